	.target	sm_80

	.elftype	@"ET_EXEC"


//--------------------- .note.nv.tkinfo           --------------------------
	.section	.note.nv.tkinfo,"",@"SHT_NOTE"
	.sectionflags	@"SHF_NOTE_NV_TKINFO"
	.tkinfo
        /*0018*/ 	.word	0x00000002
        /*0030*/ 	.string	""
        /*0030*/ 	.string	"ptxas"
        /*0030*/ 	.string	"Cuda compilation tools, release 13.0, V13.0.88"
        /*0030*/ 	.string	"Build cuda_13.0.r13.0/compiler.36424714_0"
        /*0030*/ 	.string	"-arch sm_80 -m 64 "



//--------------------- .note.nv.cuinfo           --------------------------
	.section	.note.nv.cuinfo,"",@"SHT_NOTE"
	.sectionflags	@"SHF_NOTE_NV_CUINFO"
        /*0018*/ 	.short	0x0002
        /*001a*/ 	.short	0x0050
        /*001c*/ 	.short	0x0082
	.zero		2


//--------------------- .nv.info                  --------------------------
	.section	.nv.info,"",@"SHT_CUDA_INFO"
	.align	4


	//----- nvinfo : EIATTR_REGCOUNT
	.align		4
        /*0000*/ 	.byte	0x04, 0x2f
        /*0002*/ 	.short	(.L_12 - .L_11)
	.align		4
.L_11:
        /*0004*/ 	.word	index@(_ZN7cutlass13device_kernelIN5flash19enable_sm80_to_sm89INS1_16FlashAttnFwdSm80INS1_25CollectiveMainloopFwdSm80ILi8ELi1ELb0EN4cute5tupleIJNS5_1CILi128EEENS7_ILi48EEENS7_ILi256EEEEEELi256ENS_6half_tEfNS_4arch4Sm80ELb1ELb0ELb0ELb1ELb1ELb1ELb1ELb1EEENS1_21CollectiveEpilogueFwdINS6_IJS8_SA_S9_EEENS6_IJNS7_ILi1EEESI_SI_EEESC_SE_Li256ELb1ELb1ELb1ELb0EEENS1_36VarlenDynamicPersistentTileSchedulerILi128ELi48ELi256ELi256ELb1ELb1ELb0ELb1ELb1ELb1EEEEEEEEEvNT_6ParamsE)
        /*0008*/ 	.word	0x000000ff


	//----- nvinfo : EIATTR_FRAME_SIZE
	.align		4
.L_12:
        /*000c*/ 	.byte	0x04, 0x11
        /*000e*/ 	.short	(.L_14 - .L_13)
	.align		4
.L_13:
        /*0010*/ 	.word	index@($__internal_105_$__cuda_sm70_votesync_ballot)
        /*0014*/ 	.word	0x00000000


	//----- nvinfo : EIATTR_FRAME_SIZE
	.align		4
.L_14:
        /*0018*/ 	.byte	0x04, 0x11
        /*001a*/ 	.short	(.L_16 - .L_15)
	.align		4
.L_15:
        /*001c*/ 	.word	index@($__internal_104_$__cuda_sm70_shflsync_up_p)
        /*0020*/ 	.word	0x00000000


	//----- nvinfo : EIATTR_FRAME_SIZE
	.align		4
.L_16:
        /*0024*/ 	.byte	0x04, 0x11
        /*0026*/ 	.short	(.L_18 - .L_17)
	.align		4
.L_17:
        /*0028*/ 	.word	index@($__internal_103_$__cuda_sm70_shflsync_idx_p)
        /*002c*/ 	.word	0x00000000


	//----- nvinfo : EIATTR_FRAME_SIZE
	.align		4
.L_18:
        /*0030*/ 	.byte	0x04, 0x11
        /*0032*/ 	.short	(.L_20 - .L_19)
	.align		4
.L_19:
        /*0034*/ 	.word	index@($__internal_102_$__cuda_sm70_shflsync_bfly_p)
        /*0038*/ 	.word	0x00000000


	//----- nvinfo : EIATTR_FRAME_SIZE
	.align		4
.L_20:
        /*003c*/ 	.byte	0x04, 0x11
        /*003e*/ 	.short	(.L_22 - .L_21)
	.align		4
.L_21:
        /*0040*/ 	.word	index@(_ZN7cutlass13device_kernelIN5flash19enable_sm80_to_sm89INS1_16FlashAttnFwdSm80INS1_25CollectiveMainloopFwdSm80ILi8ELi1ELb0EN4cute5tupleIJNS5_1CILi128EEENS7_ILi48EEENS7_ILi256EEEEEELi256ENS_6half_tEfNS_4arch4Sm80ELb1ELb0ELb0ELb1ELb1ELb1ELb1ELb1EEENS1_21CollectiveEpilogueFwdINS6_IJS8_SA_S9_EEENS6_IJNS7_ILi1EEESI_SI_EEESC_SE_Li256ELb1ELb1ELb1ELb0EEENS1_36VarlenDynamicPersistentTileSchedulerILi128ELi48ELi256ELi256ELb1ELb1ELb0ELb1ELb1ELb1EEEEEEEEEvNT_6ParamsE)
        /*0044*/ 	.word	0x00000198


	//----- nvinfo : EIATTR_REGCOUNT
	.align		4
.L_22:
        /*0048*/ 	.byte	0x04, 0x2f
        /*004a*/ 	.short	(.L_24 - .L_23)
	.align		4
.L_23:
        /*004c*/ 	.word	index@(_ZN7cutlass13device_kernelIN5flash19enable_sm80_to_sm89INS1_16FlashAttnFwdSm80INS1_25CollectiveMainloopFwdSm80ILi8ELi1ELb0EN4cute5tupleIJNS5_1CILi128EEENS7_ILi64EEENS7_ILi256EEEEEELi256ENS_6half_tEfNS_4arch4Sm80ELb1ELb0ELb0ELb1ELb1ELb0ELb1ELb1EEENS1_21CollectiveEpilogueFwdINS6_IJS8_SA_S9_EEENS6_IJNS7_ILi1EEESI_SI_EEESC_SE_Li256ELb1ELb1ELb1ELb0EEENS1_36VarlenDynamicPersistentTileSchedulerILi128ELi64ELi256ELi256ELb1ELb1ELb0ELb1ELb1ELb1EEEEEEEEEvNT_6ParamsE)
        /*0050*/ 	.word	0x000000ff


	//----- nvinfo : EIATTR_FRAME_SIZE
	.align		4
.L_24:
        /*0054*/ 	.byte	0x04, 0x11
        /*0056*/ 	.short	(.L_26 - .L_25)
	.align		4
.L_25:
        /*0058*/ 	.word	index@($__internal_101_$__cuda_sm70_votesync_ballot)
        /*005c*/ 	.word	0x00000000


	//----- nvinfo : EIATTR_FRAME_SIZE
	.align		4
.L_26:
        /*0060*/ 	.byte	0x04, 0x11
        /*0062*/ 	.short	(.L_28 - .L_27)
	.align		4
.L_27:
        /*0064*/ 	.word	index@($__internal_100_$__cuda_sm70_shflsync_up_p)
        /*0068*/ 	.word	0x00000000


	//----- nvinfo : EIATTR_FRAME_SIZE
	.align		4
.L_28:
        /*006c*/ 	.byte	0x04, 0x11
        /*006e*/ 	.short	(.L_30 - .L_29)
	.align		4
.L_29:
        /*0070*/ 	.word	index@($__internal_99_$__cuda_sm70_shflsync_idx_p)
        /*0074*/ 	.word	0x00000000


	//----- nvinfo : EIATTR_FRAME_SIZE
	.align		4
.L_30:
        /*0078*/ 	.byte	0x04, 0x11
        /*007a*/ 	.short	(.L_32 - .L_31)
	.align		4
.L_31:
        /*007c*/ 	.word	index@($__internal_98_$__cuda_sm70_shflsync_bfly_p)
        /*0080*/ 	.word	0x00000000


	//----- nvinfo : EIATTR_FRAME_SIZE
	.align		4
.L_32:
        /*0084*/ 	.byte	0x04, 0x11
        /*0086*/ 	.short	(.L_34 - .L_33)
	.align		4
.L_33:
        /*0088*/ 	.word	index@(_ZN7cutlass13device_kernelIN5flash19enable_sm80_to_sm89INS1_16FlashAttnFwdSm80INS1_25CollectiveMainloopFwdSm80ILi8ELi1ELb0EN4cute5tupleIJNS5_1CILi128EEENS7_ILi64EEENS7_ILi256EEEEEELi256ENS_6half_tEfNS_4arch4Sm80ELb1ELb0ELb0ELb1ELb1ELb0ELb1ELb1EEENS1_21CollectiveEpilogueFwdINS6_IJS8_SA_S9_EEENS6_IJNS7_ILi1EEESI_SI_EEESC_SE_Li256ELb1ELb1ELb1ELb0EEENS1_36VarlenDynamicPersistentTileSchedulerILi128ELi64ELi256ELi256ELb1ELb1ELb0ELb1ELb1ELb1EEEEEEEEEvNT_6ParamsE)
        /*008c*/ 	.word	0x00000038


	//----- nvinfo : EIATTR_REGCOUNT
	.align		4
.L_34:
        /*0090*/ 	.byte	0x04, 0x2f
        /*0092*/ 	.short	(.L_36 - .L_35)
	.align		4
.L_35:
        /*0094*/ 	.word	index@(_ZN7cutlass13device_kernelIN5flash19enable_sm80_to_sm89INS1_16FlashAttnFwdSm80INS1_25CollectiveMainloopFwdSm80ILi8ELi1ELb0EN4cute5tupleIJNS5_1CILi128EEENS7_ILi96EEENS7_ILi256EEEEEELi256ENS_6half_tEfNS_4arch4Sm80ELb1ELb0ELb0ELb0ELb1ELb0ELb1ELb1EEENS1_21CollectiveEpilogueFwdINS6_IJS8_SA_S9_EEENS6_IJNS7_ILi1EEESI_SI_EEESC_SE_Li256ELb0ELb1ELb1ELb0EEENS1_30DynamicPersistentTileSchedulerILi256ELi256ELb1ELb1ELb0EEEEEEEEEvNT_6ParamsE)
        /*0098*/ 	.word	0x000000ff


	//----- nvinfo : EIATTR_FRAME_SIZE
	.align		4
.L_36:
        /*009c*/ 	.byte	0x04, 0x11
        /*009e*/ 	.short	(.L_38 - .L_37)
	.align		4
.L_37:
        /*00a0*/ 	.word	index@($__internal_97_$__cuda_sm70_shflsync_idx_p)
        /*00a4*/ 	.word	0x00000000


	//----- nvinfo : EIATTR_FRAME_SIZE
	.align		4
.L_38:
        /*00a8*/ 	.byte	0x04, 0x11
        /*00aa*/ 	.short	(.L_40 - .L_39)
	.align		4
.L_39:
        /*00ac*/ 	.word	index@($__internal_96_$__cuda_sm70_shflsync_bfly_p)
        /*00b0*/ 	.word	0x00000000


	//----- nvinfo : EIATTR_FRAME_SIZE
	.align		4
.L_40:
        /*00b4*/ 	.byte	0x04, 0x11
        /*00b6*/ 	.short	(.L_42 - .L_41)
	.align		4
.L_41:
        /*00b8*/ 	.word	index@(_ZN7cutlass13device_kernelIN5flash19enable_sm80_to_sm89INS1_16FlashAttnFwdSm80INS1_25CollectiveMainloopFwdSm80ILi8ELi1ELb0EN4cute5tupleIJNS5_1CILi128EEENS7_ILi96EEENS7_ILi256EEEEEELi256ENS_6half_tEfNS_4arch4Sm80ELb1ELb0ELb0ELb0ELb1ELb0ELb1ELb1EEENS1_21CollectiveEpilogueFwdINS6_IJS8_SA_S9_EEENS6_IJNS7_ILi1EEESI_SI_EEESC_SE_Li256ELb0ELb1ELb1ELb0EEENS1_30DynamicPersistentTileSchedulerILi256ELi256ELb1ELb1ELb0EEEEEEEEEvNT_6ParamsE)
        /*00bc*/ 	.word	0x00000198


	//----- nvinfo : EIATTR_REGCOUNT
	.align		4
.L_42:
        /*00c0*/ 	.byte	0x04, 0x2f
        /*00c2*/ 	.short	(.L_44 - .L_43)
	.align		4
.L_43:
        /*00c4*/ 	.word	index@(_ZN7cutlass13device_kernelIN5flash19enable_sm80_to_sm89INS1_16FlashAttnFwdSm80INS1_25CollectiveMainloopFwdSm80ILi8ELi1ELb0EN4cute5tupleIJNS5_1CILi128EEENS7_ILi48EEENS7_ILi256EEEEEELi256ENS_6half_tEfNS_4arch4Sm80ELb0ELb1ELb0ELb1ELb1ELb1ELb1ELb1EEENS1_21CollectiveEpilogueFwdINS6_IJS8_SA_S9_EEENS6_IJNS7_ILi1EEESI_SI_EEESC_SE_Li256ELb1ELb1ELb1ELb0EEENS1_36VarlenDynamicPersistentTileSchedulerILi128ELi48ELi256ELi256ELb1ELb1ELb0ELb1ELb0ELb1EEEEEEEEEvNT_6ParamsE)
        /*00c8*/ 	.word	0x000000ff


	//----- nvinfo : EIATTR_FRAME_SIZE
	.align		4
.L_44:
        /*00cc*/ 	.byte	0x04, 0x11
        /*00ce*/ 	.short	(.L_46 - .L_45)
	.align		4
.L_45:
        /*00d0*/ 	.word	index@($__internal_95_$__cuda_sm70_votesync_ballot)
        /*00d4*/ 	.word	0x00000000


	//----- nvinfo : EIATTR_FRAME_SIZE
	.align		4
.L_46:
        /*00d8*/ 	.byte	0x04, 0x11
        /*00da*/ 	.short	(.L_48 - .L_47)
	.align		4
.L_47:
        /*00dc*/ 	.word	index@($__internal_94_$__cuda_sm70_shflsync_up_p)
        /*00e0*/ 	.word	0x00000000


	//----- nvinfo : EIATTR_FRAME_SIZE
	.align		4
.L_48:
        /*00e4*/ 	.byte	0x04, 0x11
        /*00e6*/ 	.short	(.L_50 - .L_49)
	.align		4
.L_49:
        /*00e8*/ 	.word	index@($__internal_93_$__cuda_sm70_shflsync_idx_p)
        /*00ec*/ 	.word	0x00000000


	//----- nvinfo : EIATTR_FRAME_SIZE
	.align		4
.L_50:
        /*00f0*/ 	.byte	0x04, 0x11
        /*00f2*/ 	.short	(.L_52 - .L_51)
	.align		4
.L_51:
        /*00f4*/ 	.word	index@($__internal_92_$__cuda_sm70_shflsync_bfly_p)
        /*00f8*/ 	.word	0x00000000


	//----- nvinfo : EIATTR_FRAME_SIZE
	.align		4
.L_52:
        /*00fc*/ 	.byte	0x04, 0x11
        /*00fe*/ 	.short	(.L_54 - .L_53)
	.align		4
.L_53:
        /*0100*/ 	.word	index@($_ZN7cutlass13device_kernelIN5flash19enable_sm80_to_sm89INS1_16FlashAttnFwdSm80INS1_25CollectiveMainloopFwdSm80ILi8ELi1ELb0EN4cute5tupleIJNS5_1CILi128EEENS7_ILi48EEENS7_ILi256EEEEEELi256ENS_6half_tEfNS_4arch4Sm80ELb0ELb1ELb0ELb1ELb1ELb1ELb1ELb1EEENS1_21CollectiveEpilogueFwdINS6_IJS8_SA_S9_EEENS6_IJNS7_ILi1EEESI_SI_EEESC_SE_Li256ELb1ELb1ELb1ELb0EEENS1_36VarlenDynamicPersistentTileSchedulerILi128ELi48ELi256ELi256ELb1ELb1ELb0ELb1ELb0ELb1EEEEEEEEEvNT_6ParamsE$_ZZN5flash25CollectiveMainloopFwdSm80ILi8ELi1ELb0EN4cute5tupleIJNS1_1CILi128EEENS3_ILi48EEENS3_ILi256EEEEEELi256EN7cutlass6half_tEfNS8_4arch4Sm80ELb0ELb1ELb0ELb1ELb1ELb1ELb1ELb1EE3mmaINS_16FlashAttnFwdSm80ISC_NS_21CollectiveEpilogueFwdINS2_IJS4_S6_S5_EEENS2_IJNS3_ILi1EEESH_SH_EEES9_SB_Li256ELb1ELb1ELb1ELb0EEENS_36VarlenDynamicPersistentTileSchedulerILi128ELi48ELi256ELi256ELb1ELb1ELb0ELb1ELb0ELb1EEEE13SharedStorageENS1_6TensorINS1_11ArrayEngineIfLm128EEENS1_6LayoutINS2_IJNS2_IJNS3_ILi2EEESS_EEESH_NS3_ILi32EEEEEENS2_IJNS2_IJSH_SS_EEENS3_ILi0EEENS3_ILi4EEEEEEEEEENS_7SoftmaxILi2ELi0EEEEEbRKNSC_6ParamsERT0_RT1_iRKNS_16SeqlenInfoQKNewKILb1ELb1EEENS2_IJiiiiEEERT_ENKUlvE_clEv)
        /*0104*/ 	.word	0x00000000


	//----- nvinfo : EIATTR_FRAME_SIZE
	.align		4
.L_54:
        /*0108*/ 	.byte	0x04, 0x11
        /*010a*/ 	.short	(.L_56 - .L_55)
	.align		4
.L_55:
        /*010c*/ 	.word	index@(_ZN7cutlass13device_kernelIN5flash19enable_sm80_to_sm89INS1_16FlashAttnFwdSm80INS1_25CollectiveMainloopFwdSm80ILi8ELi1ELb0EN4cute5tupleIJNS5_1CILi128EEENS7_ILi48EEENS7_ILi256EEEEEELi256ENS_6half_tEfNS_4arch4Sm80ELb0ELb1ELb0ELb1ELb1ELb1ELb1ELb1EEENS1_21CollectiveEpilogueFwdINS6_IJS8_SA_S9_EEENS6_IJNS7_ILi1EEESI_SI_EEESC_SE_Li256ELb1ELb1ELb1ELb0EEENS1_36VarlenDynamicPersistentTileSchedulerILi128ELi48ELi256ELi256ELb1ELb1ELb0ELb1ELb0ELb1EEEEEEEEEvNT_6ParamsE)
        /*0110*/ 	.word	0x000001e8


	//----- nvinfo : EIATTR_REGCOUNT
	.align		4
.L_56:
        /*0114*/ 	.byte	0x04, 0x2f
        /*0116*/ 	.short	(.L_58 - .L_57)
	.align		4
.L_57:
        /*0118*/ 	.word	index@(_ZN7cutlass13device_kernelIN5flash19enable_sm80_to_sm89INS1_16FlashAttnFwdSm80INS1_25CollectiveMainloopFwdSm80ILi8ELi1ELb0EN4cute5tupleIJNS5_1CILi128EEENS7_ILi64EEENS7_ILi256EEEEEELi256ENS_6half_tEfNS_4arch4Sm80ELb0ELb1ELb0ELb1ELb1ELb0ELb1ELb1EEENS1_21CollectiveEpilogueFwdINS6_IJS8_SA_S9_EEENS6_IJNS7_ILi1EEESI_SI_EEESC_SE_Li256ELb1ELb1ELb1ELb0EEENS1_36VarlenDynamicPersistentTileSchedulerILi128ELi64ELi256ELi256ELb1ELb1ELb0ELb1ELb0ELb1EEEEEEEEEvNT_6ParamsE)
        /*011c*/ 	.word	0x000000ff


	//----- nvinfo : EIATTR_FRAME_SIZE
	.align		4
.L_58:
        /*0120*/ 	.byte	0x04, 0x11
        /*0122*/ 	.short	(.L_60 - .L_59)
	.align		4
.L_59:
        /*0124*/ 	.word	index@($__internal_91_$__cuda_sm70_votesync_ballot)
        /*0128*/ 	.word	0x00000000


	//----- nvinfo : EIATTR_FRAME_SIZE
	.align		4
.L_60:
        /*012c*/ 	.byte	0x04, 0x11
        /*012e*/ 	.short	(.L_62 - .L_61)
	.align		4
.L_61:
        /*0130*/ 	.word	index@($__internal_90_$__cuda_sm70_shflsync_up_p)
        /*0134*/ 	.word	0x00000000


	//----- nvinfo : EIATTR_FRAME_SIZE
	.align		4
.L_62:
        /*0138*/ 	.byte	0x04, 0x11
        /*013a*/ 	.short	(.L_64 - .L_63)
	.align		4
.L_63:
        /*013c*/ 	.word	index@($__internal_89_$__cuda_sm70_shflsync_idx_p)
        /*0140*/ 	.word	0x00000000


	//----- nvinfo : EIATTR_FRAME_SIZE
	.align		4
.L_64:
        /*0144*/ 	.byte	0x04, 0x11
        /*0146*/ 	.short	(.L_66 - .L_65)
	.align		4
.L_65:
        /*0148*/ 	.word	index@($__internal_88_$__cuda_sm70_shflsync_bfly_p)
        /*014c*/ 	.word	0x00000000


	//----- nvinfo : EIATTR_FRAME_SIZE
	.align		4
.L_66:
        /*0150*/ 	.byte	0x04, 0x11
        /*0152*/ 	.short	(.L_68 - .L_67)
	.align		4
.L_67:
        /*0154*/ 	.word	index@(_ZN7cutlass13device_kernelIN5flash19enable_sm80_to_sm89INS1_16FlashAttnFwdSm80INS1_25CollectiveMainloopFwdSm80ILi8ELi1ELb0EN4cute5tupleIJNS5_1CILi128EEENS7_ILi64EEENS7_ILi256EEEEEELi256ENS_6half_tEfNS_4arch4Sm80ELb0ELb1ELb0ELb1ELb1ELb0ELb1ELb1EEENS1_21CollectiveEpilogueFwdINS6_IJS8_SA_S9_EEENS6_IJNS7_ILi1EEESI_SI_EEESC_SE_Li256ELb1ELb1ELb1ELb0EEENS1_36VarlenDynamicPersistentTileSchedulerILi128ELi64ELi256ELi256ELb1ELb1ELb0ELb1ELb0ELb1EEEEEEEEEvNT_6ParamsE)
        /*0158*/ 	.word	0x00000030


	//----- nvinfo : EIATTR_REGCOUNT
	.align		4
.L_68:
        /*015c*/ 	.byte	0x04, 0x2f
        /*015e*/ 	.short	(.L_70 - .L_69)
	.align		4
.L_69:
        /*0160*/ 	.word	index@(_ZN7cutlass13device_kernelIN5flash19enable_sm80_to_sm89INS1_16FlashAttnFwdSm80INS1_25CollectiveMainloopFwdSm80ILi8ELi1ELb0EN4cute5tupleIJNS5_1CILi128EEENS7_ILi64EEENS7_ILi256EEEEEELi256ENS_6half_tEfNS_4arch4Sm80ELb0ELb1ELb0ELb0ELb1ELb0ELb1ELb1EEENS1_21CollectiveEpilogueFwdINS6_IJS8_SA_S9_EEENS6_IJNS7_ILi1EEESI_SI_EEESC_SE_Li256ELb0ELb1ELb1ELb0EEENS1_19SingleTileSchedulerILb0ELb1ELb1ELi128EEEEEEEEEvNT_6ParamsE)
        /*0164*/ 	.word	0x000000ff


	//----- nvinfo : EIATTR_FRAME_SIZE
	.align		4
.L_70:
        /*0168*/ 	.byte	0x04, 0x11
        /*016a*/ 	.short	(.L_72 - .L_71)
	.align		4
.L_71:
        /*016c*/ 	.word	index@(_ZN7cutlass13device_kernelIN5flash19enable_sm80_to_sm89INS1_16FlashAttnFwdSm80INS1_25CollectiveMainloopFwdSm80ILi8ELi1ELb0EN4cute5tupleIJNS5_1CILi128EEENS7_ILi64EEENS7_ILi256EEEEEELi256ENS_6half_tEfNS_4arch4Sm80ELb0ELb1ELb0ELb0ELb1ELb0ELb1ELb1EEENS1_21CollectiveEpilogueFwdINS6_IJS8_SA_S9_EEENS6_IJNS7_ILi1EEESI_SI_EEESC_SE_Li256ELb0ELb1ELb1ELb0EEENS1_19SingleTileSchedulerILb0ELb1ELb1ELi128EEEEEEEEEvNT_6ParamsE)
        /*0170*/ 	.word	0x00000000


	//----- nvinfo : EIATTR_REGCOUNT
	.align		4
.L_72:
        /*0174*/ 	.byte	0x04, 0x2f
        /*0176*/ 	.short	(.L_74 - .L_73)
	.align		4
.L_73:
        /*0178*/ 	.word	index@(_ZN7cutlass13device_kernelIN5flash19enable_sm80_to_sm89INS1_16FlashAttnFwdSm80INS1_25CollectiveMainloopFwdSm80ILi8ELi1ELb0EN4cute5tupleIJNS5_1CILi128EEENS7_ILi48EEENS7_ILi256EEEEEELi256ENS_6half_tEfNS_4arch4Sm80ELb0ELb0ELb0ELb1ELb1ELb1ELb1ELb1EEENS1_21CollectiveEpilogueFwdINS6_IJS8_SA_S9_EEENS6_IJNS7_ILi1EEESI_SI_EEESC_SE_Li256ELb1ELb1ELb1ELb0EEENS1_36VarlenDynamicPersistentTileSchedulerILi128ELi48ELi256ELi256ELb1ELb1ELb0ELb0ELb1ELb1EEEEEEEEEvNT_6ParamsE)
        /*017c*/ 	.word	0x000000ff


	//----- nvinfo : EIATTR_FRAME_SIZE
	.align		4
.L_74:
        /*0180*/ 	.byte	0x04, 0x11
        /*0182*/ 	.short	(.L_76 - .L_75)
	.align		4
.L_75:
        /*0184*/ 	.word	index@($__internal_87_$__cuda_sm70_votesync_ballot)
        /*0188*/ 	.word	0x00000000


	//----- nvinfo : EIATTR_FRAME_SIZE
	.align		4
.L_76:
        /*018c*/ 	.byte	0x04, 0x11
        /*018e*/ 	.short	(.L_78 - .L_77)
	.align		4
.L_77:
        /*0190*/ 	.word	index@($__internal_86_$__cuda_sm70_shflsync_up_p)
        /*0194*/ 	.word	0x00000000


	//----- nvinfo : EIATTR_FRAME_SIZE
	.align		4
.L_78:
        /*0198*/ 	.byte	0x04, 0x11
        /*019a*/ 	.short	(.L_80 - .L_79)
	.align		4
.L_79:
        /*019c*/ 	.word	index@($__internal_85_$__cuda_sm70_shflsync_idx_p)
        /*01a0*/ 	.word	0x00000000


	//----- nvinfo : EIATTR_FRAME_SIZE
	.align		4
.L_80:
        /*01a4*/ 	.byte	0x04, 0x11
        /*01a6*/ 	.short	(.L_82 - .L_81)
	.align		4
.L_81:
        /*01a8*/ 	.word	index@($__internal_84_$__cuda_sm70_shflsync_bfly_p)
        /*01ac*/ 	.word	0x00000000


	//----- nvinfo : EIATTR_FRAME_SIZE
	.align		4
.L_82:
        /*01b0*/ 	.byte	0x04, 0x11
        /*01b2*/ 	.short	(.L_84 - .L_83)
	.align		4
.L_83:
        /*01b4*/ 	.word	index@(_ZN7cutlass13device_kernelIN5flash19enable_sm80_to_sm89INS1_16FlashAttnFwdSm80INS1_25CollectiveMainloopFwdSm80ILi8ELi1ELb0EN4cute5tupleIJNS5_1CILi128EEENS7_ILi48EEENS7_ILi256EEEEEELi256ENS_6half_tEfNS_4arch4Sm80ELb0ELb0ELb0ELb1ELb1ELb1ELb1ELb1EEENS1_21CollectiveEpilogueFwdINS6_IJS8_SA_S9_EEENS6_IJNS7_ILi1EEESI_SI_EEESC_SE_Li256ELb1ELb1ELb1ELb0EEENS1_36VarlenDynamicPersistentTileSchedulerILi128ELi48ELi256ELi256ELb1ELb1ELb0ELb0ELb1ELb1EEEEEEEEEvNT_6ParamsE)
        /*01b8*/ 	.word	0x00000190


	//----- nvinfo : EIATTR_REGCOUNT
	.align		4
.L_84:
        /*01bc*/ 	.byte	0x04, 0x2f
        /*01be*/ 	.short	(.L_86 - .L_85)
	.align		4
.L_85:
        /*01c0*/ 	.word	index@(_ZN7cutlass13device_kernelIN5flash19enable_sm80_to_sm89INS1_16FlashAttnFwdSm80INS1_25CollectiveMainloopFwdSm80ILi8ELi1ELb0EN4cute5tupleIJNS5_1CILi128EEENS7_ILi64EEENS7_ILi256EEEEEELi256ENS_6half_tEfNS_4arch4Sm80ELb0ELb0ELb0ELb1ELb1ELb0ELb1ELb1EEENS1_21CollectiveEpilogueFwdINS6_IJS8_SA_S9_EEENS6_IJNS7_ILi1EEESI_SI_EEESC_SE_Li256ELb1ELb1ELb1ELb0EEENS1_36VarlenDynamicPersistentTileSchedulerILi128ELi64ELi256ELi256ELb1ELb1ELb0ELb0ELb1ELb1EEEEEEEEEvNT_6ParamsE)
        /*01c4*/ 	.word	0x000000ff


	//----- nvinfo : EIATTR_FRAME_SIZE
	.align		4
.L_86:
        /*01c8*/ 	.byte	0x04, 0x11
        /*01ca*/ 	.short	(.L_88 - .L_87)
	.align		4
.L_87:
        /*01cc*/ 	.word	index@($__internal_83_$__cuda_sm70_votesync_ballot)
        /*01d0*/ 	.word	0x00000000


	//----- nvinfo : EIATTR_FRAME_SIZE
	.align		4
.L_88:
        /*01d4*/ 	.byte	0x04, 0x11
        /*01d6*/ 	.short	(.L_90 - .L_89)
	.align		4
.L_89:
        /*01d8*/ 	.word	index@($__internal_82_$__cuda_sm70_shflsync_up_p)
        /*01dc*/ 	.word	0x00000000


	//----- nvinfo : EIATTR_FRAME_SIZE
	.align		4
.L_90:
        /*01e0*/ 	.byte	0x04, 0x11
        /*01e2*/ 	.short	(.L_92 - .L_91)
	.align		4
.L_91:
        /*01e4*/ 	.word	index@($__internal_81_$__cuda_sm70_shflsync_idx_p)
        /*01e8*/ 	.word	0x00000000


	//----- nvinfo : EIATTR_FRAME_SIZE
	.align		4
.L_92:
        /*01ec*/ 	.byte	0x04, 0x11
        /*01ee*/ 	.short	(.L_94 - .L_93)
	.align		4
.L_93:
        /*01f0*/ 	.word	index@($__internal_80_$__cuda_sm70_shflsync_bfly_p)
        /*01f4*/ 	.word	0x00000000


	//----- nvinfo : EIATTR_FRAME_SIZE
	.align		4
.L_94:
        /*01f8*/ 	.byte	0x04, 0x11
        /*01fa*/ 	.short	(.L_96 - .L_95)
	.align		4
.L_95:
        /*01fc*/ 	.word	index@(_ZN7cutlass13device_kernelIN5flash19enable_sm80_to_sm89INS1_16FlashAttnFwdSm80INS1_25CollectiveMainloopFwdSm80ILi8ELi1ELb0EN4cute5tupleIJNS5_1CILi128EEENS7_ILi64EEENS7_ILi256EEEEEELi256ENS_6half_tEfNS_4arch4Sm80ELb0ELb0ELb0ELb1ELb1ELb0ELb1ELb1EEENS1_21CollectiveEpilogueFwdINS6_IJS8_SA_S9_EEENS6_IJNS7_ILi1EEESI_SI_EEESC_SE_Li256ELb1ELb1ELb1ELb0EEENS1_36VarlenDynamicPersistentTileSchedulerILi128ELi64ELi256ELi256ELb1ELb1ELb0ELb0ELb1ELb1EEEEEEEEEvNT_6ParamsE)
        /*0200*/ 	.word	0x00000158


	//----- nvinfo : EIATTR_REGCOUNT
	.align		4
.L_96:
        /*0204*/ 	.byte	0x04, 0x2f
        /*0206*/ 	.short	(.L_98 - .L_97)
	.align		4
.L_97:
        /*0208*/ 	.word	index@(_ZN7cutlass13device_kernelIN5flash19enable_sm80_to_sm89INS1_16FlashAttnFwdSm80INS1_25CollectiveMainloopFwdSm80ILi8ELi1ELb0EN4cute5tupleIJNS5_1CILi128EEENS7_ILi96EEENS7_ILi256EEEEEELi256ENS_6half_tEfNS_4arch4Sm80ELb0ELb0ELb0ELb0ELb1ELb0ELb1ELb1EEENS1_21CollectiveEpilogueFwdINS6_IJS8_SA_S9_EEENS6_IJNS7_ILi1EEESI_SI_EEESC_SE_Li256ELb0ELb1ELb1ELb0EEENS1_19SingleTileSchedulerILb0ELb1ELb1ELi128EEEEEEEEEvNT_6ParamsE)
        /*020c*/ 	.word	0x000000ff


	//----- nvinfo : EIATTR_FRAME_SIZE
	.align		4
.L_98:
        /*0210*/ 	.byte	0x04, 0x11
        /*0212*/ 	.short	(.L_100 - .L_99)
	.align		4
.L_99:
        /*0214*/ 	.word	index@(_ZN7cutlass13device_kernelIN5flash19enable_sm80_to_sm89INS1_16FlashAttnFwdSm80INS1_25CollectiveMainloopFwdSm80ILi8ELi1ELb0EN4cute5tupleIJNS5_1CILi128EEENS7_ILi96EEENS7_ILi256EEEEEELi256ENS_6half_tEfNS_4arch4Sm80ELb0ELb0ELb0ELb0ELb1ELb0ELb1ELb1EEENS1_21CollectiveEpilogueFwdINS6_IJS8_SA_S9_EEENS6_IJNS7_ILi1EEESI_SI_EEESC_SE_Li256ELb0ELb1ELb1ELb0EEENS1_19SingleTileSchedulerILb0ELb1ELb1ELi128EEEEEEEEEvNT_6ParamsE)
        /*0218*/ 	.word	0x00000048


	//----- nvinfo : EIATTR_REGCOUNT
	.align		4
.L_100:
        /*021c*/ 	.byte	0x04, 0x2f
        /*021e*/ 	.short	(.L_102 - .L_101)
	.align		4
.L_101:
        /*0220*/ 	.word	index@(_ZN7cutlass13device_kernelIN5flash19enable_sm80_to_sm89INS1_16FlashAttnFwdSm80INS1_25CollectiveMainloopFwdSm80ILi8ELi1ELb0EN4cute5tupleIJNS5_1CILi128EEENS7_ILi32EEENS7_ILi256EEEEEELi256ENS_6half_tEfNS_4arch4Sm80ELb1ELb0ELb0ELb1ELb1ELb1ELb1ELb1EEENS1_21CollectiveEpilogueFwdINS6_IJS8_SA_S9_EEENS6_IJNS7_ILi1EEESI_SI_EEESC_SE_Li256ELb1ELb1ELb1ELb0EEENS1_36VarlenDynamicPersistentTileSchedulerILi128ELi32ELi256ELi256ELb1ELb1ELb0ELb1ELb1ELb1EEEEEEEEEvNT_6ParamsE)
        /*0224*/ 	.word	0x000000ff


	//----- nvinfo : EIATTR_FRAME_SIZE
	.align		4
.L_102:
        /*0228*/ 	.byte	0x04, 0x11
        /*022a*/ 	.short	(.L_104 - .L_103)
	.align		4
.L_103:
        /*022c*/ 	.word	index@($__internal_79_$__cuda_sm70_votesync_ballot)
        /*0230*/ 	.word	0x00000000


	//----- nvinfo : EIATTR_FRAME_SIZE
	.align		4
.L_104:
        /*0234*/ 	.byte	0x04, 0x11
        /*0236*/ 	.short	(.L_106 - .L_105)
	.align		4
.L_105:
        /*0238*/ 	.word	index@($__internal_78_$__cuda_sm70_shflsync_up_p)
        /*023c*/ 	.word	0x00000000


	//----- nvinfo : EIATTR_FRAME_SIZE
	.align		4
.L_106:
        /*0240*/ 	.byte	0x04, 0x11
        /*0242*/ 	.short	(.L_108 - .L_107)
	.align		4
.L_107:
        /*0244*/ 	.word	index@($__internal_77_$__cuda_sm70_shflsync_idx_p)
        /*0248*/ 	.word	0x00000000


	//----- nvinfo : EIATTR_FRAME_SIZE
	.align		4
.L_108:
        /*024c*/ 	.byte	0x04, 0x11
        /*024e*/ 	.short	(.L_110 - .L_109)
	.align		4
.L_109:
        /*0250*/ 	.word	index@($__internal_76_$__cuda_sm70_shflsync_bfly_p)
        /*0254*/ 	.word	0x00000000


	//----- nvinfo : EIATTR_FRAME_SIZE
	.align		4
.L_110:
        /*0258*/ 	.byte	0x04, 0x11
        /*025a*/ 	.short	(.L_112 - .L_111)
	.align		4
.L_111:
        /*025c*/ 	.word	index@(_ZN7cutlass13device_kernelIN5flash19enable_sm80_to_sm89INS1_16FlashAttnFwdSm80INS1_25CollectiveMainloopFwdSm80ILi8ELi1ELb0EN4cute5tupleIJNS5_1CILi128EEENS7_ILi32EEENS7_ILi256EEEEEELi256ENS_6half_tEfNS_4arch4Sm80ELb1ELb0ELb0ELb1ELb1ELb1ELb1ELb1EEENS1_21CollectiveEpilogueFwdINS6_IJS8_SA_S9_EEENS6_IJNS7_ILi1EEESI_SI_EEESC_SE_Li256ELb1ELb1ELb1ELb0EEENS1_36VarlenDynamicPersistentTileSchedulerILi128ELi32ELi256ELi256ELb1ELb1ELb0ELb1ELb1ELb1EEEEEEEEEvNT_6ParamsE)
        /*0260*/ 	.word	0x00000048


	//----- nvinfo : EIATTR_REGCOUNT
	.align		4
.L_112:
        /*0264*/ 	.byte	0x04, 0x2f
        /*0266*/ 	.short	(.L_114 - .L_113)
	.align		4
.L_113:
        /*0268*/ 	.word	index@(_ZN7cutlass13device_kernelIN5flash19enable_sm80_to_sm89INS1_16FlashAttnFwdSm80INS1_25CollectiveMainloopFwdSm80ILi8ELi1ELb1EN4cute5tupleIJNS5_1CILi128EEENS7_ILi48EEENS7_ILi256EEEEEELi256ENS_6half_tEfNS_4arch4Sm80ELb1ELb0ELb0ELb1ELb1ELb0ELb1ELb1EEENS1_21CollectiveEpilogueFwdINS6_IJS8_SA_S9_EEENS6_IJNS7_ILi1EEESI_SI_EEESC_SE_Li256ELb1ELb1ELb1ELb0EEENS1_36VarlenDynamicPersistentTileSchedulerILi128ELi48ELi256ELi256ELb1ELb1ELb0ELb1ELb1ELb1EEEEEEEEEvNT_6ParamsE)
        /*026c*/ 	.word	0x000000ff


	//----- nvinfo : EIATTR_FRAME_SIZE
	.align		4
.L_114:
        /*0270*/ 	.byte	0x04, 0x11
        /*0272*/ 	.short	(.L_116 - .L_115)
	.align		4
.L_115:
        /*0274*/ 	.word	index@($__internal_75_$__cuda_sm70_votesync_ballot)
        /*0278*/ 	.word	0x00000000


	//----- nvinfo : EIATTR_FRAME_SIZE
	.align		4
.L_116:
        /*027c*/ 	.byte	0x04, 0x11
        /*027e*/ 	.short	(.L_118 - .L_117)
	.align		4
.L_117:
        /*0280*/ 	.word	index@($__internal_74_$__cuda_sm70_shflsync_up_p)
        /*0284*/ 	.word	0x00000000


	//----- nvinfo : EIATTR_FRAME_SIZE
	.align		4
.L_118:
        /*0288*/ 	.byte	0x04, 0x11
        /*028a*/ 	.short	(.L_120 - .L_119)
	.align		4
.L_119:
        /*028c*/ 	.word	index@($__internal_73_$__cuda_sm70_shflsync_idx_p)
        /*0290*/ 	.word	0x00000000


	//----- nvinfo : EIATTR_FRAME_SIZE
	.align		4
.L_120:
        /*0294*/ 	.byte	0x04, 0x11
        /*0296*/ 	.short	(.L_122 - .L_121)
	.align		4
.L_121:
        /*0298*/ 	.word	index@($__internal_72_$__cuda_sm70_shflsync_bfly_p)
        /*029c*/ 	.word	0x00000000


	//----- nvinfo : EIATTR_FRAME_SIZE
	.align		4
.L_122:
        /*02a0*/ 	.byte	0x04, 0x11
        /*02a2*/ 	.short	(.L_124 - .L_123)
	.align		4
.L_123:
        /*02a4*/ 	.word	index@(_ZN7cutlass13device_kernelIN5flash19enable_sm80_to_sm89INS1_16FlashAttnFwdSm80INS1_25CollectiveMainloopFwdSm80ILi8ELi1ELb1EN4cute5tupleIJNS5_1CILi128EEENS7_ILi48EEENS7_ILi256EEEEEELi256ENS_6half_tEfNS_4arch4Sm80ELb1ELb0ELb0ELb1ELb1ELb0ELb1ELb1EEENS1_21CollectiveEpilogueFwdINS6_IJS8_SA_S9_EEENS6_IJNS7_ILi1EEESI_SI_EEESC_SE_Li256ELb1ELb1ELb1ELb0EEENS1_36VarlenDynamicPersistentTileSchedulerILi128ELi48ELi256ELi256ELb1ELb1ELb0ELb1ELb1ELb1EEEEEEEEEvNT_6ParamsE)
        /*02a8*/ 	.word	0x00000220


	//----- nvinfo : EIATTR_REGCOUNT
	.align		4
.L_124:
        /*02ac*/ 	.byte	0x04, 0x2f
        /*02ae*/ 	.short	(.L_126 - .L_125)
	.align		4
.L_125:
        /*02b0*/ 	.word	index@(_ZN7cutlass13device_kernelIN5flash19enable_sm80_to_sm89INS1_16FlashAttnFwdSm80INS1_25CollectiveMainloopFwdSm80ILi8ELi1ELb1EN4cute5tupleIJNS5_1CILi128EEENS7_ILi64EEENS7_ILi256EEEEEELi256ENS_6half_tEfNS_4arch4Sm80ELb1ELb0ELb0ELb0ELb1ELb0ELb1ELb1EEENS1_21CollectiveEpilogueFwdINS6_IJS8_SA_S9_EEENS6_IJNS7_ILi1EEESI_SI_EEESC_SE_Li256ELb0ELb1ELb1ELb0EEENS1_30DynamicPersistentTileSchedulerILi256ELi256ELb1ELb1ELb0EEEEEEEEEvNT_6ParamsE)
        /*02b4*/ 	.word	0x000000ff


	//----- nvinfo : EIATTR_FRAME_SIZE
	.align		4
.L_126:
        /*02b8*/ 	.byte	0x04, 0x11
        /*02ba*/ 	.short	(.L_128 - .L_127)
	.align		4
.L_127:
        /*02bc*/ 	.word	index@($__internal_71_$__cuda_sm70_shflsync_idx_p)
        /*02c0*/ 	.word	0x00000000


	//----- nvinfo : EIATTR_FRAME_SIZE
	.align		4
.L_128:
        /*02c4*/ 	.byte	0x04, 0x11
        /*02c6*/ 	.short	(.L_130 - .L_129)
	.align		4
.L_129:
        /*02c8*/ 	.word	index@($__internal_70_$__cuda_sm70_shflsync_bfly_p)
        /*02cc*/ 	.word	0x00000000


	//----- nvinfo : EIATTR_FRAME_SIZE
	.align		4
.L_130:
        /*02d0*/ 	.byte	0x04, 0x11
        /*02d2*/ 	.short	(.L_132 - .L_131)
	.align		4
.L_131:
        /*02d4*/ 	.word	index@(_ZN7cutlass13device_kernelIN5flash19enable_sm80_to_sm89INS1_16FlashAttnFwdSm80INS1_25CollectiveMainloopFwdSm80ILi8ELi1ELb1EN4cute5tupleIJNS5_1CILi128EEENS7_ILi64EEENS7_ILi256EEEEEELi256ENS_6half_tEfNS_4arch4Sm80ELb1ELb0ELb0ELb0ELb1ELb0ELb1ELb1EEENS1_21CollectiveEpilogueFwdINS6_IJS8_SA_S9_EEENS6_IJNS7_ILi1EEESI_SI_EEESC_SE_Li256ELb0ELb1ELb1ELb0EEENS1_30DynamicPersistentTileSchedulerILi256ELi256ELb1ELb1ELb0EEEEEEEEEvNT_6ParamsE)
        /*02d8*/ 	.word	0x000001f8


	//----- nvinfo : EIATTR_REGCOUNT
	.align		4
.L_132:
        /*02dc*/ 	.byte	0x04, 0x2f
        /*02de*/ 	.short	(.L_134 - .L_133)
	.align		4
.L_133:
        /*02e0*/ 	.word	index@(_ZN7cutlass13device_kernelIN5flash19enable_sm80_to_sm89INS1_16FlashAttnFwdSm80INS1_25CollectiveMainloopFwdSm80ILi8ELi1ELb0EN4cute5tupleIJNS5_1CILi128EEENS7_ILi32EEENS7_ILi256EEEEEELi256ENS_6half_tEfNS_4arch4Sm80ELb0ELb1ELb0ELb1ELb1ELb1ELb1ELb1EEENS1_21CollectiveEpilogueFwdINS6_IJS8_SA_S9_EEENS6_IJNS7_ILi1EEESI_SI_EEESC_SE_Li256ELb1ELb1ELb1ELb0EEENS1_36VarlenDynamicPersistentTileSchedulerILi128ELi32ELi256ELi256ELb1ELb1ELb0ELb1ELb0ELb1EEEEEEEEEvNT_6ParamsE)
        /*02e4*/ 	.word	0x000000ff


	//----- nvinfo : EIATTR_FRAME_SIZE
	.align		4
.L_134:
        /*02e8*/ 	.byte	0x04, 0x11
        /*02ea*/ 	.short	(.L_136 - .L_135)
	.align		4
.L_135:
        /*02ec*/ 	.word	index@($__internal_69_$__cuda_sm70_votesync_ballot)
        /*02f0*/ 	.word	0x00000000


	//----- nvinfo : EIATTR_FRAME_SIZE
	.align		4
.L_136:
        /*02f4*/ 	.byte	0x04, 0x11
        /*02f6*/ 	.short	(.L_138 - .L_137)
	.align		4
.L_137:
        /*02f8*/ 	.word	index@($__internal_68_$__cuda_sm70_shflsync_up_p)
        /*02fc*/ 	.word	0x00000000


	//----- nvinfo : EIATTR_FRAME_SIZE
	.align		4
.L_138:
        /*0300*/ 	.byte	0x04, 0x11
        /*0302*/ 	.short	(.L_140 - .L_139)
	.align		4
.L_139:
        /*0304*/ 	.word	index@($__internal_67_$__cuda_sm70_shflsync_idx_p)
        /*0308*/ 	.word	0x00000000


	//----- nvinfo : EIATTR_FRAME_SIZE
	.align		4
.L_140:
        /*030c*/ 	.byte	0x04, 0x11
        /*030e*/ 	.short	(.L_142 - .L_141)
	.align		4
.L_141:
        /*0310*/ 	.word	index@($__internal_66_$__cuda_sm70_shflsync_bfly_p)
        /*0314*/ 	.word	0x00000000


	//----- nvinfo : EIATTR_FRAME_SIZE
	.align		4
.L_142:
        /*0318*/ 	.byte	0x04, 0x11
        /*031a*/ 	.short	(.L_144 - .L_143)
	.align		4
.L_143:
        /*031c*/ 	.word	index@(_ZN7cutlass13device_kernelIN5flash19enable_sm80_to_sm89INS1_16FlashAttnFwdSm80INS1_25CollectiveMainloopFwdSm80ILi8ELi1ELb0EN4cute5tupleIJNS5_1CILi128EEENS7_ILi32EEENS7_ILi256EEEEEELi256ENS_6half_tEfNS_4arch4Sm80ELb0ELb1ELb0ELb1ELb1ELb1ELb1ELb1EEENS1_21CollectiveEpilogueFwdINS6_IJS8_SA_S9_EEENS6_IJNS7_ILi1EEESI_SI_EEESC_SE_Li256ELb1ELb1ELb1ELb0EEENS1_36VarlenDynamicPersistentTileSchedulerILi128ELi32ELi256ELi256ELb1ELb1ELb0ELb1ELb0ELb1EEEEEEEEEvNT_6ParamsE)
        /*0320*/ 	.word	0x00000048


	//----- nvinfo : EIATTR_REGCOUNT
	.align		4
.L_144:
        /*0324*/ 	.byte	0x04, 0x2f
        /*0326*/ 	.short	(.L_146 - .L_145)
	.align		4
.L_145:
        /*0328*/ 	.word	index@(_ZN7cutlass13device_kernelIN5flash19enable_sm80_to_sm89INS1_16FlashAttnFwdSm80INS1_25CollectiveMainloopFwdSm80ILi8ELi1ELb1EN4cute5tupleIJNS5_1CILi128EEENS7_ILi48EEENS7_ILi256EEEEEELi256ENS_6half_tEfNS_4arch4Sm80ELb0ELb1ELb0ELb1ELb1ELb0ELb1ELb1EEENS1_21CollectiveEpilogueFwdINS6_IJS8_SA_S9_EEENS6_IJNS7_ILi1EEESI_SI_EEESC_SE_Li256ELb1ELb1ELb1ELb0EEENS1_36VarlenDynamicPersistentTileSchedulerILi128ELi48ELi256ELi256ELb1ELb1ELb0ELb1ELb0ELb1EEEEEEEEEvNT_6ParamsE)
        /*032c*/ 	.word	0x000000ff


	//----- nvinfo : EIATTR_FRAME_SIZE
	.align		4
.L_146:
        /*0330*/ 	.byte	0x04, 0x11
        /*0332*/ 	.short	(.L_148 - .L_147)
	.align		4
.L_147:
        /*0334*/ 	.word	index@($__internal_65_$__cuda_sm70_votesync_ballot)
        /*0338*/ 	.word	0x00000000


	//----- nvinfo : EIATTR_FRAME_SIZE
	.align		4
.L_148:
        /*033c*/ 	.byte	0x04, 0x11
        /*033e*/ 	.short	(.L_150 - .L_149)
	.align		4
.L_149:
        /*0340*/ 	.word	index@($__internal_64_$__cuda_sm70_shflsync_up_p)
        /*0344*/ 	.word	0x00000000


	//----- nvinfo : EIATTR_FRAME_SIZE
	.align		4
.L_150:
        /*0348*/ 	.byte	0x04, 0x11
        /*034a*/ 	.short	(.L_152 - .L_151)
	.align		4
.L_151:
        /*034c*/ 	.word	index@($__internal_63_$__cuda_sm70_shflsync_idx_p)
        /*0350*/ 	.word	0x00000000


	//----- nvinfo : EIATTR_FRAME_SIZE
	.align		4
.L_152:
        /*0354*/ 	.byte	0x04, 0x11
        /*0356*/ 	.short	(.L_154 - .L_153)
	.align		4
.L_153:
        /*0358*/ 	.word	index@($__internal_62_$__cuda_sm70_shflsync_bfly_p)
        /*035c*/ 	.word	0x00000000


	//----- nvinfo : EIATTR_FRAME_SIZE
	.align		4
.L_154:
        /*0360*/ 	.byte	0x04, 0x11
        /*0362*/ 	.short	(.L_156 - .L_155)
	.align		4
.L_155:
        /*0364*/ 	.word	index@(_ZN7cutlass13device_kernelIN5flash19enable_sm80_to_sm89INS1_16FlashAttnFwdSm80INS1_25CollectiveMainloopFwdSm80ILi8ELi1ELb1EN4cute5tupleIJNS5_1CILi128EEENS7_ILi48EEENS7_ILi256EEEEEELi256ENS_6half_tEfNS_4arch4Sm80ELb0ELb1ELb0ELb1ELb1ELb0ELb1ELb1EEENS1_21CollectiveEpilogueFwdINS6_IJS8_SA_S9_EEENS6_IJNS7_ILi1EEESI_SI_EEESC_SE_Li256ELb1ELb1ELb1ELb0EEENS1_36VarlenDynamicPersistentTileSchedulerILi128ELi48ELi256ELi256ELb1ELb1ELb0ELb1ELb0ELb1EEEEEEEEEvNT_6ParamsE)
        /*0368*/ 	.word	0x00000218


	//----- nvinfo : EIATTR_REGCOUNT
	.align		4
.L_156:
        /*036c*/ 	.byte	0x04, 0x2f
        /*036e*/ 	.short	(.L_158 - .L_157)
	.align		4
.L_157:
        /*0370*/ 	.word	index@(_ZN7cutlass13device_kernelIN5flash19enable_sm80_to_sm89INS1_16FlashAttnFwdSm80INS1_25CollectiveMainloopFwdSm80ILi8ELi1ELb1EN4cute5tupleIJNS5_1CILi128EEENS7_ILi48EEENS7_ILi256EEEEEELi256ENS_6half_tEfNS_4arch4Sm80ELb0ELb1ELb0ELb0ELb1ELb0ELb1ELb1EEENS1_21CollectiveEpilogueFwdINS6_IJS8_SA_S9_EEENS6_IJNS7_ILi1EEESI_SI_EEESC_SE_Li256ELb0ELb1ELb1ELb0EEENS1_19SingleTileSchedulerILb0ELb1ELb1ELi128EEEEEEEEEvNT_6ParamsE)
        /*0374*/ 	.word	0x000000ff


	//----- nvinfo : EIATTR_FRAME_SIZE
	.align		4
.L_158:
        /*0378*/ 	.byte	0x04, 0x11
        /*037a*/ 	.short	(.L_160 - .L_159)
	.align		4
.L_159:
        /*037c*/ 	.word	index@($__internal_61_$__cuda_sm70_shflsync_idx_p)
        /*0380*/ 	.word	0x00000000


	//----- nvinfo : EIATTR_FRAME_SIZE
	.align		4
.L_160:
        /*0384*/ 	.byte	0x04, 0x11
        /*0386*/ 	.short	(.L_162 - .L_161)
	.align		4
.L_161:
        /*0388*/ 	.word	index@(_ZN7cutlass13device_kernelIN5flash19enable_sm80_to_sm89INS1_16FlashAttnFwdSm80INS1_25CollectiveMainloopFwdSm80ILi8ELi1ELb1EN4cute5tupleIJNS5_1CILi128EEENS7_ILi48EEENS7_ILi256EEEEEELi256ENS_6half_tEfNS_4arch4Sm80ELb0ELb1ELb0ELb0ELb1ELb0ELb1ELb1EEENS1_21CollectiveEpilogueFwdINS6_IJS8_SA_S9_EEENS6_IJNS7_ILi1EEESI_SI_EEESC_SE_Li256ELb0ELb1ELb1ELb0EEENS1_19SingleTileSchedulerILb0ELb1ELb1ELi128EEEEEEEEEvNT_6ParamsE)
        /*038c*/ 	.word	0x00000078


	//----- nvinfo : EIATTR_REGCOUNT
	.align		4
.L_162:
        /*0390*/ 	.byte	0x04, 0x2f
        /*0392*/ 	.short	(.L_164 - .L_163)
	.align		4
.L_163:
        /*0394*/ 	.word	index@(_ZN7cutlass13device_kernelIN5flash19enable_sm80_to_sm89INS1_16FlashAttnFwdSm80INS1_25CollectiveMainloopFwdSm80ILi8ELi1ELb0EN4cute5tupleIJNS5_1CILi128EEENS7_ILi32EEENS7_ILi256EEEEEELi256ENS_6half_tEfNS_4arch4Sm80ELb0ELb0ELb0ELb1ELb1ELb1ELb1ELb1EEENS1_21CollectiveEpilogueFwdINS6_IJS8_SA_S9_EEENS6_IJNS7_ILi1EEESI_SI_EEESC_SE_Li256ELb1ELb1ELb1ELb0EEENS1_36VarlenDynamicPersistentTileSchedulerILi128ELi32ELi256ELi256ELb1ELb1ELb0ELb0ELb1ELb1EEEEEEEEEvNT_6ParamsE)
        /*0398*/ 	.word	0x000000ff


	//----- nvinfo : EIATTR_FRAME_SIZE
	.align		4
.L_164:
        /*039c*/ 	.byte	0x04, 0x11
        /*039e*/ 	.short	(.L_166 - .L_165)
	.align		4
.L_165:
        /*03a0*/ 	.word	index@($__internal_60_$__cuda_sm70_votesync_ballot)
        /*03a4*/ 	.word	0x00000000


	//----- nvinfo : EIATTR_FRAME_SIZE
	.align		4
.L_166:
        /*03a8*/ 	.byte	0x04, 0x11
        /*03aa*/ 	.short	(.L_168 - .L_167)
	.align		4
.L_167:
        /*03ac*/ 	.word	index@($__internal_59_$__cuda_sm70_shflsync_up_p)
        /*03b0*/ 	.word	0x00000000


	//----- nvinfo : EIATTR_FRAME_SIZE
	.align		4
.L_168:
        /*03b4*/ 	.byte	0x04, 0x11
        /*03b6*/ 	.short	(.L_170 - .L_169)
	.align		4
.L_169:
        /*03b8*/ 	.word	index@($__internal_58_$__cuda_sm70_shflsync_idx_p)
        /*03bc*/ 	.word	0x00000000


	//----- nvinfo : EIATTR_FRAME_SIZE
	.align		4
.L_170:
        /*03c0*/ 	.byte	0x04, 0x11
        /*03c2*/ 	.short	(.L_172 - .L_171)
	.align		4
.L_171:
        /*03c4*/ 	.word	index@($__internal_57_$__cuda_sm70_shflsync_bfly_p)
        /*03c8*/ 	.word	0x00000000


	//----- nvinfo : EIATTR_FRAME_SIZE
	.align		4
.L_172:
        /*03cc*/ 	.byte	0x04, 0x11
        /*03ce*/ 	.short	(.L_174 - .L_173)
	.align		4
.L_173:
        /*03d0*/ 	.word	index@(_ZN7cutlass13device_kernelIN5flash19enable_sm80_to_sm89INS1_16FlashAttnFwdSm80INS1_25CollectiveMainloopFwdSm80ILi8ELi1ELb0EN4cute5tupleIJNS5_1CILi128EEENS7_ILi32EEENS7_ILi256EEEEEELi256ENS_6half_tEfNS_4arch4Sm80ELb0ELb0ELb0ELb1ELb1ELb1ELb1ELb1EEENS1_21CollectiveEpilogueFwdINS6_IJS8_SA_S9_EEENS6_IJNS7_ILi1EEESI_SI_EEESC_SE_Li256ELb1ELb1ELb1ELb0EEENS1_36VarlenDynamicPersistentTileSchedulerILi128ELi32ELi256ELi256ELb1ELb1ELb0ELb0ELb1ELb1EEEEEEEEEvNT_6ParamsE)
        /*03d4*/ 	.word	0x00000058


	//----- nvinfo : EIATTR_REGCOUNT
	.align		4
.L_174:
        /*03d8*/ 	.byte	0x04, 0x2f
        /*03da*/ 	.short	(.L_176 - .L_175)
	.align		4
.L_175:
        /*03dc*/ 	.word	index@(_ZN7cutlass13device_kernelIN5flash19enable_sm80_to_sm89INS1_16FlashAttnFwdSm80INS1_25CollectiveMainloopFwdSm80ILi8ELi1ELb1EN4cute5tupleIJNS5_1CILi128EEENS7_ILi48EEENS7_ILi256EEEEEELi256ENS_6half_tEfNS_4arch4Sm80ELb0ELb0ELb0ELb1ELb1ELb0ELb1ELb1EEENS1_21CollectiveEpilogueFwdINS6_IJS8_SA_S9_EEENS6_IJNS7_ILi1EEESI_SI_EEESC_SE_Li256ELb1ELb1ELb1ELb0EEENS1_36VarlenDynamicPersistentTileSchedulerILi128ELi48ELi256ELi256ELb1ELb1ELb0ELb0ELb1ELb1EEEEEEEEEvNT_6ParamsE)
        /*03e0*/ 	.word	0x000000ff


	//----- nvinfo : EIATTR_FRAME_SIZE
	.align		4
.L_176:
        /*03e4*/ 	.byte	0x04, 0x11
        /*03e6*/ 	.short	(.L_178 - .L_177)
	.align		4
.L_177:
        /*03e8*/ 	.word	index@($__internal_56_$__cuda_sm70_votesync_ballot)
        /*03ec*/ 	.word	0x00000000


	//----- nvinfo : EIATTR_FRAME_SIZE
	.align		4
.L_178:
        /*03f0*/ 	.byte	0x04, 0x11
        /*03f2*/ 	.short	(.L_180 - .L_179)
	.align		4
.L_179:
        /*03f4*/ 	.word	index@($__internal_55_$__cuda_sm70_shflsync_up_p)
        /*03f8*/ 	.word	0x00000000


	//----- nvinfo : EIATTR_FRAME_SIZE
	.align		4
.L_180:
        /*03fc*/ 	.byte	0x04, 0x11
        /*03fe*/ 	.short	(.L_182 - .L_181)
	.align		4
.L_181:
        /*0400*/ 	.word	index@($__internal_54_$__cuda_sm70_shflsync_idx_p)
        /*0404*/ 	.word	0x00000000


	//----- nvinfo : EIATTR_FRAME_SIZE
	.align		4
.L_182:
        /*0408*/ 	.byte	0x04, 0x11
        /*040a*/ 	.short	(.L_184 - .L_183)
	.align		4
.L_183:
        /*040c*/ 	.word	index@($__internal_53_$__cuda_sm70_shflsync_bfly_p)
        /*0410*/ 	.word	0x00000000


	//----- nvinfo : EIATTR_FRAME_SIZE
	.align		4
.L_184:
        /*0414*/ 	.byte	0x04, 0x11
        /*0416*/ 	.short	(.L_186 - .L_185)
	.align		4
.L_185:
        /*0418*/ 	.word	index@(_ZN7cutlass13device_kernelIN5flash19enable_sm80_to_sm89INS1_16FlashAttnFwdSm80INS1_25CollectiveMainloopFwdSm80ILi8ELi1ELb1EN4cute5tupleIJNS5_1CILi128EEENS7_ILi48EEENS7_ILi256EEEEEELi256ENS_6half_tEfNS_4arch4Sm80ELb0ELb0ELb0ELb1ELb1ELb0ELb1ELb1EEENS1_21CollectiveEpilogueFwdINS6_IJS8_SA_S9_EEENS6_IJNS7_ILi1EEESI_SI_EEESC_SE_Li256ELb1ELb1ELb1ELb0EEENS1_36VarlenDynamicPersistentTileSchedulerILi128ELi48ELi256ELi256ELb1ELb1ELb0ELb0ELb1ELb1EEEEEEEEEvNT_6ParamsE)
        /*041c*/ 	.word	0x00000198


	//----- nvinfo : EIATTR_REGCOUNT
	.align		4
.L_186:
        /*0420*/ 	.byte	0x04, 0x2f
        /*0422*/ 	.short	(.L_188 - .L_187)
	.align		4
.L_187:
        /*0424*/ 	.word	index@(_ZN7cutlass13device_kernelIN5flash19enable_sm80_to_sm89INS1_16FlashAttnFwdSm80INS1_25CollectiveMainloopFwdSm80ILi8ELi1ELb1EN4cute5tupleIJNS5_1CILi128EEENS7_ILi64EEENS7_ILi256EEEEEELi256ENS_6half_tEfNS_4arch4Sm80ELb0ELb0ELb0ELb0ELb1ELb0ELb1ELb1EEENS1_21CollectiveEpilogueFwdINS6_IJS8_SA_S9_EEENS6_IJNS7_ILi1EEESI_SI_EEESC_SE_Li256ELb0ELb1ELb1ELb0EEENS1_19SingleTileSchedulerILb0ELb1ELb1ELi128EEEEEEEEEvNT_6ParamsE)
        /*0428*/ 	.word	0x000000ff


	//----- nvinfo : EIATTR_FRAME_SIZE
	.align		4
.L_188:
        /*042c*/ 	.byte	0x04, 0x11
        /*042e*/ 	.short	(.L_190 - .L_189)
	.align		4
.L_189:
        /*0430*/ 	.word	index@(_ZN7cutlass13device_kernelIN5flash19enable_sm80_to_sm89INS1_16FlashAttnFwdSm80INS1_25CollectiveMainloopFwdSm80ILi8ELi1ELb1EN4cute5tupleIJNS5_1CILi128EEENS7_ILi64EEENS7_ILi256EEEEEELi256ENS_6half_tEfNS_4arch4Sm80ELb0ELb0ELb0ELb0ELb1ELb0ELb1ELb1EEENS1_21CollectiveEpilogueFwdINS6_IJS8_SA_S9_EEENS6_IJNS7_ILi1EEESI_SI_EEESC_SE_Li256ELb0ELb1ELb1ELb0EEENS1_19SingleTileSchedulerILb0ELb1ELb1ELi128EEEEEEEEEvNT_6ParamsE)
        /*0434*/ 	.word	0x00000060


	//----- nvinfo : EIATTR_REGCOUNT
	.align		4
.L_190:
        /*0438*/ 	.byte	0x04, 0x2f
        /*043a*/ 	.short	(.L_192 - .L_191)
	.align		4
.L_191:
        /*043c*/ 	.word	index@(_ZN7cutlass13device_kernelIN5flash19enable_sm80_to_sm89INS1_16FlashAttnFwdSm80INS1_25CollectiveMainloopFwdSm80ILi8ELi1ELb0EN4cute5tupleIJNS5_1CILi128EEENS7_ILi48EEENS7_ILi256EEEEEELi256ENS_6half_tEfNS_4arch4Sm80ELb1ELb0ELb1ELb1ELb1ELb1ELb1ELb1EEENS1_21CollectiveEpilogueFwdINS6_IJS8_SA_S9_EEENS6_IJNS7_ILi1EEESI_SI_EEESC_SE_Li256ELb1ELb1ELb1ELb0EEENS1_36VarlenDynamicPersistentTileSchedulerILi128ELi48ELi256ELi256ELb1ELb1ELb0ELb1ELb1ELb1EEEEEEEEEvNT_6ParamsE)
        /*0440*/ 	.word	0x000000ff


	//----- nvinfo : EIATTR_FRAME_SIZE
	.align		4
.L_192:
        /*0444*/ 	.byte	0x04, 0x11
        /*0446*/ 	.short	(.L_194 - .L_193)
	.align		4
.L_193:
        /*0448*/ 	.word	index@($__internal_52_$__cuda_sm70_votesync_ballot)
        /*044c*/ 	.word	0x00000000


	//----- nvinfo : EIATTR_FRAME_SIZE
	.align		4
.L_194:
        /*0450*/ 	.byte	0x04, 0x11
        /*0452*/ 	.short	(.L_196 - .L_195)
	.align		4
.L_195:
        /*0454*/ 	.word	index@($__internal_51_$__cuda_sm70_shflsync_up_p)
        /*0458*/ 	.word	0x00000000


	//----- nvinfo : EIATTR_FRAME_SIZE
	.align		4
.L_196:
        /*045c*/ 	.byte	0x04, 0x11
        /*045e*/ 	.short	(.L_198 - .L_197)
	.align		4
.L_197:
        /*0460*/ 	.word	index@($__internal_50_$__cuda_sm70_shflsync_idx_p)
        /*0464*/ 	.word	0x00000000


	//----- nvinfo : EIATTR_FRAME_SIZE
	.align		4
.L_198:
        /*0468*/ 	.byte	0x04, 0x11
        /*046a*/ 	.short	(.L_200 - .L_199)
	.align		4
.L_199:
        /*046c*/ 	.word	index@($__internal_49_$__cuda_sm70_shflsync_bfly_p)
        /*0470*/ 	.word	0x00000000


	//----- nvinfo : EIATTR_FRAME_SIZE
	.align		4
.L_200:
        /*0474*/ 	.byte	0x04, 0x11
        /*0476*/ 	.short	(.L_202 - .L_201)
	.align		4
.L_201:
        /*0478*/ 	.word	index@(_ZN7cutlass13device_kernelIN5flash19enable_sm80_to_sm89INS1_16FlashAttnFwdSm80INS1_25CollectiveMainloopFwdSm80ILi8ELi1ELb0EN4cute5tupleIJNS5_1CILi128EEENS7_ILi48EEENS7_ILi256EEEEEELi256ENS_6half_tEfNS_4arch4Sm80ELb1ELb0ELb1ELb1ELb1ELb1ELb1ELb1EEENS1_21CollectiveEpilogueFwdINS6_IJS8_SA_S9_EEENS6_IJNS7_ILi1EEESI_SI_EEESC_SE_Li256ELb1ELb1ELb1ELb0EEENS1_36VarlenDynamicPersistentTileSchedulerILi128ELi48ELi256ELi256ELb1ELb1ELb0ELb1ELb1ELb1EEEEEEEEEvNT_6ParamsE)
        /*047c*/ 	.word	0x00000198


	//----- nvinfo : EIATTR_REGCOUNT
	.align		4
.L_202:
        /*0480*/ 	.byte	0x04, 0x2f
        /*0482*/ 	.short	(.L_204 - .L_203)
	.align		4
.L_203:
        /*0484*/ 	.word	index@(_ZN7cutlass13device_kernelIN5flash19enable_sm80_to_sm89INS1_16FlashAttnFwdSm80INS1_25CollectiveMainloopFwdSm80ILi8ELi1ELb0EN4cute5tupleIJNS5_1CILi128EEENS7_ILi64EEENS7_ILi256EEEEEELi256ENS_6half_tEfNS_4arch4Sm80ELb1ELb0ELb1ELb1ELb1ELb0ELb1ELb1EEENS1_21CollectiveEpilogueFwdINS6_IJS8_SA_S9_EEENS6_IJNS7_ILi1EEESI_SI_EEESC_SE_Li256ELb1ELb1ELb1ELb0EEENS1_36VarlenDynamicPersistentTileSchedulerILi128ELi64ELi256ELi256ELb1ELb1ELb0ELb1ELb1ELb1EEEEEEEEEvNT_6ParamsE)
        /*0488*/ 	.word	0x000000ff


	//----- nvinfo : EIATTR_FRAME_SIZE
	.align		4
.L_204:
        /*048c*/ 	.byte	0x04, 0x11
        /*048e*/ 	.short	(.L_206 - .L_205)
	.align		4
.L_205:
        /*0490*/ 	.word	index@($__internal_48_$__cuda_sm70_votesync_ballot)
        /*0494*/ 	.word	0x00000000


	//----- nvinfo : EIATTR_FRAME_SIZE
	.align		4
.L_206:
        /*0498*/ 	.byte	0x04, 0x11
        /*049a*/ 	.short	(.L_208 - .L_207)
	.align		4
.L_207:
        /*049c*/ 	.word	index@($__internal_47_$__cuda_sm70_shflsync_up_p)
        /*04a0*/ 	.word	0x00000000


	//----- nvinfo : EIATTR_FRAME_SIZE
	.align		4
.L_208:
        /*04a4*/ 	.byte	0x04, 0x11
        /*04a6*/ 	.short	(.L_210 - .L_209)
	.align		4
.L_209:
        /*04a8*/ 	.word	index@($__internal_46_$__cuda_sm70_shflsync_idx_p)
        /*04ac*/ 	.word	0x00000000


	//----- nvinfo : EIATTR_FRAME_SIZE
	.align		4
.L_210:
        /*04b0*/ 	.byte	0x04, 0x11
        /*04b2*/ 	.short	(.L_212 - .L_211)
	.align		4
.L_211:
        /*04b4*/ 	.word	index@($__internal_45_$__cuda_sm70_shflsync_bfly_p)
        /*04b8*/ 	.word	0x00000000


	//----- nvinfo : EIATTR_FRAME_SIZE
	.align		4
.L_212:
        /*04bc*/ 	.byte	0x04, 0x11
        /*04be*/ 	.short	(.L_214 - .L_213)
	.align		4
.L_213:
        /*04c0*/ 	.word	index@(_ZN7cutlass13device_kernelIN5flash19enable_sm80_to_sm89INS1_16FlashAttnFwdSm80INS1_25CollectiveMainloopFwdSm80ILi8ELi1ELb0EN4cute5tupleIJNS5_1CILi128EEENS7_ILi64EEENS7_ILi256EEEEEELi256ENS_6half_tEfNS_4arch4Sm80ELb1ELb0ELb1ELb1ELb1ELb0ELb1ELb1EEENS1_21CollectiveEpilogueFwdINS6_IJS8_SA_S9_EEENS6_IJNS7_ILi1EEESI_SI_EEESC_SE_Li256ELb1ELb1ELb1ELb0EEENS1_36VarlenDynamicPersistentTileSchedulerILi128ELi64ELi256ELi256ELb1ELb1ELb0ELb1ELb1ELb1EEEEEEEEEvNT_6ParamsE)
        /*04c4*/ 	.word	0x00000038


	//----- nvinfo : EIATTR_REGCOUNT
	.align		4
.L_214:
        /*04c8*/ 	.byte	0x04, 0x2f
        /*04ca*/ 	.short	(.L_216 - .L_215)
	.align		4
.L_215:
        /*04cc*/ 	.word	index@(_ZN7cutlass13device_kernelIN5flash19enable_sm80_to_sm89INS1_16FlashAttnFwdSm80INS1_25CollectiveMainloopFwdSm80ILi8ELi1ELb0EN4cute5tupleIJNS5_1CILi128EEENS7_ILi96EEENS7_ILi256EEEEEELi256ENS_6half_tEfNS_4arch4Sm80ELb1ELb0ELb1ELb0ELb1ELb0ELb1ELb1EEENS1_21CollectiveEpilogueFwdINS6_IJS8_SA_S9_EEENS6_IJNS7_ILi1EEESI_SI_EEESC_SE_Li256ELb0ELb1ELb1ELb0EEENS1_30DynamicPersistentTileSchedulerILi256ELi256ELb1ELb1ELb0EEEEEEEEEvNT_6ParamsE)
        /*04d0*/ 	.word	0x000000ff


	//----- nvinfo : EIATTR_FRAME_SIZE
	.align		4
.L_216:
        /*04d4*/ 	.byte	0x04, 0x11
        /*04d6*/ 	.short	(.L_218 - .L_217)
	.align		4
.L_217:
        /*04d8*/ 	.word	index@($__internal_44_$__cuda_sm70_shflsync_idx_p)
        /*04dc*/ 	.word	0x00000000


	//----- nvinfo : EIATTR_FRAME_SIZE
	.align		4
.L_218:
        /*04e0*/ 	.byte	0x04, 0x11
        /*04e2*/ 	.short	(.L_220 - .L_219)
	.align		4
.L_219:
        /*04e4*/ 	.word	index@($__internal_43_$__cuda_sm70_shflsync_bfly_p)
        /*04e8*/ 	.word	0x00000000


	//----- nvinfo : EIATTR_FRAME_SIZE
	.align		4
.L_220:
        /*04ec*/ 	.byte	0x04, 0x11
        /*04ee*/ 	.short	(.L_222 - .L_221)
	.align		4
.L_221:
        /*04f0*/ 	.word	index@(_ZN7cutlass13device_kernelIN5flash19enable_sm80_to_sm89INS1_16FlashAttnFwdSm80INS1_25CollectiveMainloopFwdSm80ILi8ELi1ELb0EN4cute5tupleIJNS5_1CILi128EEENS7_ILi96EEENS7_ILi256EEEEEELi256ENS_6half_tEfNS_4arch4Sm80ELb1ELb0ELb1ELb0ELb1ELb0ELb1ELb1EEENS1_21CollectiveEpilogueFwdINS6_IJS8_SA_S9_EEENS6_IJNS7_ILi1EEESI_SI_EEESC_SE_Li256ELb0ELb1ELb1ELb0EEENS1_30DynamicPersistentTileSchedulerILi256ELi256ELb1ELb1ELb0EEEEEEEEEvNT_6ParamsE)
        /*04f4*/ 	.word	0x000001a0


	//----- nvinfo : EIATTR_REGCOUNT
	.align		4
.L_222:
        /*04f8*/ 	.byte	0x04, 0x2f
        /*04fa*/ 	.short	(.L_224 - .L_223)
	.align		4
.L_223:
        /*04fc*/ 	.word	index@(_ZN7cutlass13device_kernelIN5flash19enable_sm80_to_sm89INS1_16FlashAttnFwdSm80INS1_25CollectiveMainloopFwdSm80ILi8ELi1ELb0EN4cute5tupleIJNS5_1CILi128EEENS7_ILi48EEENS7_ILi256EEEEEELi256ENS_6half_tEfNS_4arch4Sm80ELb0ELb1ELb1ELb1ELb1ELb1ELb1ELb1EEENS1_21CollectiveEpilogueFwdINS6_IJS8_SA_S9_EEENS6_IJNS7_ILi1EEESI_SI_EEESC_SE_Li256ELb1ELb1ELb1ELb0EEENS1_36VarlenDynamicPersistentTileSchedulerILi128ELi48ELi256ELi256ELb1ELb1ELb0ELb1ELb0ELb1EEEEEEEEEvNT_6ParamsE)
        /*0500*/ 	.word	0x000000ff


	//----- nvinfo : EIATTR_FRAME_SIZE
	.align		4
.L_224:
        /*0504*/ 	.byte	0x04, 0x11
        /*0506*/ 	.short	(.L_226 - .L_225)
	.align		4
.L_225:
        /*0508*/ 	.word	index@($__internal_42_$__cuda_sm70_votesync_ballot)
        /*050c*/ 	.word	0x00000000


	//----- nvinfo : EIATTR_FRAME_SIZE
	.align		4
.L_226:
        /*0510*/ 	.byte	0x04, 0x11
        /*0512*/ 	.short	(.L_228 - .L_227)
	.align		4
.L_227:
        /*0514*/ 	.word	index@($__internal_41_$__cuda_sm70_shflsync_up_p)
        /*0518*/ 	.word	0x00000000


	//----- nvinfo : EIATTR_FRAME_SIZE
	.align		4
.L_228:
        /*051c*/ 	.byte	0x04, 0x11
        /*051e*/ 	.short	(.L_230 - .L_229)
	.align		4
.L_229:
        /*0520*/ 	.word	index@($__internal_40_$__cuda_sm70_shflsync_idx_p)
        /*0524*/ 	.word	0x00000000


	//----- nvinfo : EIATTR_FRAME_SIZE
	.align		4
.L_230:
        /*0528*/ 	.byte	0x04, 0x11
        /*052a*/ 	.short	(.L_232 - .L_231)
	.align		4
.L_231:
        /*052c*/ 	.word	index@($__internal_39_$__cuda_sm70_shflsync_bfly_p)
        /*0530*/ 	.word	0x00000000


	//----- nvinfo : EIATTR_FRAME_SIZE
	.align		4
.L_232:
        /*0534*/ 	.byte	0x04, 0x11
        /*0536*/ 	.short	(.L_234 - .L_233)
	.align		4
.L_233:
        /*0538*/ 	.word	index@($_ZN7cutlass13device_kernelIN5flash19enable_sm80_to_sm89INS1_16FlashAttnFwdSm80INS1_25CollectiveMainloopFwdSm80ILi8ELi1ELb0EN4cute5tupleIJNS5_1CILi128EEENS7_ILi48EEENS7_ILi256EEEEEELi256ENS_6half_tEfNS_4arch4Sm80ELb0ELb1ELb1ELb1ELb1ELb1ELb1ELb1EEENS1_21CollectiveEpilogueFwdINS6_IJS8_SA_S9_EEENS6_IJNS7_ILi1EEESI_SI_EEESC_SE_Li256ELb1ELb1ELb1ELb0EEENS1_36VarlenDynamicPersistentTileSchedulerILi128ELi48ELi256ELi256ELb1ELb1ELb0ELb1ELb0ELb1EEEEEEEEEvNT_6ParamsE$_ZZN5flash25CollectiveMainloopFwdSm80ILi8ELi1ELb0EN4cute5tupleIJNS1_1CILi128EEENS3_ILi48EEENS3_ILi256EEEEEELi256EN7cutlass6half_tEfNS8_4arch4Sm80ELb0ELb1ELb1ELb1ELb1ELb1ELb1ELb1EE3mmaINS_16FlashAttnFwdSm80ISC_NS_21CollectiveEpilogueFwdINS2_IJS4_S6_S5_EEENS2_IJNS3_ILi1EEESH_SH_EEES9_SB_Li256ELb1ELb1ELb1ELb0EEENS_36VarlenDynamicPersistentTileSchedulerILi128ELi48ELi256ELi256ELb1ELb1ELb0ELb1ELb0ELb1EEEE13SharedStorageENS1_6TensorINS1_11ArrayEngineIfLm128EEENS1_6LayoutINS2_IJNS2_IJNS3_ILi2EEESS_EEESH_NS3_ILi32EEEEEENS2_IJNS2_IJSH_SS_EEENS3_ILi0EEENS3_ILi4EEEEEEEEEENS_7SoftmaxILi2ELi0EEEEEbRKNSC_6ParamsERT0_RT1_iRKNS_16SeqlenInfoQKNewKILb1ELb1EEENS2_IJiiiiEEERT_ENKUlvE_clEv)
        /*053c*/ 	.word	0x00000000


	//----- nvinfo : EIATTR_FRAME_SIZE
	.align		4
.L_234:
        /*0540*/ 	.byte	0x04, 0x11
        /*0542*/ 	.short	(.L_236 - .L_235)
	.align		4
.L_235:
        /*0544*/ 	.word	index@(_ZN7cutlass13device_kernelIN5flash19enable_sm80_to_sm89INS1_16FlashAttnFwdSm80INS1_25CollectiveMainloopFwdSm80ILi8ELi1ELb0EN4cute5tupleIJNS5_1CILi128EEENS7_ILi48EEENS7_ILi256EEEEEELi256ENS_6half_tEfNS_4arch4Sm80ELb0ELb1ELb1ELb1ELb1ELb1ELb1ELb1EEENS1_21CollectiveEpilogueFwdINS6_IJS8_SA_S9_EEENS6_IJNS7_ILi1EEESI_SI_EEESC_SE_Li256ELb1ELb1ELb1ELb0EEENS1_36VarlenDynamicPersistentTileSchedulerILi128ELi48ELi256ELi256ELb1ELb1ELb0ELb1ELb0ELb1EEEEEEEEEvNT_6ParamsE)
        /*0548*/ 	.word	0x000001e8


	//----- nvinfo : EIATTR_REGCOUNT
	.align		4
.L_236:
        /*054c*/ 	.byte	0x04, 0x2f
        /*054e*/ 	.short	(.L_238 - .L_237)
	.align		4
.L_237:
        /*0550*/ 	.word	index@(_ZN7cutlass13device_kernelIN5flash19enable_sm80_to_sm89INS1_16FlashAttnFwdSm80INS1_25CollectiveMainloopFwdSm80ILi8ELi1ELb0EN4cute5tupleIJNS5_1CILi128EEENS7_ILi64EEENS7_ILi256EEEEEELi256ENS_6half_tEfNS_4arch4Sm80ELb0ELb1ELb1ELb1ELb1ELb0ELb1ELb1EEENS1_21CollectiveEpilogueFwdINS6_IJS8_SA_S9_EEENS6_IJNS7_ILi1EEESI_SI_EEESC_SE_Li256ELb1ELb1ELb1ELb0EEENS1_36VarlenDynamicPersistentTileSchedulerILi128ELi64ELi256ELi256ELb1ELb1ELb0ELb1ELb0ELb1EEEEEEEEEvNT_6ParamsE)
        /*0554*/ 	.word	0x000000ff


	//----- nvinfo : EIATTR_FRAME_SIZE
	.align		4
.L_238:
        /*0558*/ 	.byte	0x04, 0x11
        /*055a*/ 	.short	(.L_240 - .L_239)
	.align		4
.L_239:
        /*055c*/ 	.word	index@($__internal_38_$__cuda_sm70_votesync_ballot)
        /*0560*/ 	.word	0x00000000


	//----- nvinfo : EIATTR_FRAME_SIZE
	.align		4
.L_240:
        /*0564*/ 	.byte	0x04, 0x11
        /*0566*/ 	.short	(.L_242 - .L_241)
	.align		4
.L_241:
        /*0568*/ 	.word	index@($__internal_37_$__cuda_sm70_shflsync_up_p)
        /*056c*/ 	.word	0x00000000


	//----- nvinfo : EIATTR_FRAME_SIZE
	.align		4
.L_242:
        /*0570*/ 	.byte	0x04, 0x11
        /*0572*/ 	.short	(.L_244 - .L_243)
	.align		4
.L_243:
        /*0574*/ 	.word	index@($__internal_36_$__cuda_sm70_shflsync_idx_p)
        /*0578*/ 	.word	0x00000000


	//----- nvinfo : EIATTR_FRAME_SIZE
	.align		4
.L_244:
        /*057c*/ 	.byte	0x04, 0x11
        /*057e*/ 	.short	(.L_246 - .L_245)
	.align		4
.L_245:
        /*0580*/ 	.word	index@($__internal_35_$__cuda_sm70_shflsync_bfly_p)
        /*0584*/ 	.word	0x00000000


	//----- nvinfo : EIATTR_FRAME_SIZE
	.align		4
.L_246:
        /*0588*/ 	.byte	0x04, 0x11
        /*058a*/ 	.short	(.L_248 - .L_247)
	.align		4
.L_247:
        /*058c*/ 	.word	index@(_ZN7cutlass13device_kernelIN5flash19enable_sm80_to_sm89INS1_16FlashAttnFwdSm80INS1_25CollectiveMainloopFwdSm80ILi8ELi1ELb0EN4cute5tupleIJNS5_1CILi128EEENS7_ILi64EEENS7_ILi256EEEEEELi256ENS_6half_tEfNS_4arch4Sm80ELb0ELb1ELb1ELb1ELb1ELb0ELb1ELb1EEENS1_21CollectiveEpilogueFwdINS6_IJS8_SA_S9_EEENS6_IJNS7_ILi1EEESI_SI_EEESC_SE_Li256ELb1ELb1ELb1ELb0EEENS1_36VarlenDynamicPersistentTileSchedulerILi128ELi64ELi256ELi256ELb1ELb1ELb0ELb1ELb0ELb1EEEEEEEEEvNT_6ParamsE)
        /*0590*/ 	.word	0x00000030


	//----- nvinfo : EIATTR_REGCOUNT
	.align		4
.L_248:
        /*0594*/ 	.byte	0x04, 0x2f
        /*0596*/ 	.short	(.L_250 - .L_249)
	.align		4
.L_249:
        /*0598*/ 	.word	index@(_ZN7cutlass13device_kernelIN5flash19enable_sm80_to_sm89INS1_16FlashAttnFwdSm80INS1_25CollectiveMainloopFwdSm80ILi8ELi1ELb0EN4cute5tupleIJNS5_1CILi128EEENS7_ILi64EEENS7_ILi256EEEEEELi256ENS_6half_tEfNS_4arch4Sm80ELb0ELb1ELb1ELb0ELb1ELb0ELb1ELb1EEENS1_21CollectiveEpilogueFwdINS6_IJS8_SA_S9_EEENS6_IJNS7_ILi1EEESI_SI_EEESC_SE_Li256ELb0ELb1ELb1ELb0EEENS1_19SingleTileSchedulerILb0ELb1ELb1ELi128EEEEEEEEEvNT_6ParamsE)
        /*059c*/ 	.word	0x000000ff


	//----- nvinfo : EIATTR_FRAME_SIZE
	.align		4
.L_250:
        /*05a0*/ 	.byte	0x04, 0x11
        /*05a2*/ 	.short	(.L_252 - .L_251)
	.align		4
.L_251:
        /*05a4*/ 	.word	index@(_ZN7cutlass13device_kernelIN5flash19enable_sm80_to_sm89INS1_16FlashAttnFwdSm80INS1_25CollectiveMainloopFwdSm80ILi8ELi1ELb0EN4cute5tupleIJNS5_1CILi128EEENS7_ILi64EEENS7_ILi256EEEEEELi256ENS_6half_tEfNS_4arch4Sm80ELb0ELb1ELb1ELb0ELb1ELb0ELb1ELb1EEENS1_21CollectiveEpilogueFwdINS6_IJS8_SA_S9_EEENS6_IJNS7_ILi1EEESI_SI_EEESC_SE_Li256ELb0ELb1ELb1ELb0EEENS1_19SingleTileSchedulerILb0ELb1ELb1ELi128EEEEEEEEEvNT_6ParamsE)
        /*05a8*/ 	.word	0x00000008


	//----- nvinfo : EIATTR_REGCOUNT
	.align		4
.L_252:
        /*05ac*/ 	.byte	0x04, 0x2f
        /*05ae*/ 	.short	(.L_254 - .L_253)
	.align		4
.L_253:
        /*05b0*/ 	.word	index@(_ZN7cutlass13device_kernelIN5flash19enable_sm80_to_sm89INS1_16FlashAttnFwdSm80INS1_25CollectiveMainloopFwdSm80ILi8ELi1ELb0EN4cute5tupleIJNS5_1CILi128EEENS7_ILi48EEENS7_ILi256EEEEEELi256ENS_6half_tEfNS_4arch4Sm80ELb0ELb0ELb1ELb1ELb1ELb1ELb1ELb1EEENS1_21CollectiveEpilogueFwdINS6_IJS8_SA_S9_EEENS6_IJNS7_ILi1EEESI_SI_EEESC_SE_Li256ELb1ELb1ELb1ELb0EEENS1_36VarlenDynamicPersistentTileSchedulerILi128ELi48ELi256ELi256ELb1ELb1ELb0ELb0ELb1ELb1EEEEEEEEEvNT_6ParamsE)
        /*05b4*/ 	.word	0x000000ff


	//----- nvinfo : EIATTR_FRAME_SIZE
	.align		4
.L_254:
        /*05b8*/ 	.byte	0x04, 0x11
        /*05ba*/ 	.short	(.L_256 - .L_255)
	.align		4
.L_255:
        /*05bc*/ 	.word	index@($__internal_34_$__cuda_sm70_votesync_ballot)
        /*05c0*/ 	.word	0x00000000


	//----- nvinfo : EIATTR_FRAME_SIZE
	.align		4
.L_256:
        /*05c4*/ 	.byte	0x04, 0x11
        /*05c6*/ 	.short	(.L_258 - .L_257)
	.align		4
.L_257:
        /*05c8*/ 	.word	index@($__internal_33_$__cuda_sm70_shflsync_up_p)
        /*05cc*/ 	.word	0x00000000


	//----- nvinfo : EIATTR_FRAME_SIZE
	.align		4
.L_258:
        /*05d0*/ 	.byte	0x04, 0x11
        /*05d2*/ 	.short	(.L_260 - .L_259)
	.align		4
.L_259:
        /*05d4*/ 	.word	index@($__internal_32_$__cuda_sm70_shflsync_idx_p)
        /*05d8*/ 	.word	0x00000000


	//----- nvinfo : EIATTR_FRAME_SIZE
	.align		4
.L_260:
        /*05dc*/ 	.byte	0x04, 0x11
        /*05de*/ 	.short	(.L_262 - .L_261)
	.align		4
.L_261:
        /*05e0*/ 	.word	index@($__internal_31_$__cuda_sm70_shflsync_bfly_p)
        /*05e4*/ 	.word	0x00000000


	//----- nvinfo : EIATTR_FRAME_SIZE
	.align		4
.L_262:
        /*05e8*/ 	.byte	0x04, 0x11
        /*05ea*/ 	.short	(.L_264 - .L_263)
	.align		4
.L_263:
        /*05ec*/ 	.word	index@(_ZN7cutlass13device_kernelIN5flash19enable_sm80_to_sm89INS1_16FlashAttnFwdSm80INS1_25CollectiveMainloopFwdSm80ILi8ELi1ELb0EN4cute5tupleIJNS5_1CILi128EEENS7_ILi48EEENS7_ILi256EEEEEELi256ENS_6half_tEfNS_4arch4Sm80ELb0ELb0ELb1ELb1ELb1ELb1ELb1ELb1EEENS1_21CollectiveEpilogueFwdINS6_IJS8_SA_S9_EEENS6_IJNS7_ILi1EEESI_SI_EEESC_SE_Li256ELb1ELb1ELb1ELb0EEENS1_36VarlenDynamicPersistentTileSchedulerILi128ELi48ELi256ELi256ELb1ELb1ELb0ELb0ELb1ELb1EEEEEEEEEvNT_6ParamsE)
        /*05f0*/ 	.word	0x00000190


	//----- nvinfo : EIATTR_REGCOUNT
	.align		4
.L_264:
        /*05f4*/ 	.byte	0x04, 0x2f
        /*05f6*/ 	.short	(.L_266 - .L_265)
	.align		4
.L_265:
        /*05f8*/ 	.word	index@(_ZN7cutlass13device_kernelIN5flash19enable_sm80_to_sm89INS1_16FlashAttnFwdSm80INS1_25CollectiveMainloopFwdSm80ILi8ELi1ELb0EN4cute5tupleIJNS5_1CILi128EEENS7_ILi64EEENS7_ILi256EEEEEELi256ENS_6half_tEfNS_4arch4Sm80ELb0ELb0ELb1ELb1ELb1ELb0ELb1ELb1EEENS1_21CollectiveEpilogueFwdINS6_IJS8_SA_S9_EEENS6_IJNS7_ILi1EEESI_SI_EEESC_SE_Li256ELb1ELb1ELb1ELb0EEENS1_36VarlenDynamicPersistentTileSchedulerILi128ELi64ELi256ELi256ELb1ELb1ELb0ELb0ELb1ELb1EEEEEEEEEvNT_6ParamsE)
        /*05fc*/ 	.word	0x000000ff


	//----- nvinfo : EIATTR_FRAME_SIZE
	.align		4
.L_266:
        /*0600*/ 	.byte	0x04, 0x11
        /*0602*/ 	.short	(.L_268 - .L_267)
	.align		4
.L_267:
        /*0604*/ 	.word	index@($__internal_30_$__cuda_sm70_votesync_ballot)
        /*0608*/ 	.word	0x00000000


	//----- nvinfo : EIATTR_FRAME_SIZE
	.align		4
.L_268:
        /*060c*/ 	.byte	0x04, 0x11
        /*060e*/ 	.short	(.L_270 - .L_269)
	.align		4
.L_269:
        /*0610*/ 	.word	index@($__internal_29_$__cuda_sm70_shflsync_up_p)
        /*0614*/ 	.word	0x00000000


	//----- nvinfo : EIATTR_FRAME_SIZE
	.align		4
.L_270:
        /*0618*/ 	.byte	0x04, 0x11
        /*061a*/ 	.short	(.L_272 - .L_271)
	.align		4
.L_271:
        /*061c*/ 	.word	index@($__internal_28_$__cuda_sm70_shflsync_idx_p)
        /*0620*/ 	.word	0x00000000


	//----- nvinfo : EIATTR_FRAME_SIZE
	.align		4
.L_272:
        /*0624*/ 	.byte	0x04, 0x11
        /*0626*/ 	.short	(.L_274 - .L_273)
	.align		4
.L_273:
        /*0628*/ 	.word	index@($__internal_27_$__cuda_sm70_shflsync_bfly_p)
        /*062c*/ 	.word	0x00000000


	//----- nvinfo : EIATTR_FRAME_SIZE
	.align		4
.L_274:
        /*0630*/ 	.byte	0x04, 0x11
        /*0632*/ 	.short	(.L_276 - .L_275)
	.align		4
.L_275:
        /*0634*/ 	.word	index@(_ZN7cutlass13device_kernelIN5flash19enable_sm80_to_sm89INS1_16FlashAttnFwdSm80INS1_25CollectiveMainloopFwdSm80ILi8ELi1ELb0EN4cute5tupleIJNS5_1CILi128EEENS7_ILi64EEENS7_ILi256EEEEEELi256ENS_6half_tEfNS_4arch4Sm80ELb0ELb0ELb1ELb1ELb1ELb0ELb1ELb1EEENS1_21CollectiveEpilogueFwdINS6_IJS8_SA_S9_EEENS6_IJNS7_ILi1EEESI_SI_EEESC_SE_Li256ELb1ELb1ELb1ELb0EEENS1_36VarlenDynamicPersistentTileSchedulerILi128ELi64ELi256ELi256ELb1ELb1ELb0ELb0ELb1ELb1EEEEEEEEEvNT_6ParamsE)
        /*0638*/ 	.word	0x00000158


	//----- nvinfo : EIATTR_REGCOUNT
	.align		4
.L_276:
        /*063c*/ 	.byte	0x04, 0x2f
        /*063e*/ 	.short	(.L_278 - .L_277)
	.align		4
.L_277:
        /*0640*/ 	.word	index@(_ZN7cutlass13device_kernelIN5flash19enable_sm80_to_sm89INS1_16FlashAttnFwdSm80INS1_25CollectiveMainloopFwdSm80ILi8ELi1ELb0EN4cute5tupleIJNS5_1CILi128EEENS7_ILi96EEENS7_ILi256EEEEEELi256ENS_6half_tEfNS_4arch4Sm80ELb0ELb0ELb1ELb0ELb1ELb0ELb1ELb1EEENS1_21CollectiveEpilogueFwdINS6_IJS8_SA_S9_EEENS6_IJNS7_ILi1EEESI_SI_EEESC_SE_Li256ELb0ELb1ELb1ELb0EEENS1_19SingleTileSchedulerILb0ELb1ELb1ELi128EEEEEEEEEvNT_6ParamsE)
        /*0644*/ 	.word	0x000000ff


	//----- nvinfo : EIATTR_FRAME_SIZE
	.align		4
.L_278:
        /*0648*/ 	.byte	0x04, 0x11
        /*064a*/ 	.short	(.L_280 - .L_279)
	.align		4
.L_279:
        /*064c*/ 	.word	index@(_ZN7cutlass13device_kernelIN5flash19enable_sm80_to_sm89INS1_16FlashAttnFwdSm80INS1_25CollectiveMainloopFwdSm80ILi8ELi1ELb0EN4cute5tupleIJNS5_1CILi128EEENS7_ILi96EEENS7_ILi256EEEEEELi256ENS_6half_tEfNS_4arch4Sm80ELb0ELb0ELb1ELb0ELb1ELb0ELb1ELb1EEENS1_21CollectiveEpilogueFwdINS6_IJS8_SA_S9_EEENS6_IJNS7_ILi1EEESI_SI_EEESC_SE_Li256ELb0ELb1ELb1ELb0EEENS1_19SingleTileSchedulerILb0ELb1ELb1ELi128EEEEEEEEEvNT_6ParamsE)
        /*0650*/ 	.word	0x00000060


	//----- nvinfo : EIATTR_REGCOUNT
	.align		4
.L_280:
        /*0654*/ 	.byte	0x04, 0x2f
        /*0656*/ 	.short	(.L_282 - .L_281)
	.align		4
.L_281:
        /*0658*/ 	.word	index@(_ZN7cutlass13device_kernelIN5flash19enable_sm80_to_sm89INS1_16FlashAttnFwdSm80INS1_25CollectiveMainloopFwdSm80ILi8ELi1ELb0EN4cute5tupleIJNS5_1CILi128EEENS7_ILi32EEENS7_ILi256EEEEEELi256ENS_6half_tEfNS_4arch4Sm80ELb1ELb0ELb1ELb1ELb1ELb1ELb1ELb1EEENS1_21CollectiveEpilogueFwdINS6_IJS8_SA_S9_EEENS6_IJNS7_ILi1EEESI_SI_EEESC_SE_Li256ELb1ELb1ELb1ELb0EEENS1_36VarlenDynamicPersistentTileSchedulerILi128ELi32ELi256ELi256ELb1ELb1ELb0ELb1ELb1ELb1EEEEEEEEEvNT_6ParamsE)
        /*065c*/ 	.word	0x000000ff


	//----- nvinfo : EIATTR_FRAME_SIZE
	.align		4
.L_282:
        /*0660*/ 	.byte	0x04, 0x11
        /*0662*/ 	.short	(.L_284 - .L_283)
	.align		4
.L_283:
        /*0664*/ 	.word	index@($__internal_26_$__cuda_sm70_votesync_ballot)
        /*0668*/ 	.word	0x00000000


	//----- nvinfo : EIATTR_FRAME_SIZE
	.align		4
.L_284:
        /*066c*/ 	.byte	0x04, 0x11
        /*066e*/ 	.short	(.L_286 - .L_285)
	.align		4
.L_285:
        /*0670*/ 	.word	index@($__internal_25_$__cuda_sm70_shflsync_up_p)
        /*0674*/ 	.word	0x00000000


	//----- nvinfo : EIATTR_FRAME_SIZE
	.align		4
.L_286:
        /*0678*/ 	.byte	0x04, 0x11
        /*067a*/ 	.short	(.L_288 - .L_287)
	.align		4
.L_287:
        /*067c*/ 	.word	index@($__internal_24_$__cuda_sm70_shflsync_idx_p)
        /*0680*/ 	.word	0x00000000


	//----- nvinfo : EIATTR_FRAME_SIZE
	.align		4
.L_288:
        /*0684*/ 	.byte	0x04, 0x11
        /*0686*/ 	.short	(.L_290 - .L_289)
	.align		4
.L_289:
        /*0688*/ 	.word	index@($__internal_23_$__cuda_sm70_shflsync_bfly_p)
        /*068c*/ 	.word	0x00000000


	//----- nvinfo : EIATTR_FRAME_SIZE
	.align		4
.L_290:
        /*0690*/ 	.byte	0x04, 0x11
        /*0692*/ 	.short	(.L_292 - .L_291)
	.align		4
.L_291:
        /*0694*/ 	.word	index@(_ZN7cutlass13device_kernelIN5flash19enable_sm80_to_sm89INS1_16FlashAttnFwdSm80INS1_25CollectiveMainloopFwdSm80ILi8ELi1ELb0EN4cute5tupleIJNS5_1CILi128EEENS7_ILi32EEENS7_ILi256EEEEEELi256ENS_6half_tEfNS_4arch4Sm80ELb1ELb0ELb1ELb1ELb1ELb1ELb1ELb1EEENS1_21CollectiveEpilogueFwdINS6_IJS8_SA_S9_EEENS6_IJNS7_ILi1EEESI_SI_EEESC_SE_Li256ELb1ELb1ELb1ELb0EEENS1_36VarlenDynamicPersistentTileSchedulerILi128ELi32ELi256ELi256ELb1ELb1ELb0ELb1ELb1ELb1EEEEEEEEEvNT_6ParamsE)
        /*0698*/ 	.word	0x00000048


	//----- nvinfo : EIATTR_REGCOUNT
	.align		4
.L_292:
        /*069c*/ 	.byte	0x04, 0x2f
        /*069e*/ 	.short	(.L_294 - .L_293)
	.align		4
.L_293:
        /*06a0*/ 	.word	index@(_ZN7cutlass13device_kernelIN5flash19enable_sm80_to_sm89INS1_16FlashAttnFwdSm80INS1_25CollectiveMainloopFwdSm80ILi8ELi1ELb1EN4cute5tupleIJNS5_1CILi128EEENS7_ILi48EEENS7_ILi256EEEEEELi256ENS_6half_tEfNS_4arch4Sm80ELb1ELb0ELb1ELb1ELb1ELb0ELb1ELb1EEENS1_21CollectiveEpilogueFwdINS6_IJS8_SA_S9_EEENS6_IJNS7_ILi1EEESI_SI_EEESC_SE_Li256ELb1ELb1ELb1ELb0EEENS1_36VarlenDynamicPersistentTileSchedulerILi128ELi48ELi256ELi256ELb1ELb1ELb0ELb1ELb1ELb1EEEEEEEEEvNT_6ParamsE)
        /*06a4*/ 	.word	0x000000ff


	//----- nvinfo : EIATTR_FRAME_SIZE
	.align		4
.L_294:
        /*06a8*/ 	.byte	0x04, 0x11
        /*06aa*/ 	.short	(.L_296 - .L_295)
	.align		4
.L_295:
        /*06ac*/ 	.word	index@($__internal_22_$__cuda_sm70_votesync_ballot)
        /*06b0*/ 	.word	0x00000000


	//----- nvinfo : EIATTR_FRAME_SIZE
	.align		4
.L_296:
        /*06b4*/ 	.byte	0x04, 0x11
        /*06b6*/ 	.short	(.L_298 - .L_297)
	.align		4
.L_297:
        /*06b8*/ 	.word	index@($__internal_21_$__cuda_sm70_shflsync_up_p)
        /*06bc*/ 	.word	0x00000000


	//----- nvinfo : EIATTR_FRAME_SIZE
	.align		4
.L_298:
        /*06c0*/ 	.byte	0x04, 0x11
        /*06c2*/ 	.short	(.L_300 - .L_299)
	.align		4
.L_299:
        /*06c4*/ 	.word	index@($__internal_20_$__cuda_sm70_shflsync_idx_p)
        /*06c8*/ 	.word	0x00000000


	//----- nvinfo : EIATTR_FRAME_SIZE
	.align		4
.L_300:
        /*06cc*/ 	.byte	0x04, 0x11
        /*06ce*/ 	.short	(.L_302 - .L_301)
	.align		4
.L_301:
        /*06d0*/ 	.word	index@($__internal_19_$__cuda_sm70_shflsync_bfly_p)
        /*06d4*/ 	.word	0x00000000


	//----- nvinfo : EIATTR_FRAME_SIZE
	.align		4
.L_302:
        /*06d8*/ 	.byte	0x04, 0x11
        /*06da*/ 	.short	(.L_304 - .L_303)
	.align		4
.L_303:
        /*06dc*/ 	.word	index@(_ZN7cutlass13device_kernelIN5flash19enable_sm80_to_sm89INS1_16FlashAttnFwdSm80INS1_25CollectiveMainloopFwdSm80ILi8ELi1ELb1EN4cute5tupleIJNS5_1CILi128EEENS7_ILi48EEENS7_ILi256EEEEEELi256ENS_6half_tEfNS_4arch4Sm80ELb1ELb0ELb1ELb1ELb1ELb0ELb1ELb1EEENS1_21CollectiveEpilogueFwdINS6_IJS8_SA_S9_EEENS6_IJNS7_ILi1EEESI_SI_EEESC_SE_Li256ELb1ELb1ELb1ELb0EEENS1_36VarlenDynamicPersistentTileSchedulerILi128ELi48ELi256ELi256ELb1ELb1ELb0ELb1ELb1ELb1EEEEEEEEEvNT_6ParamsE)
        /*06e0*/ 	.word	0x00000220


	//----- nvinfo : EIATTR_REGCOUNT
	.align		4
.L_304:
        /*06e4*/ 	.byte	0x04, 0x2f
        /*06e6*/ 	.short	(.L_306 - .L_305)
	.align		4
.L_305:
        /*06e8*/ 	.word	index@(_ZN7cutlass13device_kernelIN5flash19enable_sm80_to_sm89INS1_16FlashAttnFwdSm80INS1_25CollectiveMainloopFwdSm80ILi8ELi1ELb1EN4cute5tupleIJNS5_1CILi128EEENS7_ILi64EEENS7_ILi256EEEEEELi256ENS_6half_tEfNS_4arch4Sm80ELb1ELb0ELb1ELb0ELb1ELb0ELb1ELb1EEENS1_21CollectiveEpilogueFwdINS6_IJS8_SA_S9_EEENS6_IJNS7_ILi1EEESI_SI_EEESC_SE_Li256ELb0ELb1ELb1ELb0EEENS1_30DynamicPersistentTileSchedulerILi256ELi256ELb1ELb1ELb0EEEEEEEEEvNT_6ParamsE)
        /*06ec*/ 	.word	0x000000ff


	//----- nvinfo : EIATTR_FRAME_SIZE
	.align		4
.L_306:
        /*06f0*/ 	.byte	0x04, 0x11
        /*06f2*/ 	.short	(.L_308 - .L_307)
	.align		4
.L_307:
        /*06f4*/ 	.word	index@($__internal_18_$__cuda_sm70_shflsync_idx_p)
        /*06f8*/ 	.word	0x00000000


	//----- nvinfo : EIATTR_FRAME_SIZE
	.align		4
.L_308:
        /*06fc*/ 	.byte	0x04, 0x11
        /*06fe*/ 	.short	(.L_310 - .L_309)
	.align		4
.L_309:
        /*0700*/ 	.word	index@($__internal_17_$__cuda_sm70_shflsync_bfly_p)
        /*0704*/ 	.word	0x00000000


	//----- nvinfo : EIATTR_FRAME_SIZE
	.align		4
.L_310:
        /*0708*/ 	.byte	0x04, 0x11
        /*070a*/ 	.short	(.L_312 - .L_311)
	.align		4
.L_311:
        /*070c*/ 	.word	index@(_ZN7cutlass13device_kernelIN5flash19enable_sm80_to_sm89INS1_16FlashAttnFwdSm80INS1_25CollectiveMainloopFwdSm80ILi8ELi1ELb1EN4cute5tupleIJNS5_1CILi128EEENS7_ILi64EEENS7_ILi256EEEEEELi256ENS_6half_tEfNS_4arch4Sm80ELb1ELb0ELb1ELb0ELb1ELb0ELb1ELb1EEENS1_21CollectiveEpilogueFwdINS6_IJS8_SA_S9_EEENS6_IJNS7_ILi1EEESI_SI_EEESC_SE_Li256ELb0ELb1ELb1ELb0EEENS1_30DynamicPersistentTileSchedulerILi256ELi256ELb1ELb1ELb0EEEEEEEEEvNT_6ParamsE)
        /*0710*/ 	.word	0x00000210


	//----- nvinfo : EIATTR_REGCOUNT
	.align		4
.L_312:
        /*0714*/ 	.byte	0x04, 0x2f
        /*0716*/ 	.short	(.L_314 - .L_313)
	.align		4
.L_313:
        /*0718*/ 	.word	index@(_ZN7cutlass13device_kernelIN5flash19enable_sm80_to_sm89INS1_16FlashAttnFwdSm80INS1_25CollectiveMainloopFwdSm80ILi8ELi1ELb0EN4cute5tupleIJNS5_1CILi128EEENS7_ILi32EEENS7_ILi256EEEEEELi256ENS_6half_tEfNS_4arch4Sm80ELb0ELb1ELb1ELb1ELb1ELb1ELb1ELb1EEENS1_21CollectiveEpilogueFwdINS6_IJS8_SA_S9_EEENS6_IJNS7_ILi1EEESI_SI_EEESC_SE_Li256ELb1ELb1ELb1ELb0EEENS1_36VarlenDynamicPersistentTileSchedulerILi128ELi32ELi256ELi256ELb1ELb1ELb0ELb1ELb0ELb1EEEEEEEEEvNT_6ParamsE)
        /*071c*/ 	.word	0x000000ff


	//----- nvinfo : EIATTR_FRAME_SIZE
	.align		4
.L_314:
        /*0720*/ 	.byte	0x04, 0x11
        /*0722*/ 	.short	(.L_316 - .L_315)
	.align		4
.L_315:
        /*0724*/ 	.word	index@($__internal_16_$__cuda_sm70_votesync_ballot)
        /*0728*/ 	.word	0x00000000


	//----- nvinfo : EIATTR_FRAME_SIZE
	.align		4
.L_316:
        /*072c*/ 	.byte	0x04, 0x11
        /*072e*/ 	.short	(.L_318 - .L_317)
	.align		4
.L_317:
        /*0730*/ 	.word	index@($__internal_15_$__cuda_sm70_shflsync_up_p)
        /*0734*/ 	.word	0x00000000


	//----- nvinfo : EIATTR_FRAME_SIZE
	.align		4
.L_318:
        /*0738*/ 	.byte	0x04, 0x11
        /*073a*/ 	.short	(.L_320 - .L_319)
	.align		4
.L_319:
        /*073c*/ 	.word	index@($__internal_14_$__cuda_sm70_shflsync_idx_p)
        /*0740*/ 	.word	0x00000000


	//----- nvinfo : EIATTR_FRAME_SIZE
	.align		4
.L_320:
        /*0744*/ 	.byte	0x04, 0x11
        /*0746*/ 	.short	(.L_322 - .L_321)
	.align		4
.L_321:
        /*0748*/ 	.word	index@($__internal_13_$__cuda_sm70_shflsync_bfly_p)
        /*074c*/ 	.word	0x00000000


	//----- nvinfo : EIATTR_FRAME_SIZE
	.align		4
.L_322:
        /*0750*/ 	.byte	0x04, 0x11
        /*0752*/ 	.short	(.L_324 - .L_323)
	.align		4
.L_323:
        /*0754*/ 	.word	index@(_ZN7cutlass13device_kernelIN5flash19enable_sm80_to_sm89INS1_16FlashAttnFwdSm80INS1_25CollectiveMainloopFwdSm80ILi8ELi1ELb0EN4cute5tupleIJNS5_1CILi128EEENS7_ILi32EEENS7_ILi256EEEEEELi256ENS_6half_tEfNS_4arch4Sm80ELb0ELb1ELb1ELb1ELb1ELb1ELb1ELb1EEENS1_21CollectiveEpilogueFwdINS6_IJS8_SA_S9_EEENS6_IJNS7_ILi1EEESI_SI_EEESC_SE_Li256ELb1ELb1ELb1ELb0EEENS1_36VarlenDynamicPersistentTileSchedulerILi128ELi32ELi256ELi256ELb1ELb1ELb0ELb1ELb0ELb1EEEEEEEEEvNT_6ParamsE)
        /*0758*/ 	.word	0x00000048


	//----- nvinfo : EIATTR_REGCOUNT
	.align		4
.L_324:
        /*075c*/ 	.byte	0x04, 0x2f
        /*075e*/ 	.short	(.L_326 - .L_325)
	.align		4
.L_325:
        /*0760*/ 	.word	index@(_ZN7cutlass13device_kernelIN5flash19enable_sm80_to_sm89INS1_16FlashAttnFwdSm80INS1_25CollectiveMainloopFwdSm80ILi8ELi1ELb1EN4cute5tupleIJNS5_1CILi128EEENS7_ILi48EEENS7_ILi256EEEEEELi256ENS_6half_tEfNS_4arch4Sm80ELb0ELb1ELb1ELb1ELb1ELb0ELb1ELb1EEENS1_21CollectiveEpilogueFwdINS6_IJS8_SA_S9_EEENS6_IJNS7_ILi1EEESI_SI_EEESC_SE_Li256ELb1ELb1ELb1ELb0EEENS1_36VarlenDynamicPersistentTileSchedulerILi128ELi48ELi256ELi256ELb1ELb1ELb0ELb1ELb0ELb1EEEEEEEEEvNT_6ParamsE)
        /*0764*/ 	.word	0x000000ff


	//----- nvinfo : EIATTR_FRAME_SIZE
	.align		4
.L_326:
        /*0768*/ 	.byte	0x04, 0x11
        /*076a*/ 	.short	(.L_328 - .L_327)
	.align		4
.L_327:
        /*076c*/ 	.word	index@($__internal_12_$__cuda_sm70_votesync_ballot)
        /*0770*/ 	.word	0x00000000


	//----- nvinfo : EIATTR_FRAME_SIZE
	.align		4
.L_328:
        /*0774*/ 	.byte	0x04, 0x11
        /*0776*/ 	.short	(.L_330 - .L_329)
	.align		4
.L_329:
        /*0778*/ 	.word	index@($__internal_11_$__cuda_sm70_shflsync_up_p)
        /*077c*/ 	.word	0x00000000


	//----- nvinfo : EIATTR_FRAME_SIZE
	.align		4
.L_330:
        /*0780*/ 	.byte	0x04, 0x11
        /*0782*/ 	.short	(.L_332 - .L_331)
	.align		4
.L_331:
        /*0784*/ 	.word	index@($__internal_10_$__cuda_sm70_shflsync_idx_p)
        /*0788*/ 	.word	0x00000000


	//----- nvinfo : EIATTR_FRAME_SIZE
	.align		4
.L_332:
        /*078c*/ 	.byte	0x04, 0x11
        /*078e*/ 	.short	(.L_334 - .L_333)
	.align		4
.L_333:
        /*0790*/ 	.word	index@($__internal_9_$__cuda_sm70_shflsync_bfly_p)
        /*0794*/ 	.word	0x00000000


	//----- nvinfo : EIATTR_FRAME_SIZE
	.align		4
.L_334:
        /*0798*/ 	.byte	0x04, 0x11
        /*079a*/ 	.short	(.L_336 - .L_335)
	.align		4
.L_335:
        /*079c*/ 	.word	index@(_ZN7cutlass13device_kernelIN5flash19enable_sm80_to_sm89INS1_16FlashAttnFwdSm80INS1_25CollectiveMainloopFwdSm80ILi8ELi1ELb1EN4cute5tupleIJNS5_1CILi128EEENS7_ILi48EEENS7_ILi256EEEEEELi256ENS_6half_tEfNS_4arch4Sm80ELb0ELb1ELb1ELb1ELb1ELb0ELb1ELb1EEENS1_21CollectiveEpilogueFwdINS6_IJS8_SA_S9_EEENS6_IJNS7_ILi1EEESI_SI_EEESC_SE_Li256ELb1ELb1ELb1ELb0EEENS1_36VarlenDynamicPersistentTileSchedulerILi128ELi48ELi256ELi256ELb1ELb1ELb0ELb1ELb0ELb1EEEEEEEEEvNT_6ParamsE)
        /*07a0*/ 	.word	0x00000218


	//----- nvinfo : EIATTR_REGCOUNT
	.align		4
.L_336:
        /*07a4*/ 	.byte	0x04, 0x2f
        /*07a6*/ 	.short	(.L_338 - .L_337)
	.align		4
.L_337:
        /*07a8*/ 	.word	index@(_ZN7cutlass13device_kernelIN5flash19enable_sm80_to_sm89INS1_16FlashAttnFwdSm80INS1_25CollectiveMainloopFwdSm80ILi8ELi1ELb1EN4cute5tupleIJNS5_1CILi128EEENS7_ILi48EEENS7_ILi256EEEEEELi256ENS_6half_tEfNS_4arch4Sm80ELb0ELb1ELb1ELb0ELb1ELb0ELb1ELb1EEENS1_21CollectiveEpilogueFwdINS6_IJS8_SA_S9_EEENS6_IJNS7_ILi1EEESI_SI_EEESC_SE_Li256ELb0ELb1ELb1ELb0EEENS1_19SingleTileSchedulerILb0ELb1ELb1ELi128EEEEEEEEEvNT_6ParamsE)
        /*07ac*/ 	.word	0x000000ff


	//----- nvinfo : EIATTR_FRAME_SIZE
	.align		4
.L_338:
        /*07b0*/ 	.byte	0x04, 0x11
        /*07b2*/ 	.short	(.L_340 - .L_339)
	.align		4
.L_339:
        /*07b4*/ 	.word	index@($__internal_8_$__cuda_sm70_shflsync_idx_p)
        /*07b8*/ 	.word	0x00000000


	//----- nvinfo : EIATTR_FRAME_SIZE
	.align		4
.L_340:
        /*07bc*/ 	.byte	0x04, 0x11
        /*07be*/ 	.short	(.L_342 - .L_341)
	.align		4
.L_341:
        /*07c0*/ 	.word	index@(_ZN7cutlass13device_kernelIN5flash19enable_sm80_to_sm89INS1_16FlashAttnFwdSm80INS1_25CollectiveMainloopFwdSm80ILi8ELi1ELb1EN4cute5tupleIJNS5_1CILi128EEENS7_ILi48EEENS7_ILi256EEEEEELi256ENS_6half_tEfNS_4arch4Sm80ELb0ELb1ELb1ELb0ELb1ELb0ELb1ELb1EEENS1_21CollectiveEpilogueFwdINS6_IJS8_SA_S9_EEENS6_IJNS7_ILi1EEESI_SI_EEESC_SE_Li256ELb0ELb1ELb1ELb0EEENS1_19SingleTileSchedulerILb0ELb1ELb1ELi128EEEEEEEEEvNT_6ParamsE)
        /*07c4*/ 	.word	0x00000060


	//----- nvinfo : EIATTR_REGCOUNT
	.align		4
.L_342:
        /*07c8*/ 	.byte	0x04, 0x2f
        /*07ca*/ 	.short	(.L_344 - .L_343)
	.align		4
.L_343:
        /*07cc*/ 	.word	index@(_ZN7cutlass13device_kernelIN5flash19enable_sm80_to_sm89INS1_16FlashAttnFwdSm80INS1_25CollectiveMainloopFwdSm80ILi8ELi1ELb0EN4cute5tupleIJNS5_1CILi128EEENS7_ILi32EEENS7_ILi256EEEEEELi256ENS_6half_tEfNS_4arch4Sm80ELb0ELb0ELb1ELb1ELb1ELb1ELb1ELb1EEENS1_21CollectiveEpilogueFwdINS6_IJS8_SA_S9_EEENS6_IJNS7_ILi1EEESI_SI_EEESC_SE_Li256ELb1ELb1ELb1ELb0EEENS1_36VarlenDynamicPersistentTileSchedulerILi128ELi32ELi256ELi256ELb1ELb1ELb0ELb0ELb1ELb1EEEEEEEEEvNT_6ParamsE)
        /*07d0*/ 	.word	0x000000ff


	//----- nvinfo : EIATTR_FRAME_SIZE
	.align		4
.L_344:
        /*07d4*/ 	.byte	0x04, 0x11
        /*07d6*/ 	.short	(.L_346 - .L_345)
	.align		4
.L_345:
        /*07d8*/ 	.word	index@($__internal_7_$__cuda_sm70_votesync_ballot)
        /*07dc*/ 	.word	0x00000000


	//----- nvinfo : EIATTR_FRAME_SIZE
	.align		4
.L_346:
        /*07e0*/ 	.byte	0x04, 0x11
        /*07e2*/ 	.short	(.L_348 - .L_347)
	.align		4
.L_347:
        /*07e4*/ 	.word	index@($__internal_6_$__cuda_sm70_shflsync_up_p)
        /*07e8*/ 	.word	0x00000000


	//----- nvinfo : EIATTR_FRAME_SIZE
	.align		4
.L_348:
        /*07ec*/ 	.byte	0x04, 0x11
        /*07ee*/ 	.short	(.L_350 - .L_349)
	.align		4
.L_349:
        /*07f0*/ 	.word	index@($__internal_5_$__cuda_sm70_shflsync_idx_p)
        /*07f4*/ 	.word	0x00000000


	//----- nvinfo : EIATTR_FRAME_SIZE
	.align		4
.L_350:
        /*07f8*/ 	.byte	0x04, 0x11
        /*07fa*/ 	.short	(.L_352 - .L_351)
	.align		4
.L_351:
        /*07fc*/ 	.word	index@($__internal_4_$__cuda_sm70_shflsync_bfly_p)
        /*0800*/ 	.word	0x00000000


	//----- nvinfo : EIATTR_FRAME_SIZE
	.align		4
.L_352:
        /*0804*/ 	.byte	0x04, 0x11
        /*0806*/ 	.short	(.L_354 - .L_353)
	.align		4
.L_353:
        /*0808*/ 	.word	index@(_ZN7cutlass13device_kernelIN5flash19enable_sm80_to_sm89INS1_16FlashAttnFwdSm80INS1_25CollectiveMainloopFwdSm80ILi8ELi1ELb0EN4cute5tupleIJNS5_1CILi128EEENS7_ILi32EEENS7_ILi256EEEEEELi256ENS_6half_tEfNS_4arch4Sm80ELb0ELb0ELb1ELb1ELb1ELb1ELb1ELb1EEENS1_21CollectiveEpilogueFwdINS6_IJS8_SA_S9_EEENS6_IJNS7_ILi1EEESI_SI_EEESC_SE_Li256ELb1ELb1ELb1ELb0EEENS1_36VarlenDynamicPersistentTileSchedulerILi128ELi32ELi256ELi256ELb1ELb1ELb0ELb0ELb1ELb1EEEEEEEEEvNT_6ParamsE)
        /*080c*/ 	.word	0x00000058


	//----- nvinfo : EIATTR_REGCOUNT
	.align		4
.L_354:
        /*0810*/ 	.byte	0x04, 0x2f
        /*0812*/ 	.short	(.L_356 - .L_355)
	.align		4
.L_355:
        /*0814*/ 	.word	index@(_ZN7cutlass13device_kernelIN5flash19enable_sm80_to_sm89INS1_16FlashAttnFwdSm80INS1_25CollectiveMainloopFwdSm80ILi8ELi1ELb1EN4cute5tupleIJNS5_1CILi128EEENS7_ILi48EEENS7_ILi256EEEEEELi256ENS_6half_tEfNS_4arch4Sm80ELb0ELb0ELb1ELb1ELb1ELb0ELb1ELb1EEENS1_21CollectiveEpilogueFwdINS6_IJS8_SA_S9_EEENS6_IJNS7_ILi1EEESI_SI_EEESC_SE_Li256ELb1ELb1ELb1ELb0EEENS1_36VarlenDynamicPersistentTileSchedulerILi128ELi48ELi256ELi256ELb1ELb1ELb0ELb0ELb1ELb1EEEEEEEEEvNT_6ParamsE)
        /*0818*/ 	.word	0x000000ff


	//----- nvinfo : EIATTR_FRAME_SIZE
	.align		4
.L_356:
        /*081c*/ 	.byte	0x04, 0x11
        /*081e*/ 	.short	(.L_358 - .L_357)
	.align		4
.L_357:
        /*0820*/ 	.word	index@($__internal_3_$__cuda_sm70_votesync_ballot)
        /*0824*/ 	.word	0x00000000


	//----- nvinfo : EIATTR_FRAME_SIZE
	.align		4
.L_358:
        /*0828*/ 	.byte	0x04, 0x11
        /*082a*/ 	.short	(.L_360 - .L_359)
	.align		4
.L_359:
        /*082c*/ 	.word	index@($__internal_2_$__cuda_sm70_shflsync_up_p)
        /*0830*/ 	.word	0x00000000


	//----- nvinfo : EIATTR_FRAME_SIZE
	.align		4
.L_360:
        /*0834*/ 	.byte	0x04, 0x11
        /*0836*/ 	.short	(.L_362 - .L_361)
	.align		4
.L_361:
        /*0838*/ 	.word	index@($__internal_1_$__cuda_sm70_shflsync_idx_p)
        /*083c*/ 	.word	0x00000000


	//----- nvinfo : EIATTR_FRAME_SIZE
	.align		4
.L_362:
        /*0840*/ 	.byte	0x04, 0x11
        /*0842*/ 	.short	(.L_364 - .L_363)
	.align		4
.L_363:
        /*0844*/ 	.word	index@($__internal_0_$__cuda_sm70_shflsync_bfly_p)
        /*0848*/ 	.word	0x00000000


	//----- nvinfo : EIATTR_FRAME_SIZE
	.align		4
.L_364:
        /*084c*/ 	.byte	0x04, 0x11
        /*084e*/ 	.short	(.L_366 - .L_365)
	.align		4
.L_365:
        /*0850*/ 	.word	index@(_ZN7cutlass13device_kernelIN5flash19enable_sm80_to_sm89INS1_16FlashAttnFwdSm80INS1_25CollectiveMainloopFwdSm80ILi8ELi1ELb1EN4cute5tupleIJNS5_1CILi128EEENS7_ILi48EEENS7_ILi256EEEEEELi256ENS_6half_tEfNS_4arch4Sm80ELb0ELb0ELb1ELb1ELb1ELb0ELb1ELb1EEENS1_21CollectiveEpilogueFwdINS6_IJS8_SA_S9_EEENS6_IJNS7_ILi1EEESI_SI_EEESC_SE_Li256ELb1ELb1ELb1ELb0EEENS1_36VarlenDynamicPersistentTileSchedulerILi128ELi48ELi256ELi256ELb1ELb1ELb0ELb0ELb1ELb1EEEEEEEEEvNT_6ParamsE)
        /*0854*/ 	.word	0x00000190


	//----- nvinfo : EIATTR_REGCOUNT
	.align		4
.L_366:
        /*0858*/ 	.byte	0x04, 0x2f
        /*085a*/ 	.short	(.L_368 - .L_367)
	.align		4
.L_367:
        /*085c*/ 	.word	index@(_ZN7cutlass13device_kernelIN5flash19enable_sm80_to_sm89INS1_16FlashAttnFwdSm80INS1_25CollectiveMainloopFwdSm80ILi8ELi1ELb1EN4cute5tupleIJNS5_1CILi128EEENS7_ILi64EEENS7_ILi256EEEEEELi256ENS_6half_tEfNS_4arch4Sm80ELb0ELb0ELb1ELb0ELb1ELb0ELb1ELb1EEENS1_21CollectiveEpilogueFwdINS6_IJS8_SA_S9_EEENS6_IJNS7_ILi1EEESI_SI_EEESC_SE_Li256ELb0ELb1ELb1ELb0EEENS1_19SingleTileSchedulerILb0ELb1ELb1ELi128EEEEEEEEEvNT_6ParamsE)
        /*0860*/ 	.word	0x000000ff


	//----- nvinfo : EIATTR_FRAME_SIZE
	.align		4
.L_368:
        /*0864*/ 	.byte	0x04, 0x11
        /*0866*/ 	.short	(.L_370 - .L_369)
	.align		4
.L_369:
        /*0868*/ 	.word	index@(_ZN7cutlass13device_kernelIN5flash19enable_sm80_to_sm89INS1_16FlashAttnFwdSm80INS1_25CollectiveMainloopFwdSm80ILi8ELi1ELb1EN4cute5tupleIJNS5_1CILi128EEENS7_ILi64EEENS7_ILi256EEEEEELi256ENS_6half_tEfNS_4arch4Sm80ELb0ELb0ELb1ELb0ELb1ELb0ELb1ELb1EEENS1_21CollectiveEpilogueFwdINS6_IJS8_SA_S9_EEENS6_IJNS7_ILi1EEESI_SI_EEESC_SE_Li256ELb0ELb1ELb1ELb0EEENS1_19SingleTileSchedulerILb0ELb1ELb1ELi128EEEEEEEEEvNT_6ParamsE)
        /*086c*/ 	.word	0x00000068


	//----- nvinfo : EIATTR_MIN_STACK_SIZE
	.align		4
.L_370:
        /*0870*/ 	.byte	0x04, 0x12
        /*0872*/ 	.short	(.L_372 - .L_371)
	.align		4
.L_371:
        /*0874*/ 	.word	index@(_ZN7cutlass13device_kernelIN5flash19enable_sm80_to_sm89INS1_16FlashAttnFwdSm80INS1_25CollectiveMainloopFwdSm80ILi8ELi1ELb1EN4cute5tupleIJNS5_1CILi128EEENS7_ILi64EEENS7_ILi256EEEEEELi256ENS_6half_tEfNS_4arch4Sm80ELb0ELb0ELb1ELb0ELb1ELb0ELb1ELb1EEENS1_21CollectiveEpilogueFwdINS6_IJS8_SA_S9_EEENS6_IJNS7_ILi1EEESI_SI_EEESC_SE_Li256ELb0ELb1ELb1ELb0EEENS1_19SingleTileSchedulerILb0ELb1ELb1ELi128EEEEEEEEEvNT_6ParamsE)
        /*0878*/ 	.word	0x00000068


	//----- nvinfo : EIATTR_MIN_STACK_SIZE
	.align		4
.L_372:
        /*087c*/ 	.byte	0x04, 0x12
        /*087e*/ 	.short	(.L_374 - .L_373)
	.align		4
.L_373:
        /*0880*/ 	.word	index@(_ZN7cutlass13device_kernelIN5flash19enable_sm80_to_sm89INS1_16FlashAttnFwdSm80INS1_25CollectiveMainloopFwdSm80ILi8ELi1ELb1EN4cute5tupleIJNS5_1CILi128EEENS7_ILi48EEENS7_ILi256EEEEEELi256ENS_6half_tEfNS_4arch4Sm80ELb0ELb0ELb1ELb1ELb1ELb0ELb1ELb1EEENS1_21CollectiveEpilogueFwdINS6_IJS8_SA_S9_EEENS6_IJNS7_ILi1EEESI_SI_EEESC_SE_Li256ELb1ELb1ELb1ELb0EEENS1_36VarlenDynamicPersistentTileSchedulerILi128ELi48ELi256ELi256ELb1ELb1ELb0ELb0ELb1ELb1EEEEEEEEEvNT_6ParamsE)
        /*0884*/ 	.word	0x00000190


	//----- nvinfo : EIATTR_MIN_STACK_SIZE
	.align		4
.L_374:
        /*0888*/ 	.byte	0x04, 0x12
        /*088a*/ 	.short	(.L_376 - .L_375)
	.align		4
.L_375:
        /*088c*/ 	.word	index@(_ZN7cutlass13device_kernelIN5flash19enable_sm80_to_sm89INS1_16FlashAttnFwdSm80INS1_25CollectiveMainloopFwdSm80ILi8ELi1ELb0EN4cute5tupleIJNS5_1CILi128EEENS7_ILi32EEENS7_ILi256EEEEEELi256ENS_6half_tEfNS_4arch4Sm80ELb0ELb0ELb1ELb1ELb1ELb1ELb1ELb1EEENS1_21CollectiveEpilogueFwdINS6_IJS8_SA_S9_EEENS6_IJNS7_ILi1EEESI_SI_EEESC_SE_Li256ELb1ELb1ELb1ELb0EEENS1_36VarlenDynamicPersistentTileSchedulerILi128ELi32ELi256ELi256ELb1ELb1ELb0ELb0ELb1ELb1EEEEEEEEEvNT_6ParamsE)
        /*0890*/ 	.word	0x00000058


	//----- nvinfo : EIATTR_MIN_STACK_SIZE
	.align		4
.L_376:
        /*0894*/ 	.byte	0x04, 0x12
        /*0896*/ 	.short	(.L_378 - .L_377)
	.align		4
.L_377:
        /*0898*/ 	.word	index@(_ZN7cutlass13device_kernelIN5flash19enable_sm80_to_sm89INS1_16FlashAttnFwdSm80INS1_25CollectiveMainloopFwdSm80ILi8ELi1ELb1EN4cute5tupleIJNS5_1CILi128EEENS7_ILi48EEENS7_ILi256EEEEEELi256ENS_6half_tEfNS_4arch4Sm80ELb0ELb1ELb1ELb0ELb1ELb0ELb1ELb1EEENS1_21CollectiveEpilogueFwdINS6_IJS8_SA_S9_EEENS6_IJNS7_ILi1EEESI_SI_EEESC_SE_Li256ELb0ELb1ELb1ELb0EEENS1_19SingleTileSchedulerILb0ELb1ELb1ELi128EEEEEEEEEvNT_6ParamsE)
        /*089c*/ 	.word	0x00000060


	//----- nvinfo : EIATTR_MIN_STACK_SIZE
	.align		4
.L_378:
        /*08a0*/ 	.byte	0x04, 0x12
        /*08a2*/ 	.short	(.L_380 - .L_379)
	.align		4
.L_379:
        /*08a4*/ 	.word	index@(_ZN7cutlass13device_kernelIN5flash19enable_sm80_to_sm89INS1_16FlashAttnFwdSm80INS1_25CollectiveMainloopFwdSm80ILi8ELi1ELb1EN4cute5tupleIJNS5_1CILi128EEENS7_ILi48EEENS7_ILi256EEEEEELi256ENS_6half_tEfNS_4arch4Sm80ELb0ELb1ELb1ELb1ELb1ELb0ELb1ELb1EEENS1_21CollectiveEpilogueFwdINS6_IJS8_SA_S9_EEENS6_IJNS7_ILi1EEESI_SI_EEESC_SE_Li256ELb1ELb1ELb1ELb0EEENS1_36VarlenDynamicPersistentTileSchedulerILi128ELi48ELi256ELi256ELb1ELb1ELb0ELb1ELb0ELb1EEEEEEEEEvNT_6ParamsE)
        /*08a8*/ 	.word	0x00000218


	//----- nvinfo : EIATTR_MIN_STACK_SIZE
	.align		4
.L_380:
        /*08ac*/ 	.byte	0x04, 0x12
        /*08ae*/ 	.short	(.L_382 - .L_381)
	.align		4
.L_381:
        /*08b0*/ 	.word	index@(_ZN7cutlass13device_kernelIN5flash19enable_sm80_to_sm89INS1_16FlashAttnFwdSm80INS1_25CollectiveMainloopFwdSm80ILi8ELi1ELb0EN4cute5tupleIJNS5_1CILi128EEENS7_ILi32EEENS7_ILi256EEEEEELi256ENS_6half_tEfNS_4arch4Sm80ELb0ELb1ELb1ELb1ELb1ELb1ELb1ELb1EEENS1_21CollectiveEpilogueFwdINS6_IJS8_SA_S9_EEENS6_IJNS7_ILi1EEESI_SI_EEESC_SE_Li256ELb1ELb1ELb1ELb0EEENS1_36VarlenDynamicPersistentTileSchedulerILi128ELi32ELi256ELi256ELb1ELb1ELb0ELb1ELb0ELb1EEEEEEEEEvNT_6ParamsE)
        /*08b4*/ 	.word	0x00000048


	//----- nvinfo : EIATTR_MIN_STACK_SIZE
	.align		4
.L_382:
        /*08b8*/ 	.byte	0x04, 0x12
        /*08ba*/ 	.short	(.L_384 - .L_383)
	.align		4
.L_383:
        /*08bc*/ 	.word	index@(_ZN7cutlass13device_kernelIN5flash19enable_sm80_to_sm89INS1_16FlashAttnFwdSm80INS1_25CollectiveMainloopFwdSm80ILi8ELi1ELb1EN4cute5tupleIJNS5_1CILi128EEENS7_ILi64EEENS7_ILi256EEEEEELi256ENS_6half_tEfNS_4arch4Sm80ELb1ELb0ELb1ELb0ELb1ELb0ELb1ELb1EEENS1_21CollectiveEpilogueFwdINS6_IJS8_SA_S9_EEENS6_IJNS7_ILi1EEESI_SI_EEESC_SE_Li256ELb0ELb1ELb1ELb0EEENS1_30DynamicPersistentTileSchedulerILi256ELi256ELb1ELb1ELb0EEEEEEEEEvNT_6ParamsE)
        /*08c0*/ 	.word	0x00000210


	//----- nvinfo : EIATTR_MIN_STACK_SIZE
	.align		4
.L_384:
        /*08c4*/ 	.byte	0x04, 0x12
        /*08c6*/ 	.short	(.L_386 - .L_385)
	.align		4
.L_385:
        /*08c8*/ 	.word	index@(_ZN7cutlass13device_kernelIN5flash19enable_sm80_to_sm89INS1_16FlashAttnFwdSm80INS1_25CollectiveMainloopFwdSm80ILi8ELi1ELb1EN4cute5tupleIJNS5_1CILi128EEENS7_ILi48EEENS7_ILi256EEEEEELi256ENS_6half_tEfNS_4arch4Sm80ELb1ELb0ELb1ELb1ELb1ELb0ELb1ELb1EEENS1_21CollectiveEpilogueFwdINS6_IJS8_SA_S9_EEENS6_IJNS7_ILi1EEESI_SI_EEESC_SE_Li256ELb1ELb1ELb1ELb0EEENS1_36VarlenDynamicPersistentTileSchedulerILi128ELi48ELi256ELi256ELb1ELb1ELb0ELb1ELb1ELb1EEEEEEEEEvNT_6ParamsE)
        /*08cc*/ 	.word	0x00000220


	//----- nvinfo : EIATTR_MIN_STACK_SIZE
	.align		4
.L_386:
        /*08d0*/ 	.byte	0x04, 0x12
        /*08d2*/ 	.short	(.L_388 - .L_387)
	.align		4
.L_387:
        /*08d4*/ 	.word	index@(_ZN7cutlass13device_kernelIN5flash19enable_sm80_to_sm89INS1_16FlashAttnFwdSm80INS1_25CollectiveMainloopFwdSm80ILi8ELi1ELb0EN4cute5tupleIJNS5_1CILi128EEENS7_ILi32EEENS7_ILi256EEEEEELi256ENS_6half_tEfNS_4arch4Sm80ELb1ELb0ELb1ELb1ELb1ELb1ELb1ELb1EEENS1_21CollectiveEpilogueFwdINS6_IJS8_SA_S9_EEENS6_IJNS7_ILi1EEESI_SI_EEESC_SE_Li256ELb1ELb1ELb1ELb0EEENS1_36VarlenDynamicPersistentTileSchedulerILi128ELi32ELi256ELi256ELb1ELb1ELb0ELb1ELb1ELb1EEEEEEEEEvNT_6ParamsE)
        /*08d8*/ 	.word	0x00000048


	//----- nvinfo : EIATTR_MIN_STACK_SIZE
	.align		4
.L_388:
        /*08dc*/ 	.byte	0x04, 0x12
        /*08de*/ 	.short	(.L_390 - .L_389)
	.align		4
.L_389:
        /*08e0*/ 	.word	index@(_ZN7cutlass13device_kernelIN5flash19enable_sm80_to_sm89INS1_16FlashAttnFwdSm80INS1_25CollectiveMainloopFwdSm80ILi8ELi1ELb0EN4cute5tupleIJNS5_1CILi128EEENS7_ILi96EEENS7_ILi256EEEEEELi256ENS_6half_tEfNS_4arch4Sm80ELb0ELb0ELb1ELb0ELb1ELb0ELb1ELb1EEENS1_21CollectiveEpilogueFwdINS6_IJS8_SA_S9_EEENS6_IJNS7_ILi1EEESI_SI_EEESC_SE_Li256ELb0ELb1ELb1ELb0EEENS1_19SingleTileSchedulerILb0ELb1ELb1ELi128EEEEEEEEEvNT_6ParamsE)
        /*08e4*/ 	.word	0x00000060


	//----- nvinfo : EIATTR_MIN_STACK_SIZE
	.align		4
.L_390:
        /*08e8*/ 	.byte	0x04, 0x12
        /*08ea*/ 	.short	(.L_392 - .L_391)
	.align		4
.L_391:
        /*08ec*/ 	.word	index@(_ZN7cutlass13device_kernelIN5flash19enable_sm80_to_sm89INS1_16FlashAttnFwdSm80INS1_25CollectiveMainloopFwdSm80ILi8ELi1ELb0EN4cute5tupleIJNS5_1CILi128EEENS7_ILi64EEENS7_ILi256EEEEEELi256ENS_6half_tEfNS_4arch4Sm80ELb0ELb0ELb1ELb1ELb1ELb0ELb1ELb1EEENS1_21CollectiveEpilogueFwdINS6_IJS8_SA_S9_EEENS6_IJNS7_ILi1EEESI_SI_EEESC_SE_Li256ELb1ELb1ELb1ELb0EEENS1_36VarlenDynamicPersistentTileSchedulerILi128ELi64ELi256ELi256ELb1ELb1ELb0ELb0ELb1ELb1EEEEEEEEEvNT_6ParamsE)
        /*08f0*/ 	.word	0x00000158


	//----- nvinfo : EIATTR_MIN_STACK_SIZE
	.align		4
.L_392:
        /*08f4*/ 	.byte	0x04, 0x12
        /*08f6*/ 	.short	(.L_394 - .L_393)
	.align		4
.L_393:
        /*08f8*/ 	.word	index@(_ZN7cutlass13device_kernelIN5flash19enable_sm80_to_sm89INS1_16FlashAttnFwdSm80INS1_25CollectiveMainloopFwdSm80ILi8ELi1ELb0EN4cute5tupleIJNS5_1CILi128EEENS7_ILi48EEENS7_ILi256EEEEEELi256ENS_6half_tEfNS_4arch4Sm80ELb0ELb0ELb1ELb1ELb1ELb1ELb1ELb1EEENS1_21CollectiveEpilogueFwdINS6_IJS8_SA_S9_EEENS6_IJNS7_ILi1EEESI_SI_EEESC_SE_Li256ELb1ELb1ELb1ELb0EEENS1_36VarlenDynamicPersistentTileSchedulerILi128ELi48ELi256ELi256ELb1ELb1ELb0ELb0ELb1ELb1EEEEEEEEEvNT_6ParamsE)
        /*08fc*/ 	.word	0x00000190


	//----- nvinfo : EIATTR_MIN_STACK_SIZE
	.align		4
.L_394:
        /*0900*/ 	.byte	0x04, 0x12
        /*0902*/ 	.short	(.L_396 - .L_395)
	.align		4
.L_395:
        /*0904*/ 	.word	index@(_ZN7cutlass13device_kernelIN5flash19enable_sm80_to_sm89INS1_16FlashAttnFwdSm80INS1_25CollectiveMainloopFwdSm80ILi8ELi1ELb0EN4cute5tupleIJNS5_1CILi128EEENS7_ILi64EEENS7_ILi256EEEEEELi256ENS_6half_tEfNS_4arch4Sm80ELb0ELb1ELb1ELb0ELb1ELb0ELb1ELb1EEENS1_21CollectiveEpilogueFwdINS6_IJS8_SA_S9_EEENS6_IJNS7_ILi1EEESI_SI_EEESC_SE_Li256ELb0ELb1ELb1ELb0EEENS1_19SingleTileSchedulerILb0ELb1ELb1ELi128EEEEEEEEEvNT_6ParamsE)
        /*0908*/ 	.word	0x00000008


	//----- nvinfo : EIATTR_MIN_STACK_SIZE
	.align		4
.L_396:
        /*090c*/ 	.byte	0x04, 0x12
        /*090e*/ 	.short	(.L_398 - .L_397)
	.align		4
.L_397:
        /*0910*/ 	.word	index@(_ZN7cutlass13device_kernelIN5flash19enable_sm80_to_sm89INS1_16FlashAttnFwdSm80INS1_25CollectiveMainloopFwdSm80ILi8ELi1ELb0EN4cute5tupleIJNS5_1CILi128EEENS7_ILi64EEENS7_ILi256EEEEEELi256ENS_6half_tEfNS_4arch4Sm80ELb0ELb1ELb1ELb1ELb1ELb0ELb1ELb1EEENS1_21CollectiveEpilogueFwdINS6_IJS8_SA_S9_EEENS6_IJNS7_ILi1EEESI_SI_EEESC_SE_Li256ELb1ELb1ELb1ELb0EEENS1_36VarlenDynamicPersistentTileSchedulerILi128ELi64ELi256ELi256ELb1ELb1ELb0ELb1ELb0ELb1EEEEEEEEEvNT_6ParamsE)
        /*0914*/ 	.word	0x00000030


	//----- nvinfo : EIATTR_MIN_STACK_SIZE
	.align		4
.L_398:
        /*0918*/ 	.byte	0x04, 0x12
        /*091a*/ 	.short	(.L_400 - .L_399)
	.align		4
.L_399:
        /*091c*/ 	.word	index@(_ZN7cutlass13device_kernelIN5flash19enable_sm80_to_sm89INS1_16FlashAttnFwdSm80INS1_25CollectiveMainloopFwdSm80ILi8ELi1ELb0EN4cute5tupleIJNS5_1CILi128EEENS7_ILi48EEENS7_ILi256EEEEEELi256ENS_6half_tEfNS_4arch4Sm80ELb0ELb1ELb1ELb1ELb1ELb1ELb1ELb1EEENS1_21CollectiveEpilogueFwdINS6_IJS8_SA_S9_EEENS6_IJNS7_ILi1EEESI_SI_EEESC_SE_Li256ELb1ELb1ELb1ELb0EEENS1_36VarlenDynamicPersistentTileSchedulerILi128ELi48ELi256ELi256ELb1ELb1ELb0ELb1ELb0ELb1EEEEEEEEEvNT_6ParamsE)
        /*0920*/ 	.word	0x000001e8


	//----- nvinfo : EIATTR_MIN_STACK_SIZE
	.align		4
.L_400:
        /*0924*/ 	.byte	0x04, 0x12
        /*0926*/ 	.short	(.L_402 - .L_401)
	.align		4
.L_401:
        /*0928*/ 	.word	index@(_ZN7cutlass13device_kernelIN5flash19enable_sm80_to_sm89INS1_16FlashAttnFwdSm80INS1_25CollectiveMainloopFwdSm80ILi8ELi1ELb0EN4cute5tupleIJNS5_1CILi128EEENS7_ILi96EEENS7_ILi256EEEEEELi256ENS_6half_tEfNS_4arch4Sm80ELb1ELb0ELb1ELb0ELb1ELb0ELb1ELb1EEENS1_21CollectiveEpilogueFwdINS6_IJS8_SA_S9_EEENS6_IJNS7_ILi1EEESI_SI_EEESC_SE_Li256ELb0ELb1ELb1ELb0EEENS1_30DynamicPersistentTileSchedulerILi256ELi256ELb1ELb1ELb0EEEEEEEEEvNT_6ParamsE)
        /*092c*/ 	.word	0x000001a0


	//----- nvinfo : EIATTR_MIN_STACK_SIZE
	.align		4
.L_402:
        /*0930*/ 	.byte	0x04, 0x12
        /*0932*/ 	.short	(.L_404 - .L_403)
	.align		4
.L_403:
        /*0934*/ 	.word	index@(_ZN7cutlass13device_kernelIN5flash19enable_sm80_to_sm89INS1_16FlashAttnFwdSm80INS1_25CollectiveMainloopFwdSm80ILi8ELi1ELb0EN4cute5tupleIJNS5_1CILi128EEENS7_ILi64EEENS7_ILi256EEEEEELi256ENS_6half_tEfNS_4arch4Sm80ELb1ELb0ELb1ELb1ELb1ELb0ELb1ELb1EEENS1_21CollectiveEpilogueFwdINS6_IJS8_SA_S9_EEENS6_IJNS7_ILi1EEESI_SI_EEESC_SE_Li256ELb1ELb1ELb1ELb0EEENS1_36VarlenDynamicPersistentTileSchedulerILi128ELi64ELi256ELi256ELb1ELb1ELb0ELb1ELb1ELb1EEEEEEEEEvNT_6ParamsE)
        /*0938*/ 	.word	0x00000038


	//----- nvinfo : EIATTR_MIN_STACK_SIZE
	.align		4
.L_404:
        /*093c*/ 	.byte	0x04, 0x12
        /*093e*/ 	.short	(.L_406 - .L_405)
	.align		4
.L_405:
        /*0940*/ 	.word	index@(_ZN7cutlass13device_kernelIN5flash19enable_sm80_to_sm89INS1_16FlashAttnFwdSm80INS1_25CollectiveMainloopFwdSm80ILi8ELi1ELb0EN4cute5tupleIJNS5_1CILi128EEENS7_ILi48EEENS7_ILi256EEEEEELi256ENS_6half_tEfNS_4arch4Sm80ELb1ELb0ELb1ELb1ELb1ELb1ELb1ELb1EEENS1_21CollectiveEpilogueFwdINS6_IJS8_SA_S9_EEENS6_IJNS7_ILi1EEESI_SI_EEESC_SE_Li256ELb1ELb1ELb1ELb0EEENS1_36VarlenDynamicPersistentTileSchedulerILi128ELi48ELi256ELi256ELb1ELb1ELb0ELb1ELb1ELb1EEEEEEEEEvNT_6ParamsE)
        /*0944*/ 	.word	0x00000198


	//----- nvinfo : EIATTR_MIN_STACK_SIZE
	.align		4
.L_406:
        /*0948*/ 	.byte	0x04, 0x12
        /*094a*/ 	.short	(.L_408 - .L_407)
	.align		4
.L_407:
        /*094c*/ 	.word	index@(_ZN7cutlass13device_kernelIN5flash19enable_sm80_to_sm89INS1_16FlashAttnFwdSm80INS1_25CollectiveMainloopFwdSm80ILi8ELi1ELb1EN4cute5tupleIJNS5_1CILi128EEENS7_ILi64EEENS7_ILi256EEEEEELi256ENS_6half_tEfNS_4arch4Sm80ELb0ELb0ELb0ELb0ELb1ELb0ELb1ELb1EEENS1_21CollectiveEpilogueFwdINS6_IJS8_SA_S9_EEENS6_IJNS7_ILi1EEESI_SI_EEESC_SE_Li256ELb0ELb1ELb1ELb0EEENS1_19SingleTileSchedulerILb0ELb1ELb1ELi128EEEEEEEEEvNT_6ParamsE)
        /*0950*/ 	.word	0x00000060


	//----- nvinfo : EIATTR_MIN_STACK_SIZE
	.align		4
.L_408:
        /*0954*/ 	.byte	0x04, 0x12
        /*0956*/ 	.short	(.L_410 - .L_409)
	.align		4
.L_409:
        /*0958*/ 	.word	index@(_ZN7cutlass13device_kernelIN5flash19enable_sm80_to_sm89INS1_16FlashAttnFwdSm80INS1_25CollectiveMainloopFwdSm80ILi8ELi1ELb1EN4cute5tupleIJNS5_1CILi128EEENS7_ILi48EEENS7_ILi256EEEEEELi256ENS_6half_tEfNS_4arch4Sm80ELb0ELb0ELb0ELb1ELb1ELb0ELb1ELb1EEENS1_21CollectiveEpilogueFwdINS6_IJS8_SA_S9_EEENS6_IJNS7_ILi1EEESI_SI_EEESC_SE_Li256ELb1ELb1ELb1ELb0EEENS1_36VarlenDynamicPersistentTileSchedulerILi128ELi48ELi256ELi256ELb1ELb1ELb0ELb0ELb1ELb1EEEEEEEEEvNT_6ParamsE)
        /*095c*/ 	.word	0x00000198


	//----- nvinfo : EIATTR_MIN_STACK_SIZE
	.align		4
.L_410:
        /*0960*/ 	.byte	0x04, 0x12
        /*0962*/ 	.short	(.L_412 - .L_411)
	.align		4
.L_411:
        /*0964*/ 	.word	index@(_ZN7cutlass13device_kernelIN5flash19enable_sm80_to_sm89INS1_16FlashAttnFwdSm80INS1_25CollectiveMainloopFwdSm80ILi8ELi1ELb0EN4cute5tupleIJNS5_1CILi128EEENS7_ILi32EEENS7_ILi256EEEEEELi256ENS_6half_tEfNS_4arch4Sm80ELb0ELb0ELb0ELb1ELb1ELb1ELb1ELb1EEENS1_21CollectiveEpilogueFwdINS6_IJS8_SA_S9_EEENS6_IJNS7_ILi1EEESI_SI_EEESC_SE_Li256ELb1ELb1ELb1ELb0EEENS1_36VarlenDynamicPersistentTileSchedulerILi128ELi32ELi256ELi256ELb1ELb1ELb0ELb0ELb1ELb1EEEEEEEEEvNT_6ParamsE)
        /*0968*/ 	.word	0x00000058


	//----- nvinfo : EIATTR_MIN_STACK_SIZE
	.align		4
.L_412:
        /*096c*/ 	.byte	0x04, 0x12
        /*096e*/ 	.short	(.L_414 - .L_413)
	.align		4
.L_413:
        /*0970*/ 	.word	index@(_ZN7cutlass13device_kernelIN5flash19enable_sm80_to_sm89INS1_16FlashAttnFwdSm80INS1_25CollectiveMainloopFwdSm80ILi8ELi1ELb1EN4cute5tupleIJNS5_1CILi128EEENS7_ILi48EEENS7_ILi256EEEEEELi256ENS_6half_tEfNS_4arch4Sm80ELb0ELb1ELb0ELb0ELb1ELb0ELb1ELb1EEENS1_21CollectiveEpilogueFwdINS6_IJS8_SA_S9_EEENS6_IJNS7_ILi1EEESI_SI_EEESC_SE_Li256ELb0ELb1ELb1ELb0EEENS1_19SingleTileSchedulerILb0ELb1ELb1ELi128EEEEEEEEEvNT_6ParamsE)
        /*0974*/ 	.word	0x00000078


	//----- nvinfo : EIATTR_MIN_STACK_SIZE
	.align		4
.L_414:
        /*0978*/ 	.byte	0x04, 0x12
        /*097a*/ 	.short	(.L_416 - .L_415)
	.align		4
.L_415:
        /*097c*/ 	.word	index@(_ZN7cutlass13device_kernelIN5flash19enable_sm80_to_sm89INS1_16FlashAttnFwdSm80INS1_25CollectiveMainloopFwdSm80ILi8ELi1ELb1EN4cute5tupleIJNS5_1CILi128EEENS7_ILi48EEENS7_ILi256EEEEEELi256ENS_6half_tEfNS_4arch4Sm80ELb0ELb1ELb0ELb1ELb1ELb0ELb1ELb1EEENS1_21CollectiveEpilogueFwdINS6_IJS8_SA_S9_EEENS6_IJNS7_ILi1EEESI_SI_EEESC_SE_Li256ELb1ELb1ELb1ELb0EEENS1_36VarlenDynamicPersistentTileSchedulerILi128ELi48ELi256ELi256ELb1ELb1ELb0ELb1ELb0ELb1EEEEEEEEEvNT_6ParamsE)
        /*0980*/ 	.word	0x00000218


	//----- nvinfo : EIATTR_MIN_STACK_SIZE
	.align		4
.L_416:
        /*0984*/ 	.byte	0x04, 0x12
        /*0986*/ 	.short	(.L_418 - .L_417)
	.align		4
.L_417:
        /*0988*/ 	.word	index@(_ZN7cutlass13device_kernelIN5flash19enable_sm80_to_sm89INS1_16FlashAttnFwdSm80INS1_25CollectiveMainloopFwdSm80ILi8ELi1ELb0EN4cute5tupleIJNS5_1CILi128EEENS7_ILi32EEENS7_ILi256EEEEEELi256ENS_6half_tEfNS_4arch4Sm80ELb0ELb1ELb0ELb1ELb1ELb1ELb1ELb1EEENS1_21CollectiveEpilogueFwdINS6_IJS8_SA_S9_EEENS6_IJNS7_ILi1EEESI_SI_EEESC_SE_Li256ELb1ELb1ELb1ELb0EEENS1_36VarlenDynamicPersistentTileSchedulerILi128ELi32ELi256ELi256ELb1ELb1ELb0ELb1ELb0ELb1EEEEEEEEEvNT_6ParamsE)
        /*098c*/ 	.word	0x00000048


	//----- nvinfo : EIATTR_MIN_STACK_SIZE
	.align		4
.L_418:
        /*0990*/ 	.byte	0x04, 0x12
        /*0992*/ 	.short	(.L_420 - .L_419)
	.align		4
.L_419:
        /*0994*/ 	.word	index@(_ZN7cutlass13device_kernelIN5flash19enable_sm80_to_sm89INS1_16FlashAttnFwdSm80INS1_25CollectiveMainloopFwdSm80ILi8ELi1ELb1EN4cute5tupleIJNS5_1CILi128EEENS7_ILi64EEENS7_ILi256EEEEEELi256ENS_6half_tEfNS_4arch4Sm80ELb1ELb0ELb0ELb0ELb1ELb0ELb1ELb1EEENS1_21CollectiveEpilogueFwdINS6_IJS8_SA_S9_EEENS6_IJNS7_ILi1EEESI_SI_EEESC_SE_Li256ELb0ELb1ELb1ELb0EEENS1_30DynamicPersistentTileSchedulerILi256ELi256ELb1ELb1ELb0EEEEEEEEEvNT_6ParamsE)
        /*0998*/ 	.word	0x000001f8


	//----- nvinfo : EIATTR_MIN_STACK_SIZE
	.align		4
.L_420:
        /*099c*/ 	.byte	0x04, 0x12
        /*099e*/ 	.short	(.L_422 - .L_421)
	.align		4
.L_421:
        /*09a0*/ 	.word	index@(_ZN7cutlass13device_kernelIN5flash19enable_sm80_to_sm89INS1_16FlashAttnFwdSm80INS1_25CollectiveMainloopFwdSm80ILi8ELi1ELb1EN4cute5tupleIJNS5_1CILi128EEENS7_ILi48EEENS7_ILi256EEEEEELi256ENS_6half_tEfNS_4arch4Sm80ELb1ELb0ELb0ELb1ELb1ELb0ELb1ELb1EEENS1_21CollectiveEpilogueFwdINS6_IJS8_SA_S9_EEENS6_IJNS7_ILi1EEESI_SI_EEESC_SE_Li256ELb1ELb1ELb1ELb0EEENS1_36VarlenDynamicPersistentTileSchedulerILi128ELi48ELi256ELi256ELb1ELb1ELb0ELb1ELb1ELb1EEEEEEEEEvNT_6ParamsE)
        /*09a4*/ 	.word	0x00000220


	//----- nvinfo : EIATTR_MIN_STACK_SIZE
	.align		4
.L_422:
        /*09a8*/ 	.byte	0x04, 0x12
        /*09aa*/ 	.short	(.L_424 - .L_423)
	.align		4
.L_423:
        /*09ac*/ 	.word	index@(_ZN7cutlass13device_kernelIN5flash19enable_sm80_to_sm89INS1_16FlashAttnFwdSm80INS1_25CollectiveMainloopFwdSm80ILi8ELi1ELb0EN4cute5tupleIJNS5_1CILi128EEENS7_ILi32EEENS7_ILi256EEEEEELi256ENS_6half_tEfNS_4arch4Sm80ELb1ELb0ELb0ELb1ELb1ELb1ELb1ELb1EEENS1_21CollectiveEpilogueFwdINS6_IJS8_SA_S9_EEENS6_IJNS7_ILi1EEESI_SI_EEESC_SE_Li256ELb1ELb1ELb1ELb0EEENS1_36VarlenDynamicPersistentTileSchedulerILi128ELi32ELi256ELi256ELb1ELb1ELb0ELb1ELb1ELb1EEEEEEEEEvNT_6ParamsE)
        /*09b0*/ 	.word	0x00000048


	//----- nvinfo : EIATTR_MIN_STACK_SIZE
	.align		4
.L_424:
        /*09b4*/ 	.byte	0x04, 0x12
        /*09b6*/ 	.short	(.L_426 - .L_425)
	.align		4
.L_425:
        /*09b8*/ 	.word	index@(_ZN7cutlass13device_kernelIN5flash19enable_sm80_to_sm89INS1_16FlashAttnFwdSm80INS1_25CollectiveMainloopFwdSm80ILi8ELi1ELb0EN4cute5tupleIJNS5_1CILi128EEENS7_ILi96EEENS7_ILi256EEEEEELi256ENS_6half_tEfNS_4arch4Sm80ELb0ELb0ELb0ELb0ELb1ELb0ELb1ELb1EEENS1_21CollectiveEpilogueFwdINS6_IJS8_SA_S9_EEENS6_IJNS7_ILi1EEESI_SI_EEESC_SE_Li256ELb0ELb1ELb1ELb0EEENS1_19SingleTileSchedulerILb0ELb1ELb1ELi128EEEEEEEEEvNT_6ParamsE)
        /*09bc*/ 	.word	0x00000048


	//----- nvinfo : EIATTR_MIN_STACK_SIZE
	.align		4
.L_426:
        /*09c0*/ 	.byte	0x04, 0x12
        /*09c2*/ 	.short	(.L_428 - .L_427)
	.align		4
.L_427:
        /*09c4*/ 	.word	index@(_ZN7cutlass13device_kernelIN5flash19enable_sm80_to_sm89INS1_16FlashAttnFwdSm80INS1_25CollectiveMainloopFwdSm80ILi8ELi1ELb0EN4cute5tupleIJNS5_1CILi128EEENS7_ILi64EEENS7_ILi256EEEEEELi256ENS_6half_tEfNS_4arch4Sm80ELb0ELb0ELb0ELb1ELb1ELb0ELb1ELb1EEENS1_21CollectiveEpilogueFwdINS6_IJS8_SA_S9_EEENS6_IJNS7_ILi1EEESI_SI_EEESC_SE_Li256ELb1ELb1ELb1ELb0EEENS1_36VarlenDynamicPersistentTileSchedulerILi128ELi64ELi256ELi256ELb1ELb1ELb0ELb0ELb1ELb1EEEEEEEEEvNT_6ParamsE)
        /*09c8*/ 	.word	0x00000158


	//----- nvinfo : EIATTR_MIN_STACK_SIZE
	.align		4
.L_428:
        /*09cc*/ 	.byte	0x04, 0x12
        /*09ce*/ 	.short	(.L_430 - .L_429)
	.align		4
.L_429:
        /*09d0*/ 	.word	index@(_ZN7cutlass13device_kernelIN5flash19enable_sm80_to_sm89INS1_16FlashAttnFwdSm80INS1_25CollectiveMainloopFwdSm80ILi8ELi1ELb0EN4cute5tupleIJNS5_1CILi128EEENS7_ILi48EEENS7_ILi256EEEEEELi256ENS_6half_tEfNS_4arch4Sm80ELb0ELb0ELb0ELb1ELb1ELb1ELb1ELb1EEENS1_21CollectiveEpilogueFwdINS6_IJS8_SA_S9_EEENS6_IJNS7_ILi1EEESI_SI_EEESC_SE_Li256ELb1ELb1ELb1ELb0EEENS1_36VarlenDynamicPersistentTileSchedulerILi128ELi48ELi256ELi256ELb1ELb1ELb0ELb0ELb1ELb1EEEEEEEEEvNT_6ParamsE)
        /*09d4*/ 	.word	0x00000190


	//----- nvinfo : EIATTR_MIN_STACK_SIZE
	.align		4
.L_430:
        /*09d8*/ 	.byte	0x04, 0x12
        /*09da*/ 	.short	(.L_432 - .L_431)
	.align		4
.L_431:
        /*09dc*/ 	.word	index@(_ZN7cutlass13device_kernelIN5flash19enable_sm80_to_sm89INS1_16FlashAttnFwdSm80INS1_25CollectiveMainloopFwdSm80ILi8ELi1ELb0EN4cute5tupleIJNS5_1CILi128EEENS7_ILi64EEENS7_ILi256EEEEEELi256ENS_6half_tEfNS_4arch4Sm80ELb0ELb1ELb0ELb0ELb1ELb0ELb1ELb1EEENS1_21CollectiveEpilogueFwdINS6_IJS8_SA_S9_EEENS6_IJNS7_ILi1EEESI_SI_EEESC_SE_Li256ELb0ELb1ELb1ELb0EEENS1_19SingleTileSchedulerILb0ELb1ELb1ELi128EEEEEEEEEvNT_6ParamsE)
        /*09e0*/ 	.word	0x00000000


	//----- nvinfo : EIATTR_MIN_STACK_SIZE
	.align		4
.L_432:
        /*09e4*/ 	.byte	0x04, 0x12
        /*09e6*/ 	.short	(.L_434 - .L_433)
	.align		4
.L_433:
        /*09e8*/ 	.word	index@(_ZN7cutlass13device_kernelIN5flash19enable_sm80_to_sm89INS1_16FlashAttnFwdSm80INS1_25CollectiveMainloopFwdSm80ILi8ELi1ELb0EN4cute5tupleIJNS5_1CILi128EEENS7_ILi64EEENS7_ILi256EEEEEELi256ENS_6half_tEfNS_4arch4Sm80ELb0ELb1ELb0ELb1ELb1ELb0ELb1ELb1EEENS1_21CollectiveEpilogueFwdINS6_IJS8_SA_S9_EEENS6_IJNS7_ILi1EEESI_SI_EEESC_SE_Li256ELb1ELb1ELb1ELb0EEENS1_36VarlenDynamicPersistentTileSchedulerILi128ELi64ELi256ELi256ELb1ELb1ELb0ELb1ELb0ELb1EEEEEEEEEvNT_6ParamsE)
        /*09ec*/ 	.word	0x00000030


	//----- nvinfo : EIATTR_MIN_STACK_SIZE
	.align		4
.L_434:
        /*09f0*/ 	.byte	0x04, 0x12
        /*09f2*/ 	.short	(.L_436 - .L_435)
	.align		4
.L_435:
        /*09f4*/ 	.word	index@(_ZN7cutlass13device_kernelIN5flash19enable_sm80_to_sm89INS1_16FlashAttnFwdSm80INS1_25CollectiveMainloopFwdSm80ILi8ELi1ELb0EN4cute5tupleIJNS5_1CILi128EEENS7_ILi48EEENS7_ILi256EEEEEELi256ENS_6half_tEfNS_4arch4Sm80ELb0ELb1ELb0ELb1ELb1ELb1ELb1ELb1EEENS1_21CollectiveEpilogueFwdINS6_IJS8_SA_S9_EEENS6_IJNS7_ILi1EEESI_SI_EEESC_SE_Li256ELb1ELb1ELb1ELb0EEENS1_36VarlenDynamicPersistentTileSchedulerILi128ELi48ELi256ELi256ELb1ELb1ELb0ELb1ELb0ELb1EEEEEEEEEvNT_6ParamsE)
        /*09f8*/ 	.word	0x000001e8


	//----- nvinfo : EIATTR_MIN_STACK_SIZE
	.align		4
.L_436:
        /*09fc*/ 	.byte	0x04, 0x12
        /*09fe*/ 	.short	(.L_438 - .L_437)
	.align		4
.L_437:
        /*0a00*/ 	.word	index@(_ZN7cutlass13device_kernelIN5flash19enable_sm80_to_sm89INS1_16FlashAttnFwdSm80INS1_25CollectiveMainloopFwdSm80ILi8ELi1ELb0EN4cute5tupleIJNS5_1CILi128EEENS7_ILi96EEENS7_ILi256EEEEEELi256ENS_6half_tEfNS_4arch4Sm80ELb1ELb0ELb0ELb0ELb1ELb0ELb1ELb1EEENS1_21CollectiveEpilogueFwdINS6_IJS8_SA_S9_EEENS6_IJNS7_ILi1EEESI_SI_EEESC_SE_Li256ELb0ELb1ELb1ELb0EEENS1_30DynamicPersistentTileSchedulerILi256ELi256ELb1ELb1ELb0EEEEEEEEEvNT_6ParamsE)
        /*0a04*/ 	.word	0x00000198


	//----- nvinfo : EIATTR_MIN_STACK_SIZE
	.align		4
.L_438:
        /*0a08*/ 	.byte	0x04, 0x12
        /*0a0a*/ 	.short	(.L_440 - .L_439)
	.align		4
.L_439:
        /*0a0c*/ 	.word	index@(_ZN7cutlass13device_kernelIN5flash19enable_sm80_to_sm89INS1_16FlashAttnFwdSm80INS1_25CollectiveMainloopFwdSm80ILi8ELi1ELb0EN4cute5tupleIJNS5_1CILi128EEENS7_ILi64EEENS7_ILi256EEEEEELi256ENS_6half_tEfNS_4arch4Sm80ELb1ELb0ELb0ELb1ELb1ELb0ELb1ELb1EEENS1_21CollectiveEpilogueFwdINS6_IJS8_SA_S9_EEENS6_IJNS7_ILi1EEESI_SI_EEESC_SE_Li256ELb1ELb1ELb1ELb0EEENS1_36VarlenDynamicPersistentTileSchedulerILi128ELi64ELi256ELi256ELb1ELb1ELb0ELb1ELb1ELb1EEEEEEEEEvNT_6ParamsE)
        /*0a10*/ 	.word	0x00000038


	//----- nvinfo : EIATTR_MIN_STACK_SIZE
	.align		4
.L_440:
        /*0a14*/ 	.byte	0x04, 0x12
        /*0a16*/ 	.short	(.L_442 - .L_441)
	.align		4
.L_441:
        /*0a18*/ 	.word	index@(_ZN7cutlass13device_kernelIN5flash19enable_sm80_to_sm89INS1_16FlashAttnFwdSm80INS1_25CollectiveMainloopFwdSm80ILi8ELi1ELb0EN4cute5tupleIJNS5_1CILi128EEENS7_ILi48EEENS7_ILi256EEEEEELi256ENS_6half_tEfNS_4arch4Sm80ELb1ELb0ELb0ELb1ELb1ELb1ELb1ELb1EEENS1_21CollectiveEpilogueFwdINS6_IJS8_SA_S9_EEENS6_IJNS7_ILi1EEESI_SI_EEESC_SE_Li256ELb1ELb1ELb1ELb0EEENS1_36VarlenDynamicPersistentTileSchedulerILi128ELi48ELi256ELi256ELb1ELb1ELb0ELb1ELb1ELb1EEEEEEEEEvNT_6ParamsE)
        /*0a1c*/ 	.word	0x00000198
.L_442:


//--------------------- .nv.info._ZN7cutlass13device_kernelIN5flash19enable_sm80_to_sm89INS1_16FlashAttnFwdSm80INS1_25CollectiveMainloopFwdSm80ILi8ELi1ELb1EN4cute5tupleIJNS5_1CILi128EEENS7_ILi64EEENS7_ILi256EEEEEELi256ENS_6half_tEfNS_4arch4Sm80ELb0ELb0ELb1ELb0ELb1ELb0ELb1ELb1EEENS1_21CollectiveEpilogueFwdINS6_IJS8_SA_S9_EEENS6_IJNS7_ILi1EEESI_SI_EEESC_SE_Li256ELb0ELb1ELb1ELb0EEENS1_19SingleTileSchedulerILb0ELb1ELb1ELi128EEEEEEEEEvNT_6ParamsE --------------------------
	.section	.nv.info._ZN7cutlass13device_kernelIN5flash19enable_sm80_to_sm89INS1_16FlashAttnFwdSm80INS1_25CollectiveMainloopFwdSm80ILi8ELi1ELb1EN4cute5tupleIJNS5_1CILi128EEENS7_ILi64EEENS7_ILi256EEEEEELi256ENS_6half_tEfNS_4arch4Sm80ELb0ELb0ELb1ELb0ELb1ELb0ELb1ELb1EEENS1_21CollectiveEpilogueFwdINS6_IJS8_SA_S9_EEENS6_IJNS7_ILi1EEESI_SI_EEESC_SE_Li256ELb0ELb1ELb1ELb0EEENS1_19SingleTileSchedulerILb0ELb1ELb1ELi128EEEEEEEEEvNT_6ParamsE,"",@"SHT_CUDA_INFO"
	.sectionflags	@""
	.align	4


	//----- nvinfo : EIATTR_CUDA_API_VERSION
	.align		4
        /*0000*/ 	.byte	0x04, 0x37
        /*0002*/ 	.short	(.L_444 - .L_443)
.L_443:
        /*0004*/ 	.word	0x00000082


	//----- nvinfo : EIATTR_SW2861232_WAR
	.align		4
.L_444:
        /*0008*/ 	.byte	0x01, 0x35
	.zero		2


	//----- nvinfo : EIATTR_PARAM_CBANK
	.align		4
        /*000c*/ 	.byte	0x04, 0x0a
        /*000e*/ 	.short	(.L_446 - .L_445)
	.align		4
.L_445:
        /*0010*/ 	.word	index@(.nv.constant0._ZN7cutlass13device_kernelIN5flash19enable_sm80_to_sm89INS1_16FlashAttnFwdSm80INS1_25CollectiveMainloopFwdSm80ILi8ELi1ELb1EN4cute5tupleIJNS5_1CILi128EEENS7_ILi64EEENS7_ILi256EEEEEELi256ENS_6half_tEfNS_4arch4Sm80ELb0ELb0ELb1ELb0ELb1ELb0ELb1ELb1EEENS1_21CollectiveEpilogueFwdINS6_IJS8_SA_S9_EEENS6_IJNS7_ILi1EEESI_SI_EEESC_SE_Li256ELb0ELb1ELb1ELb0EEENS1_19SingleTileSchedulerILb0ELb1ELb1ELi128EEEEEEEEEvNT_6ParamsE)
        /*0014*/ 	.short	0x0160
        /*0016*/ 	.short	0x0418


	//----- nvinfo : EIATTR_CBANK_PARAM_SIZE
	.align		4
.L_446:
        /*0018*/ 	.byte	0x03, 0x19
        /*001a*/ 	.short	0x0418


	//----- nvinfo : EIATTR_KPARAM_INFO
	.align		4
        /*001c*/ 	.byte	0x04, 0x17
        /*001e*/ 	.short	(.L_448 - .L_447)
.L_447:
        /*0020*/ 	.word	0x00000000
        /*0024*/ 	.short	0x0000
        /*0026*/ 	.short	0x0000
        /*0028*/ 	.byte	0x00, 0xf0, 0x61, 0x10


	//----- nvinfo : EIATTR_MAXREG_COUNT
	.align		4
.L_448:
        /*002c*/ 	.byte	0x03, 0x1b
        /*002e*/ 	.short	0x00ff


	//----- nvinfo : EIATTR_NUM_BARRIERS
	.align		4
        /*0030*/ 	.byte	0x02, 0x4c
        /*0032*/ 	.byte	0x02
	.zero		1


	//----- nvinfo : EIATTR_ANNOTATIONS
	.align		4
        /*0034*/ 	.byte	0x04, 0x55
        /*0036*/ 	.short	(.L_450 - .L_449)


	//   ....[0]....
.L_449:
        /*0038*/ 	.word	0x00000001
        /*003c*/ 	.byte	0xc0, 0x0c, 0x00, 0x00, 0x01, 0x00, 0x00, 0x00, 0x30, 0x14, 0x00, 0x00, 0x01, 0x00, 0x00, 0x00
        /* <DEDUP_REMOVED lines=32> */
        /*024c*/ 	.byte	0xd0, 0x96, 0x00, 0x00, 0x01, 0x00, 0x00, 0x00, 0xe0, 0x96, 0x00, 0x00


	//----- nvinfo : EIATTR_MERCURY_ISA_VERSION
	.align		4
.L_450:
        /*0258*/ 	.byte	0x03, 0x5f
        /*025a*/ 	.short	0x0000


	//----- nvinfo : EIATTR_COOP_GROUP_MASK_REGIDS
	.align		4
        /*025c*/ 	.byte	0x04, 0x29
        /*025e*/ 	.short	(.L_452 - .L_451)


	//   ....[0]....
.L_451:
        /*0260*/ 	.word	0xffffffff


	//   ....[1]....
        /*0264*/ 	.word	0xffffffff


	//   ....[2]....
        /*0268*/ 	.word	0xffffffff


	//   ....[3]....
        /*026c*/ 	.word	0xffffffff


	//   ....[4]....
        /*0270*/ 	.word	0xffffffff


	//   ....[5]....
        /*0274*/ 	.word	0xffffffff


	//   ....[6]....
        /*0278*/ 	.word	0xffffffff


	//   ....[7]....
        /*027c*/ 	.word	0xffffffff


	//   ....[8]....
        /*0280*/ 	.word	0xffffffff


	//   ....[9]....
        /*0284*/ 	.word	0xffffffff


	//   ....[10]....
        /*0288*/ 	.word	0xffffffff


	//   ....[11]....
        /*028c*/ 	.word	0xffffffff


	//   ....[12]....
        /*0290*/ 	.word	0xffffffff


	//   ....[13]....
        /*0294*/ 	.word	0xffffffff


	//   ....[14]....
        /*0298*/ 	.word	0xffffffff


	//   ....[15]....
        /*029c*/ 	.word	0xffffffff


	//   ....[16]....
        /*02a0*/ 	.word	0xffffffff


	//   ....[17]....
        /*02a4*/ 	.word	0xffffffff


	//   ....[18]....
        /*02a8*/ 	.word	0xffffffff


	//   ....[19]....
        /*02ac*/ 	.word	0xffffffff


	//   ....[20]....
        /*02b0*/ 	.word	0xffffffff


	//   ....[21]....
        /*02b4*/ 	.word	0xffffffff


	//   ....[22]....
        /*02b8*/ 	.word	0xffffffff


	//   ....[23]....
        /*02bc*/ 	.word	0xffffffff


	//   ....[24]....
        /*02c0*/ 	.word	0xffffffff


	//   ....[25]....
        /*02c4*/ 	.word	0xffffffff


	//   ....[26]....
        /*02c8*/ 	.word	0xffffffff


	//   ....[27]....
        /*02cc*/ 	.word	0xffffffff


	//   ....[28]....
        /*02d0*/ 	.word	0xffffffff


	//   ....[29]....
        /*02d4*/ 	.word	0xffffffff


	//   ....[30]....
        /*02d8*/ 	.word	0xffffffff


	//   ....[31]....
        /*02dc*/ 	.word	0xffffffff


	//   ....[32]....
        /*02e0*/ 	.word	0xffffffff


	//   ....[33]....
        /*02e4*/ 	.word	0xffffffff


	//   ....[34]....
        /*02e8*/ 	.word	0xffffffff


	//   ....[35]....
        /*02ec*/ 	.word	0xffffffff


	//   ....[36]....
        /*02f0*/ 	.word	0xffffffff


	//   ....[37]....
        /*02f4*/ 	.word	0xffffffff


	//   ....[38]....
        /*02f8*/ 	.word	0xffffffff


	//   ....[39]....
        /*02fc*/ 	.word	0xffffffff


	//   ....[40]....
        /*0300*/ 	.word	0xffffffff


	//   ....[41]....
        /*0304*/ 	.word	0xffffffff


	//   ....[42]....
        /*0308*/ 	.word	0xffffffff


	//   ....[43]....
        /*030c*/ 	.word	0xffffffff


	//   ....[44]....
        /*0310*/ 	.word	0xffffffff


	//   ....[45]....
        /*0314*/ 	.word	0xffffffff


	//   ....[46]....
        /*0318*/ 	.word	0xffffffff


	//   ....[47]....
        /*031c*/ 	.word	0xffffffff


	//   ....[48]....
        /*0320*/ 	.word	0xffffffff


	//----- nvinfo : EIATTR_COOP_GROUP_INSTR_OFFSETS
	.align		4
.L_452:
        /*0324*/ 	.byte	0x04, 0x28
        /*0326*/ 	.short	(.L_454 - .L_453)


	//   ....[0]....
.L_453:
        /*0328*/ 	.word	0x00000060


	//   ....[1]....
        /*032c*/ 	.word	0x00001100


	//   ....[2]....
        /*0330*/ 	.word	0x00001140


	//   ....[3]....
        /*0334*/ 	.word	0x000011d0


	//   ....[4]....
        /*0338*/ 	.word	0x00001230


	//   ....[5]....
        /*033c*/ 	.word	0x00001450


	//   ....[6]....
        /*0340*/ 	.word	0x00001470


	//   ....[7]....
        /*0344*/ 	.word	0x000014f0


	//   ....[8]....
        /*0348*/ 	.word	0x00001500


	//   ....[9]....
        /*034c*/ 	.word	0x000015a0


	//   ....[10]....
        /*0350*/ 	.word	0x000015e0


	//   ....[11]....
        /*0354*/ 	.word	0x00001610


	//   ....[12]....
        /*0358*/ 	.word	0x00001620


	//   ....[13]....
        /*035c*/ 	.word	0x00001660


	//   ....[14]....
        /*0360*/ 	.word	0x00001680


	//   ....[15]....
        /*0364*/ 	.word	0x00001860


	//   ....[16]....
        /*0368*/ 	.word	0x00001880


	//   ....[17]....
        /*036c*/ 	.word	0x000033e0


	//   ....[18]....
        /*0370*/ 	.word	0x000033f0


	//   ....[19]....
        /*0374*/ 	.word	0x00003480


	//   ....[20]....
        /*0378*/ 	.word	0x000034a0


	//   ....[21]....
        /*037c*/ 	.word	0x00003bd0


	//   ....[22]....
        /*0380*/ 	.word	0x00003c70


	//   ....[23]....
        /*0384*/ 	.word	0x00003c90


	//   ....[24]....
        /*0388*/ 	.word	0x00003cf0


	//   ....[25]....
        /*038c*/ 	.word	0x00005fb0


	//   ....[26]....
        /*0390*/ 	.word	0x00005fc0


	//   ....[27]....
        /*0394*/ 	.word	0x00005fd0


	//   ....[28]....
        /*0398*/ 	.word	0x00005fe0


	//   ....[29]....
        /*039c*/ 	.word	0x00006410


	//   ....[30]....
        /*03a0*/ 	.word	0x00006420


	//   ....[31]....
        /*03a4*/ 	.word	0x00006430


	//   ....[32]....
        /*03a8*/ 	.word	0x00006440


	//   ....[33]....
        /*03ac*/ 	.word	0x000077f0


	//   ....[34]....
        /*03b0*/ 	.word	0x00007810


	//   ....[35]....
        /*03b4*/ 	.word	0x00007ec0


	//   ....[36]....
        /*03b8*/ 	.word	0x00007ee0


	//   ....[37]....
        /*03bc*/ 	.word	0x00009720


	//   ....[38]....
        /*03c0*/ 	.word	0x00009730


	//   ....[39]....
        /*03c4*/ 	.word	0x00009760


	//   ....[40]....
        /*03c8*/ 	.word	0x00009770


	//   ....[41]....
        /*03cc*/ 	.word	0x0000a650


	//   ....[42]....
        /*03d0*/ 	.word	0x0000a690


	//   ....[43]....
        /*03d4*/ 	.word	0x0000a6d0


	//   ....[44]....
        /*03d8*/ 	.word	0x0000a700


	//   ....[45]....
        /*03dc*/ 	.word	0x0000a7f0


	//   ....[46]....
        /*03e0*/ 	.word	0x0000a810


	//   ....[47]....
        /*03e4*/ 	.word	0x0000b430


	//   ....[48]....
        /*03e8*/ 	.word	0x0000b440


	//----- nvinfo : EIATTR_EXIT_INSTR_OFFSETS
	.align		4
.L_454:
        /*03ec*/ 	.byte	0x04, 0x1c
        /*03ee*/ 	.short	(.L_456 - .L_455)


	//   ....[0]....
.L_455:
        /*03f0*/ 	.word	0x000001c0


	//   ....[1]....
        /*03f4*/ 	.word	0x0000b450


	//   ....[2]....
        /*03f8*/ 	.word	0x0000bff0


	//   ....[3]....
        /*03fc*/ 	.word	0x0000c040


	//   ....[4]....
        /*0400*/ 	.word	0x0000c070


	//   ....[5]....
        /*0404*/ 	.word	0x0000c0d0


	//   ....[6]....
        /*0408*/ 	.word	0x0000c360


	//----- nvinfo : EIATTR_CTAIDZ_USED
	.align		4
.L_456:
        /*040c*/ 	.byte	0x01, 0x04
	.zero		2


	//----- nvinfo : EIATTR_MAX_THREADS
	.align		4
        /*0410*/ 	.byte	0x04, 0x05
        /*0412*/ 	.short	(.L_458 - .L_457)
.L_457:
        /*0414*/ 	.word	0x00000100
        /*0418*/ 	.word	0x00000001
        /*041c*/ 	.word	0x00000001


	//----- nvinfo : EIATTR_CRS_STACK_SIZE
	.align		4
.L_458:
        /*0420*/ 	.byte	0x04, 0x1e
        /*0422*/ 	.short	(.L_460 - .L_459)
.L_459:
        /*0424*/ 	.word	0x00000000
.L_460:


//--------------------- .nv.info._ZN7cutlass13device_kernelIN5flash19enable_sm80_to_sm89INS1_16FlashAttnFwdSm80INS1_25CollectiveMainloopFwdSm80ILi8ELi1ELb1EN4cute5tupleIJNS5_1CILi128EEENS7_ILi48EEENS7_ILi256EEEEEELi256ENS_6half_tEfNS_4arch4Sm80ELb0ELb0ELb1ELb1ELb1ELb0ELb1ELb1EEENS1_21CollectiveEpilogueFwdINS6_IJS8_SA_S9_EEENS6_IJNS7_ILi1EEESI_SI_EEESC_SE_Li256ELb1ELb1ELb1ELb0EEENS1_36VarlenDynamicPersistentTileSchedulerILi128ELi48ELi256ELi256ELb1ELb1ELb0ELb0ELb1ELb1EEEEEEEEEvNT_6ParamsE --------------------------
	.section	.nv.info._ZN7cutlass13device_kernelIN5flash19enable_sm80_to_sm89INS1_16FlashAttnFwdSm80INS1_25CollectiveMainloopFwdSm80ILi8ELi1ELb1EN4cute5tupleIJNS5_1CILi128EEENS7_ILi48EEENS7_ILi256EEEEEELi256ENS_6half_tEfNS_4arch4Sm80ELb0ELb0ELb1ELb1ELb1ELb0ELb1ELb1EEENS1_21CollectiveEpilogueFwdINS6_IJS8_SA_S9_EEENS6_IJNS7_ILi1EEESI_SI_EEESC_SE_Li256ELb1ELb1ELb1ELb0EEENS1_36VarlenDynamicPersistentTileSchedulerILi128ELi48ELi256ELi256ELb1ELb1ELb0ELb0ELb1ELb1EEEEEEEEEvNT_6ParamsE,"",@"SHT_CUDA_INFO"
	.sectionflags	@""
	.align	4


	//----- nvinfo : EIATTR_CUDA_API_VERSION
	.align		4
        /*0000*/ 	.byte	0x04, 0x37
        /*0002*/ 	.short	(.L_462 - .L_461)
.L_461:
        /*0004*/ 	.word	0x00000082


	//----- nvinfo : EIATTR_SW2861232_WAR
	.align		4
.L_462:
        /*0008*/ 	.byte	0x01, 0x35
	.zero		2


	//----- nvinfo : EIATTR_PARAM_CBANK
	.align		4
        /*000c*/ 	.byte	0x04, 0x0a
        /*000e*/ 	.short	(.L_464 - .L_463)
	.align		4
.L_463:
        /*0010*/ 	.word	index@(.nv.constant0._ZN7cutlass13device_kernelIN5flash19enable_sm80_to_sm89INS1_16FlashAttnFwdSm80INS1_25CollectiveMainloopFwdSm80ILi8ELi1ELb1EN4cute5tupleIJNS5_1CILi128EEENS7_ILi48EEENS7_ILi256EEEEEELi256ENS_6half_tEfNS_4arch4Sm80ELb0ELb0ELb1ELb1ELb1ELb0ELb1ELb1EEENS1_21CollectiveEpilogueFwdINS6_IJS8_SA_S9_EEENS6_IJNS7_ILi1EEESI_SI_EEESC_SE_Li256ELb1ELb1ELb1ELb0EEENS1_36VarlenDynamicPersistentTileSchedulerILi128ELi48ELi256ELi256ELb1ELb1ELb0ELb0ELb1ELb1EEEEEEEEEvNT_6ParamsE)
        /*0014*/ 	.short	0x0160
        /*0016*/ 	.short	0x0438


	//----- nvinfo : EIATTR_CBANK_PARAM_SIZE
	.align		4
.L_464:
        /*0018*/ 	.byte	0x03, 0x19
        /*001a*/ 	.short	0x0438


	//----- nvinfo : EIATTR_KPARAM_INFO
	.align		4
        /*001c*/ 	.byte	0x04, 0x17
        /*001e*/ 	.short	(.L_466 - .L_465)
.L_465:
        /*0020*/ 	.word	0x00000000
        /*0024*/ 	.short	0x0000
        /*0026*/ 	.short	0x0000
        /*0028*/ 	.byte	0x00, 0xf0, 0xe1, 0x10


	//----- nvinfo : EIATTR_MAXREG_COUNT
	.align		4
.L_466:
        /*002c*/ 	.byte	0x03, 0x1b
        /*002e*/ 	.short	0x00ff


	//----- nvinfo : EIATTR_NUM_BARRIERS
	.align		4
        /*0030*/ 	.byte	0x02, 0x4c
        /*0032*/ 	.byte	0x06
	.zero		1


	//----- nvinfo : EIATTR_ANNOTATIONS
	.align		4
        /*0034*/ 	.byte	0x04, 0x55
        /*0036*/ 	.short	(.L_468 - .L_467)


	//   ....[0]....
.L_467:
        /* <DEDUP_REMOVED lines=162> */
        /*0a4c*/ 	.byte	0xe0, 0x13, 0x01, 0x00


	//----- nvinfo : EIATTR_MERCURY_ISA_VERSION
	.align		4
.L_468:
        /*0a50*/ 	.byte	0x03, 0x5f
        /*0a52*/ 	.short	0x0000


	//----- nvinfo : EIATTR_INT_WARP_WIDE_INSTR_OFFSETS
	.align		4
        /*0a54*/ 	.byte	0x04, 0x31
        /*0a56*/ 	.short	(.L_470 - .L_469)


	//   ....[0]....
.L_469:
        /*0a58*/ 	.word	0x0000a4c0


	//   ....[1]....
        /*0a5c*/ 	.word	0x0000a540


	//----- nvinfo : EIATTR_COOP_GROUP_MASK_REGIDS
	.align		4
.L_470:
        /*0a60*/ 	.byte	0x04, 0x29
        /*0a62*/ 	.short	(.L_472 - .L_471)


	//   ....[0]....
.L_471:
        /*0a64*/ 	.word	0xffffffff


	//   ....[1]....
        /*0a68*/ 	.word	0xffffffff


	//   ....[2]....
        /*0a6c*/ 	.word	0xffffffff


	//   ....[3]....
        /*0a70*/ 	.word	0xffffffff


	//   ....[4]....
        /*0a74*/ 	.word	0xffffffff


	//   ....[5]....
        /*0a78*/ 	.word	0xffffffff


	//   ....[6]....
        /*0a7c*/ 	.word	0xffffffff


	//   ....[7]....
        /*0a80*/ 	.word	0xffffffff


	//   ....[8]....
        /*0a84*/ 	.word	0xffffffff


	//   ....[9]....
        /*0a88*/ 	.word	0xffffffff


	//   ....[10]....
        /*0a8c*/ 	.word	0xffffffff


	//   ....[11]....
        /*0a90*/ 	.word	0xffffffff


	//   ....[12]....
        /*0a94*/ 	.word	0xffffffff


	//   ....[13]....
        /*0a98*/ 	.word	0xffffffff


	//   ....[14]....
        /*0a9c*/ 	.word	0xffffffff


	//   ....[15]....
        /*0aa0*/ 	.word	0xffffffff


	//   ....[16]....
        /*0aa4*/ 	.word	0xffffffff


	//   ....[17]....
        /*0aa8*/ 	.word	0xffffffff


	//   ....[18]....
        /*0aac*/ 	.word	0xffffffff


	//   ....[19]....
        /*0ab0*/ 	.word	0xffffffff


	//   ....[20]....
        /*0ab4*/ 	.word	0xffffffff


	//   ....[21]....
        /*0ab8*/ 	.word	0xffffffff


	//   ....[22]....
        /*0abc*/ 	.word	0xffffffff


	//   ....[23]....
        /*0ac0*/ 	.word	0xffffffff


	//   ....[24]....
        /*0ac4*/ 	.word	0xffffffff


	//   ....[25]....
        /*0ac8*/ 	.word	0xffffffff


	//   ....[26]....
        /*0acc*/ 	.word	0xffffffff


	//   ....[27]....
        /*0ad0*/ 	.word	0xffffffff


	//   ....[28]....
        /*0ad4*/ 	.word	0xffffffff


	//   ....[29]....
        /*0ad8*/ 	.word	0xffffffff


	//   ....[30]....
        /*0adc*/ 	.word	0xffffffff


	//   ....[31]....
        /*0ae0*/ 	.word	0xffffffff


	//   ....[32]....
        /*0ae4*/ 	.word	0xffffffff


	//   ....[33]....
        /*0ae8*/ 	.word	0xffffffff


	//   ....[34]....
        /*0aec*/ 	.word	0xffffffff


	//   ....[35]....
        /*0af0*/ 	.word	0xffffffff


	//   ....[36]....
        /*0af4*/ 	.word	0xffffffff


	//   ....[37]....
        /*0af8*/ 	.word	0xffffffff


	//   ....[38]....
        /*0afc*/ 	.word	0xffffffff


	//   ....[39]....
        /*0b00*/ 	.word	0xffffffff


	//   ....[40]....
        /*0b04*/ 	.word	0xffffffff


	//   ....[41]....
        /*0b08*/ 	.word	0xffffffff


	//   ....[42]....
        /*0b0c*/ 	.word	0xffffffff


	//   ....[43]....
        /*0b10*/ 	.word	0xffffffff


	//   ....[44]....
        /*0b14*/ 	.word	0xffffffff


	//   ....[45]....
        /*0b18*/ 	.word	0xffffffff


	//   ....[46]....
        /*0b1c*/ 	.word	0xffffffff


	//   ....[47]....
        /*0b20*/ 	.word	0xffffffff


	//   ....[48]....
        /*0b24*/ 	.word	0xffffffff


	//   ....[49]....
        /*0b28*/ 	.word	0xffffffff


	//   ....[50]....
        /*0b2c*/ 	.word	0xffffffff


	//   ....[51]....
        /*0b30*/ 	.word	0xffffffff


	//   ....[52]....
        /*0b34*/ 	.word	0xffffffff


	//   ....[53]....
        /*0b38*/ 	.word	0xffffffff


	//   ....[54]....
        /*0b3c*/ 	.word	0xffffffff


	//   ....[55]....
        /*0b40*/ 	.word	0xffffffff


	//   ....[56]....
        /*0b44*/ 	.word	0xffffffff


	//   ....[57]....
        /*0b48*/ 	.word	0xffffffff


	//   ....[58]....
        /*0b4c*/ 	.word	0xffffffff


	//   ....[59]....
        /*0b50*/ 	.word	0xffffffff


	//   ....[60]....
        /*0b54*/ 	.word	0xffffffff


	//   ....[61]....
        /*0b58*/ 	.word	0xffffffff


	//   ....[62]....
        /*0b5c*/ 	.word	0xffffffff


	//   ....[63]....
        /*0b60*/ 	.word	0xffffffff


	//   ....[64]....
        /*0b64*/ 	.word	0xffffffff


	//   ....[65]....
        /*0b68*/ 	.word	0xffffffff


	//   ....[66]....
        /*0b6c*/ 	.word	0xffffffff


	//   ....[67]....
        /*0b70*/ 	.word	0xffffffff


	//   ....[68]....
        /*0b74*/ 	.word	0xffffffff


	//   ....[69]....
        /*0b78*/ 	.word	0xffffffff


	//   ....[70]....
        /*0b7c*/ 	.word	0xffffffff


	//   ....[71]....
        /*0b80*/ 	.word	0xffffffff


	//   ....[72]....
        /*0b84*/ 	.word	0xffffffff


	//   ....[73]....
        /*0b88*/ 	.word	0xffffffff


	//   ....[74]....
        /*0b8c*/ 	.word	0xffffffff


	//   ....[75]....
        /*0b90*/ 	.word	0xffffffff


	//   ....[76]....
        /*0b94*/ 	.word	0xffffffff


	//   ....[77]....
        /*0b98*/ 	.word	0xffffffff


	//   ....[78]....
        /*0b9c*/ 	.word	0xffffffff


	//   ....[79]....
        /*0ba0*/ 	.word	0xffffffff


	//   ....[80]....
        /*0ba4*/ 	.word	0xffffffff


	//   ....[81]....
        /*0ba8*/ 	.word	0xffffffff


	//   ....[82]....
        /*0bac*/ 	.word	0xffffffff


	//   ....[83]....
        /*0bb0*/ 	.word	0xffffffff


	//   ....[84]....
        /*0bb4*/ 	.word	0xffffffff


	//   ....[85]....
        /*0bb8*/ 	.word	0xffffffff


	//   ....[86]....
        /*0bbc*/ 	.word	0xffffffff


	//   ....[87]....
        /*0bc0*/ 	.word	0xffffffff


	//   ....[88]....
        /*0bc4*/ 	.word	0xffffffff


	//   ....[89]....
        /*0bc8*/ 	.word	0xffffffff


	//   ....[90]....
        /*0bcc*/ 	.word	0xffffffff


	//   ....[91]....
        /*0bd0*/ 	.word	0xffffffff


	//   ....[92]....
        /*0bd4*/ 	.word	0xffffffff


	//   ....[93]....
        /*0bd8*/ 	.word	0xffffffff


	//   ....[94]....
        /*0bdc*/ 	.word	0xffffffff


	//   ....[95]....
        /*0be0*/ 	.word	0xffffffff


	//   ....[96]....
        /*0be4*/ 	.word	0xffffffff


	//   ....[97]....
        /*0be8*/ 	.word	0xffffffff


	//   ....[98]....
        /*0bec*/ 	.word	0xffffffff


	//   ....[99]....
        /*0bf0*/ 	.word	0xffffffff


	//   ....[100]....
        /*0bf4*/ 	.word	0xffffffff


	//   ....[101]....
        /*0bf8*/ 	.word	0xffffffff


	//   ....[102]....
        /*0bfc*/ 	.word	0xffffffff


	//   ....[103]....
        /*0c00*/ 	.word	0xffffffff


	//   ....[104]....
        /*0c04*/ 	.word	0xffffffff


	//   ....[105]....
        /*0c08*/ 	.word	0xffffffff


	//   ....[106]....
        /*0c0c*/ 	.word	0xffffffff


	//   ....[107]....
        /*0c10*/ 	.word	0xffffffff


	//   ....[108]....
        /*0c14*/ 	.word	0xffffffff


	//   ....[109]....
        /*0c18*/ 	.word	0xffffffff


	//   ....[110]....
        /*0c1c*/ 	.word	0xffffffff


	//   ....[111]....
        /*0c20*/ 	.word	0xffffffff


	//   ....[112]....
        /*0c24*/ 	.word	0xffffffff


	//   ....[113]....
        /*0c28*/ 	.word	0xffffffff


	//   ....[114]....
        /*0c2c*/ 	.word	0xffffffff


	//   ....[115]....
        /*0c30*/ 	.word	0xffffffff


	//   ....[116]....
        /*0c34*/ 	.word	0xffffffff


	//   ....[117]....
        /*0c38*/ 	.word	0xffffffff


	//   ....[118]....
        /*0c3c*/ 	.word	0xffffffff


	//   ....[119]....
        /*0c40*/ 	.word	0xffffffff


	//   ....[120]....
        /*0c44*/ 	.word	0xffffffff


	//   ....[121]....
        /*0c48*/ 	.word	0xffffffff


	//   ....[122]....
        /*0c4c*/ 	.word	0xffffffff


	//   ....[123]....
        /*0c50*/ 	.word	0xffffffff


	//   ....[124]....
        /*0c54*/ 	.word	0xffffffff


	//   ....[125]....
        /*0c58*/ 	.word	0xffffffff


	//   ....[126]....
        /*0c5c*/ 	.word	0xffffffff


	//   ....[127]....
        /*0c60*/ 	.word	0xffffffff


	//   ....[128]....
        /*0c64*/ 	.word	0xffffffff


	//   ....[129]....
        /*0c68*/ 	.word	0xffffffff


	//   ....[130]....
        /*0c6c*/ 	.word	0xffffffff


	//   ....[131]....
        /*0c70*/ 	.word	0xffffffff


	//   ....[132]....
        /*0c74*/ 	.word	0xffffffff


	//   ....[133]....
        /*0c78*/ 	.word	0xffffffff


	//   ....[134]....
        /*0c7c*/ 	.word	0xffffffff


	//   ....[135]....
        /*0c80*/ 	.word	0xffffffff


	//   ....[136]....
        /*0c84*/ 	.word	0xffffffff


	//   ....[137]....
        /*0c88*/ 	.word	0xffffffff


	//   ....[138]....
        /*0c8c*/ 	.word	0xffffffff


	//   ....[139]....
        /*0c90*/ 	.word	0xffffffff


	//   ....[140]....
        /*0c94*/ 	.word	0xffffffff


	//   ....[141]....
        /*0c98*/ 	.word	0xffffffff


	//   ....[142]....
        /*0c9c*/ 	.word	0xffffffff


	//   ....[143]....
        /*0ca0*/ 	.word	0xffffffff


	//   ....[144]....
        /*0ca4*/ 	.word	0xffffffff


	//   ....[145]....
        /*0ca8*/ 	.word	0xffffffff


	//   ....[146]....
        /*0cac*/ 	.word	0xffffffff


	//   ....[147]....
        /*0cb0*/ 	.word	0xffffffff


	//   ....[148]....
        /*0cb4*/ 	.word	0xffffffff


	//   ....[149]....
        /*0cb8*/ 	.word	0xffffffff


	//   ....[150]....
        /*0cbc*/ 	.word	0xffffffff


	//   ....[151]....
        /*0cc0*/ 	.word	0xffffffff


	//   ....[152]....
        /*0cc4*/ 	.word	0xffffffff


	//   ....[153]....
        /*0cc8*/ 	.word	0xffffffff


	//   ....[154]....
        /*0ccc*/ 	.word	0xffffffff


	//   ....[155]....
        /*0cd0*/ 	.word	0xffffffff


	//   ....[156]....
        /*0cd4*/ 	.word	0xffffffff


	//   ....[157]....
        /*0cd8*/ 	.word	0xffffffff


	//   ....[158]....
        /*0cdc*/ 	.word	0xffffffff


	//   ....[159]....
        /*0ce0*/ 	.word	0xffffffff


	//   ....[160]....
        /*0ce4*/ 	.word	0xffffffff


	//   ....[161]....
        /*0ce8*/ 	.word	0xffffffff


	//   ....[162]....
        /*0cec*/ 	.word	0xffffffff


	//   ....[163]....
        /*0cf0*/ 	.word	0xffffffff


	//   ....[164]....
        /*0cf4*/ 	.word	0xffffffff


	//   ....[165]....
        /*0cf8*/ 	.word	0xffffffff


	//   ....[166]....
        /*0cfc*/ 	.word	0xffffffff


	//   ....[167]....
        /*0d00*/ 	.word	0xffffffff


	//   ....[168]....
        /*0d04*/ 	.word	0xffffffff


	//   ....[169]....
        /*0d08*/ 	.word	0xffffffff


	//   ....[170]....
        /*0d0c*/ 	.word	0xffffffff


	//   ....[171]....
        /*0d10*/ 	.word	0xffffffff


	//----- nvinfo : EIATTR_COOP_GROUP_INSTR_OFFSETS
	.align		4
.L_472:
        /*0d14*/ 	.byte	0x04, 0x28
        /*0d16*/ 	.short	(.L_474 - .L_473)


	//   ....[0]....
.L_473:
        /*0d18*/ 	.word	0x00000050


	//   ....[1]....
        /*0d1c*/ 	.word	0x00000200


	//   ....[2]....
        /*0d20*/ 	.word	0x00000230


	//   ....[3]....
        /*0d24*/ 	.word	0x00000260


	//   ....[4]....
        /*0d28*/ 	.word	0x00000290


	//   ....[5]....
        /*0d2c*/ 	.word	0x000002c0


	//   ....[6]....
        /*0d30*/ 	.word	0x000002f0


	//   ....[7]....
        /*0d34*/ 	.word	0x00000460


	//   ....[8]....
        /*0d38*/ 	.word	0x000004a0


	//   ....[9]....
        /*0d3c*/ 	.word	0x000004d0


	//   ....[10]....
        /*0d40*/ 	.word	0x00000500


	//   ....[11]....
        /*0d44*/ 	.word	0x00000530


	//   ....[12]....
        /*0d48*/ 	.word	0x00000560


	//   ....[13]....
        /*0d4c*/ 	.word	0x000005f0


	//   ....[14]....
        /*0d50*/ 	.word	0x00000620


	//   ....[15]....
        /*0d54*/ 	.word	0x00000640


	//   ....[16]....
        /*0d58*/ 	.word	0x000006a0


	//   ....[17]....
        /*0d5c*/ 	.word	0x00002b60


	//   ....[18]....
        /*0d60*/ 	.word	0x00002b80


	//   ....[19]....
        /*0d64*/ 	.word	0x00002bb0


	//   ....[20]....
        /*0d68*/ 	.word	0x00002c20


	//   ....[21]....
        /*0d6c*/ 	.word	0x00002db0


	//   ....[22]....
        /*0d70*/ 	.word	0x00002df0


	//   ....[23]....
        /*0d74*/ 	.word	0x00002f30


	//   ....[24]....
        /*0d78*/ 	.word	0x00002fd0


	//   ....[25]....
        /*0d7c*/ 	.word	0x00003100


	//   ....[26]....
        /*0d80*/ 	.word	0x00003120


	//   ....[27]....
        /*0d84*/ 	.word	0x000031b0


	//   ....[28]....
        /*0d88*/ 	.word	0x00003210


	//   ....[29]....
        /*0d8c*/ 	.word	0x000034d0


	//   ....[30]....
        /*0d90*/ 	.word	0x000034e0


	//   ....[31]....
        /*0d94*/ 	.word	0x000038e0


	//   ....[32]....
        /*0d98*/ 	.word	0x000038f0


	//   ....[33]....
        /*0d9c*/ 	.word	0x00004a70


	//   ....[34]....
        /*0da0*/ 	.word	0x00004a90


	//   ....[35]....
        /*0da4*/ 	.word	0x00004c80


	//   ....[36]....
        /*0da8*/ 	.word	0x00004c90


	//   ....[37]....
        /*0dac*/ 	.word	0x00005230


	//   ....[38]....
        /*0db0*/ 	.word	0x00005260


	//   ....[39]....
        /*0db4*/ 	.word	0x00005270


	//   ....[40]....
        /*0db8*/ 	.word	0x000052a0


	//   ....[41]....
        /*0dbc*/ 	.word	0x00006910


	//   ....[42]....
        /*0dc0*/ 	.word	0x00006930


	//   ....[43]....
        /*0dc4*/ 	.word	0x00006b10


	//   ....[44]....
        /*0dc8*/ 	.word	0x00006b20


	//   ....[45]....
        /*0dcc*/ 	.word	0x00007c70


	//   ....[46]....
        /*0dd0*/ 	.word	0x00007c90


	//   ....[47]....
        /*0dd4*/ 	.word	0x00007e50


	//   ....[48]....
        /*0dd8*/ 	.word	0x00007e60


	//   ....[49]....
        /*0ddc*/ 	.word	0x000081b0


	//   ....[50]....
        /*0de0*/ 	.word	0x000081e0


	//   ....[51]....
        /*0de4*/ 	.word	0x00008200


	//   ....[52]....
        /*0de8*/ 	.word	0x00008220


	//   ....[53]....
        /*0dec*/ 	.word	0x00009ab0


	//   ....[54]....
        /*0df0*/ 	.word	0x00009ac0


	//   ....[55]....
        /*0df4*/ 	.word	0x00009af0


	//   ....[56]....
        /*0df8*/ 	.word	0x00009b00


	//   ....[57]....
        /*0dfc*/ 	.word	0x0000b3b0


	//   ....[58]....
        /*0e00*/ 	.word	0x0000b3c0


	//   ....[59]....
        /*0e04*/ 	.word	0x0000b3e0


	//   ....[60]....
        /*0e08*/ 	.word	0x0000b3f0


	//   ....[61]....
        /*0e0c*/ 	.word	0x0000b820


	//   ....[62]....
        /*0e10*/ 	.word	0x0000b840


	//   ....[63]....
        /*0e14*/ 	.word	0x0000baa0


	//   ....[64]....
        /*0e18*/ 	.word	0x0000bab0


	//   ....[65]....
        /*0e1c*/ 	.word	0x0000bcc0


	//   ....[66]....
        /*0e20*/ 	.word	0x0000bce0


	//   ....[67]....
        /*0e24*/ 	.word	0x0000bef0


	//   ....[68]....
        /*0e28*/ 	.word	0x0000bf00


	//   ....[69]....
        /*0e2c*/ 	.word	0x0000c300


	//   ....[70]....
        /*0e30*/ 	.word	0x0000c320


	//   ....[71]....
        /*0e34*/ 	.word	0x0000cf70


	//   ....[72]....
        /*0e38*/ 	.word	0x0000cf80


	//   ....[73]....
        /*0e3c*/ 	.word	0x0000e3b0


	//   ....[74]....
        /*0e40*/ 	.word	0x0000e3d0


	//   ....[75]....
        /*0e44*/ 	.word	0x0000e640


	//   ....[76]....
        /*0e48*/ 	.word	0x0000e650


	//   ....[77]....
        /*0e4c*/ 	.word	0x0000e860


	//   ....[78]....
        /*0e50*/ 	.word	0x0000e880


	//   ....[79]....
        /*0e54*/ 	.word	0x0000ea90


	//   ....[80]....
        /*0e58*/ 	.word	0x0000eaa0


	//   ....[81]....
        /*0e5c*/ 	.word	0x0000ed70


	//   ....[82]....
        /*0e60*/ 	.word	0x0000ed90


	//   ....[83]....
        /*0e64*/ 	.word	0x0000eec0


	//   ....[84]....
        /*0e68*/ 	.word	0x0000ef00


	//   ....[85]....
        /*0e6c*/ 	.word	0x0000ef30


	//   ....[86]....
        /*0e70*/ 	.word	0x0000ef60


	//   ....[87]....
        /*0e74*/ 	.word	0x0000ef90


	//   ....[88]....
        /*0e78*/ 	.word	0x0000efc0


	//   ....[89]....
        /*0e7c*/ 	.word	0x0000f120


	//   ....[90]....
        /*0e80*/ 	.word	0x0000f160


	//   ....[91]....
        /*0e84*/ 	.word	0x0000f190


	//   ....[92]....
        /*0e88*/ 	.word	0x0000f1c0


	//   ....[93]....
        /*0e8c*/ 	.word	0x0000f1f0


	//   ....[94]....
        /*0e90*/ 	.word	0x0000f220


	//   ....[95]....
        /*0e94*/ 	.word	0x0000f2b0


	//   ....[96]....
        /*0e98*/ 	.word	0x0000f2e0


	//   ....[97]....
        /*0e9c*/ 	.word	0x0000f2f0


	//   ....[98]....
        /*0ea0*/ 	.word	0x0000f350


	//   ....[99]....
        /*0ea4*/ 	.word	0x0000f930


	//   ....[100]....
        /*0ea8*/ 	.word	0x0000f990


	//   ....[101]....
        /*0eac*/ 	.word	0x0000f9e0


	//   ....[102]....
        /*0eb0*/ 	.word	0x0000fa30


	//   ....[103]....
        /*0eb4*/ 	.word	0x0000fa80


	//   ....[104]....
        /*0eb8*/ 	.word	0x0000faf0


	//   ....[105]....
        /*0ebc*/ 	.word	0x0000fb30


	//   ....[106]....
        /*0ec0*/ 	.word	0x0000fba0


	//   ....[107]....
        /*0ec4*/ 	.word	0x0000fc10


	//   ....[108]....
        /*0ec8*/ 	.word	0x0000fc70


	//   ....[109]....
        /*0ecc*/ 	.word	0x0000fce0


	//   ....[110]....
        /*0ed0*/ 	.word	0x0000fd40


	//   ....[111]....
        /*0ed4*/ 	.word	0x0000fda0


	//   ....[112]....
        /*0ed8*/ 	.word	0x0000fe10


	//   ....[113]....
        /*0edc*/ 	.word	0x0000fe70


	//   ....[114]....
        /*0ee0*/ 	.word	0x0000fed0


	//   ....[115]....
        /*0ee4*/ 	.word	0x0000ff10


	//   ....[116]....
        /*0ee8*/ 	.word	0x0000ff50


	//   ....[117]....
        /*0eec*/ 	.word	0x0000ffa0


	//   ....[118]....
        /*0ef0*/ 	.word	0x0000fff0


	//   ....[119]....
        /*0ef4*/ 	.word	0x00010060


	//   ....[120]....
        /*0ef8*/ 	.word	0x000100c0


	//   ....[121]....
        /*0efc*/ 	.word	0x00010120


	//   ....[122]....
        /*0f00*/ 	.word	0x00010180


	//   ....[123]....
        /*0f04*/ 	.word	0x000101f0


	//   ....[124]....
        /*0f08*/ 	.word	0x00010250


	//   ....[125]....
        /*0f0c*/ 	.word	0x000102b0


	//   ....[126]....
        /*0f10*/ 	.word	0x000102f0


	//   ....[127]....
        /*0f14*/ 	.word	0x00010330


	//   ....[128]....
        /*0f18*/ 	.word	0x00010380


	//   ....[129]....
        /*0f1c*/ 	.word	0x000103c0


	//   ....[130]....
        /*0f20*/ 	.word	0x00010410


	//   ....[131]....
        /*0f24*/ 	.word	0x00010460


	//   ....[132]....
        /*0f28*/ 	.word	0x000104b0


	//   ....[133]....
        /*0f2c*/ 	.word	0x00010500


	//   ....[134]....
        /*0f30*/ 	.word	0x00010570


	//   ....[135]....
        /*0f34*/ 	.word	0x000105e0


	//   ....[136]....
        /*0f38*/ 	.word	0x00010640


	//   ....[137]....
        /*0f3c*/ 	.word	0x000106a0


	//   ....[138]....
        /*0f40*/ 	.word	0x00010700


	//   ....[139]....
        /*0f44*/ 	.word	0x00010770


	//   ....[140]....
        /*0f48*/ 	.word	0x000107d0


	//   ....[141]....
        /*0f4c*/ 	.word	0x00010830


	//   ....[142]....
        /*0f50*/ 	.word	0x00010890


	//   ....[143]....
        /*0f54*/ 	.word	0x00010900


	//   ....[144]....
        /*0f58*/ 	.word	0x00010960


	//   ....[145]....
        /*0f5c*/ 	.word	0x000109c0


	//   ....[146]....
        /*0f60*/ 	.word	0x00010a20


	//   ....[147]....
        /*0f64*/ 	.word	0x00010a90


	//   ....[148]....
        /*0f68*/ 	.word	0x00010af0


	//   ....[149]....
        /*0f6c*/ 	.word	0x00010b50


	//   ....[150]....
        /*0f70*/ 	.word	0x00010bb0


	//   ....[151]....
        /*0f74*/ 	.word	0x00010c20


	//   ....[152]....
        /*0f78*/ 	.word	0x00010c80


	//   ....[153]....
        /*0f7c*/ 	.word	0x00010ce0


	//   ....[154]....
        /*0f80*/ 	.word	0x00010d40


	//   ....[155]....
        /*0f84*/ 	.word	0x00010db0


	//   ....[156]....
        /*0f88*/ 	.word	0x00010e00


	//   ....[157]....
        /*0f8c*/ 	.word	0x00010e40


	//   ....[158]....
        /*0f90*/ 	.word	0x00010e90


	//   ....[159]....
        /*0f94*/ 	.word	0x00010ee0


	//   ....[160]....
        /*0f98*/ 	.word	0x00010f30


	//   ....[161]....
        /*0f9c*/ 	.word	0x00010fa0


	//   ....[162]....
        /*0fa0*/ 	.word	0x00010fe0


	//   ....[163]....
        /*0fa4*/ 	.word	0x00011030


	//   ....[164]....
        /*0fa8*/ 	.word	0x00011080


	//   ....[165]....
        /*0fac*/ 	.word	0x000110d0


	//   ....[166]....
        /*0fb0*/ 	.word	0x00011120


	//   ....[167]....
        /*0fb4*/ 	.word	0x00011190


	//   ....[168]....
        /*0fb8*/ 	.word	0x000111d0


	//   ....[169]....
        /*0fbc*/ 	.word	0x00011240


	//   ....[170]....
        /*0fc0*/ 	.word	0x000112a0


	//   ....[171]....
        /*0fc4*/ 	.word	0x00011310


	//----- nvinfo : EIATTR_EXIT_INSTR_OFFSETS
	.align		4
.L_474:
        /*0fc8*/ 	.byte	0x04, 0x1c
        /*0fca*/ 	.short	(.L_476 - .L_475)


	//   ....[0]....
.L_475:
        /*0fcc*/ 	.word	0x00000c10


	//   ....[1]....
        /*0fd0*/ 	.word	0x0000f8f0


	//----- nvinfo : EIATTR_MAX_THREADS
	.align		4
.L_476:
        /*0fd4*/ 	.byte	0x04, 0x05
        /*0fd6*/ 	.short	(.L_478 - .L_477)
.L_477:
        /*0fd8*/ 	.word	0x00000100
        /*0fdc*/ 	.word	0x00000001
        /*0fe0*/ 	.word	0x00000001


	//----- nvinfo : EIATTR_CRS_STACK_SIZE
	.align		4
.L_478:
        /*0fe4*/ 	.byte	0x04, 0x1e
        /*0fe6*/ 	.short	(.L_480 - .L_479)
.L_479:
        /*0fe8*/ 	.word	0x00000000
.L_480:


//--------------------- .nv.info._ZN7cutlass13device_kernelIN5flash19enable_sm80_to_sm89INS1_16FlashAttnFwdSm80INS1_25CollectiveMainloopFwdSm80ILi8ELi1ELb0EN4cute5tupleIJNS5_1CILi128EEENS7_ILi32EEENS7_ILi256EEEEEELi256ENS_6half_tEfNS_4arch4Sm80ELb0ELb0ELb1ELb1ELb1ELb1ELb1ELb1EEENS1_21CollectiveEpilogueFwdINS6_IJS8_SA_S9_EEENS6_IJNS7_ILi1EEESI_SI_EEESC_SE_Li256ELb1ELb1ELb1ELb0EEENS1_36VarlenDynamicPersistentTileSchedulerILi128ELi32ELi256ELi256ELb1ELb1ELb0ELb0ELb1ELb1EEEEEEEEEvNT_6ParamsE --------------------------
	.section	.nv.info._ZN7cutlass13device_kernelIN5flash19enable_sm80_to_sm89INS1_16FlashAttnFwdSm80INS1_25CollectiveMainloopFwdSm80ILi8ELi1ELb0EN4cute5tupleIJNS5_1CILi128EEENS7_ILi32EEENS7_ILi256EEEEEELi256ENS_6half_tEfNS_4arch4Sm80ELb0ELb0ELb1ELb1ELb1ELb1ELb1ELb1EEENS1_21CollectiveEpilogueFwdINS6_IJS8_SA_S9_EEENS6_IJNS7_ILi1EEESI_SI_EEESC_SE_Li256ELb1ELb1ELb1ELb0EEENS1_36VarlenDynamicPersistentTileSchedulerILi128ELi32ELi256ELi256ELb1ELb1ELb0ELb0ELb1ELb1EEEEEEEEEvNT_6ParamsE,"",@"SHT_CUDA_INFO"
	.sectionflags	@""
	.align	4


	//----- nvinfo : EIATTR_CUDA_API_VERSION
	.align		4
        /*0000*/ 	.byte	0x04, 0x37
        /*0002*/ 	.short	(.L_482 - .L_481)
.L_481:
        /*0004*/ 	.word	0x00000082


	//----- nvinfo : EIATTR_SW2861232_WAR
	.align		4
.L_482:
        /*0008*/ 	.byte	0x01, 0x35
	.zero		2


	//----- nvinfo : EIATTR_PARAM_CBANK
	.align		4
        /*000c*/ 	.byte	0x04, 0x0a
        /*000e*/ 	.short	(.L_484 - .L_483)
	.align		4
.L_483:
        /*0010*/ 	.word	index@(.nv.constant0._ZN7cutlass13device_kernelIN5flash19enable_sm80_to_sm89INS1_16FlashAttnFwdSm80INS1_25CollectiveMainloopFwdSm80ILi8ELi1ELb0EN4cute5tupleIJNS5_1CILi128EEENS7_ILi32EEENS7_ILi256EEEEEELi256ENS_6half_tEfNS_4arch4Sm80ELb0ELb0ELb1ELb1ELb1ELb1ELb1ELb1EEENS1_21CollectiveEpilogueFwdINS6_IJS8_SA_S9_EEENS6_IJNS7_ILi1EEESI_SI_EEESC_SE_Li256ELb1ELb1ELb1ELb0EEENS1_36VarlenDynamicPersistentTileSchedulerILi128ELi32ELi256ELi256ELb1ELb1ELb0ELb0ELb1ELb1EEEEEEEEEvNT_6ParamsE)
        /*0014*/ 	.short	0x0160
        /*0016*/ 	.short	0x0438


	//----- nvinfo : EIATTR_CBANK_PARAM_SIZE
	.align		4
.L_484:
        /*0018*/ 	.byte	0x03, 0x19
        /*001a*/ 	.short	0x0438


	//----- nvinfo : EIATTR_KPARAM_INFO
	.align		4
        /*001c*/ 	.byte	0x04, 0x17
        /*001e*/ 	.short	(.L_486 - .L_485)
.L_485:
        /*0020*/ 	.word	0x00000000
        /*0024*/ 	.short	0x0000
        /*0026*/ 	.short	0x0000
        /*0028*/ 	.byte	0x00, 0xf0, 0xe1, 0x10


	//----- nvinfo : EIATTR_MAXREG_COUNT
	.align		4
.L_486:
        /*002c*/ 	.byte	0x03, 0x1b
        /*002e*/ 	.short	0x00ff


	//----- nvinfo : EIATTR_NUM_BARRIERS
	.align		4
        /*0030*/ 	.byte	0x02, 0x4c
        /*0032*/ 	.byte	0x06
	.zero		1


	//----- nvinfo : EIATTR_ANNOTATIONS
	.align		4
        /*0034*/ 	.byte	0x04, 0x55
        /*0036*/ 	.short	(.L_488 - .L_487)


	//   ....[0]....
.L_487:
        /* <DEDUP_REMOVED lines=25> */


	//----- nvinfo : EIATTR_MERCURY_ISA_VERSION
	.align		4
.L_488:
        /*01b0*/ 	.byte	0x03, 0x5f
        /*01b2*/ 	.short	0x0000


	//----- nvinfo : EIATTR_INT_WARP_WIDE_INSTR_OFFSETS
	.align		4
        /*01b4*/ 	.byte	0x04, 0x31
        /*01b6*/ 	.short	(.L_490 - .L_489)


	//   ....[0]....
.L_489:
        /*01b8*/ 	.word	0x00012560


	//   ....[1]....
        /*01bc*/ 	.word	0x000125d0


	//----- nvinfo : EIATTR_COOP_GROUP_MASK_REGIDS
	.align		4
.L_490:
        /*01c0*/ 	.byte	0x04, 0x29
        /*01c2*/ 	.short	(.L_492 - .L_491)


	//   ....[0]....
.L_491:
        /*01c4*/ 	.word	0xffffffff


	//   ....[1]....
        /*01c8*/ 	.word	0xffffffff


	//   ....[2]....
        /*01cc*/ 	.word	0xffffffff


	//   ....[3]....
        /*01d0*/ 	.word	0xffffffff


	//   ....[4]....
        /*01d4*/ 	.word	0xffffffff


	//   ....[5]....
        /*01d8*/ 	.word	0xffffffff


	//   ....[6]....
        /*01dc*/ 	.word	0xffffffff


	//   ....[7]....
        /*01e0*/ 	.word	0xffffffff


	//   ....[8]....
        /*01e4*/ 	.word	0xffffffff


	//   ....[9]....
        /*01e8*/ 	.word	0xffffffff


	//   ....[10]....
        /*01ec*/ 	.word	0xffffffff


	//   ....[11]....
        /*01f0*/ 	.word	0xffffffff


	//   ....[12]....
        /*01f4*/ 	.word	0xffffffff


	//   ....[13]....
        /*01f8*/ 	.word	0xffffffff


	//   ....[14]....
        /*01fc*/ 	.word	0xffffffff


	//   ....[15]....
        /*0200*/ 	.word	0xffffffff


	//   ....[16]....
        /*0204*/ 	.word	0xffffffff


	//   ....[17]....
        /*0208*/ 	.word	0xffffffff


	//   ....[18]....
        /*020c*/ 	.word	0xffffffff


	//   ....[19]....
        /*0210*/ 	.word	0xffffffff


	//   ....[20]....
        /*0214*/ 	.word	0xffffffff


	//   ....[21]....
        /*0218*/ 	.word	0xffffffff


	//   ....[22]....
        /*021c*/ 	.word	0xffffffff


	//   ....[23]....
        /*0220*/ 	.word	0xffffffff


	//   ....[24]....
        /*0224*/ 	.word	0xffffffff


	//   ....[25]....
        /*0228*/ 	.word	0xffffffff


	//   ....[26]....
        /*022c*/ 	.word	0xffffffff


	//   ....[27]....
        /*0230*/ 	.word	0xffffffff


	//   ....[28]....
        /*0234*/ 	.word	0xffffffff


	//   ....[29]....
        /*0238*/ 	.word	0xffffffff


	//   ....[30]....
        /*023c*/ 	.word	0xffffffff


	//   ....[31]....
        /*0240*/ 	.word	0xffffffff


	//   ....[32]....
        /*0244*/ 	.word	0xffffffff


	//   ....[33]....
        /*0248*/ 	.word	0xffffffff


	//   ....[34]....
        /*024c*/ 	.word	0xffffffff


	//   ....[35]....
        /*0250*/ 	.word	0xffffffff


	//   ....[36]....
        /*0254*/ 	.word	0xffffffff


	//   ....[37]....
        /*0258*/ 	.word	0xffffffff


	//   ....[38]....
        /*025c*/ 	.word	0xffffffff


	//   ....[39]....
        /*0260*/ 	.word	0xffffffff


	//   ....[40]....
        /*0264*/ 	.word	0xffffffff


	//   ....[41]....
        /*0268*/ 	.word	0xffffffff


	//   ....[42]....
        /*026c*/ 	.word	0xffffffff


	//   ....[43]....
        /*0270*/ 	.word	0xffffffff


	//   ....[44]....
        /*0274*/ 	.word	0xffffffff


	//   ....[45]....
        /*0278*/ 	.word	0xffffffff


	//   ....[46]....
        /*027c*/ 	.word	0xffffffff


	//   ....[47]....
        /*0280*/ 	.word	0xffffffff


	//   ....[48]....
        /*0284*/ 	.word	0xffffffff


	//   ....[49]....
        /*0288*/ 	.word	0xffffffff


	//   ....[50]....
        /*028c*/ 	.word	0xffffffff


	//   ....[51]....
        /*0290*/ 	.word	0xffffffff


	//   ....[52]....
        /*0294*/ 	.word	0xffffffff


	//   ....[53]....
        /*0298*/ 	.word	0xffffffff


	//   ....[54]....
        /*029c*/ 	.word	0xffffffff


	//   ....[55]....
        /*02a0*/ 	.word	0xffffffff


	//   ....[56]....
        /*02a4*/ 	.word	0xffffffff


	//   ....[57]....
        /*02a8*/ 	.word	0xffffffff


	//   ....[58]....
        /*02ac*/ 	.word	0xffffffff


	//   ....[59]....
        /*02b0*/ 	.word	0xffffffff


	//   ....[60]....
        /*02b4*/ 	.word	0xffffffff


	//   ....[61]....
        /*02b8*/ 	.word	0xffffffff


	//   ....[62]....
        /*02bc*/ 	.word	0xffffffff


	//   ....[63]....
        /*02c0*/ 	.word	0xffffffff


	//   ....[64]....
        /*02c4*/ 	.word	0xffffffff


	//   ....[65]....
        /*02c8*/ 	.word	0xffffffff


	//   ....[66]....
        /*02cc*/ 	.word	0xffffffff


	//   ....[67]....
        /*02d0*/ 	.word	0xffffffff


	//   ....[68]....
        /*02d4*/ 	.word	0xffffffff


	//   ....[69]....
        /*02d8*/ 	.word	0xffffffff


	//   ....[70]....
        /*02dc*/ 	.word	0xffffffff


	//   ....[71]....
        /*02e0*/ 	.word	0xffffffff


	//   ....[72]....
        /*02e4*/ 	.word	0xffffffff


	//   ....[73]....
        /*02e8*/ 	.word	0xffffffff


	//   ....[74]....
        /*02ec*/ 	.word	0xffffffff


	//   ....[75]....
        /*02f0*/ 	.word	0xffffffff


	//   ....[76]....
        /*02f4*/ 	.word	0xffffffff


	//   ....[77]....
        /*02f8*/ 	.word	0xffffffff


	//   ....[78]....
        /*02fc*/ 	.word	0xffffffff


	//   ....[79]....
        /*0300*/ 	.word	0xffffffff


	//   ....[80]....
        /*0304*/ 	.word	0xffffffff


	//   ....[81]....
        /*0308*/ 	.word	0xffffffff


	//   ....[82]....
        /*030c*/ 	.word	0xffffffff


	//   ....[83]....
        /*0310*/ 	.word	0xffffffff


	//   ....[84]....
        /*0314*/ 	.word	0xffffffff


	//   ....[85]....
        /*0318*/ 	.word	0xffffffff


	//   ....[86]....
        /*031c*/ 	.word	0xffffffff


	//   ....[87]....
        /*0320*/ 	.word	0xffffffff


	//   ....[88]....
        /*0324*/ 	.word	0xffffffff


	//   ....[89]....
        /*0328*/ 	.word	0xffffffff


	//   ....[90]....
        /*032c*/ 	.word	0xffffffff


	//   ....[91]....
        /*0330*/ 	.word	0xffffffff


	//   ....[92]....
        /*0334*/ 	.word	0xffffffff


	//   ....[93]....
        /*0338*/ 	.word	0xffffffff


	//   ....[94]....
        /*033c*/ 	.word	0xffffffff


	//   ....[95]....
        /*0340*/ 	.word	0xffffffff


	//   ....[96]....
        /*0344*/ 	.word	0xffffffff


	//   ....[97]....
        /*0348*/ 	.word	0xffffffff


	//   ....[98]....
        /*034c*/ 	.word	0xffffffff


	//   ....[99]....
        /*0350*/ 	.word	0xffffffff


	//   ....[100]....
        /*0354*/ 	.word	0xffffffff


	//   ....[101]....
        /*0358*/ 	.word	0xffffffff


	//   ....[102]....
        /*035c*/ 	.word	0xffffffff


	//   ....[103]....
        /*0360*/ 	.word	0xffffffff


	//   ....[104]....
        /*0364*/ 	.word	0xffffffff


	//   ....[105]....
        /*0368*/ 	.word	0xffffffff


	//   ....[106]....
        /*036c*/ 	.word	0xffffffff


	//   ....[107]....
        /*0370*/ 	.word	0xffffffff


	//   ....[108]....
        /*0374*/ 	.word	0xffffffff


	//   ....[109]....
        /*0378*/ 	.word	0xffffffff


	//   ....[110]....
        /*037c*/ 	.word	0xffffffff


	//   ....[111]....
        /*0380*/ 	.word	0xffffffff


	//   ....[112]....
        /*0384*/ 	.word	0xffffffff


	//   ....[113]....
        /*0388*/ 	.word	0xffffffff


	//   ....[114]....
        /*038c*/ 	.word	0xffffffff


	//   ....[115]....
        /*0390*/ 	.word	0xffffffff


	//   ....[116]....
        /*0394*/ 	.word	0xffffffff


	//   ....[117]....
        /*0398*/ 	.word	0xffffffff


	//   ....[118]....
        /*039c*/ 	.word	0xffffffff


	//   ....[119]....
        /*03a0*/ 	.word	0xffffffff


	//   ....[120]....
        /*03a4*/ 	.word	0xffffffff


	//   ....[121]....
        /*03a8*/ 	.word	0xffffffff


	//   ....[122]....
        /*03ac*/ 	.word	0xffffffff


	//   ....[123]....
        /*03b0*/ 	.word	0xffffffff


	//   ....[124]....
        /*03b4*/ 	.word	0xffffffff


	//   ....[125]....
        /*03b8*/ 	.word	0xffffffff


	//   ....[126]....
        /*03bc*/ 	.word	0xffffffff


	//   ....[127]....
        /*03c0*/ 	.word	0xffffffff


	//   ....[128]....
        /*03c4*/ 	.word	0xffffffff


	//   ....[129]....
        /*03c8*/ 	.word	0xffffffff


	//   ....[130]....
        /*03cc*/ 	.word	0xffffffff


	//   ....[131]....
        /*03d0*/ 	.word	0xffffffff


	//   ....[132]....
        /*03d4*/ 	.word	0xffffffff


	//   ....[133]....
        /*03d8*/ 	.word	0xffffffff


	//   ....[134]....
        /*03dc*/ 	.word	0xffffffff


	//   ....[135]....
        /*03e0*/ 	.word	0xffffffff


	//   ....[136]....
        /*03e4*/ 	.word	0xffffffff


	//   ....[137]....
        /*03e8*/ 	.word	0xffffffff


	//   ....[138]....
        /*03ec*/ 	.word	0xffffffff


	//   ....[139]....
        /*03f0*/ 	.word	0xffffffff


	//   ....[140]....
        /*03f4*/ 	.word	0xffffffff


	//   ....[141]....
        /*03f8*/ 	.word	0xffffffff


	//   ....[142]....
        /*03fc*/ 	.word	0xffffffff


	//   ....[143]....
        /*0400*/ 	.word	0xffffffff


	//   ....[144]....
        /*0404*/ 	.word	0xffffffff


	//   ....[145]....
        /*0408*/ 	.word	0xffffffff


	//   ....[146]....
        /*040c*/ 	.word	0xffffffff


	//   ....[147]....
        /*0410*/ 	.word	0xffffffff


	//   ....[148]....
        /*0414*/ 	.word	0xffffffff


	//   ....[149]....
        /*0418*/ 	.word	0xffffffff


	//   ....[150]....
        /*041c*/ 	.word	0xffffffff


	//   ....[151]....
        /*0420*/ 	.word	0xffffffff


	//   ....[152]....
        /*0424*/ 	.word	0xffffffff


	//   ....[153]....
        /*0428*/ 	.word	0xffffffff


	//   ....[154]....
        /*042c*/ 	.word	0xffffffff


	//   ....[155]....
        /*0430*/ 	.word	0xffffffff


	//   ....[156]....
        /*0434*/ 	.word	0xffffffff


	//   ....[157]....
        /*0438*/ 	.word	0xffffffff


	//   ....[158]....
        /*043c*/ 	.word	0xffffffff


	//   ....[159]....
        /*0440*/ 	.word	0xffffffff


	//   ....[160]....
        /*0444*/ 	.word	0xffffffff


	//   ....[161]....
        /*0448*/ 	.word	0xffffffff


	//   ....[162]....
        /*044c*/ 	.word	0xffffffff


	//   ....[163]....
        /*0450*/ 	.word	0xffffffff


	//   ....[164]....
        /*0454*/ 	.word	0xffffffff


	//   ....[165]....
        /*0458*/ 	.word	0xffffffff


	//   ....[166]....
        /*045c*/ 	.word	0xffffffff


	//   ....[167]....
        /*0460*/ 	.word	0xffffffff


	//   ....[168]....
        /*0464*/ 	.word	0xffffffff


	//   ....[169]....
        /*0468*/ 	.word	0xffffffff


	//   ....[170]....
        /*046c*/ 	.word	0xffffffff


	//   ....[171]....
        /*0470*/ 	.word	0xffffffff


	//   ....[172]....
        /*0474*/ 	.word	0xffffffff


	//   ....[173]....
        /*0478*/ 	.word	0xffffffff


	//   ....[174]....
        /*047c*/ 	.word	0xffffffff


	//   ....[175]....
        /*0480*/ 	.word	0xffffffff


	//   ....[176]....
        /*0484*/ 	.word	0xffffffff


	//   ....[177]....
        /*0488*/ 	.word	0xffffffff


	//----- nvinfo : EIATTR_COOP_GROUP_INSTR_OFFSETS
	.align		4
.L_492:
        /*048c*/ 	.byte	0x04, 0x28
        /*048e*/ 	.short	(.L_494 - .L_493)


	//   ....[0]....
.L_493:
        /*0490*/ 	.word	0x00000050


	//   ....[1]....
        /*0494*/ 	.word	0x000001e0


	//   ....[2]....
        /*0498*/ 	.word	0x00000210


	//   ....[3]....
        /*049c*/ 	.word	0x00000240


	//   ....[4]....
        /*04a0*/ 	.word	0x00000270


	//   ....[5]....
        /*04a4*/ 	.word	0x000002a0


	//   ....[6]....
        /*04a8*/ 	.word	0x000002d0


	//   ....[7]....
        /*04ac*/ 	.word	0x00000440


	//   ....[8]....
        /*04b0*/ 	.word	0x00000480


	//   ....[9]....
        /*04b4*/ 	.word	0x000004b0


	//   ....[10]....
        /*04b8*/ 	.word	0x000004e0


	//   ....[11]....
        /*04bc*/ 	.word	0x00000510


	//   ....[12]....
        /*04c0*/ 	.word	0x00000540


	//   ....[13]....
        /*04c4*/ 	.word	0x000005d0


	//   ....[14]....
        /*04c8*/ 	.word	0x00000600


	//   ....[15]....
        /*04cc*/ 	.word	0x00000620


	//   ....[16]....
        /*04d0*/ 	.word	0x00000680


	//   ....[17]....
        /*04d4*/ 	.word	0x000033b0


	//   ....[18]....
        /*04d8*/ 	.word	0x000033c0


	//   ....[19]....
        /*04dc*/ 	.word	0x000045d0


	//   ....[20]....
        /*04e0*/ 	.word	0x000045e0


	//   ....[21]....
        /*04e4*/ 	.word	0x000056f0


	//   ....[22]....
        /*04e8*/ 	.word	0x00005710


	//   ....[23]....
        /*04ec*/ 	.word	0x00005ad0


	//   ....[24]....
        /*04f0*/ 	.word	0x00005ae0


	//   ....[25]....
        /*04f4*/ 	.word	0x00006790


	//   ....[26]....
        /*04f8*/ 	.word	0x000067b0


	//   ....[27]....
        /*04fc*/ 	.word	0x00006930


	//   ....[28]....
        /*0500*/ 	.word	0x00006940


	//   ....[29]....
        /*0504*/ 	.word	0x00006aa0


	//   ....[30]....
        /*0508*/ 	.word	0x00006ac0


	//   ....[31]....
        /*050c*/ 	.word	0x00006c20


	//   ....[32]....
        /*0510*/ 	.word	0x00006c30


	//   ....[33]....
        /*0514*/ 	.word	0x00007040


	//   ....[34]....
        /*0518*/ 	.word	0x00007050


	//   ....[35]....
        /*051c*/ 	.word	0x000072c0


	//   ....[36]....
        /*0520*/ 	.word	0x00007300


	//   ....[37]....
        /*0524*/ 	.word	0x00007340


	//   ....[38]....
        /*0528*/ 	.word	0x00007370


	//   ....[39]....
        /*052c*/ 	.word	0x0000a490


	//   ....[40]....
        /*0530*/ 	.word	0x0000a4d0


	//   ....[41]....
        /*0534*/ 	.word	0x0000a510


	//   ....[42]....
        /*0538*/ 	.word	0x0000a540


	//   ....[43]....
        /*053c*/ 	.word	0x0000dbb0


	//   ....[44]....
        /*0540*/ 	.word	0x0000dbc0


	//   ....[45]....
        /*0544*/ 	.word	0x0000e870


	//   ....[46]....
        /*0548*/ 	.word	0x0000e890


	//   ....[47]....
        /*054c*/ 	.word	0x0000ec40


	//   ....[48]....
        /*0550*/ 	.word	0x0000ec50


	//   ....[49]....
        /*0554*/ 	.word	0x0000ec80


	//   ....[50]....
        /*0558*/ 	.word	0x0000ec90


	//   ....[51]....
        /*055c*/ 	.word	0x0000f9e0


	//   ....[52]....
        /*0560*/ 	.word	0x0000f9f0


	//   ....[53]....
        /*0564*/ 	.word	0x000105d0


	//   ....[54]....
        /*0568*/ 	.word	0x000105f0


	//   ....[55]....
        /*056c*/ 	.word	0x00010830


	//   ....[56]....
        /*0570*/ 	.word	0x00010850


	//   ....[57]....
        /*0574*/ 	.word	0x00010870


	//   ....[58]....
        /*0578*/ 	.word	0x00010890


	//   ....[59]....
        /*057c*/ 	.word	0x00011b50


	//   ....[60]....
        /*0580*/ 	.word	0x00011b80


	//   ....[61]....
        /*0584*/ 	.word	0x00011ba0


	//   ....[62]....
        /*0588*/ 	.word	0x00011bc0


	//   ....[63]....
        /*058c*/ 	.word	0x00013340


	//   ....[64]....
        /*0590*/ 	.word	0x00013360


	//   ....[65]....
        /*0594*/ 	.word	0x00013370


	//   ....[66]....
        /*0598*/ 	.word	0x00013390


	//   ....[67]....
        /*059c*/ 	.word	0x00013750


	//   ....[68]....
        /*05a0*/ 	.word	0x00013770


	//   ....[69]....
        /*05a4*/ 	.word	0x000138d0


	//   ....[70]....
        /*05a8*/ 	.word	0x000138e0


	//   ....[71]....
        /*05ac*/ 	.word	0x00013a50


	//   ....[72]....
        /*05b0*/ 	.word	0x00013a70


	//   ....[73]....
        /*05b4*/ 	.word	0x00013be0


	//   ....[74]....
        /*05b8*/ 	.word	0x00013bf0


	//   ....[75]....
        /*05bc*/ 	.word	0x00013f50


	//   ....[76]....
        /*05c0*/ 	.word	0x00013f70


	//   ....[77]....
        /*05c4*/ 	.word	0x00014ce0


	//   ....[78]....
        /*05c8*/ 	.word	0x00014cf0


	//   ....[79]....
        /*05cc*/ 	.word	0x00016230


	//   ....[80]....
        /*05d0*/ 	.word	0x00016250


	//   ....[81]....
        /*05d4*/ 	.word	0x000163c0


	//   ....[82]....
        /*05d8*/ 	.word	0x000163d0


	//   ....[83]....
        /*05dc*/ 	.word	0x00016540


	//   ....[84]....
        /*05e0*/ 	.word	0x00016560


	//   ....[85]....
        /*05e4*/ 	.word	0x000166d0


	//   ....[86]....
        /*05e8*/ 	.word	0x000166e0


	//   ....[87]....
        /*05ec*/ 	.word	0x000168f0


	//   ....[88]....
        /*05f0*/ 	.word	0x00016910


	//   ....[89]....
        /*05f4*/ 	.word	0x00016a30


	//   ....[90]....
        /*05f8*/ 	.word	0x00016a70


	//   ....[91]....
        /*05fc*/ 	.word	0x00016aa0


	//   ....[92]....
        /*0600*/ 	.word	0x00016ad0


	//   ....[93]....
        /*0604*/ 	.word	0x00016b00


	//   ....[94]....
        /*0608*/ 	.word	0x00016b30


	//   ....[95]....
        /*060c*/ 	.word	0x00016c90


	//   ....[96]....
        /*0610*/ 	.word	0x00016cd0


	//   ....[97]....
        /*0614*/ 	.word	0x00016d00


	//   ....[98]....
        /*0618*/ 	.word	0x00016d30


	//   ....[99]....
        /*061c*/ 	.word	0x00016d60


	//   ....[100]....
        /*0620*/ 	.word	0x00016d90


	//   ....[101]....
        /*0624*/ 	.word	0x00016e20


	//   ....[102]....
        /*0628*/ 	.word	0x00016e50


	//   ....[103]....
        /*062c*/ 	.word	0x00016e60


	//   ....[104]....
        /*0630*/ 	.word	0x00016ec0


	//   ....[105]....
        /*0634*/ 	.word	0x00017400


	//   ....[106]....
        /*0638*/ 	.word	0x00017460


	//   ....[107]....
        /*063c*/ 	.word	0x000174b0


	//   ....[108]....
        /*0640*/ 	.word	0x00017500


	//   ....[109]....
        /*0644*/ 	.word	0x00017550


	//   ....[110]....
        /*0648*/ 	.word	0x000175c0


	//   ....[111]....
        /*064c*/ 	.word	0x00017610


	//   ....[112]....
        /*0650*/ 	.word	0x00017670


	//   ....[113]....
        /*0654*/ 	.word	0x000176e0


	//   ....[114]....
        /*0658*/ 	.word	0x00017740


	//   ....[115]....
        /*065c*/ 	.word	0x000177b0


	//   ....[116]....
        /*0660*/ 	.word	0x00017820


	//   ....[117]....
        /*0664*/ 	.word	0x00017890


	//   ....[118]....
        /*0668*/ 	.word	0x000178f0


	//   ....[119]....
        /*066c*/ 	.word	0x00017960


	//   ....[120]....
        /*0670*/ 	.word	0x000179d0


	//   ....[121]....
        /*0674*/ 	.word	0x00017a40


	//   ....[122]....
        /*0678*/ 	.word	0x00017aa0


	//   ....[123]....
        /*067c*/ 	.word	0x00017b10


	//   ....[124]....
        /*0680*/ 	.word	0x00017b80


	//   ....[125]....
        /*0684*/ 	.word	0x00017bd0


	//   ....[126]....
        /*0688*/ 	.word	0x00017c10


	//   ....[127]....
        /*068c*/ 	.word	0x00017c60


	//   ....[128]....
        /*0690*/ 	.word	0x00017cb0


	//   ....[129]....
        /*0694*/ 	.word	0x00017d10


	//   ....[130]....
        /*0698*/ 	.word	0x00017d80


	//   ....[131]....
        /*069c*/ 	.word	0x00017df0


	//   ....[132]....
        /*06a0*/ 	.word	0x00017e40


	//   ....[133]....
        /*06a4*/ 	.word	0x00017e80


	//   ....[134]....
        /*06a8*/ 	.word	0x00017ed0


	//   ....[135]....
        /*06ac*/ 	.word	0x00017f10


	//   ....[136]....
        /*06b0*/ 	.word	0x00017f60


	//   ....[137]....
        /*06b4*/ 	.word	0x00017fb0


	//   ....[138]....
        /*06b8*/ 	.word	0x00018000


	//   ....[139]....
        /*06bc*/ 	.word	0x00018040


	//   ....[140]....
        /*06c0*/ 	.word	0x000180b0


	//   ....[141]....
        /*06c4*/ 	.word	0x00018120


	//   ....[142]....
        /*06c8*/ 	.word	0x00018190


	//   ....[143]....
        /*06cc*/ 	.word	0x000181f0


	//   ....[144]....
        /*06d0*/ 	.word	0x00018260


	//   ....[145]....
        /*06d4*/ 	.word	0x000182d0


	//   ....[146]....
        /*06d8*/ 	.word	0x00018340


	//   ....[147]....
        /*06dc*/ 	.word	0x000183a0


	//   ....[148]....
        /*06e0*/ 	.word	0x00018410


	//   ....[149]....
        /*06e4*/ 	.word	0x00018480


	//   ....[150]....
        /*06e8*/ 	.word	0x000184f0


	//   ....[151]....
        /*06ec*/ 	.word	0x00018550


	//   ....[152]....
        /*06f0*/ 	.word	0x000185c0


	//   ....[153]....
        /*06f4*/ 	.word	0x00018630


	//   ....[154]....
        /*06f8*/ 	.word	0x000186a0


	//   ....[155]....
        /*06fc*/ 	.word	0x00018700


	//   ....[156]....
        /*0700*/ 	.word	0x00018770


	//   ....[157]....
        /*0704*/ 	.word	0x000187e0


	//   ....[158]....
        /*0708*/ 	.word	0x00018850


	//   ....[159]....
        /*070c*/ 	.word	0x000188b0


	//   ....[160]....
        /*0710*/ 	.word	0x00018920


	//   ....[161]....
        /*0714*/ 	.word	0x00018990


	//   ....[162]....
        /*0718*/ 	.word	0x000189e0


	//   ....[163]....
        /*071c*/ 	.word	0x00018a20


	//   ....[164]....
        /*0720*/ 	.word	0x00018a70


	//   ....[165]....
        /*0724*/ 	.word	0x00018ac0


	//   ....[166]....
        /*0728*/ 	.word	0x00018b10


	//   ....[167]....
        /*072c*/ 	.word	0x00018b80


	//   ....[168]....
        /*0730*/ 	.word	0x00018bd0


	//   ....[169]....
        /*0734*/ 	.word	0x00018c20


	//   ....[170]....
        /*0738*/ 	.word	0x00018c70


	//   ....[171]....
        /*073c*/ 	.word	0x00018cc0


	//   ....[172]....
        /*0740*/ 	.word	0x00018d10


	//   ....[173]....
        /*0744*/ 	.word	0x00018d80


	//   ....[174]....
        /*0748*/ 	.word	0x00018dd0


	//   ....[175]....
        /*074c*/ 	.word	0x00018e30


	//   ....[176]....
        /*0750*/ 	.word	0x00018e90


	//   ....[177]....
        /*0754*/ 	.word	0x00018f00


	//----- nvinfo : EIATTR_EXIT_INSTR_OFFSETS
	.align		4
.L_494:
        /*0758*/ 	.byte	0x04, 0x1c
        /*075a*/ 	.short	(.L_496 - .L_495)


	//   ....[0]....
.L_495:
        /*075c*/ 	.word	0x00000b40


	//   ....[1]....
        /*0760*/ 	.word	0x000173c0


	//----- nvinfo : EIATTR_MAX_THREADS
	.align		4
.L_496:
        /*0764*/ 	.byte	0x04, 0x05
        /*0766*/ 	.short	(.L_498 - .L_497)
.L_497:
        /*0768*/ 	.word	0x00000100
        /*076c*/ 	.word	0x00000001
        /*0770*/ 	.word	0x00000001


	//----- nvinfo : EIATTR_CRS_STACK_SIZE
	.align		4
.L_498:
        /*0774*/ 	.byte	0x04, 0x1e
        /*0776*/ 	.short	(.L_500 - .L_499)
.L_499:
        /*0778*/ 	.word	0x00000000
.L_500:


//--------------------- .nv.info._ZN7cutlass13device_kernelIN5flash19enable_sm80_to_sm89INS1_16FlashAttnFwdSm80INS1_25CollectiveMainloopFwdSm80ILi8ELi1ELb1EN4cute5tupleIJNS5_1CILi128EEENS7_ILi48EEENS7_ILi256EEEEEELi256ENS_6half_tEfNS_4arch4Sm80ELb0ELb1ELb1ELb0ELb1ELb0ELb1ELb1EEENS1_21CollectiveEpilogueFwdINS6_IJS8_SA_S9_EEENS6_IJNS7_ILi1EEESI_SI_EEESC_SE_Li256ELb0ELb1ELb1ELb0EEENS1_19SingleTileSchedulerILb0ELb1ELb1ELi128EEEEEEEEEvNT_6ParamsE --------------------------
	.section	.nv.info._ZN7cutlass13device_kernelIN5flash19enable_sm80_to_sm89INS1_16FlashAttnFwdSm80INS1_25CollectiveMainloopFwdSm80ILi8ELi1ELb1EN4cute5tupleIJNS5_1CILi128EEENS7_ILi48EEENS7_ILi256EEEEEELi256ENS_6half_tEfNS_4arch4Sm80ELb0ELb1ELb1ELb0ELb1ELb0ELb1ELb1EEENS1_21CollectiveEpilogueFwdINS6_IJS8_SA_S9_EEENS6_IJNS7_ILi1EEESI_SI_EEESC_SE_Li256ELb0ELb1ELb1ELb0EEENS1_19SingleTileSchedulerILb0ELb1ELb1ELi128EEEEEEEEEvNT_6ParamsE,"",@"SHT_CUDA_INFO"
	.sectionflags	@""
	.align	4


	//----- nvinfo : EIATTR_CUDA_API_VERSION
	.align		4
        /*0000*/ 	.byte	0x04, 0x37
        /*0002*/ 	.short	(.L_502 - .L_501)
.L_501:
        /*0004*/ 	.word	0x00000082


	//----- nvinfo : EIATTR_SW2861232_WAR
	.align		4
.L_502:
        /*0008*/ 	.byte	0x01, 0x35
	.zero		2


	//----- nvinfo : EIATTR_PARAM_CBANK
	.align		4
        /*000c*/ 	.byte	0x04, 0x0a
        /*000e*/ 	.short	(.L_504 - .L_503)
	.align		4
.L_503:
        /*0010*/ 	.word	index@(.nv.constant0._ZN7cutlass13device_kernelIN5flash19enable_sm80_to_sm89INS1_16FlashAttnFwdSm80INS1_25CollectiveMainloopFwdSm80ILi8ELi1ELb1EN4cute5tupleIJNS5_1CILi128EEENS7_ILi48EEENS7_ILi256EEEEEELi256ENS_6half_tEfNS_4arch4Sm80ELb0ELb1ELb1ELb0ELb1ELb0ELb1ELb1EEENS1_21CollectiveEpilogueFwdINS6_IJS8_SA_S9_EEENS6_IJNS7_ILi1EEESI_SI_EEESC_SE_Li256ELb0ELb1ELb1ELb0EEENS1_19SingleTileSchedulerILb0ELb1ELb1ELi128EEEEEEEEEvNT_6ParamsE)
        /*0014*/ 	.short	0x0160
        /*0016*/ 	.short	0x0418


	//----- nvinfo : EIATTR_CBANK_PARAM_SIZE
	.align		4
.L_504:
        /*0018*/ 	.byte	0x03, 0x19
        /*001a*/ 	.short	0x0418


	//----- nvinfo : EIATTR_KPARAM_INFO
	.align		4
        /*001c*/ 	.byte	0x04, 0x17
        /*001e*/ 	.short	(.L_506 - .L_505)
.L_505:
        /*0020*/ 	.word	0x00000000
        /*0024*/ 	.short	0x0000
        /*0026*/ 	.short	0x0000
        /*0028*/ 	.byte	0x00, 0xf0, 0x61, 0x10


	//----- nvinfo : EIATTR_MAXREG_COUNT
	.align		4
.L_506:
        /*002c*/ 	.byte	0x03, 0x1b
        /*002e*/ 	.short	0x00ff


	//----- nvinfo : EIATTR_NUM_BARRIERS
	.align		4
        /*0030*/ 	.byte	0x02, 0x4c
        /*0032*/ 	.byte	0x02
	.zero		1


	//----- nvinfo : EIATTR_ANNOTATIONS
	.align		4
        /*0034*/ 	.byte	0x04, 0x55
        /*0036*/ 	.short	(.L_508 - .L_507)


	//   ....[0]....
.L_507:
        /* <DEDUP_REMOVED lines=81> */


	//----- nvinfo : EIATTR_MERCURY_ISA_VERSION
	.align		4
.L_508:
        /*0538*/ 	.byte	0x03, 0x5f
        /*053a*/ 	.short	0x0000


	//----- nvinfo : EIATTR_COOP_GROUP_MASK_REGIDS
	.align		4
        /*053c*/ 	.byte	0x04, 0x29
        /*053e*/ 	.short	(.L_510 - .L_509)


	//   ....[0]....
.L_509:
        /*0540*/ 	.word	0xffffffff


	//   ....[1]....
        /*0544*/ 	.word	0xffffffff


	//   ....[2]....
        /*0548*/ 	.word	0xffffffff


	//   ....[3]....
        /*054c*/ 	.word	0xffffffff


	//   ....[4]....
        /*0550*/ 	.word	0xffffffff


	//   ....[5]....
        /*0554*/ 	.word	0xffffffff


	//   ....[6]....
        /*0558*/ 	.word	0xffffffff


	//   ....[7]....
        /*055c*/ 	.word	0xffffffff


	//   ....[8]....
        /*0560*/ 	.word	0xffffffff


	//   ....[9]....
        /*0564*/ 	.word	0xffffffff


	//   ....[10]....
        /*0568*/ 	.word	0xffffffff


	//   ....[11]....
        /*056c*/ 	.word	0xffffffff


	//   ....[12]....
        /*0570*/ 	.word	0xffffffff


	//   ....[13]....
        /*0574*/ 	.word	0xffffffff


	//   ....[14]....
        /*0578*/ 	.word	0xffffffff


	//   ....[15]....
        /*057c*/ 	.word	0xffffffff


	//   ....[16]....
        /*0580*/ 	.word	0xffffffff


	//   ....[17]....
        /*0584*/ 	.word	0xffffffff


	//   ....[18]....
        /*0588*/ 	.word	0xffffffff


	//   ....[19]....
        /*058c*/ 	.word	0xffffffff


	//   ....[20]....
        /*0590*/ 	.word	0xffffffff


	//   ....[21]....
        /*0594*/ 	.word	0xffffffff


	//   ....[22]....
        /*0598*/ 	.word	0xffffffff


	//   ....[23]....
        /*059c*/ 	.word	0xffffffff


	//   ....[24]....
        /*05a0*/ 	.word	0xffffffff


	//   ....[25]....
        /*05a4*/ 	.word	0xffffffff


	//   ....[26]....
        /*05a8*/ 	.word	0xffffffff


	//   ....[27]....
        /*05ac*/ 	.word	0xffffffff


	//   ....[28]....
        /*05b0*/ 	.word	0xffffffff


	//   ....[29]....
        /*05b4*/ 	.word	0xffffffff


	//   ....[30]....
        /*05b8*/ 	.word	0xffffffff


	//   ....[31]....
        /*05bc*/ 	.word	0xffffffff


	//   ....[32]....
        /*05c0*/ 	.word	0xffffffff


	//   ....[33]....
        /*05c4*/ 	.word	0xffffffff


	//   ....[34]....
        /*05c8*/ 	.word	0xffffffff


	//   ....[35]....
        /*05cc*/ 	.word	0xffffffff


	//   ....[36]....
        /*05d0*/ 	.word	0xffffffff


	//   ....[37]....
        /*05d4*/ 	.word	0xffffffff


	//   ....[38]....
        /*05d8*/ 	.word	0xffffffff


	//   ....[39]....
        /*05dc*/ 	.word	0xffffffff


	//   ....[40]....
        /*05e0*/ 	.word	0xffffffff


	//   ....[41]....
        /*05e4*/ 	.word	0xffffffff


	//   ....[42]....
        /*05e8*/ 	.word	0xffffffff


	//   ....[43]....
        /*05ec*/ 	.word	0xffffffff


	//   ....[44]....
        /*05f0*/ 	.word	0xffffffff


	//   ....[45]....
        /*05f4*/ 	.word	0xffffffff


	//   ....[46]....
        /*05f8*/ 	.word	0xffffffff


	//   ....[47]....
        /*05fc*/ 	.word	0xffffffff


	//   ....[48]....
        /*0600*/ 	.word	0xffffffff


	//   ....[49]....
        /*0604*/ 	.word	0xffffffff


	//   ....[50]....
        /*0608*/ 	.word	0xffffffff


	//   ....[51]....
        /*060c*/ 	.word	0xffffffff


	//   ....[52]....
        /*0610*/ 	.word	0xffffffff


	//   ....[53]....
        /*0614*/ 	.word	0xffffffff


	//   ....[54]....
        /*0618*/ 	.word	0xffffffff


	//   ....[55]....
        /*061c*/ 	.word	0xffffffff


	//   ....[56]....
        /*0620*/ 	.word	0xffffffff


	//   ....[57]....
        /*0624*/ 	.word	0xffffffff


	//   ....[58]....
        /*0628*/ 	.word	0xffffffff


	//   ....[59]....
        /*062c*/ 	.word	0xffffffff


	//   ....[60]....
        /*0630*/ 	.word	0xffffffff


	//   ....[61]....
        /*0634*/ 	.word	0xffffffff


	//   ....[62]....
        /*0638*/ 	.word	0xffffffff


	//   ....[63]....
        /*063c*/ 	.word	0xffffffff


	//   ....[64]....
        /*0640*/ 	.word	0xffffffff


	//   ....[65]....
        /*0644*/ 	.word	0xffffffff


	//   ....[66]....
        /*0648*/ 	.word	0xffffffff


	//   ....[67]....
        /*064c*/ 	.word	0xffffffff


	//   ....[68]....
        /*0650*/ 	.word	0xffffffff


	//   ....[69]....
        /*0654*/ 	.word	0xffffffff


	//   ....[70]....
        /*0658*/ 	.word	0xffffffff


	//   ....[71]....
        /*065c*/ 	.word	0xffffffff


	//   ....[72]....
        /*0660*/ 	.word	0xffffffff


	//   ....[73]....
        /*0664*/ 	.word	0xffffffff


	//   ....[74]....
        /*0668*/ 	.word	0xffffffff


	//   ....[75]....
        /*066c*/ 	.word	0xffffffff


	//   ....[76]....
        /*0670*/ 	.word	0xffffffff


	//   ....[77]....
        /*0674*/ 	.word	0xffffffff


	//   ....[78]....
        /*0678*/ 	.word	0xffffffff


	//   ....[79]....
        /*067c*/ 	.word	0xffffffff


	//   ....[80]....
        /*0680*/ 	.word	0xffffffff


	//   ....[81]....
        /*0684*/ 	.word	0xffffffff


	//   ....[82]....
        /*0688*/ 	.word	0xffffffff


	//   ....[83]....
        /*068c*/ 	.word	0xffffffff


	//   ....[84]....
        /*0690*/ 	.word	0xffffffff


	//   ....[85]....
        /*0694*/ 	.word	0xffffffff


	//   ....[86]....
        /*0698*/ 	.word	0xffffffff


	//----- nvinfo : EIATTR_COOP_GROUP_INSTR_OFFSETS
	.align		4
.L_510:
        /*069c*/ 	.byte	0x04, 0x28
        /*069e*/ 	.short	(.L_512 - .L_511)


	//   ....[0]....
.L_511:
        /*06a0*/ 	.word	0x00000060


	//   ....[1]....
        /*06a4*/ 	.word	0x00001710


	//   ....[2]....
        /*06a8*/ 	.word	0x00001740


	//   ....[3]....
        /*06ac*/ 	.word	0x00001770


	//   ....[4]....
        /*06b0*/ 	.word	0x000017b0


	//   ....[5]....
        /*06b4*/ 	.word	0x000017e0


	//   ....[6]....
        /*06b8*/ 	.word	0x000019d0


	//   ....[7]....
        /*06bc*/ 	.word	0x000019f0


	//   ....[8]....
        /*06c0*/ 	.word	0x00001a00


	//   ....[9]....
        /*06c4*/ 	.word	0x00001b70


	//   ....[10]....
        /*06c8*/ 	.word	0x00001bb0


	//   ....[11]....
        /*06cc*/ 	.word	0x00001bd0


	//   ....[12]....
        /*06d0*/ 	.word	0x00001c60


	//   ....[13]....
        /*06d4*/ 	.word	0x00002100


	//   ....[14]....
        /*06d8*/ 	.word	0x00002130


	//   ....[15]....
        /*06dc*/ 	.word	0x000025a0


	//   ....[16]....
        /*06e0*/ 	.word	0x000025b0


	//   ....[17]....
        /*06e4*/ 	.word	0x00003680


	//   ....[18]....
        /*06e8*/ 	.word	0x00003690


	//   ....[19]....
        /*06ec*/ 	.word	0x000037a0


	//   ....[20]....
        /*06f0*/ 	.word	0x000037c0


	//   ....[21]....
        /*06f4*/ 	.word	0x00003c40


	//   ....[22]....
        /*06f8*/ 	.word	0x00004340


	//   ....[23]....
        /*06fc*/ 	.word	0x00004bf0


	//   ....[24]....
        /*0700*/ 	.word	0x00004c90


	//   ....[25]....
        /*0704*/ 	.word	0x00004cb0


	//   ....[26]....
        /*0708*/ 	.word	0x00004db0


	//   ....[27]....
        /*070c*/ 	.word	0x00006060


	//   ....[28]....
        /*0710*/ 	.word	0x00006080


	//   ....[29]....
        /*0714*/ 	.word	0x000061d0


	//   ....[30]....
        /*0718*/ 	.word	0x000061e0


	//   ....[31]....
        /*071c*/ 	.word	0x00007280


	//   ....[32]....
        /*0720*/ 	.word	0x000072c0


	//   ....[33]....
        /*0724*/ 	.word	0x000072d0


	//   ....[34]....
        /*0728*/ 	.word	0x000072e0


	//   ....[35]....
        /*072c*/ 	.word	0x00007590


	//   ....[36]....
        /*0730*/ 	.word	0x000078c0


	//   ....[37]....
        /*0734*/ 	.word	0x00007f70


	//   ....[38]....
        /*0738*/ 	.word	0x00007f90


	//   ....[39]....
        /*073c*/ 	.word	0x000087b0


	//   ....[40]....
        /*0740*/ 	.word	0x000088b0


	//   ....[41]....
        /*0744*/ 	.word	0x0000a210


	//   ....[42]....
        /*0748*/ 	.word	0x0000a220


	//   ....[43]....
        /*074c*/ 	.word	0x0000a390


	//   ....[44]....
        /*0750*/ 	.word	0x0000a3a0


	//   ....[45]....
        /*0754*/ 	.word	0x0000b3b0


	//   ....[46]....
        /*0758*/ 	.word	0x0000b3f0


	//   ....[47]....
        /*075c*/ 	.word	0x0000b400


	//   ....[48]....
        /*0760*/ 	.word	0x0000b410


	//   ....[49]....
        /*0764*/ 	.word	0x0000b700


	//   ....[50]....
        /*0768*/ 	.word	0x0000b720


	//   ....[51]....
        /*076c*/ 	.word	0x0000bd30


	//   ....[52]....
        /*0770*/ 	.word	0x0000bd50


	//   ....[53]....
        /*0774*/ 	.word	0x0000d3a0


	//   ....[54]....
        /*0778*/ 	.word	0x0000d3c0


	//   ....[55]....
        /*077c*/ 	.word	0x0000d570


	//   ....[56]....
        /*0780*/ 	.word	0x0000d580


	//   ....[57]....
        /*0784*/ 	.word	0x0000e580


	//   ....[58]....
        /*0788*/ 	.word	0x0000e5a0


	//   ....[59]....
        /*078c*/ 	.word	0x0000e5b0


	//   ....[60]....
        /*0790*/ 	.word	0x0000e5c0


	//   ....[61]....
        /*0794*/ 	.word	0x0000e8d0


	//   ....[62]....
        /*0798*/ 	.word	0x0000eda0


	//   ....[63]....
        /*079c*/ 	.word	0x0000f280


	//   ....[64]....
        /*07a0*/ 	.word	0x0000f2a0


	//   ....[65]....
        /*07a4*/ 	.word	0x0000faa0


	//   ....[66]....
        /*07a8*/ 	.word	0x0000fbc0


	//   ....[67]....
        /*07ac*/ 	.word	0x00010f80


	//   ....[68]....
        /*07b0*/ 	.word	0x00010f90


	//   ....[69]....
        /*07b4*/ 	.word	0x00010fc0


	//   ....[70]....
        /*07b8*/ 	.word	0x00010fd0


	//   ....[71]....
        /*07bc*/ 	.word	0x00011ef0


	//   ....[72]....
        /*07c0*/ 	.word	0x00011f20


	//   ....[73]....
        /*07c4*/ 	.word	0x00011f50


	//   ....[74]....
        /*07c8*/ 	.word	0x00011f80


	//   ....[75]....
        /*07cc*/ 	.word	0x00012020


	//   ....[76]....
        /*07d0*/ 	.word	0x00012070


	//   ....[77]....
        /*07d4*/ 	.word	0x00012c80


	//   ....[78]....
        /*07d8*/ 	.word	0x00012c90


	//   ....[79]....
        /*07dc*/ 	.word	0x00013c00


	//   ....[80]....
        /*07e0*/ 	.word	0x00013c60


	//   ....[81]....
        /*07e4*/ 	.word	0x00013cc0


	//   ....[82]....
        /*07e8*/ 	.word	0x00013d20


	//   ....[83]....
        /*07ec*/ 	.word	0x00013d70


	//   ....[84]....
        /*07f0*/ 	.word	0x00013dd0


	//   ....[85]....
        /*07f4*/ 	.word	0x00013e20


	//   ....[86]....
        /*07f8*/ 	.word	0x00013e80


	//----- nvinfo : EIATTR_EXIT_INSTR_OFFSETS
	.align		4
.L_512:
        /*07fc*/ 	.byte	0x04, 0x1c
        /*07fe*/ 	.short	(.L_514 - .L_513)


	//   ....[0]....
.L_513:
        /*0800*/ 	.word	0x000001c0


	//   ....[1]....
        /*0804*/ 	.word	0x00012ca0


	//   ....[2]....
        /*0808*/ 	.word	0x00013840


	//   ....[3]....
        /*080c*/ 	.word	0x00013890


	//   ....[4]....
        /*0810*/ 	.word	0x000138c0


	//   ....[5]....
        /*0814*/ 	.word	0x00013920


	//   ....[6]....
        /*0818*/ 	.word	0x00013bb0


	//----- nvinfo : EIATTR_CTAIDZ_USED
	.align		4
.L_514:
        /*081c*/ 	.byte	0x01, 0x04
	.zero		2


	//----- nvinfo : EIATTR_MAX_THREADS
	.align		4
        /*0820*/ 	.byte	0x04, 0x05
        /*0822*/ 	.short	(.L_516 - .L_515)
.L_515:
        /*0824*/ 	.word	0x00000100
        /*0828*/ 	.word	0x00000001
        /*082c*/ 	.word	0x00000001


	//----- nvinfo : EIATTR_CRS_STACK_SIZE
	.align		4
.L_516:
        /*0830*/ 	.byte	0x04, 0x1e
        /*0832*/ 	.short	(.L_518 - .L_517)
.L_517:
        /*0834*/ 	.word	0x00000000
.L_518:


//--------------------- .nv.info._ZN7cutlass13device_kernelIN5flash19enable_sm80_to_sm89INS1_16FlashAttnFwdSm80INS1_25CollectiveMainloopFwdSm80ILi8ELi1ELb1EN4cute5tupleIJNS5_1CILi128EEENS7_ILi48EEENS7_ILi256EEEEEELi256ENS_6half_tEfNS_4arch4Sm80ELb0ELb1ELb1ELb1ELb1ELb0ELb1ELb1EEENS1_21CollectiveEpilogueFwdINS6_IJS8_SA_S9_EEENS6_IJNS7_ILi1EEESI_SI_EEESC_SE_Li256ELb1ELb1ELb1ELb0EEENS1_36VarlenDynamicPersistentTileSchedulerILi128ELi48ELi256ELi256ELb1ELb1ELb0ELb1ELb0ELb1EEEEEEEEEvNT_6ParamsE --------------------------
	.section	.nv.info._ZN7cutlass13device_kernelIN5flash19enable_sm80_to_sm89INS1_16FlashAttnFwdSm80INS1_25CollectiveMainloopFwdSm80ILi8ELi1ELb1EN4cute5tupleIJNS5_1CILi128EEENS7_ILi48EEENS7_ILi256EEEEEELi256ENS_6half_tEfNS_4arch4Sm80ELb0ELb1ELb1ELb1ELb1ELb0ELb1ELb1EEENS1_21CollectiveEpilogueFwdINS6_IJS8_SA_S9_EEENS6_IJNS7_ILi1EEESI_SI_EEESC_SE_Li256ELb1ELb1ELb1ELb0EEENS1_36VarlenDynamicPersistentTileSchedulerILi128ELi48ELi256ELi256ELb1ELb1ELb0ELb1ELb0ELb1EEEEEEEEEvNT_6ParamsE,"",@"SHT_CUDA_INFO"
	.sectionflags	@""
	.align	4


	//----- nvinfo : EIATTR_CUDA_API_VERSION
	.align		4
        /*0000*/ 	.byte	0x04, 0x37
        /*0002*/ 	.short	(.L_520 - .L_519)
.L_519:
        /*0004*/ 	.word	0x00000082


	//----- nvinfo : EIATTR_SW2861232_WAR
	.align		4
.L_520:
        /*0008*/ 	.byte	0x01, 0x35
	.zero		2


	//----- nvinfo : EIATTR_PARAM_CBANK
	.align		4
        /*000c*/ 	.byte	0x04, 0x0a
        /*000e*/ 	.short	(.L_522 - .L_521)
	.align		4
.L_521:
        /*0010*/ 	.word	index@(.nv.constant0._ZN7cutlass13device_kernelIN5flash19enable_sm80_to_sm89INS1_16FlashAttnFwdSm80INS1_25CollectiveMainloopFwdSm80ILi8ELi1ELb1EN4cute5tupleIJNS5_1CILi128EEENS7_ILi48EEENS7_ILi256EEEEEELi256ENS_6half_tEfNS_4arch4Sm80ELb0ELb1ELb1ELb1ELb1ELb0ELb1ELb1EEENS1_21CollectiveEpilogueFwdINS6_IJS8_SA_S9_EEENS6_IJNS7_ILi1EEESI_SI_EEESC_SE_Li256ELb1ELb1ELb1ELb0EEENS1_36VarlenDynamicPersistentTileSchedulerILi128ELi48ELi256ELi256ELb1ELb1ELb0ELb1ELb0ELb1EEEEEEEEEvNT_6ParamsE)
        /*0014*/ 	.short	0x0160
        /*0016*/ 	.short	0x0438


	//----- nvinfo : EIATTR_CBANK_PARAM_SIZE
	.align		4
.L_522:
        /*0018*/ 	.byte	0x03, 0x19
        /*001a*/ 	.short	0x0438


	//----- nvinfo : EIATTR_KPARAM_INFO
	.align		4
        /*001c*/ 	.byte	0x04, 0x17
        /*001e*/ 	.short	(.L_524 - .L_523)
.L_523:
        /*0020*/ 	.word	0x00000000
        /*0024*/ 	.short	0x0000
        /*0026*/ 	.short	0x0000
        /*0028*/ 	.byte	0x00, 0xf0, 0xe1, 0x10


	//----- nvinfo : EIATTR_MAXREG_COUNT
	.align		4
.L_524:
        /*002c*/ 	.byte	0x03, 0x1b
        /*002e*/ 	.short	0x00ff


	//----- nvinfo : EIATTR_NUM_BARRIERS
	.align		4
        /*0030*/ 	.byte	0x02, 0x4c
        /*0032*/ 	.byte	0x06
	.zero		1


	//----- nvinfo : EIATTR_ANNOTATIONS
	.align		4
        /*0034*/ 	.byte	0x04, 0x55
        /*0036*/ 	.short	(.L_526 - .L_525)


	//   ....[0]....
.L_525:
        /* <DEDUP_REMOVED lines=476> */


	//----- nvinfo : EIATTR_MERCURY_ISA_VERSION
	.align		4
.L_526:
        /*1de8*/ 	.byte	0x03, 0x5f
        /*1dea*/ 	.short	0x0000


	//----- nvinfo : EIATTR_INT_WARP_WIDE_INSTR_OFFSETS
	.align		4
        /*1dec*/ 	.byte	0x04, 0x31
        /*1dee*/ 	.short	(.L_528 - .L_527)


	//   ....[0]....
.L_527:
        /*1df0*/ 	.word	0x000144f0


	//   ....[1]....
        /*1df4*/ 	.word	0x00014570


	//----- nvinfo : EIATTR_COOP_GROUP_MASK_REGIDS
	.align		4
.L_528:
        /*1df8*/ 	.byte	0x04, 0x29
        /*1dfa*/ 	.short	(.L_530 - .L_529)


	//   ....[0]....
.L_529:
        /*1dfc*/ 	.word	0xffffffff


	//   ....[1]....
        /*1e00*/ 	.word	0xffffffff


	//   ....[2]....
        /*1e04*/ 	.word	0xffffffff


	//   ....[3]....
        /*1e08*/ 	.word	0xffffffff


	//   ....[4]....
        /*1e0c*/ 	.word	0xffffffff


	//   ....[5]....
        /*1e10*/ 	.word	0xffffffff


	//   ....[6]....
        /*1e14*/ 	.word	0xffffffff


	//   ....[7]....
        /*1e18*/ 	.word	0xffffffff


	//   ....[8]....
        /*1e1c*/ 	.word	0xffffffff


	//   ....[9]....
        /*1e20*/ 	.word	0xffffffff


	//   ....[10]....
        /*1e24*/ 	.word	0xffffffff


	//   ....[11]....
        /*1e28*/ 	.word	0xffffffff


	//   ....[12]....
        /*1e2c*/ 	.word	0xffffffff


	//   ....[13]....
        /*1e30*/ 	.word	0xffffffff


	//   ....[14]....
        /*1e34*/ 	.word	0xffffffff


	//   ....[15]....
        /*1e38*/ 	.word	0xffffffff


	//   ....[16]....
        /*1e3c*/ 	.word	0xffffffff


	//   ....[17]....
        /*1e40*/ 	.word	0xffffffff


	//   ....[18]....
        /*1e44*/ 	.word	0xffffffff


	//   ....[19]....
        /*1e48*/ 	.word	0xffffffff


	//   ....[20]....
        /*1e4c*/ 	.word	0xffffffff


	//   ....[21]....
        /*1e50*/ 	.word	0xffffffff


	//   ....[22]....
        /*1e54*/ 	.word	0xffffffff


	//   ....[23]....
        /*1e58*/ 	.word	0xffffffff


	//   ....[24]....
        /*1e5c*/ 	.word	0xffffffff


	//   ....[25]....
        /*1e60*/ 	.word	0xffffffff


	//   ....[26]....
        /*1e64*/ 	.word	0xffffffff


	//   ....[27]....
        /*1e68*/ 	.word	0xffffffff


	//   ....[28]....
        /*1e6c*/ 	.word	0xffffffff


	//   ....[29]....
        /*1e70*/ 	.word	0xffffffff


	//   ....[30]....
        /*1e74*/ 	.word	0xffffffff


	//   ....[31]....
        /*1e78*/ 	.word	0xffffffff


	//   ....[32]....
        /*1e7c*/ 	.word	0xffffffff


	//   ....[33]....
        /*1e80*/ 	.word	0xffffffff


	//   ....[34]....
        /*1e84*/ 	.word	0xffffffff


	//   ....[35]....
        /*1e88*/ 	.word	0xffffffff


	//   ....[36]....
        /*1e8c*/ 	.word	0xffffffff


	//   ....[37]....
        /*1e90*/ 	.word	0xffffffff


	//   ....[38]....
        /*1e94*/ 	.word	0xffffffff


	//   ....[39]....
        /*1e98*/ 	.word	0xffffffff


	//   ....[40]....
        /*1e9c*/ 	.word	0xffffffff


	//   ....[41]....
        /*1ea0*/ 	.word	0xffffffff


	//   ....[42]....
        /*1ea4*/ 	.word	0xffffffff


	//   ....[43]....
        /*1ea8*/ 	.word	0xffffffff


	//   ....[44]....
        /*1eac*/ 	.word	0xffffffff


	//   ....[45]....
        /*1eb0*/ 	.word	0xffffffff


	//   ....[46]....
        /*1eb4*/ 	.word	0xffffffff


	//   ....[47]....
        /*1eb8*/ 	.word	0xffffffff


	//   ....[48]....
        /*1ebc*/ 	.word	0xffffffff


	//   ....[49]....
        /*1ec0*/ 	.word	0xffffffff


	//   ....[50]....
        /*1ec4*/ 	.word	0xffffffff


	//   ....[51]....
        /*1ec8*/ 	.word	0xffffffff


	//   ....[52]....
        /*1ecc*/ 	.word	0xffffffff


	//   ....[53]....
        /*1ed0*/ 	.word	0xffffffff


	//   ....[54]....
        /*1ed4*/ 	.word	0xffffffff


	//   ....[55]....
        /*1ed8*/ 	.word	0xffffffff


	//   ....[56]....
        /*1edc*/ 	.word	0xffffffff


	//   ....[57]....
        /*1ee0*/ 	.word	0xffffffff


	//   ....[58]....
        /*1ee4*/ 	.word	0xffffffff


	//   ....[59]....
        /*1ee8*/ 	.word	0xffffffff


	//   ....[60]....
        /*1eec*/ 	.word	0xffffffff


	//   ....[61]....
        /*1ef0*/ 	.word	0xffffffff


	//   ....[62]....
        /*1ef4*/ 	.word	0xffffffff


	//   ....[63]....
        /*1ef8*/ 	.word	0xffffffff


	//   ....[64]....
        /*1efc*/ 	.word	0xffffffff


	//   ....[65]....
        /*1f00*/ 	.word	0xffffffff


	//   ....[66]....
        /*1f04*/ 	.word	0xffffffff


	//   ....[67]....
        /*1f08*/ 	.word	0xffffffff


	//   ....[68]....
        /*1f0c*/ 	.word	0xffffffff


	//   ....[69]....
        /*1f10*/ 	.word	0xffffffff


	//   ....[70]....
        /*1f14*/ 	.word	0xffffffff


	//   ....[71]....
        /*1f18*/ 	.word	0xffffffff


	//   ....[72]....
        /*1f1c*/ 	.word	0xffffffff


	//   ....[73]....
        /*1f20*/ 	.word	0xffffffff


	//   ....[74]....
        /*1f24*/ 	.word	0xffffffff


	//   ....[75]....
        /*1f28*/ 	.word	0xffffffff


	//   ....[76]....
        /*1f2c*/ 	.word	0xffffffff


	//   ....[77]....
        /*1f30*/ 	.word	0xffffffff


	//   ....[78]....
        /*1f34*/ 	.word	0xffffffff


	//   ....[79]....
        /*1f38*/ 	.word	0xffffffff


	//   ....[80]....
        /*1f3c*/ 	.word	0xffffffff


	//   ....[81]....
        /*1f40*/ 	.word	0xffffffff


	//   ....[82]....
        /*1f44*/ 	.word	0xffffffff


	//   ....[83]....
        /*1f48*/ 	.word	0xffffffff


	//   ....[84]....
        /*1f4c*/ 	.word	0xffffffff


	//   ....[85]....
        /*1f50*/ 	.word	0xffffffff


	//   ....[86]....
        /*1f54*/ 	.word	0xffffffff


	//   ....[87]....
        /*1f58*/ 	.word	0xffffffff


	//   ....[88]....
        /*1f5c*/ 	.word	0xffffffff


	//   ....[89]....
        /*1f60*/ 	.word	0xffffffff


	//   ....[90]....
        /*1f64*/ 	.word	0xffffffff


	//   ....[91]....
        /*1f68*/ 	.word	0xffffffff


	//   ....[92]....
        /*1f6c*/ 	.word	0xffffffff


	//   ....[93]....
        /*1f70*/ 	.word	0xffffffff


	//   ....[94]....
        /*1f74*/ 	.word	0xffffffff


	//   ....[95]....
        /*1f78*/ 	.word	0xffffffff


	//   ....[96]....
        /*1f7c*/ 	.word	0xffffffff


	//   ....[97]....
        /*1f80*/ 	.word	0xffffffff


	//   ....[98]....
        /*1f84*/ 	.word	0xffffffff


	//   ....[99]....
        /*1f88*/ 	.word	0xffffffff


	//   ....[100]....
        /*1f8c*/ 	.word	0xffffffff


	//   ....[101]....
        /*1f90*/ 	.word	0xffffffff


	//   ....[102]....
        /*1f94*/ 	.word	0xffffffff


	//   ....[103]....
        /*1f98*/ 	.word	0xffffffff


	//   ....[104]....
        /*1f9c*/ 	.word	0xffffffff


	//   ....[105]....
        /*1fa0*/ 	.word	0xffffffff


	//   ....[106]....
        /*1fa4*/ 	.word	0xffffffff


	//   ....[107]....
        /*1fa8*/ 	.word	0xffffffff


	//   ....[108]....
        /*1fac*/ 	.word	0xffffffff


	//   ....[109]....
        /*1fb0*/ 	.word	0xffffffff


	//   ....[110]....
        /*1fb4*/ 	.word	0xffffffff


	//   ....[111]....
        /*1fb8*/ 	.word	0xffffffff


	//   ....[112]....
        /*1fbc*/ 	.word	0xffffffff


	//   ....[113]....
        /*1fc0*/ 	.word	0xffffffff


	//   ....[114]....
        /*1fc4*/ 	.word	0xffffffff


	//   ....[115]....
        /*1fc8*/ 	.word	0xffffffff


	//   ....[116]....
        /*1fcc*/ 	.word	0xffffffff


	//   ....[117]....
        /*1fd0*/ 	.word	0xffffffff


	//   ....[118]....
        /*1fd4*/ 	.word	0xffffffff


	//   ....[119]....
        /*1fd8*/ 	.word	0xffffffff


	//   ....[120]....
        /*1fdc*/ 	.word	0xffffffff


	//   ....[121]....
        /*1fe0*/ 	.word	0xffffffff


	//   ....[122]....
        /*1fe4*/ 	.word	0xffffffff


	//   ....[123]....
        /*1fe8*/ 	.word	0xffffffff


	//   ....[124]....
        /*1fec*/ 	.word	0xffffffff


	//   ....[125]....
        /*1ff0*/ 	.word	0xffffffff


	//   ....[126]....
        /*1ff4*/ 	.word	0xffffffff


	//   ....[127]....
        /*1ff8*/ 	.word	0xffffffff


	//   ....[128]....
        /*1ffc*/ 	.word	0xffffffff


	//   ....[129]....
        /*2000*/ 	.word	0xffffffff


	//   ....[130]....
        /*2004*/ 	.word	0xffffffff


	//   ....[131]....
        /*2008*/ 	.word	0xffffffff


	//   ....[132]....
        /*200c*/ 	.word	0xffffffff


	//   ....[133]....
        /*2010*/ 	.word	0xffffffff


	//   ....[134]....
        /*2014*/ 	.word	0xffffffff


	//   ....[135]....
        /*2018*/ 	.word	0xffffffff


	//   ....[136]....
        /*201c*/ 	.word	0xffffffff


	//   ....[137]....
        /*2020*/ 	.word	0xffffffff


	//   ....[138]....
        /*2024*/ 	.word	0xffffffff


	//   ....[139]....
        /*2028*/ 	.word	0xffffffff


	//   ....[140]....
        /*202c*/ 	.word	0xffffffff


	//   ....[141]....
        /*2030*/ 	.word	0xffffffff


	//   ....[142]....
        /*2034*/ 	.word	0xffffffff


	//   ....[143]....
        /*2038*/ 	.word	0xffffffff


	//   ....[144]....
        /*203c*/ 	.word	0xffffffff


	//   ....[145]....
        /*2040*/ 	.word	0xffffffff


	//   ....[146]....
        /*2044*/ 	.word	0xffffffff


	//   ....[147]....
        /*2048*/ 	.word	0xffffffff


	//   ....[148]....
        /*204c*/ 	.word	0xffffffff


	//   ....[149]....
        /*2050*/ 	.word	0xffffffff


	//   ....[150]....
        /*2054*/ 	.word	0xffffffff


	//   ....[151]....
        /*2058*/ 	.word	0xffffffff


	//   ....[152]....
        /*205c*/ 	.word	0xffffffff


	//   ....[153]....
        /*2060*/ 	.word	0xffffffff


	//   ....[154]....
        /*2064*/ 	.word	0xffffffff


	//   ....[155]....
        /*2068*/ 	.word	0xffffffff


	//   ....[156]....
        /*206c*/ 	.word	0xffffffff


	//   ....[157]....
        /*2070*/ 	.word	0xffffffff


	//   ....[158]....
        /*2074*/ 	.word	0xffffffff


	//   ....[159]....
        /*2078*/ 	.word	0xffffffff


	//   ....[160]....
        /*207c*/ 	.word	0xffffffff


	//   ....[161]....
        /*2080*/ 	.word	0xffffffff


	//   ....[162]....
        /*2084*/ 	.word	0xffffffff


	//   ....[163]....
        /*2088*/ 	.word	0xffffffff


	//   ....[164]....
        /*208c*/ 	.word	0xffffffff


	//   ....[165]....
        /*2090*/ 	.word	0xffffffff


	//   ....[166]....
        /*2094*/ 	.word	0xffffffff


	//   ....[167]....
        /*2098*/ 	.word	0xffffffff


	//   ....[168]....
        /*209c*/ 	.word	0xffffffff


	//   ....[169]....
        /*20a0*/ 	.word	0xffffffff


	//   ....[170]....
        /*20a4*/ 	.word	0xffffffff


	//   ....[171]....
        /*20a8*/ 	.word	0xffffffff


	//   ....[172]....
        /*20ac*/ 	.word	0xffffffff


	//   ....[173]....
        /*20b0*/ 	.word	0xffffffff


	//   ....[174]....
        /*20b4*/ 	.word	0xffffffff


	//   ....[175]....
        /*20b8*/ 	.word	0xffffffff


	//   ....[176]....
        /*20bc*/ 	.word	0xffffffff


	//   ....[177]....
        /*20c0*/ 	.word	0xffffffff


	//   ....[178]....
        /*20c4*/ 	.word	0xffffffff


	//   ....[179]....
        /*20c8*/ 	.word	0xffffffff


	//   ....[180]....
        /*20cc*/ 	.word	0xffffffff


	//   ....[181]....
        /*20d0*/ 	.word	0xffffffff


	//   ....[182]....
        /*20d4*/ 	.word	0xffffffff


	//   ....[183]....
        /*20d8*/ 	.word	0xffffffff


	//   ....[184]....
        /*20dc*/ 	.word	0xffffffff


	//   ....[185]....
        /*20e0*/ 	.word	0xffffffff


	//   ....[186]....
        /*20e4*/ 	.word	0xffffffff


	//   ....[187]....
        /*20e8*/ 	.word	0xffffffff


	//   ....[188]....
        /*20ec*/ 	.word	0xffffffff


	//   ....[189]....
        /*20f0*/ 	.word	0xffffffff


	//   ....[190]....
        /*20f4*/ 	.word	0xffffffff


	//   ....[191]....
        /*20f8*/ 	.word	0xffffffff


	//   ....[192]....
        /*20fc*/ 	.word	0xffffffff


	//   ....[193]....
        /*2100*/ 	.word	0xffffffff


	//   ....[194]....
        /*2104*/ 	.word	0xffffffff


	//   ....[195]....
        /*2108*/ 	.word	0xffffffff


	//   ....[196]....
        /*210c*/ 	.word	0xffffffff


	//   ....[197]....
        /*2110*/ 	.word	0xffffffff


	//   ....[198]....
        /*2114*/ 	.word	0xffffffff


	//   ....[199]....
        /*2118*/ 	.word	0xffffffff


	//   ....[200]....
        /*211c*/ 	.word	0xffffffff


	//   ....[201]....
        /*2120*/ 	.word	0xffffffff


	//   ....[202]....
        /*2124*/ 	.word	0xffffffff


	//   ....[203]....
        /*2128*/ 	.word	0xffffffff


	//   ....[204]....
        /*212c*/ 	.word	0xffffffff


	//   ....[205]....
        /*2130*/ 	.word	0xffffffff


	//   ....[206]....
        /*2134*/ 	.word	0xffffffff


	//   ....[207]....
        /*2138*/ 	.word	0xffffffff


	//   ....[208]....
        /*213c*/ 	.word	0xffffffff


	//   ....[209]....
        /*2140*/ 	.word	0xffffffff


	//   ....[210]....
        /*2144*/ 	.word	0xffffffff


	//   ....[211]....
        /*2148*/ 	.word	0xffffffff


	//   ....[212]....
        /*214c*/ 	.word	0xffffffff


	//   ....[213]....
        /*2150*/ 	.word	0xffffffff


	//   ....[214]....
        /*2154*/ 	.word	0xffffffff


	//   ....[215]....
        /*2158*/ 	.word	0xffffffff


	//   ....[216]....
        /*215c*/ 	.word	0xffffffff


	//   ....[217]....
        /*2160*/ 	.word	0xffffffff


	//   ....[218]....
        /*2164*/ 	.word	0xffffffff


	//   ....[219]....
        /*2168*/ 	.word	0xffffffff


	//   ....[220]....
        /*216c*/ 	.word	0xffffffff


	//   ....[221]....
        /*2170*/ 	.word	0xffffffff


	//   ....[222]....
        /*2174*/ 	.word	0xffffffff


	//   ....[223]....
        /*2178*/ 	.word	0xffffffff


	//   ....[224]....
        /*217c*/ 	.word	0xffffffff


	//   ....[225]....
        /*2180*/ 	.word	0xffffffff


	//   ....[226]....
        /*2184*/ 	.word	0xffffffff


	//   ....[227]....
        /*2188*/ 	.word	0xffffffff


	//   ....[228]....
        /*218c*/ 	.word	0xffffffff


	//   ....[229]....
        /*2190*/ 	.word	0xffffffff


	//   ....[230]....
        /*2194*/ 	.word	0xffffffff


	//   ....[231]....
        /*2198*/ 	.word	0xffffffff


	//----- nvinfo : EIATTR_COOP_GROUP_INSTR_OFFSETS
	.align		4
.L_530:
        /*219c*/ 	.byte	0x04, 0x28
        /*219e*/ 	.short	(.L_532 - .L_531)


	//   ....[0]....
.L_531:
        /*21a0*/ 	.word	0x00000050


	//   ....[1]....
        /*21a4*/ 	.word	0x00000200


	//   ....[2]....
        /*21a8*/ 	.word	0x00000230


	//   ....[3]....
        /*21ac*/ 	.word	0x00000260


	//   ....[4]....
        /*21b0*/ 	.word	0x00000290


	//   ....[5]....
        /*21b4*/ 	.word	0x000002c0


	//   ....[6]....
        /*21b8*/ 	.word	0x000002f0


	//   ....[7]....
        /*21bc*/ 	.word	0x00000450


	//   ....[8]....
        /*21c0*/ 	.word	0x00000490


	//   ....[9]....
        /*21c4*/ 	.word	0x000004c0


	//   ....[10]....
        /*21c8*/ 	.word	0x000004f0


	//   ....[11]....
        /*21cc*/ 	.word	0x00000520


	//   ....[12]....
        /*21d0*/ 	.word	0x00000550


	//   ....[13]....
        /*21d4*/ 	.word	0x000005e0


	//   ....[14]....
        /*21d8*/ 	.word	0x00000630


	//   ....[15]....
        /*21dc*/ 	.word	0x00000650


	//   ....[16]....
        /*21e0*/ 	.word	0x000006b0


	//   ....[17]....
        /*21e4*/ 	.word	0x00003550


	//   ....[18]....
        /*21e8*/ 	.word	0x00003580


	//   ....[19]....
        /*21ec*/ 	.word	0x000035b0


	//   ....[20]....
        /*21f0*/ 	.word	0x000035d0


	//   ....[21]....
        /*21f4*/ 	.word	0x000037b0


	//   ....[22]....
        /*21f8*/ 	.word	0x000037d0


	//   ....[23]....
        /*21fc*/ 	.word	0x00003810


	//   ....[24]....
        /*2200*/ 	.word	0x00003840


	//   ....[25]....
        /*2204*/ 	.word	0x00003a90


	//   ....[26]....
        /*2208*/ 	.word	0x00003ac0


	//   ....[27]....
        /*220c*/ 	.word	0x00003cc0


	//   ....[28]....
        /*2210*/ 	.word	0x00003d10


	//   ....[29]....
        /*2214*/ 	.word	0x00003ff0


	//   ....[30]....
        /*2218*/ 	.word	0x00004000


	//   ....[31]....
        /*221c*/ 	.word	0x00004500


	//   ....[32]....
        /*2220*/ 	.word	0x00004510


	//   ....[33]....
        /*2224*/ 	.word	0x00005760


	//   ....[34]....
        /*2228*/ 	.word	0x00005780


	//   ....[35]....
        /*222c*/ 	.word	0x000059e0


	//   ....[36]....
        /*2230*/ 	.word	0x000059f0


	//   ....[37]....
        /*2234*/ 	.word	0x00005d60


	//   ....[38]....
        /*2238*/ 	.word	0x00006320


	//   ....[39]....
        /*223c*/ 	.word	0x00006910


	//   ....[40]....
        /*2240*/ 	.word	0x00006940


	//   ....[41]....
        /*2244*/ 	.word	0x00006960


	//   ....[42]....
        /*2248*/ 	.word	0x00006970


	//   ....[43]....
        /*224c*/ 	.word	0x00008190


	//   ....[44]....
        /*2250*/ 	.word	0x000081b0


	//   ....[45]....
        /*2254*/ 	.word	0x00008400


	//   ....[46]....
        /*2258*/ 	.word	0x00008410


	//   ....[47]....
        /*225c*/ 	.word	0x00009500


	//   ....[48]....
        /*2260*/ 	.word	0x00009520


	//   ....[49]....
        /*2264*/ 	.word	0x00009790


	//   ....[50]....
        /*2268*/ 	.word	0x000097a0


	//   ....[51]....
        /*226c*/ 	.word	0x00009b20


	//   ....[52]....
        /*2270*/ 	.word	0x0000a140


	//   ....[53]....
        /*2274*/ 	.word	0x0000a7f0


	//   ....[54]....
        /*2278*/ 	.word	0x0000a820


	//   ....[55]....
        /*227c*/ 	.word	0x0000a840


	//   ....[56]....
        /*2280*/ 	.word	0x0000a860


	//   ....[57]....
        /*2284*/ 	.word	0x0000c690


	//   ....[58]....
        /*2288*/ 	.word	0x0000c6b0


	//   ....[59]....
        /*228c*/ 	.word	0x0000c900


	//   ....[60]....
        /*2290*/ 	.word	0x0000c910


	//   ....[61]....
        /*2294*/ 	.word	0x0000d9d0


	//   ....[62]....
        /*2298*/ 	.word	0x0000d9f0


	//   ....[63]....
        /*229c*/ 	.word	0x0000dc60


	//   ....[64]....
        /*22a0*/ 	.word	0x0000dc70


	//   ....[65]....
        /*22a4*/ 	.word	0x0000e090


	//   ....[66]....
        /*22a8*/ 	.word	0x0000e0c0


	//   ....[67]....
        /*22ac*/ 	.word	0x0000e0e0


	//   ....[68]....
        /*22b0*/ 	.word	0x0000e100


	//   ....[69]....
        /*22b4*/ 	.word	0x0000fc10


	//   ....[70]....
        /*22b8*/ 	.word	0x0000fd00


	//   ....[71]....
        /*22bc*/ 	.word	0x0000fe70


	//   ....[72]....
        /*22c0*/ 	.word	0x0000fe80


	//   ....[73]....
        /*22c4*/ 	.word	0x00010f70


	//   ....[74]....
        /*22c8*/ 	.word	0x00010f90


	//   ....[75]....
        /*22cc*/ 	.word	0x00011140


	//   ....[76]....
        /*22d0*/ 	.word	0x00011150


	//   ....[77]....
        /*22d4*/ 	.word	0x00011410


	//   ....[78]....
        /*22d8*/ 	.word	0x00011a30


	//   ....[79]....
        /*22dc*/ 	.word	0x000120e0


	//   ....[80]....
        /*22e0*/ 	.word	0x00012110


	//   ....[81]....
        /*22e4*/ 	.word	0x00012130


	//   ....[82]....
        /*22e8*/ 	.word	0x00012150


	//   ....[83]....
        /*22ec*/ 	.word	0x00013ab0


	//   ....[84]....
        /*22f0*/ 	.word	0x00013b00


	//   ....[85]....
        /*22f4*/ 	.word	0x00013b20


	//   ....[86]....
        /*22f8*/ 	.word	0x00013b30


	//   ....[87]....
        /*22fc*/ 	.word	0x000153b0


	//   ....[88]....
        /*2300*/ 	.word	0x000153d0


	//   ....[89]....
        /*2304*/ 	.word	0x000153f0


	//   ....[90]....
        /*2308*/ 	.word	0x00015410


	//   ....[91]....
        /*230c*/ 	.word	0x000157d0


	//   ....[92]....
        /*2310*/ 	.word	0x000157f0


	//   ....[93]....
        /*2314*/ 	.word	0x00015a30


	//   ....[94]....
        /*2318*/ 	.word	0x00015a40


	//   ....[95]....
        /*231c*/ 	.word	0x00015c30


	//   ....[96]....
        /*2320*/ 	.word	0x00015c50


	//   ....[97]....
        /*2324*/ 	.word	0x00015e40


	//   ....[98]....
        /*2328*/ 	.word	0x00015e50


	//   ....[99]....
        /*232c*/ 	.word	0x00016230


	//   ....[100]....
        /*2330*/ 	.word	0x00016250


	//   ....[101]....
        /*2334*/ 	.word	0x00016ea0


	//   ....[102]....
        /*2338*/ 	.word	0x00016eb0


	//   ....[103]....
        /*233c*/ 	.word	0x00018330


	//   ....[104]....
        /*2340*/ 	.word	0x00018350


	//   ....[105]....
        /*2344*/ 	.word	0x000185a0


	//   ....[106]....
        /*2348*/ 	.word	0x000185b0


	//   ....[107]....
        /*234c*/ 	.word	0x000187a0


	//   ....[108]....
        /*2350*/ 	.word	0x000187c0


	//   ....[109]....
        /*2354*/ 	.word	0x000189b0


	//   ....[110]....
        /*2358*/ 	.word	0x000189c0


	//   ....[111]....
        /*235c*/ 	.word	0x00018c70


	//   ....[112]....
        /*2360*/ 	.word	0x00018c90


	//   ....[113]....
        /*2364*/ 	.word	0x00018dc0


	//   ....[114]....
        /*2368*/ 	.word	0x00018e00


	//   ....[115]....
        /*236c*/ 	.word	0x00018e30


	//   ....[116]....
        /*2370*/ 	.word	0x00018e60


	//   ....[117]....
        /*2374*/ 	.word	0x00018e90


	//   ....[118]....
        /*2378*/ 	.word	0x00018ec0


	//   ....[119]....
        /*237c*/ 	.word	0x00019020


	//   ....[120]....
        /*2380*/ 	.word	0x00019060


	//   ....[121]....
        /*2384*/ 	.word	0x00019090


	//   ....[122]....
        /*2388*/ 	.word	0x000190c0


	//   ....[123]....
        /*238c*/ 	.word	0x000190f0


	//   ....[124]....
        /*2390*/ 	.word	0x00019120


	//   ....[125]....
        /*2394*/ 	.word	0x000191b0


	//   ....[126]....
        /*2398*/ 	.word	0x00019210


	//   ....[127]....
        /*239c*/ 	.word	0x00019220


	//   ....[128]....
        /*23a0*/ 	.word	0x00019280


	//   ....[129]....
        /*23a4*/ 	.word	0x00019cf0


	//   ....[130]....
        /*23a8*/ 	.word	0x00019d50


	//   ....[131]....
        /*23ac*/ 	.word	0x00019da0


	//   ....[132]....
        /*23b0*/ 	.word	0x00019df0


	//   ....[133]....
        /*23b4*/ 	.word	0x00019e40


	//   ....[134]....
        /*23b8*/ 	.word	0x00019ed0


	//   ....[135]....
        /*23bc*/ 	.word	0x00019f20


	//   ....[136]....
        /*23c0*/ 	.word	0x00019fb0


	//   ....[137]....
        /*23c4*/ 	.word	0x0001a040


	//   ....[138]....
        /*23c8*/ 	.word	0x0001a0d0


	//   ....[139]....
        /*23cc*/ 	.word	0x0001a160


	//   ....[140]....
        /*23d0*/ 	.word	0x0001a1e0


	//   ....[141]....
        /*23d4*/ 	.word	0x0001a270


	//   ....[142]....
        /*23d8*/ 	.word	0x0001a300


	//   ....[143]....
        /*23dc*/ 	.word	0x0001a390


	//   ....[144]....
        /*23e0*/ 	.word	0x0001a410


	//   ....[145]....
        /*23e4*/ 	.word	0x0001a4a0


	//   ....[146]....
        /*23e8*/ 	.word	0x0001a530


	//   ....[147]....
        /*23ec*/ 	.word	0x0001a580


	//   ....[148]....
        /*23f0*/ 	.word	0x0001a5c0


	//   ....[149]....
        /*23f4*/ 	.word	0x0001a610


	//   ....[150]....
        /*23f8*/ 	.word	0x0001a660


	//   ....[151]....
        /*23fc*/ 	.word	0x0001a6f0


	//   ....[152]....
        /*2400*/ 	.word	0x0001a780


	//   ....[153]....
        /*2404*/ 	.word	0x0001a810


	//   ....[154]....
        /*2408*/ 	.word	0x0001a890


	//   ....[155]....
        /*240c*/ 	.word	0x0001a920


	//   ....[156]....
        /*2410*/ 	.word	0x0001a9b0


	//   ....[157]....
        /*2414*/ 	.word	0x0001aa40


	//   ....[158]....
        /*2418*/ 	.word	0x0001aac0


	//   ....[159]....
        /*241c*/ 	.word	0x0001ab50


	//   ....[160]....
        /*2420*/ 	.word	0x0001abe0


	//   ....[161]....
        /*2424*/ 	.word	0x0001ac30


	//   ....[162]....
        /*2428*/ 	.word	0x0001ac70


	//   ....[163]....
        /*242c*/ 	.word	0x0001acc0


	//   ....[164]....
        /*2430*/ 	.word	0x0001ad00


	//   ....[165]....
        /*2434*/ 	.word	0x0001ad80


	//   ....[166]....
        /*2438*/ 	.word	0x0001ae10


	//   ....[167]....
        /*243c*/ 	.word	0x0001aea0


	//   ....[168]....
        /*2440*/ 	.word	0x0001af20


	//   ....[169]....
        /*2444*/ 	.word	0x0001afb0


	//   ....[170]....
        /*2448*/ 	.word	0x0001b040


	//   ....[171]....
        /*244c*/ 	.word	0x0001b0d0


	//   ....[172]....
        /*2450*/ 	.word	0x0001b150


	//   ....[173]....
        /*2454*/ 	.word	0x0001b1a0


	//   ....[174]....
        /*2458*/ 	.word	0x0001b1e0


	//   ....[175]....
        /*245c*/ 	.word	0x0001b230


	//   ....[176]....
        /*2460*/ 	.word	0x0001b270


	//   ....[177]....
        /*2464*/ 	.word	0x0001b2f0


	//   ....[178]....
        /*2468*/ 	.word	0x0001b380


	//   ....[179]....
        /*246c*/ 	.word	0x0001b400


	//   ....[180]....
        /*2470*/ 	.word	0x0001b490


	//   ....[181]....
        /*2474*/ 	.word	0x0001b520


	//   ....[182]....
        /*2478*/ 	.word	0x0001b5b0


	//   ....[183]....
        /*247c*/ 	.word	0x0001b630


	//   ....[184]....
        /*2480*/ 	.word	0x0001b6c0


	//   ....[185]....
        /*2484*/ 	.word	0x0001b750


	//   ....[186]....
        /*2488*/ 	.word	0x0001b7a0


	//   ....[187]....
        /*248c*/ 	.word	0x0001b7e0


	//   ....[188]....
        /*2490*/ 	.word	0x0001b830


	//   ....[189]....
        /*2494*/ 	.word	0x0001b870


	//   ....[190]....
        /*2498*/ 	.word	0x0001b8c0


	//   ....[191]....
        /*249c*/ 	.word	0x0001b910


	//   ....[192]....
        /*24a0*/ 	.word	0x0001b960


	//   ....[193]....
        /*24a4*/ 	.word	0x0001b9b0


	//   ....[194]....
        /*24a8*/ 	.word	0x0001ba40


	//   ....[195]....
        /*24ac*/ 	.word	0x0001bad0


	//   ....[196]....
        /*24b0*/ 	.word	0x0001bb60


	//   ....[197]....
        /*24b4*/ 	.word	0x0001bbe0


	//   ....[198]....
        /*24b8*/ 	.word	0x0001bc70


	//   ....[199]....
        /*24bc*/ 	.word	0x0001bd00


	//   ....[200]....
        /*24c0*/ 	.word	0x0001bd90


	//   ....[201]....
        /*24c4*/ 	.word	0x0001be10


	//   ....[202]....
        /*24c8*/ 	.word	0x0001bea0


	//   ....[203]....
        /*24cc*/ 	.word	0x0001bf30


	//   ....[204]....
        /*24d0*/ 	.word	0x0001bfc0


	//   ....[205]....
        /*24d4*/ 	.word	0x0001c040


	//   ....[206]....
        /*24d8*/ 	.word	0x0001c0d0


	//   ....[207]....
        /*24dc*/ 	.word	0x0001c160


	//   ....[208]....
        /*24e0*/ 	.word	0x0001c1f0


	//   ....[209]....
        /*24e4*/ 	.word	0x0001c270


	//   ....[210]....
        /*24e8*/ 	.word	0x0001c300


	//   ....[211]....
        /*24ec*/ 	.word	0x0001c390


	//   ....[212]....
        /*24f0*/ 	.word	0x0001c420


	//   ....[213]....
        /*24f4*/ 	.word	0x0001c4a0


	//   ....[214]....
        /*24f8*/ 	.word	0x0001c530


	//   ....[215]....
        /*24fc*/ 	.word	0x0001c5c0


	//   ....[216]....
        /*2500*/ 	.word	0x0001c610


	//   ....[217]....
        /*2504*/ 	.word	0x0001c650


	//   ....[218]....
        /*2508*/ 	.word	0x0001c6a0


	//   ....[219]....
        /*250c*/ 	.word	0x0001c6f0


	//   ....[220]....
        /*2510*/ 	.word	0x0001c740


	//   ....[221]....
        /*2514*/ 	.word	0x0001c7d0


	//   ....[222]....
        /*2518*/ 	.word	0x0001c820


	//   ....[223]....
        /*251c*/ 	.word	0x0001c870


	//   ....[224]....
        /*2520*/ 	.word	0x0001c8c0


	//   ....[225]....
        /*2524*/ 	.word	0x0001c910


	//   ....[226]....
        /*2528*/ 	.word	0x0001c960


	//   ....[227]....
        /*252c*/ 	.word	0x0001c9f0


	//   ....[228]....
        /*2530*/ 	.word	0x0001ca40


	//   ....[229]....
        /*2534*/ 	.word	0x0001cad0


	//   ....[230]....
        /*2538*/ 	.word	0x0001cb50


	//   ....[231]....
        /*253c*/ 	.word	0x0001cbe0


	//----- nvinfo : EIATTR_EXIT_INSTR_OFFSETS
	.align		4
.L_532:
        /*2540*/ 	.byte	0x04, 0x1c
        /*2542*/ 	.short	(.L_534 - .L_533)


	//   ....[0]....
.L_533:
        /*2544*/ 	.word	0x000010d0


	//   ....[1]....
        /*2548*/ 	.word	0x00019cb0


	//----- nvinfo : EIATTR_MAX_THREADS
	.align		4
.L_534:
        /*254c*/ 	.byte	0x04, 0x05
        /*254e*/ 	.short	(.L_536 - .L_535)
.L_535:
        /*2550*/ 	.word	0x00000100
        /*2554*/ 	.word	0x00000001
        /*2558*/ 	.word	0x00000001


	//----- nvinfo : EIATTR_CRS_STACK_SIZE
	.align		4
.L_536:
        /*255c*/ 	.byte	0x04, 0x1e
        /*255e*/ 	.short	(.L_538 - .L_537)
.L_537:
        /*2560*/ 	.word	0x00000000
.L_538:


//--------------------- .nv.info._ZN7cutlass13device_kernelIN5flash19enable_sm80_to_sm89INS1_16FlashAttnFwdSm80INS1_25CollectiveMainloopFwdSm80ILi8ELi1ELb0EN4cute5tupleIJNS5_1CILi128EEENS7_ILi32EEENS7_ILi256EEEEEELi256ENS_6half_tEfNS_4arch4Sm80ELb0ELb1ELb1ELb1ELb1ELb1ELb1ELb1EEENS1_21CollectiveEpilogueFwdINS6_IJS8_SA_S9_EEENS6_IJNS7_ILi1EEESI_SI_EEESC_SE_Li256ELb1ELb1ELb1ELb0EEENS1_36VarlenDynamicPersistentTileSchedulerILi128ELi32ELi256ELi256ELb1ELb1ELb0ELb1ELb0ELb1EEEEEEEEEvNT_6ParamsE --------------------------
	.section	.nv.info._ZN7cutlass13device_kernelIN5flash19enable_sm80_to_sm89INS1_16FlashAttnFwdSm80INS1_25CollectiveMainloopFwdSm80ILi8ELi1ELb0EN4cute5tupleIJNS5_1CILi128EEENS7_ILi32EEENS7_ILi256EEEEEELi256ENS_6half_tEfNS_4arch4Sm80ELb0ELb1ELb1ELb1ELb1ELb1ELb1ELb1EEENS1_21CollectiveEpilogueFwdINS6_IJS8_SA_S9_EEENS6_IJNS7_ILi1EEESI_SI_EEESC_SE_Li256ELb1ELb1ELb1ELb0EEENS1_36VarlenDynamicPersistentTileSchedulerILi128ELi32ELi256ELi256ELb1ELb1ELb0ELb1ELb0ELb1EEEEEEEEEvNT_6ParamsE,"",@"SHT_CUDA_INFO"
	.sectionflags	@""
	.align	4


	//----- nvinfo : EIATTR_CUDA_API_VERSION
	.align		4
        /*0000*/ 	.byte	0x04, 0x37
        /*0002*/ 	.short	(.L_540 - .L_539)
.L_539:
        /*0004*/ 	.word	0x00000082


	//----- nvinfo : EIATTR_SW2861232_WAR
	.align		4
.L_540:
        /*0008*/ 	.byte	0x01, 0x35
	.zero		2


	//----- nvinfo : EIATTR_PARAM_CBANK
	.align		4
        /*000c*/ 	.byte	0x04, 0x0a
        /*000e*/ 	.short	(.L_542 - .L_541)
	.align		4
.L_541:
        /*0010*/ 	.word	index@(.nv.constant0._ZN7cutlass13device_kernelIN5flash19enable_sm80_to_sm89INS1_16FlashAttnFwdSm80INS1_25CollectiveMainloopFwdSm80ILi8ELi1ELb0EN4cute5tupleIJNS5_1CILi128EEENS7_ILi32EEENS7_ILi256EEEEEELi256ENS_6half_tEfNS_4arch4Sm80ELb0ELb1ELb1ELb1ELb1ELb1ELb1ELb1EEENS1_21CollectiveEpilogueFwdINS6_IJS8_SA_S9_EEENS6_IJNS7_ILi1EEESI_SI_EEESC_SE_Li256ELb1ELb1ELb1ELb0EEENS1_36VarlenDynamicPersistentTileSchedulerILi128ELi32ELi256ELi256ELb1ELb1ELb0ELb1ELb0ELb1EEEEEEEEEvNT_6ParamsE)
        /*0014*/ 	.short	0x0160
        /*0016*/ 	.short	0x0438


	//----- nvinfo : EIATTR_CBANK_PARAM_SIZE
	.align		4
.L_542:
        /*0018*/ 	.byte	0x03, 0x19
        /*001a*/ 	.short	0x0438


	//----- nvinfo : EIATTR_KPARAM_INFO
	.align		4
        /*001c*/ 	.byte	0x04, 0x17
        /*001e*/ 	.short	(.L_544 - .L_543)
.L_543:
        /*0020*/ 	.word	0x00000000
        /*0024*/ 	.short	0x0000
        /*0026*/ 	.short	0x0000
        /*0028*/ 	.byte	0x00, 0xf0, 0xe1, 0x10


	//----- nvinfo : EIATTR_MAXREG_COUNT
	.align		4
.L_544:
        /*002c*/ 	.byte	0x03, 0x1b
        /*002e*/ 	.short	0x00ff


	//----- nvinfo : EIATTR_NUM_BARRIERS
	.align		4
        /*0030*/ 	.byte	0x02, 0x4c
        /*0032*/ 	.byte	0x06
	.zero		1


	//----- nvinfo : EIATTR_ANNOTATIONS
	.align		4
        /*0034*/ 	.byte	0x04, 0x55
        /*0036*/ 	.short	(.L_546 - .L_545)


	//   ....[0]....
.L_545:
        /* <DEDUP_REMOVED lines=21> */


	//----- nvinfo : EIATTR_MERCURY_ISA_VERSION
	.align		4
.L_546:
        /*0170*/ 	.byte	0x03, 0x5f
        /*0172*/ 	.short	0x0000


	//----- nvinfo : EIATTR_INT_WARP_WIDE_INSTR_OFFSETS
	.align		4
        /*0174*/ 	.byte	0x04, 0x31
        /*0176*/ 	.short	(.L_548 - .L_547)


	//   ....[0]....
.L_547:
        /*0178*/ 	.word	0x0001b7a0


	//   ....[1]....
        /*017c*/ 	.word	0x0001b810


	//----- nvinfo : EIATTR_COOP_GROUP_MASK_REGIDS
	.align		4
.L_548:
        /*0180*/ 	.byte	0x04, 0x29
        /*0182*/ 	.short	(.L_550 - .L_549)


	//   ....[0]....
.L_549:
        /*0184*/ 	.word	0xffffffff


	//   ....[1]....
        /*0188*/ 	.word	0xffffffff


	//   ....[2]....
        /*018c*/ 	.word	0xffffffff


	//   ....[3]....
        /*0190*/ 	.word	0xffffffff


	//   ....[4]....
        /*0194*/ 	.word	0xffffffff


	//   ....[5]....
        /*0198*/ 	.word	0xffffffff


	//   ....[6]....
        /*019c*/ 	.word	0xffffffff


	//   ....[7]....
        /*01a0*/ 	.word	0xffffffff


	//   ....[8]....
        /*01a4*/ 	.word	0xffffffff


	//   ....[9]....
        /*01a8*/ 	.word	0xffffffff


	//   ....[10]....
        /*01ac*/ 	.word	0xffffffff


	//   ....[11]....
        /*01b0*/ 	.word	0xffffffff


	//   ....[12]....
        /*01b4*/ 	.word	0xffffffff


	//   ....[13]....
        /*01b8*/ 	.word	0xffffffff


	//   ....[14]....
        /*01bc*/ 	.word	0xffffffff


	//   ....[15]....
        /*01c0*/ 	.word	0xffffffff


	//   ....[16]....
        /*01c4*/ 	.word	0xffffffff


	//   ....[17]....
        /*01c8*/ 	.word	0xffffffff


	//   ....[18]....
        /*01cc*/ 	.word	0xffffffff


	//   ....[19]....
        /*01d0*/ 	.word	0xffffffff


	//   ....[20]....
        /*01d4*/ 	.word	0xffffffff


	//   ....[21]....
        /*01d8*/ 	.word	0xffffffff


	//   ....[22]....
        /*01dc*/ 	.word	0xffffffff


	//   ....[23]....
        /*01e0*/ 	.word	0xffffffff


	//   ....[24]....
        /*01e4*/ 	.word	0xffffffff


	//   ....[25]....
        /*01e8*/ 	.word	0xffffffff


	//   ....[26]....
        /*01ec*/ 	.word	0xffffffff


	//   ....[27]....
        /*01f0*/ 	.word	0xffffffff


	//   ....[28]....
        /*01f4*/ 	.word	0xffffffff


	//   ....[29]....
        /*01f8*/ 	.word	0xffffffff


	//   ....[30]....
        /*01fc*/ 	.word	0xffffffff


	//   ....[31]....
        /*0200*/ 	.word	0xffffffff


	//   ....[32]....
        /*0204*/ 	.word	0xffffffff


	//   ....[33]....
        /*0208*/ 	.word	0xffffffff


	//   ....[34]....
        /*020c*/ 	.word	0xffffffff


	//   ....[35]....
        /*0210*/ 	.word	0xffffffff


	//   ....[36]....
        /*0214*/ 	.word	0xffffffff


	//   ....[37]....
        /*0218*/ 	.word	0xffffffff


	//   ....[38]....
        /*021c*/ 	.word	0xffffffff


	//   ....[39]....
        /*0220*/ 	.word	0xffffffff


	//   ....[40]....
        /*0224*/ 	.word	0xffffffff


	//   ....[41]....
        /*0228*/ 	.word	0xffffffff


	//   ....[42]....
        /*022c*/ 	.word	0xffffffff


	//   ....[43]....
        /*0230*/ 	.word	0xffffffff


	//   ....[44]....
        /*0234*/ 	.word	0xffffffff


	//   ....[45]....
        /*0238*/ 	.word	0xffffffff


	//   ....[46]....
        /*023c*/ 	.word	0xffffffff


	//   ....[47]....
        /*0240*/ 	.word	0xffffffff


	//   ....[48]....
        /*0244*/ 	.word	0xffffffff


	//   ....[49]....
        /*0248*/ 	.word	0xffffffff


	//   ....[50]....
        /*024c*/ 	.word	0xffffffff


	//   ....[51]....
        /*0250*/ 	.word	0xffffffff


	//   ....[52]....
        /*0254*/ 	.word	0xffffffff


	//   ....[53]....
        /*0258*/ 	.word	0xffffffff


	//   ....[54]....
        /*025c*/ 	.word	0xffffffff


	//   ....[55]....
        /*0260*/ 	.word	0xffffffff


	//   ....[56]....
        /*0264*/ 	.word	0xffffffff


	//   ....[57]....
        /*0268*/ 	.word	0xffffffff


	//   ....[58]....
        /*026c*/ 	.word	0xffffffff


	//   ....[59]....
        /*0270*/ 	.word	0xffffffff


	//   ....[60]....
        /*0274*/ 	.word	0xffffffff


	//   ....[61]....
        /*0278*/ 	.word	0xffffffff


	//   ....[62]....
        /*027c*/ 	.word	0xffffffff


	//   ....[63]....
        /*0280*/ 	.word	0xffffffff


	//   ....[64]....
        /*0284*/ 	.word	0xffffffff


	//   ....[65]....
        /*0288*/ 	.word	0xffffffff


	//   ....[66]....
        /*028c*/ 	.word	0xffffffff


	//   ....[67]....
        /*0290*/ 	.word	0xffffffff


	//   ....[68]....
        /*0294*/ 	.word	0xffffffff


	//   ....[69]....
        /*0298*/ 	.word	0xffffffff


	//   ....[70]....
        /*029c*/ 	.word	0xffffffff


	//   ....[71]....
        /*02a0*/ 	.word	0xffffffff


	//   ....[72]....
        /*02a4*/ 	.word	0xffffffff


	//   ....[73]....
        /*02a8*/ 	.word	0xffffffff


	//   ....[74]....
        /*02ac*/ 	.word	0xffffffff


	//   ....[75]....
        /*02b0*/ 	.word	0xffffffff


	//   ....[76]....
        /*02b4*/ 	.word	0xffffffff


	//   ....[77]....
        /*02b8*/ 	.word	0xffffffff


	//   ....[78]....
        /*02bc*/ 	.word	0xffffffff


	//   ....[79]....
        /*02c0*/ 	.word	0xffffffff


	//   ....[80]....
        /*02c4*/ 	.word	0xffffffff


	//   ....[81]....
        /*02c8*/ 	.word	0xffffffff


	//   ....[82]....
        /*02cc*/ 	.word	0xffffffff


	//   ....[83]....
        /*02d0*/ 	.word	0xffffffff


	//   ....[84]....
        /*02d4*/ 	.word	0xffffffff


	//   ....[85]....
        /*02d8*/ 	.word	0xffffffff


	//   ....[86]....
        /*02dc*/ 	.word	0xffffffff


	//   ....[87]....
        /*02e0*/ 	.word	0xffffffff


	//   ....[88]....
        /*02e4*/ 	.word	0xffffffff


	//   ....[89]....
        /*02e8*/ 	.word	0xffffffff


	//   ....[90]....
        /*02ec*/ 	.word	0xffffffff


	//   ....[91]....
        /*02f0*/ 	.word	0xffffffff


	//   ....[92]....
        /*02f4*/ 	.word	0xffffffff


	//   ....[93]....
        /*02f8*/ 	.word	0xffffffff


	//   ....[94]....
        /*02fc*/ 	.word	0xffffffff


	//   ....[95]....
        /*0300*/ 	.word	0xffffffff


	//   ....[96]....
        /*0304*/ 	.word	0xffffffff


	//   ....[97]....
        /*0308*/ 	.word	0xffffffff


	//   ....[98]....
        /*030c*/ 	.word	0xffffffff


	//   ....[99]....
        /*0310*/ 	.word	0xffffffff


	//   ....[100]....
        /*0314*/ 	.word	0xffffffff


	//   ....[101]....
        /*0318*/ 	.word	0xffffffff


	//   ....[102]....
        /*031c*/ 	.word	0xffffffff


	//   ....[103]....
        /*0320*/ 	.word	0xffffffff


	//   ....[104]....
        /*0324*/ 	.word	0xffffffff


	//   ....[105]....
        /*0328*/ 	.word	0xffffffff


	//   ....[106]....
        /*032c*/ 	.word	0xffffffff


	//   ....[107]....
        /*0330*/ 	.word	0xffffffff


	//   ....[108]....
        /*0334*/ 	.word	0xffffffff


	//   ....[109]....
        /*0338*/ 	.word	0xffffffff


	//   ....[110]....
        /*033c*/ 	.word	0xffffffff


	//   ....[111]....
        /*0340*/ 	.word	0xffffffff


	//   ....[112]....
        /*0344*/ 	.word	0xffffffff


	//   ....[113]....
        /*0348*/ 	.word	0xffffffff


	//   ....[114]....
        /*034c*/ 	.word	0xffffffff


	//   ....[115]....
        /*0350*/ 	.word	0xffffffff


	//   ....[116]....
        /*0354*/ 	.word	0xffffffff


	//   ....[117]....
        /*0358*/ 	.word	0xffffffff


	//   ....[118]....
        /*035c*/ 	.word	0xffffffff


	//   ....[119]....
        /*0360*/ 	.word	0xffffffff


	//   ....[120]....
        /*0364*/ 	.word	0xffffffff


	//   ....[121]....
        /*0368*/ 	.word	0xffffffff


	//   ....[122]....
        /*036c*/ 	.word	0xffffffff


	//   ....[123]....
        /*0370*/ 	.word	0xffffffff


	//   ....[124]....
        /*0374*/ 	.word	0xffffffff


	//   ....[125]....
        /*0378*/ 	.word	0xffffffff


	//   ....[126]....
        /*037c*/ 	.word	0xffffffff


	//   ....[127]....
        /*0380*/ 	.word	0xffffffff


	//   ....[128]....
        /*0384*/ 	.word	0xffffffff


	//   ....[129]....
        /*0388*/ 	.word	0xffffffff


	//   ....[130]....
        /*038c*/ 	.word	0xffffffff


	//   ....[131]....
        /*0390*/ 	.word	0xffffffff


	//   ....[132]....
        /*0394*/ 	.word	0xffffffff


	//   ....[133]....
        /*0398*/ 	.word	0xffffffff


	//   ....[134]....
        /*039c*/ 	.word	0xffffffff


	//   ....[135]....
        /*03a0*/ 	.word	0xffffffff


	//   ....[136]....
        /*03a4*/ 	.word	0xffffffff


	//   ....[137]....
        /*03a8*/ 	.word	0xffffffff


	//   ....[138]....
        /*03ac*/ 	.word	0xffffffff


	//   ....[139]....
        /*03b0*/ 	.word	0xffffffff


	//   ....[140]....
        /*03b4*/ 	.word	0xffffffff


	//   ....[141]....
        /*03b8*/ 	.word	0xffffffff


	//   ....[142]....
        /*03bc*/ 	.word	0xffffffff


	//   ....[143]....
        /*03c0*/ 	.word	0xffffffff


	//   ....[144]....
        /*03c4*/ 	.word	0xffffffff


	//   ....[145]....
        /*03c8*/ 	.word	0xffffffff


	//   ....[146]....
        /*03cc*/ 	.word	0xffffffff


	//   ....[147]....
        /*03d0*/ 	.word	0xffffffff


	//   ....[148]....
        /*03d4*/ 	.word	0xffffffff


	//   ....[149]....
        /*03d8*/ 	.word	0xffffffff


	//   ....[150]....
        /*03dc*/ 	.word	0xffffffff


	//   ....[151]....
        /*03e0*/ 	.word	0xffffffff


	//   ....[152]....
        /*03e4*/ 	.word	0xffffffff


	//   ....[153]....
        /*03e8*/ 	.word	0xffffffff


	//   ....[154]....
        /*03ec*/ 	.word	0xffffffff


	//   ....[155]....
        /*03f0*/ 	.word	0xffffffff


	//   ....[156]....
        /*03f4*/ 	.word	0xffffffff


	//   ....[157]....
        /*03f8*/ 	.word	0xffffffff


	//   ....[158]....
        /*03fc*/ 	.word	0xffffffff


	//   ....[159]....
        /*0400*/ 	.word	0xffffffff


	//   ....[160]....
        /*0404*/ 	.word	0xffffffff


	//   ....[161]....
        /*0408*/ 	.word	0xffffffff


	//   ....[162]....
        /*040c*/ 	.word	0xffffffff


	//   ....[163]....
        /*0410*/ 	.word	0xffffffff


	//   ....[164]....
        /*0414*/ 	.word	0xffffffff


	//   ....[165]....
        /*0418*/ 	.word	0xffffffff


	//   ....[166]....
        /*041c*/ 	.word	0xffffffff


	//   ....[167]....
        /*0420*/ 	.word	0xffffffff


	//   ....[168]....
        /*0424*/ 	.word	0xffffffff


	//   ....[169]....
        /*0428*/ 	.word	0xffffffff


	//   ....[170]....
        /*042c*/ 	.word	0xffffffff


	//   ....[171]....
        /*0430*/ 	.word	0xffffffff


	//   ....[172]....
        /*0434*/ 	.word	0xffffffff


	//   ....[173]....
        /*0438*/ 	.word	0xffffffff


	//   ....[174]....
        /*043c*/ 	.word	0xffffffff


	//   ....[175]....
        /*0440*/ 	.word	0xffffffff


	//   ....[176]....
        /*0444*/ 	.word	0xffffffff


	//   ....[177]....
        /*0448*/ 	.word	0xffffffff


	//   ....[178]....
        /*044c*/ 	.word	0xffffffff


	//   ....[179]....
        /*0450*/ 	.word	0xffffffff


	//   ....[180]....
        /*0454*/ 	.word	0xffffffff


	//   ....[181]....
        /*0458*/ 	.word	0xffffffff


	//   ....[182]....
        /*045c*/ 	.word	0xffffffff


	//   ....[183]....
        /*0460*/ 	.word	0xffffffff


	//   ....[184]....
        /*0464*/ 	.word	0xffffffff


	//   ....[185]....
        /*0468*/ 	.word	0xffffffff


	//   ....[186]....
        /*046c*/ 	.word	0xffffffff


	//   ....[187]....
        /*0470*/ 	.word	0xffffffff


	//   ....[188]....
        /*0474*/ 	.word	0xffffffff


	//   ....[189]....
        /*0478*/ 	.word	0xffffffff


	//   ....[190]....
        /*047c*/ 	.word	0xffffffff


	//   ....[191]....
        /*0480*/ 	.word	0xffffffff


	//   ....[192]....
        /*0484*/ 	.word	0xffffffff


	//   ....[193]....
        /*0488*/ 	.word	0xffffffff


	//   ....[194]....
        /*048c*/ 	.word	0xffffffff


	//   ....[195]....
        /*0490*/ 	.word	0xffffffff


	//   ....[196]....
        /*0494*/ 	.word	0xffffffff


	//   ....[197]....
        /*0498*/ 	.word	0xffffffff


	//   ....[198]....
        /*049c*/ 	.word	0xffffffff


	//   ....[199]....
        /*04a0*/ 	.word	0xffffffff


	//   ....[200]....
        /*04a4*/ 	.word	0xffffffff


	//   ....[201]....
        /*04a8*/ 	.word	0xffffffff


	//   ....[202]....
        /*04ac*/ 	.word	0xffffffff


	//   ....[203]....
        /*04b0*/ 	.word	0xffffffff


	//   ....[204]....
        /*04b4*/ 	.word	0xffffffff


	//   ....[205]....
        /*04b8*/ 	.word	0xffffffff


	//   ....[206]....
        /*04bc*/ 	.word	0xffffffff


	//   ....[207]....
        /*04c0*/ 	.word	0xffffffff


	//   ....[208]....
        /*04c4*/ 	.word	0xffffffff


	//   ....[209]....
        /*04c8*/ 	.word	0xffffffff


	//   ....[210]....
        /*04cc*/ 	.word	0xffffffff


	//   ....[211]....
        /*04d0*/ 	.word	0xffffffff


	//   ....[212]....
        /*04d4*/ 	.word	0xffffffff


	//   ....[213]....
        /*04d8*/ 	.word	0xffffffff


	//   ....[214]....
        /*04dc*/ 	.word	0xffffffff


	//   ....[215]....
        /*04e0*/ 	.word	0xffffffff


	//   ....[216]....
        /*04e4*/ 	.word	0xffffffff


	//   ....[217]....
        /*04e8*/ 	.word	0xffffffff


	//   ....[218]....
        /*04ec*/ 	.word	0xffffffff


	//   ....[219]....
        /*04f0*/ 	.word	0xffffffff


	//   ....[220]....
        /*04f4*/ 	.word	0xffffffff


	//   ....[221]....
        /*04f8*/ 	.word	0xffffffff


	//   ....[222]....
        /*04fc*/ 	.word	0xffffffff


	//   ....[223]....
        /*0500*/ 	.word	0xffffffff


	//   ....[224]....
        /*0504*/ 	.word	0xffffffff


	//   ....[225]....
        /*0508*/ 	.word	0xffffffff


	//   ....[226]....
        /*050c*/ 	.word	0xffffffff


	//   ....[227]....
        /*0510*/ 	.word	0xffffffff


	//   ....[228]....
        /*0514*/ 	.word	0xffffffff


	//   ....[229]....
        /*0518*/ 	.word	0xffffffff


	//   ....[230]....
        /*051c*/ 	.word	0xffffffff


	//   ....[231]....
        /*0520*/ 	.word	0xffffffff


	//   ....[232]....
        /*0524*/ 	.word	0xffffffff


	//   ....[233]....
        /*0528*/ 	.word	0xffffffff


	//   ....[234]....
        /*052c*/ 	.word	0xffffffff


	//   ....[235]....
        /*0530*/ 	.word	0xffffffff


	//   ....[236]....
        /*0534*/ 	.word	0xffffffff


	//   ....[237]....
        /*0538*/ 	.word	0xffffffff


	//   ....[238]....
        /*053c*/ 	.word	0xffffffff


	//   ....[239]....
        /*0540*/ 	.word	0xffffffff


	//   ....[240]....
        /*0544*/ 	.word	0xffffffff


	//   ....[241]....
        /*0548*/ 	.word	0xffffffff


	//   ....[242]....
        /*054c*/ 	.word	0xffffffff


	//   ....[243]....
        /*0550*/ 	.word	0xffffffff


	//   ....[244]....
        /*0554*/ 	.word	0xffffffff


	//   ....[245]....
        /*0558*/ 	.word	0xffffffff


	//----- nvinfo : EIATTR_COOP_GROUP_INSTR_OFFSETS
	.align		4
.L_550:
        /*055c*/ 	.byte	0x04, 0x28
        /*055e*/ 	.short	(.L_552 - .L_551)


	//   ....[0]....
.L_551:
        /*0560*/ 	.word	0x00000050


	//   ....[1]....
        /*0564*/ 	.word	0x000001e0


	//   ....[2]....
        /*0568*/ 	.word	0x00000210


	//   ....[3]....
        /*056c*/ 	.word	0x00000240


	//   ....[4]....
        /*0570*/ 	.word	0x00000270


	//   ....[5]....
        /*0574*/ 	.word	0x000002a0


	//   ....[6]....
        /*0578*/ 	.word	0x000002d0


	//   ....[7]....
        /*057c*/ 	.word	0x00000430


	//   ....[8]....
        /*0580*/ 	.word	0x00000470


	//   ....[9]....
        /*0584*/ 	.word	0x000004a0


	//   ....[10]....
        /*0588*/ 	.word	0x000004d0


	//   ....[11]....
        /*058c*/ 	.word	0x00000500


	//   ....[12]....
        /*0590*/ 	.word	0x00000530


	//   ....[13]....
        /*0594*/ 	.word	0x000005c0


	//   ....[14]....
        /*0598*/ 	.word	0x00000600


	//   ....[15]....
        /*059c*/ 	.word	0x00000620


	//   ....[16]....
        /*05a0*/ 	.word	0x00000680


	//   ....[17]....
        /*05a4*/ 	.word	0x00003b00


	//   ....[18]....
        /*05a8*/ 	.word	0x00003b10


	//   ....[19]....
        /*05ac*/ 	.word	0x00004d20


	//   ....[20]....
        /*05b0*/ 	.word	0x00004d30


	//   ....[21]....
        /*05b4*/ 	.word	0x00005e40


	//   ....[22]....
        /*05b8*/ 	.word	0x00005e60


	//   ....[23]....
        /*05bc*/ 	.word	0x00006220


	//   ....[24]....
        /*05c0*/ 	.word	0x00006230


	//   ....[25]....
        /*05c4*/ 	.word	0x000072a0


	//   ....[26]....
        /*05c8*/ 	.word	0x000072c0


	//   ....[27]....
        /*05cc*/ 	.word	0x00007440


	//   ....[28]....
        /*05d0*/ 	.word	0x00007450


	//   ....[29]....
        /*05d4*/ 	.word	0x000075d0


	//   ....[30]....
        /*05d8*/ 	.word	0x000075f0


	//   ....[31]....
        /*05dc*/ 	.word	0x00007770


	//   ....[32]....
        /*05e0*/ 	.word	0x00007780


	//   ....[33]....
        /*05e4*/ 	.word	0x00007b70


	//   ....[34]....
        /*05e8*/ 	.word	0x00007b80


	//   ....[35]....
        /*05ec*/ 	.word	0x00007f60


	//   ....[36]....
        /*05f0*/ 	.word	0x00007f80


	//   ....[37]....
        /*05f4*/ 	.word	0x00007fa0


	//   ....[38]....
        /*05f8*/ 	.word	0x00007fc0


	//   ....[39]....
        /*05fc*/ 	.word	0x000084a0


	//   ....[40]....
        /*0600*/ 	.word	0x000084e0


	//   ....[41]....
        /*0604*/ 	.word	0x00008520


	//   ....[42]....
        /*0608*/ 	.word	0x00008560


	//   ....[43]....
        /*060c*/ 	.word	0x00008a10


	//   ....[44]....
        /*0610*/ 	.word	0x00008a50


	//   ....[45]....
        /*0614*/ 	.word	0x00008a90


	//   ....[46]....
        /*0618*/ 	.word	0x00008ad0


	//   ....[47]....
        /*061c*/ 	.word	0x00008e10


	//   ....[48]....
        /*0620*/ 	.word	0x00008e50


	//   ....[49]....
        /*0624*/ 	.word	0x00008e90


	//   ....[50]....
        /*0628*/ 	.word	0x00009000


	//   ....[51]....
        /*062c*/ 	.word	0x0000c570


	//   ....[52]....
        /*0630*/ 	.word	0x0000c5c0


	//   ....[53]....
        /*0634*/ 	.word	0x0000c5e0


	//   ....[54]....
        /*0638*/ 	.word	0x0000c5f0


	//   ....[55]....
        /*063c*/ 	.word	0x0000c7f0


	//   ....[56]....
        /*0640*/ 	.word	0x0000c890


	//   ....[57]....
        /*0644*/ 	.word	0x0000c900


	//   ....[58]....
        /*0648*/ 	.word	0x0000c9c0


	//   ....[59]....
        /*064c*/ 	.word	0x0000cc50


	//   ....[60]....
        /*0650*/ 	.word	0x0000cd00


	//   ....[61]....
        /*0654*/ 	.word	0x0000cd80


	//   ....[62]....
        /*0658*/ 	.word	0x0000ce00


	//   ....[63]....
        /*065c*/ 	.word	0x0000d0a0


	//   ....[64]....
        /*0660*/ 	.word	0x0000d0e0


	//   ....[65]....
        /*0664*/ 	.word	0x0000d120


	//   ....[66]....
        /*0668*/ 	.word	0x0000d190


	//   ....[67]....
        /*066c*/ 	.word	0x00010c80


	//   ....[68]....
        /*0670*/ 	.word	0x00010ca0


	//   ....[69]....
        /*0674*/ 	.word	0x000119a0


	//   ....[70]....
        /*0678*/ 	.word	0x000119c0


	//   ....[71]....
        /*067c*/ 	.word	0x00011c00


	//   ....[72]....
        /*0680*/ 	.word	0x00011f60


	//   ....[73]....
        /*0684*/ 	.word	0x00012390


	//   ....[74]....
        /*0688*/ 	.word	0x000123c0


	//   ....[75]....
        /*068c*/ 	.word	0x000123d0


	//   ....[76]....
        /*0690*/ 	.word	0x00012400


	//   ....[77]....
        /*0694*/ 	.word	0x00013250


	//   ....[78]....
        /*0698*/ 	.word	0x00013270


	//   ....[79]....
        /*069c*/ 	.word	0x00013e80


	//   ....[80]....
        /*06a0*/ 	.word	0x00013ea0


	//   ....[81]....
        /*06a4*/ 	.word	0x000140c0


	//   ....[82]....
        /*06a8*/ 	.word	0x00014450


	//   ....[83]....
        /*06ac*/ 	.word	0x000148d0


	//   ....[84]....
        /*06b0*/ 	.word	0x00014900


	//   ....[85]....
        /*06b4*/ 	.word	0x00014920


	//   ....[86]....
        /*06b8*/ 	.word	0x00014940


	//   ....[87]....
        /*06bc*/ 	.word	0x00016030


	//   ....[88]....
        /*06c0*/ 	.word	0x00016050


	//   ....[89]....
        /*06c4*/ 	.word	0x00016c90


	//   ....[90]....
        /*06c8*/ 	.word	0x00016cb0


	//   ....[91]....
        /*06cc*/ 	.word	0x00016f30


	//   ....[92]....
        /*06d0*/ 	.word	0x00016f60


	//   ....[93]....
        /*06d4*/ 	.word	0x00016f80


	//   ....[94]....
        /*06d8*/ 	.word	0x00016fa0


	//   ....[95]....
        /*06dc*/ 	.word	0x000183e0


	//   ....[96]....
        /*06e0*/ 	.word	0x00018400


	//   ....[97]....
        /*06e4*/ 	.word	0x00018ff0


	//   ....[98]....
        /*06e8*/ 	.word	0x00019010


	//   ....[99]....
        /*06ec*/ 	.word	0x000191f0


	//   ....[100]....
        /*06f0*/ 	.word	0x00019580


	//   ....[101]....
        /*06f4*/ 	.word	0x00019a00


	//   ....[102]....
        /*06f8*/ 	.word	0x00019a30


	//   ....[103]....
        /*06fc*/ 	.word	0x00019a50


	//   ....[104]....
        /*0700*/ 	.word	0x00019a70


	//   ....[105]....
        /*0704*/ 	.word	0x0001ad90


	//   ....[106]....
        /*0708*/ 	.word	0x0001adc0


	//   ....[107]....
        /*070c*/ 	.word	0x0001ade0


	//   ....[108]....
        /*0710*/ 	.word	0x0001ae00


	//   ....[109]....
        /*0714*/ 	.word	0x0001c580


	//   ....[110]....
        /*0718*/ 	.word	0x0001c5a0


	//   ....[111]....
        /*071c*/ 	.word	0x0001c5b0


	//   ....[112]....
        /*0720*/ 	.word	0x0001c5c0


	//   ....[113]....
        /*0724*/ 	.word	0x0001c980


	//   ....[114]....
        /*0728*/ 	.word	0x0001c9a0


	//   ....[115]....
        /*072c*/ 	.word	0x0001cb00


	//   ....[116]....
        /*0730*/ 	.word	0x0001cb10


	//   ....[117]....
        /*0734*/ 	.word	0x0001cc80


	//   ....[118]....
        /*0738*/ 	.word	0x0001cca0


	//   ....[119]....
        /*073c*/ 	.word	0x0001ce10


	//   ....[120]....
        /*0740*/ 	.word	0x0001ce20


	//   ....[121]....
        /*0744*/ 	.word	0x0001d180


	//   ....[122]....
        /*0748*/ 	.word	0x0001d1a0


	//   ....[123]....
        /*074c*/ 	.word	0x0001ded0


	//   ....[124]....
        /*0750*/ 	.word	0x0001dee0


	//   ....[125]....
        /*0754*/ 	.word	0x0001f3e0


	//   ....[126]....
        /*0758*/ 	.word	0x0001f400


	//   ....[127]....
        /*075c*/ 	.word	0x0001f570


	//   ....[128]....
        /*0760*/ 	.word	0x0001f580


	//   ....[129]....
        /*0764*/ 	.word	0x0001f6f0


	//   ....[130]....
        /*0768*/ 	.word	0x0001f710


	//   ....[131]....
        /*076c*/ 	.word	0x0001f880


	//   ....[132]....
        /*0770*/ 	.word	0x0001f890


	//   ....[133]....
        /*0774*/ 	.word	0x0001faa0


	//   ....[134]....
        /*0778*/ 	.word	0x0001fac0


	//   ....[135]....
        /*077c*/ 	.word	0x0001fbe0


	//   ....[136]....
        /*0780*/ 	.word	0x0001fc20


	//   ....[137]....
        /*0784*/ 	.word	0x0001fc50


	//   ....[138]....
        /*0788*/ 	.word	0x0001fc80


	//   ....[139]....
        /*078c*/ 	.word	0x0001fcb0


	//   ....[140]....
        /*0790*/ 	.word	0x0001fce0


	//   ....[141]....
        /*0794*/ 	.word	0x0001fe40


	//   ....[142]....
        /*0798*/ 	.word	0x0001fe80


	//   ....[143]....
        /*079c*/ 	.word	0x0001feb0


	//   ....[144]....
        /*07a0*/ 	.word	0x0001fee0


	//   ....[145]....
        /*07a4*/ 	.word	0x0001ff10


	//   ....[146]....
        /*07a8*/ 	.word	0x0001ff40


	//   ....[147]....
        /*07ac*/ 	.word	0x0001ffd0


	//   ....[148]....
        /*07b0*/ 	.word	0x00020010


	//   ....[149]....
        /*07b4*/ 	.word	0x00020020


	//   ....[150]....
        /*07b8*/ 	.word	0x00020080


	//   ....[151]....
        /*07bc*/ 	.word	0x00020a50


	//   ....[152]....
        /*07c0*/ 	.word	0x00020ab0


	//   ....[153]....
        /*07c4*/ 	.word	0x00020b00


	//   ....[154]....
        /*07c8*/ 	.word	0x00020b50


	//   ....[155]....
        /*07cc*/ 	.word	0x00020ba0


	//   ....[156]....
        /*07d0*/ 	.word	0x00020c10


	//   ....[157]....
        /*07d4*/ 	.word	0x00020c50


	//   ....[158]....
        /*07d8*/ 	.word	0x00020cc0


	//   ....[159]....
        /*07dc*/ 	.word	0x00020d30


	//   ....[160]....
        /*07e0*/ 	.word	0x00020d90


	//   ....[161]....
        /*07e4*/ 	.word	0x00020e00


	//   ....[162]....
        /*07e8*/ 	.word	0x00020e70


	//   ....[163]....
        /*07ec*/ 	.word	0x00020ed0


	//   ....[164]....
        /*07f0*/ 	.word	0x00020f30


	//   ....[165]....
        /*07f4*/ 	.word	0x00020f90


	//   ....[166]....
        /*07f8*/ 	.word	0x00021000


	//   ....[167]....
        /*07fc*/ 	.word	0x00021060


	//   ....[168]....
        /*0800*/ 	.word	0x000210c0


	//   ....[169]....
        /*0804*/ 	.word	0x00021110


	//   ....[170]....
        /*0808*/ 	.word	0x00021180


	//   ....[171]....
        /*080c*/ 	.word	0x000211e0


	//   ....[172]....
        /*0810*/ 	.word	0x00021250


	//   ....[173]....
        /*0814*/ 	.word	0x000212a0


	//   ....[174]....
        /*0818*/ 	.word	0x000212e0


	//   ....[175]....
        /*081c*/ 	.word	0x00021330


	//   ....[176]....
        /*0820*/ 	.word	0x00021380


	//   ....[177]....
        /*0824*/ 	.word	0x000213e0


	//   ....[178]....
        /*0828*/ 	.word	0x00021450


	//   ....[179]....
        /*082c*/ 	.word	0x000214a0


	//   ....[180]....
        /*0830*/ 	.word	0x00021510


	//   ....[181]....
        /*0834*/ 	.word	0x00021570


	//   ....[182]....
        /*0838*/ 	.word	0x000215e0


	//   ....[183]....
        /*083c*/ 	.word	0x00021630


	//   ....[184]....
        /*0840*/ 	.word	0x00021670


	//   ....[185]....
        /*0844*/ 	.word	0x000216c0


	//   ....[186]....
        /*0848*/ 	.word	0x00021700


	//   ....[187]....
        /*084c*/ 	.word	0x00021750


	//   ....[188]....
        /*0850*/ 	.word	0x000217c0


	//   ....[189]....
        /*0854*/ 	.word	0x00021810


	//   ....[190]....
        /*0858*/ 	.word	0x00021880


	//   ....[191]....
        /*085c*/ 	.word	0x000218c0


	//   ....[192]....
        /*0860*/ 	.word	0x00021900


	//   ....[193]....
        /*0864*/ 	.word	0x00021950


	//   ....[194]....
        /*0868*/ 	.word	0x00021990


	//   ....[195]....
        /*086c*/ 	.word	0x000219e0


	//   ....[196]....
        /*0870*/ 	.word	0x00021a30


	//   ....[197]....
        /*0874*/ 	.word	0x00021aa0


	//   ....[198]....
        /*0878*/ 	.word	0x00021b00


	//   ....[199]....
        /*087c*/ 	.word	0x00021b70


	//   ....[200]....
        /*0880*/ 	.word	0x00021bc0


	//   ....[201]....
        /*0884*/ 	.word	0x00021c00


	//   ....[202]....
        /*0888*/ 	.word	0x00021c50


	//   ....[203]....
        /*088c*/ 	.word	0x00021c90


	//   ....[204]....
        /*0890*/ 	.word	0x00021ce0


	//   ....[205]....
        /*0894*/ 	.word	0x00021d30


	//   ....[206]....
        /*0898*/ 	.word	0x00021d80


	//   ....[207]....
        /*089c*/ 	.word	0x00021dc0


	//   ....[208]....
        /*08a0*/ 	.word	0x00021e30


	//   ....[209]....
        /*08a4*/ 	.word	0x00021ea0


	//   ....[210]....
        /*08a8*/ 	.word	0x00021f00


	//   ....[211]....
        /*08ac*/ 	.word	0x00021f60


	//   ....[212]....
        /*08b0*/ 	.word	0x00021fc0


	//   ....[213]....
        /*08b4*/ 	.word	0x00022030


	//   ....[214]....
        /*08b8*/ 	.word	0x00022090


	//   ....[215]....
        /*08bc*/ 	.word	0x000220f0


	//   ....[216]....
        /*08c0*/ 	.word	0x00022150


	//   ....[217]....
        /*08c4*/ 	.word	0x000221c0


	//   ....[218]....
        /*08c8*/ 	.word	0x00022220


	//   ....[219]....
        /*08cc*/ 	.word	0x00022280


	//   ....[220]....
        /*08d0*/ 	.word	0x000222e0


	//   ....[221]....
        /*08d4*/ 	.word	0x00022350


	//   ....[222]....
        /*08d8*/ 	.word	0x000223b0


	//   ....[223]....
        /*08dc*/ 	.word	0x00022410


	//   ....[224]....
        /*08e0*/ 	.word	0x00022470


	//   ....[225]....
        /*08e4*/ 	.word	0x000224e0


	//   ....[226]....
        /*08e8*/ 	.word	0x00022540


	//   ....[227]....
        /*08ec*/ 	.word	0x000225a0


	//   ....[228]....
        /*08f0*/ 	.word	0x00022600


	//   ....[229]....
        /*08f4*/ 	.word	0x00022670


	//   ....[230]....
        /*08f8*/ 	.word	0x000226c0


	//   ....[231]....
        /*08fc*/ 	.word	0x00022700


	//   ....[232]....
        /*0900*/ 	.word	0x00022750


	//   ....[233]....
        /*0904*/ 	.word	0x000227a0


	//   ....[234]....
        /*0908*/ 	.word	0x000227f0


	//   ....[235]....
        /*090c*/ 	.word	0x00022860


	//   ....[236]....
        /*0910*/ 	.word	0x000228a0


	//   ....[237]....
        /*0914*/ 	.word	0x000228f0


	//   ....[238]....
        /*0918*/ 	.word	0x00022940


	//   ....[239]....
        /*091c*/ 	.word	0x00022990


	//   ....[240]....
        /*0920*/ 	.word	0x000229e0


	//   ....[241]....
        /*0924*/ 	.word	0x00022a50


	//   ....[242]....
        /*0928*/ 	.word	0x00022a90


	//   ....[243]....
        /*092c*/ 	.word	0x00022b00


	//   ....[244]....
        /*0930*/ 	.word	0x00022b60


	//   ....[245]....
        /*0934*/ 	.word	0x00022bd0


	//----- nvinfo : EIATTR_EXIT_INSTR_OFFSETS
	.align		4
.L_552:
        /*0938*/ 	.byte	0x04, 0x1c
        /*093a*/ 	.short	(.L_554 - .L_553)


	//   ....[0]....
.L_553:
        /*093c*/ 	.word	0x00000fe0


	//   ....[1]....
        /*0940*/ 	.word	0x00020a10


	//----- nvinfo : EIATTR_MAX_THREADS
	.align		4
.L_554:
        /*0944*/ 	.byte	0x04, 0x05
        /*0946*/ 	.short	(.L_556 - .L_555)
.L_555:
        /*0948*/ 	.word	0x00000100
        /*094c*/ 	.word	0x00000001
        /*0950*/ 	.word	0x00000001


	//----- nvinfo : EIATTR_CRS_STACK_SIZE
	.align		4
.L_556:
        /*0954*/ 	.byte	0x04, 0x1e
        /*0956*/ 	.short	(.L_558 - .L_557)
.L_557:
        /*0958*/ 	.word	0x00000000
.L_558:


//--------------------- .nv.info._ZN7cutlass13device_kernelIN5flash19enable_sm80_to_sm89INS1_16FlashAttnFwdSm80INS1_25CollectiveMainloopFwdSm80ILi8ELi1ELb1EN4cute5tupleIJNS5_1CILi128EEENS7_ILi64EEENS7_ILi256EEEEEELi256ENS_6half_tEfNS_4arch4Sm80ELb1ELb0ELb1ELb0ELb1ELb0ELb1ELb1EEENS1_21CollectiveEpilogueFwdINS6_IJS8_SA_S9_EEENS6_IJNS7_ILi1EEESI_SI_EEESC_SE_Li256ELb0ELb1ELb1ELb0EEENS1_30DynamicPersistentTileSchedulerILi256ELi256ELb1ELb1ELb0EEEEEEEEEvNT_6ParamsE --------------------------
	.section	.nv.info._ZN7cutlass13device_kernelIN5flash19enable_sm80_to_sm89INS1_16FlashAttnFwdSm80INS1_25CollectiveMainloopFwdSm80ILi8ELi1ELb1EN4cute5tupleIJNS5_1CILi128EEENS7_ILi64EEENS7_ILi256EEEEEELi256ENS_6half_tEfNS_4arch4Sm80ELb1ELb0ELb1ELb0ELb1ELb0ELb1ELb1EEENS1_21CollectiveEpilogueFwdINS6_IJS8_SA_S9_EEENS6_IJNS7_ILi1EEESI_SI_EEESC_SE_Li256ELb0ELb1ELb1ELb0EEENS1_30DynamicPersistentTileSchedulerILi256ELi256ELb1ELb1ELb0EEEEEEEEEvNT_6ParamsE,"",@"SHT_CUDA_INFO"
	.sectionflags	@""
	.align	4


	//----- nvinfo : EIATTR_CUDA_API_VERSION
	.align		4
        /*0000*/ 	.byte	0x04, 0x37
        /*0002*/ 	.short	(.L_560 - .L_559)
.L_559:
        /*0004*/ 	.word	0x00000082


	//----- nvinfo : EIATTR_SW2861232_WAR
	.align		4
.L_560:
        /*0008*/ 	.byte	0x01, 0x35
	.zero		2


	//----- nvinfo : EIATTR_PARAM_CBANK
	.align		4
        /*000c*/ 	.byte	0x04, 0x0a
        /*000e*/ 	.short	(.L_562 - .L_561)
	.align		4
.L_561:
        /*0010*/ 	.word	index@(.nv.constant0._ZN7cutlass13device_kernelIN5flash19enable_sm80_to_sm89INS1_16FlashAttnFwdSm80INS1_25CollectiveMainloopFwdSm80ILi8ELi1ELb1EN4cute5tupleIJNS5_1CILi128EEENS7_ILi64EEENS7_ILi256EEEEEELi256ENS_6half_tEfNS_4arch4Sm80ELb1ELb0ELb1ELb0ELb1ELb0ELb1ELb1EEENS1_21CollectiveEpilogueFwdINS6_IJS8_SA_S9_EEENS6_IJNS7_ILi1EEESI_SI_EEESC_SE_Li256ELb0ELb1ELb1ELb0EEENS1_30DynamicPersistentTileSchedulerILi256ELi256ELb1ELb1ELb0EEEEEEEEEvNT_6ParamsE)
        /*0014*/ 	.short	0x0160
        /*0016*/ 	.short	0x0428


	//----- nvinfo : EIATTR_CBANK_PARAM_SIZE
	.align		4
.L_562:
        /*0018*/ 	.byte	0x03, 0x19
        /*001a*/ 	.short	0x0428


	//----- nvinfo : EIATTR_KPARAM_INFO
	.align		4
        /*001c*/ 	.byte	0x04, 0x17
        /*001e*/ 	.short	(.L_564 - .L_563)
.L_563:
        /*0020*/ 	.word	0x00000000
        /*0024*/ 	.short	0x0000
        /*0026*/ 	.short	0x0000
        /*0028*/ 	.byte	0x00, 0xf0, 0xa1, 0x10


	//----- nvinfo : EIATTR_MAXREG_COUNT
	.align		4
.L_564:
        /*002c*/ 	.byte	0x03, 0x1b
        /*002e*/ 	.short	0x00ff


	//----- nvinfo : EIATTR_NUM_BARRIERS
	.align		4
        /*0030*/ 	.byte	0x02, 0x4c
        /*0032*/ 	.byte	0x06
	.zero		1


	//----- nvinfo : EIATTR_ANNOTATIONS
	.align		4
        /*0034*/ 	.byte	0x04, 0x55
        /*0036*/ 	.short	(.L_566 - .L_565)


	//   ....[0]....
.L_565:
        /* <DEDUP_REMOVED lines=223> */


	//----- nvinfo : EIATTR_MERCURY_ISA_VERSION
	.align		4
.L_566:
        /*0e10*/ 	.byte	0x03, 0x5f
        /*0e12*/ 	.short	0x0000


	//----- nvinfo : EIATTR_INT_WARP_WIDE_INSTR_OFFSETS
	.align		4
        /*0e14*/ 	.byte	0x04, 0x31
        /*0e16*/ 	.short	(.L_568 - .L_567)


	//   ....[0]....
.L_567:
        /*0e18*/ 	.word	0x0000faa0


	//   ....[1]....
        /*0e1c*/ 	.word	0x0000fb20


	//----- nvinfo : EIATTR_COOP_GROUP_MASK_REGIDS
	.align		4
.L_568:
        /*0e20*/ 	.byte	0x04, 0x29
        /*0e22*/ 	.short	(.L_570 - .L_569)


	//   ....[0]....
.L_569:
        /*0e24*/ 	.word	0xffffffff


	//   ....[1]....
        /*0e28*/ 	.word	0xffffffff


	//   ....[2]....
        /*0e2c*/ 	.word	0xffffffff


	//   ....[3]....
        /*0e30*/ 	.word	0xffffffff


	//   ....[4]....
        /*0e34*/ 	.word	0xffffffff


	//   ....[5]....
        /*0e38*/ 	.word	0xffffffff


	//   ....[6]....
        /*0e3c*/ 	.word	0xffffffff


	//   ....[7]....
        /*0e40*/ 	.word	0xffffffff


	//   ....[8]....
        /*0e44*/ 	.word	0xffffffff


	//   ....[9]....
        /*0e48*/ 	.word	0xffffffff


	//   ....[10]....
        /*0e4c*/ 	.word	0xffffffff


	//   ....[11]....
        /*0e50*/ 	.word	0xffffffff


	//   ....[12]....
        /*0e54*/ 	.word	0xffffffff


	//   ....[13]....
        /*0e58*/ 	.word	0xffffffff


	//   ....[14]....
        /*0e5c*/ 	.word	0xffffffff


	//   ....[15]....
        /*0e60*/ 	.word	0xffffffff


	//   ....[16]....
        /*0e64*/ 	.word	0xffffffff


	//   ....[17]....
        /*0e68*/ 	.word	0xffffffff


	//   ....[18]....
        /*0e6c*/ 	.word	0xffffffff


	//   ....[19]....
        /*0e70*/ 	.word	0xffffffff


	//   ....[20]....
        /*0e74*/ 	.word	0xffffffff


	//   ....[21]....
        /*0e78*/ 	.word	0xffffffff


	//   ....[22]....
        /*0e7c*/ 	.word	0xffffffff


	//   ....[23]....
        /*0e80*/ 	.word	0xffffffff


	//   ....[24]....
        /*0e84*/ 	.word	0xffffffff


	//   ....[25]....
        /*0e88*/ 	.word	0xffffffff


	//   ....[26]....
        /*0e8c*/ 	.word	0xffffffff


	//   ....[27]....
        /*0e90*/ 	.word	0xffffffff


	//   ....[28]....
        /*0e94*/ 	.word	0xffffffff


	//   ....[29]....
        /*0e98*/ 	.word	0xffffffff


	//   ....[30]....
        /*0e9c*/ 	.word	0xffffffff


	//   ....[31]....
        /*0ea0*/ 	.word	0xffffffff


	//   ....[32]....
        /*0ea4*/ 	.word	0xffffffff


	//   ....[33]....
        /*0ea8*/ 	.word	0xffffffff


	//   ....[34]....
        /*0eac*/ 	.word	0xffffffff


	//   ....[35]....
        /*0eb0*/ 	.word	0xffffffff


	//   ....[36]....
        /*0eb4*/ 	.word	0xffffffff


	//   ....[37]....
        /*0eb8*/ 	.word	0xffffffff


	//   ....[38]....
        /*0ebc*/ 	.word	0xffffffff


	//   ....[39]....
        /*0ec0*/ 	.word	0xffffffff


	//   ....[40]....
        /*0ec4*/ 	.word	0xffffffff


	//   ....[41]....
        /*0ec8*/ 	.word	0xffffffff


	//   ....[42]....
        /*0ecc*/ 	.word	0xffffffff


	//   ....[43]....
        /*0ed0*/ 	.word	0xffffffff


	//   ....[44]....
        /*0ed4*/ 	.word	0xffffffff


	//   ....[45]....
        /*0ed8*/ 	.word	0xffffffff


	//   ....[46]....
        /*0edc*/ 	.word	0xffffffff


	//   ....[47]....
        /*0ee0*/ 	.word	0xffffffff


	//   ....[48]....
        /*0ee4*/ 	.word	0xffffffff


	//   ....[49]....
        /*0ee8*/ 	.word	0xffffffff


	//   ....[50]....
        /*0eec*/ 	.word	0xffffffff


	//   ....[51]....
        /*0ef0*/ 	.word	0xffffffff


	//   ....[52]....
        /*0ef4*/ 	.word	0xffffffff


	//   ....[53]....
        /*0ef8*/ 	.word	0xffffffff


	//   ....[54]....
        /*0efc*/ 	.word	0xffffffff


	//   ....[55]....
        /*0f00*/ 	.word	0xffffffff


	//   ....[56]....
        /*0f04*/ 	.word	0xffffffff


	//   ....[57]....
        /*0f08*/ 	.word	0xffffffff


	//   ....[58]....
        /*0f0c*/ 	.word	0xffffffff


	//   ....[59]....
        /*0f10*/ 	.word	0xffffffff


	//   ....[60]....
        /*0f14*/ 	.word	0xffffffff


	//   ....[61]....
        /*0f18*/ 	.word	0xffffffff


	//   ....[62]....
        /*0f1c*/ 	.word	0xffffffff


	//   ....[63]....
        /*0f20*/ 	.word	0xffffffff


	//   ....[64]....
        /*0f24*/ 	.word	0xffffffff


	//   ....[65]....
        /*0f28*/ 	.word	0xffffffff


	//   ....[66]....
        /*0f2c*/ 	.word	0xffffffff


	//   ....[67]....
        /*0f30*/ 	.word	0xffffffff


	//   ....[68]....
        /*0f34*/ 	.word	0xffffffff


	//   ....[69]....
        /*0f38*/ 	.word	0xffffffff


	//   ....[70]....
        /*0f3c*/ 	.word	0xffffffff


	//   ....[71]....
        /*0f40*/ 	.word	0xffffffff


	//   ....[72]....
        /*0f44*/ 	.word	0xffffffff


	//   ....[73]....
        /*0f48*/ 	.word	0xffffffff


	//   ....[74]....
        /*0f4c*/ 	.word	0xffffffff


	//   ....[75]....
        /*0f50*/ 	.word	0xffffffff


	//   ....[76]....
        /*0f54*/ 	.word	0xffffffff


	//   ....[77]....
        /*0f58*/ 	.word	0xffffffff


	//   ....[78]....
        /*0f5c*/ 	.word	0xffffffff


	//   ....[79]....
        /*0f60*/ 	.word	0xffffffff


	//   ....[80]....
        /*0f64*/ 	.word	0xffffffff


	//   ....[81]....
        /*0f68*/ 	.word	0xffffffff


	//   ....[82]....
        /*0f6c*/ 	.word	0xffffffff


	//   ....[83]....
        /*0f70*/ 	.word	0xffffffff


	//   ....[84]....
        /*0f74*/ 	.word	0xffffffff


	//   ....[85]....
        /*0f78*/ 	.word	0xffffffff


	//   ....[86]....
        /*0f7c*/ 	.word	0xffffffff


	//   ....[87]....
        /*0f80*/ 	.word	0xffffffff


	//   ....[88]....
        /*0f84*/ 	.word	0xffffffff


	//   ....[89]....
        /*0f88*/ 	.word	0xffffffff


	//   ....[90]....
        /*0f8c*/ 	.word	0xffffffff


	//   ....[91]....
        /*0f90*/ 	.word	0xffffffff


	//   ....[92]....
        /*0f94*/ 	.word	0xffffffff


	//   ....[93]....
        /*0f98*/ 	.word	0xffffffff


	//   ....[94]....
        /*0f9c*/ 	.word	0xffffffff


	//   ....[95]....
        /*0fa0*/ 	.word	0xffffffff


	//   ....[96]....
        /*0fa4*/ 	.word	0xffffffff


	//   ....[97]....
        /*0fa8*/ 	.word	0xffffffff


	//   ....[98]....
        /*0fac*/ 	.word	0xffffffff


	//   ....[99]....
        /*0fb0*/ 	.word	0xffffffff


	//   ....[100]....
        /*0fb4*/ 	.word	0xffffffff


	//   ....[101]....
        /*0fb8*/ 	.word	0xffffffff


	//   ....[102]....
        /*0fbc*/ 	.word	0xffffffff


	//   ....[103]....
        /*0fc0*/ 	.word	0xffffffff


	//   ....[104]....
        /*0fc4*/ 	.word	0xffffffff


	//----- nvinfo : EIATTR_COOP_GROUP_INSTR_OFFSETS
	.align		4
.L_570:
        /*0fc8*/ 	.byte	0x04, 0x28
        /*0fca*/ 	.short	(.L_572 - .L_571)


	//   ....[0]....
.L_571:
        /*0fcc*/ 	.word	0x00000050


	//   ....[1]....
        /*0fd0*/ 	.word	0x00002010


	//   ....[2]....
        /*0fd4*/ 	.word	0x00002030


	//   ....[3]....
        /*0fd8*/ 	.word	0x00002060


	//   ....[4]....
        /*0fdc*/ 	.word	0x00002080


	//   ....[5]....
        /*0fe0*/ 	.word	0x00002250


	//   ....[6]....
        /*0fe4*/ 	.word	0x00002270


	//   ....[7]....
        /*0fe8*/ 	.word	0x000022b0


	//   ....[8]....
        /*0fec*/ 	.word	0x000022f0


	//   ....[9]....
        /*0ff0*/ 	.word	0x000025f0


	//   ....[10]....
        /*0ff4*/ 	.word	0x00002610


	//   ....[11]....
        /*0ff8*/ 	.word	0x00002650


	//   ....[12]....
        /*0ffc*/ 	.word	0x00002670


	//   ....[13]....
        /*1000*/ 	.word	0x00002a50


	//   ....[14]....
        /*1004*/ 	.word	0x00002b50


	//   ....[15]....
        /*1008*/ 	.word	0x00002ba0


	//   ....[16]....
        /*100c*/ 	.word	0x00002bc0


	//   ....[17]....
        /*1010*/ 	.word	0x00004320


	//   ....[18]....
        /*1014*/ 	.word	0x00004390


	//   ....[19]....
        /*1018*/ 	.word	0x00004430


	//   ....[20]....
        /*101c*/ 	.word	0x00004470


	//   ....[21]....
        /*1020*/ 	.word	0x000047e0


	//   ....[22]....
        /*1024*/ 	.word	0x00004a20


	//   ....[23]....
        /*1028*/ 	.word	0x00004e20


	//   ....[24]....
        /*102c*/ 	.word	0x00004e40


	//   ....[25]....
        /*1030*/ 	.word	0x00004e60


	//   ....[26]....
        /*1034*/ 	.word	0x00004e80


	//   ....[27]....
        /*1038*/ 	.word	0x00006b60


	//   ....[28]....
        /*103c*/ 	.word	0x00006be0


	//   ....[29]....
        /*1040*/ 	.word	0x00006ce0


	//   ....[30]....
        /*1044*/ 	.word	0x00006d10


	//   ....[31]....
        /*1048*/ 	.word	0x000084c0


	//   ....[32]....
        /*104c*/ 	.word	0x00008530


	//   ....[33]....
        /*1050*/ 	.word	0x00008640


	//   ....[34]....
        /*1054*/ 	.word	0x00008670


	//   ....[35]....
        /*1058*/ 	.word	0x00008990


	//   ....[36]....
        /*105c*/ 	.word	0x00008c40


	//   ....[37]....
        /*1060*/ 	.word	0x00008f80


	//   ....[38]....
        /*1064*/ 	.word	0x00008fa0


	//   ....[39]....
        /*1068*/ 	.word	0x000090d0


	//   ....[40]....
        /*106c*/ 	.word	0x000090f0


	//   ....[41]....
        /*1070*/ 	.word	0x0000b350


	//   ....[42]....
        /*1074*/ 	.word	0x0000b3d0


	//   ....[43]....
        /*1078*/ 	.word	0x0000b4c0


	//   ....[44]....
        /*107c*/ 	.word	0x0000b4d0


	//   ....[45]....
        /*1080*/ 	.word	0x0000cbe0


	//   ....[46]....
        /*1084*/ 	.word	0x0000cc20


	//   ....[47]....
        /*1088*/ 	.word	0x0000cd10


	//   ....[48]....
        /*108c*/ 	.word	0x0000cd40


	//   ....[49]....
        /*1090*/ 	.word	0x0000d100


	//   ....[50]....
        /*1094*/ 	.word	0x0000d120


	//   ....[51]....
        /*1098*/ 	.word	0x0000d140


	//   ....[52]....
        /*109c*/ 	.word	0x0000d160


	//   ....[53]....
        /*10a0*/ 	.word	0x0000f010


	//   ....[54]....
        /*10a4*/ 	.word	0x0000f060


	//   ....[55]....
        /*10a8*/ 	.word	0x0000f080


	//   ....[56]....
        /*10ac*/ 	.word	0x0000f0a0


	//   ....[57]....
        /*10b0*/ 	.word	0x0000fc70


	//   ....[58]....
        /*10b4*/ 	.word	0x000104a0


	//   ....[59]....
        /*10b8*/ 	.word	0x000104b0


	//   ....[60]....
        /*10bc*/ 	.word	0x000104c0


	//   ....[61]....
        /*10c0*/ 	.word	0x000104d0


	//   ....[62]....
        /*10c4*/ 	.word	0x00010600


	//   ....[63]....
        /*10c8*/ 	.word	0x00010620


	//   ....[64]....
        /*10cc*/ 	.word	0x00010e50


	//   ....[65]....
        /*10d0*/ 	.word	0x00010e60


	//   ....[66]....
        /*10d4*/ 	.word	0x000119f0


	//   ....[67]....
        /*10d8*/ 	.word	0x00011b00


	//   ....[68]....
        /*10dc*/ 	.word	0x00011b70


	//   ....[69]....
        /*10e0*/ 	.word	0x00011d80


	//   ....[70]....
        /*10e4*/ 	.word	0x00011de0


	//   ....[71]....
        /*10e8*/ 	.word	0x00011e40


	//   ....[72]....
        /*10ec*/ 	.word	0x00011ea0


	//   ....[73]....
        /*10f0*/ 	.word	0x000122e0


	//   ....[74]....
        /*10f4*/ 	.word	0x00012330


	//   ....[75]....
        /*10f8*/ 	.word	0x00012380


	//   ....[76]....
        /*10fc*/ 	.word	0x000123d0


	//   ....[77]....
        /*1100*/ 	.word	0x00012440


	//   ....[78]....
        /*1104*/ 	.word	0x000124b0


	//   ....[79]....
        /*1108*/ 	.word	0x000126d0


	//   ....[80]....
        /*110c*/ 	.word	0x00012730


	//   ....[81]....
        /*1110*/ 	.word	0x00012790


	//   ....[82]....
        /*1114*/ 	.word	0x00012800


	//   ....[83]....
        /*1118*/ 	.word	0x00012a10


	//   ....[84]....
        /*111c*/ 	.word	0x00012a70


	//   ....[85]....
        /*1120*/ 	.word	0x00012ad0


	//   ....[86]....
        /*1124*/ 	.word	0x00012b30


	//   ....[87]....
        /*1128*/ 	.word	0x00013000


	//   ....[88]....
        /*112c*/ 	.word	0x00013040


	//   ....[89]....
        /*1130*/ 	.word	0x00013090


	//   ....[90]....
        /*1134*/ 	.word	0x000130d0


	//   ....[91]....
        /*1138*/ 	.word	0x00013130


	//   ....[92]....
        /*113c*/ 	.word	0x00013190


	//   ....[93]....
        /*1140*/ 	.word	0x00013200


	//   ....[94]....
        /*1144*/ 	.word	0x00013390


	//   ....[95]....
        /*1148*/ 	.word	0x000133f0


	//   ....[96]....
        /*114c*/ 	.word	0x00013430


	//   ....[97]....
        /*1150*/ 	.word	0x00013470


	//   ....[98]....
        /*1154*/ 	.word	0x000134c0


	//   ....[99]....
        /*1158*/ 	.word	0x00013500


	//   ....[100]....
        /*115c*/ 	.word	0x00013550


	//   ....[101]....
        /*1160*/ 	.word	0x000135b0


	//   ....[102]....
        /*1164*/ 	.word	0x00013600


	//   ....[103]....
        /*1168*/ 	.word	0x00013650


	//   ....[104]....
        /*116c*/ 	.word	0x000136c0


	//----- nvinfo : EIATTR_EXIT_INSTR_OFFSETS
	.align		4
.L_572:
        /*1170*/ 	.byte	0x04, 0x1c
        /*1172*/ 	.short	(.L_574 - .L_573)


	//   ....[0]....
.L_573:
        /*1174*/ 	.word	0x000000a0


	//   ....[1]....
        /*1178*/ 	.word	0x00011ab0


	//----- nvinfo : EIATTR_MAX_THREADS
	.align		4
.L_574:
        /*117c*/ 	.byte	0x04, 0x05
        /*117e*/ 	.short	(.L_576 - .L_575)
.L_575:
        /*1180*/ 	.word	0x00000100
        /*1184*/ 	.word	0x00000001
        /*1188*/ 	.word	0x00000001


	//----- nvinfo : EIATTR_CRS_STACK_SIZE
	.align		4
.L_576:
        /*118c*/ 	.byte	0x04, 0x1e
        /*118e*/ 	.short	(.L_578 - .L_577)
.L_577:
        /*1190*/ 	.word	0x00000000
.L_578:


//--------------------- .nv.info._ZN7cutlass13device_kernelIN5flash19enable_sm80_to_sm89INS1_16FlashAttnFwdSm80INS1_25CollectiveMainloopFwdSm80ILi8ELi1ELb1EN4cute5tupleIJNS5_1CILi128EEENS7_ILi48EEENS7_ILi256EEEEEELi256ENS_6half_tEfNS_4arch4Sm80ELb1ELb0ELb1ELb1ELb1ELb0ELb1ELb1EEENS1_21CollectiveEpilogueFwdINS6_IJS8_SA_S9_EEENS6_IJNS7_ILi1EEESI_SI_EEESC_SE_Li256ELb1ELb1ELb1ELb0EEENS1_36VarlenDynamicPersistentTileSchedulerILi128ELi48ELi256ELi256ELb1ELb1ELb0ELb1ELb1ELb1EEEEEEEEEvNT_6ParamsE --------------------------
	.section	.nv.info._ZN7cutlass13device_kernelIN5flash19enable_sm80_to_sm89INS1_16FlashAttnFwdSm80INS1_25CollectiveMainloopFwdSm80ILi8ELi1ELb1EN4cute5tupleIJNS5_1CILi128EEENS7_ILi48EEENS7_ILi256EEEEEELi256ENS_6half_tEfNS_4arch4Sm80ELb1ELb0ELb1ELb1ELb1ELb0ELb1ELb1EEENS1_21CollectiveEpilogueFwdINS6_IJS8_SA_S9_EEENS6_IJNS7_ILi1EEESI_SI_EEESC_SE_Li256ELb1ELb1ELb1ELb0EEENS1_36VarlenDynamicPersistentTileSchedulerILi128ELi48ELi256ELi256ELb1ELb1ELb0ELb1ELb1ELb1EEEEEEEEEvNT_6ParamsE,"",@"SHT_CUDA_INFO"
	.sectionflags	@""
	.align	4


	//----- nvinfo : EIATTR_CUDA_API_VERSION
	.align		4
        /*0000*/ 	.byte	0x04, 0x37
        /*0002*/ 	.short	(.L_580 - .L_579)
.L_579:
        /*0004*/ 	.word	0x00000082


	//----- nvinfo : EIATTR_SW2861232_WAR
	.align		4
.L_580:
        /*0008*/ 	.byte	0x01, 0x35
	.zero		2


	//----- nvinfo : EIATTR_PARAM_CBANK
	.align		4
        /*000c*/ 	.byte	0x04, 0x0a
        /*000e*/ 	.short	(.L_582 - .L_581)
	.align		4
.L_581:
        /*0010*/ 	.word	index@(.nv.constant0._ZN7cutlass13device_kernelIN5flash19enable_sm80_to_sm89INS1_16FlashAttnFwdSm80INS1_25CollectiveMainloopFwdSm80ILi8ELi1ELb1EN4cute5tupleIJNS5_1CILi128EEENS7_ILi48EEENS7_ILi256EEEEEELi256ENS_6half_tEfNS_4arch4Sm80ELb1ELb0ELb1ELb1ELb1ELb0ELb1ELb1EEENS1_21CollectiveEpilogueFwdINS6_IJS8_SA_S9_EEENS6_IJNS7_ILi1EEESI_SI_EEESC_SE_Li256ELb1ELb1ELb1ELb0EEENS1_36VarlenDynamicPersistentTileSchedulerILi128ELi48ELi256ELi256ELb1ELb1ELb0ELb1ELb1ELb1EEEEEEEEEvNT_6ParamsE)
        /*0014*/ 	.short	0x0160
        /*0016*/ 	.short	0x0438


	//----- nvinfo : EIATTR_CBANK_PARAM_SIZE
	.align		4
.L_582:
        /*0018*/ 	.byte	0x03, 0x19
        /*001a*/ 	.short	0x0438


	//----- nvinfo : EIATTR_KPARAM_INFO
	.align		4
        /*001c*/ 	.byte	0x04, 0x17
        /*001e*/ 	.short	(.L_584 - .L_583)
.L_583:
        /*0020*/ 	.word	0x00000000
        /*0024*/ 	.short	0x0000
        /*0026*/ 	.short	0x0000
        /*0028*/ 	.byte	0x00, 0xf0, 0xe1, 0x10


	//----- nvinfo : EIATTR_MAXREG_COUNT
	.align		4
.L_584:
        /*002c*/ 	.byte	0x03, 0x1b
        /*002e*/ 	.short	0x00ff


	//----- nvinfo : EIATTR_NUM_BARRIERS
	.align		4
        /*0030*/ 	.byte	0x02, 0x4c
        /*0032*/ 	.byte	0x06
	.zero		1


	//----- nvinfo : EIATTR_ANNOTATIONS
	.align		4
        /*0034*/ 	.byte	0x04, 0x55
        /*0036*/ 	.short	(.L_586 - .L_585)


	//   ....[0]....
.L_585:
        /* <DEDUP_REMOVED lines=350> */


	//----- nvinfo : EIATTR_MERCURY_ISA_VERSION
	.align		4
.L_586:
        /*1608*/ 	.byte	0x03, 0x5f
        /*160a*/ 	.short	0x0000


	//----- nvinfo : EIATTR_INT_WARP_WIDE_INSTR_OFFSETS
	.align		4
        /*160c*/ 	.byte	0x04, 0x31
        /*160e*/ 	.short	(.L_588 - .L_587)


	//   ....[0]....
.L_587:
        /*1610*/ 	.word	0x0000ec10


	//   ....[1]....
        /*1614*/ 	.word	0x0000ec90


	//----- nvinfo : EIATTR_COOP_GROUP_MASK_REGIDS
	.align		4
.L_588:
        /*1618*/ 	.byte	0x04, 0x29
        /*161a*/ 	.short	(.L_590 - .L_589)


	//   ....[0]....
.L_589:
        /*161c*/ 	.word	0xffffffff


	//   ....[1]....
        /*1620*/ 	.word	0xffffffff


	//   ....[2]....
        /*1624*/ 	.word	0xffffffff


	//   ....[3]....
        /*1628*/ 	.word	0xffffffff


	//   ....[4]....
        /*162c*/ 	.word	0xffffffff


	//   ....[5]....
        /*1630*/ 	.word	0xffffffff


	//   ....[6]....
        /*1634*/ 	.word	0xffffffff


	//   ....[7]....
        /*1638*/ 	.word	0xffffffff


	//   ....[8]....
        /*163c*/ 	.word	0xffffffff


	//   ....[9]....
        /*1640*/ 	.word	0xffffffff


	//   ....[10]....
        /*1644*/ 	.word	0xffffffff


	//   ....[11]....
        /*1648*/ 	.word	0xffffffff


	//   ....[12]....
        /*164c*/ 	.word	0xffffffff


	//   ....[13]....
        /*1650*/ 	.word	0xffffffff


	//   ....[14]....
        /*1654*/ 	.word	0xffffffff


	//   ....[15]....
        /*1658*/ 	.word	0xffffffff


	//   ....[16]....
        /*165c*/ 	.word	0xffffffff


	//   ....[17]....
        /*1660*/ 	.word	0xffffffff


	//   ....[18]....
        /*1664*/ 	.word	0xffffffff


	//   ....[19]....
        /*1668*/ 	.word	0xffffffff


	//   ....[20]....
        /*166c*/ 	.word	0xffffffff


	//   ....[21]....
        /*1670*/ 	.word	0xffffffff


	//   ....[22]....
        /*1674*/ 	.word	0xffffffff


	//   ....[23]....
        /*1678*/ 	.word	0xffffffff


	//   ....[24]....
        /*167c*/ 	.word	0xffffffff


	//   ....[25]....
        /*1680*/ 	.word	0xffffffff


	//   ....[26]....
        /*1684*/ 	.word	0xffffffff


	//   ....[27]....
        /*1688*/ 	.word	0xffffffff


	//   ....[28]....
        /*168c*/ 	.word	0xffffffff


	//   ....[29]....
        /*1690*/ 	.word	0xffffffff


	//   ....[30]....
        /*1694*/ 	.word	0xffffffff


	//   ....[31]....
        /*1698*/ 	.word	0xffffffff


	//   ....[32]....
        /*169c*/ 	.word	0xffffffff


	//   ....[33]....
        /*16a0*/ 	.word	0xffffffff


	//   ....[34]....
        /*16a4*/ 	.word	0xffffffff


	//   ....[35]....
        /*16a8*/ 	.word	0xffffffff


	//   ....[36]....
        /*16ac*/ 	.word	0xffffffff


	//   ....[37]....
        /*16b0*/ 	.word	0xffffffff


	//   ....[38]....
        /*16b4*/ 	.word	0xffffffff


	//   ....[39]....
        /*16b8*/ 	.word	0xffffffff


	//   ....[40]....
        /*16bc*/ 	.word	0xffffffff


	//   ....[41]....
        /*16c0*/ 	.word	0xffffffff


	//   ....[42]....
        /*16c4*/ 	.word	0xffffffff


	//   ....[43]....
        /*16c8*/ 	.word	0xffffffff


	//   ....[44]....
        /*16cc*/ 	.word	0xffffffff


	//   ....[45]....
        /*16d0*/ 	.word	0xffffffff


	//   ....[46]....
        /*16d4*/ 	.word	0xffffffff


	//   ....[47]....
        /*16d8*/ 	.word	0xffffffff


	//   ....[48]....
        /*16dc*/ 	.word	0xffffffff


	//   ....[49]....
        /*16e0*/ 	.word	0xffffffff


	//   ....[50]....
        /*16e4*/ 	.word	0xffffffff


	//   ....[51]....
        /*16e8*/ 	.word	0xffffffff


	//   ....[52]....
        /*16ec*/ 	.word	0xffffffff


	//   ....[53]....
        /*16f0*/ 	.word	0xffffffff


	//   ....[54]....
        /*16f4*/ 	.word	0xffffffff


	//   ....[55]....
        /*16f8*/ 	.word	0xffffffff


	//   ....[56]....
        /*16fc*/ 	.word	0xffffffff


	//   ....[57]....
        /*1700*/ 	.word	0xffffffff


	//   ....[58]....
        /*1704*/ 	.word	0xffffffff


	//   ....[59]....
        /*1708*/ 	.word	0xffffffff


	//   ....[60]....
        /*170c*/ 	.word	0xffffffff


	//   ....[61]....
        /*1710*/ 	.word	0xffffffff


	//   ....[62]....
        /*1714*/ 	.word	0xffffffff


	//   ....[63]....
        /*1718*/ 	.word	0xffffffff


	//   ....[64]....
        /*171c*/ 	.word	0xffffffff


	//   ....[65]....
        /*1720*/ 	.word	0xffffffff


	//   ....[66]....
        /*1724*/ 	.word	0xffffffff


	//   ....[67]....
        /*1728*/ 	.word	0xffffffff


	//   ....[68]....
        /*172c*/ 	.word	0xffffffff


	//   ....[69]....
        /*1730*/ 	.word	0xffffffff


	//   ....[70]....
        /*1734*/ 	.word	0xffffffff


	//   ....[71]....
        /*1738*/ 	.word	0xffffffff


	//   ....[72]....
        /*173c*/ 	.word	0xffffffff


	//   ....[73]....
        /*1740*/ 	.word	0xffffffff


	//   ....[74]....
        /*1744*/ 	.word	0xffffffff


	//   ....[75]....
        /*1748*/ 	.word	0xffffffff


	//   ....[76]....
        /*174c*/ 	.word	0xffffffff


	//   ....[77]....
        /*1750*/ 	.word	0xffffffff


	//   ....[78]....
        /*1754*/ 	.word	0xffffffff


	//   ....[79]....
        /*1758*/ 	.word	0xffffffff


	//   ....[80]....
        /*175c*/ 	.word	0xffffffff


	//   ....[81]....
        /*1760*/ 	.word	0xffffffff


	//   ....[82]....
        /*1764*/ 	.word	0xffffffff


	//   ....[83]....
        /*1768*/ 	.word	0xffffffff


	//   ....[84]....
        /*176c*/ 	.word	0xffffffff


	//   ....[85]....
        /*1770*/ 	.word	0xffffffff


	//   ....[86]....
        /*1774*/ 	.word	0xffffffff


	//   ....[87]....
        /*1778*/ 	.word	0xffffffff


	//   ....[88]....
        /*177c*/ 	.word	0xffffffff


	//   ....[89]....
        /*1780*/ 	.word	0xffffffff


	//   ....[90]....
        /*1784*/ 	.word	0xffffffff


	//   ....[91]....
        /*1788*/ 	.word	0xffffffff


	//   ....[92]....
        /*178c*/ 	.word	0xffffffff


	//   ....[93]....
        /*1790*/ 	.word	0xffffffff


	//   ....[94]....
        /*1794*/ 	.word	0xffffffff


	//   ....[95]....
        /*1798*/ 	.word	0xffffffff


	//   ....[96]....
        /*179c*/ 	.word	0xffffffff


	//   ....[97]....
        /*17a0*/ 	.word	0xffffffff


	//   ....[98]....
        /*17a4*/ 	.word	0xffffffff


	//   ....[99]....
        /*17a8*/ 	.word	0xffffffff


	//   ....[100]....
        /*17ac*/ 	.word	0xffffffff


	//   ....[101]....
        /*17b0*/ 	.word	0xffffffff


	//   ....[102]....
        /*17b4*/ 	.word	0xffffffff


	//   ....[103]....
        /*17b8*/ 	.word	0xffffffff


	//   ....[104]....
        /*17bc*/ 	.word	0xffffffff


	//   ....[105]....
        /*17c0*/ 	.word	0xffffffff


	//   ....[106]....
        /*17c4*/ 	.word	0xffffffff


	//   ....[107]....
        /*17c8*/ 	.word	0xffffffff


	//   ....[108]....
        /*17cc*/ 	.word	0xffffffff


	//   ....[109]....
        /*17d0*/ 	.word	0xffffffff


	//   ....[110]....
        /*17d4*/ 	.word	0xffffffff


	//   ....[111]....
        /*17d8*/ 	.word	0xffffffff


	//   ....[112]....
        /*17dc*/ 	.word	0xffffffff


	//   ....[113]....
        /*17e0*/ 	.word	0xffffffff


	//   ....[114]....
        /*17e4*/ 	.word	0xffffffff


	//   ....[115]....
        /*17e8*/ 	.word	0xffffffff


	//   ....[116]....
        /*17ec*/ 	.word	0xffffffff


	//   ....[117]....
        /*17f0*/ 	.word	0xffffffff


	//   ....[118]....
        /*17f4*/ 	.word	0xffffffff


	//   ....[119]....
        /*17f8*/ 	.word	0xffffffff


	//   ....[120]....
        /*17fc*/ 	.word	0xffffffff


	//   ....[121]....
        /*1800*/ 	.word	0xffffffff


	//   ....[122]....
        /*1804*/ 	.word	0xffffffff


	//   ....[123]....
        /*1808*/ 	.word	0xffffffff


	//   ....[124]....
        /*180c*/ 	.word	0xffffffff


	//   ....[125]....
        /*1810*/ 	.word	0xffffffff


	//   ....[126]....
        /*1814*/ 	.word	0xffffffff


	//   ....[127]....
        /*1818*/ 	.word	0xffffffff


	//   ....[128]....
        /*181c*/ 	.word	0xffffffff


	//   ....[129]....
        /*1820*/ 	.word	0xffffffff


	//   ....[130]....
        /*1824*/ 	.word	0xffffffff


	//   ....[131]....
        /*1828*/ 	.word	0xffffffff


	//   ....[132]....
        /*182c*/ 	.word	0xffffffff


	//   ....[133]....
        /*1830*/ 	.word	0xffffffff


	//   ....[134]....
        /*1834*/ 	.word	0xffffffff


	//   ....[135]....
        /*1838*/ 	.word	0xffffffff


	//   ....[136]....
        /*183c*/ 	.word	0xffffffff


	//   ....[137]....
        /*1840*/ 	.word	0xffffffff


	//   ....[138]....
        /*1844*/ 	.word	0xffffffff


	//   ....[139]....
        /*1848*/ 	.word	0xffffffff


	//   ....[140]....
        /*184c*/ 	.word	0xffffffff


	//   ....[141]....
        /*1850*/ 	.word	0xffffffff


	//   ....[142]....
        /*1854*/ 	.word	0xffffffff


	//   ....[143]....
        /*1858*/ 	.word	0xffffffff


	//   ....[144]....
        /*185c*/ 	.word	0xffffffff


	//   ....[145]....
        /*1860*/ 	.word	0xffffffff


	//   ....[146]....
        /*1864*/ 	.word	0xffffffff


	//   ....[147]....
        /*1868*/ 	.word	0xffffffff


	//   ....[148]....
        /*186c*/ 	.word	0xffffffff


	//   ....[149]....
        /*1870*/ 	.word	0xffffffff


	//   ....[150]....
        /*1874*/ 	.word	0xffffffff


	//   ....[151]....
        /*1878*/ 	.word	0xffffffff


	//   ....[152]....
        /*187c*/ 	.word	0xffffffff


	//   ....[153]....
        /*1880*/ 	.word	0xffffffff


	//   ....[154]....
        /*1884*/ 	.word	0xffffffff


	//   ....[155]....
        /*1888*/ 	.word	0xffffffff


	//   ....[156]....
        /*188c*/ 	.word	0xffffffff


	//   ....[157]....
        /*1890*/ 	.word	0xffffffff


	//   ....[158]....
        /*1894*/ 	.word	0xffffffff


	//   ....[159]....
        /*1898*/ 	.word	0xffffffff


	//   ....[160]....
        /*189c*/ 	.word	0xffffffff


	//   ....[161]....
        /*18a0*/ 	.word	0xffffffff


	//   ....[162]....
        /*18a4*/ 	.word	0xffffffff


	//   ....[163]....
        /*18a8*/ 	.word	0xffffffff


	//   ....[164]....
        /*18ac*/ 	.word	0xffffffff


	//   ....[165]....
        /*18b0*/ 	.word	0xffffffff


	//   ....[166]....
        /*18b4*/ 	.word	0xffffffff


	//   ....[167]....
        /*18b8*/ 	.word	0xffffffff


	//   ....[168]....
        /*18bc*/ 	.word	0xffffffff


	//   ....[169]....
        /*18c0*/ 	.word	0xffffffff


	//   ....[170]....
        /*18c4*/ 	.word	0xffffffff


	//   ....[171]....
        /*18c8*/ 	.word	0xffffffff


	//   ....[172]....
        /*18cc*/ 	.word	0xffffffff


	//   ....[173]....
        /*18d0*/ 	.word	0xffffffff


	//   ....[174]....
        /*18d4*/ 	.word	0xffffffff


	//   ....[175]....
        /*18d8*/ 	.word	0xffffffff


	//   ....[176]....
        /*18dc*/ 	.word	0xffffffff


	//   ....[177]....
        /*18e0*/ 	.word	0xffffffff


	//   ....[178]....
        /*18e4*/ 	.word	0xffffffff


	//   ....[179]....
        /*18e8*/ 	.word	0xffffffff


	//   ....[180]....
        /*18ec*/ 	.word	0xffffffff


	//   ....[181]....
        /*18f0*/ 	.word	0xffffffff


	//   ....[182]....
        /*18f4*/ 	.word	0xffffffff


	//   ....[183]....
        /*18f8*/ 	.word	0xffffffff


	//   ....[184]....
        /*18fc*/ 	.word	0xffffffff


	//   ....[185]....
        /*1900*/ 	.word	0xffffffff


	//   ....[186]....
        /*1904*/ 	.word	0xffffffff


	//   ....[187]....
        /*1908*/ 	.word	0xffffffff


	//   ....[188]....
        /*190c*/ 	.word	0xffffffff


	//   ....[189]....
        /*1910*/ 	.word	0xffffffff


	//   ....[190]....
        /*1914*/ 	.word	0xffffffff


	//   ....[191]....
        /*1918*/ 	.word	0xffffffff


	//   ....[192]....
        /*191c*/ 	.word	0xffffffff


	//   ....[193]....
        /*1920*/ 	.word	0xffffffff


	//   ....[194]....
        /*1924*/ 	.word	0xffffffff


	//   ....[195]....
        /*1928*/ 	.word	0xffffffff


	//   ....[196]....
        /*192c*/ 	.word	0xffffffff


	//   ....[197]....
        /*1930*/ 	.word	0xffffffff


	//   ....[198]....
        /*1934*/ 	.word	0xffffffff


	//   ....[199]....
        /*1938*/ 	.word	0xffffffff


	//   ....[200]....
        /*193c*/ 	.word	0xffffffff


	//   ....[201]....
        /*1940*/ 	.word	0xffffffff


	//   ....[202]....
        /*1944*/ 	.word	0xffffffff


	//   ....[203]....
        /*1948*/ 	.word	0xffffffff


	//----- nvinfo : EIATTR_COOP_GROUP_INSTR_OFFSETS
	.align		4
.L_590:
        /*194c*/ 	.byte	0x04, 0x28
        /*194e*/ 	.short	(.L_592 - .L_591)


	//   ....[0]....
.L_591:
        /*1950*/ 	.word	0x00000050


	//   ....[1]....
        /*1954*/ 	.word	0x00000200


	//   ....[2]....
        /*1958*/ 	.word	0x00000230


	//   ....[3]....
        /*195c*/ 	.word	0x00000260


	//   ....[4]....
        /*1960*/ 	.word	0x00000290


	//   ....[5]....
        /*1964*/ 	.word	0x000002c0


	//   ....[6]....
        /*1968*/ 	.word	0x000002f0


	//   ....[7]....
        /*196c*/ 	.word	0x00000450


	//   ....[8]....
        /*1970*/ 	.word	0x00000490


	//   ....[9]....
        /*1974*/ 	.word	0x000004c0


	//   ....[10]....
        /*1978*/ 	.word	0x000004f0


	//   ....[11]....
        /*197c*/ 	.word	0x00000520


	//   ....[12]....
        /*1980*/ 	.word	0x00000550


	//   ....[13]....
        /*1984*/ 	.word	0x000005e0


	//   ....[14]....
        /*1988*/ 	.word	0x00000630


	//   ....[15]....
        /*198c*/ 	.word	0x00000650


	//   ....[16]....
        /*1990*/ 	.word	0x000006b0


	//   ....[17]....
        /*1994*/ 	.word	0x000032f0


	//   ....[18]....
        /*1998*/ 	.word	0x00003320


	//   ....[19]....
        /*199c*/ 	.word	0x00003350


	//   ....[20]....
        /*19a0*/ 	.word	0x00003370


	//   ....[21]....
        /*19a4*/ 	.word	0x00003560


	//   ....[22]....
        /*19a8*/ 	.word	0x00003580


	//   ....[23]....
        /*19ac*/ 	.word	0x00003660


	//   ....[24]....
        /*19b0*/ 	.word	0x000036b0


	//   ....[25]....
        /*19b4*/ 	.word	0x00003820


	//   ....[26]....
        /*19b8*/ 	.word	0x00003840


	//   ....[27]....
        /*19bc*/ 	.word	0x00003960


	//   ....[28]....
        /*19c0*/ 	.word	0x00003af0


	//   ....[29]....
        /*19c4*/ 	.word	0x00003d80


	//   ....[30]....
        /*19c8*/ 	.word	0x00003d90


	//   ....[31]....
        /*19cc*/ 	.word	0x00004260


	//   ....[32]....
        /*19d0*/ 	.word	0x00004270


	//   ....[33]....
        /*19d4*/ 	.word	0x00005490


	//   ....[34]....
        /*19d8*/ 	.word	0x000054b0


	//   ....[35]....
        /*19dc*/ 	.word	0x00005710


	//   ....[36]....
        /*19e0*/ 	.word	0x00005720


	//   ....[37]....
        /*19e4*/ 	.word	0x00005a40


	//   ....[38]....
        /*19e8*/ 	.word	0x00005c00


	//   ....[39]....
        /*19ec*/ 	.word	0x00005f00


	//   ....[40]....
        /*19f0*/ 	.word	0x00005f20


	//   ....[41]....
        /*19f4*/ 	.word	0x00005f50


	//   ....[42]....
        /*19f8*/ 	.word	0x00005f60


	//   ....[43]....
        /*19fc*/ 	.word	0x00007630


	//   ....[44]....
        /*1a00*/ 	.word	0x00007650


	//   ....[45]....
        /*1a04*/ 	.word	0x000078b0


	//   ....[46]....
        /*1a08*/ 	.word	0x000078c0


	//   ....[47]....
        /*1a0c*/ 	.word	0x00008990


	//   ....[48]....
        /*1a10*/ 	.word	0x000089b0


	//   ....[49]....
        /*1a14*/ 	.word	0x00008be0


	//   ....[50]....
        /*1a18*/ 	.word	0x00008bf0


	//   ....[51]....
        /*1a1c*/ 	.word	0x00008f10


	//   ....[52]....
        /*1a20*/ 	.word	0x00009100


	//   ....[53]....
        /*1a24*/ 	.word	0x00009360


	//   ....[54]....
        /*1a28*/ 	.word	0x00009380


	//   ....[55]....
        /*1a2c*/ 	.word	0x00009460


	//   ....[56]....
        /*1a30*/ 	.word	0x00009480


	//   ....[57]....
        /*1a34*/ 	.word	0x0000aff0


	//   ....[58]....
        /*1a38*/ 	.word	0x0000b0d0


	//   ....[59]....
        /*1a3c*/ 	.word	0x0000b250


	//   ....[60]....
        /*1a40*/ 	.word	0x0000b260


	//   ....[61]....
        /*1a44*/ 	.word	0x0000c310


	//   ....[62]....
        /*1a48*/ 	.word	0x0000c330


	//   ....[63]....
        /*1a4c*/ 	.word	0x0000c4e0


	//   ....[64]....
        /*1a50*/ 	.word	0x0000c4f0


	//   ....[65]....
        /*1a54*/ 	.word	0x0000c850


	//   ....[66]....
        /*1a58*/ 	.word	0x0000c880


	//   ....[67]....
        /*1a5c*/ 	.word	0x0000c8a0


	//   ....[68]....
        /*1a60*/ 	.word	0x0000c8c0


	//   ....[69]....
        /*1a64*/ 	.word	0x0000e1d0


	//   ....[70]....
        /*1a68*/ 	.word	0x0000e220


	//   ....[71]....
        /*1a6c*/ 	.word	0x0000e240


	//   ....[72]....
        /*1a70*/ 	.word	0x0000e250


	//   ....[73]....
        /*1a74*/ 	.word	0x0000fb00


	//   ....[74]....
        /*1a78*/ 	.word	0x0000fb20


	//   ....[75]....
        /*1a7c*/ 	.word	0x0000fb40


	//   ....[76]....
        /*1a80*/ 	.word	0x0000fb60


	//   ....[77]....
        /*1a84*/ 	.word	0x0000ff10


	//   ....[78]....
        /*1a88*/ 	.word	0x0000ff30


	//   ....[79]....
        /*1a8c*/ 	.word	0x00010170


	//   ....[80]....
        /*1a90*/ 	.word	0x00010180


	//   ....[81]....
        /*1a94*/ 	.word	0x00010370


	//   ....[82]....
        /*1a98*/ 	.word	0x00010390


	//   ....[83]....
        /*1a9c*/ 	.word	0x00010580


	//   ....[84]....
        /*1aa0*/ 	.word	0x00010590


	//   ....[85]....
        /*1aa4*/ 	.word	0x00010970


	//   ....[86]....
        /*1aa8*/ 	.word	0x00010990


	//   ....[87]....
        /*1aac*/ 	.word	0x000115e0


	//   ....[88]....
        /*1ab0*/ 	.word	0x000115f0


	//   ....[89]....
        /*1ab4*/ 	.word	0x00012aa0


	//   ....[90]....
        /*1ab8*/ 	.word	0x00012ac0


	//   ....[91]....
        /*1abc*/ 	.word	0x00012d10


	//   ....[92]....
        /*1ac0*/ 	.word	0x00012d20


	//   ....[93]....
        /*1ac4*/ 	.word	0x00012f10


	//   ....[94]....
        /*1ac8*/ 	.word	0x00012f30


	//   ....[95]....
        /*1acc*/ 	.word	0x00013120


	//   ....[96]....
        /*1ad0*/ 	.word	0x00013130


	//   ....[97]....
        /*1ad4*/ 	.word	0x000133e0


	//   ....[98]....
        /*1ad8*/ 	.word	0x00013400


	//   ....[99]....
        /*1adc*/ 	.word	0x00013530


	//   ....[100]....
        /*1ae0*/ 	.word	0x00013570


	//   ....[101]....
        /*1ae4*/ 	.word	0x000135a0


	//   ....[102]....
        /*1ae8*/ 	.word	0x000135d0


	//   ....[103]....
        /*1aec*/ 	.word	0x00013600


	//   ....[104]....
        /*1af0*/ 	.word	0x00013630


	//   ....[105]....
        /*1af4*/ 	.word	0x00013790


	//   ....[106]....
        /*1af8*/ 	.word	0x000137d0


	//   ....[107]....
        /*1afc*/ 	.word	0x00013800


	//   ....[108]....
        /*1b00*/ 	.word	0x00013830


	//   ....[109]....
        /*1b04*/ 	.word	0x00013860


	//   ....[110]....
        /*1b08*/ 	.word	0x00013890


	//   ....[111]....
        /*1b0c*/ 	.word	0x00013920


	//   ....[112]....
        /*1b10*/ 	.word	0x00013980


	//   ....[113]....
        /*1b14*/ 	.word	0x00013990


	//   ....[114]....
        /*1b18*/ 	.word	0x000139f0


	//   ....[115]....
        /*1b1c*/ 	.word	0x00014460


	//   ....[116]....
        /*1b20*/ 	.word	0x000144c0


	//   ....[117]....
        /*1b24*/ 	.word	0x00014510


	//   ....[118]....
        /*1b28*/ 	.word	0x00014560


	//   ....[119]....
        /*1b2c*/ 	.word	0x000145b0


	//   ....[120]....
        /*1b30*/ 	.word	0x00014620


	//   ....[121]....
        /*1b34*/ 	.word	0x00014660


	//   ....[122]....
        /*1b38*/ 	.word	0x000146d0


	//   ....[123]....
        /*1b3c*/ 	.word	0x00014740


	//   ....[124]....
        /*1b40*/ 	.word	0x000147a0


	//   ....[125]....
        /*1b44*/ 	.word	0x00014810


	//   ....[126]....
        /*1b48*/ 	.word	0x00014870


	//   ....[127]....
        /*1b4c*/ 	.word	0x000148d0


	//   ....[128]....
        /*1b50*/ 	.word	0x00014940


	//   ....[129]....
        /*1b54*/ 	.word	0x000149a0


	//   ....[130]....
        /*1b58*/ 	.word	0x00014a00


	//   ....[131]....
        /*1b5c*/ 	.word	0x00014a60


	//   ....[132]....
        /*1b60*/ 	.word	0x00014ac0


	//   ....[133]....
        /*1b64*/ 	.word	0x00014e00


	//   ....[134]....
        /*1b68*/ 	.word	0x00014e50


	//   ....[135]....
        /*1b6c*/ 	.word	0x00014ea0


	//   ....[136]....
        /*1b70*/ 	.word	0x00014ee0


	//   ....[137]....
        /*1b74*/ 	.word	0x00014f50


	//   ....[138]....
        /*1b78*/ 	.word	0x00014fc0


	//   ....[139]....
        /*1b7c*/ 	.word	0x00015020


	//   ....[140]....
        /*1b80*/ 	.word	0x00015080


	//   ....[141]....
        /*1b84*/ 	.word	0x000150e0


	//   ....[142]....
        /*1b88*/ 	.word	0x00015150


	//   ....[143]....
        /*1b8c*/ 	.word	0x000151b0


	//   ....[144]....
        /*1b90*/ 	.word	0x00015210


	//   ....[145]....
        /*1b94*/ 	.word	0x00015270


	//   ....[146]....
        /*1b98*/ 	.word	0x000152d0


	//   ....[147]....
        /*1b9c*/ 	.word	0x00015650


	//   ....[148]....
        /*1ba0*/ 	.word	0x00015690


	//   ....[149]....
        /*1ba4*/ 	.word	0x000156e0


	//   ....[150]....
        /*1ba8*/ 	.word	0x00015720


	//   ....[151]....
        /*1bac*/ 	.word	0x00015780


	//   ....[152]....
        /*1bb0*/ 	.word	0x000157e0


	//   ....[153]....
        /*1bb4*/ 	.word	0x00015840


	//   ....[154]....
        /*1bb8*/ 	.word	0x000158a0


	//   ....[155]....
        /*1bbc*/ 	.word	0x00015910


	//   ....[156]....
        /*1bc0*/ 	.word	0x00015970


	//   ....[157]....
        /*1bc4*/ 	.word	0x000159d0


	//   ....[158]....
        /*1bc8*/ 	.word	0x00015a10


	//   ....[159]....
        /*1bcc*/ 	.word	0x00015a50


	//   ....[160]....
        /*1bd0*/ 	.word	0x00015aa0


	//   ....[161]....
        /*1bd4*/ 	.word	0x00015ae0


	//   ....[162]....
        /*1bd8*/ 	.word	0x00015b30


	//   ....[163]....
        /*1bdc*/ 	.word	0x00015b80


	//   ....[164]....
        /*1be0*/ 	.word	0x00015bd0


	//   ....[165]....
        /*1be4*/ 	.word	0x00015c20


	//   ....[166]....
        /*1be8*/ 	.word	0x00015c90


	//   ....[167]....
        /*1bec*/ 	.word	0x00015d00


	//   ....[168]....
        /*1bf0*/ 	.word	0x00015d60


	//   ....[169]....
        /*1bf4*/ 	.word	0x00015dc0


	//   ....[170]....
        /*1bf8*/ 	.word	0x00015e20


	//   ....[171]....
        /*1bfc*/ 	.word	0x00015e90


	//   ....[172]....
        /*1c00*/ 	.word	0x00015ef0


	//   ....[173]....
        /*1c04*/ 	.word	0x00015f50


	//   ....[174]....
        /*1c08*/ 	.word	0x00015fb0


	//   ....[175]....
        /*1c0c*/ 	.word	0x00016020


	//   ....[176]....
        /*1c10*/ 	.word	0x00016080


	//   ....[177]....
        /*1c14*/ 	.word	0x000160e0


	//   ....[178]....
        /*1c18*/ 	.word	0x00016140


	//   ....[179]....
        /*1c1c*/ 	.word	0x000161b0


	//   ....[180]....
        /*1c20*/ 	.word	0x00016210


	//   ....[181]....
        /*1c24*/ 	.word	0x00016270


	//   ....[182]....
        /*1c28*/ 	.word	0x000162d0


	//   ....[183]....
        /*1c2c*/ 	.word	0x00016340


	//   ....[184]....
        /*1c30*/ 	.word	0x000163a0


	//   ....[185]....
        /*1c34*/ 	.word	0x00016400


	//   ....[186]....
        /*1c38*/ 	.word	0x00016460


	//   ....[187]....
        /*1c3c*/ 	.word	0x000164d0


	//   ....[188]....
        /*1c40*/ 	.word	0x00016520


	//   ....[189]....
        /*1c44*/ 	.word	0x00016560


	//   ....[190]....
        /*1c48*/ 	.word	0x000165b0


	//   ....[191]....
        /*1c4c*/ 	.word	0x00016600


	//   ....[192]....
        /*1c50*/ 	.word	0x00016650


	//   ....[193]....
        /*1c54*/ 	.word	0x000166c0


	//   ....[194]....
        /*1c58*/ 	.word	0x00016700


	//   ....[195]....
        /*1c5c*/ 	.word	0x00016750


	//   ....[196]....
        /*1c60*/ 	.word	0x000167a0


	//   ....[197]....
        /*1c64*/ 	.word	0x000167f0


	//   ....[198]....
        /*1c68*/ 	.word	0x00016840


	//   ....[199]....
        /*1c6c*/ 	.word	0x000168b0


	//   ....[200]....
        /*1c70*/ 	.word	0x000168f0


	//   ....[201]....
        /*1c74*/ 	.word	0x00016960


	//   ....[202]....
        /*1c78*/ 	.word	0x000169c0


	//   ....[203]....
        /*1c7c*/ 	.word	0x00016a30


	//----- nvinfo : EIATTR_EXIT_INSTR_OFFSETS
	.align		4
.L_592:
        /*1c80*/ 	.byte	0x04, 0x1c
        /*1c82*/ 	.short	(.L_594 - .L_593)


	//   ....[0]....
.L_593:
        /*1c84*/ 	.word	0x000010d0


	//   ....[1]....
        /*1c88*/ 	.word	0x00014420


	//----- nvinfo : EIATTR_MAX_THREADS
	.align		4
.L_594:
        /*1c8c*/ 	.byte	0x04, 0x05
        /*1c8e*/ 	.short	(.L_596 - .L_595)
.L_595:
        /*1c90*/ 	.word	0x00000100
        /*1c94*/ 	.word	0x00000001
        /*1c98*/ 	.word	0x00000001


	//----- nvinfo : EIATTR_CRS_STACK_SIZE
	.align		4
.L_596:
        /*1c9c*/ 	.byte	0x04, 0x1e
        /*1c9e*/ 	.short	(.L_598 - .L_597)
.L_597:
        /*1ca0*/ 	.word	0x00000000
.L_598:


//--------------------- .nv.info._ZN7cutlass13device_kernelIN5flash19enable_sm80_to_sm89INS1_16FlashAttnFwdSm80INS1_25CollectiveMainloopFwdSm80ILi8ELi1ELb0EN4cute5tupleIJNS5_1CILi128EEENS7_ILi32EEENS7_ILi256EEEEEELi256ENS_6half_tEfNS_4arch4Sm80ELb1ELb0ELb1ELb1ELb1ELb1ELb1ELb1EEENS1_21CollectiveEpilogueFwdINS6_IJS8_SA_S9_EEENS6_IJNS7_ILi1EEESI_SI_EEESC_SE_Li256ELb1ELb1ELb1ELb0EEENS1_36VarlenDynamicPersistentTileSchedulerILi128ELi32ELi256ELi256ELb1ELb1ELb0ELb1ELb1ELb1EEEEEEEEEvNT_6ParamsE --------------------------
	.section	.nv.info._ZN7cutlass13device_kernelIN5flash19enable_sm80_to_sm89INS1_16FlashAttnFwdSm80INS1_25CollectiveMainloopFwdSm80ILi8ELi1ELb0EN4cute5tupleIJNS5_1CILi128EEENS7_ILi32EEENS7_ILi256EEEEEELi256ENS_6half_tEfNS_4arch4Sm80ELb1ELb0ELb1ELb1ELb1ELb1ELb1ELb1EEENS1_21CollectiveEpilogueFwdINS6_IJS8_SA_S9_EEENS6_IJNS7_ILi1EEESI_SI_EEESC_SE_Li256ELb1ELb1ELb1ELb0EEENS1_36VarlenDynamicPersistentTileSchedulerILi128ELi32ELi256ELi256ELb1ELb1ELb0ELb1ELb1ELb1EEEEEEEEEvNT_6ParamsE,"",@"SHT_CUDA_INFO"
	.sectionflags	@""
	.align	4


	//----- nvinfo : EIATTR_CUDA_API_VERSION
	.align		4
        /*0000*/ 	.byte	0x04, 0x37
        /*0002*/ 	.short	(.L_600 - .L_599)
.L_599:
        /*0004*/ 	.word	0x00000082


	//----- nvinfo : EIATTR_SW2861232_WAR
	.align		4
.L_600:
        /*0008*/ 	.byte	0x01, 0x35
	.zero		2


	//----- nvinfo : EIATTR_PARAM_CBANK
	.align		4
        /*000c*/ 	.byte	0x04, 0x0a
        /*000e*/ 	.short	(.L_602 - .L_601)
	.align		4
.L_601:
        /*0010*/ 	.word	index@(.nv.constant0._ZN7cutlass13device_kernelIN5flash19enable_sm80_to_sm89INS1_16FlashAttnFwdSm80INS1_25CollectiveMainloopFwdSm80ILi8ELi1ELb0EN4cute5tupleIJNS5_1CILi128EEENS7_ILi32EEENS7_ILi256EEEEEELi256ENS_6half_tEfNS_4arch4Sm80ELb1ELb0ELb1ELb1ELb1ELb1ELb1ELb1EEENS1_21CollectiveEpilogueFwdINS6_IJS8_SA_S9_EEENS6_IJNS7_ILi1EEESI_SI_EEESC_SE_Li256ELb1ELb1ELb1ELb0EEENS1_36VarlenDynamicPersistentTileSchedulerILi128ELi32ELi256ELi256ELb1ELb1ELb0ELb1ELb1ELb1EEEEEEEEEvNT_6ParamsE)
        /*0014*/ 	.short	0x0160
        /*0016*/ 	.short	0x0438


	//----- nvinfo : EIATTR_CBANK_PARAM_SIZE
	.align		4
.L_602:
        /*0018*/ 	.byte	0x03, 0x19
        /*001a*/ 	.short	0x0438


	//----- nvinfo : EIATTR_KPARAM_INFO
	.align		4
        /*001c*/ 	.byte	0x04, 0x17
        /*001e*/ 	.short	(.L_604 - .L_603)
.L_603:
        /*0020*/ 	.word	0x00000000
        /*0024*/ 	.short	0x0000
        /*0026*/ 	.short	0x0000
        /*0028*/ 	.byte	0x00, 0xf0, 0xe1, 0x10


	//----- nvinfo : EIATTR_MAXREG_COUNT
	.align		4
.L_604:
        /*002c*/ 	.byte	0x03, 0x1b
        /*002e*/ 	.short	0x00ff


	//----- nvinfo : EIATTR_NUM_BARRIERS
	.align		4
        /*0030*/ 	.byte	0x02, 0x4c
        /*0032*/ 	.byte	0x06
	.zero		1


	//----- nvinfo : EIATTR_ANNOTATIONS
	.align		4
        /*0034*/ 	.byte	0x04, 0x55
        /*0036*/ 	.short	(.L_606 - .L_605)


	//   ....[0]....
.L_605:
        /* <DEDUP_REMOVED lines=21> */


	//----- nvinfo : EIATTR_MERCURY_ISA_VERSION
	.align		4
.L_606:
        /*0170*/ 	.byte	0x03, 0x5f
        /*0172*/ 	.short	0x0000


	//----- nvinfo : EIATTR_INT_WARP_WIDE_INSTR_OFFSETS
	.align		4
        /*0174*/ 	.byte	0x04, 0x31
        /*0176*/ 	.short	(.L_608 - .L_607)


	//   ....[0]....
.L_607:
        /*0178*/ 	.word	0x00017920


	//   ....[1]....
        /*017c*/ 	.word	0x00017990


	//----- nvinfo : EIATTR_COOP_GROUP_MASK_REGIDS
	.align		4
.L_608:
        /*0180*/ 	.byte	0x04, 0x29
        /*0182*/ 	.short	(.L_610 - .L_609)


	//   ....[0]....
.L_609:
        /*0184*/ 	.word	0xffffffff


	//   ....[1]....
        /*0188*/ 	.word	0xffffffff


	//   ....[2]....
        /*018c*/ 	.word	0xffffffff


	//   ....[3]....
        /*0190*/ 	.word	0xffffffff


	//   ....[4]....
        /*0194*/ 	.word	0xffffffff


	//   ....[5]....
        /*0198*/ 	.word	0xffffffff


	//   ....[6]....
        /*019c*/ 	.word	0xffffffff


	//   ....[7]....
        /*01a0*/ 	.word	0xffffffff


	//   ....[8]....
        /*01a4*/ 	.word	0xffffffff


	//   ....[9]....
        /*01a8*/ 	.word	0xffffffff


	//   ....[10]....
        /*01ac*/ 	.word	0xffffffff


	//   ....[11]....
        /*01b0*/ 	.word	0xffffffff


	//   ....[12]....
        /*01b4*/ 	.word	0xffffffff


	//   ....[13]....
        /*01b8*/ 	.word	0xffffffff


	//   ....[14]....
        /*01bc*/ 	.word	0xffffffff


	//   ....[15]....
        /*01c0*/ 	.word	0xffffffff


	//   ....[16]....
        /*01c4*/ 	.word	0xffffffff


	//   ....[17]....
        /*01c8*/ 	.word	0xffffffff


	//   ....[18]....
        /*01cc*/ 	.word	0xffffffff


	//   ....[19]....
        /*01d0*/ 	.word	0xffffffff


	//   ....[20]....
        /*01d4*/ 	.word	0xffffffff


	//   ....[21]....
        /*01d8*/ 	.word	0xffffffff


	//   ....[22]....
        /*01dc*/ 	.word	0xffffffff


	//   ....[23]....
        /*01e0*/ 	.word	0xffffffff


	//   ....[24]....
        /*01e4*/ 	.word	0xffffffff


	//   ....[25]....
        /*01e8*/ 	.word	0xffffffff


	//   ....[26]....
        /*01ec*/ 	.word	0xffffffff


	//   ....[27]....
        /*01f0*/ 	.word	0xffffffff


	//   ....[28]....
        /*01f4*/ 	.word	0xffffffff


	//   ....[29]....
        /*01f8*/ 	.word	0xffffffff


	//   ....[30]....
        /*01fc*/ 	.word	0xffffffff


	//   ....[31]....
        /*0200*/ 	.word	0xffffffff


	//   ....[32]....
        /*0204*/ 	.word	0xffffffff


	//   ....[33]....
        /*0208*/ 	.word	0xffffffff


	//   ....[34]....
        /*020c*/ 	.word	0xffffffff


	//   ....[35]....
        /*0210*/ 	.word	0xffffffff


	//   ....[36]....
        /*0214*/ 	.word	0xffffffff


	//   ....[37]....
        /*0218*/ 	.word	0xffffffff


	//   ....[38]....
        /*021c*/ 	.word	0xffffffff


	//   ....[39]....
        /*0220*/ 	.word	0xffffffff


	//   ....[40]....
        /*0224*/ 	.word	0xffffffff


	//   ....[41]....
        /*0228*/ 	.word	0xffffffff


	//   ....[42]....
        /*022c*/ 	.word	0xffffffff


	//   ....[43]....
        /*0230*/ 	.word	0xffffffff


	//   ....[44]....
        /*0234*/ 	.word	0xffffffff


	//   ....[45]....
        /*0238*/ 	.word	0xffffffff


	//   ....[46]....
        /*023c*/ 	.word	0xffffffff


	//   ....[47]....
        /*0240*/ 	.word	0xffffffff


	//   ....[48]....
        /*0244*/ 	.word	0xffffffff


	//   ....[49]....
        /*0248*/ 	.word	0xffffffff


	//   ....[50]....
        /*024c*/ 	.word	0xffffffff


	//   ....[51]....
        /*0250*/ 	.word	0xffffffff


	//   ....[52]....
        /*0254*/ 	.word	0xffffffff


	//   ....[53]....
        /*0258*/ 	.word	0xffffffff


	//   ....[54]....
        /*025c*/ 	.word	0xffffffff


	//   ....[55]....
        /*0260*/ 	.word	0xffffffff


	//   ....[56]....
        /*0264*/ 	.word	0xffffffff


	//   ....[57]....
        /*0268*/ 	.word	0xffffffff


	//   ....[58]....
        /*026c*/ 	.word	0xffffffff


	//   ....[59]....
        /*0270*/ 	.word	0xffffffff


	//   ....[60]....
        /*0274*/ 	.word	0xffffffff


	//   ....[61]....
        /*0278*/ 	.word	0xffffffff


	//   ....[62]....
        /*027c*/ 	.word	0xffffffff


	//   ....[63]....
        /*0280*/ 	.word	0xffffffff


	//   ....[64]....
        /*0284*/ 	.word	0xffffffff


	//   ....[65]....
        /*0288*/ 	.word	0xffffffff


	//   ....[66]....
        /*028c*/ 	.word	0xffffffff


	//   ....[67]....
        /*0290*/ 	.word	0xffffffff


	//   ....[68]....
        /*0294*/ 	.word	0xffffffff


	//   ....[69]....
        /*0298*/ 	.word	0xffffffff


	//   ....[70]....
        /*029c*/ 	.word	0xffffffff


	//   ....[71]....
        /*02a0*/ 	.word	0xffffffff


	//   ....[72]....
        /*02a4*/ 	.word	0xffffffff


	//   ....[73]....
        /*02a8*/ 	.word	0xffffffff


	//   ....[74]....
        /*02ac*/ 	.word	0xffffffff


	//   ....[75]....
        /*02b0*/ 	.word	0xffffffff


	//   ....[76]....
        /*02b4*/ 	.word	0xffffffff


	//   ....[77]....
        /*02b8*/ 	.word	0xffffffff


	//   ....[78]....
        /*02bc*/ 	.word	0xffffffff


	//   ....[79]....
        /*02c0*/ 	.word	0xffffffff


	//   ....[80]....
        /*02c4*/ 	.word	0xffffffff


	//   ....[81]....
        /*02c8*/ 	.word	0xffffffff


	//   ....[82]....
        /*02cc*/ 	.word	0xffffffff


	//   ....[83]....
        /*02d0*/ 	.word	0xffffffff


	//   ....[84]....
        /*02d4*/ 	.word	0xffffffff


	//   ....[85]....
        /*02d8*/ 	.word	0xffffffff


	//   ....[86]....
        /*02dc*/ 	.word	0xffffffff


	//   ....[87]....
        /*02e0*/ 	.word	0xffffffff


	//   ....[88]....
        /*02e4*/ 	.word	0xffffffff


	//   ....[89]....
        /*02e8*/ 	.word	0xffffffff


	//   ....[90]....
        /*02ec*/ 	.word	0xffffffff


	//   ....[91]....
        /*02f0*/ 	.word	0xffffffff


	//   ....[92]....
        /*02f4*/ 	.word	0xffffffff


	//   ....[93]....
        /*02f8*/ 	.word	0xffffffff


	//   ....[94]....
        /*02fc*/ 	.word	0xffffffff


	//   ....[95]....
        /*0300*/ 	.word	0xffffffff


	//   ....[96]....
        /*0304*/ 	.word	0xffffffff


	//   ....[97]....
        /*0308*/ 	.word	0xffffffff


	//   ....[98]....
        /*030c*/ 	.word	0xffffffff


	//   ....[99]....
        /*0310*/ 	.word	0xffffffff


	//   ....[100]....
        /*0314*/ 	.word	0xffffffff


	//   ....[101]....
        /*0318*/ 	.word	0xffffffff


	//   ....[102]....
        /*031c*/ 	.word	0xffffffff


	//   ....[103]....
        /*0320*/ 	.word	0xffffffff


	//   ....[104]....
        /*0324*/ 	.word	0xffffffff


	//   ....[105]....
        /*0328*/ 	.word	0xffffffff


	//   ....[106]....
        /*032c*/ 	.word	0xffffffff


	//   ....[107]....
        /*0330*/ 	.word	0xffffffff


	//   ....[108]....
        /*0334*/ 	.word	0xffffffff


	//   ....[109]....
        /*0338*/ 	.word	0xffffffff


	//   ....[110]....
        /*033c*/ 	.word	0xffffffff


	//   ....[111]....
        /*0340*/ 	.word	0xffffffff


	//   ....[112]....
        /*0344*/ 	.word	0xffffffff


	//   ....[113]....
        /*0348*/ 	.word	0xffffffff


	//   ....[114]....
        /*034c*/ 	.word	0xffffffff


	//   ....[115]....
        /*0350*/ 	.word	0xffffffff


	//   ....[116]....
        /*0354*/ 	.word	0xffffffff


	//   ....[117]....
        /*0358*/ 	.word	0xffffffff


	//   ....[118]....
        /*035c*/ 	.word	0xffffffff


	//   ....[119]....
        /*0360*/ 	.word	0xffffffff


	//   ....[120]....
        /*0364*/ 	.word	0xffffffff


	//   ....[121]....
        /*0368*/ 	.word	0xffffffff


	//   ....[122]....
        /*036c*/ 	.word	0xffffffff


	//   ....[123]....
        /*0370*/ 	.word	0xffffffff


	//   ....[124]....
        /*0374*/ 	.word	0xffffffff


	//   ....[125]....
        /*0378*/ 	.word	0xffffffff


	//   ....[126]....
        /*037c*/ 	.word	0xffffffff


	//   ....[127]....
        /*0380*/ 	.word	0xffffffff


	//   ....[128]....
        /*0384*/ 	.word	0xffffffff


	//   ....[129]....
        /*0388*/ 	.word	0xffffffff


	//   ....[130]....
        /*038c*/ 	.word	0xffffffff


	//   ....[131]....
        /*0390*/ 	.word	0xffffffff


	//   ....[132]....
        /*0394*/ 	.word	0xffffffff


	//   ....[133]....
        /*0398*/ 	.word	0xffffffff


	//   ....[134]....
        /*039c*/ 	.word	0xffffffff


	//   ....[135]....
        /*03a0*/ 	.word	0xffffffff


	//   ....[136]....
        /*03a4*/ 	.word	0xffffffff


	//   ....[137]....
        /*03a8*/ 	.word	0xffffffff


	//   ....[138]....
        /*03ac*/ 	.word	0xffffffff


	//   ....[139]....
        /*03b0*/ 	.word	0xffffffff


	//   ....[140]....
        /*03b4*/ 	.word	0xffffffff


	//   ....[141]....
        /*03b8*/ 	.word	0xffffffff


	//   ....[142]....
        /*03bc*/ 	.word	0xffffffff


	//   ....[143]....
        /*03c0*/ 	.word	0xffffffff


	//   ....[144]....
        /*03c4*/ 	.word	0xffffffff


	//   ....[145]....
        /*03c8*/ 	.word	0xffffffff


	//   ....[146]....
        /*03cc*/ 	.word	0xffffffff


	//   ....[147]....
        /*03d0*/ 	.word	0xffffffff


	//   ....[148]....
        /*03d4*/ 	.word	0xffffffff


	//   ....[149]....
        /*03d8*/ 	.word	0xffffffff


	//   ....[150]....
        /*03dc*/ 	.word	0xffffffff


	//   ....[151]....
        /*03e0*/ 	.word	0xffffffff


	//   ....[152]....
        /*03e4*/ 	.word	0xffffffff


	//   ....[153]....
        /*03e8*/ 	.word	0xffffffff


	//   ....[154]....
        /*03ec*/ 	.word	0xffffffff


	//   ....[155]....
        /*03f0*/ 	.word	0xffffffff


	//   ....[156]....
        /*03f4*/ 	.word	0xffffffff


	//   ....[157]....
        /*03f8*/ 	.word	0xffffffff


	//   ....[158]....
        /*03fc*/ 	.word	0xffffffff


	//   ....[159]....
        /*0400*/ 	.word	0xffffffff


	//   ....[160]....
        /*0404*/ 	.word	0xffffffff


	//   ....[161]....
        /*0408*/ 	.word	0xffffffff


	//   ....[162]....
        /*040c*/ 	.word	0xffffffff


	//   ....[163]....
        /*0410*/ 	.word	0xffffffff


	//   ....[164]....
        /*0414*/ 	.word	0xffffffff


	//   ....[165]....
        /*0418*/ 	.word	0xffffffff


	//   ....[166]....
        /*041c*/ 	.word	0xffffffff


	//   ....[167]....
        /*0420*/ 	.word	0xffffffff


	//   ....[168]....
        /*0424*/ 	.word	0xffffffff


	//   ....[169]....
        /*0428*/ 	.word	0xffffffff


	//   ....[170]....
        /*042c*/ 	.word	0xffffffff


	//   ....[171]....
        /*0430*/ 	.word	0xffffffff


	//   ....[172]....
        /*0434*/ 	.word	0xffffffff


	//   ....[173]....
        /*0438*/ 	.word	0xffffffff


	//   ....[174]....
        /*043c*/ 	.word	0xffffffff


	//   ....[175]....
        /*0440*/ 	.word	0xffffffff


	//   ....[176]....
        /*0444*/ 	.word	0xffffffff


	//   ....[177]....
        /*0448*/ 	.word	0xffffffff


	//   ....[178]....
        /*044c*/ 	.word	0xffffffff


	//   ....[179]....
        /*0450*/ 	.word	0xffffffff


	//   ....[180]....
        /*0454*/ 	.word	0xffffffff


	//   ....[181]....
        /*0458*/ 	.word	0xffffffff


	//   ....[182]....
        /*045c*/ 	.word	0xffffffff


	//   ....[183]....
        /*0460*/ 	.word	0xffffffff


	//   ....[184]....
        /*0464*/ 	.word	0xffffffff


	//   ....[185]....
        /*0468*/ 	.word	0xffffffff


	//   ....[186]....
        /*046c*/ 	.word	0xffffffff


	//   ....[187]....
        /*0470*/ 	.word	0xffffffff


	//   ....[188]....
        /*0474*/ 	.word	0xffffffff


	//   ....[189]....
        /*0478*/ 	.word	0xffffffff


	//   ....[190]....
        /*047c*/ 	.word	0xffffffff


	//   ....[191]....
        /*0480*/ 	.word	0xffffffff


	//   ....[192]....
        /*0484*/ 	.word	0xffffffff


	//   ....[193]....
        /*0488*/ 	.word	0xffffffff


	//   ....[194]....
        /*048c*/ 	.word	0xffffffff


	//   ....[195]....
        /*0490*/ 	.word	0xffffffff


	//   ....[196]....
        /*0494*/ 	.word	0xffffffff


	//   ....[197]....
        /*0498*/ 	.word	0xffffffff


	//   ....[198]....
        /*049c*/ 	.word	0xffffffff


	//   ....[199]....
        /*04a0*/ 	.word	0xffffffff


	//   ....[200]....
        /*04a4*/ 	.word	0xffffffff


	//   ....[201]....
        /*04a8*/ 	.word	0xffffffff


	//   ....[202]....
        /*04ac*/ 	.word	0xffffffff


	//   ....[203]....
        /*04b0*/ 	.word	0xffffffff


	//   ....[204]....
        /*04b4*/ 	.word	0xffffffff


	//   ....[205]....
        /*04b8*/ 	.word	0xffffffff


	//   ....[206]....
        /*04bc*/ 	.word	0xffffffff


	//   ....[207]....
        /*04c0*/ 	.word	0xffffffff


	//   ....[208]....
        /*04c4*/ 	.word	0xffffffff


	//   ....[209]....
        /*04c8*/ 	.word	0xffffffff


	//   ....[210]....
        /*04cc*/ 	.word	0xffffffff


	//   ....[211]....
        /*04d0*/ 	.word	0xffffffff


	//   ....[212]....
        /*04d4*/ 	.word	0xffffffff


	//   ....[213]....
        /*04d8*/ 	.word	0xffffffff


	//   ....[214]....
        /*04dc*/ 	.word	0xffffffff


	//   ....[215]....
        /*04e0*/ 	.word	0xffffffff


	//   ....[216]....
        /*04e4*/ 	.word	0xffffffff


	//   ....[217]....
        /*04e8*/ 	.word	0xffffffff


	//   ....[218]....
        /*04ec*/ 	.word	0xffffffff


	//   ....[219]....
        /*04f0*/ 	.word	0xffffffff


	//   ....[220]....
        /*04f4*/ 	.word	0xffffffff


	//   ....[221]....
        /*04f8*/ 	.word	0xffffffff


	//   ....[222]....
        /*04fc*/ 	.word	0xffffffff


	//   ....[223]....
        /*0500*/ 	.word	0xffffffff


	//   ....[224]....
        /*0504*/ 	.word	0xffffffff


	//   ....[225]....
        /*0508*/ 	.word	0xffffffff


	//----- nvinfo : EIATTR_COOP_GROUP_INSTR_OFFSETS
	.align		4
.L_610:
        /*050c*/ 	.byte	0x04, 0x28
        /*050e*/ 	.short	(.L_612 - .L_611)


	//   ....[0]....
.L_611:
        /*0510*/ 	.word	0x00000050


	//   ....[1]....
        /*0514*/ 	.word	0x000001e0


	//   ....[2]....
        /*0518*/ 	.word	0x00000210


	//   ....[3]....
        /*051c*/ 	.word	0x00000240


	//   ....[4]....
        /*0520*/ 	.word	0x00000270


	//   ....[5]....
        /*0524*/ 	.word	0x000002a0


	//   ....[6]....
        /*0528*/ 	.word	0x000002d0


	//   ....[7]....
        /*052c*/ 	.word	0x00000430


	//   ....[8]....
        /*0530*/ 	.word	0x00000470


	//   ....[9]....
        /*0534*/ 	.word	0x000004a0


	//   ....[10]....
        /*0538*/ 	.word	0x000004d0


	//   ....[11]....
        /*053c*/ 	.word	0x00000500


	//   ....[12]....
        /*0540*/ 	.word	0x00000530


	//   ....[13]....
        /*0544*/ 	.word	0x000005c0


	//   ....[14]....
        /*0548*/ 	.word	0x00000600


	//   ....[15]....
        /*054c*/ 	.word	0x00000620


	//   ....[16]....
        /*0550*/ 	.word	0x00000680


	//   ....[17]....
        /*0554*/ 	.word	0x00003890


	//   ....[18]....
        /*0558*/ 	.word	0x000038a0


	//   ....[19]....
        /*055c*/ 	.word	0x00004ab0


	//   ....[20]....
        /*0560*/ 	.word	0x00004ac0


	//   ....[21]....
        /*0564*/ 	.word	0x00005bd0


	//   ....[22]....
        /*0568*/ 	.word	0x00005bf0


	//   ....[23]....
        /*056c*/ 	.word	0x00005fb0


	//   ....[24]....
        /*0570*/ 	.word	0x00005fc0


	//   ....[25]....
        /*0574*/ 	.word	0x00006cf0


	//   ....[26]....
        /*0578*/ 	.word	0x00006d10


	//   ....[27]....
        /*057c*/ 	.word	0x00006e90


	//   ....[28]....
        /*0580*/ 	.word	0x00006ea0


	//   ....[29]....
        /*0584*/ 	.word	0x00007020


	//   ....[30]....
        /*0588*/ 	.word	0x00007040


	//   ....[31]....
        /*058c*/ 	.word	0x000071c0


	//   ....[32]....
        /*0590*/ 	.word	0x000071d0


	//   ....[33]....
        /*0594*/ 	.word	0x000075d0


	//   ....[34]....
        /*0598*/ 	.word	0x000075e0


	//   ....[35]....
        /*059c*/ 	.word	0x000079c0


	//   ....[36]....
        /*05a0*/ 	.word	0x000079e0


	//   ....[37]....
        /*05a4*/ 	.word	0x00007a00


	//   ....[38]....
        /*05a8*/ 	.word	0x00007a20


	//   ....[39]....
        /*05ac*/ 	.word	0x00007db0


	//   ....[40]....
        /*05b0*/ 	.word	0x00007ee0


	//   ....[41]....
        /*05b4*/ 	.word	0x00007f40


	//   ....[42]....
        /*05b8*/ 	.word	0x00007f80


	//   ....[43]....
        /*05bc*/ 	.word	0x00008460


	//   ....[44]....
        /*05c0*/ 	.word	0x000084a0


	//   ....[45]....
        /*05c4*/ 	.word	0x000084e0


	//   ....[46]....
        /*05c8*/ 	.word	0x00008520


	//   ....[47]....
        /*05cc*/ 	.word	0x00008870


	//   ....[48]....
        /*05d0*/ 	.word	0x000088d0


	//   ....[49]....
        /*05d4*/ 	.word	0x00008910


	//   ....[50]....
        /*05d8*/ 	.word	0x00008a50


	//   ....[51]....
        /*05dc*/ 	.word	0x0000bfc0


	//   ....[52]....
        /*05e0*/ 	.word	0x0000c010


	//   ....[53]....
        /*05e4*/ 	.word	0x0000c030


	//   ....[54]....
        /*05e8*/ 	.word	0x0000c040


	//   ....[55]....
        /*05ec*/ 	.word	0x0000c240


	//   ....[56]....
        /*05f0*/ 	.word	0x0000c2e0


	//   ....[57]....
        /*05f4*/ 	.word	0x0000c330


	//   ....[58]....
        /*05f8*/ 	.word	0x0000c3b0


	//   ....[59]....
        /*05fc*/ 	.word	0x0000c6a0


	//   ....[60]....
        /*0600*/ 	.word	0x0000c750


	//   ....[61]....
        /*0604*/ 	.word	0x0000c7d0


	//   ....[62]....
        /*0608*/ 	.word	0x0000c850


	//   ....[63]....
        /*060c*/ 	.word	0x0000cb10


	//   ....[64]....
        /*0610*/ 	.word	0x0000cb70


	//   ....[65]....
        /*0614*/ 	.word	0x0000cbe0


	//   ....[66]....
        /*0618*/ 	.word	0x0000cc20


	//   ....[67]....
        /*061c*/ 	.word	0x000106f0


	//   ....[68]....
        /*0620*/ 	.word	0x00010710


	//   ....[69]....
        /*0624*/ 	.word	0x00011400


	//   ....[70]....
        /*0628*/ 	.word	0x00011420


	//   ....[71]....
        /*062c*/ 	.word	0x00011640


	//   ....[72]....
        /*0630*/ 	.word	0x00011780


	//   ....[73]....
        /*0634*/ 	.word	0x00011980


	//   ....[74]....
        /*0638*/ 	.word	0x000119a0


	//   ....[75]....
        /*063c*/ 	.word	0x000119c0


	//   ....[76]....
        /*0640*/ 	.word	0x000119e0


	//   ....[77]....
        /*0644*/ 	.word	0x000126a0


	//   ....[78]....
        /*0648*/ 	.word	0x000126c0


	//   ....[79]....
        /*064c*/ 	.word	0x00013300


	//   ....[80]....
        /*0650*/ 	.word	0x00013320


	//   ....[81]....
        /*0654*/ 	.word	0x00013540


	//   ....[82]....
        /*0658*/ 	.word	0x00013670


	//   ....[83]....
        /*065c*/ 	.word	0x00013810


	//   ....[84]....
        /*0660*/ 	.word	0x00013830


	//   ....[85]....
        /*0664*/ 	.word	0x000138d0


	//   ....[86]....
        /*0668*/ 	.word	0x000138f0


	//   ....[87]....
        /*066c*/ 	.word	0x00014d90


	//   ....[88]....
        /*0670*/ 	.word	0x00014db0


	//   ....[89]....
        /*0674*/ 	.word	0x000159a0


	//   ....[90]....
        /*0678*/ 	.word	0x000159c0


	//   ....[91]....
        /*067c*/ 	.word	0x00015bf0


	//   ....[92]....
        /*0680*/ 	.word	0x00015c10


	//   ....[93]....
        /*0684*/ 	.word	0x00015c30


	//   ....[94]....
        /*0688*/ 	.word	0x00015c50


	//   ....[95]....
        /*068c*/ 	.word	0x00016f10


	//   ....[96]....
        /*0690*/ 	.word	0x00016f40


	//   ....[97]....
        /*0694*/ 	.word	0x00016f60


	//   ....[98]....
        /*0698*/ 	.word	0x00016f80


	//   ....[99]....
        /*069c*/ 	.word	0x00018700


	//   ....[100]....
        /*06a0*/ 	.word	0x00018720


	//   ....[101]....
        /*06a4*/ 	.word	0x00018730


	//   ....[102]....
        /*06a8*/ 	.word	0x00018740


	//   ....[103]....
        /*06ac*/ 	.word	0x00018b00


	//   ....[104]....
        /*06b0*/ 	.word	0x00018b20


	//   ....[105]....
        /*06b4*/ 	.word	0x00018c80


	//   ....[106]....
        /*06b8*/ 	.word	0x00018c90


	//   ....[107]....
        /*06bc*/ 	.word	0x00018e00


	//   ....[108]....
        /*06c0*/ 	.word	0x00018e20


	//   ....[109]....
        /*06c4*/ 	.word	0x00018f90


	//   ....[110]....
        /*06c8*/ 	.word	0x00018fa0


	//   ....[111]....
        /*06cc*/ 	.word	0x00019300


	//   ....[112]....
        /*06d0*/ 	.word	0x00019320


	//   ....[113]....
        /*06d4*/ 	.word	0x0001a0b0


	//   ....[114]....
        /*06d8*/ 	.word	0x0001a0c0


	//   ....[115]....
        /*06dc*/ 	.word	0x0001b620


	//   ....[116]....
        /*06e0*/ 	.word	0x0001b640


	//   ....[117]....
        /*06e4*/ 	.word	0x0001b7b0


	//   ....[118]....
        /*06e8*/ 	.word	0x0001b7c0


	//   ....[119]....
        /*06ec*/ 	.word	0x0001b930


	//   ....[120]....
        /*06f0*/ 	.word	0x0001b950


	//   ....[121]....
        /*06f4*/ 	.word	0x0001bac0


	//   ....[122]....
        /*06f8*/ 	.word	0x0001bad0


	//   ....[123]....
        /*06fc*/ 	.word	0x0001bce0


	//   ....[124]....
        /*0700*/ 	.word	0x0001bd00


	//   ....[125]....
        /*0704*/ 	.word	0x0001be20


	//   ....[126]....
        /*0708*/ 	.word	0x0001be60


	//   ....[127]....
        /*070c*/ 	.word	0x0001be90


	//   ....[128]....
        /*0710*/ 	.word	0x0001bec0


	//   ....[129]....
        /*0714*/ 	.word	0x0001bef0


	//   ....[130]....
        /*0718*/ 	.word	0x0001bf20


	//   ....[131]....
        /*071c*/ 	.word	0x0001c080


	//   ....[132]....
        /*0720*/ 	.word	0x0001c0c0


	//   ....[133]....
        /*0724*/ 	.word	0x0001c0f0


	//   ....[134]....
        /*0728*/ 	.word	0x0001c120


	//   ....[135]....
        /*072c*/ 	.word	0x0001c150


	//   ....[136]....
        /*0730*/ 	.word	0x0001c180


	//   ....[137]....
        /*0734*/ 	.word	0x0001c210


	//   ....[138]....
        /*0738*/ 	.word	0x0001c250


	//   ....[139]....
        /*073c*/ 	.word	0x0001c260


	//   ....[140]....
        /*0740*/ 	.word	0x0001c2c0


	//   ....[141]....
        /*0744*/ 	.word	0x0001cc90


	//   ....[142]....
        /*0748*/ 	.word	0x0001ccf0


	//   ....[143]....
        /*074c*/ 	.word	0x0001cd40


	//   ....[144]....
        /*0750*/ 	.word	0x0001cd90


	//   ....[145]....
        /*0754*/ 	.word	0x0001cde0


	//   ....[146]....
        /*0758*/ 	.word	0x0001ce50


	//   ....[147]....
        /*075c*/ 	.word	0x0001ce90


	//   ....[148]....
        /*0760*/ 	.word	0x0001cf00


	//   ....[149]....
        /*0764*/ 	.word	0x0001cf70


	//   ....[150]....
        /*0768*/ 	.word	0x0001cfd0


	//   ....[151]....
        /*076c*/ 	.word	0x0001d040


	//   ....[152]....
        /*0770*/ 	.word	0x0001d0b0


	//   ....[153]....
        /*0774*/ 	.word	0x0001d110


	//   ....[154]....
        /*0778*/ 	.word	0x0001d170


	//   ....[155]....
        /*077c*/ 	.word	0x0001d1d0


	//   ....[156]....
        /*0780*/ 	.word	0x0001d240


	//   ....[157]....
        /*0784*/ 	.word	0x0001d2a0


	//   ....[158]....
        /*0788*/ 	.word	0x0001d300


	//   ....[159]....
        /*078c*/ 	.word	0x0001d350


	//   ....[160]....
        /*0790*/ 	.word	0x0001d3c0


	//   ....[161]....
        /*0794*/ 	.word	0x0001d420


	//   ....[162]....
        /*0798*/ 	.word	0x0001d480


	//   ....[163]....
        /*079c*/ 	.word	0x0001d6c0


	//   ....[164]....
        /*07a0*/ 	.word	0x0001d710


	//   ....[165]....
        /*07a4*/ 	.word	0x0001d760


	//   ....[166]....
        /*07a8*/ 	.word	0x0001d7b0


	//   ....[167]....
        /*07ac*/ 	.word	0x0001d810


	//   ....[168]....
        /*07b0*/ 	.word	0x0001d880


	//   ....[169]....
        /*07b4*/ 	.word	0x0001d8d0


	//   ....[170]....
        /*07b8*/ 	.word	0x0001d940


	//   ....[171]....
        /*07bc*/ 	.word	0x0001d9a0


	//   ....[172]....
        /*07c0*/ 	.word	0x0001da00


	//   ....[173]....
        /*07c4*/ 	.word	0x0001dc40


	//   ....[174]....
        /*07c8*/ 	.word	0x0001dc80


	//   ....[175]....
        /*07cc*/ 	.word	0x0001dcd0


	//   ....[176]....
        /*07d0*/ 	.word	0x0001dd10


	//   ....[177]....
        /*07d4*/ 	.word	0x0001dd60


	//   ....[178]....
        /*07d8*/ 	.word	0x0001ddb0


	//   ....[179]....
        /*07dc*/ 	.word	0x0001de20


	//   ....[180]....
        /*07e0*/ 	.word	0x0001de60


	//   ....[181]....
        /*07e4*/ 	.word	0x0001dea0


	//   ....[182]....
        /*07e8*/ 	.word	0x0001def0


	//   ....[183]....
        /*07ec*/ 	.word	0x0001df30


	//   ....[184]....
        /*07f0*/ 	.word	0x0001df80


	//   ....[185]....
        /*07f4*/ 	.word	0x0001dfd0


	//   ....[186]....
        /*07f8*/ 	.word	0x0001e020


	//   ....[187]....
        /*07fc*/ 	.word	0x0001e060


	//   ....[188]....
        /*0800*/ 	.word	0x0001e0d0


	//   ....[189]....
        /*0804*/ 	.word	0x0001e140


	//   ....[190]....
        /*0808*/ 	.word	0x0001e1a0


	//   ....[191]....
        /*080c*/ 	.word	0x0001e200


	//   ....[192]....
        /*0810*/ 	.word	0x0001e260


	//   ....[193]....
        /*0814*/ 	.word	0x0001e2d0


	//   ....[194]....
        /*0818*/ 	.word	0x0001e330


	//   ....[195]....
        /*081c*/ 	.word	0x0001e390


	//   ....[196]....
        /*0820*/ 	.word	0x0001e3f0


	//   ....[197]....
        /*0824*/ 	.word	0x0001e460


	//   ....[198]....
        /*0828*/ 	.word	0x0001e4c0


	//   ....[199]....
        /*082c*/ 	.word	0x0001e520


	//   ....[200]....
        /*0830*/ 	.word	0x0001e580


	//   ....[201]....
        /*0834*/ 	.word	0x0001e5f0


	//   ....[202]....
        /*0838*/ 	.word	0x0001e650


	//   ....[203]....
        /*083c*/ 	.word	0x0001e6b0


	//   ....[204]....
        /*0840*/ 	.word	0x0001e710


	//   ....[205]....
        /*0844*/ 	.word	0x0001e780


	//   ....[206]....
        /*0848*/ 	.word	0x0001e7e0


	//   ....[207]....
        /*084c*/ 	.word	0x0001e840


	//   ....[208]....
        /*0850*/ 	.word	0x0001e8a0


	//   ....[209]....
        /*0854*/ 	.word	0x0001e910


	//   ....[210]....
        /*0858*/ 	.word	0x0001e960


	//   ....[211]....
        /*085c*/ 	.word	0x0001e9a0


	//   ....[212]....
        /*0860*/ 	.word	0x0001e9f0


	//   ....[213]....
        /*0864*/ 	.word	0x0001ea40


	//   ....[214]....
        /*0868*/ 	.word	0x0001ea90


	//   ....[215]....
        /*086c*/ 	.word	0x0001eb00


	//   ....[216]....
        /*0870*/ 	.word	0x0001eb40


	//   ....[217]....
        /*0874*/ 	.word	0x0001eb90


	//   ....[218]....
        /*0878*/ 	.word	0x0001ebe0


	//   ....[219]....
        /*087c*/ 	.word	0x0001ec30


	//   ....[220]....
        /*0880*/ 	.word	0x0001ec80


	//   ....[221]....
        /*0884*/ 	.word	0x0001ecf0


	//   ....[222]....
        /*0888*/ 	.word	0x0001ed30


	//   ....[223]....
        /*088c*/ 	.word	0x0001eda0


	//   ....[224]....
        /*0890*/ 	.word	0x0001ee00


	//   ....[225]....
        /*0894*/ 	.word	0x0001ee70


	//----- nvinfo : EIATTR_EXIT_INSTR_OFFSETS
	.align		4
.L_612:
        /*0898*/ 	.byte	0x04, 0x1c
        /*089a*/ 	.short	(.L_614 - .L_613)


	//   ....[0]....
.L_613:
        /*089c*/ 	.word	0x00000fe0


	//   ....[1]....
        /*08a0*/ 	.word	0x0001cc50


	//----- nvinfo : EIATTR_MAX_THREADS
	.align		4
.L_614:
        /*08a4*/ 	.byte	0x04, 0x05
        /*08a6*/ 	.short	(.L_616 - .L_615)
.L_615:
        /*08a8*/ 	.word	0x00000100
        /*08ac*/ 	.word	0x00000001
        /*08b0*/ 	.word	0x00000001


	//----- nvinfo : EIATTR_CRS_STACK_SIZE
	.align		4
.L_616:
        /*08b4*/ 	.byte	0x04, 0x1e
        /*08b6*/ 	.short	(.L_618 - .L_617)
.L_617:
        /*08b8*/ 	.word	0x00000000
.L_618:


//--------------------- .nv.info._ZN7cutlass13device_kernelIN5flash19enable_sm80_to_sm89INS1_16FlashAttnFwdSm80INS1_25CollectiveMainloopFwdSm80ILi8ELi1ELb0EN4cute5tupleIJNS5_1CILi128EEENS7_ILi96EEENS7_ILi256EEEEEELi256ENS_6half_tEfNS_4arch4Sm80ELb0ELb0ELb1ELb0ELb1ELb0ELb1ELb1EEENS1_21CollectiveEpilogueFwdINS6_IJS8_SA_S9_EEENS6_IJNS7_ILi1EEESI_SI_EEESC_SE_Li256ELb0ELb1ELb1ELb0EEENS1_19SingleTileSchedulerILb0ELb1ELb1ELi128EEEEEEEEEvNT_6ParamsE --------------------------
	.section	.nv.info._ZN7cutlass13device_kernelIN5flash19enable_sm80_to_sm89INS1_16FlashAttnFwdSm80INS1_25CollectiveMainloopFwdSm80ILi8ELi1ELb0EN4cute5tupleIJNS5_1CILi128EEENS7_ILi96EEENS7_ILi256EEEEEELi256ENS_6half_tEfNS_4arch4Sm80ELb0ELb0ELb1ELb0ELb1ELb0ELb1ELb1EEENS1_21CollectiveEpilogueFwdINS6_IJS8_SA_S9_EEENS6_IJNS7_ILi1EEESI_SI_EEESC_SE_Li256ELb0ELb1ELb1ELb0EEENS1_19SingleTileSchedulerILb0ELb1ELb1ELi128EEEEEEEEEvNT_6ParamsE,"",@"SHT_CUDA_INFO"
	.sectionflags	@""
	.align	4


	//----- nvinfo : EIATTR_CUDA_API_VERSION
	.align		4
        /*0000*/ 	.byte	0x04, 0x37
        /*0002*/ 	.short	(.L_620 - .L_619)
.L_619:
        /*0004*/ 	.word	0x00000082


	//----- nvinfo : EIATTR_SW2861232_WAR
	.align		4
.L_620:
        /*0008*/ 	.byte	0x01, 0x35
	.zero		2


	//----- nvinfo : EIATTR_PARAM_CBANK
	.align		4
        /*000c*/ 	.byte	0x04, 0x0a
        /*000e*/ 	.short	(.L_622 - .L_621)
	.align		4
.L_621:
        /*0010*/ 	.word	index@(.nv.constant0._ZN7cutlass13device_kernelIN5flash19enable_sm80_to_sm89INS1_16FlashAttnFwdSm80INS1_25CollectiveMainloopFwdSm80ILi8ELi1ELb0EN4cute5tupleIJNS5_1CILi128EEENS7_ILi96EEENS7_ILi256EEEEEELi256ENS_6half_tEfNS_4arch4Sm80ELb0ELb0ELb1ELb0ELb1ELb0ELb1ELb1EEENS1_21CollectiveEpilogueFwdINS6_IJS8_SA_S9_EEENS6_IJNS7_ILi1EEESI_SI_EEESC_SE_Li256ELb0ELb1ELb1ELb0EEENS1_19SingleTileSchedulerILb0ELb1ELb1ELi128EEEEEEEEEvNT_6ParamsE)
        /*0014*/ 	.short	0x0160
        /*0016*/ 	.short	0x0418


	//----- nvinfo : EIATTR_CBANK_PARAM_SIZE
	.align		4
.L_622:
        /*0018*/ 	.byte	0x03, 0x19
        /*001a*/ 	.short	0x0418


	//----- nvinfo : EIATTR_KPARAM_INFO
	.align		4
        /*001c*/ 	.byte	0x04, 0x17
        /*001e*/ 	.short	(.L_624 - .L_623)
.L_623:
        /*0020*/ 	.word	0x00000000
        /*0024*/ 	.short	0x0000
        /*0026*/ 	.short	0x0000
        /*0028*/ 	.byte	0x00, 0xf0, 0x61, 0x10


	//----- nvinfo : EIATTR_MAXREG_COUNT
	.align		4
.L_624:
        /*002c*/ 	.byte	0x03, 0x1b
        /*002e*/ 	.short	0x00ff


	//----- nvinfo : EIATTR_NUM_BARRIERS
	.align		4
        /*0030*/ 	.byte	0x02, 0x4c
        /*0032*/ 	.byte	0x02
	.zero		1


	//----- nvinfo : EIATTR_ANNOTATIONS
	.align		4
        /*0034*/ 	.byte	0x04, 0x55
        /*0036*/ 	.short	(.L_626 - .L_625)


	//   ....[0]....
.L_625:
        /* <DEDUP_REMOVED lines=31> */


	//----- nvinfo : EIATTR_MERCURY_ISA_VERSION
	.align		4
.L_626:
        /*0218*/ 	.byte	0x03, 0x5f
        /*021a*/ 	.short	0x0000


	//----- nvinfo : EIATTR_COOP_GROUP_MASK_REGIDS
	.align		4
        /*021c*/ 	.byte	0x04, 0x29
        /*021e*/ 	.short	(.L_628 - .L_627)


	//   ....[0]....
.L_627:
        /*0220*/ 	.word	0xffffffff


	//   ....[1]....
        /*0224*/ 	.word	0xffffffff


	//   ....[2]....
        /*0228*/ 	.word	0xffffffff


	//   ....[3]....
        /*022c*/ 	.word	0xffffffff


	//   ....[4]....
        /*0230*/ 	.word	0xffffffff


	//   ....[5]....
        /*0234*/ 	.word	0xffffffff


	//   ....[6]....
        /*0238*/ 	.word	0xffffffff


	//   ....[7]....
        /*023c*/ 	.word	0xffffffff


	//   ....[8]....
        /*0240*/ 	.word	0xffffffff


	//   ....[9]....
        /*0244*/ 	.word	0xffffffff


	//   ....[10]....
        /*0248*/ 	.word	0xffffffff


	//   ....[11]....
        /*024c*/ 	.word	0xffffffff


	//   ....[12]....
        /*0250*/ 	.word	0xffffffff


	//   ....[13]....
        /*0254*/ 	.word	0xffffffff


	//   ....[14]....
        /*0258*/ 	.word	0xffffffff


	//   ....[15]....
        /*025c*/ 	.word	0xffffffff


	//   ....[16]....
        /*0260*/ 	.word	0xffffffff


	//   ....[17]....
        /*0264*/ 	.word	0xffffffff


	//   ....[18]....
        /*0268*/ 	.word	0xffffffff


	//   ....[19]....
        /*026c*/ 	.word	0xffffffff


	//   ....[20]....
        /*0270*/ 	.word	0xffffffff


	//   ....[21]....
        /*0274*/ 	.word	0xffffffff


	//   ....[22]....
        /*0278*/ 	.word	0xffffffff


	//   ....[23]....
        /*027c*/ 	.word	0xffffffff


	//   ....[24]....
        /*0280*/ 	.word	0xffffffff


	//   ....[25]....
        /*0284*/ 	.word	0xffffffff


	//   ....[26]....
        /*0288*/ 	.word	0xffffffff


	//   ....[27]....
        /*028c*/ 	.word	0xffffffff


	//   ....[28]....
        /*0290*/ 	.word	0xffffffff


	//   ....[29]....
        /*0294*/ 	.word	0xffffffff


	//   ....[30]....
        /*0298*/ 	.word	0xffffffff


	//   ....[31]....
        /*029c*/ 	.word	0xffffffff


	//   ....[32]....
        /*02a0*/ 	.word	0xffffffff


	//   ....[33]....
        /*02a4*/ 	.word	0xffffffff


	//   ....[34]....
        /*02a8*/ 	.word	0xffffffff


	//   ....[35]....
        /*02ac*/ 	.word	0xffffffff


	//   ....[36]....
        /*02b0*/ 	.word	0xffffffff


	//   ....[37]....
        /*02b4*/ 	.word	0xffffffff


	//   ....[38]....
        /*02b8*/ 	.word	0xffffffff


	//   ....[39]....
        /*02bc*/ 	.word	0xffffffff


	//   ....[40]....
        /*02c0*/ 	.word	0xffffffff


	//   ....[41]....
        /*02c4*/ 	.word	0xffffffff


	//   ....[42]....
        /*02c8*/ 	.word	0xffffffff


	//   ....[43]....
        /*02cc*/ 	.word	0xffffffff


	//   ....[44]....
        /*02d0*/ 	.word	0xffffffff


	//   ....[45]....
        /*02d4*/ 	.word	0xffffffff


	//   ....[46]....
        /*02d8*/ 	.word	0xffffffff


	//   ....[47]....
        /*02dc*/ 	.word	0xffffffff


	//   ....[48]....
        /*02e0*/ 	.word	0xffffffff


	//   ....[49]....
        /*02e4*/ 	.word	0xffffffff


	//   ....[50]....
        /*02e8*/ 	.word	0xffffffff


	//   ....[51]....
        /*02ec*/ 	.word	0xffffffff


	//   ....[52]....
        /*02f0*/ 	.word	0xffffffff


	//   ....[53]....
        /*02f4*/ 	.word	0xffffffff


	//   ....[54]....
        /*02f8*/ 	.word	0xffffffff


	//   ....[55]....
        /*02fc*/ 	.word	0xffffffff


	//   ....[56]....
        /*0300*/ 	.word	0xffffffff


	//   ....[57]....
        /*0304*/ 	.word	0xffffffff


	//   ....[58]....
        /*0308*/ 	.word	0xffffffff


	//----- nvinfo : EIATTR_COOP_GROUP_INSTR_OFFSETS
	.align		4
.L_628:
        /*030c*/ 	.byte	0x04, 0x28
        /*030e*/ 	.short	(.L_630 - .L_629)


	//   ....[0]....
.L_629:
        /*0310*/ 	.word	0x00000060


	//   ....[1]....
        /*0314*/ 	.word	0x00000ea0


	//   ....[2]....
        /*0318*/ 	.word	0x00000ed0


	//   ....[3]....
        /*031c*/ 	.word	0x00001150


	//   ....[4]....
        /*0320*/ 	.word	0x00001180


	//   ....[5]....
        /*0324*/ 	.word	0x000012f0


	//   ....[6]....
        /*0328*/ 	.word	0x00001320


	//   ....[7]....
        /*032c*/ 	.word	0x00001480


	//   ....[8]....
        /*0330*/ 	.word	0x000014c0


	//   ....[9]....
        /*0334*/ 	.word	0x00001c50


	//   ....[10]....
        /*0338*/ 	.word	0x00001c80


	//   ....[11]....
        /*033c*/ 	.word	0x00001cb0


	//   ....[12]....
        /*0340*/ 	.word	0x00001cf0


	//   ....[13]....
        /*0344*/ 	.word	0x00001d30


	//   ....[14]....
        /*0348*/ 	.word	0x00001d70


	//   ....[15]....
        /*034c*/ 	.word	0x00001da0


	//   ....[16]....
        /*0350*/ 	.word	0x00001dd0


	//   ....[17]....
        /*0354*/ 	.word	0x00001e00


	//   ....[18]....
        /*0358*/ 	.word	0x00001e30


	//   ....[19]....
        /*035c*/ 	.word	0x00001f40


	//   ....[20]....
        /*0360*/ 	.word	0x00001f80


	//   ....[21]....
        /*0364*/ 	.word	0x000041b0


	//   ....[22]....
        /*0368*/ 	.word	0x000041e0


	//   ....[23]....
        /*036c*/ 	.word	0x00004210


	//   ....[24]....
        /*0370*/ 	.word	0x00004230


	//   ....[25]....
        /*0374*/ 	.word	0x000042d0


	//   ....[26]....
        /*0378*/ 	.word	0x000042e0


	//   ....[27]....
        /*037c*/ 	.word	0x00004dc0


	//   ....[28]....
        /*0380*/ 	.word	0x00004e50


	//   ....[29]....
        /*0384*/ 	.word	0x00004e80


	//   ....[30]....
        /*0388*/ 	.word	0x00004f00


	//   ....[31]....
        /*038c*/ 	.word	0x00006e50


	//   ....[32]....
        /*0390*/ 	.word	0x00006e60


	//   ....[33]....
        /*0394*/ 	.word	0x00006e70


	//   ....[34]....
        /*0398*/ 	.word	0x00006e80


	//   ....[35]....
        /*039c*/ 	.word	0x00006e90


	//   ....[36]....
        /*03a0*/ 	.word	0x00006ea0


	//   ....[37]....
        /*03a4*/ 	.word	0x000073e0


	//   ....[38]....
        /*03a8*/ 	.word	0x00007400


	//   ....[39]....
        /*03ac*/ 	.word	0x00007420


	//   ....[40]....
        /*03b0*/ 	.word	0x00007430


	//   ....[41]....
        /*03b4*/ 	.word	0x00007450


	//   ....[42]....
        /*03b8*/ 	.word	0x00007480


	//   ....[43]....
        /*03bc*/ 	.word	0x00009450


	//   ....[44]....
        /*03c0*/ 	.word	0x00009460


	//   ....[45]....
        /*03c4*/ 	.word	0x00009480


	//   ....[46]....
        /*03c8*/ 	.word	0x000094a0


	//   ....[47]....
        /*03cc*/ 	.word	0x0000bcc0


	//   ....[48]....
        /*03d0*/ 	.word	0x0000bce0


	//   ....[49]....
        /*03d4*/ 	.word	0x0000bd50


	//   ....[50]....
        /*03d8*/ 	.word	0x0000bd80


	//   ....[51]....
        /*03dc*/ 	.word	0x0000cc00


	//   ....[52]....
        /*03e0*/ 	.word	0x0000cc40


	//   ....[53]....
        /*03e4*/ 	.word	0x0000cc70


	//   ....[54]....
        /*03e8*/ 	.word	0x0000ccb0


	//   ....[55]....
        /*03ec*/ 	.word	0x0000cd50


	//   ....[56]....
        /*03f0*/ 	.word	0x0000cd70


	//   ....[57]....
        /*03f4*/ 	.word	0x0000d9c0


	//   ....[58]....
        /*03f8*/ 	.word	0x0000d9d0


	//----- nvinfo : EIATTR_EXIT_INSTR_OFFSETS
	.align		4
.L_630:
        /*03fc*/ 	.byte	0x04, 0x1c
        /*03fe*/ 	.short	(.L_632 - .L_631)


	//   ....[0]....
.L_631:
        /*0400*/ 	.word	0x000001c0


	//   ....[1]....
        /*0404*/ 	.word	0x0000d9e0


	//   ....[2]....
        /*0408*/ 	.word	0x0000e580


	//   ....[3]....
        /*040c*/ 	.word	0x0000e5d0


	//   ....[4]....
        /*0410*/ 	.word	0x0000e600


	//   ....[5]....
        /*0414*/ 	.word	0x0000e660


	//   ....[6]....
        /*0418*/ 	.word	0x0000e8f0


	//----- nvinfo : EIATTR_CTAIDZ_USED
	.align		4
.L_632:
        /*041c*/ 	.byte	0x01, 0x04
	.zero		2


	//----- nvinfo : EIATTR_MAX_THREADS
	.align		4
        /*0420*/ 	.byte	0x04, 0x05
        /*0422*/ 	.short	(.L_634 - .L_633)
.L_633:
        /*0424*/ 	.word	0x00000100
        /*0428*/ 	.word	0x00000001
        /*042c*/ 	.word	0x00000001


	//----- nvinfo : EIATTR_CRS_STACK_SIZE
	.align		4
.L_634:
        /*0430*/ 	.byte	0x04, 0x1e
        /*0432*/ 	.short	(.L_636 - .L_635)
.L_635:
        /*0434*/ 	.word	0x00000000
.L_636:


//--------------------- .nv.info._ZN7cutlass13device_kernelIN5flash19enable_sm80_to_sm89INS1_16FlashAttnFwdSm80INS1_25CollectiveMainloopFwdSm80ILi8ELi1ELb0EN4cute5tupleIJNS5_1CILi128EEENS7_ILi64EEENS7_ILi256EEEEEELi256ENS_6half_tEfNS_4arch4Sm80ELb0ELb0ELb1ELb1ELb1ELb0ELb1ELb1EEENS1_21CollectiveEpilogueFwdINS6_IJS8_SA_S9_EEENS6_IJNS7_ILi1EEESI_SI_EEESC_SE_Li256ELb1ELb1ELb1ELb0EEENS1_36VarlenDynamicPersistentTileSchedulerILi128ELi64ELi256ELi256ELb1ELb1ELb0ELb0ELb1ELb1EEEEEEEEEvNT_6ParamsE --------------------------
	.section	.nv.info._ZN7cutlass13device_kernelIN5flash19enable_sm80_to_sm89INS1_16FlashAttnFwdSm80INS1_25CollectiveMainloopFwdSm80ILi8ELi1ELb0EN4cute5tupleIJNS5_1CILi128EEENS7_ILi64EEENS7_ILi256EEEEEELi256ENS_6half_tEfNS_4arch4Sm80ELb0ELb0ELb1ELb1ELb1ELb0ELb1ELb1EEENS1_21CollectiveEpilogueFwdINS6_IJS8_SA_S9_EEENS6_IJNS7_ILi1EEESI_SI_EEESC_SE_Li256ELb1ELb1ELb1ELb0EEENS1_36VarlenDynamicPersistentTileSchedulerILi128ELi64ELi256ELi256ELb1ELb1ELb0ELb0ELb1ELb1EEEEEEEEEvNT_6ParamsE,"",@"SHT_CUDA_INFO"
	.sectionflags	@""
	.align	4


	//----- nvinfo : EIATTR_CUDA_API_VERSION
	.align		4
        /*0000*/ 	.byte	0x04, 0x37
        /*0002*/ 	.short	(.L_638 - .L_637)
.L_637:
        /*0004*/ 	.word	0x00000082


	//----- nvinfo : EIATTR_SW2861232_WAR
	.align		4
.L_638:
        /*0008*/ 	.byte	0x01, 0x35
	.zero		2


	//----- nvinfo : EIATTR_PARAM_CBANK
	.align		4
        /*000c*/ 	.byte	0x04, 0x0a
        /*000e*/ 	.short	(.L_640 - .L_639)
	.align		4
.L_639:
        /*0010*/ 	.word	index@(.nv.constant0._ZN7cutlass13device_kernelIN5flash19enable_sm80_to_sm89INS1_16FlashAttnFwdSm80INS1_25CollectiveMainloopFwdSm80ILi8ELi1ELb0EN4cute5tupleIJNS5_1CILi128EEENS7_ILi64EEENS7_ILi256EEEEEELi256ENS_6half_tEfNS_4arch4Sm80ELb0ELb0ELb1ELb1ELb1ELb0ELb1ELb1EEENS1_21CollectiveEpilogueFwdINS6_IJS8_SA_S9_EEENS6_IJNS7_ILi1EEESI_SI_EEESC_SE_Li256ELb1ELb1ELb1ELb0EEENS1_36VarlenDynamicPersistentTileSchedulerILi128ELi64ELi256ELi256ELb1ELb1ELb0ELb0ELb1ELb1EEEEEEEEEvNT_6ParamsE)
        /*0014*/ 	.short	0x0160
        /*0016*/ 	.short	0x0438


	//----- nvinfo : EIATTR_CBANK_PARAM_SIZE
	.align		4
.L_640:
        /*0018*/ 	.byte	0x03, 0x19
        /*001a*/ 	.short	0x0438


	//----- nvinfo : EIATTR_KPARAM_INFO
	.align		4
        /*001c*/ 	.byte	0x04, 0x17
        /*001e*/ 	.short	(.L_642 - .L_641)
.L_641:
        /*0020*/ 	.word	0x00000000
        /*0024*/ 	.short	0x0000
        /*0026*/ 	.short	0x0000
        /*0028*/ 	.byte	0x00, 0xf0, 0xe1, 0x10


	//----- nvinfo : EIATTR_MAXREG_COUNT
	.align		4
.L_642:
        /*002c*/ 	.byte	0x03, 0x1b
        /*002e*/ 	.short	0x00ff


	//----- nvinfo : EIATTR_NUM_BARRIERS
	.align		4
        /*0030*/ 	.byte	0x02, 0x4c
        /*0032*/ 	.byte	0x06
	.zero		1


	//----- nvinfo : EIATTR_ANNOTATIONS
	.align		4
        /*0034*/ 	.byte	0x04, 0x55
        /*0036*/ 	.short	(.L_644 - .L_643)


	//   ....[0]....
.L_643:
        /* <DEDUP_REMOVED lines=141> */


	//----- nvinfo : EIATTR_MERCURY_ISA_VERSION
	.align		4
.L_644:
        /*08f0*/ 	.byte	0x03, 0x5f
        /*08f2*/ 	.short	0x0000


	//----- nvinfo : EIATTR_INT_WARP_WIDE_INSTR_OFFSETS
	.align		4
        /*08f4*/ 	.byte	0x04, 0x31
        /*08f6*/ 	.short	(.L_646 - .L_645)


	//   ....[0]....
.L_645:
        /*08f8*/ 	.word	0x0000b150


	//   ....[1]....
        /*08fc*/ 	.word	0x0000b1d0


	//----- nvinfo : EIATTR_COOP_GROUP_MASK_REGIDS
	.align		4
.L_646:
        /*0900*/ 	.byte	0x04, 0x29
        /*0902*/ 	.short	(.L_648 - .L_647)


	//   ....[0]....
.L_647:
        /*0904*/ 	.word	0xffffffff


	//   ....[1]....
        /*0908*/ 	.word	0xffffffff


	//   ....[2]....
        /*090c*/ 	.word	0xffffffff


	//   ....[3]....
        /*0910*/ 	.word	0xffffffff


	//   ....[4]....
        /*0914*/ 	.word	0xffffffff


	//   ....[5]....
        /*0918*/ 	.word	0xffffffff


	//   ....[6]....
        /*091c*/ 	.word	0xffffffff


	//   ....[7]....
        /*0920*/ 	.word	0xffffffff


	//   ....[8]....
        /*0924*/ 	.word	0xffffffff


	//   ....[9]....
        /*0928*/ 	.word	0xffffffff


	//   ....[10]....
        /*092c*/ 	.word	0xffffffff


	//   ....[11]....
        /*0930*/ 	.word	0xffffffff


	//   ....[12]....
        /*0934*/ 	.word	0xffffffff


	//   ....[13]....
        /*0938*/ 	.word	0xffffffff


	//   ....[14]....
        /*093c*/ 	.word	0xffffffff


	//   ....[15]....
        /*0940*/ 	.word	0xffffffff


	//   ....[16]....
        /*0944*/ 	.word	0xffffffff


	//   ....[17]....
        /*0948*/ 	.word	0xffffffff


	//   ....[18]....
        /*094c*/ 	.word	0xffffffff


	//   ....[19]....
        /*0950*/ 	.word	0xffffffff


	//   ....[20]....
        /*0954*/ 	.word	0xffffffff


	//   ....[21]....
        /*0958*/ 	.word	0xffffffff


	//   ....[22]....
        /*095c*/ 	.word	0xffffffff


	//   ....[23]....
        /*0960*/ 	.word	0xffffffff


	//   ....[24]....
        /*0964*/ 	.word	0xffffffff


	//   ....[25]....
        /*0968*/ 	.word	0xffffffff


	//   ....[26]....
        /*096c*/ 	.word	0xffffffff


	//   ....[27]....
        /*0970*/ 	.word	0xffffffff


	//   ....[28]....
        /*0974*/ 	.word	0xffffffff


	//   ....[29]....
        /*0978*/ 	.word	0xffffffff


	//   ....[30]....
        /*097c*/ 	.word	0xffffffff


	//   ....[31]....
        /*0980*/ 	.word	0xffffffff


	//   ....[32]....
        /*0984*/ 	.word	0xffffffff


	//   ....[33]....
        /*0988*/ 	.word	0xffffffff


	//   ....[34]....
        /*098c*/ 	.word	0xffffffff


	//   ....[35]....
        /*0990*/ 	.word	0xffffffff


	//   ....[36]....
        /*0994*/ 	.word	0xffffffff


	//   ....[37]....
        /*0998*/ 	.word	0xffffffff


	//   ....[38]....
        /*099c*/ 	.word	0xffffffff


	//   ....[39]....
        /*09a0*/ 	.word	0xffffffff


	//   ....[40]....
        /*09a4*/ 	.word	0xffffffff


	//   ....[41]....
        /*09a8*/ 	.word	0xffffffff


	//   ....[42]....
        /*09ac*/ 	.word	0xffffffff


	//   ....[43]....
        /*09b0*/ 	.word	0xffffffff


	//   ....[44]....
        /*09b4*/ 	.word	0xffffffff


	//   ....[45]....
        /*09b8*/ 	.word	0xffffffff


	//   ....[46]....
        /*09bc*/ 	.word	0xffffffff


	//   ....[47]....
        /*09c0*/ 	.word	0xffffffff


	//   ....[48]....
        /*09c4*/ 	.word	0xffffffff


	//   ....[49]....
        /*09c8*/ 	.word	0xffffffff


	//   ....[50]....
        /*09cc*/ 	.word	0xffffffff


	//   ....[51]....
        /*09d0*/ 	.word	0xffffffff


	//   ....[52]....
        /*09d4*/ 	.word	0xffffffff


	//   ....[53]....
        /*09d8*/ 	.word	0xffffffff


	//   ....[54]....
        /*09dc*/ 	.word	0xffffffff


	//   ....[55]....
        /*09e0*/ 	.word	0xffffffff


	//   ....[56]....
        /*09e4*/ 	.word	0xffffffff


	//   ....[57]....
        /*09e8*/ 	.word	0xffffffff


	//   ....[58]....
        /*09ec*/ 	.word	0xffffffff


	//   ....[59]....
        /*09f0*/ 	.word	0xffffffff


	//   ....[60]....
        /*09f4*/ 	.word	0xffffffff


	//   ....[61]....
        /*09f8*/ 	.word	0xffffffff


	//   ....[62]....
        /*09fc*/ 	.word	0xffffffff


	//   ....[63]....
        /*0a00*/ 	.word	0xffffffff


	//   ....[64]....
        /*0a04*/ 	.word	0xffffffff


	//   ....[65]....
        /*0a08*/ 	.word	0xffffffff


	//   ....[66]....
        /*0a0c*/ 	.word	0xffffffff


	//   ....[67]....
        /*0a10*/ 	.word	0xffffffff


	//   ....[68]....
        /*0a14*/ 	.word	0xffffffff


	//   ....[69]....
        /*0a18*/ 	.word	0xffffffff


	//   ....[70]....
        /*0a1c*/ 	.word	0xffffffff


	//   ....[71]....
        /*0a20*/ 	.word	0xffffffff


	//   ....[72]....
        /*0a24*/ 	.word	0xffffffff


	//   ....[73]....
        /*0a28*/ 	.word	0xffffffff


	//   ....[74]....
        /*0a2c*/ 	.word	0xffffffff


	//   ....[75]....
        /*0a30*/ 	.word	0xffffffff


	//   ....[76]....
        /*0a34*/ 	.word	0xffffffff


	//   ....[77]....
        /*0a38*/ 	.word	0xffffffff


	//   ....[78]....
        /*0a3c*/ 	.word	0xffffffff


	//   ....[79]....
        /*0a40*/ 	.word	0xffffffff


	//   ....[80]....
        /*0a44*/ 	.word	0xffffffff


	//   ....[81]....
        /*0a48*/ 	.word	0xffffffff


	//   ....[82]....
        /*0a4c*/ 	.word	0xffffffff


	//   ....[83]....
        /*0a50*/ 	.word	0xffffffff


	//   ....[84]....
        /*0a54*/ 	.word	0xffffffff


	//   ....[85]....
        /*0a58*/ 	.word	0xffffffff


	//   ....[86]....
        /*0a5c*/ 	.word	0xffffffff


	//   ....[87]....
        /*0a60*/ 	.word	0xffffffff


	//   ....[88]....
        /*0a64*/ 	.word	0xffffffff


	//   ....[89]....
        /*0a68*/ 	.word	0xffffffff


	//   ....[90]....
        /*0a6c*/ 	.word	0xffffffff


	//   ....[91]....
        /*0a70*/ 	.word	0xffffffff


	//   ....[92]....
        /*0a74*/ 	.word	0xffffffff


	//   ....[93]....
        /*0a78*/ 	.word	0xffffffff


	//   ....[94]....
        /*0a7c*/ 	.word	0xffffffff


	//   ....[95]....
        /*0a80*/ 	.word	0xffffffff


	//   ....[96]....
        /*0a84*/ 	.word	0xffffffff


	//   ....[97]....
        /*0a88*/ 	.word	0xffffffff


	//   ....[98]....
        /*0a8c*/ 	.word	0xffffffff


	//   ....[99]....
        /*0a90*/ 	.word	0xffffffff


	//   ....[100]....
        /*0a94*/ 	.word	0xffffffff


	//   ....[101]....
        /*0a98*/ 	.word	0xffffffff


	//   ....[102]....
        /*0a9c*/ 	.word	0xffffffff


	//   ....[103]....
        /*0aa0*/ 	.word	0xffffffff


	//   ....[104]....
        /*0aa4*/ 	.word	0xffffffff


	//   ....[105]....
        /*0aa8*/ 	.word	0xffffffff


	//   ....[106]....
        /*0aac*/ 	.word	0xffffffff


	//   ....[107]....
        /*0ab0*/ 	.word	0xffffffff


	//   ....[108]....
        /*0ab4*/ 	.word	0xffffffff


	//   ....[109]....
        /*0ab8*/ 	.word	0xffffffff


	//   ....[110]....
        /*0abc*/ 	.word	0xffffffff


	//   ....[111]....
        /*0ac0*/ 	.word	0xffffffff


	//   ....[112]....
        /*0ac4*/ 	.word	0xffffffff


	//   ....[113]....
        /*0ac8*/ 	.word	0xffffffff


	//   ....[114]....
        /*0acc*/ 	.word	0xffffffff


	//   ....[115]....
        /*0ad0*/ 	.word	0xffffffff


	//   ....[116]....
        /*0ad4*/ 	.word	0xffffffff


	//   ....[117]....
        /*0ad8*/ 	.word	0xffffffff


	//   ....[118]....
        /*0adc*/ 	.word	0xffffffff


	//   ....[119]....
        /*0ae0*/ 	.word	0xffffffff


	//   ....[120]....
        /*0ae4*/ 	.word	0xffffffff


	//   ....[121]....
        /*0ae8*/ 	.word	0xffffffff


	//   ....[122]....
        /*0aec*/ 	.word	0xffffffff


	//   ....[123]....
        /*0af0*/ 	.word	0xffffffff


	//   ....[124]....
        /*0af4*/ 	.word	0xffffffff


	//   ....[125]....
        /*0af8*/ 	.word	0xffffffff


	//   ....[126]....
        /*0afc*/ 	.word	0xffffffff


	//   ....[127]....
        /*0b00*/ 	.word	0xffffffff


	//   ....[128]....
        /*0b04*/ 	.word	0xffffffff


	//   ....[129]....
        /*0b08*/ 	.word	0xffffffff


	//   ....[130]....
        /*0b0c*/ 	.word	0xffffffff


	//   ....[131]....
        /*0b10*/ 	.word	0xffffffff


	//   ....[132]....
        /*0b14*/ 	.word	0xffffffff


	//   ....[133]....
        /*0b18*/ 	.word	0xffffffff


	//   ....[134]....
        /*0b1c*/ 	.word	0xffffffff


	//   ....[135]....
        /*0b20*/ 	.word	0xffffffff


	//   ....[136]....
        /*0b24*/ 	.word	0xffffffff


	//   ....[137]....
        /*0b28*/ 	.word	0xffffffff


	//   ....[138]....
        /*0b2c*/ 	.word	0xffffffff


	//   ....[139]....
        /*0b30*/ 	.word	0xffffffff


	//   ....[140]....
        /*0b34*/ 	.word	0xffffffff


	//   ....[141]....
        /*0b38*/ 	.word	0xffffffff


	//   ....[142]....
        /*0b3c*/ 	.word	0xffffffff


	//   ....[143]....
        /*0b40*/ 	.word	0xffffffff


	//   ....[144]....
        /*0b44*/ 	.word	0xffffffff


	//   ....[145]....
        /*0b48*/ 	.word	0xffffffff


	//   ....[146]....
        /*0b4c*/ 	.word	0xffffffff


	//   ....[147]....
        /*0b50*/ 	.word	0xffffffff


	//   ....[148]....
        /*0b54*/ 	.word	0xffffffff


	//   ....[149]....
        /*0b58*/ 	.word	0xffffffff


	//   ....[150]....
        /*0b5c*/ 	.word	0xffffffff


	//   ....[151]....
        /*0b60*/ 	.word	0xffffffff


	//   ....[152]....
        /*0b64*/ 	.word	0xffffffff


	//   ....[153]....
        /*0b68*/ 	.word	0xffffffff


	//   ....[154]....
        /*0b6c*/ 	.word	0xffffffff


	//   ....[155]....
        /*0b70*/ 	.word	0xffffffff


	//   ....[156]....
        /*0b74*/ 	.word	0xffffffff


	//   ....[157]....
        /*0b78*/ 	.word	0xffffffff


	//   ....[158]....
        /*0b7c*/ 	.word	0xffffffff


	//   ....[159]....
        /*0b80*/ 	.word	0xffffffff


	//   ....[160]....
        /*0b84*/ 	.word	0xffffffff


	//   ....[161]....
        /*0b88*/ 	.word	0xffffffff


	//   ....[162]....
        /*0b8c*/ 	.word	0xffffffff


	//   ....[163]....
        /*0b90*/ 	.word	0xffffffff


	//   ....[164]....
        /*0b94*/ 	.word	0xffffffff


	//   ....[165]....
        /*0b98*/ 	.word	0xffffffff


	//   ....[166]....
        /*0b9c*/ 	.word	0xffffffff


	//   ....[167]....
        /*0ba0*/ 	.word	0xffffffff


	//   ....[168]....
        /*0ba4*/ 	.word	0xffffffff


	//   ....[169]....
        /*0ba8*/ 	.word	0xffffffff


	//   ....[170]....
        /*0bac*/ 	.word	0xffffffff


	//   ....[171]....
        /*0bb0*/ 	.word	0xffffffff


	//   ....[172]....
        /*0bb4*/ 	.word	0xffffffff


	//   ....[173]....
        /*0bb8*/ 	.word	0xffffffff


	//   ....[174]....
        /*0bbc*/ 	.word	0xffffffff


	//   ....[175]....
        /*0bc0*/ 	.word	0xffffffff


	//----- nvinfo : EIATTR_COOP_GROUP_INSTR_OFFSETS
	.align		4
.L_648:
        /*0bc4*/ 	.byte	0x04, 0x28
        /*0bc6*/ 	.short	(.L_650 - .L_649)


	//   ....[0]....
.L_649:
        /*0bc8*/ 	.word	0x00000050


	//   ....[1]....
        /*0bcc*/ 	.word	0x00000200


	//   ....[2]....
        /*0bd0*/ 	.word	0x00000230


	//   ....[3]....
        /*0bd4*/ 	.word	0x00000260


	//   ....[4]....
        /*0bd8*/ 	.word	0x00000290


	//   ....[5]....
        /*0bdc*/ 	.word	0x000002c0


	//   ....[6]....
        /*0be0*/ 	.word	0x000002f0


	//   ....[7]....
        /*0be4*/ 	.word	0x00000460


	//   ....[8]....
        /*0be8*/ 	.word	0x000004a0


	//   ....[9]....
        /*0bec*/ 	.word	0x000004d0


	//   ....[10]....
        /*0bf0*/ 	.word	0x00000500


	//   ....[11]....
        /*0bf4*/ 	.word	0x00000530


	//   ....[12]....
        /*0bf8*/ 	.word	0x00000560


	//   ....[13]....
        /*0bfc*/ 	.word	0x000005f0


	//   ....[14]....
        /*0c00*/ 	.word	0x00000620


	//   ....[15]....
        /*0c04*/ 	.word	0x00000640


	//   ....[16]....
        /*0c08*/ 	.word	0x000006a0


	//   ....[17]....
        /*0c0c*/ 	.word	0x00002960


	//   ....[18]....
        /*0c10*/ 	.word	0x00002980


	//   ....[19]....
        /*0c14*/ 	.word	0x00002b50


	//   ....[20]....
        /*0c18*/ 	.word	0x00002b60


	//   ....[21]....
        /*0c1c*/ 	.word	0x00002d10


	//   ....[22]....
        /*0c20*/ 	.word	0x00002d30


	//   ....[23]....
        /*0c24*/ 	.word	0x00002ee0


	//   ....[24]....
        /*0c28*/ 	.word	0x00002ef0


	//   ....[25]....
        /*0c2c*/ 	.word	0x000034a0


	//   ....[26]....
        /*0c30*/ 	.word	0x000034d0


	//   ....[27]....
        /*0c34*/ 	.word	0x000034f0


	//   ....[28]....
        /*0c38*/ 	.word	0x00003500


	//   ....[29]....
        /*0c3c*/ 	.word	0x00003700


	//   ....[30]....
        /*0c40*/ 	.word	0x00003720


	//   ....[31]....
        /*0c44*/ 	.word	0x00003870


	//   ....[32]....
        /*0c48*/ 	.word	0x000039f0


	//   ....[33]....
        /*0c4c*/ 	.word	0x00004e10


	//   ....[34]....
        /*0c50*/ 	.word	0x00004e30


	//   ....[35]....
        /*0c54*/ 	.word	0x00004f00


	//   ....[36]....
        /*0c58*/ 	.word	0x00004f60


	//   ....[37]....
        /*0c5c*/ 	.word	0x00005670


	//   ....[38]....
        /*0c60*/ 	.word	0x00005680


	//   ....[39]....
        /*0c64*/ 	.word	0x000056b0


	//   ....[40]....
        /*0c68*/ 	.word	0x000056c0


	//   ....[41]....
        /*0c6c*/ 	.word	0x00006fa0


	//   ....[42]....
        /*0c70*/ 	.word	0x00006fb0


	//   ....[43]....
        /*0c74*/ 	.word	0x00006ff0


	//   ....[44]....
        /*0c78*/ 	.word	0x00007000


	//   ....[45]....
        /*0c7c*/ 	.word	0x000085d0


	//   ....[46]....
        /*0c80*/ 	.word	0x000085f0


	//   ....[47]....
        /*0c84*/ 	.word	0x00008700


	//   ....[48]....
        /*0c88*/ 	.word	0x00008720


	//   ....[49]....
        /*0c8c*/ 	.word	0x00008a90


	//   ....[50]....
        /*0c90*/ 	.word	0x00008ab0


	//   ....[51]....
        /*0c94*/ 	.word	0x00008ad0


	//   ....[52]....
        /*0c98*/ 	.word	0x00008af0


	//   ....[53]....
        /*0c9c*/ 	.word	0x0000a730


	//   ....[54]....
        /*0ca0*/ 	.word	0x0000a760


	//   ....[55]....
        /*0ca4*/ 	.word	0x0000a780


	//   ....[56]....
        /*0ca8*/ 	.word	0x0000a790


	//   ....[57]....
        /*0cac*/ 	.word	0x0000c030


	//   ....[58]....
        /*0cb0*/ 	.word	0x0000c040


	//   ....[59]....
        /*0cb4*/ 	.word	0x0000c060


	//   ....[60]....
        /*0cb8*/ 	.word	0x0000c080


	//   ....[61]....
        /*0cbc*/ 	.word	0x0000c430


	//   ....[62]....
        /*0cc0*/ 	.word	0x0000c450


	//   ....[63]....
        /*0cc4*/ 	.word	0x0000c610


	//   ....[64]....
        /*0cc8*/ 	.word	0x0000c620


	//   ....[65]....
        /*0ccc*/ 	.word	0x0000c7d0


	//   ....[66]....
        /*0cd0*/ 	.word	0x0000c7f0


	//   ....[67]....
        /*0cd4*/ 	.word	0x0000c9a0


	//   ....[68]....
        /*0cd8*/ 	.word	0x0000c9b0


	//   ....[69]....
        /*0cdc*/ 	.word	0x0000cd50


	//   ....[70]....
        /*0ce0*/ 	.word	0x0000cd70


	//   ....[71]....
        /*0ce4*/ 	.word	0x0000d9c0


	//   ....[72]....
        /*0ce8*/ 	.word	0x0000d9d0


	//   ....[73]....
        /*0cec*/ 	.word	0x0000ee70


	//   ....[74]....
        /*0cf0*/ 	.word	0x0000ee90


	//   ....[75]....
        /*0cf4*/ 	.word	0x0000f060


	//   ....[76]....
        /*0cf8*/ 	.word	0x0000f070


	//   ....[77]....
        /*0cfc*/ 	.word	0x0000f220


	//   ....[78]....
        /*0d00*/ 	.word	0x0000f240


	//   ....[79]....
        /*0d04*/ 	.word	0x0000f3f0


	//   ....[80]....
        /*0d08*/ 	.word	0x0000f400


	//   ....[81]....
        /*0d0c*/ 	.word	0x0000f670


	//   ....[82]....
        /*0d10*/ 	.word	0x0000f690


	//   ....[83]....
        /*0d14*/ 	.word	0x0000f7c0


	//   ....[84]....
        /*0d18*/ 	.word	0x0000f800


	//   ....[85]....
        /*0d1c*/ 	.word	0x0000f830


	//   ....[86]....
        /*0d20*/ 	.word	0x0000f860


	//   ....[87]....
        /*0d24*/ 	.word	0x0000f890


	//   ....[88]....
        /*0d28*/ 	.word	0x0000f8c0


	//   ....[89]....
        /*0d2c*/ 	.word	0x0000fa20


	//   ....[90]....
        /*0d30*/ 	.word	0x0000fa60


	//   ....[91]....
        /*0d34*/ 	.word	0x0000fa90


	//   ....[92]....
        /*0d38*/ 	.word	0x0000fac0


	//   ....[93]....
        /*0d3c*/ 	.word	0x0000faf0


	//   ....[94]....
        /*0d40*/ 	.word	0x0000fb20


	//   ....[95]....
        /*0d44*/ 	.word	0x0000fbb0


	//   ....[96]....
        /*0d48*/ 	.word	0x0000fbe0


	//   ....[97]....
        /*0d4c*/ 	.word	0x0000fbf0


	//   ....[98]....
        /*0d50*/ 	.word	0x0000fc50


	//   ....[99]....
        /*0d54*/ 	.word	0x00010230


	//   ....[100]....
        /*0d58*/ 	.word	0x00010290


	//   ....[101]....
        /*0d5c*/ 	.word	0x000102e0


	//   ....[102]....
        /*0d60*/ 	.word	0x00010330


	//   ....[103]....
        /*0d64*/ 	.word	0x00010380


	//   ....[104]....
        /*0d68*/ 	.word	0x000103f0


	//   ....[105]....
        /*0d6c*/ 	.word	0x00010440


	//   ....[106]....
        /*0d70*/ 	.word	0x000104a0


	//   ....[107]....
        /*0d74*/ 	.word	0x00010510


	//   ....[108]....
        /*0d78*/ 	.word	0x00010570


	//   ....[109]....
        /*0d7c*/ 	.word	0x000105e0


	//   ....[110]....
        /*0d80*/ 	.word	0x00010650


	//   ....[111]....
        /*0d84*/ 	.word	0x000106c0


	//   ....[112]....
        /*0d88*/ 	.word	0x00010720


	//   ....[113]....
        /*0d8c*/ 	.word	0x00010790


	//   ....[114]....
        /*0d90*/ 	.word	0x00010800


	//   ....[115]....
        /*0d94*/ 	.word	0x00010870


	//   ....[116]....
        /*0d98*/ 	.word	0x000108d0


	//   ....[117]....
        /*0d9c*/ 	.word	0x00010940


	//   ....[118]....
        /*0da0*/ 	.word	0x000109b0


	//   ....[119]....
        /*0da4*/ 	.word	0x00010b50


	//   ....[120]....
        /*0da8*/ 	.word	0x00010bb0


	//   ....[121]....
        /*0dac*/ 	.word	0x00010c00


	//   ....[122]....
        /*0db0*/ 	.word	0x00010c40


	//   ....[123]....
        /*0db4*/ 	.word	0x00010c90


	//   ....[124]....
        /*0db8*/ 	.word	0x00010ce0


	//   ....[125]....
        /*0dbc*/ 	.word	0x00010d50


	//   ....[126]....
        /*0dc0*/ 	.word	0x00010dc0


	//   ....[127]....
        /*0dc4*/ 	.word	0x00010e30


	//   ....[128]....
        /*0dc8*/ 	.word	0x00010fb0


	//   ....[129]....
        /*0dcc*/ 	.word	0x00011010


	//   ....[130]....
        /*0dd0*/ 	.word	0x00011060


	//   ....[131]....
        /*0dd4*/ 	.word	0x000110a0


	//   ....[132]....
        /*0dd8*/ 	.word	0x000110f0


	//   ....[133]....
        /*0ddc*/ 	.word	0x00011130


	//   ....[134]....
        /*0de0*/ 	.word	0x00011180


	//   ....[135]....
        /*0de4*/ 	.word	0x000111d0


	//   ....[136]....
        /*0de8*/ 	.word	0x00011220


	//   ....[137]....
        /*0dec*/ 	.word	0x00011260


	//   ....[138]....
        /*0df0*/ 	.word	0x000112d0


	//   ....[139]....
        /*0df4*/ 	.word	0x00011340


	//   ....[140]....
        /*0df8*/ 	.word	0x000113b0


	//   ....[141]....
        /*0dfc*/ 	.word	0x00011410


	//   ....[142]....
        /*0e00*/ 	.word	0x00011480


	//   ....[143]....
        /*0e04*/ 	.word	0x000114f0


	//   ....[144]....
        /*0e08*/ 	.word	0x00011560


	//   ....[145]....
        /*0e0c*/ 	.word	0x000115c0


	//   ....[146]....
        /*0e10*/ 	.word	0x00011630


	//   ....[147]....
        /*0e14*/ 	.word	0x000116a0


	//   ....[148]....
        /*0e18*/ 	.word	0x00011710


	//   ....[149]....
        /*0e1c*/ 	.word	0x00011770


	//   ....[150]....
        /*0e20*/ 	.word	0x000117e0


	//   ....[151]....
        /*0e24*/ 	.word	0x00011850


	//   ....[152]....
        /*0e28*/ 	.word	0x000118c0


	//   ....[153]....
        /*0e2c*/ 	.word	0x00011920


	//   ....[154]....
        /*0e30*/ 	.word	0x00011990


	//   ....[155]....
        /*0e34*/ 	.word	0x00011a00


	//   ....[156]....
        /*0e38*/ 	.word	0x00011a70


	//   ....[157]....
        /*0e3c*/ 	.word	0x00011ad0


	//   ....[158]....
        /*0e40*/ 	.word	0x00011b40


	//   ....[159]....
        /*0e44*/ 	.word	0x00011bb0


	//   ....[160]....
        /*0e48*/ 	.word	0x00011c00


	//   ....[161]....
        /*0e4c*/ 	.word	0x00011c40


	//   ....[162]....
        /*0e50*/ 	.word	0x00011c90


	//   ....[163]....
        /*0e54*/ 	.word	0x00011ce0


	//   ....[164]....
        /*0e58*/ 	.word	0x00011d30


	//   ....[165]....
        /*0e5c*/ 	.word	0x00011da0


	//   ....[166]....
        /*0e60*/ 	.word	0x00011df0


	//   ....[167]....
        /*0e64*/ 	.word	0x00011e40


	//   ....[168]....
        /*0e68*/ 	.word	0x00011e90


	//   ....[169]....
        /*0e6c*/ 	.word	0x00011ee0


	//   ....[170]....
        /*0e70*/ 	.word	0x00011f30


	//   ....[171]....
        /*0e74*/ 	.word	0x00011fa0


	//   ....[172]....
        /*0e78*/ 	.word	0x00011ff0


	//   ....[173]....
        /*0e7c*/ 	.word	0x00012050


	//   ....[174]....
        /*0e80*/ 	.word	0x000120b0


	//   ....[175]....
        /*0e84*/ 	.word	0x00012120


	//----- nvinfo : EIATTR_EXIT_INSTR_OFFSETS
	.align		4
.L_650:
        /*0e88*/ 	.byte	0x04, 0x1c
        /*0e8a*/ 	.short	(.L_652 - .L_651)


	//   ....[0]....
.L_651:
        /*0e8c*/ 	.word	0x00000c10


	//   ....[1]....
        /*0e90*/ 	.word	0x000101f0


	//----- nvinfo : EIATTR_MAX_THREADS
	.align		4
.L_652:
        /*0e94*/ 	.byte	0x04, 0x05
        /*0e96*/ 	.short	(.L_654 - .L_653)
.L_653:
        /*0e98*/ 	.word	0x00000100
        /*0e9c*/ 	.word	0x00000001
        /*0ea0*/ 	.word	0x00000001


	//----- nvinfo : EIATTR_CRS_STACK_SIZE
	.align		4
.L_654:
        /*0ea4*/ 	.byte	0x04, 0x1e
        /*0ea6*/ 	.short	(.L_656 - .L_655)
.L_655:
        /*0ea8*/ 	.word	0x00000000
.L_656:


//--------------------- .nv.info._ZN7cutlass13device_kernelIN5flash19enable_sm80_to_sm89INS1_16FlashAttnFwdSm80INS1_25CollectiveMainloopFwdSm80ILi8ELi1ELb0EN4cute5tupleIJNS5_1CILi128EEENS7_ILi48EEENS7_ILi256EEEEEELi256ENS_6half_tEfNS_4arch4Sm80ELb0ELb0ELb1ELb1ELb1ELb1ELb1ELb1EEENS1_21CollectiveEpilogueFwdINS6_IJS8_SA_S9_EEENS6_IJNS7_ILi1EEESI_SI_EEESC_SE_Li256ELb1ELb1ELb1ELb0EEENS1_36VarlenDynamicPersistentTileSchedulerILi128ELi48ELi256ELi256ELb1ELb1ELb0ELb0ELb1ELb1EEEEEEEEEvNT_6ParamsE --------------------------
	.section	.nv.info._ZN7cutlass13device_kernelIN5flash19enable_sm80_to_sm89INS1_16FlashAttnFwdSm80INS1_25CollectiveMainloopFwdSm80ILi8ELi1ELb0EN4cute5tupleIJNS5_1CILi128EEENS7_ILi48EEENS7_ILi256EEEEEELi256ENS_6half_tEfNS_4arch4Sm80ELb0ELb0ELb1ELb1ELb1ELb1ELb1ELb1EEENS1_21CollectiveEpilogueFwdINS6_IJS8_SA_S9_EEENS6_IJNS7_ILi1EEESI_SI_EEESC_SE_Li256ELb1ELb1ELb1ELb0EEENS1_36VarlenDynamicPersistentTileSchedulerILi128ELi48ELi256ELi256ELb1ELb1ELb0ELb0ELb1ELb1EEEEEEEEEvNT_6ParamsE,"",@"SHT_CUDA_INFO"
	.sectionflags	@""
	.align	4


	//----- nvinfo : EIATTR_CUDA_API_VERSION
	.align		4
        /*0000*/ 	.byte	0x04, 0x37
        /*0002*/ 	.short	(.L_658 - .L_657)
.L_657:
        /*0004*/ 	.word	0x00000082


	//----- nvinfo : EIATTR_SW2861232_WAR
	.align		4
.L_658:
        /*0008*/ 	.byte	0x01, 0x35
	.zero		2


	//----- nvinfo : EIATTR_PARAM_CBANK
	.align		4
        /*000c*/ 	.byte	0x04, 0x0a
        /*000e*/ 	.short	(.L_660 - .L_659)
	.align		4
.L_659:
        /*0010*/ 	.word	index@(.nv.constant0._ZN7cutlass13device_kernelIN5flash19enable_sm80_to_sm89INS1_16FlashAttnFwdSm80INS1_25CollectiveMainloopFwdSm80ILi8ELi1ELb0EN4cute5tupleIJNS5_1CILi128EEENS7_ILi48EEENS7_ILi256EEEEEELi256ENS_6half_tEfNS_4arch4Sm80ELb0ELb0ELb1ELb1ELb1ELb1ELb1ELb1EEENS1_21CollectiveEpilogueFwdINS6_IJS8_SA_S9_EEENS6_IJNS7_ILi1EEESI_SI_EEESC_SE_Li256ELb1ELb1ELb1ELb0EEENS1_36VarlenDynamicPersistentTileSchedulerILi128ELi48ELi256ELi256ELb1ELb1ELb0ELb0ELb1ELb1EEEEEEEEEvNT_6ParamsE)
        /*0014*/ 	.short	0x0160
        /*0016*/ 	.short	0x0438


	//----- nvinfo : EIATTR_CBANK_PARAM_SIZE
	.align		4
.L_660:
        /*0018*/ 	.byte	0x03, 0x19
        /*001a*/ 	.short	0x0438


	//----- nvinfo : EIATTR_KPARAM_INFO
	.align		4
        /*001c*/ 	.byte	0x04, 0x17
        /*001e*/ 	.short	(.L_662 - .L_661)
.L_661:
        /*0020*/ 	.word	0x00000000
        /*0024*/ 	.short	0x0000
        /*0026*/ 	.short	0x0000
        /*0028*/ 	.byte	0x00, 0xf0, 0xe1, 0x10


	//----- nvinfo : EIATTR_MAXREG_COUNT
	.align		4
.L_662:
        /*002c*/ 	.byte	0x03, 0x1b
        /*002e*/ 	.short	0x00ff


	//----- nvinfo : EIATTR_NUM_BARRIERS
	.align		4
        /*0030*/ 	.byte	0x02, 0x4c
        /*0032*/ 	.byte	0x06
	.zero		1


	//----- nvinfo : EIATTR_ANNOTATIONS
	.align		4
        /*0034*/ 	.byte	0x04, 0x55
        /*0036*/ 	.short	(.L_664 - .L_663)


	//   ....[0]....
.L_663:
        /* <DEDUP_REMOVED lines=159> */


	//----- nvinfo : EIATTR_MERCURY_ISA_VERSION
	.align		4
.L_664:
        /*0a18*/ 	.byte	0x03, 0x5f
        /*0a1a*/ 	.short	0x0000


	//----- nvinfo : EIATTR_INT_WARP_WIDE_INSTR_OFFSETS
	.align		4
        /*0a1c*/ 	.byte	0x04, 0x31
        /*0a1e*/ 	.short	(.L_666 - .L_665)


	//   ....[0]....
.L_665:
        /*0a20*/ 	.word	0x00017690


	//   ....[1]....
        /*0a24*/ 	.word	0x00017700


	//----- nvinfo : EIATTR_COOP_GROUP_MASK_REGIDS
	.align		4
.L_666:
        /*0a28*/ 	.byte	0x04, 0x29
        /*0a2a*/ 	.short	(.L_668 - .L_667)


	//   ....[0]....
.L_667:
        /*0a2c*/ 	.word	0xffffffff


	//   ....[1]....
        /*0a30*/ 	.word	0xffffffff


	//   ....[2]....
        /*0a34*/ 	.word	0xffffffff


	//   ....[3]....
        /*0a38*/ 	.word	0xffffffff


	//   ....[4]....
        /*0a3c*/ 	.word	0xffffffff


	//   ....[5]....
        /*0a40*/ 	.word	0xffffffff


	//   ....[6]....
        /*0a44*/ 	.word	0xffffffff


	//   ....[7]....
        /*0a48*/ 	.word	0xffffffff


	//   ....[8]....
        /*0a4c*/ 	.word	0xffffffff


	//   ....[9]....
        /*0a50*/ 	.word	0xffffffff


	//   ....[10]....
        /*0a54*/ 	.word	0xffffffff


	//   ....[11]....
        /*0a58*/ 	.word	0xffffffff


	//   ....[12]....
        /*0a5c*/ 	.word	0xffffffff


	//   ....[13]....
        /*0a60*/ 	.word	0xffffffff


	//   ....[14]....
        /*0a64*/ 	.word	0xffffffff


	//   ....[15]....
        /*0a68*/ 	.word	0xffffffff


	//   ....[16]....
        /*0a6c*/ 	.word	0xffffffff


	//   ....[17]....
        /*0a70*/ 	.word	0xffffffff


	//   ....[18]....
        /*0a74*/ 	.word	0xffffffff


	//   ....[19]....
        /*0a78*/ 	.word	0xffffffff


	//   ....[20]....
        /*0a7c*/ 	.word	0xffffffff


	//   ....[21]....
        /*0a80*/ 	.word	0xffffffff


	//   ....[22]....
        /*0a84*/ 	.word	0xffffffff


	//   ....[23]....
        /*0a88*/ 	.word	0xffffffff


	//   ....[24]....
        /*0a8c*/ 	.word	0xffffffff


	//   ....[25]....
        /*0a90*/ 	.word	0xffffffff


	//   ....[26]....
        /*0a94*/ 	.word	0xffffffff


	//   ....[27]....
        /*0a98*/ 	.word	0xffffffff


	//   ....[28]....
        /*0a9c*/ 	.word	0xffffffff


	//   ....[29]....
        /*0aa0*/ 	.word	0xffffffff


	//   ....[30]....
        /*0aa4*/ 	.word	0xffffffff


	//   ....[31]....
        /*0aa8*/ 	.word	0xffffffff


	//   ....[32]....
        /*0aac*/ 	.word	0xffffffff


	//   ....[33]....
        /*0ab0*/ 	.word	0xffffffff


	//   ....[34]....
        /*0ab4*/ 	.word	0xffffffff


	//   ....[35]....
        /*0ab8*/ 	.word	0xffffffff


	//   ....[36]....
        /*0abc*/ 	.word	0xffffffff


	//   ....[37]....
        /*0ac0*/ 	.word	0xffffffff


	//   ....[38]....
        /*0ac4*/ 	.word	0xffffffff


	//   ....[39]....
        /*0ac8*/ 	.word	0xffffffff


	//   ....[40]....
        /*0acc*/ 	.word	0xffffffff


	//   ....[41]....
        /*0ad0*/ 	.word	0xffffffff


	//   ....[42]....
        /*0ad4*/ 	.word	0xffffffff


	//   ....[43]....
        /*0ad8*/ 	.word	0xffffffff


	//   ....[44]....
        /*0adc*/ 	.word	0xffffffff


	//   ....[45]....
        /*0ae0*/ 	.word	0xffffffff


	//   ....[46]....
        /*0ae4*/ 	.word	0xffffffff


	//   ....[47]....
        /*0ae8*/ 	.word	0xffffffff


	//   ....[48]....
        /*0aec*/ 	.word	0xffffffff


	//   ....[49]....
        /*0af0*/ 	.word	0xffffffff


	//   ....[50]....
        /*0af4*/ 	.word	0xffffffff


	//   ....[51]....
        /*0af8*/ 	.word	0xffffffff


	//   ....[52]....
        /*0afc*/ 	.word	0xffffffff


	//   ....[53]....
        /*0b00*/ 	.word	0xffffffff


	//   ....[54]....
        /*0b04*/ 	.word	0xffffffff


	//   ....[55]....
        /*0b08*/ 	.word	0xffffffff


	//   ....[56]....
        /*0b0c*/ 	.word	0xffffffff


	//   ....[57]....
        /*0b10*/ 	.word	0xffffffff


	//   ....[58]....
        /*0b14*/ 	.word	0xffffffff


	//   ....[59]....
        /*0b18*/ 	.word	0xffffffff


	//   ....[60]....
        /*0b1c*/ 	.word	0xffffffff


	//   ....[61]....
        /*0b20*/ 	.word	0xffffffff


	//   ....[62]....
        /*0b24*/ 	.word	0xffffffff


	//   ....[63]....
        /*0b28*/ 	.word	0xffffffff


	//   ....[64]....
        /*0b2c*/ 	.word	0xffffffff


	//   ....[65]....
        /*0b30*/ 	.word	0xffffffff


	//   ....[66]....
        /*0b34*/ 	.word	0xffffffff


	//   ....[67]....
        /*0b38*/ 	.word	0xffffffff


	//   ....[68]....
        /*0b3c*/ 	.word	0xffffffff


	//   ....[69]....
        /*0b40*/ 	.word	0xffffffff


	//   ....[70]....
        /*0b44*/ 	.word	0xffffffff


	//   ....[71]....
        /*0b48*/ 	.word	0xffffffff


	//   ....[72]....
        /*0b4c*/ 	.word	0xffffffff


	//   ....[73]....
        /*0b50*/ 	.word	0xffffffff


	//   ....[74]....
        /*0b54*/ 	.word	0xffffffff


	//   ....[75]....
        /*0b58*/ 	.word	0xffffffff


	//   ....[76]....
        /*0b5c*/ 	.word	0xffffffff


	//   ....[77]....
        /*0b60*/ 	.word	0xffffffff


	//   ....[78]....
        /*0b64*/ 	.word	0xffffffff


	//   ....[79]....
        /*0b68*/ 	.word	0xffffffff


	//   ....[80]....
        /*0b6c*/ 	.word	0xffffffff


	//   ....[81]....
        /*0b70*/ 	.word	0xffffffff


	//   ....[82]....
        /*0b74*/ 	.word	0xffffffff


	//   ....[83]....
        /*0b78*/ 	.word	0xffffffff


	//   ....[84]....
        /*0b7c*/ 	.word	0xffffffff


	//   ....[85]....
        /*0b80*/ 	.word	0xffffffff


	//   ....[86]....
        /*0b84*/ 	.word	0xffffffff


	//   ....[87]....
        /*0b88*/ 	.word	0xffffffff


	//   ....[88]....
        /*0b8c*/ 	.word	0xffffffff


	//   ....[89]....
        /*0b90*/ 	.word	0xffffffff


	//   ....[90]....
        /*0b94*/ 	.word	0xffffffff


	//   ....[91]....
        /*0b98*/ 	.word	0xffffffff


	//   ....[92]....
        /*0b9c*/ 	.word	0xffffffff


	//   ....[93]....
        /*0ba0*/ 	.word	0xffffffff


	//   ....[94]....
        /*0ba4*/ 	.word	0xffffffff


	//   ....[95]....
        /*0ba8*/ 	.word	0xffffffff


	//   ....[96]....
        /*0bac*/ 	.word	0xffffffff


	//   ....[97]....
        /*0bb0*/ 	.word	0xffffffff


	//   ....[98]....
        /*0bb4*/ 	.word	0xffffffff


	//   ....[99]....
        /*0bb8*/ 	.word	0xffffffff


	//   ....[100]....
        /*0bbc*/ 	.word	0xffffffff


	//   ....[101]....
        /*0bc0*/ 	.word	0xffffffff


	//   ....[102]....
        /*0bc4*/ 	.word	0xffffffff


	//   ....[103]....
        /*0bc8*/ 	.word	0xffffffff


	//   ....[104]....
        /*0bcc*/ 	.word	0xffffffff


	//   ....[105]....
        /*0bd0*/ 	.word	0xffffffff


	//   ....[106]....
        /*0bd4*/ 	.word	0xffffffff


	//   ....[107]....
        /*0bd8*/ 	.word	0xffffffff


	//   ....[108]....
        /*0bdc*/ 	.word	0xffffffff


	//   ....[109]....
        /*0be0*/ 	.word	0xffffffff


	//   ....[110]....
        /*0be4*/ 	.word	0xffffffff


	//   ....[111]....
        /*0be8*/ 	.word	0xffffffff


	//   ....[112]....
        /*0bec*/ 	.word	0xffffffff


	//   ....[113]....
        /*0bf0*/ 	.word	0xffffffff


	//   ....[114]....
        /*0bf4*/ 	.word	0xffffffff


	//   ....[115]....
        /*0bf8*/ 	.word	0xffffffff


	//   ....[116]....
        /*0bfc*/ 	.word	0xffffffff


	//   ....[117]....
        /*0c00*/ 	.word	0xffffffff


	//   ....[118]....
        /*0c04*/ 	.word	0xffffffff


	//   ....[119]....
        /*0c08*/ 	.word	0xffffffff


	//   ....[120]....
        /*0c0c*/ 	.word	0xffffffff


	//   ....[121]....
        /*0c10*/ 	.word	0xffffffff


	//   ....[122]....
        /*0c14*/ 	.word	0xffffffff


	//   ....[123]....
        /*0c18*/ 	.word	0xffffffff


	//   ....[124]....
        /*0c1c*/ 	.word	0xffffffff


	//   ....[125]....
        /*0c20*/ 	.word	0xffffffff


	//   ....[126]....
        /*0c24*/ 	.word	0xffffffff


	//   ....[127]....
        /*0c28*/ 	.word	0xffffffff


	//   ....[128]....
        /*0c2c*/ 	.word	0xffffffff


	//   ....[129]....
        /*0c30*/ 	.word	0xffffffff


	//   ....[130]....
        /*0c34*/ 	.word	0xffffffff


	//   ....[131]....
        /*0c38*/ 	.word	0xffffffff


	//   ....[132]....
        /*0c3c*/ 	.word	0xffffffff


	//   ....[133]....
        /*0c40*/ 	.word	0xffffffff


	//   ....[134]....
        /*0c44*/ 	.word	0xffffffff


	//   ....[135]....
        /*0c48*/ 	.word	0xffffffff


	//   ....[136]....
        /*0c4c*/ 	.word	0xffffffff


	//   ....[137]....
        /*0c50*/ 	.word	0xffffffff


	//   ....[138]....
        /*0c54*/ 	.word	0xffffffff


	//   ....[139]....
        /*0c58*/ 	.word	0xffffffff


	//   ....[140]....
        /*0c5c*/ 	.word	0xffffffff


	//   ....[141]....
        /*0c60*/ 	.word	0xffffffff


	//   ....[142]....
        /*0c64*/ 	.word	0xffffffff


	//   ....[143]....
        /*0c68*/ 	.word	0xffffffff


	//   ....[144]....
        /*0c6c*/ 	.word	0xffffffff


	//   ....[145]....
        /*0c70*/ 	.word	0xffffffff


	//   ....[146]....
        /*0c74*/ 	.word	0xffffffff


	//   ....[147]....
        /*0c78*/ 	.word	0xffffffff


	//   ....[148]....
        /*0c7c*/ 	.word	0xffffffff


	//   ....[149]....
        /*0c80*/ 	.word	0xffffffff


	//   ....[150]....
        /*0c84*/ 	.word	0xffffffff


	//   ....[151]....
        /*0c88*/ 	.word	0xffffffff


	//   ....[152]....
        /*0c8c*/ 	.word	0xffffffff


	//   ....[153]....
        /*0c90*/ 	.word	0xffffffff


	//   ....[154]....
        /*0c94*/ 	.word	0xffffffff


	//   ....[155]....
        /*0c98*/ 	.word	0xffffffff


	//   ....[156]....
        /*0c9c*/ 	.word	0xffffffff


	//   ....[157]....
        /*0ca0*/ 	.word	0xffffffff


	//   ....[158]....
        /*0ca4*/ 	.word	0xffffffff


	//   ....[159]....
        /*0ca8*/ 	.word	0xffffffff


	//   ....[160]....
        /*0cac*/ 	.word	0xffffffff


	//   ....[161]....
        /*0cb0*/ 	.word	0xffffffff


	//   ....[162]....
        /*0cb4*/ 	.word	0xffffffff


	//   ....[163]....
        /*0cb8*/ 	.word	0xffffffff


	//   ....[164]....
        /*0cbc*/ 	.word	0xffffffff


	//   ....[165]....
        /*0cc0*/ 	.word	0xffffffff


	//   ....[166]....
        /*0cc4*/ 	.word	0xffffffff


	//   ....[167]....
        /*0cc8*/ 	.word	0xffffffff


	//   ....[168]....
        /*0ccc*/ 	.word	0xffffffff


	//   ....[169]....
        /*0cd0*/ 	.word	0xffffffff


	//   ....[170]....
        /*0cd4*/ 	.word	0xffffffff


	//   ....[171]....
        /*0cd8*/ 	.word	0xffffffff


	//   ....[172]....
        /*0cdc*/ 	.word	0xffffffff


	//   ....[173]....
        /*0ce0*/ 	.word	0xffffffff


	//   ....[174]....
        /*0ce4*/ 	.word	0xffffffff


	//   ....[175]....
        /*0ce8*/ 	.word	0xffffffff


	//   ....[176]....
        /*0cec*/ 	.word	0xffffffff


	//   ....[177]....
        /*0cf0*/ 	.word	0xffffffff


	//   ....[178]....
        /*0cf4*/ 	.word	0xffffffff


	//   ....[179]....
        /*0cf8*/ 	.word	0xffffffff


	//   ....[180]....
        /*0cfc*/ 	.word	0xffffffff


	//   ....[181]....
        /*0d00*/ 	.word	0xffffffff


	//   ....[182]....
        /*0d04*/ 	.word	0xffffffff


	//   ....[183]....
        /*0d08*/ 	.word	0xffffffff


	//   ....[184]....
        /*0d0c*/ 	.word	0xffffffff


	//   ....[185]....
        /*0d10*/ 	.word	0xffffffff


	//   ....[186]....
        /*0d14*/ 	.word	0xffffffff


	//   ....[187]....
        /*0d18*/ 	.word	0xffffffff


	//   ....[188]....
        /*0d1c*/ 	.word	0xffffffff


	//   ....[189]....
        /*0d20*/ 	.word	0xffffffff


	//   ....[190]....
        /*0d24*/ 	.word	0xffffffff


	//   ....[191]....
        /*0d28*/ 	.word	0xffffffff


	//   ....[192]....
        /*0d2c*/ 	.word	0xffffffff


	//   ....[193]....
        /*0d30*/ 	.word	0xffffffff


	//   ....[194]....
        /*0d34*/ 	.word	0xffffffff


	//   ....[195]....
        /*0d38*/ 	.word	0xffffffff


	//   ....[196]....
        /*0d3c*/ 	.word	0xffffffff


	//   ....[197]....
        /*0d40*/ 	.word	0xffffffff


	//   ....[198]....
        /*0d44*/ 	.word	0xffffffff


	//   ....[199]....
        /*0d48*/ 	.word	0xffffffff


	//   ....[200]....
        /*0d4c*/ 	.word	0xffffffff


	//   ....[201]....
        /*0d50*/ 	.word	0xffffffff


	//   ....[202]....
        /*0d54*/ 	.word	0xffffffff


	//   ....[203]....
        /*0d58*/ 	.word	0xffffffff


	//----- nvinfo : EIATTR_COOP_GROUP_INSTR_OFFSETS
	.align		4
.L_668:
        /*0d5c*/ 	.byte	0x04, 0x28
        /*0d5e*/ 	.short	(.L_670 - .L_669)


	//   ....[0]....
.L_669:
        /*0d60*/ 	.word	0x00000050


	//   ....[1]....
        /*0d64*/ 	.word	0x00000200


	//   ....[2]....
        /*0d68*/ 	.word	0x00000230


	//   ....[3]....
        /*0d6c*/ 	.word	0x00000260


	//   ....[4]....
        /*0d70*/ 	.word	0x00000290


	//   ....[5]....
        /*0d74*/ 	.word	0x000002c0


	//   ....[6]....
        /*0d78*/ 	.word	0x000002f0


	//   ....[7]....
        /*0d7c*/ 	.word	0x00000460


	//   ....[8]....
        /*0d80*/ 	.word	0x000004a0


	//   ....[9]....
        /*0d84*/ 	.word	0x000004d0


	//   ....[10]....
        /*0d88*/ 	.word	0x00000500


	//   ....[11]....
        /*0d8c*/ 	.word	0x00000530


	//   ....[12]....
        /*0d90*/ 	.word	0x00000560


	//   ....[13]....
        /*0d94*/ 	.word	0x000005f0


	//   ....[14]....
        /*0d98*/ 	.word	0x00000620


	//   ....[15]....
        /*0d9c*/ 	.word	0x00000640


	//   ....[16]....
        /*0da0*/ 	.word	0x000006a0


	//   ....[17]....
        /*0da4*/ 	.word	0x00003fd0


	//   ....[18]....
        /*0da8*/ 	.word	0x00004060


	//   ....[19]....
        /*0dac*/ 	.word	0x00005070


	//   ....[20]....
        /*0db0*/ 	.word	0x00005080


	//   ....[21]....
        /*0db4*/ 	.word	0x00006590


	//   ....[22]....
        /*0db8*/ 	.word	0x00006600


	//   ....[23]....
        /*0dbc*/ 	.word	0x000076a0


	//   ....[24]....
        /*0dc0*/ 	.word	0x000076b0


	//   ....[25]....
        /*0dc4*/ 	.word	0x00008650


	//   ....[26]....
        /*0dc8*/ 	.word	0x00008680


	//   ....[27]....
        /*0dcc*/ 	.word	0x00008840


	//   ....[28]....
        /*0dd0*/ 	.word	0x00008860


	//   ....[29]....
        /*0dd4*/ 	.word	0x00008c90


	//   ....[30]....
        /*0dd8*/ 	.word	0x00008d50


	//   ....[31]....
        /*0ddc*/ 	.word	0x00008ef0


	//   ....[32]....
        /*0de0*/ 	.word	0x00008f10


	//   ....[33]....
        /*0de4*/ 	.word	0x00009db0


	//   ....[34]....
        /*0de8*/ 	.word	0x00009dd0


	//   ....[35]....
        /*0dec*/ 	.word	0x00009f60


	//   ....[36]....
        /*0df0*/ 	.word	0x00009f70


	//   ....[37]....
        /*0df4*/ 	.word	0x0000a0e0


	//   ....[38]....
        /*0df8*/ 	.word	0x0000a100


	//   ....[39]....
        /*0dfc*/ 	.word	0x0000a270


	//   ....[40]....
        /*0e00*/ 	.word	0x0000a280


	//   ....[41]....
        /*0e04*/ 	.word	0x0000a6f0


	//   ....[42]....
        /*0e08*/ 	.word	0x0000a710


	//   ....[43]....
        /*0e0c*/ 	.word	0x0000a800


	//   ....[44]....
        /*0e10*/ 	.word	0x0000a810


	//   ....[45]....
        /*0e14*/ 	.word	0x0000aa70


	//   ....[46]....
        /*0e18*/ 	.word	0x0000aab0


	//   ....[47]....
        /*0e1c*/ 	.word	0x0000aaf0


	//   ....[48]....
        /*0e20*/ 	.word	0x0000ab20


	//   ....[49]....
        /*0e24*/ 	.word	0x0000dc60


	//   ....[50]....
        /*0e28*/ 	.word	0x0000dca0


	//   ....[51]....
        /*0e2c*/ 	.word	0x0000dce0


	//   ....[52]....
        /*0e30*/ 	.word	0x0000dd10


	//   ....[53]....
        /*0e34*/ 	.word	0x00011380


	//   ....[54]....
        /*0e38*/ 	.word	0x000113b0


	//   ....[55]....
        /*0e3c*/ 	.word	0x000115a0


	//   ....[56]....
        /*0e40*/ 	.word	0x000115b0


	//   ....[57]....
        /*0e44*/ 	.word	0x00012660


	//   ....[58]....
        /*0e48*/ 	.word	0x00012680


	//   ....[59]....
        /*0e4c*/ 	.word	0x000127e0


	//   ....[60]....
        /*0e50*/ 	.word	0x000127f0


	//   ....[61]....
        /*0e54*/ 	.word	0x00012d00


	//   ....[62]....
        /*0e58*/ 	.word	0x00012d30


	//   ....[63]....
        /*0e5c*/ 	.word	0x00012d40


	//   ....[64]....
        /*0e60*/ 	.word	0x00012d70


	//   ....[65]....
        /*0e64*/ 	.word	0x00013f10


	//   ....[66]....
        /*0e68*/ 	.word	0x00013f20


	//   ....[67]....
        /*0e6c*/ 	.word	0x00014060


	//   ....[68]....
        /*0e70*/ 	.word	0x00014070


	//   ....[69]....
        /*0e74*/ 	.word	0x000150b0


	//   ....[70]....
        /*0e78*/ 	.word	0x000150d0


	//   ....[71]....
        /*0e7c*/ 	.word	0x000151f0


	//   ....[72]....
        /*0e80*/ 	.word	0x00015200


	//   ....[73]....
        /*0e84*/ 	.word	0x000154b0


	//   ....[74]....
        /*0e88*/ 	.word	0x000154e0


	//   ....[75]....
        /*0e8c*/ 	.word	0x00015500


	//   ....[76]....
        /*0e90*/ 	.word	0x00015520


	//   ....[77]....
        /*0e94*/ 	.word	0x00016c80


	//   ....[78]....
        /*0e98*/ 	.word	0x00016ca0


	//   ....[79]....
        /*0e9c*/ 	.word	0x00016cc0


	//   ....[80]....
        /*0ea0*/ 	.word	0x00016ce0


	//   ....[81]....
        /*0ea4*/ 	.word	0x00018570


	//   ....[82]....
        /*0ea8*/ 	.word	0x00018590


	//   ....[83]....
        /*0eac*/ 	.word	0x000185b0


	//   ....[84]....
        /*0eb0*/ 	.word	0x000185d0


	//   ....[85]....
        /*0eb4*/ 	.word	0x00018970


	//   ....[86]....
        /*0eb8*/ 	.word	0x00018990


	//   ....[87]....
        /*0ebc*/ 	.word	0x00018af0


	//   ....[88]....
        /*0ec0*/ 	.word	0x00018b00


	//   ....[89]....
        /*0ec4*/ 	.word	0x00018c70


	//   ....[90]....
        /*0ec8*/ 	.word	0x00018c90


	//   ....[91]....
        /*0ecc*/ 	.word	0x00018e00


	//   ....[92]....
        /*0ed0*/ 	.word	0x00018e10


	//   ....[93]....
        /*0ed4*/ 	.word	0x000191b0


	//   ....[94]....
        /*0ed8*/ 	.word	0x000191d0


	//   ....[95]....
        /*0edc*/ 	.word	0x00019e10


	//   ....[96]....
        /*0ee0*/ 	.word	0x00019e20


	//   ....[97]....
        /*0ee4*/ 	.word	0x0001b2b0


	//   ....[98]....
        /*0ee8*/ 	.word	0x0001b2d0


	//   ....[99]....
        /*0eec*/ 	.word	0x0001b440


	//   ....[100]....
        /*0ef0*/ 	.word	0x0001b450


	//   ....[101]....
        /*0ef4*/ 	.word	0x0001b5c0


	//   ....[102]....
        /*0ef8*/ 	.word	0x0001b5e0


	//   ....[103]....
        /*0efc*/ 	.word	0x0001b750


	//   ....[104]....
        /*0f00*/ 	.word	0x0001b760


	//   ....[105]....
        /*0f04*/ 	.word	0x0001b990


	//   ....[106]....
        /*0f08*/ 	.word	0x0001b9b0


	//   ....[107]....
        /*0f0c*/ 	.word	0x0001bae0


	//   ....[108]....
        /*0f10*/ 	.word	0x0001bb20


	//   ....[109]....
        /*0f14*/ 	.word	0x0001bb50


	//   ....[110]....
        /*0f18*/ 	.word	0x0001bb80


	//   ....[111]....
        /*0f1c*/ 	.word	0x0001bbb0


	//   ....[112]....
        /*0f20*/ 	.word	0x0001bbe0


	//   ....[113]....
        /*0f24*/ 	.word	0x0001bd40


	//   ....[114]....
        /*0f28*/ 	.word	0x0001bd80


	//   ....[115]....
        /*0f2c*/ 	.word	0x0001bdb0


	//   ....[116]....
        /*0f30*/ 	.word	0x0001bde0


	//   ....[117]....
        /*0f34*/ 	.word	0x0001be10


	//   ....[118]....
        /*0f38*/ 	.word	0x0001be40


	//   ....[119]....
        /*0f3c*/ 	.word	0x0001bed0


	//   ....[120]....
        /*0f40*/ 	.word	0x0001bf00


	//   ....[121]....
        /*0f44*/ 	.word	0x0001bf10


	//   ....[122]....
        /*0f48*/ 	.word	0x0001bf70


	//   ....[123]....
        /*0f4c*/ 	.word	0x0001c560


	//   ....[124]....
        /*0f50*/ 	.word	0x0001c5c0


	//   ....[125]....
        /*0f54*/ 	.word	0x0001c620


	//   ....[126]....
        /*0f58*/ 	.word	0x0001c680


	//   ....[127]....
        /*0f5c*/ 	.word	0x0001c6e0


	//   ....[128]....
        /*0f60*/ 	.word	0x0001c750


	//   ....[129]....
        /*0f64*/ 	.word	0x0001c7a0


	//   ....[130]....
        /*0f68*/ 	.word	0x0001c800


	//   ....[131]....
        /*0f6c*/ 	.word	0x0001c870


	//   ....[132]....
        /*0f70*/ 	.word	0x0001c8d0


	//   ....[133]....
        /*0f74*/ 	.word	0x0001c940


	//   ....[134]....
        /*0f78*/ 	.word	0x0001c9b0


	//   ....[135]....
        /*0f7c*/ 	.word	0x0001ca20


	//   ....[136]....
        /*0f80*/ 	.word	0x0001ca80


	//   ....[137]....
        /*0f84*/ 	.word	0x0001caf0


	//   ....[138]....
        /*0f88*/ 	.word	0x0001cb60


	//   ....[139]....
        /*0f8c*/ 	.word	0x0001cbd0


	//   ....[140]....
        /*0f90*/ 	.word	0x0001cc30


	//   ....[141]....
        /*0f94*/ 	.word	0x0001cca0


	//   ....[142]....
        /*0f98*/ 	.word	0x0001cd00


	//   ....[143]....
        /*0f9c*/ 	.word	0x0001cd70


	//   ....[144]....
        /*0fa0*/ 	.word	0x0001cde0


	//   ....[145]....
        /*0fa4*/ 	.word	0x0001ce50


	//   ....[146]....
        /*0fa8*/ 	.word	0x0001ceb0


	//   ....[147]....
        /*0fac*/ 	.word	0x0001cf10


	//   ....[148]....
        /*0fb0*/ 	.word	0x0001cf70


	//   ....[149]....
        /*0fb4*/ 	.word	0x0001cfc0


	//   ....[150]....
        /*0fb8*/ 	.word	0x0001d010


	//   ....[151]....
        /*0fbc*/ 	.word	0x0001d080


	//   ....[152]....
        /*0fc0*/ 	.word	0x0001d0f0


	//   ....[153]....
        /*0fc4*/ 	.word	0x0001d150


	//   ....[154]....
        /*0fc8*/ 	.word	0x0001d1c0


	//   ....[155]....
        /*0fcc*/ 	.word	0x0001d230


	//   ....[156]....
        /*0fd0*/ 	.word	0x0001d2a0


	//   ....[157]....
        /*0fd4*/ 	.word	0x0001d300


	//   ....[158]....
        /*0fd8*/ 	.word	0x0001d350


	//   ....[159]....
        /*0fdc*/ 	.word	0x0001d3a0


	//   ....[160]....
        /*0fe0*/ 	.word	0x0001d3f0


	//   ....[161]....
        /*0fe4*/ 	.word	0x0001d430


	//   ....[162]....
        /*0fe8*/ 	.word	0x0001d490


	//   ....[163]....
        /*0fec*/ 	.word	0x0001d4d0


	//   ....[164]....
        /*0ff0*/ 	.word	0x0001d520


	//   ....[165]....
        /*0ff4*/ 	.word	0x0001d560


	//   ....[166]....
        /*0ff8*/ 	.word	0x0001d5d0


	//   ....[167]....
        /*0ffc*/ 	.word	0x0001d640


	//   ....[168]....
        /*1000*/ 	.word	0x0001d6b0


	//   ....[169]....
        /*1004*/ 	.word	0x0001d710


	//   ....[170]....
        /*1008*/ 	.word	0x0001d780


	//   ....[171]....
        /*100c*/ 	.word	0x0001d7f0


	//   ....[172]....
        /*1010*/ 	.word	0x0001d860


	//   ....[173]....
        /*1014*/ 	.word	0x0001d8c0


	//   ....[174]....
        /*1018*/ 	.word	0x0001d930


	//   ....[175]....
        /*101c*/ 	.word	0x0001d9a0


	//   ....[176]....
        /*1020*/ 	.word	0x0001da10


	//   ....[177]....
        /*1024*/ 	.word	0x0001da70


	//   ....[178]....
        /*1028*/ 	.word	0x0001dae0


	//   ....[179]....
        /*102c*/ 	.word	0x0001db50


	//   ....[180]....
        /*1030*/ 	.word	0x0001dbc0


	//   ....[181]....
        /*1034*/ 	.word	0x0001dc20


	//   ....[182]....
        /*1038*/ 	.word	0x0001dc90


	//   ....[183]....
        /*103c*/ 	.word	0x0001dd00


	//   ....[184]....
        /*1040*/ 	.word	0x0001dd70


	//   ....[185]....
        /*1044*/ 	.word	0x0001ddd0


	//   ....[186]....
        /*1048*/ 	.word	0x0001de40


	//   ....[187]....
        /*104c*/ 	.word	0x0001deb0


	//   ....[188]....
        /*1050*/ 	.word	0x0001df10


	//   ....[189]....
        /*1054*/ 	.word	0x0001df60


	//   ....[190]....
        /*1058*/ 	.word	0x0001dfc0


	//   ....[191]....
        /*105c*/ 	.word	0x0001e020


	//   ....[192]....
        /*1060*/ 	.word	0x0001e080


	//   ....[193]....
        /*1064*/ 	.word	0x0001e0f0


	//   ....[194]....
        /*1068*/ 	.word	0x0001e150


	//   ....[195]....
        /*106c*/ 	.word	0x0001e1b0


	//   ....[196]....
        /*1070*/ 	.word	0x0001e210


	//   ....[197]....
        /*1074*/ 	.word	0x0001e270


	//   ....[198]....
        /*1078*/ 	.word	0x0001e2d0


	//   ....[199]....
        /*107c*/ 	.word	0x0001e340


	//   ....[200]....
        /*1080*/ 	.word	0x0001e390


	//   ....[201]....
        /*1084*/ 	.word	0x0001e3f0


	//   ....[202]....
        /*1088*/ 	.word	0x0001e450


	//   ....[203]....
        /*108c*/ 	.word	0x0001e4c0


	//----- nvinfo : EIATTR_EXIT_INSTR_OFFSETS
	.align		4
.L_670:
        /*1090*/ 	.byte	0x04, 0x1c
        /*1092*/ 	.short	(.L_672 - .L_671)


	//   ....[0]....
.L_671:
        /*1094*/ 	.word	0x00000c10


	//   ....[1]....
        /*1098*/ 	.word	0x0001c520


	//----- nvinfo : EIATTR_MAX_THREADS
	.align		4
.L_672:
        /*109c*/ 	.byte	0x04, 0x05
        /*109e*/ 	.short	(.L_674 - .L_673)
.L_673:
        /*10a0*/ 	.word	0x00000100
        /*10a4*/ 	.word	0x00000001
        /*10a8*/ 	.word	0x00000001


	//----- nvinfo : EIATTR_CRS_STACK_SIZE
	.align		4
.L_674:
        /*10ac*/ 	.byte	0x04, 0x1e
        /*10ae*/ 	.short	(.L_676 - .L_675)
.L_675:
        /*10b0*/ 	.word	0x00000000
.L_676:


//--------------------- .nv.info._ZN7cutlass13device_kernelIN5flash19enable_sm80_to_sm89INS1_16FlashAttnFwdSm80INS1_25CollectiveMainloopFwdSm80ILi8ELi1ELb0EN4cute5tupleIJNS5_1CILi128EEENS7_ILi64EEENS7_ILi256EEEEEELi256ENS_6half_tEfNS_4arch4Sm80ELb0ELb1ELb1ELb0ELb1ELb0ELb1ELb1EEENS1_21CollectiveEpilogueFwdINS6_IJS8_SA_S9_EEENS6_IJNS7_ILi1EEESI_SI_EEESC_SE_Li256ELb0ELb1ELb1ELb0EEENS1_19SingleTileSchedulerILb0ELb1ELb1ELi128EEEEEEEEEvNT_6ParamsE --------------------------
	.section	.nv.info._ZN7cutlass13device_kernelIN5flash19enable_sm80_to_sm89INS1_16FlashAttnFwdSm80INS1_25CollectiveMainloopFwdSm80ILi8ELi1ELb0EN4cute5tupleIJNS5_1CILi128EEENS7_ILi64EEENS7_ILi256EEEEEELi256ENS_6half_tEfNS_4arch4Sm80ELb0ELb1ELb1ELb0ELb1ELb0ELb1ELb1EEENS1_21CollectiveEpilogueFwdINS6_IJS8_SA_S9_EEENS6_IJNS7_ILi1EEESI_SI_EEESC_SE_Li256ELb0ELb1ELb1ELb0EEENS1_19SingleTileSchedulerILb0ELb1ELb1ELi128EEEEEEEEEvNT_6ParamsE,"",@"SHT_CUDA_INFO"
	.sectionflags	@""
	.align	4


	//----- nvinfo : EIATTR_CUDA_API_VERSION
	.align		4
        /*0000*/ 	.byte	0x04, 0x37
        /*0002*/ 	.short	(.L_678 - .L_677)
.L_677:
        /*0004*/ 	.word	0x00000082


	//----- nvinfo : EIATTR_SW2861232_WAR
	.align		4
.L_678:
        /*0008*/ 	.byte	0x01, 0x35
	.zero		2


	//----- nvinfo : EIATTR_PARAM_CBANK
	.align		4
        /*000c*/ 	.byte	0x04, 0x0a
        /*000e*/ 	.short	(.L_680 - .L_679)
	.align		4
.L_679:
        /*0010*/ 	.word	index@(.nv.constant0._ZN7cutlass13device_kernelIN5flash19enable_sm80_to_sm89INS1_16FlashAttnFwdSm80INS1_25CollectiveMainloopFwdSm80ILi8ELi1ELb0EN4cute5tupleIJNS5_1CILi128EEENS7_ILi64EEENS7_ILi256EEEEEELi256ENS_6half_tEfNS_4arch4Sm80ELb0ELb1ELb1ELb0ELb1ELb0ELb1ELb1EEENS1_21CollectiveEpilogueFwdINS6_IJS8_SA_S9_EEENS6_IJNS7_ILi1EEESI_SI_EEESC_SE_Li256ELb0ELb1ELb1ELb0EEENS1_19SingleTileSchedulerILb0ELb1ELb1ELi128EEEEEEEEEvNT_6ParamsE)
        /*0014*/ 	.short	0x0160
        /*0016*/ 	.short	0x0418


	//----- nvinfo : EIATTR_CBANK_PARAM_SIZE
	.align		4
.L_680:
        /*0018*/ 	.byte	0x03, 0x19
        /*001a*/ 	.short	0x0418


	//----- nvinfo : EIATTR_KPARAM_INFO
	.align		4
        /*001c*/ 	.byte	0x04, 0x17
        /*001e*/ 	.short	(.L_682 - .L_681)
.L_681:
        /*0020*/ 	.word	0x00000000
        /*0024*/ 	.short	0x0000
        /*0026*/ 	.short	0x0000
        /*0028*/ 	.byte	0x00, 0xf0, 0x61, 0x10


	//----- nvinfo : EIATTR_MAXREG_COUNT
	.align		4
.L_682:
        /*002c*/ 	.byte	0x03, 0x1b
        /*002e*/ 	.short	0x00ff


	//----- nvinfo : EIATTR_NUM_BARRIERS
	.align		4
        /*0030*/ 	.byte	0x02, 0x4c
        /*0032*/ 	.byte	0x02
	.zero		1


	//----- nvinfo : EIATTR_ANNOTATIONS
	.align		4
        /*0034*/ 	.byte	0x04, 0x55
        /*0036*/ 	.short	(.L_684 - .L_683)


	//   ....[0]....
.L_683:
        /*0038*/ 	.word	0x00000001
        /*003c*/ 	.byte	0xd0, 0xc1, 0x00, 0x00, 0x01, 0x00, 0x00, 0x00, 0xb0, 0xc8, 0x00, 0x00


	//----- nvinfo : EIATTR_MERCURY_ISA_VERSION
	.align		4
.L_684:
        /*0048*/ 	.byte	0x03, 0x5f
        /*004a*/ 	.short	0x0000


	//----- nvinfo : EIATTR_COOP_GROUP_MASK_REGIDS
	.align		4
        /*004c*/ 	.byte	0x04, 0x29
        /*004e*/ 	.short	(.L_686 - .L_685)


	//   ....[0]....
.L_685:
        /*0050*/ 	.word	0xffffffff


	//   ....[1]....
        /*0054*/ 	.word	0xffffffff


	//   ....[2]....
        /*0058*/ 	.word	0xffffffff


	//   ....[3]....
        /*005c*/ 	.word	0xffffffff


	//   ....[4]....
        /*0060*/ 	.word	0xffffffff


	//   ....[5]....
        /*0064*/ 	.word	0xffffffff


	//   ....[6]....
        /*0068*/ 	.word	0xffffffff


	//   ....[7]....
        /*006c*/ 	.word	0xffffffff


	//   ....[8]....
        /*0070*/ 	.word	0xffffffff


	//   ....[9]....
        /*0074*/ 	.word	0xffffffff


	//   ....[10]....
        /*0078*/ 	.word	0xffffffff


	//   ....[11]....
        /*007c*/ 	.word	0xffffffff


	//   ....[12]....
        /*0080*/ 	.word	0xffffffff


	//   ....[13]....
        /*0084*/ 	.word	0xffffffff


	//   ....[14]....
        /*0088*/ 	.word	0xffffffff


	//   ....[15]....
        /*008c*/ 	.word	0xffffffff


	//   ....[16]....
        /*0090*/ 	.word	0xffffffff


	//   ....[17]....
        /*0094*/ 	.word	0xffffffff


	//   ....[18]....
        /*0098*/ 	.word	0xffffffff


	//   ....[19]....
        /*009c*/ 	.word	0xffffffff


	//   ....[20]....
        /*00a0*/ 	.word	0xffffffff


	//   ....[21]....
        /*00a4*/ 	.word	0xffffffff


	//   ....[22]....
        /*00a8*/ 	.word	0xffffffff


	//   ....[23]....
        /*00ac*/ 	.word	0xffffffff


	//   ....[24]....
        /*00b0*/ 	.word	0xffffffff


	//   ....[25]....
        /*00b4*/ 	.word	0xffffffff


	//   ....[26]....
        /*00b8*/ 	.word	0xffffffff


	//   ....[27]....
        /*00bc*/ 	.word	0xffffffff


	//   ....[28]....
        /*00c0*/ 	.word	0xffffffff


	//   ....[29]....
        /*00c4*/ 	.word	0xffffffff


	//   ....[30]....
        /*00c8*/ 	.word	0xffffffff


	//   ....[31]....
        /*00cc*/ 	.word	0xffffffff


	//   ....[32]....
        /*00d0*/ 	.word	0xffffffff


	//   ....[33]....
        /*00d4*/ 	.word	0xffffffff


	//   ....[34]....
        /*00d8*/ 	.word	0xffffffff


	//   ....[35]....
        /*00dc*/ 	.word	0xffffffff


	//   ....[36]....
        /*00e0*/ 	.word	0xffffffff


	//   ....[37]....
        /*00e4*/ 	.word	0xffffffff


	//   ....[38]....
        /*00e8*/ 	.word	0xffffffff


	//   ....[39]....
        /*00ec*/ 	.word	0xffffffff


	//   ....[40]....
        /*00f0*/ 	.word	0xffffffff


	//   ....[41]....
        /*00f4*/ 	.word	0xffffffff


	//   ....[42]....
        /*00f8*/ 	.word	0xffffffff


	//   ....[43]....
        /*00fc*/ 	.word	0xffffffff


	//   ....[44]....
        /*0100*/ 	.word	0xffffffff


	//   ....[45]....
        /*0104*/ 	.word	0xffffffff


	//   ....[46]....
        /*0108*/ 	.word	0xffffffff


	//   ....[47]....
        /*010c*/ 	.word	0xffffffff


	//   ....[48]....
        /*0110*/ 	.word	0xffffffff


	//   ....[49]....
        /*0114*/ 	.word	0xffffffff


	//   ....[50]....
        /*0118*/ 	.word	0xffffffff


	//   ....[51]....
        /*011c*/ 	.word	0xffffffff


	//   ....[52]....
        /*0120*/ 	.word	0xffffffff


	//   ....[53]....
        /*0124*/ 	.word	0xffffffff


	//   ....[54]....
        /*0128*/ 	.word	0xffffffff


	//   ....[55]....
        /*012c*/ 	.word	0xffffffff


	//   ....[56]....
        /*0130*/ 	.word	0xffffffff


	//   ....[57]....
        /*0134*/ 	.word	0xffffffff


	//   ....[58]....
        /*0138*/ 	.word	0xffffffff


	//   ....[59]....
        /*013c*/ 	.word	0xffffffff


	//   ....[60]....
        /*0140*/ 	.word	0xffffffff


	//   ....[61]....
        /*0144*/ 	.word	0xffffffff


	//   ....[62]....
        /*0148*/ 	.word	0xffffffff


	//   ....[63]....
        /*014c*/ 	.word	0xffffffff


	//   ....[64]....
        /*0150*/ 	.word	0xffffffff


	//   ....[65]....
        /*0154*/ 	.word	0xffffffff


	//   ....[66]....
        /*0158*/ 	.word	0xffffffff


	//   ....[67]....
        /*015c*/ 	.word	0xffffffff


	//   ....[68]....
        /*0160*/ 	.word	0xffffffff


	//   ....[69]....
        /*0164*/ 	.word	0xffffffff


	//   ....[70]....
        /*0168*/ 	.word	0xffffffff


	//   ....[71]....
        /*016c*/ 	.word	0xffffffff


	//   ....[72]....
        /*0170*/ 	.word	0xffffffff


	//   ....[73]....
        /*0174*/ 	.word	0xffffffff


	//   ....[74]....
        /*0178*/ 	.word	0xffffffff


	//   ....[75]....
        /*017c*/ 	.word	0xffffffff


	//   ....[76]....
        /*0180*/ 	.word	0xffffffff


	//   ....[77]....
        /*0184*/ 	.word	0xffffffff


	//   ....[78]....
        /*0188*/ 	.word	0xffffffff


	//----- nvinfo : EIATTR_COOP_GROUP_INSTR_OFFSETS
	.align		4
.L_686:
        /*018c*/ 	.byte	0x04, 0x28
        /*018e*/ 	.short	(.L_688 - .L_687)


	//   ....[0]....
.L_687:
        /*0190*/ 	.word	0x00000060


	//   ....[1]....
        /*0194*/ 	.word	0x000013e0


	//   ....[2]....
        /*0198*/ 	.word	0x00001410


	//   ....[3]....
        /*019c*/ 	.word	0x000016a0


	//   ....[4]....
        /*01a0*/ 	.word	0x000016d0


	//   ....[5]....
        /*01a4*/ 	.word	0x00001840


	//   ....[6]....
        /*01a8*/ 	.word	0x00001870


	//   ....[7]....
        /*01ac*/ 	.word	0x000019d0


	//   ....[8]....
        /*01b0*/ 	.word	0x00001a10


	//   ....[9]....
        /*01b4*/ 	.word	0x00002140


	//   ....[10]....
        /*01b8*/ 	.word	0x00002170


	//   ....[11]....
        /*01bc*/ 	.word	0x000021a0


	//   ....[12]....
        /*01c0*/ 	.word	0x000021d0


	//   ....[13]....
        /*01c4*/ 	.word	0x00002200


	//   ....[14]....
        /*01c8*/ 	.word	0x00002230


	//   ....[15]....
        /*01cc*/ 	.word	0x00002250


	//   ....[16]....
        /*01d0*/ 	.word	0x00002270


	//   ....[17]....
        /*01d4*/ 	.word	0x00003870


	//   ....[18]....
        /*01d8*/ 	.word	0x000038a0


	//   ....[19]....
        /*01dc*/ 	.word	0x000038b0


	//   ....[20]....
        /*01e0*/ 	.word	0x000038c0


	//   ....[21]....
        /*01e4*/ 	.word	0x00003e00


	//   ....[22]....
        /*01e8*/ 	.word	0x00004080


	//   ....[23]....
        /*01ec*/ 	.word	0x00004d20


	//   ....[24]....
        /*01f0*/ 	.word	0x00004db0


	//   ....[25]....
        /*01f4*/ 	.word	0x00004e10


	//   ....[26]....
        /*01f8*/ 	.word	0x00004ee0


	//   ....[27]....
        /*01fc*/ 	.word	0x000065b0


	//   ....[28]....
        /*0200*/ 	.word	0x000065d0


	//   ....[29]....
        /*0204*/ 	.word	0x000065e0


	//   ....[30]....
        /*0208*/ 	.word	0x000065f0


	//   ....[31]....
        /*020c*/ 	.word	0x00007b00


	//   ....[32]....
        /*0210*/ 	.word	0x00007b30


	//   ....[33]....
        /*0214*/ 	.word	0x00007b40


	//   ....[34]....
        /*0218*/ 	.word	0x00007b50


	//   ....[35]....
        /*021c*/ 	.word	0x00007de0


	//   ....[36]....
        /*0220*/ 	.word	0x00008020


	//   ....[37]....
        /*0224*/ 	.word	0x00008980


	//   ....[38]....
        /*0228*/ 	.word	0x00008bd0


	//   ....[39]....
        /*022c*/ 	.word	0x00008ca0


	//   ....[40]....
        /*0230*/ 	.word	0x00008db0


	//   ....[41]....
        /*0234*/ 	.word	0x0000b110


	//   ....[42]....
        /*0238*/ 	.word	0x0000b140


	//   ....[43]....
        /*023c*/ 	.word	0x0000b150


	//   ....[44]....
        /*0240*/ 	.word	0x0000b160


	//   ....[45]....
        /*0244*/ 	.word	0x0000c680


	//   ....[46]....
        /*0248*/ 	.word	0x0000c6b0


	//   ....[47]....
        /*024c*/ 	.word	0x0000c6c0


	//   ....[48]....
        /*0250*/ 	.word	0x0000c6d0


	//   ....[49]....
        /*0254*/ 	.word	0x0000ca60


	//   ....[50]....
        /*0258*/ 	.word	0x0000caf0


	//   ....[51]....
        /*025c*/ 	.word	0x0000cb80


	//   ....[52]....
        /*0260*/ 	.word	0x0000cba0


	//   ....[53]....
        /*0264*/ 	.word	0x0000eb90


	//   ....[54]....
        /*0268*/ 	.word	0x0000eba0


	//   ....[55]....
        /*026c*/ 	.word	0x0000ecc0


	//   ....[56]....
        /*0270*/ 	.word	0x0000ed10


	//   ....[57]....
        /*0274*/ 	.word	0x00010060


	//   ....[58]....
        /*0278*/ 	.word	0x00010070


	//   ....[59]....
        /*027c*/ 	.word	0x00010080


	//   ....[60]....
        /*0280*/ 	.word	0x00010090


	//   ....[61]....
        /*0284*/ 	.word	0x000102d0


	//   ....[62]....
        /*0288*/ 	.word	0x00010500


	//   ....[63]....
        /*028c*/ 	.word	0x00010fd0


	//   ....[64]....
        /*0290*/ 	.word	0x00011140


	//   ....[65]....
        /*0294*/ 	.word	0x00011170


	//   ....[66]....
        /*0298*/ 	.word	0x00011200


	//   ....[67]....
        /*029c*/ 	.word	0x00012de0


	//   ....[68]....
        /*02a0*/ 	.word	0x00012e10


	//   ....[69]....
        /*02a4*/ 	.word	0x00012e60


	//   ....[70]....
        /*02a8*/ 	.word	0x00012e70


	//   ....[71]....
        /*02ac*/ 	.word	0x00013d40


	//   ....[72]....
        /*02b0*/ 	.word	0x00013d70


	//   ....[73]....
        /*02b4*/ 	.word	0x00013db0


	//   ....[74]....
        /*02b8*/ 	.word	0x00013de0


	//   ....[75]....
        /*02bc*/ 	.word	0x00013ed0


	//   ....[76]....
        /*02c0*/ 	.word	0x00013ee0


	//   ....[77]....
        /*02c4*/ 	.word	0x00014b10


	//   ....[78]....
        /*02c8*/ 	.word	0x00014b20


	//----- nvinfo : EIATTR_EXIT_INSTR_OFFSETS
	.align		4
.L_688:
        /*02cc*/ 	.byte	0x04, 0x1c
        /*02ce*/ 	.short	(.L_690 - .L_689)


	//   ....[0]....
.L_689:
        /*02d0*/ 	.word	0x000001c0


	//   ....[1]....
        /*02d4*/ 	.word	0x00014b30


	//   ....[2]....
        /*02d8*/ 	.word	0x000156d0


	//   ....[3]....
        /*02dc*/ 	.word	0x00015720


	//   ....[4]....
        /*02e0*/ 	.word	0x00015750


	//   ....[5]....
        /*02e4*/ 	.word	0x000157b0


	//   ....[6]....
        /*02e8*/ 	.word	0x00015a40


	//----- nvinfo : EIATTR_CTAIDZ_USED
	.align		4
.L_690:
        /*02ec*/ 	.byte	0x01, 0x04
	.zero		2


	//----- nvinfo : EIATTR_MAX_THREADS
	.align		4
        /*02f0*/ 	.byte	0x04, 0x05
        /*02f2*/ 	.short	(.L_692 - .L_691)
.L_691:
        /*02f4*/ 	.word	0x00000100
        /*02f8*/ 	.word	0x00000001
        /*02fc*/ 	.word	0x00000001


	//----- nvinfo : EIATTR_CRS_STACK_SIZE
	.align		4
.L_692:
        /*0300*/ 	.byte	0x04, 0x1e
        /*0302*/ 	.short	(.L_694 - .L_693)
.L_693:
        /*0304*/ 	.word	0x00000000
.L_694:


//--------------------- .nv.info._ZN7cutlass13device_kernelIN5flash19enable_sm80_to_sm89INS1_16FlashAttnFwdSm80INS1_25CollectiveMainloopFwdSm80ILi8ELi1ELb0EN4cute5tupleIJNS5_1CILi128EEENS7_ILi64EEENS7_ILi256EEEEEELi256ENS_6half_tEfNS_4arch4Sm80ELb0ELb1ELb1ELb1ELb1ELb0ELb1ELb1EEENS1_21CollectiveEpilogueFwdINS6_IJS8_SA_S9_EEENS6_IJNS7_ILi1EEESI_SI_EEESC_SE_Li256ELb1ELb1ELb1ELb0EEENS1_36VarlenDynamicPersistentTileSchedulerILi128ELi64ELi256ELi256ELb1ELb1ELb0ELb1ELb0ELb1EEEEEEEEEvNT_6ParamsE --------------------------
	.section	.nv.info._ZN7cutlass13device_kernelIN5flash19enable_sm80_to_sm89INS1_16FlashAttnFwdSm80INS1_25CollectiveMainloopFwdSm80ILi8ELi1ELb0EN4cute5tupleIJNS5_1CILi128EEENS7_ILi64EEENS7_ILi256EEEEEELi256ENS_6half_tEfNS_4arch4Sm80ELb0ELb1ELb1ELb1ELb1ELb0ELb1ELb1EEENS1_21CollectiveEpilogueFwdINS6_IJS8_SA_S9_EEENS6_IJNS7_ILi1EEESI_SI_EEESC_SE_Li256ELb1ELb1ELb1ELb0EEENS1_36VarlenDynamicPersistentTileSchedulerILi128ELi64ELi256ELi256ELb1ELb1ELb0ELb1ELb0ELb1EEEEEEEEEvNT_6ParamsE,"",@"SHT_CUDA_INFO"
	.sectionflags	@""
	.align	4


	//----- nvinfo : EIATTR_CUDA_API_VERSION
	.align		4
        /*0000*/ 	.byte	0x04, 0x37
        /*0002*/ 	.short	(.L_696 - .L_695)
.L_695:
        /*0004*/ 	.word	0x00000082


	//----- nvinfo : EIATTR_SW2861232_WAR
	.align		4
.L_696:
        /*0008*/ 	.byte	0x01, 0x35
	.zero		2


	//----- nvinfo : EIATTR_PARAM_CBANK
	.align		4
        /*000c*/ 	.byte	0x04, 0x0a
        /*000e*/ 	.short	(.L_698 - .L_697)
	.align		4
.L_697:
        /*0010*/ 	.word	index@(.nv.constant0._ZN7cutlass13device_kernelIN5flash19enable_sm80_to_sm89INS1_16FlashAttnFwdSm80INS1_25CollectiveMainloopFwdSm80ILi8ELi1ELb0EN4cute5tupleIJNS5_1CILi128EEENS7_ILi64EEENS7_ILi256EEEEEELi256ENS_6half_tEfNS_4arch4Sm80ELb0ELb1ELb1ELb1ELb1ELb0ELb1ELb1EEENS1_21CollectiveEpilogueFwdINS6_IJS8_SA_S9_EEENS6_IJNS7_ILi1EEESI_SI_EEESC_SE_Li256ELb1ELb1ELb1ELb0EEENS1_36VarlenDynamicPersistentTileSchedulerILi128ELi64ELi256ELi256ELb1ELb1ELb0ELb1ELb0ELb1EEEEEEEEEvNT_6ParamsE)
        /*0014*/ 	.short	0x0160
        /*0016*/ 	.short	0x0438


	//----- nvinfo : EIATTR_CBANK_PARAM_SIZE
	.align		4
.L_698:
        /*0018*/ 	.byte	0x03, 0x19
        /*001a*/ 	.short	0x0438


	//----- nvinfo : EIATTR_KPARAM_INFO
	.align		4
        /*001c*/ 	.byte	0x04, 0x17
        /*001e*/ 	.short	(.L_700 - .L_699)
.L_699:
        /*0020*/ 	.word	0x00000000
        /*0024*/ 	.short	0x0000
        /*0026*/ 	.short	0x0000
        /*0028*/ 	.byte	0x00, 0xf0, 0xe1, 0x10


	//----- nvinfo : EIATTR_MAXREG_COUNT
	.align		4
.L_700:
        /*002c*/ 	.byte	0x03, 0x1b
        /*002e*/ 	.short	0x00ff


	//----- nvinfo : EIATTR_NUM_BARRIERS
	.align		4
        /*0030*/ 	.byte	0x02, 0x4c
        /*0032*/ 	.byte	0x06
	.zero		1


	//----- nvinfo : EIATTR_ANNOTATIONS
	.align		4
        /*0034*/ 	.byte	0x04, 0x55
        /*0036*/ 	.short	(.L_702 - .L_701)


	//   ....[0]....
.L_701:
        /* <DEDUP_REMOVED lines=15> */


	//----- nvinfo : EIATTR_MERCURY_ISA_VERSION
	.align		4
.L_702:
        /*0118*/ 	.byte	0x03, 0x5f
        /*011a*/ 	.short	0x0000


	//----- nvinfo : EIATTR_INT_WARP_WIDE_INSTR_OFFSETS
	.align		4
        /*011c*/ 	.byte	0x04, 0x31
        /*011e*/ 	.short	(.L_704 - .L_703)


	//   ....[0]....
.L_703:
        /*0120*/ 	.word	0x00014c30


	//   ....[1]....
        /*0124*/ 	.word	0x00014cb0


	//----- nvinfo : EIATTR_COOP_GROUP_MASK_REGIDS
	.align		4
.L_704:
        /*0128*/ 	.byte	0x04, 0x29
        /*012a*/ 	.short	(.L_706 - .L_705)


	//   ....[0]....
.L_705:
        /*012c*/ 	.word	0xffffffff


	//   ....[1]....
        /*0130*/ 	.word	0xffffffff


	//   ....[2]....
        /*0134*/ 	.word	0xffffffff


	//   ....[3]....
        /*0138*/ 	.word	0xffffffff


	//   ....[4]....
        /*013c*/ 	.word	0xffffffff


	//   ....[5]....
        /*0140*/ 	.word	0xffffffff


	//   ....[6]....
        /*0144*/ 	.word	0xffffffff


	//   ....[7]....
        /*0148*/ 	.word	0xffffffff


	//   ....[8]....
        /*014c*/ 	.word	0xffffffff


	//   ....[9]....
        /*0150*/ 	.word	0xffffffff


	//   ....[10]....
        /*0154*/ 	.word	0xffffffff


	//   ....[11]....
        /*0158*/ 	.word	0xffffffff


	//   ....[12]....
        /*015c*/ 	.word	0xffffffff


	//   ....[13]....
        /*0160*/ 	.word	0xffffffff


	//   ....[14]....
        /*0164*/ 	.word	0xffffffff


	//   ....[15]....
        /*0168*/ 	.word	0xffffffff


	//   ....[16]....
        /*016c*/ 	.word	0xffffffff


	//   ....[17]....
        /*0170*/ 	.word	0xffffffff


	//   ....[18]....
        /*0174*/ 	.word	0xffffffff


	//   ....[19]....
        /*0178*/ 	.word	0xffffffff


	//   ....[20]....
        /*017c*/ 	.word	0xffffffff


	//   ....[21]....
        /*0180*/ 	.word	0xffffffff


	//   ....[22]....
        /*0184*/ 	.word	0xffffffff


	//   ....[23]....
        /*0188*/ 	.word	0xffffffff


	//   ....[24]....
        /*018c*/ 	.word	0xffffffff


	//   ....[25]....
        /*0190*/ 	.word	0xffffffff


	//   ....[26]....
        /*0194*/ 	.word	0xffffffff


	//   ....[27]....
        /*0198*/ 	.word	0xffffffff


	//   ....[28]....
        /*019c*/ 	.word	0xffffffff


	//   ....[29]....
        /*01a0*/ 	.word	0xffffffff


	//   ....[30]....
        /*01a4*/ 	.word	0xffffffff


	//   ....[31]....
        /*01a8*/ 	.word	0xffffffff


	//   ....[32]....
        /*01ac*/ 	.word	0xffffffff


	//   ....[33]....
        /*01b0*/ 	.word	0xffffffff


	//   ....[34]....
        /*01b4*/ 	.word	0xffffffff


	//   ....[35]....
        /*01b8*/ 	.word	0xffffffff


	//   ....[36]....
        /*01bc*/ 	.word	0xffffffff


	//   ....[37]....
        /*01c0*/ 	.word	0xffffffff


	//   ....[38]....
        /*01c4*/ 	.word	0xffffffff


	//   ....[39]....
        /*01c8*/ 	.word	0xffffffff


	//   ....[40]....
        /*01cc*/ 	.word	0xffffffff


	//   ....[41]....
        /*01d0*/ 	.word	0xffffffff


	//   ....[42]....
        /*01d4*/ 	.word	0xffffffff


	//   ....[43]....
        /*01d8*/ 	.word	0xffffffff


	//   ....[44]....
        /*01dc*/ 	.word	0xffffffff


	//   ....[45]....
        /*01e0*/ 	.word	0xffffffff


	//   ....[46]....
        /*01e4*/ 	.word	0xffffffff


	//   ....[47]....
        /*01e8*/ 	.word	0xffffffff


	//   ....[48]....
        /*01ec*/ 	.word	0xffffffff


	//   ....[49]....
        /*01f0*/ 	.word	0xffffffff


	//   ....[50]....
        /*01f4*/ 	.word	0xffffffff


	//   ....[51]....
        /*01f8*/ 	.word	0xffffffff


	//   ....[52]....
        /*01fc*/ 	.word	0xffffffff


	//   ....[53]....
        /*0200*/ 	.word	0xffffffff


	//   ....[54]....
        /*0204*/ 	.word	0xffffffff


	//   ....[55]....
        /*0208*/ 	.word	0xffffffff


	//   ....[56]....
        /*020c*/ 	.word	0xffffffff


	//   ....[57]....
        /*0210*/ 	.word	0xffffffff


	//   ....[58]....
        /*0214*/ 	.word	0xffffffff


	//   ....[59]....
        /*0218*/ 	.word	0xffffffff


	//   ....[60]....
        /*021c*/ 	.word	0xffffffff


	//   ....[61]....
        /*0220*/ 	.word	0xffffffff


	//   ....[62]....
        /*0224*/ 	.word	0xffffffff


	//   ....[63]....
        /*0228*/ 	.word	0xffffffff


	//   ....[64]....
        /*022c*/ 	.word	0xffffffff


	//   ....[65]....
        /*0230*/ 	.word	0xffffffff


	//   ....[66]....
        /*0234*/ 	.word	0xffffffff


	//   ....[67]....
        /*0238*/ 	.word	0xffffffff


	//   ....[68]....
        /*023c*/ 	.word	0xffffffff


	//   ....[69]....
        /*0240*/ 	.word	0xffffffff


	//   ....[70]....
        /*0244*/ 	.word	0xffffffff


	//   ....[71]....
        /*0248*/ 	.word	0xffffffff


	//   ....[72]....
        /*024c*/ 	.word	0xffffffff


	//   ....[73]....
        /*0250*/ 	.word	0xffffffff


	//   ....[74]....
        /*0254*/ 	.word	0xffffffff


	//   ....[75]....
        /*0258*/ 	.word	0xffffffff


	//   ....[76]....
        /*025c*/ 	.word	0xffffffff


	//   ....[77]....
        /*0260*/ 	.word	0xffffffff


	//   ....[78]....
        /*0264*/ 	.word	0xffffffff


	//   ....[79]....
        /*0268*/ 	.word	0xffffffff


	//   ....[80]....
        /*026c*/ 	.word	0xffffffff


	//   ....[81]....
        /*0270*/ 	.word	0xffffffff


	//   ....[82]....
        /*0274*/ 	.word	0xffffffff


	//   ....[83]....
        /*0278*/ 	.word	0xffffffff


	//   ....[84]....
        /*027c*/ 	.word	0xffffffff


	//   ....[85]....
        /*0280*/ 	.word	0xffffffff


	//   ....[86]....
        /*0284*/ 	.word	0xffffffff


	//   ....[87]....
        /*0288*/ 	.word	0xffffffff


	//   ....[88]....
        /*028c*/ 	.word	0xffffffff


	//   ....[89]....
        /*0290*/ 	.word	0xffffffff


	//   ....[90]....
        /*0294*/ 	.word	0xffffffff


	//   ....[91]....
        /*0298*/ 	.word	0xffffffff


	//   ....[92]....
        /*029c*/ 	.word	0xffffffff


	//   ....[93]....
        /*02a0*/ 	.word	0xffffffff


	//   ....[94]....
        /*02a4*/ 	.word	0xffffffff


	//   ....[95]....
        /*02a8*/ 	.word	0xffffffff


	//   ....[96]....
        /*02ac*/ 	.word	0xffffffff


	//   ....[97]....
        /*02b0*/ 	.word	0xffffffff


	//   ....[98]....
        /*02b4*/ 	.word	0xffffffff


	//   ....[99]....
        /*02b8*/ 	.word	0xffffffff


	//   ....[100]....
        /*02bc*/ 	.word	0xffffffff


	//   ....[101]....
        /*02c0*/ 	.word	0xffffffff


	//   ....[102]....
        /*02c4*/ 	.word	0xffffffff


	//   ....[103]....
        /*02c8*/ 	.word	0xffffffff


	//   ....[104]....
        /*02cc*/ 	.word	0xffffffff


	//   ....[105]....
        /*02d0*/ 	.word	0xffffffff


	//   ....[106]....
        /*02d4*/ 	.word	0xffffffff


	//   ....[107]....
        /*02d8*/ 	.word	0xffffffff


	//   ....[108]....
        /*02dc*/ 	.word	0xffffffff


	//   ....[109]....
        /*02e0*/ 	.word	0xffffffff


	//   ....[110]....
        /*02e4*/ 	.word	0xffffffff


	//   ....[111]....
        /*02e8*/ 	.word	0xffffffff


	//   ....[112]....
        /*02ec*/ 	.word	0xffffffff


	//   ....[113]....
        /*02f0*/ 	.word	0xffffffff


	//   ....[114]....
        /*02f4*/ 	.word	0xffffffff


	//   ....[115]....
        /*02f8*/ 	.word	0xffffffff


	//   ....[116]....
        /*02fc*/ 	.word	0xffffffff


	//   ....[117]....
        /*0300*/ 	.word	0xffffffff


	//   ....[118]....
        /*0304*/ 	.word	0xffffffff


	//   ....[119]....
        /*0308*/ 	.word	0xffffffff


	//   ....[120]....
        /*030c*/ 	.word	0xffffffff


	//   ....[121]....
        /*0310*/ 	.word	0xffffffff


	//   ....[122]....
        /*0314*/ 	.word	0xffffffff


	//   ....[123]....
        /*0318*/ 	.word	0xffffffff


	//   ....[124]....
        /*031c*/ 	.word	0xffffffff


	//   ....[125]....
        /*0320*/ 	.word	0xffffffff


	//   ....[126]....
        /*0324*/ 	.word	0xffffffff


	//   ....[127]....
        /*0328*/ 	.word	0xffffffff


	//   ....[128]....
        /*032c*/ 	.word	0xffffffff


	//   ....[129]....
        /*0330*/ 	.word	0xffffffff


	//   ....[130]....
        /*0334*/ 	.word	0xffffffff


	//   ....[131]....
        /*0338*/ 	.word	0xffffffff


	//   ....[132]....
        /*033c*/ 	.word	0xffffffff


	//   ....[133]....
        /*0340*/ 	.word	0xffffffff


	//   ....[134]....
        /*0344*/ 	.word	0xffffffff


	//   ....[135]....
        /*0348*/ 	.word	0xffffffff


	//   ....[136]....
        /*034c*/ 	.word	0xffffffff


	//   ....[137]....
        /*0350*/ 	.word	0xffffffff


	//   ....[138]....
        /*0354*/ 	.word	0xffffffff


	//   ....[139]....
        /*0358*/ 	.word	0xffffffff


	//   ....[140]....
        /*035c*/ 	.word	0xffffffff


	//   ....[141]....
        /*0360*/ 	.word	0xffffffff


	//   ....[142]....
        /*0364*/ 	.word	0xffffffff


	//   ....[143]....
        /*0368*/ 	.word	0xffffffff


	//   ....[144]....
        /*036c*/ 	.word	0xffffffff


	//   ....[145]....
        /*0370*/ 	.word	0xffffffff


	//   ....[146]....
        /*0374*/ 	.word	0xffffffff


	//   ....[147]....
        /*0378*/ 	.word	0xffffffff


	//   ....[148]....
        /*037c*/ 	.word	0xffffffff


	//   ....[149]....
        /*0380*/ 	.word	0xffffffff


	//   ....[150]....
        /*0384*/ 	.word	0xffffffff


	//   ....[151]....
        /*0388*/ 	.word	0xffffffff


	//   ....[152]....
        /*038c*/ 	.word	0xffffffff


	//   ....[153]....
        /*0390*/ 	.word	0xffffffff


	//   ....[154]....
        /*0394*/ 	.word	0xffffffff


	//   ....[155]....
        /*0398*/ 	.word	0xffffffff


	//   ....[156]....
        /*039c*/ 	.word	0xffffffff


	//   ....[157]....
        /*03a0*/ 	.word	0xffffffff


	//   ....[158]....
        /*03a4*/ 	.word	0xffffffff


	//   ....[159]....
        /*03a8*/ 	.word	0xffffffff


	//   ....[160]....
        /*03ac*/ 	.word	0xffffffff


	//   ....[161]....
        /*03b0*/ 	.word	0xffffffff


	//   ....[162]....
        /*03b4*/ 	.word	0xffffffff


	//   ....[163]....
        /*03b8*/ 	.word	0xffffffff


	//   ....[164]....
        /*03bc*/ 	.word	0xffffffff


	//   ....[165]....
        /*03c0*/ 	.word	0xffffffff


	//   ....[166]....
        /*03c4*/ 	.word	0xffffffff


	//   ....[167]....
        /*03c8*/ 	.word	0xffffffff


	//   ....[168]....
        /*03cc*/ 	.word	0xffffffff


	//   ....[169]....
        /*03d0*/ 	.word	0xffffffff


	//   ....[170]....
        /*03d4*/ 	.word	0xffffffff


	//   ....[171]....
        /*03d8*/ 	.word	0xffffffff


	//   ....[172]....
        /*03dc*/ 	.word	0xffffffff


	//   ....[173]....
        /*03e0*/ 	.word	0xffffffff


	//   ....[174]....
        /*03e4*/ 	.word	0xffffffff


	//   ....[175]....
        /*03e8*/ 	.word	0xffffffff


	//   ....[176]....
        /*03ec*/ 	.word	0xffffffff


	//   ....[177]....
        /*03f0*/ 	.word	0xffffffff


	//   ....[178]....
        /*03f4*/ 	.word	0xffffffff


	//   ....[179]....
        /*03f8*/ 	.word	0xffffffff


	//   ....[180]....
        /*03fc*/ 	.word	0xffffffff


	//   ....[181]....
        /*0400*/ 	.word	0xffffffff


	//   ....[182]....
        /*0404*/ 	.word	0xffffffff


	//   ....[183]....
        /*0408*/ 	.word	0xffffffff


	//   ....[184]....
        /*040c*/ 	.word	0xffffffff


	//   ....[185]....
        /*0410*/ 	.word	0xffffffff


	//   ....[186]....
        /*0414*/ 	.word	0xffffffff


	//   ....[187]....
        /*0418*/ 	.word	0xffffffff


	//   ....[188]....
        /*041c*/ 	.word	0xffffffff


	//   ....[189]....
        /*0420*/ 	.word	0xffffffff


	//   ....[190]....
        /*0424*/ 	.word	0xffffffff


	//   ....[191]....
        /*0428*/ 	.word	0xffffffff


	//   ....[192]....
        /*042c*/ 	.word	0xffffffff


	//   ....[193]....
        /*0430*/ 	.word	0xffffffff


	//   ....[194]....
        /*0434*/ 	.word	0xffffffff


	//   ....[195]....
        /*0438*/ 	.word	0xffffffff


	//   ....[196]....
        /*043c*/ 	.word	0xffffffff


	//   ....[197]....
        /*0440*/ 	.word	0xffffffff


	//   ....[198]....
        /*0444*/ 	.word	0xffffffff


	//   ....[199]....
        /*0448*/ 	.word	0xffffffff


	//   ....[200]....
        /*044c*/ 	.word	0xffffffff


	//   ....[201]....
        /*0450*/ 	.word	0xffffffff


	//   ....[202]....
        /*0454*/ 	.word	0xffffffff


	//   ....[203]....
        /*0458*/ 	.word	0xffffffff


	//   ....[204]....
        /*045c*/ 	.word	0xffffffff


	//   ....[205]....
        /*0460*/ 	.word	0xffffffff


	//   ....[206]....
        /*0464*/ 	.word	0xffffffff


	//   ....[207]....
        /*0468*/ 	.word	0xffffffff


	//   ....[208]....
        /*046c*/ 	.word	0xffffffff


	//   ....[209]....
        /*0470*/ 	.word	0xffffffff


	//   ....[210]....
        /*0474*/ 	.word	0xffffffff


	//   ....[211]....
        /*0478*/ 	.word	0xffffffff


	//   ....[212]....
        /*047c*/ 	.word	0xffffffff


	//   ....[213]....
        /*0480*/ 	.word	0xffffffff


	//   ....[214]....
        /*0484*/ 	.word	0xffffffff


	//   ....[215]....
        /*0488*/ 	.word	0xffffffff


	//   ....[216]....
        /*048c*/ 	.word	0xffffffff


	//   ....[217]....
        /*0490*/ 	.word	0xffffffff


	//   ....[218]....
        /*0494*/ 	.word	0xffffffff


	//   ....[219]....
        /*0498*/ 	.word	0xffffffff


	//   ....[220]....
        /*049c*/ 	.word	0xffffffff


	//   ....[221]....
        /*04a0*/ 	.word	0xffffffff


	//   ....[222]....
        /*04a4*/ 	.word	0xffffffff


	//   ....[223]....
        /*04a8*/ 	.word	0xffffffff


	//   ....[224]....
        /*04ac*/ 	.word	0xffffffff


	//   ....[225]....
        /*04b0*/ 	.word	0xffffffff


	//   ....[226]....
        /*04b4*/ 	.word	0xffffffff


	//   ....[227]....
        /*04b8*/ 	.word	0xffffffff


	//   ....[228]....
        /*04bc*/ 	.word	0xffffffff


	//   ....[229]....
        /*04c0*/ 	.word	0xffffffff


	//   ....[230]....
        /*04c4*/ 	.word	0xffffffff


	//   ....[231]....
        /*04c8*/ 	.word	0xffffffff


	//   ....[232]....
        /*04cc*/ 	.word	0xffffffff


	//   ....[233]....
        /*04d0*/ 	.word	0xffffffff


	//   ....[234]....
        /*04d4*/ 	.word	0xffffffff


	//   ....[235]....
        /*04d8*/ 	.word	0xffffffff


	//----- nvinfo : EIATTR_COOP_GROUP_INSTR_OFFSETS
	.align		4
.L_706:
        /*04dc*/ 	.byte	0x04, 0x28
        /*04de*/ 	.short	(.L_708 - .L_707)


	//   ....[0]....
.L_707:
        /*04e0*/ 	.word	0x00000050


	//   ....[1]....
        /*04e4*/ 	.word	0x000001e0


	//   ....[2]....
        /*04e8*/ 	.word	0x00000210


	//   ....[3]....
        /*04ec*/ 	.word	0x00000240


	//   ....[4]....
        /*04f0*/ 	.word	0x00000270


	//   ....[5]....
        /*04f4*/ 	.word	0x000002a0


	//   ....[6]....
        /*04f8*/ 	.word	0x000002d0


	//   ....[7]....
        /*04fc*/ 	.word	0x00000430


	//   ....[8]....
        /*0500*/ 	.word	0x00000470


	//   ....[9]....
        /*0504*/ 	.word	0x000004a0


	//   ....[10]....
        /*0508*/ 	.word	0x000004d0


	//   ....[11]....
        /*050c*/ 	.word	0x00000500


	//   ....[12]....
        /*0510*/ 	.word	0x00000530


	//   ....[13]....
        /*0514*/ 	.word	0x000005c0


	//   ....[14]....
        /*0518*/ 	.word	0x00000600


	//   ....[15]....
        /*051c*/ 	.word	0x00000620


	//   ....[16]....
        /*0520*/ 	.word	0x00000680


	//   ....[17]....
        /*0524*/ 	.word	0x00002c40


	//   ....[18]....
        /*0528*/ 	.word	0x00002c60


	//   ....[19]....
        /*052c*/ 	.word	0x00002e10


	//   ....[20]....
        /*0530*/ 	.word	0x00002e20


	//   ....[21]....
        /*0534*/ 	.word	0x00002fc0


	//   ....[22]....
        /*0538*/ 	.word	0x00002fe0


	//   ....[23]....
        /*053c*/ 	.word	0x00003180


	//   ....[24]....
        /*0540*/ 	.word	0x00003190


	//   ....[25]....
        /*0544*/ 	.word	0x000036a0


	//   ....[26]....
        /*0548*/ 	.word	0x000036c0


	//   ....[27]....
        /*054c*/ 	.word	0x000036d0


	//   ....[28]....
        /*0550*/ 	.word	0x00003720


	//   ....[29]....
        /*0554*/ 	.word	0x00003950


	//   ....[30]....
        /*0558*/ 	.word	0x00003970


	//   ....[31]....
        /*055c*/ 	.word	0x00003980


	//   ....[32]....
        /*0560*/ 	.word	0x00003990


	//   ....[33]....
        /*0564*/ 	.word	0x00005070


	//   ....[34]....
        /*0568*/ 	.word	0x00005090


	//   ....[35]....
        /*056c*/ 	.word	0x000051d0


	//   ....[36]....
        /*0570*/ 	.word	0x000051f0


	//   ....[37]....
        /*0574*/ 	.word	0x000054d0


	//   ....[38]....
        /*0578*/ 	.word	0x000059b0


	//   ....[39]....
        /*057c*/ 	.word	0x00006060


	//   ....[40]....
        /*0580*/ 	.word	0x00006090


	//   ....[41]....
        /*0584*/ 	.word	0x000060a0


	//   ....[42]....
        /*0588*/ 	.word	0x000060d0


	//   ....[43]....
        /*058c*/ 	.word	0x00007990


	//   ....[44]....
        /*0590*/ 	.word	0x000079b0


	//   ....[45]....
        /*0594*/ 	.word	0x00007aa0


	//   ....[46]....
        /*0598*/ 	.word	0x00007ad0


	//   ....[47]....
        /*059c*/ 	.word	0x00009060


	//   ....[48]....
        /*05a0*/ 	.word	0x00009080


	//   ....[49]....
        /*05a4*/ 	.word	0x000091a0


	//   ....[50]....
        /*05a8*/ 	.word	0x000091d0


	//   ....[51]....
        /*05ac*/ 	.word	0x000094c0


	//   ....[52]....
        /*05b0*/ 	.word	0x000099d0


	//   ....[53]....
        /*05b4*/ 	.word	0x0000a0d0


	//   ....[54]....
        /*05b8*/ 	.word	0x0000a100


	//   ....[55]....
        /*05bc*/ 	.word	0x0000a120


	//   ....[56]....
        /*05c0*/ 	.word	0x0000a140


	//   ....[57]....
        /*05c4*/ 	.word	0x0000c2a0


	//   ....[58]....
        /*05c8*/ 	.word	0x0000c2c0


	//   ....[59]....
        /*05cc*/ 	.word	0x0000c3b0


	//   ....[60]....
        /*05d0*/ 	.word	0x0000c3e0


	//   ....[61]....
        /*05d4*/ 	.word	0x0000d970


	//   ....[62]....
        /*05d8*/ 	.word	0x0000d990


	//   ....[63]....
        /*05dc*/ 	.word	0x0000dab0


	//   ....[64]....
        /*05e0*/ 	.word	0x0000dae0


	//   ....[65]....
        /*05e4*/ 	.word	0x0000df00


	//   ....[66]....
        /*05e8*/ 	.word	0x0000df30


	//   ....[67]....
        /*05ec*/ 	.word	0x0000df50


	//   ....[68]....
        /*05f0*/ 	.word	0x0000df70


	//   ....[69]....
        /*05f4*/ 	.word	0x0000fef0


	//   ....[70]....
        /*05f8*/ 	.word	0x0000ff00


	//   ....[71]....
        /*05fc*/ 	.word	0x0000ff50


	//   ....[72]....
        /*0600*/ 	.word	0x0000ff80


	//   ....[73]....
        /*0604*/ 	.word	0x00011590


	//   ....[74]....
        /*0608*/ 	.word	0x000115b0


	//   ....[75]....
        /*060c*/ 	.word	0x000116c0


	//   ....[76]....
        /*0610*/ 	.word	0x000116e0


	//   ....[77]....
        /*0614*/ 	.word	0x00011900


	//   ....[78]....
        /*0618*/ 	.word	0x00011e10


	//   ....[79]....
        /*061c*/ 	.word	0x00012510


	//   ....[80]....
        /*0620*/ 	.word	0x00012540


	//   ....[81]....
        /*0624*/ 	.word	0x00012560


	//   ....[82]....
        /*0628*/ 	.word	0x00012580


	//   ....[83]....
        /*062c*/ 	.word	0x00014220


	//   ....[84]....
        /*0630*/ 	.word	0x00014250


	//   ....[85]....
        /*0634*/ 	.word	0x00014270


	//   ....[86]....
        /*0638*/ 	.word	0x00014280


	//   ....[87]....
        /*063c*/ 	.word	0x00015aa0


	//   ....[88]....
        /*0640*/ 	.word	0x00015ab0


	//   ....[89]....
        /*0644*/ 	.word	0x00015ad0


	//   ....[90]....
        /*0648*/ 	.word	0x00015af0


	//   ....[91]....
        /*064c*/ 	.word	0x00015e80


	//   ....[92]....
        /*0650*/ 	.word	0x00015ea0


	//   ....[93]....
        /*0654*/ 	.word	0x00016050


	//   ....[94]....
        /*0658*/ 	.word	0x00016060


	//   ....[95]....
        /*065c*/ 	.word	0x00016210


	//   ....[96]....
        /*0660*/ 	.word	0x00016230


	//   ....[97]....
        /*0664*/ 	.word	0x000163e0


	//   ....[98]....
        /*0668*/ 	.word	0x000163f0


	//   ....[99]....
        /*066c*/ 	.word	0x00016790


	//   ....[100]....
        /*0670*/ 	.word	0x000167b0


	//   ....[101]....
        /*0674*/ 	.word	0x000175e0


	//   ....[102]....
        /*0678*/ 	.word	0x000175f0


	//   ....[103]....
        /*067c*/ 	.word	0x00018bf0


	//   ....[104]....
        /*0680*/ 	.word	0x00018c10


	//   ....[105]....
        /*0684*/ 	.word	0x00018dd0


	//   ....[106]....
        /*0688*/ 	.word	0x00018de0


	//   ....[107]....
        /*068c*/ 	.word	0x00018f90


	//   ....[108]....
        /*0690*/ 	.word	0x00018fb0


	//   ....[109]....
        /*0694*/ 	.word	0x00019160


	//   ....[110]....
        /*0698*/ 	.word	0x00019170


	//   ....[111]....
        /*069c*/ 	.word	0x000193c0


	//   ....[112]....
        /*06a0*/ 	.word	0x000193e0


	//   ....[113]....
        /*06a4*/ 	.word	0x00019500


	//   ....[114]....
        /*06a8*/ 	.word	0x00019540


	//   ....[115]....
        /*06ac*/ 	.word	0x00019570


	//   ....[116]....
        /*06b0*/ 	.word	0x000195a0


	//   ....[117]....
        /*06b4*/ 	.word	0x000195d0


	//   ....[118]....
        /*06b8*/ 	.word	0x00019600


	//   ....[119]....
        /*06bc*/ 	.word	0x00019750


	//   ....[120]....
        /*06c0*/ 	.word	0x00019790


	//   ....[121]....
        /*06c4*/ 	.word	0x000197c0


	//   ....[122]....
        /*06c8*/ 	.word	0x000197f0


	//   ....[123]....
        /*06cc*/ 	.word	0x00019820


	//   ....[124]....
        /*06d0*/ 	.word	0x00019850


	//   ....[125]....
        /*06d4*/ 	.word	0x000198e0


	//   ....[126]....
        /*06d8*/ 	.word	0x00019920


	//   ....[127]....
        /*06dc*/ 	.word	0x00019930


	//   ....[128]....
        /*06e0*/ 	.word	0x00019990


	//   ....[129]....
        /*06e4*/ 	.word	0x0001a340


	//   ....[130]....
        /*06e8*/ 	.word	0x0001a3a0


	//   ....[131]....
        /*06ec*/ 	.word	0x0001a3f0


	//   ....[132]....
        /*06f0*/ 	.word	0x0001a440


	//   ....[133]....
        /*06f4*/ 	.word	0x0001a490


	//   ....[134]....
        /*06f8*/ 	.word	0x0001a500


	//   ....[135]....
        /*06fc*/ 	.word	0x0001a550


	//   ....[136]....
        /*0700*/ 	.word	0x0001a5c0


	//   ....[137]....
        /*0704*/ 	.word	0x0001a630


	//   ....[138]....
        /*0708*/ 	.word	0x0001a6a0


	//   ....[139]....
        /*070c*/ 	.word	0x0001a710


	//   ....[140]....
        /*0710*/ 	.word	0x0001a780


	//   ....[141]....
        /*0714*/ 	.word	0x0001a7f0


	//   ....[142]....
        /*0718*/ 	.word	0x0001a850


	//   ....[143]....
        /*071c*/ 	.word	0x0001a8c0


	//   ....[144]....
        /*0720*/ 	.word	0x0001a930


	//   ....[145]....
        /*0724*/ 	.word	0x0001a9a0


	//   ....[146]....
        /*0728*/ 	.word	0x0001aa00


	//   ....[147]....
        /*072c*/ 	.word	0x0001aa70


	//   ....[148]....
        /*0730*/ 	.word	0x0001aae0


	//   ....[149]....
        /*0734*/ 	.word	0x0001aca0


	//   ....[150]....
        /*0738*/ 	.word	0x0001ad00


	//   ....[151]....
        /*073c*/ 	.word	0x0001ad70


	//   ....[152]....
        /*0740*/ 	.word	0x0001ade0


	//   ....[153]....
        /*0744*/ 	.word	0x0001ae30


	//   ....[154]....
        /*0748*/ 	.word	0x0001ae70


	//   ....[155]....
        /*074c*/ 	.word	0x0001aec0


	//   ....[156]....
        /*0750*/ 	.word	0x0001af10


	//   ....[157]....
        /*0754*/ 	.word	0x0001af80


	//   ....[158]....
        /*0758*/ 	.word	0x0001aff0


	//   ....[159]....
        /*075c*/ 	.word	0x0001b1b0


	//   ....[160]....
        /*0760*/ 	.word	0x0001b210


	//   ....[161]....
        /*0764*/ 	.word	0x0001b280


	//   ....[162]....
        /*0768*/ 	.word	0x0001b2f0


	//   ....[163]....
        /*076c*/ 	.word	0x0001b4b0


	//   ....[164]....
        /*0770*/ 	.word	0x0001b510


	//   ....[165]....
        /*0774*/ 	.word	0x0001b580


	//   ....[166]....
        /*0778*/ 	.word	0x0001b5f0


	//   ....[167]....
        /*077c*/ 	.word	0x0001b640


	//   ....[168]....
        /*0780*/ 	.word	0x0001b680


	//   ....[169]....
        /*0784*/ 	.word	0x0001b6d0


	//   ....[170]....
        /*0788*/ 	.word	0x0001b710


	//   ....[171]....
        /*078c*/ 	.word	0x0001b770


	//   ....[172]....
        /*0790*/ 	.word	0x0001b7e0


	//   ....[173]....
        /*0794*/ 	.word	0x0001b9a0


	//   ....[174]....
        /*0798*/ 	.word	0x0001ba00


	//   ....[175]....
        /*079c*/ 	.word	0x0001ba70


	//   ....[176]....
        /*07a0*/ 	.word	0x0001bae0


	//   ....[177]....
        /*07a4*/ 	.word	0x0001bca0


	//   ....[178]....
        /*07a8*/ 	.word	0x0001bd00


	//   ....[179]....
        /*07ac*/ 	.word	0x0001bd50


	//   ....[180]....
        /*07b0*/ 	.word	0x0001bd90


	//   ....[181]....
        /*07b4*/ 	.word	0x0001bde0


	//   ....[182]....
        /*07b8*/ 	.word	0x0001be20


	//   ....[183]....
        /*07bc*/ 	.word	0x0001be80


	//   ....[184]....
        /*07c0*/ 	.word	0x0001bef0


	//   ....[185]....
        /*07c4*/ 	.word	0x0001bf60


	//   ....[186]....
        /*07c8*/ 	.word	0x0001c0e0


	//   ....[187]....
        /*07cc*/ 	.word	0x0001c140


	//   ....[188]....
        /*07d0*/ 	.word	0x0001c1b0


	//   ....[189]....
        /*07d4*/ 	.word	0x0001c220


	//   ....[190]....
        /*07d8*/ 	.word	0x0001c270


	//   ....[191]....
        /*07dc*/ 	.word	0x0001c2b0


	//   ....[192]....
        /*07e0*/ 	.word	0x0001c300


	//   ....[193]....
        /*07e4*/ 	.word	0x0001c340


	//   ....[194]....
        /*07e8*/ 	.word	0x0001c390


	//   ....[195]....
        /*07ec*/ 	.word	0x0001c3e0


	//   ....[196]....
        /*07f0*/ 	.word	0x0001c430


	//   ....[197]....
        /*07f4*/ 	.word	0x0001c470


	//   ....[198]....
        /*07f8*/ 	.word	0x0001c4e0


	//   ....[199]....
        /*07fc*/ 	.word	0x0001c550


	//   ....[200]....
        /*0800*/ 	.word	0x0001c5c0


	//   ....[201]....
        /*0804*/ 	.word	0x0001c620


	//   ....[202]....
        /*0808*/ 	.word	0x0001c690


	//   ....[203]....
        /*080c*/ 	.word	0x0001c700


	//   ....[204]....
        /*0810*/ 	.word	0x0001c770


	//   ....[205]....
        /*0814*/ 	.word	0x0001c7d0


	//   ....[206]....
        /*0818*/ 	.word	0x0001c840


	//   ....[207]....
        /*081c*/ 	.word	0x0001c8b0


	//   ....[208]....
        /*0820*/ 	.word	0x0001c920


	//   ....[209]....
        /*0824*/ 	.word	0x0001c980


	//   ....[210]....
        /*0828*/ 	.word	0x0001c9f0


	//   ....[211]....
        /*082c*/ 	.word	0x0001ca60


	//   ....[212]....
        /*0830*/ 	.word	0x0001cad0


	//   ....[213]....
        /*0834*/ 	.word	0x0001cb30


	//   ....[214]....
        /*0838*/ 	.word	0x0001cba0


	//   ....[215]....
        /*083c*/ 	.word	0x0001cc10


	//   ....[216]....
        /*0840*/ 	.word	0x0001cc80


	//   ....[217]....
        /*0844*/ 	.word	0x0001cce0


	//   ....[218]....
        /*0848*/ 	.word	0x0001cd50


	//   ....[219]....
        /*084c*/ 	.word	0x0001cdc0


	//   ....[220]....
        /*0850*/ 	.word	0x0001ce10


	//   ....[221]....
        /*0854*/ 	.word	0x0001ce50


	//   ....[222]....
        /*0858*/ 	.word	0x0001cea0


	//   ....[223]....
        /*085c*/ 	.word	0x0001cef0


	//   ....[224]....
        /*0860*/ 	.word	0x0001cf40


	//   ....[225]....
        /*0864*/ 	.word	0x0001cfb0


	//   ....[226]....
        /*0868*/ 	.word	0x0001d000


	//   ....[227]....
        /*086c*/ 	.word	0x0001d050


	//   ....[228]....
        /*0870*/ 	.word	0x0001d0a0


	//   ....[229]....
        /*0874*/ 	.word	0x0001d0f0


	//   ....[230]....
        /*0878*/ 	.word	0x0001d140


	//   ....[231]....
        /*087c*/ 	.word	0x0001d1b0


	//   ....[232]....
        /*0880*/ 	.word	0x0001d200


	//   ....[233]....
        /*0884*/ 	.word	0x0001d270


	//   ....[234]....
        /*0888*/ 	.word	0x0001d2d0


	//   ....[235]....
        /*088c*/ 	.word	0x0001d340


	//----- nvinfo : EIATTR_EXIT_INSTR_OFFSETS
	.align		4
.L_708:
        /*0890*/ 	.byte	0x04, 0x1c
        /*0892*/ 	.short	(.L_710 - .L_709)


	//   ....[0]....
.L_709:
        /*0894*/ 	.word	0x00000fe0


	//   ....[1]....
        /*0898*/ 	.word	0x0001a300


	//----- nvinfo : EIATTR_MAX_THREADS
	.align		4
.L_710:
        /*089c*/ 	.byte	0x04, 0x05
        /*089e*/ 	.short	(.L_712 - .L_711)
.L_711:
        /*08a0*/ 	.word	0x00000100
        /*08a4*/ 	.word	0x00000001
        /*08a8*/ 	.word	0x00000001


	//----- nvinfo : EIATTR_CRS_STACK_SIZE
	.align		4
.L_712:
        /*08ac*/ 	.byte	0x04, 0x1e
        /*08ae*/ 	.short	(.L_714 - .L_713)
.L_713:
        /*08b0*/ 	.word	0x00000000
.L_714:


//--------------------- .nv.info._ZN7cutlass13device_kernelIN5flash19enable_sm80_to_sm89INS1_16FlashAttnFwdSm80INS1_25CollectiveMainloopFwdSm80ILi8ELi1ELb0EN4cute5tupleIJNS5_1CILi128EEENS7_ILi48EEENS7_ILi256EEEEEELi256ENS_6half_tEfNS_4arch4Sm80ELb0ELb1ELb1ELb1ELb1ELb1ELb1ELb1EEENS1_21CollectiveEpilogueFwdINS6_IJS8_SA_S9_EEENS6_IJNS7_ILi1EEESI_SI_EEESC_SE_Li256ELb1ELb1ELb1ELb0EEENS1_36VarlenDynamicPersistentTileSchedulerILi128ELi48ELi256ELi256ELb1ELb1ELb0ELb1ELb0ELb1EEEEEEEEEvNT_6ParamsE --------------------------
	.section	.nv.info._ZN7cutlass13device_kernelIN5flash19enable_sm80_to_sm89INS1_16FlashAttnFwdSm80INS1_25CollectiveMainloopFwdSm80ILi8ELi1ELb0EN4cute5tupleIJNS5_1CILi128EEENS7_ILi48EEENS7_ILi256EEEEEELi256ENS_6half_tEfNS_4arch4Sm80ELb0ELb1ELb1ELb1ELb1ELb1ELb1ELb1EEENS1_21CollectiveEpilogueFwdINS6_IJS8_SA_S9_EEENS6_IJNS7_ILi1EEESI_SI_EEESC_SE_Li256ELb1ELb1ELb1ELb0EEENS1_36VarlenDynamicPersistentTileSchedulerILi128ELi48ELi256ELi256ELb1ELb1ELb0ELb1ELb0ELb1EEEEEEEEEvNT_6ParamsE,"",@"SHT_CUDA_INFO"
	.sectionflags	@""
	.align	4


	//----- nvinfo : EIATTR_CUDA_API_VERSION
	.align		4
        /*0000*/ 	.byte	0x04, 0x37
        /*0002*/ 	.short	(.L_716 - .L_715)
.L_715:
        /*0004*/ 	.word	0x00000082


	//----- nvinfo : EIATTR_SW2861232_WAR
	.align		4
.L_716:
        /*0008*/ 	.byte	0x01, 0x35
	.zero		2


	//----- nvinfo : EIATTR_PARAM_CBANK
	.align		4
        /*000c*/ 	.byte	0x04, 0x0a
        /*000e*/ 	.short	(.L_718 - .L_717)
	.align		4
.L_717:
        /*0010*/ 	.word	index@(.nv.constant0._ZN7cutlass13device_kernelIN5flash19enable_sm80_to_sm89INS1_16FlashAttnFwdSm80INS1_25CollectiveMainloopFwdSm80ILi8ELi1ELb0EN4cute5tupleIJNS5_1CILi128EEENS7_ILi48EEENS7_ILi256EEEEEELi256ENS_6half_tEfNS_4arch4Sm80ELb0ELb1ELb1ELb1ELb1ELb1ELb1ELb1EEENS1_21CollectiveEpilogueFwdINS6_IJS8_SA_S9_EEENS6_IJNS7_ILi1EEESI_SI_EEESC_SE_Li256ELb1ELb1ELb1ELb0EEENS1_36VarlenDynamicPersistentTileSchedulerILi128ELi48ELi256ELi256ELb1ELb1ELb0ELb1ELb0ELb1EEEEEEEEEvNT_6ParamsE)
        /*0014*/ 	.short	0x0160
        /*0016*/ 	.short	0x0438


	//----- nvinfo : EIATTR_CBANK_PARAM_SIZE
	.align		4
.L_718:
        /*0018*/ 	.byte	0x03, 0x19
        /*001a*/ 	.short	0x0438


	//----- nvinfo : EIATTR_KPARAM_INFO
	.align		4
        /*001c*/ 	.byte	0x04, 0x17
        /*001e*/ 	.short	(.L_720 - .L_719)
.L_719:
        /*0020*/ 	.word	0x00000000
        /*0024*/ 	.short	0x0000
        /*0026*/ 	.short	0x0000
        /*0028*/ 	.byte	0x00, 0xf0, 0xe1, 0x10


	//----- nvinfo : EIATTR_MAXREG_COUNT
	.align		4
.L_720:
        /*002c*/ 	.byte	0x03, 0x1b
        /*002e*/ 	.short	0x00ff


	//----- nvinfo : EIATTR_NUM_BARRIERS
	.align		4
        /*0030*/ 	.byte	0x02, 0x4c
        /*0032*/ 	.byte	0x06
	.zero		1


	//----- nvinfo : EIATTR_ANNOTATIONS
	.align		4
        /*0034*/ 	.byte	0x04, 0x55
        /*0036*/ 	.short	(.L_722 - .L_721)


	//   ....[0]....
.L_721:
        /* <DEDUP_REMOVED lines=160> */


	//----- nvinfo : EIATTR_MERCURY_ISA_VERSION
	.align		4
.L_722:
        /*0a20*/ 	.byte	0x03, 0x5f
        /*0a22*/ 	.short	0x0000


	//----- nvinfo : EIATTR_INT_WARP_WIDE_INSTR_OFFSETS
	.align		4
        /*0a24*/ 	.byte	0x04, 0x31
        /*0a26*/ 	.short	(.L_724 - .L_723)


	//   ....[0]....
.L_723:
        /*0a28*/ 	.word	0x0001acd0


	//   ....[1]....
        /*0a2c*/ 	.word	0x0001ad50


	//----- nvinfo : EIATTR_COOP_GROUP_MASK_REGIDS
	.align		4
.L_724:
        /*0a30*/ 	.byte	0x04, 0x29
        /*0a32*/ 	.short	(.L_726 - .L_725)


	//   ....[0]....
.L_725:
        /*0a34*/ 	.word	0xffffffff


	//   ....[1]....
        /*0a38*/ 	.word	0xffffffff


	//   ....[2]....
        /*0a3c*/ 	.word	0xffffffff


	//   ....[3]....
        /*0a40*/ 	.word	0xffffffff


	//   ....[4]....
        /*0a44*/ 	.word	0xffffffff


	//   ....[5]....
        /*0a48*/ 	.word	0xffffffff


	//   ....[6]....
        /*0a4c*/ 	.word	0xffffffff


	//   ....[7]....
        /*0a50*/ 	.word	0xffffffff


	//   ....[8]....
        /*0a54*/ 	.word	0xffffffff


	//   ....[9]....
        /*0a58*/ 	.word	0xffffffff


	//   ....[10]....
        /*0a5c*/ 	.word	0xffffffff


	//   ....[11]....
        /*0a60*/ 	.word	0xffffffff


	//   ....[12]....
        /*0a64*/ 	.word	0xffffffff


	//   ....[13]....
        /*0a68*/ 	.word	0xffffffff


	//   ....[14]....
        /*0a6c*/ 	.word	0xffffffff


	//   ....[15]....
        /*0a70*/ 	.word	0xffffffff


	//   ....[16]....
        /*0a74*/ 	.word	0xffffffff


	//   ....[17]....
        /*0a78*/ 	.word	0xffffffff


	//   ....[18]....
        /*0a7c*/ 	.word	0xffffffff


	//   ....[19]....
        /*0a80*/ 	.word	0xffffffff


	//   ....[20]....
        /*0a84*/ 	.word	0xffffffff


	//   ....[21]....
        /*0a88*/ 	.word	0xffffffff


	//   ....[22]....
        /*0a8c*/ 	.word	0xffffffff


	//   ....[23]....
        /*0a90*/ 	.word	0xffffffff


	//   ....[24]....
        /*0a94*/ 	.word	0xffffffff


	//   ....[25]....
        /*0a98*/ 	.word	0xffffffff


	//   ....[26]....
        /*0a9c*/ 	.word	0xffffffff


	//   ....[27]....
        /*0aa0*/ 	.word	0xffffffff


	//   ....[28]....
        /*0aa4*/ 	.word	0xffffffff


	//   ....[29]....
        /*0aa8*/ 	.word	0xffffffff


	//   ....[30]....
        /*0aac*/ 	.word	0xffffffff


	//   ....[31]....
        /*0ab0*/ 	.word	0xffffffff


	//   ....[32]....
        /*0ab4*/ 	.word	0xffffffff


	//   ....[33]....
        /*0ab8*/ 	.word	0xffffffff


	//   ....[34]....
        /*0abc*/ 	.word	0xffffffff


	//   ....[35]....
        /*0ac0*/ 	.word	0xffffffff


	//   ....[36]....
        /*0ac4*/ 	.word	0xffffffff


	//   ....[37]....
        /*0ac8*/ 	.word	0xffffffff


	//   ....[38]....
        /*0acc*/ 	.word	0xffffffff


	//   ....[39]....
        /*0ad0*/ 	.word	0xffffffff


	//   ....[40]....
        /*0ad4*/ 	.word	0xffffffff


	//   ....[41]....
        /*0ad8*/ 	.word	0xffffffff


	//   ....[42]....
        /*0adc*/ 	.word	0xffffffff


	//   ....[43]....
        /*0ae0*/ 	.word	0xffffffff


	//   ....[44]....
        /*0ae4*/ 	.word	0xffffffff


	//   ....[45]....
        /*0ae8*/ 	.word	0xffffffff


	//   ....[46]....
        /*0aec*/ 	.word	0xffffffff


	//   ....[47]....
        /*0af0*/ 	.word	0xffffffff


	//   ....[48]....
        /*0af4*/ 	.word	0xffffffff


	//   ....[49]....
        /*0af8*/ 	.word	0xffffffff


	//   ....[50]....
        /*0afc*/ 	.word	0xffffffff


	//   ....[51]....
        /*0b00*/ 	.word	0xffffffff


	//   ....[52]....
        /*0b04*/ 	.word	0xffffffff


	//   ....[53]....
        /*0b08*/ 	.word	0xffffffff


	//   ....[54]....
        /*0b0c*/ 	.word	0xffffffff


	//   ....[55]....
        /*0b10*/ 	.word	0xffffffff


	//   ....[56]....
        /*0b14*/ 	.word	0xffffffff


	//   ....[57]....
        /*0b18*/ 	.word	0xffffffff


	//   ....[58]....
        /*0b1c*/ 	.word	0xffffffff


	//   ....[59]....
        /*0b20*/ 	.word	0xffffffff


	//   ....[60]....
        /*0b24*/ 	.word	0xffffffff


	//   ....[61]....
        /*0b28*/ 	.word	0xffffffff


	//   ....[62]....
        /*0b2c*/ 	.word	0xffffffff


	//   ....[63]....
        /*0b30*/ 	.word	0xffffffff


	//   ....[64]....
        /*0b34*/ 	.word	0xffffffff


	//   ....[65]....
        /*0b38*/ 	.word	0xffffffff


	//   ....[66]....
        /*0b3c*/ 	.word	0xffffffff


	//   ....[67]....
        /*0b40*/ 	.word	0xffffffff


	//   ....[68]....
        /*0b44*/ 	.word	0xffffffff


	//   ....[69]....
        /*0b48*/ 	.word	0xffffffff


	//   ....[70]....
        /*0b4c*/ 	.word	0xffffffff


	//   ....[71]....
        /*0b50*/ 	.word	0xffffffff


	//   ....[72]....
        /*0b54*/ 	.word	0xffffffff


	//   ....[73]....
        /*0b58*/ 	.word	0xffffffff


	//   ....[74]....
        /*0b5c*/ 	.word	0xffffffff


	//   ....[75]....
        /*0b60*/ 	.word	0xffffffff


	//   ....[76]....
        /*0b64*/ 	.word	0xffffffff


	//   ....[77]....
        /*0b68*/ 	.word	0xffffffff


	//   ....[78]....
        /*0b6c*/ 	.word	0xffffffff


	//   ....[79]....
        /*0b70*/ 	.word	0xffffffff


	//   ....[80]....
        /*0b74*/ 	.word	0xffffffff


	//   ....[81]....
        /*0b78*/ 	.word	0xffffffff


	//   ....[82]....
        /*0b7c*/ 	.word	0xffffffff


	//   ....[83]....
        /*0b80*/ 	.word	0xffffffff


	//   ....[84]....
        /*0b84*/ 	.word	0xffffffff


	//   ....[85]....
        /*0b88*/ 	.word	0xffffffff


	//   ....[86]....
        /*0b8c*/ 	.word	0xffffffff


	//   ....[87]....
        /*0b90*/ 	.word	0xffffffff


	//   ....[88]....
        /*0b94*/ 	.word	0xffffffff


	//   ....[89]....
        /*0b98*/ 	.word	0xffffffff


	//   ....[90]....
        /*0b9c*/ 	.word	0xffffffff


	//   ....[91]....
        /*0ba0*/ 	.word	0xffffffff


	//   ....[92]....
        /*0ba4*/ 	.word	0xffffffff


	//   ....[93]....
        /*0ba8*/ 	.word	0xffffffff


	//   ....[94]....
        /*0bac*/ 	.word	0xffffffff


	//   ....[95]....
        /*0bb0*/ 	.word	0xffffffff


	//   ....[96]....
        /*0bb4*/ 	.word	0xffffffff


	//   ....[97]....
        /*0bb8*/ 	.word	0xffffffff


	//   ....[98]....
        /*0bbc*/ 	.word	0xffffffff


	//   ....[99]....
        /*0bc0*/ 	.word	0xffffffff


	//   ....[100]....
        /*0bc4*/ 	.word	0xffffffff


	//   ....[101]....
        /*0bc8*/ 	.word	0xffffffff


	//   ....[102]....
        /*0bcc*/ 	.word	0xffffffff


	//   ....[103]....
        /*0bd0*/ 	.word	0xffffffff


	//   ....[104]....
        /*0bd4*/ 	.word	0xffffffff


	//   ....[105]....
        /*0bd8*/ 	.word	0xffffffff


	//   ....[106]....
        /*0bdc*/ 	.word	0xffffffff


	//   ....[107]....
        /*0be0*/ 	.word	0xffffffff


	//   ....[108]....
        /*0be4*/ 	.word	0xffffffff


	//   ....[109]....
        /*0be8*/ 	.word	0xffffffff


	//   ....[110]....
        /*0bec*/ 	.word	0xffffffff


	//   ....[111]....
        /*0bf0*/ 	.word	0xffffffff


	//   ....[112]....
        /*0bf4*/ 	.word	0xffffffff


	//   ....[113]....
        /*0bf8*/ 	.word	0xffffffff


	//   ....[114]....
        /*0bfc*/ 	.word	0xffffffff


	//   ....[115]....
        /*0c00*/ 	.word	0xffffffff


	//   ....[116]....
        /*0c04*/ 	.word	0xffffffff


	//   ....[117]....
        /*0c08*/ 	.word	0xffffffff


	//   ....[118]....
        /*0c0c*/ 	.word	0xffffffff


	//   ....[119]....
        /*0c10*/ 	.word	0xffffffff


	//   ....[120]....
        /*0c14*/ 	.word	0xffffffff


	//   ....[121]....
        /*0c18*/ 	.word	0xffffffff


	//   ....[122]....
        /*0c1c*/ 	.word	0xffffffff


	//   ....[123]....
        /*0c20*/ 	.word	0xffffffff


	//   ....[124]....
        /*0c24*/ 	.word	0xffffffff


	//   ....[125]....
        /*0c28*/ 	.word	0xffffffff


	//   ....[126]....
        /*0c2c*/ 	.word	0xffffffff


	//   ....[127]....
        /*0c30*/ 	.word	0xffffffff


	//   ....[128]....
        /*0c34*/ 	.word	0xffffffff


	//   ....[129]....
        /*0c38*/ 	.word	0xffffffff


	//   ....[130]....
        /*0c3c*/ 	.word	0xffffffff


	//   ....[131]....
        /*0c40*/ 	.word	0xffffffff


	//   ....[132]....
        /*0c44*/ 	.word	0xffffffff


	//   ....[133]....
        /*0c48*/ 	.word	0xffffffff


	//   ....[134]....
        /*0c4c*/ 	.word	0xffffffff


	//   ....[135]....
        /*0c50*/ 	.word	0xffffffff


	//   ....[136]....
        /*0c54*/ 	.word	0xffffffff


	//   ....[137]....
        /*0c58*/ 	.word	0xffffffff


	//   ....[138]....
        /*0c5c*/ 	.word	0xffffffff


	//   ....[139]....
        /*0c60*/ 	.word	0xffffffff


	//   ....[140]....
        /*0c64*/ 	.word	0xffffffff


	//   ....[141]....
        /*0c68*/ 	.word	0xffffffff


	//   ....[142]....
        /*0c6c*/ 	.word	0xffffffff


	//   ....[143]....
        /*0c70*/ 	.word	0xffffffff


	//   ....[144]....
        /*0c74*/ 	.word	0xffffffff


	//   ....[145]....
        /*0c78*/ 	.word	0xffffffff


	//   ....[146]....
        /*0c7c*/ 	.word	0xffffffff


	//   ....[147]....
        /*0c80*/ 	.word	0xffffffff


	//   ....[148]....
        /*0c84*/ 	.word	0xffffffff


	//   ....[149]....
        /*0c88*/ 	.word	0xffffffff


	//   ....[150]....
        /*0c8c*/ 	.word	0xffffffff


	//   ....[151]....
        /*0c90*/ 	.word	0xffffffff


	//   ....[152]....
        /*0c94*/ 	.word	0xffffffff


	//   ....[153]....
        /*0c98*/ 	.word	0xffffffff


	//   ....[154]....
        /*0c9c*/ 	.word	0xffffffff


	//   ....[155]....
        /*0ca0*/ 	.word	0xffffffff


	//   ....[156]....
        /*0ca4*/ 	.word	0xffffffff


	//   ....[157]....
        /*0ca8*/ 	.word	0xffffffff


	//   ....[158]....
        /*0cac*/ 	.word	0xffffffff


	//   ....[159]....
        /*0cb0*/ 	.word	0xffffffff


	//   ....[160]....
        /*0cb4*/ 	.word	0xffffffff


	//   ....[161]....
        /*0cb8*/ 	.word	0xffffffff


	//   ....[162]....
        /*0cbc*/ 	.word	0xffffffff


	//   ....[163]....
        /*0cc0*/ 	.word	0xffffffff


	//   ....[164]....
        /*0cc4*/ 	.word	0xffffffff


	//   ....[165]....
        /*0cc8*/ 	.word	0xffffffff


	//   ....[166]....
        /*0ccc*/ 	.word	0xffffffff


	//   ....[167]....
        /*0cd0*/ 	.word	0xffffffff


	//   ....[168]....
        /*0cd4*/ 	.word	0xffffffff


	//   ....[169]....
        /*0cd8*/ 	.word	0xffffffff


	//   ....[170]....
        /*0cdc*/ 	.word	0xffffffff


	//   ....[171]....
        /*0ce0*/ 	.word	0xffffffff


	//   ....[172]....
        /*0ce4*/ 	.word	0xffffffff


	//   ....[173]....
        /*0ce8*/ 	.word	0xffffffff


	//   ....[174]....
        /*0cec*/ 	.word	0xffffffff


	//   ....[175]....
        /*0cf0*/ 	.word	0xffffffff


	//   ....[176]....
        /*0cf4*/ 	.word	0xffffffff


	//   ....[177]....
        /*0cf8*/ 	.word	0xffffffff


	//   ....[178]....
        /*0cfc*/ 	.word	0xffffffff


	//   ....[179]....
        /*0d00*/ 	.word	0xffffffff


	//   ....[180]....
        /*0d04*/ 	.word	0xffffffff


	//   ....[181]....
        /*0d08*/ 	.word	0xffffffff


	//   ....[182]....
        /*0d0c*/ 	.word	0xffffffff


	//   ....[183]....
        /*0d10*/ 	.word	0xffffffff


	//   ....[184]....
        /*0d14*/ 	.word	0xffffffff


	//   ....[185]....
        /*0d18*/ 	.word	0xffffffff


	//   ....[186]....
        /*0d1c*/ 	.word	0xffffffff


	//   ....[187]....
        /*0d20*/ 	.word	0xffffffff


	//   ....[188]....
        /*0d24*/ 	.word	0xffffffff


	//   ....[189]....
        /*0d28*/ 	.word	0xffffffff


	//   ....[190]....
        /*0d2c*/ 	.word	0xffffffff


	//   ....[191]....
        /*0d30*/ 	.word	0xffffffff


	//   ....[192]....
        /*0d34*/ 	.word	0xffffffff


	//   ....[193]....
        /*0d38*/ 	.word	0xffffffff


	//   ....[194]....
        /*0d3c*/ 	.word	0xffffffff


	//   ....[195]....
        /*0d40*/ 	.word	0xffffffff


	//   ....[196]....
        /*0d44*/ 	.word	0xffffffff


	//   ....[197]....
        /*0d48*/ 	.word	0xffffffff


	//   ....[198]....
        /*0d4c*/ 	.word	0xffffffff


	//   ....[199]....
        /*0d50*/ 	.word	0xffffffff


	//   ....[200]....
        /*0d54*/ 	.word	0xffffffff


	//   ....[201]....
        /*0d58*/ 	.word	0xffffffff


	//   ....[202]....
        /*0d5c*/ 	.word	0xffffffff


	//   ....[203]....
        /*0d60*/ 	.word	0xffffffff


	//   ....[204]....
        /*0d64*/ 	.word	0xffffffff


	//   ....[205]....
        /*0d68*/ 	.word	0xffffffff


	//   ....[206]....
        /*0d6c*/ 	.word	0xffffffff


	//   ....[207]....
        /*0d70*/ 	.word	0xffffffff


	//   ....[208]....
        /*0d74*/ 	.word	0xffffffff


	//   ....[209]....
        /*0d78*/ 	.word	0xffffffff


	//   ....[210]....
        /*0d7c*/ 	.word	0xffffffff


	//   ....[211]....
        /*0d80*/ 	.word	0xffffffff


	//   ....[212]....
        /*0d84*/ 	.word	0xffffffff


	//   ....[213]....
        /*0d88*/ 	.word	0xffffffff


	//   ....[214]....
        /*0d8c*/ 	.word	0xffffffff


	//   ....[215]....
        /*0d90*/ 	.word	0xffffffff


	//   ....[216]....
        /*0d94*/ 	.word	0xffffffff


	//   ....[217]....
        /*0d98*/ 	.word	0xffffffff


	//   ....[218]....
        /*0d9c*/ 	.word	0xffffffff


	//   ....[219]....
        /*0da0*/ 	.word	0xffffffff


	//   ....[220]....
        /*0da4*/ 	.word	0xffffffff


	//   ....[221]....
        /*0da8*/ 	.word	0xffffffff


	//   ....[222]....
        /*0dac*/ 	.word	0xffffffff


	//   ....[223]....
        /*0db0*/ 	.word	0xffffffff


	//   ....[224]....
        /*0db4*/ 	.word	0xffffffff


	//   ....[225]....
        /*0db8*/ 	.word	0xffffffff


	//   ....[226]....
        /*0dbc*/ 	.word	0xffffffff


	//   ....[227]....
        /*0dc0*/ 	.word	0xffffffff


	//   ....[228]....
        /*0dc4*/ 	.word	0xffffffff


	//   ....[229]....
        /*0dc8*/ 	.word	0xffffffff


	//   ....[230]....
        /*0dcc*/ 	.word	0xffffffff


	//   ....[231]....
        /*0dd0*/ 	.word	0xffffffff


	//   ....[232]....
        /*0dd4*/ 	.word	0xffffffff


	//   ....[233]....
        /*0dd8*/ 	.word	0xffffffff


	//   ....[234]....
        /*0ddc*/ 	.word	0xffffffff


	//   ....[235]....
        /*0de0*/ 	.word	0xffffffff


	//   ....[236]....
        /*0de4*/ 	.word	0xffffffff


	//   ....[237]....
        /*0de8*/ 	.word	0xffffffff


	//   ....[238]....
        /*0dec*/ 	.word	0xffffffff


	//   ....[239]....
        /*0df0*/ 	.word	0xffffffff


	//   ....[240]....
        /*0df4*/ 	.word	0xffffffff


	//   ....[241]....
        /*0df8*/ 	.word	0xffffffff


	//   ....[242]....
        /*0dfc*/ 	.word	0xffffffff


	//   ....[243]....
        /*0e00*/ 	.word	0xffffffff


	//   ....[244]....
        /*0e04*/ 	.word	0xffffffff


	//   ....[245]....
        /*0e08*/ 	.word	0xffffffff


	//   ....[246]....
        /*0e0c*/ 	.word	0xffffffff


	//   ....[247]....
        /*0e10*/ 	.word	0xffffffff


	//   ....[248]....
        /*0e14*/ 	.word	0xffffffff


	//   ....[249]....
        /*0e18*/ 	.word	0xffffffff


	//   ....[250]....
        /*0e1c*/ 	.word	0xffffffff


	//   ....[251]....
        /*0e20*/ 	.word	0xffffffff


	//   ....[252]....
        /*0e24*/ 	.word	0xffffffff


	//   ....[253]....
        /*0e28*/ 	.word	0xffffffff


	//   ....[254]....
        /*0e2c*/ 	.word	0xffffffff


	//   ....[255]....
        /*0e30*/ 	.word	0xffffffff


	//   ....[0]....
        /*0e34*/ 	.word	0xffffffff


	//   ....[1]....
        /*0e38*/ 	.word	0xffffffff


	//   ....[2]....
        /*0e3c*/ 	.word	0xffffffff


	//   ....[3]....
        /*0e40*/ 	.word	0xffffffff


	//   ....[4]....
        /*0e44*/ 	.word	0xffffffff


	//   ....[5]....
        /*0e48*/ 	.word	0xffffffff


	//   ....[6]....
        /*0e4c*/ 	.word	0xffffffff


	//   ....[7]....
        /*0e50*/ 	.word	0xffffffff


	//   ....[8]....
        /*0e54*/ 	.word	0xffffffff


	//   ....[9]....
        /*0e58*/ 	.word	0xffffffff


	//   ....[10]....
        /*0e5c*/ 	.word	0xffffffff


	//   ....[11]....
        /*0e60*/ 	.word	0xffffffff


	//   ....[12]....
        /*0e64*/ 	.word	0xffffffff


	//   ....[13]....
        /*0e68*/ 	.word	0xffffffff


	//   ....[14]....
        /*0e6c*/ 	.word	0xffffffff


	//   ....[15]....
        /*0e70*/ 	.word	0xffffffff


	//   ....[16]....
        /*0e74*/ 	.word	0xffffffff


	//   ....[17]....
        /*0e78*/ 	.word	0xffffffff


	//   ....[18]....
        /*0e7c*/ 	.word	0xffffffff


	//   ....[19]....
        /*0e80*/ 	.word	0xffffffff


	//   ....[20]....
        /*0e84*/ 	.word	0xffffffff


	//   ....[21]....
        /*0e88*/ 	.word	0xffffffff


	//   ....[22]....
        /*0e8c*/ 	.word	0xffffffff


	//   ....[23]....
        /*0e90*/ 	.word	0xffffffff


	//   ....[24]....
        /*0e94*/ 	.word	0xffffffff


	//   ....[25]....
        /*0e98*/ 	.word	0xffffffff


	//   ....[26]....
        /*0e9c*/ 	.word	0xffffffff


	//   ....[27]....
        /*0ea0*/ 	.word	0xffffffff


	//   ....[28]....
        /*0ea4*/ 	.word	0xffffffff


	//   ....[29]....
        /*0ea8*/ 	.word	0xffffffff


	//   ....[30]....
        /*0eac*/ 	.word	0xffffffff


	//   ....[31]....
        /*0eb0*/ 	.word	0xffffffff


	//   ....[32]....
        /*0eb4*/ 	.word	0xffffffff


	//   ....[33]....
        /*0eb8*/ 	.word	0xffffffff


	//   ....[34]....
        /*0ebc*/ 	.word	0xffffffff


	//   ....[35]....
        /*0ec0*/ 	.word	0xffffffff


	//   ....[36]....
        /*0ec4*/ 	.word	0xffffffff


	//   ....[37]....
        /*0ec8*/ 	.word	0xffffffff


	//   ....[38]....
        /*0ecc*/ 	.word	0xffffffff


	//   ....[39]....
        /*0ed0*/ 	.word	0xffffffff


	//   ....[40]....
        /*0ed4*/ 	.word	0xffffffff


	//   ....[41]....
        /*0ed8*/ 	.word	0xffffffff


	//   ....[42]....
        /*0edc*/ 	.word	0xffffffff


	//   ....[43]....
        /*0ee0*/ 	.word	0xffffffff


	//   ....[44]....
        /*0ee4*/ 	.word	0xffffffff


	//   ....[45]....
        /*0ee8*/ 	.word	0xffffffff


	//   ....[46]....
        /*0eec*/ 	.word	0xffffffff


	//   ....[47]....
        /*0ef0*/ 	.word	0xffffffff


	//   ....[48]....
        /*0ef4*/ 	.word	0xffffffff


	//   ....[49]....
        /*0ef8*/ 	.word	0xffffffff


	//   ....[50]....
        /*0efc*/ 	.word	0xffffffff


	//   ....[51]....
        /*0f00*/ 	.word	0xffffffff


	//   ....[52]....
        /*0f04*/ 	.word	0xffffffff


	//   ....[53]....
        /*0f08*/ 	.word	0xffffffff


	//   ....[54]....
        /*0f0c*/ 	.word	0xffffffff


	//   ....[55]....
        /*0f10*/ 	.word	0xffffffff


	//   ....[56]....
        /*0f14*/ 	.word	0xffffffff


	//   ....[57]....
        /*0f18*/ 	.word	0xffffffff


	//   ....[58]....
        /*0f1c*/ 	.word	0xffffffff


	//   ....[59]....
        /*0f20*/ 	.word	0xffffffff


	//   ....[60]....
        /*0f24*/ 	.word	0xffffffff


	//   ....[61]....
        /*0f28*/ 	.word	0xffffffff


	//   ....[62]....
        /*0f2c*/ 	.word	0xffffffff


	//   ....[63]....
        /*0f30*/ 	.word	0xffffffff


	//   ....[64]....
        /*0f34*/ 	.word	0xffffffff


	//----- nvinfo : EIATTR_COOP_GROUP_INSTR_OFFSETS
	.align		4
.L_726:
        /*0f38*/ 	.byte	0x04, 0x28
        /*0f3a*/ 	.short	(.L_728 - .L_727)


	//   ....[0]....
.L_727:
        /*0f3c*/ 	.word	0x00000060


	//   ....[1]....
        /*0f40*/ 	.word	0x00000260


	//   ....[2]....
        /*0f44*/ 	.word	0x00000290


	//   ....[3]....
        /*0f48*/ 	.word	0x000002c0


	//   ....[4]....
        /*0f4c*/ 	.word	0x000002f0


	//   ....[5]....
        /*0f50*/ 	.word	0x00000320


	//   ....[6]....
        /*0f54*/ 	.word	0x00000350


	//   ....[7]....
        /*0f58*/ 	.word	0x000004d0


	//   ....[8]....
        /*0f5c*/ 	.word	0x00000510


	//   ....[9]....
        /*0f60*/ 	.word	0x00000540


	//   ....[10]....
        /*0f64*/ 	.word	0x00000570


	//   ....[11]....
        /*0f68*/ 	.word	0x000005a0


	//   ....[12]....
        /*0f6c*/ 	.word	0x000005d0


	//   ....[13]....
        /*0f70*/ 	.word	0x00000660


	//   ....[14]....
        /*0f74*/ 	.word	0x000006b0


	//   ....[15]....
        /*0f78*/ 	.word	0x000006d0


	//   ....[16]....
        /*0f7c*/ 	.word	0x00000730


	//   ....[17]....
        /*0f80*/ 	.word	0x000044d0


	//   ....[18]....
        /*0f84*/ 	.word	0x00004530


	//   ....[19]....
        /*0f88*/ 	.word	0x00005570


	//   ....[20]....
        /*0f8c*/ 	.word	0x00005580


	//   ....[21]....
        /*0f90*/ 	.word	0x00006b00


	//   ....[22]....
        /*0f94*/ 	.word	0x00006b80


	//   ....[23]....
        /*0f98*/ 	.word	0x00007c80


	//   ....[24]....
        /*0f9c*/ 	.word	0x00007c90


	//   ....[25]....
        /*0fa0*/ 	.word	0x00008c50


	//   ....[26]....
        /*0fa4*/ 	.word	0x00008c80


	//   ....[27]....
        /*0fa8*/ 	.word	0x00008e40


	//   ....[28]....
        /*0fac*/ 	.word	0x00008e60


	//   ....[29]....
        /*0fb0*/ 	.word	0x00009340


	//   ....[30]....
        /*0fb4*/ 	.word	0x00009360


	//   ....[31]....
        /*0fb8*/ 	.word	0x000094f0


	//   ....[32]....
        /*0fbc*/ 	.word	0x00009510


	//   ....[33]....
        /*0fc0*/ 	.word	0x0000a900


	//   ....[34]....
        /*0fc4*/ 	.word	0x0000a920


	//   ....[35]....
        /*0fc8*/ 	.word	0x0000aa90


	//   ....[36]....
        /*0fcc*/ 	.word	0x0000aaa0


	//   ....[37]....
        /*0fd0*/ 	.word	0x0000ac10


	//   ....[38]....
        /*0fd4*/ 	.word	0x0000ac30


	//   ....[39]....
        /*0fd8*/ 	.word	0x0000ada0


	//   ....[40]....
        /*0fdc*/ 	.word	0x0000adb0


	//   ....[41]....
        /*0fe0*/ 	.word	0x0000b490


	//   ....[42]....
        /*0fe4*/ 	.word	0x0000b4d0


	//   ....[43]....
        /*0fe8*/ 	.word	0x0000b500


	//   ....[44]....
        /*0fec*/ 	.word	0x0000b530


	//   ....[45]....
        /*0ff0*/ 	.word	0x0000ba00


	//   ....[46]....
        /*0ff4*/ 	.word	0x0000ba10


	//   ....[47]....
        /*0ff8*/ 	.word	0x0000bbf0


	//   ....[48]....
        /*0ffc*/ 	.word	0x0000bc00


	//   ....[49]....
        /*1000*/ 	.word	0x0000cd90


	//   ....[50]....
        /*1004*/ 	.word	0x0000cdb0


	//   ....[51]....
        /*1008*/ 	.word	0x0000cf70


	//   ....[52]....
        /*100c*/ 	.word	0x0000cf80


	//   ....[53]....
        /*1010*/ 	.word	0x0000d3e0


	//   ....[54]....
        /*1014*/ 	.word	0x0000d960


	//   ....[55]....
        /*1018*/ 	.word	0x0000df10


	//   ....[56]....
        /*101c*/ 	.word	0x0000df40


	//   ....[57]....
        /*1020*/ 	.word	0x0000df50


	//   ....[58]....
        /*1024*/ 	.word	0x0000df80


	//   ....[59]....
        /*1028*/ 	.word	0x0000f4f0


	//   ....[60]....
        /*102c*/ 	.word	0x0000f510


	//   ....[61]....
        /*1030*/ 	.word	0x0000f740


	//   ....[62]....
        /*1034*/ 	.word	0x0000f750


	//   ....[63]....
        /*1038*/ 	.word	0x00010840


	//   ....[64]....
        /*103c*/ 	.word	0x00010860


	//   ....[65]....
        /*1040*/ 	.word	0x00010a00


	//   ....[66]....
        /*1044*/ 	.word	0x00010a10


	//   ....[67]....
        /*1048*/ 	.word	0x00010cd0


	//   ....[68]....
        /*104c*/ 	.word	0x00011270


	//   ....[69]....
        /*1050*/ 	.word	0x00011860


	//   ....[70]....
        /*1054*/ 	.word	0x00011890


	//   ....[71]....
        /*1058*/ 	.word	0x000118b0


	//   ....[72]....
        /*105c*/ 	.word	0x000118d0


	//   ....[73]....
        /*1060*/ 	.word	0x000134f0


	//   ....[74]....
        /*1064*/ 	.word	0x00013510


	//   ....[75]....
        /*1068*/ 	.word	0x00013740


	//   ....[76]....
        /*106c*/ 	.word	0x00013750


	//   ....[77]....
        /*1070*/ 	.word	0x00014840


	//   ....[78]....
        /*1074*/ 	.word	0x00014860


	//   ....[79]....
        /*1078*/ 	.word	0x00014a00


	//   ....[80]....
        /*107c*/ 	.word	0x00014a10


	//   ....[81]....
        /*1080*/ 	.word	0x00014d40


	//   ....[82]....
        /*1084*/ 	.word	0x00014d70


	//   ....[83]....
        /*1088*/ 	.word	0x00014d90


	//   ....[84]....
        /*108c*/ 	.word	0x00014db0


	//   ....[85]....
        /*1090*/ 	.word	0x000166e0


	//   ....[86]....
        /*1094*/ 	.word	0x00016700


	//   ....[87]....
        /*1098*/ 	.word	0x00016930


	//   ....[88]....
        /*109c*/ 	.word	0x00016940


	//   ....[89]....
        /*10a0*/ 	.word	0x00017a10


	//   ....[90]....
        /*10a4*/ 	.word	0x00017a30


	//   ....[91]....
        /*10a8*/ 	.word	0x00017bc0


	//   ....[92]....
        /*10ac*/ 	.word	0x00017bd0


	//   ....[93]....
        /*10b0*/ 	.word	0x00017e90


	//   ....[94]....
        /*10b4*/ 	.word	0x00018450


	//   ....[95]....
        /*10b8*/ 	.word	0x00018a60


	//   ....[96]....
        /*10bc*/ 	.word	0x00018a90


	//   ....[97]....
        /*10c0*/ 	.word	0x00018ab0


	//   ....[98]....
        /*10c4*/ 	.word	0x00018ad0


	//   ....[99]....
        /*10c8*/ 	.word	0x0001a2b0


	//   ....[100]....
        /*10cc*/ 	.word	0x0001a2e0


	//   ....[101]....
        /*10d0*/ 	.word	0x0001a300


	//   ....[102]....
        /*10d4*/ 	.word	0x0001a310


	//   ....[103]....
        /*10d8*/ 	.word	0x0001bba0


	//   ....[104]....
        /*10dc*/ 	.word	0x0001bbb0


	//   ....[105]....
        /*10e0*/ 	.word	0x0001bbd0


	//   ....[106]....
        /*10e4*/ 	.word	0x0001bbe0


	//   ....[107]....
        /*10e8*/ 	.word	0x0001bf90


	//   ....[108]....
        /*10ec*/ 	.word	0x0001bfb0


	//   ....[109]....
        /*10f0*/ 	.word	0x0001c120


	//   ....[110]....
        /*10f4*/ 	.word	0x0001c130


	//   ....[111]....
        /*10f8*/ 	.word	0x0001c2a0


	//   ....[112]....
        /*10fc*/ 	.word	0x0001c2c0


	//   ....[113]....
        /*1100*/ 	.word	0x0001c430


	//   ....[114]....
        /*1104*/ 	.word	0x0001c440


	//   ....[115]....
        /*1108*/ 	.word	0x0001c7c0


	//   ....[116]....
        /*110c*/ 	.word	0x0001c7e0


	//   ....[117]....
        /*1110*/ 	.word	0x0001d4d0


	//   ....[118]....
        /*1114*/ 	.word	0x0001d4e0


	//   ....[119]....
        /*1118*/ 	.word	0x0001e970


	//   ....[120]....
        /*111c*/ 	.word	0x0001e990


	//   ....[121]....
        /*1120*/ 	.word	0x0001eb00


	//   ....[122]....
        /*1124*/ 	.word	0x0001eb10


	//   ....[123]....
        /*1128*/ 	.word	0x0001ec80


	//   ....[124]....
        /*112c*/ 	.word	0x0001eca0


	//   ....[125]....
        /*1130*/ 	.word	0x0001ee10


	//   ....[126]....
        /*1134*/ 	.word	0x0001ee20


	//   ....[127]....
        /*1138*/ 	.word	0x0001f080


	//   ....[128]....
        /*113c*/ 	.word	0x0001f0a0


	//   ....[129]....
        /*1140*/ 	.word	0x0001f1d0


	//   ....[130]....
        /*1144*/ 	.word	0x0001f210


	//   ....[131]....
        /*1148*/ 	.word	0x0001f240


	//   ....[132]....
        /*114c*/ 	.word	0x0001f270


	//   ....[133]....
        /*1150*/ 	.word	0x0001f2a0


	//   ....[134]....
        /*1154*/ 	.word	0x0001f2d0


	//   ....[135]....
        /*1158*/ 	.word	0x0001f440


	//   ....[136]....
        /*115c*/ 	.word	0x0001f480


	//   ....[137]....
        /*1160*/ 	.word	0x0001f4b0


	//   ....[138]....
        /*1164*/ 	.word	0x0001f4e0


	//   ....[139]....
        /*1168*/ 	.word	0x0001f510


	//   ....[140]....
        /*116c*/ 	.word	0x0001f540


	//   ....[141]....
        /*1170*/ 	.word	0x0001f5d0


	//   ....[142]....
        /*1174*/ 	.word	0x0001f630


	//   ....[143]....
        /*1178*/ 	.word	0x0001f640


	//   ....[144]....
        /*117c*/ 	.word	0x0001f6a0


	//   ....[145]....
        /*1180*/ 	.word	0x00020110


	//   ....[146]....
        /*1184*/ 	.word	0x00020170


	//   ....[147]....
        /*1188*/ 	.word	0x000201c0


	//   ....[148]....
        /*118c*/ 	.word	0x00020210


	//   ....[149]....
        /*1190*/ 	.word	0x00020260


	//   ....[150]....
        /*1194*/ 	.word	0x000202d0


	//   ....[151]....
        /*1198*/ 	.word	0x00020320


	//   ....[152]....
        /*119c*/ 	.word	0x00020390


	//   ....[153]....
        /*11a0*/ 	.word	0x00020400


	//   ....[154]....
        /*11a4*/ 	.word	0x00020470


	//   ....[155]....
        /*11a8*/ 	.word	0x000204e0


	//   ....[156]....
        /*11ac*/ 	.word	0x00020550


	//   ....[157]....
        /*11b0*/ 	.word	0x000205c0


	//   ....[158]....
        /*11b4*/ 	.word	0x00020620


	//   ....[159]....
        /*11b8*/ 	.word	0x00020690


	//   ....[160]....
        /*11bc*/ 	.word	0x00020700


	//   ....[161]....
        /*11c0*/ 	.word	0x00020770


	//   ....[162]....
        /*11c4*/ 	.word	0x000207d0


	//   ....[163]....
        /*11c8*/ 	.word	0x00020840


	//   ....[164]....
        /*11cc*/ 	.word	0x000208b0


	//   ....[165]....
        /*11d0*/ 	.word	0x00020910


	//   ....[166]....
        /*11d4*/ 	.word	0x00020980


	//   ....[167]....
        /*11d8*/ 	.word	0x000209f0


	//   ....[168]....
        /*11dc*/ 	.word	0x00020a60


	//   ....[169]....
        /*11e0*/ 	.word	0x00020ac0


	//   ....[170]....
        /*11e4*/ 	.word	0x00020b30


	//   ....[171]....
        /*11e8*/ 	.word	0x00020ba0


	//   ....[172]....
        /*11ec*/ 	.word	0x00020c00


	//   ....[173]....
        /*11f0*/ 	.word	0x00020c50


	//   ....[174]....
        /*11f4*/ 	.word	0x00020ca0


	//   ....[175]....
        /*11f8*/ 	.word	0x00020cf0


	//   ....[176]....
        /*11fc*/ 	.word	0x00020d50


	//   ....[177]....
        /*1200*/ 	.word	0x00020dc0


	//   ....[178]....
        /*1204*/ 	.word	0x00020e30


	//   ....[179]....
        /*1208*/ 	.word	0x00020e90


	//   ....[180]....
        /*120c*/ 	.word	0x00020f00


	//   ....[181]....
        /*1210*/ 	.word	0x00020f70


	//   ....[182]....
        /*1214*/ 	.word	0x00020fe0


	//   ....[183]....
        /*1218*/ 	.word	0x00021040


	//   ....[184]....
        /*121c*/ 	.word	0x000210b0


	//   ....[185]....
        /*1220*/ 	.word	0x00021120


	//   ....[186]....
        /*1224*/ 	.word	0x00021170


	//   ....[187]....
        /*1228*/ 	.word	0x000211c0


	//   ....[188]....
        /*122c*/ 	.word	0x00021210


	//   ....[189]....
        /*1230*/ 	.word	0x00021250


	//   ....[190]....
        /*1234*/ 	.word	0x000212c0


	//   ....[191]....
        /*1238*/ 	.word	0x00021330


	//   ....[192]....
        /*123c*/ 	.word	0x000213a0


	//   ....[193]....
        /*1240*/ 	.word	0x00021400


	//   ....[194]....
        /*1244*/ 	.word	0x00021470


	//   ....[195]....
        /*1248*/ 	.word	0x000214e0


	//   ....[196]....
        /*124c*/ 	.word	0x00021550


	//   ....[197]....
        /*1250*/ 	.word	0x000215b0


	//   ....[198]....
        /*1254*/ 	.word	0x00021600


	//   ....[199]....
        /*1258*/ 	.word	0x00021650


	//   ....[200]....
        /*125c*/ 	.word	0x000216a0


	//   ....[201]....
        /*1260*/ 	.word	0x000216e0


	//   ....[202]....
        /*1264*/ 	.word	0x00021750


	//   ....[203]....
        /*1268*/ 	.word	0x000217c0


	//   ....[204]....
        /*126c*/ 	.word	0x00021820


	//   ....[205]....
        /*1270*/ 	.word	0x00021890


	//   ....[206]....
        /*1274*/ 	.word	0x00021900


	//   ....[207]....
        /*1278*/ 	.word	0x00021970


	//   ....[208]....
        /*127c*/ 	.word	0x000219d0


	//   ....[209]....
        /*1280*/ 	.word	0x00021a40


	//   ....[210]....
        /*1284*/ 	.word	0x00021ab0


	//   ....[211]....
        /*1288*/ 	.word	0x00021b00


	//   ....[212]....
        /*128c*/ 	.word	0x00021b50


	//   ....[213]....
        /*1290*/ 	.word	0x00021ba0


	//   ....[214]....
        /*1294*/ 	.word	0x00021be0


	//   ....[215]....
        /*1298*/ 	.word	0x00021c40


	//   ....[216]....
        /*129c*/ 	.word	0x00021ca0


	//   ....[217]....
        /*12a0*/ 	.word	0x00021cf0


	//   ....[218]....
        /*12a4*/ 	.word	0x00021d40


	//   ....[219]....
        /*12a8*/ 	.word	0x00021db0


	//   ....[220]....
        /*12ac*/ 	.word	0x00021e20


	//   ....[221]....
        /*12b0*/ 	.word	0x00021e90


	//   ....[222]....
        /*12b4*/ 	.word	0x00021ef0


	//   ....[223]....
        /*12b8*/ 	.word	0x00021f60


	//   ....[224]....
        /*12bc*/ 	.word	0x00021fd0


	//   ....[225]....
        /*12c0*/ 	.word	0x00022040


	//   ....[226]....
        /*12c4*/ 	.word	0x000220a0


	//   ....[227]....
        /*12c8*/ 	.word	0x00022110


	//   ....[228]....
        /*12cc*/ 	.word	0x00022180


	//   ....[229]....
        /*12d0*/ 	.word	0x000221f0


	//   ....[230]....
        /*12d4*/ 	.word	0x00022250


	//   ....[231]....
        /*12d8*/ 	.word	0x000222c0


	//   ....[232]....
        /*12dc*/ 	.word	0x00022330


	//   ....[233]....
        /*12e0*/ 	.word	0x000223a0


	//   ....[234]....
        /*12e4*/ 	.word	0x00022400


	//   ....[235]....
        /*12e8*/ 	.word	0x00022470


	//   ....[236]....
        /*12ec*/ 	.word	0x000224e0


	//   ....[237]....
        /*12f0*/ 	.word	0x00022550


	//   ....[238]....
        /*12f4*/ 	.word	0x000225b0


	//   ....[239]....
        /*12f8*/ 	.word	0x00022620


	//   ....[240]....
        /*12fc*/ 	.word	0x00022690


	//   ....[241]....
        /*1300*/ 	.word	0x000226e0


	//   ....[242]....
        /*1304*/ 	.word	0x00022720


	//   ....[243]....
        /*1308*/ 	.word	0x00022770


	//   ....[244]....
        /*130c*/ 	.word	0x000227c0


	//   ....[245]....
        /*1310*/ 	.word	0x00022810


	//   ....[246]....
        /*1314*/ 	.word	0x00022880


	//   ....[247]....
        /*1318*/ 	.word	0x000228d0


	//   ....[248]....
        /*131c*/ 	.word	0x00022920


	//   ....[249]....
        /*1320*/ 	.word	0x00022970


	//   ....[250]....
        /*1324*/ 	.word	0x000229c0


	//   ....[251]....
        /*1328*/ 	.word	0x00022a10


	//   ....[252]....
        /*132c*/ 	.word	0x00022a80


	//   ....[253]....
        /*1330*/ 	.word	0x00022ad0


	//   ....[254]....
        /*1334*/ 	.word	0x00022b40


	//   ....[255]....
        /*1338*/ 	.word	0x00022ba0


	//   ....[0]....
        /*133c*/ 	.word	0x00022c10


	//   ....[1]....
        /*1340*/ 	.word	0x00023040


	//   ....[2]....
        /*1344*/ 	.word	0x00023060


	//   ....[3]....
        /*1348*/ 	.word	0x00023080


	//   ....[4]....
        /*134c*/ 	.word	0x00023090


	//   ....[5]....
        /*1350*/ 	.word	0x000235e0


	//   ....[6]....
        /*1354*/ 	.word	0x000235f0


	//   ....[7]....
        /*1358*/ 	.word	0x00023600


	//   ....[8]....
        /*135c*/ 	.word	0x00023610


	//   ....[9]....
        /*1360*/ 	.word	0x00023b80


	//   ....[10]....
        /*1364*/ 	.word	0x00023ba0


	//   ....[11]....
        /*1368*/ 	.word	0x00023bc0


	//   ....[12]....
        /*136c*/ 	.word	0x00023bd0


	//   ....[13]....
        /*1370*/ 	.word	0x000241a0


	//   ....[14]....
        /*1374*/ 	.word	0x000241c0


	//   ....[15]....
        /*1378*/ 	.word	0x000241d0


	//   ....[16]....
        /*137c*/ 	.word	0x000241e0


	//   ....[17]....
        /*1380*/ 	.word	0x00027a30


	//   ....[18]....
        /*1384*/ 	.word	0x00027a50


	//   ....[19]....
        /*1388*/ 	.word	0x00027a70


	//   ....[20]....
        /*138c*/ 	.word	0x00027a80


	//   ....[21]....
        /*1390*/ 	.word	0x00027ef0


	//   ....[22]....
        /*1394*/ 	.word	0x00027f00


	//   ....[23]....
        /*1398*/ 	.word	0x00027f10


	//   ....[24]....
        /*139c*/ 	.word	0x00027f20


	//   ....[25]....
        /*13a0*/ 	.word	0x00028350


	//   ....[26]....
        /*13a4*/ 	.word	0x00028370


	//   ....[27]....
        /*13a8*/ 	.word	0x00028390


	//   ....[28]....
        /*13ac*/ 	.word	0x000283a0


	//   ....[29]....
        /*13b0*/ 	.word	0x00028830


	//   ....[30]....
        /*13b4*/ 	.word	0x00028850


	//   ....[31]....
        /*13b8*/ 	.word	0x00028870


	//   ....[32]....
        /*13bc*/ 	.word	0x00028880


	//   ....[33]....
        /*13c0*/ 	.word	0x0002c520


	//   ....[34]....
        /*13c4*/ 	.word	0x0002c590


	//   ....[35]....
        /*13c8*/ 	.word	0x0002c600


	//   ....[36]....
        /*13cc*/ 	.word	0x0002c660


	//   ....[37]....
        /*13d0*/ 	.word	0x0002c6d0


	//   ....[38]....
        /*13d4*/ 	.word	0x0002c730


	//   ....[39]....
        /*13d8*/ 	.word	0x0002c7a0


	//   ....[40]....
        /*13dc*/ 	.word	0x0002c800


	//   ....[41]....
        /*13e0*/ 	.word	0x0002c870


	//   ....[42]....
        /*13e4*/ 	.word	0x0002c8e0


	//   ....[43]....
        /*13e8*/ 	.word	0x0002c950


	//   ....[44]....
        /*13ec*/ 	.word	0x0002c9b0


	//   ....[45]....
        /*13f0*/ 	.word	0x0002ca20


	//   ....[46]....
        /*13f4*/ 	.word	0x0002ca90


	//   ....[47]....
        /*13f8*/ 	.word	0x0002caf0


	//   ....[48]....
        /*13fc*/ 	.word	0x0002cb50


	//   ....[49]....
        /*1400*/ 	.word	0x0002cbc0


	//   ....[50]....
        /*1404*/ 	.word	0x0002cc30


	//   ....[51]....
        /*1408*/ 	.word	0x0002cca0


	//   ....[52]....
        /*140c*/ 	.word	0x0002cd00


	//   ....[53]....
        /*1410*/ 	.word	0x0002cd70


	//   ....[54]....
        /*1414*/ 	.word	0x0002cdd0


	//   ....[55]....
        /*1418*/ 	.word	0x0002ce30


	//   ....[56]....
        /*141c*/ 	.word	0x0002ce90


	//   ....[57]....
        /*1420*/ 	.word	0x0002cf00


	//   ....[58]....
        /*1424*/ 	.word	0x0002cf70


	//   ....[59]....
        /*1428*/ 	.word	0x0002cfe0


	//   ....[60]....
        /*142c*/ 	.word	0x0002d040


	//   ....[61]....
        /*1430*/ 	.word	0x0002d0b0


	//   ....[62]....
        /*1434*/ 	.word	0x0002d120


	//   ....[63]....
        /*1438*/ 	.word	0x0002d190


	//   ....[64]....
        /*143c*/ 	.word	0x0002d1f0


	//----- nvinfo : EIATTR_EXIT_INSTR_OFFSETS
	.align		4
.L_728:
        /*1440*/ 	.byte	0x04, 0x1c
        /*1442*/ 	.short	(.L_730 - .L_729)


	//   ....[0]....
.L_729:
        /*1444*/ 	.word	0x00001170


	//   ....[1]....
        /*1448*/ 	.word	0x000200d0


	//----- nvinfo : EIATTR_MAX_THREADS
	.align		4
.L_730:
        /*144c*/ 	.byte	0x04, 0x05
        /*144e*/ 	.short	(.L_732 - .L_731)
.L_731:
        /*1450*/ 	.word	0x00000100
        /*1454*/ 	.word	0x00000001
        /*1458*/ 	.word	0x00000001


	//----- nvinfo : EIATTR_CRS_STACK_SIZE
	.align		4
.L_732:
        /*145c*/ 	.byte	0x04, 0x1e
        /*145e*/ 	.short	(.L_734 - .L_733)
.L_733:
        /*1460*/ 	.word	0x00000000
.L_734:


//--------------------- .nv.info._ZN7cutlass13device_kernelIN5flash19enable_sm80_to_sm89INS1_16FlashAttnFwdSm80INS1_25CollectiveMainloopFwdSm80ILi8ELi1ELb0EN4cute5tupleIJNS5_1CILi128EEENS7_ILi96EEENS7_ILi256EEEEEELi256ENS_6half_tEfNS_4arch4Sm80ELb1ELb0ELb1ELb0ELb1ELb0ELb1ELb1EEENS1_21CollectiveEpilogueFwdINS6_IJS8_SA_S9_EEENS6_IJNS7_ILi1EEESI_SI_EEESC_SE_Li256ELb0ELb1ELb1ELb0EEENS1_30DynamicPersistentTileSchedulerILi256ELi256ELb1ELb1ELb0EEEEEEEEEvNT_6ParamsE --------------------------
	.section	.nv.info._ZN7cutlass13device_kernelIN5flash19enable_sm80_to_sm89INS1_16FlashAttnFwdSm80INS1_25CollectiveMainloopFwdSm80ILi8ELi1ELb0EN4cute5tupleIJNS5_1CILi128EEENS7_ILi96EEENS7_ILi256EEEEEELi256ENS_6half_tEfNS_4arch4Sm80ELb1ELb0ELb1ELb0ELb1ELb0ELb1ELb1EEENS1_21CollectiveEpilogueFwdINS6_IJS8_SA_S9_EEENS6_IJNS7_ILi1EEESI_SI_EEESC_SE_Li256ELb0ELb1ELb1ELb0EEENS1_30DynamicPersistentTileSchedulerILi256ELi256ELb1ELb1ELb0EEEEEEEEEvNT_6ParamsE,"",@"SHT_CUDA_INFO"
	.sectionflags	@""
	.align	4


	//----- nvinfo : EIATTR_CUDA_API_VERSION
	.align		4
        /*0000*/ 	.byte	0x04, 0x37
        /*0002*/ 	.short	(.L_736 - .L_735)
.L_735:
        /*0004*/ 	.word	0x00000082


	//----- nvinfo : EIATTR_SW2861232_WAR
	.align		4
.L_736:
        /*0008*/ 	.byte	0x01, 0x35
	.zero		2


	//----- nvinfo : EIATTR_PARAM_CBANK
	.align		4
        /*000c*/ 	.byte	0x04, 0x0a
        /*000e*/ 	.short	(.L_738 - .L_737)
	.align		4
.L_737:
        /*0010*/ 	.word	index@(.nv.constant0._ZN7cutlass13device_kernelIN5flash19enable_sm80_to_sm89INS1_16FlashAttnFwdSm80INS1_25CollectiveMainloopFwdSm80ILi8ELi1ELb0EN4cute5tupleIJNS5_1CILi128EEENS7_ILi96EEENS7_ILi256EEEEEELi256ENS_6half_tEfNS_4arch4Sm80ELb1ELb0ELb1ELb0ELb1ELb0ELb1ELb1EEENS1_21CollectiveEpilogueFwdINS6_IJS8_SA_S9_EEENS6_IJNS7_ILi1EEESI_SI_EEESC_SE_Li256ELb0ELb1ELb1ELb0EEENS1_30DynamicPersistentTileSchedulerILi256ELi256ELb1ELb1ELb0EEEEEEEEEvNT_6ParamsE)
        /*0014*/ 	.short	0x0160
        /*0016*/ 	.short	0x0428


	//----- nvinfo : EIATTR_CBANK_PARAM_SIZE
	.align		4
.L_738:
        /*0018*/ 	.byte	0x03, 0x19
        /*001a*/ 	.short	0x0428


	//----- nvinfo : EIATTR_KPARAM_INFO
	.align		4
        /*001c*/ 	.byte	0x04, 0x17
        /*001e*/ 	.short	(.L_740 - .L_739)
.L_739:
        /*0020*/ 	.word	0x00000000
        /*0024*/ 	.short	0x0000
        /*0026*/ 	.short	0x0000
        /*0028*/ 	.byte	0x00, 0xf0, 0xa1, 0x10


	//----- nvinfo : EIATTR_MAXREG_COUNT
	.align		4
.L_740:
        /*002c*/ 	.byte	0x03, 0x1b
        /*002e*/ 	.short	0x00ff


	//----- nvinfo : EIATTR_NUM_BARRIERS
	.align		4
        /*0030*/ 	.byte	0x02, 0x4c
        /*0032*/ 	.byte	0x06
	.zero		1


	//----- nvinfo : EIATTR_ANNOTATIONS
	.align		4
        /*0034*/ 	.byte	0x04, 0x55
        /*0036*/ 	.short	(.L_742 - .L_741)


	//   ....[0]....
.L_741:
        /* <DEDUP_REMOVED lines=175> */


	//----- nvinfo : EIATTR_MERCURY_ISA_VERSION
	.align		4
.L_742:
        /*0b10*/ 	.byte	0x03, 0x5f
        /*0b12*/ 	.short	0x0000


	//----- nvinfo : EIATTR_INT_WARP_WIDE_INSTR_OFFSETS
	.align		4
        /*0b14*/ 	.byte	0x04, 0x31
        /*0b16*/ 	.short	(.L_744 - .L_743)


	//   ....[0]....
.L_743:
        /*0b18*/ 	.word	0x00013a30


	//   ....[1]....
        /*0b1c*/ 	.word	0x00013ab0


	//----- nvinfo : EIATTR_COOP_GROUP_MASK_REGIDS
	.align		4
.L_744:
        /*0b20*/ 	.byte	0x04, 0x29
        /*0b22*/ 	.short	(.L_746 - .L_745)


	//   ....[0]....
.L_745:
        /*0b24*/ 	.word	0xffffffff


	//   ....[1]....
        /*0b28*/ 	.word	0xffffffff


	//   ....[2]....
        /*0b2c*/ 	.word	0xffffffff


	//   ....[3]....
        /*0b30*/ 	.word	0xffffffff


	//   ....[4]....
        /*0b34*/ 	.word	0xffffffff


	//   ....[5]....
        /*0b38*/ 	.word	0xffffffff


	//   ....[6]....
        /*0b3c*/ 	.word	0xffffffff


	//   ....[7]....
        /*0b40*/ 	.word	0xffffffff


	//   ....[8]....
        /*0b44*/ 	.word	0xffffffff


	//   ....[9]....
        /*0b48*/ 	.word	0xffffffff


	//   ....[10]....
        /*0b4c*/ 	.word	0xffffffff


	//   ....[11]....
        /*0b50*/ 	.word	0xffffffff


	//   ....[12]....
        /*0b54*/ 	.word	0xffffffff


	//   ....[13]....
        /*0b58*/ 	.word	0xffffffff


	//   ....[14]....
        /*0b5c*/ 	.word	0xffffffff


	//   ....[15]....
        /*0b60*/ 	.word	0xffffffff


	//   ....[16]....
        /*0b64*/ 	.word	0xffffffff


	//   ....[17]....
        /*0b68*/ 	.word	0xffffffff


	//   ....[18]....
        /*0b6c*/ 	.word	0xffffffff


	//   ....[19]....
        /*0b70*/ 	.word	0xffffffff


	//   ....[20]....
        /*0b74*/ 	.word	0xffffffff


	//   ....[21]....
        /*0b78*/ 	.word	0xffffffff


	//   ....[22]....
        /*0b7c*/ 	.word	0xffffffff


	//   ....[23]....
        /*0b80*/ 	.word	0xffffffff


	//   ....[24]....
        /*0b84*/ 	.word	0xffffffff


	//   ....[25]....
        /*0b88*/ 	.word	0xffffffff


	//   ....[26]....
        /*0b8c*/ 	.word	0xffffffff


	//   ....[27]....
        /*0b90*/ 	.word	0xffffffff


	//   ....[28]....
        /*0b94*/ 	.word	0xffffffff


	//   ....[29]....
        /*0b98*/ 	.word	0xffffffff


	//   ....[30]....
        /*0b9c*/ 	.word	0xffffffff


	//   ....[31]....
        /*0ba0*/ 	.word	0xffffffff


	//   ....[32]....
        /*0ba4*/ 	.word	0xffffffff


	//   ....[33]....
        /*0ba8*/ 	.word	0xffffffff


	//   ....[34]....
        /*0bac*/ 	.word	0xffffffff


	//   ....[35]....
        /*0bb0*/ 	.word	0xffffffff


	//   ....[36]....
        /*0bb4*/ 	.word	0xffffffff


	//   ....[37]....
        /*0bb8*/ 	.word	0xffffffff


	//   ....[38]....
        /*0bbc*/ 	.word	0xffffffff


	//   ....[39]....
        /*0bc0*/ 	.word	0xffffffff


	//   ....[40]....
        /*0bc4*/ 	.word	0xffffffff


	//   ....[41]....
        /*0bc8*/ 	.word	0xffffffff


	//   ....[42]....
        /*0bcc*/ 	.word	0xffffffff


	//   ....[43]....
        /*0bd0*/ 	.word	0xffffffff


	//   ....[44]....
        /*0bd4*/ 	.word	0xffffffff


	//   ....[45]....
        /*0bd8*/ 	.word	0xffffffff


	//   ....[46]....
        /*0bdc*/ 	.word	0xffffffff


	//   ....[47]....
        /*0be0*/ 	.word	0xffffffff


	//   ....[48]....
        /*0be4*/ 	.word	0xffffffff


	//   ....[49]....
        /*0be8*/ 	.word	0xffffffff


	//   ....[50]....
        /*0bec*/ 	.word	0xffffffff


	//   ....[51]....
        /*0bf0*/ 	.word	0xffffffff


	//   ....[52]....
        /*0bf4*/ 	.word	0xffffffff


	//   ....[53]....
        /*0bf8*/ 	.word	0xffffffff


	//   ....[54]....
        /*0bfc*/ 	.word	0xffffffff


	//   ....[55]....
        /*0c00*/ 	.word	0xffffffff


	//   ....[56]....
        /*0c04*/ 	.word	0xffffffff


	//   ....[57]....
        /*0c08*/ 	.word	0xffffffff


	//   ....[58]....
        /*0c0c*/ 	.word	0xffffffff


	//   ....[59]....
        /*0c10*/ 	.word	0xffffffff


	//   ....[60]....
        /*0c14*/ 	.word	0xffffffff


	//   ....[61]....
        /*0c18*/ 	.word	0xffffffff


	//   ....[62]....
        /*0c1c*/ 	.word	0xffffffff


	//   ....[63]....
        /*0c20*/ 	.word	0xffffffff


	//   ....[64]....
        /*0c24*/ 	.word	0xffffffff


	//   ....[65]....
        /*0c28*/ 	.word	0xffffffff


	//   ....[66]....
        /*0c2c*/ 	.word	0xffffffff


	//   ....[67]....
        /*0c30*/ 	.word	0xffffffff


	//   ....[68]....
        /*0c34*/ 	.word	0xffffffff


	//   ....[69]....
        /*0c38*/ 	.word	0xffffffff


	//   ....[70]....
        /*0c3c*/ 	.word	0xffffffff


	//   ....[71]....
        /*0c40*/ 	.word	0xffffffff


	//   ....[72]....
        /*0c44*/ 	.word	0xffffffff


	//   ....[73]....
        /*0c48*/ 	.word	0xffffffff


	//   ....[74]....
        /*0c4c*/ 	.word	0xffffffff


	//   ....[75]....
        /*0c50*/ 	.word	0xffffffff


	//   ....[76]....
        /*0c54*/ 	.word	0xffffffff


	//   ....[77]....
        /*0c58*/ 	.word	0xffffffff


	//   ....[78]....
        /*0c5c*/ 	.word	0xffffffff


	//   ....[79]....
        /*0c60*/ 	.word	0xffffffff


	//   ....[80]....
        /*0c64*/ 	.word	0xffffffff


	//   ....[81]....
        /*0c68*/ 	.word	0xffffffff


	//   ....[82]....
        /*0c6c*/ 	.word	0xffffffff


	//   ....[83]....
        /*0c70*/ 	.word	0xffffffff


	//   ....[84]....
        /*0c74*/ 	.word	0xffffffff


	//   ....[85]....
        /*0c78*/ 	.word	0xffffffff


	//   ....[86]....
        /*0c7c*/ 	.word	0xffffffff


	//   ....[87]....
        /*0c80*/ 	.word	0xffffffff


	//   ....[88]....
        /*0c84*/ 	.word	0xffffffff


	//   ....[89]....
        /*0c88*/ 	.word	0xffffffff


	//   ....[90]....
        /*0c8c*/ 	.word	0xffffffff


	//   ....[91]....
        /*0c90*/ 	.word	0xffffffff


	//   ....[92]....
        /*0c94*/ 	.word	0xffffffff


	//   ....[93]....
        /*0c98*/ 	.word	0xffffffff


	//   ....[94]....
        /*0c9c*/ 	.word	0xffffffff


	//   ....[95]....
        /*0ca0*/ 	.word	0xffffffff


	//   ....[96]....
        /*0ca4*/ 	.word	0xffffffff


	//   ....[97]....
        /*0ca8*/ 	.word	0xffffffff


	//   ....[98]....
        /*0cac*/ 	.word	0xffffffff


	//   ....[99]....
        /*0cb0*/ 	.word	0xffffffff


	//   ....[100]....
        /*0cb4*/ 	.word	0xffffffff


	//   ....[101]....
        /*0cb8*/ 	.word	0xffffffff


	//   ....[102]....
        /*0cbc*/ 	.word	0xffffffff


	//   ....[103]....
        /*0cc0*/ 	.word	0xffffffff


	//   ....[104]....
        /*0cc4*/ 	.word	0xffffffff


	//   ....[105]....
        /*0cc8*/ 	.word	0xffffffff


	//   ....[106]....
        /*0ccc*/ 	.word	0xffffffff


	//   ....[107]....
        /*0cd0*/ 	.word	0xffffffff


	//   ....[108]....
        /*0cd4*/ 	.word	0xffffffff


	//   ....[109]....
        /*0cd8*/ 	.word	0xffffffff


	//   ....[110]....
        /*0cdc*/ 	.word	0xffffffff


	//   ....[111]....
        /*0ce0*/ 	.word	0xffffffff


	//   ....[112]....
        /*0ce4*/ 	.word	0xffffffff


	//   ....[113]....
        /*0ce8*/ 	.word	0xffffffff


	//   ....[114]....
        /*0cec*/ 	.word	0xffffffff


	//   ....[115]....
        /*0cf0*/ 	.word	0xffffffff


	//   ....[116]....
        /*0cf4*/ 	.word	0xffffffff


	//   ....[117]....
        /*0cf8*/ 	.word	0xffffffff


	//   ....[118]....
        /*0cfc*/ 	.word	0xffffffff


	//   ....[119]....
        /*0d00*/ 	.word	0xffffffff


	//   ....[120]....
        /*0d04*/ 	.word	0xffffffff


	//   ....[121]....
        /*0d08*/ 	.word	0xffffffff


	//   ....[122]....
        /*0d0c*/ 	.word	0xffffffff


	//   ....[123]....
        /*0d10*/ 	.word	0xffffffff


	//   ....[124]....
        /*0d14*/ 	.word	0xffffffff


	//   ....[125]....
        /*0d18*/ 	.word	0xffffffff


	//   ....[126]....
        /*0d1c*/ 	.word	0xffffffff


	//   ....[127]....
        /*0d20*/ 	.word	0xffffffff


	//   ....[128]....
        /*0d24*/ 	.word	0xffffffff


	//   ....[129]....
        /*0d28*/ 	.word	0xffffffff


	//   ....[130]....
        /*0d2c*/ 	.word	0xffffffff


	//   ....[131]....
        /*0d30*/ 	.word	0xffffffff


	//   ....[132]....
        /*0d34*/ 	.word	0xffffffff


	//   ....[133]....
        /*0d38*/ 	.word	0xffffffff


	//   ....[134]....
        /*0d3c*/ 	.word	0xffffffff


	//----- nvinfo : EIATTR_COOP_GROUP_INSTR_OFFSETS
	.align		4
.L_746:
        /*0d40*/ 	.byte	0x04, 0x28
        /*0d42*/ 	.short	(.L_748 - .L_747)


	//   ....[0]....
.L_747:
        /*0d44*/ 	.word	0x00000050


	//   ....[1]....
        /*0d48*/ 	.word	0x00001dc0


	//   ....[2]....
        /*0d4c*/ 	.word	0x00001de0


	//   ....[3]....
        /*0d50*/ 	.word	0x00002030


	//   ....[4]....
        /*0d54*/ 	.word	0x00002040


	//   ....[5]....
        /*0d58*/ 	.word	0x00002220


	//   ....[6]....
        /*0d5c*/ 	.word	0x00002240


	//   ....[7]....
        /*0d60*/ 	.word	0x00002420


	//   ....[8]....
        /*0d64*/ 	.word	0x00002430


	//   ....[9]....
        /*0d68*/ 	.word	0x00002a90


	//   ....[10]....
        /*0d6c*/ 	.word	0x00002ab0


	//   ....[11]....
        /*0d70*/ 	.word	0x00002ac0


	//   ....[12]....
        /*0d74*/ 	.word	0x00002af0


	//   ....[13]....
        /*0d78*/ 	.word	0x00002c30


	//   ....[14]....
        /*0d7c*/ 	.word	0x00002c70


	//   ....[15]....
        /*0d80*/ 	.word	0x00002ec0


	//   ....[16]....
        /*0d84*/ 	.word	0x00002f80


	//   ....[17]....
        /*0d88*/ 	.word	0x00002f90


	//   ....[18]....
        /*0d8c*/ 	.word	0x00002fa0


	//   ....[19]....
        /*0d90*/ 	.word	0x00003290


	//   ....[20]....
        /*0d94*/ 	.word	0x000032d0


	//   ....[21]....
        /*0d98*/ 	.word	0x00005090


	//   ....[22]....
        /*0d9c*/ 	.word	0x000050f0


	//   ....[23]....
        /*0da0*/ 	.word	0x00005100


	//   ....[24]....
        /*0da4*/ 	.word	0x00005110


	//   ....[25]....
        /*0da8*/ 	.word	0x000051f0


	//   ....[26]....
        /*0dac*/ 	.word	0x00005240


	//   ....[27]....
        /*0db0*/ 	.word	0x000055f0


	//   ....[28]....
        /*0db4*/ 	.word	0x00005930


	//   ....[29]....
        /*0db8*/ 	.word	0x00005f30


	//   ....[30]....
        /*0dbc*/ 	.word	0x00005f50


	//   ....[31]....
        /*0dc0*/ 	.word	0x00005f70


	//   ....[32]....
        /*0dc4*/ 	.word	0x00005f90


	//   ....[33]....
        /*0dc8*/ 	.word	0x000085b0


	//   ....[34]....
        /*0dcc*/ 	.word	0x00008610


	//   ....[35]....
        /*0dd0*/ 	.word	0x00008620


	//   ....[36]....
        /*0dd4*/ 	.word	0x00008690


	//   ....[37]....
        /*0dd8*/ 	.word	0x00008750


	//   ....[38]....
        /*0ddc*/ 	.word	0x00008810


	//   ....[39]....
        /*0de0*/ 	.word	0x0000a6f0


	//   ....[40]....
        /*0de4*/ 	.word	0x0000a750


	//   ....[41]....
        /*0de8*/ 	.word	0x0000a760


	//   ....[42]....
        /*0dec*/ 	.word	0x0000a7d0


	//   ....[43]....
        /*0df0*/ 	.word	0x0000a890


	//   ....[44]....
        /*0df4*/ 	.word	0x0000a950


	//   ....[45]....
        /*0df8*/ 	.word	0x0000ac50


	//   ....[46]....
        /*0dfc*/ 	.word	0x0000afb0


	//   ....[47]....
        /*0e00*/ 	.word	0x0000b450


	//   ....[48]....
        /*0e04*/ 	.word	0x0000b470


	//   ....[49]....
        /*0e08*/ 	.word	0x0000b610


	//   ....[50]....
        /*0e0c*/ 	.word	0x0000b630


	//   ....[51]....
        /*0e10*/ 	.word	0x0000e110


	//   ....[52]....
        /*0e14*/ 	.word	0x0000e170


	//   ....[53]....
        /*0e18*/ 	.word	0x0000e180


	//   ....[54]....
        /*0e1c*/ 	.word	0x0000e190


	//   ....[55]....
        /*0e20*/ 	.word	0x0000e290


	//   ....[56]....
        /*0e24*/ 	.word	0x0000e350


	//   ....[57]....
        /*0e28*/ 	.word	0x000101a0


	//   ....[58]....
        /*0e2c*/ 	.word	0x000101c0


	//   ....[59]....
        /*0e30*/ 	.word	0x000102c0


	//   ....[60]....
        /*0e34*/ 	.word	0x000102e0


	//   ....[61]....
        /*0e38*/ 	.word	0x00010310


	//   ....[62]....
        /*0e3c*/ 	.word	0x000103a0


	//   ....[63]....
        /*0e40*/ 	.word	0x00010830


	//   ....[64]....
        /*0e44*/ 	.word	0x00010850


	//   ....[65]....
        /*0e48*/ 	.word	0x00010870


	//   ....[66]....
        /*0e4c*/ 	.word	0x00010890


	//   ....[67]....
        /*0e50*/ 	.word	0x00012fa0


	//   ....[68]....
        /*0e54*/ 	.word	0x00012ff0


	//   ....[69]....
        /*0e58*/ 	.word	0x00013010


	//   ....[70]....
        /*0e5c*/ 	.word	0x00013030


	//   ....[71]....
        /*0e60*/ 	.word	0x00013c00


	//   ....[72]....
        /*0e64*/ 	.word	0x00014420


	//   ....[73]....
        /*0e68*/ 	.word	0x00014430


	//   ....[74]....
        /*0e6c*/ 	.word	0x00014460


	//   ....[75]....
        /*0e70*/ 	.word	0x00014480


	//   ....[76]....
        /*0e74*/ 	.word	0x00014590


	//   ....[77]....
        /*0e78*/ 	.word	0x000145b0


	//   ....[78]....
        /*0e7c*/ 	.word	0x00014de0


	//   ....[79]....
        /*0e80*/ 	.word	0x00014df0


	//   ....[80]....
        /*0e84*/ 	.word	0x00015980


	//   ....[81]....
        /*0e88*/ 	.word	0x00015a90


	//   ....[82]....
        /*0e8c*/ 	.word	0x00015b00


	//   ....[83]....
        /*0e90*/ 	.word	0x00015b60


	//   ....[84]....
        /*0e94*/ 	.word	0x00015bc0


	//   ....[85]....
        /*0e98*/ 	.word	0x00015c20


	//   ....[86]....
        /*0e9c*/ 	.word	0x00015c90


	//   ....[87]....
        /*0ea0*/ 	.word	0x00015cf0


	//   ....[88]....
        /*0ea4*/ 	.word	0x00015d50


	//   ....[89]....
        /*0ea8*/ 	.word	0x00015db0


	//   ....[90]....
        /*0eac*/ 	.word	0x00015e20


	//   ....[91]....
        /*0eb0*/ 	.word	0x00016020


	//   ....[92]....
        /*0eb4*/ 	.word	0x00016080


	//   ....[93]....
        /*0eb8*/ 	.word	0x00016280


	//   ....[94]....
        /*0ebc*/ 	.word	0x000162e0


	//   ....[95]....
        /*0ec0*/ 	.word	0x00016340


	//   ....[96]....
        /*0ec4*/ 	.word	0x000163a0


	//   ....[97]....
        /*0ec8*/ 	.word	0x000169e0


	//   ....[98]....
        /*0ecc*/ 	.word	0x00016a30


	//   ....[99]....
        /*0ed0*/ 	.word	0x00016a80


	//   ....[100]....
        /*0ed4*/ 	.word	0x00016ad0


	//   ....[101]....
        /*0ed8*/ 	.word	0x00016b40


	//   ....[102]....
        /*0edc*/ 	.word	0x00016bb0


	//   ....[103]....
        /*0ee0*/ 	.word	0x00016db0


	//   ....[104]....
        /*0ee4*/ 	.word	0x00016e10


	//   ....[105]....
        /*0ee8*/ 	.word	0x00017010


	//   ....[106]....
        /*0eec*/ 	.word	0x00017070


	//   ....[107]....
        /*0ef0*/ 	.word	0x000170d0


	//   ....[108]....
        /*0ef4*/ 	.word	0x00017140


	//   ....[109]....
        /*0ef8*/ 	.word	0x00017340


	//   ....[110]....
        /*0efc*/ 	.word	0x000173a0


	//   ....[111]....
        /*0f00*/ 	.word	0x000175a0


	//   ....[112]....
        /*0f04*/ 	.word	0x00017600


	//   ....[113]....
        /*0f08*/ 	.word	0x00017660


	//   ....[114]....
        /*0f0c*/ 	.word	0x000176c0


	//   ....[115]....
        /*0f10*/ 	.word	0x00017d30


	//   ....[116]....
        /*0f14*/ 	.word	0x00017d70


	//   ....[117]....
        /*0f18*/ 	.word	0x00017dc0


	//   ....[118]....
        /*0f1c*/ 	.word	0x00017e00


	//   ....[119]....
        /*0f20*/ 	.word	0x00017e60


	//   ....[120]....
        /*0f24*/ 	.word	0x00017ec0


	//   ....[121]....
        /*0f28*/ 	.word	0x00017f30


	//   ....[122]....
        /*0f2c*/ 	.word	0x000180b0


	//   ....[123]....
        /*0f30*/ 	.word	0x00018110


	//   ....[124]....
        /*0f34*/ 	.word	0x00018290


	//   ....[125]....
        /*0f38*/ 	.word	0x000182f0


	//   ....[126]....
        /*0f3c*/ 	.word	0x00018330


	//   ....[127]....
        /*0f40*/ 	.word	0x00018370


	//   ....[128]....
        /*0f44*/ 	.word	0x000183c0


	//   ....[129]....
        /*0f48*/ 	.word	0x00018400


	//   ....[130]....
        /*0f4c*/ 	.word	0x00018450


	//   ....[131]....
        /*0f50*/ 	.word	0x000184b0


	//   ....[132]....
        /*0f54*/ 	.word	0x00018500


	//   ....[133]....
        /*0f58*/ 	.word	0x00018550


	//   ....[134]....
        /*0f5c*/ 	.word	0x000185c0


	//----- nvinfo : EIATTR_EXIT_INSTR_OFFSETS
	.align		4
.L_748:
        /*0f60*/ 	.byte	0x04, 0x1c
        /*0f62*/ 	.short	(.L_750 - .L_749)


	//   ....[0]....
.L_749:
        /*0f64*/ 	.word	0x000000a0


	//   ....[1]....
        /*0f68*/ 	.word	0x00015a40


	//----- nvinfo : EIATTR_MAX_THREADS
	.align		4
.L_750:
        /*0f6c*/ 	.byte	0x04, 0x05
        /*0f6e*/ 	.short	(.L_752 - .L_751)
.L_751:
        /*0f70*/ 	.word	0x00000100
        /*0f74*/ 	.word	0x00000001
        /*0f78*/ 	.word	0x00000001


	//----- nvinfo : EIATTR_CRS_STACK_SIZE
	.align		4
.L_752:
        /*0f7c*/ 	.byte	0x04, 0x1e
        /*0f7e*/ 	.short	(.L_754 - .L_753)
.L_753:
        /*0f80*/ 	.word	0x00000000
.L_754:


//--------------------- .nv.info._ZN7cutlass13device_kernelIN5flash19enable_sm80_to_sm89INS1_16FlashAttnFwdSm80INS1_25CollectiveMainloopFwdSm80ILi8ELi1ELb0EN4cute5tupleIJNS5_1CILi128EEENS7_ILi64EEENS7_ILi256EEEEEELi256ENS_6half_tEfNS_4arch4Sm80ELb1ELb0ELb1ELb1ELb1ELb0ELb1ELb1EEENS1_21CollectiveEpilogueFwdINS6_IJS8_SA_S9_EEENS6_IJNS7_ILi1EEESI_SI_EEESC_SE_Li256ELb1ELb1ELb1ELb0EEENS1_36VarlenDynamicPersistentTileSchedulerILi128ELi64ELi256ELi256ELb1ELb1ELb0ELb1ELb1ELb1EEEEEEEEEvNT_6ParamsE --------------------------
	.section	.nv.info._ZN7cutlass13device_kernelIN5flash19enable_sm80_to_sm89INS1_16FlashAttnFwdSm80INS1_25CollectiveMainloopFwdSm80ILi8ELi1ELb0EN4cute5tupleIJNS5_1CILi128EEENS7_ILi64EEENS7_ILi256EEEEEELi256ENS_6half_tEfNS_4arch4Sm80ELb1ELb0ELb1ELb1ELb1ELb0ELb1ELb1EEENS1_21CollectiveEpilogueFwdINS6_IJS8_SA_S9_EEENS6_IJNS7_ILi1EEESI_SI_EEESC_SE_Li256ELb1ELb1ELb1ELb0EEENS1_36VarlenDynamicPersistentTileSchedulerILi128ELi64ELi256ELi256ELb1ELb1ELb0ELb1ELb1ELb1EEEEEEEEEvNT_6ParamsE,"",@"SHT_CUDA_INFO"
	.sectionflags	@""
	.align	4


	//----- nvinfo : EIATTR_CUDA_API_VERSION
	.align		4
        /*0000*/ 	.byte	0x04, 0x37
        /*0002*/ 	.short	(.L_756 - .L_755)
.L_755:
        /*0004*/ 	.word	0x00000082


	//----- nvinfo : EIATTR_SW2861232_WAR
	.align		4
.L_756:
        /*0008*/ 	.byte	0x01, 0x35
	.zero		2


	//----- nvinfo : EIATTR_PARAM_CBANK
	.align		4
        /*000c*/ 	.byte	0x04, 0x0a
        /*000e*/ 	.short	(.L_758 - .L_757)
	.align		4
.L_757:
        /*0010*/ 	.word	index@(.nv.constant0._ZN7cutlass13device_kernelIN5flash19enable_sm80_to_sm89INS1_16FlashAttnFwdSm80INS1_25CollectiveMainloopFwdSm80ILi8ELi1ELb0EN4cute5tupleIJNS5_1CILi128EEENS7_ILi64EEENS7_ILi256EEEEEELi256ENS_6half_tEfNS_4arch4Sm80ELb1ELb0ELb1ELb1ELb1ELb0ELb1ELb1EEENS1_21CollectiveEpilogueFwdINS6_IJS8_SA_S9_EEENS6_IJNS7_ILi1EEESI_SI_EEESC_SE_Li256ELb1ELb1ELb1ELb0EEENS1_36VarlenDynamicPersistentTileSchedulerILi128ELi64ELi256ELi256ELb1ELb1ELb0ELb1ELb1ELb1EEEEEEEEEvNT_6ParamsE)
        /*0014*/ 	.short	0x0160
        /*0016*/ 	.short	0x0438


	//----- nvinfo : EIATTR_CBANK_PARAM_SIZE
	.align		4
.L_758:
        /*0018*/ 	.byte	0x03, 0x19
        /*001a*/ 	.short	0x0438


	//----- nvinfo : EIATTR_KPARAM_INFO
	.align		4
        /*001c*/ 	.byte	0x04, 0x17
        /*001e*/ 	.short	(.L_760 - .L_759)
.L_759:
        /*0020*/ 	.word	0x00000000
        /*0024*/ 	.short	0x0000
        /*0026*/ 	.short	0x0000
        /*0028*/ 	.byte	0x00, 0xf0, 0xe1, 0x10


	//----- nvinfo : EIATTR_MAXREG_COUNT
	.align		4
.L_760:
        /*002c*/ 	.byte	0x03, 0x1b
        /*002e*/ 	.short	0x00ff


	//----- nvinfo : EIATTR_NUM_BARRIERS
	.align		4
        /*0030*/ 	.byte	0x02, 0x4c
        /*0032*/ 	.byte	0x06
	.zero		1


	//----- nvinfo : EIATTR_ANNOTATIONS
	.align		4
        /*0034*/ 	.byte	0x04, 0x55
        /*0036*/ 	.short	(.L_762 - .L_761)


	//   ....[0]....
.L_761:
        /* <DEDUP_REMOVED lines=18> */


	//----- nvinfo : EIATTR_MERCURY_ISA_VERSION
	.align		4
.L_762:
        /*0140*/ 	.byte	0x03, 0x5f
        /*0142*/ 	.short	0x0000


	//----- nvinfo : EIATTR_INT_WARP_WIDE_INSTR_OFFSETS
	.align		4
        /*0144*/ 	.byte	0x04, 0x31
        /*0146*/ 	.short	(.L_764 - .L_763)


	//   ....[0]....
.L_763:
        /*0148*/ 	.word	0x0000f250


	//   ....[1]....
        /*014c*/ 	.word	0x0000f2d0


	//----- nvinfo : EIATTR_COOP_GROUP_MASK_REGIDS
	.align		4
.L_764:
        /*0150*/ 	.byte	0x04, 0x29
        /*0152*/ 	.short	(.L_766 - .L_765)


	//   ....[0]....
.L_765:
        /*0154*/ 	.word	0xffffffff


	//   ....[1]....
        /*0158*/ 	.word	0xffffffff


	//   ....[2]....
        /*015c*/ 	.word	0xffffffff


	//   ....[3]....
        /*0160*/ 	.word	0xffffffff


	//   ....[4]....
        /*0164*/ 	.word	0xffffffff


	//   ....[5]....
        /*0168*/ 	.word	0xffffffff


	//   ....[6]....
        /*016c*/ 	.word	0xffffffff


	//   ....[7]....
        /*0170*/ 	.word	0xffffffff


	//   ....[8]....
        /*0174*/ 	.word	0xffffffff


	//   ....[9]....
        /*0178*/ 	.word	0xffffffff


	//   ....[10]....
        /*017c*/ 	.word	0xffffffff


	//   ....[11]....
        /*0180*/ 	.word	0xffffffff


	//   ....[12]....
        /*0184*/ 	.word	0xffffffff


	//   ....[13]....
        /*0188*/ 	.word	0xffffffff


	//   ....[14]....
        /*018c*/ 	.word	0xffffffff


	//   ....[15]....
        /*0190*/ 	.word	0xffffffff


	//   ....[16]....
        /*0194*/ 	.word	0xffffffff


	//   ....[17]....
        /*0198*/ 	.word	0xffffffff


	//   ....[18]....
        /*019c*/ 	.word	0xffffffff


	//   ....[19]....
        /*01a0*/ 	.word	0xffffffff


	//   ....[20]....
        /*01a4*/ 	.word	0xffffffff


	//   ....[21]....
        /*01a8*/ 	.word	0xffffffff


	//   ....[22]....
        /*01ac*/ 	.word	0xffffffff


	//   ....[23]....
        /*01b0*/ 	.word	0xffffffff


	//   ....[24]....
        /*01b4*/ 	.word	0xffffffff


	//   ....[25]....
        /*01b8*/ 	.word	0xffffffff


	//   ....[26]....
        /*01bc*/ 	.word	0xffffffff


	//   ....[27]....
        /*01c0*/ 	.word	0xffffffff


	//   ....[28]....
        /*01c4*/ 	.word	0xffffffff


	//   ....[29]....
        /*01c8*/ 	.word	0xffffffff


	//   ....[30]....
        /*01cc*/ 	.word	0xffffffff


	//   ....[31]....
        /*01d0*/ 	.word	0xffffffff


	//   ....[32]....
        /*01d4*/ 	.word	0xffffffff


	//   ....[33]....
        /*01d8*/ 	.word	0xffffffff


	//   ....[34]....
        /*01dc*/ 	.word	0xffffffff


	//   ....[35]....
        /*01e0*/ 	.word	0xffffffff


	//   ....[36]....
        /*01e4*/ 	.word	0xffffffff


	//   ....[37]....
        /*01e8*/ 	.word	0xffffffff


	//   ....[38]....
        /*01ec*/ 	.word	0xffffffff


	//   ....[39]....
        /*01f0*/ 	.word	0xffffffff


	//   ....[40]....
        /*01f4*/ 	.word	0xffffffff


	//   ....[41]....
        /*01f8*/ 	.word	0xffffffff


	//   ....[42]....
        /*01fc*/ 	.word	0xffffffff


	//   ....[43]....
        /*0200*/ 	.word	0xffffffff


	//   ....[44]....
        /*0204*/ 	.word	0xffffffff


	//   ....[45]....
        /*0208*/ 	.word	0xffffffff


	//   ....[46]....
        /*020c*/ 	.word	0xffffffff


	//   ....[47]....
        /*0210*/ 	.word	0xffffffff


	//   ....[48]....
        /*0214*/ 	.word	0xffffffff


	//   ....[49]....
        /*0218*/ 	.word	0xffffffff


	//   ....[50]....
        /*021c*/ 	.word	0xffffffff


	//   ....[51]....
        /*0220*/ 	.word	0xffffffff


	//   ....[52]....
        /*0224*/ 	.word	0xffffffff


	//   ....[53]....
        /*0228*/ 	.word	0xffffffff


	//   ....[54]....
        /*022c*/ 	.word	0xffffffff


	//   ....[55]....
        /*0230*/ 	.word	0xffffffff


	//   ....[56]....
        /*0234*/ 	.word	0xffffffff


	//   ....[57]....
        /*0238*/ 	.word	0xffffffff


	//   ....[58]....
        /*023c*/ 	.word	0xffffffff


	//   ....[59]....
        /*0240*/ 	.word	0xffffffff


	//   ....[60]....
        /*0244*/ 	.word	0xffffffff


	//   ....[61]....
        /*0248*/ 	.word	0xffffffff


	//   ....[62]....
        /*024c*/ 	.word	0xffffffff


	//   ....[63]....
        /*0250*/ 	.word	0xffffffff


	//   ....[64]....
        /*0254*/ 	.word	0xffffffff


	//   ....[65]....
        /*0258*/ 	.word	0xffffffff


	//   ....[66]....
        /*025c*/ 	.word	0xffffffff


	//   ....[67]....
        /*0260*/ 	.word	0xffffffff


	//   ....[68]....
        /*0264*/ 	.word	0xffffffff


	//   ....[69]....
        /*0268*/ 	.word	0xffffffff


	//   ....[70]....
        /*026c*/ 	.word	0xffffffff


	//   ....[71]....
        /*0270*/ 	.word	0xffffffff


	//   ....[72]....
        /*0274*/ 	.word	0xffffffff


	//   ....[73]....
        /*0278*/ 	.word	0xffffffff


	//   ....[74]....
        /*027c*/ 	.word	0xffffffff


	//   ....[75]....
        /*0280*/ 	.word	0xffffffff


	//   ....[76]....
        /*0284*/ 	.word	0xffffffff


	//   ....[77]....
        /*0288*/ 	.word	0xffffffff


	//   ....[78]....
        /*028c*/ 	.word	0xffffffff


	//   ....[79]....
        /*0290*/ 	.word	0xffffffff


	//   ....[80]....
        /*0294*/ 	.word	0xffffffff


	//   ....[81]....
        /*0298*/ 	.word	0xffffffff


	//   ....[82]....
        /*029c*/ 	.word	0xffffffff


	//   ....[83]....
        /*02a0*/ 	.word	0xffffffff


	//   ....[84]....
        /*02a4*/ 	.word	0xffffffff


	//   ....[85]....
        /*02a8*/ 	.word	0xffffffff


	//   ....[86]....
        /*02ac*/ 	.word	0xffffffff


	//   ....[87]....
        /*02b0*/ 	.word	0xffffffff


	//   ....[88]....
        /*02b4*/ 	.word	0xffffffff


	//   ....[89]....
        /*02b8*/ 	.word	0xffffffff


	//   ....[90]....
        /*02bc*/ 	.word	0xffffffff


	//   ....[91]....
        /*02c0*/ 	.word	0xffffffff


	//   ....[92]....
        /*02c4*/ 	.word	0xffffffff


	//   ....[93]....
        /*02c8*/ 	.word	0xffffffff


	//   ....[94]....
        /*02cc*/ 	.word	0xffffffff


	//   ....[95]....
        /*02d0*/ 	.word	0xffffffff


	//   ....[96]....
        /*02d4*/ 	.word	0xffffffff


	//   ....[97]....
        /*02d8*/ 	.word	0xffffffff


	//   ....[98]....
        /*02dc*/ 	.word	0xffffffff


	//   ....[99]....
        /*02e0*/ 	.word	0xffffffff


	//   ....[100]....
        /*02e4*/ 	.word	0xffffffff


	//   ....[101]....
        /*02e8*/ 	.word	0xffffffff


	//   ....[102]....
        /*02ec*/ 	.word	0xffffffff


	//   ....[103]....
        /*02f0*/ 	.word	0xffffffff


	//   ....[104]....
        /*02f4*/ 	.word	0xffffffff


	//   ....[105]....
        /*02f8*/ 	.word	0xffffffff


	//   ....[106]....
        /*02fc*/ 	.word	0xffffffff


	//   ....[107]....
        /*0300*/ 	.word	0xffffffff


	//   ....[108]....
        /*0304*/ 	.word	0xffffffff


	//   ....[109]....
        /*0308*/ 	.word	0xffffffff


	//   ....[110]....
        /*030c*/ 	.word	0xffffffff


	//   ....[111]....
        /*0310*/ 	.word	0xffffffff


	//   ....[112]....
        /*0314*/ 	.word	0xffffffff


	//   ....[113]....
        /*0318*/ 	.word	0xffffffff


	//   ....[114]....
        /*031c*/ 	.word	0xffffffff


	//   ....[115]....
        /*0320*/ 	.word	0xffffffff


	//   ....[116]....
        /*0324*/ 	.word	0xffffffff


	//   ....[117]....
        /*0328*/ 	.word	0xffffffff


	//   ....[118]....
        /*032c*/ 	.word	0xffffffff


	//   ....[119]....
        /*0330*/ 	.word	0xffffffff


	//   ....[120]....
        /*0334*/ 	.word	0xffffffff


	//   ....[121]....
        /*0338*/ 	.word	0xffffffff


	//   ....[122]....
        /*033c*/ 	.word	0xffffffff


	//   ....[123]....
        /*0340*/ 	.word	0xffffffff


	//   ....[124]....
        /*0344*/ 	.word	0xffffffff


	//   ....[125]....
        /*0348*/ 	.word	0xffffffff


	//   ....[126]....
        /*034c*/ 	.word	0xffffffff


	//   ....[127]....
        /*0350*/ 	.word	0xffffffff


	//   ....[128]....
        /*0354*/ 	.word	0xffffffff


	//   ....[129]....
        /*0358*/ 	.word	0xffffffff


	//   ....[130]....
        /*035c*/ 	.word	0xffffffff


	//   ....[131]....
        /*0360*/ 	.word	0xffffffff


	//   ....[132]....
        /*0364*/ 	.word	0xffffffff


	//   ....[133]....
        /*0368*/ 	.word	0xffffffff


	//   ....[134]....
        /*036c*/ 	.word	0xffffffff


	//   ....[135]....
        /*0370*/ 	.word	0xffffffff


	//   ....[136]....
        /*0374*/ 	.word	0xffffffff


	//   ....[137]....
        /*0378*/ 	.word	0xffffffff


	//   ....[138]....
        /*037c*/ 	.word	0xffffffff


	//   ....[139]....
        /*0380*/ 	.word	0xffffffff


	//   ....[140]....
        /*0384*/ 	.word	0xffffffff


	//   ....[141]....
        /*0388*/ 	.word	0xffffffff


	//   ....[142]....
        /*038c*/ 	.word	0xffffffff


	//   ....[143]....
        /*0390*/ 	.word	0xffffffff


	//   ....[144]....
        /*0394*/ 	.word	0xffffffff


	//   ....[145]....
        /*0398*/ 	.word	0xffffffff


	//   ....[146]....
        /*039c*/ 	.word	0xffffffff


	//   ....[147]....
        /*03a0*/ 	.word	0xffffffff


	//   ....[148]....
        /*03a4*/ 	.word	0xffffffff


	//   ....[149]....
        /*03a8*/ 	.word	0xffffffff


	//   ....[150]....
        /*03ac*/ 	.word	0xffffffff


	//   ....[151]....
        /*03b0*/ 	.word	0xffffffff


	//   ....[152]....
        /*03b4*/ 	.word	0xffffffff


	//   ....[153]....
        /*03b8*/ 	.word	0xffffffff


	//   ....[154]....
        /*03bc*/ 	.word	0xffffffff


	//   ....[155]....
        /*03c0*/ 	.word	0xffffffff


	//   ....[156]....
        /*03c4*/ 	.word	0xffffffff


	//   ....[157]....
        /*03c8*/ 	.word	0xffffffff


	//   ....[158]....
        /*03cc*/ 	.word	0xffffffff


	//   ....[159]....
        /*03d0*/ 	.word	0xffffffff


	//   ....[160]....
        /*03d4*/ 	.word	0xffffffff


	//   ....[161]....
        /*03d8*/ 	.word	0xffffffff


	//   ....[162]....
        /*03dc*/ 	.word	0xffffffff


	//   ....[163]....
        /*03e0*/ 	.word	0xffffffff


	//   ....[164]....
        /*03e4*/ 	.word	0xffffffff


	//   ....[165]....
        /*03e8*/ 	.word	0xffffffff


	//   ....[166]....
        /*03ec*/ 	.word	0xffffffff


	//   ....[167]....
        /*03f0*/ 	.word	0xffffffff


	//   ....[168]....
        /*03f4*/ 	.word	0xffffffff


	//   ....[169]....
        /*03f8*/ 	.word	0xffffffff


	//   ....[170]....
        /*03fc*/ 	.word	0xffffffff


	//   ....[171]....
        /*0400*/ 	.word	0xffffffff


	//   ....[172]....
        /*0404*/ 	.word	0xffffffff


	//   ....[173]....
        /*0408*/ 	.word	0xffffffff


	//   ....[174]....
        /*040c*/ 	.word	0xffffffff


	//   ....[175]....
        /*0410*/ 	.word	0xffffffff


	//   ....[176]....
        /*0414*/ 	.word	0xffffffff


	//   ....[177]....
        /*0418*/ 	.word	0xffffffff


	//   ....[178]....
        /*041c*/ 	.word	0xffffffff


	//   ....[179]....
        /*0420*/ 	.word	0xffffffff


	//   ....[180]....
        /*0424*/ 	.word	0xffffffff


	//   ....[181]....
        /*0428*/ 	.word	0xffffffff


	//   ....[182]....
        /*042c*/ 	.word	0xffffffff


	//   ....[183]....
        /*0430*/ 	.word	0xffffffff


	//   ....[184]....
        /*0434*/ 	.word	0xffffffff


	//   ....[185]....
        /*0438*/ 	.word	0xffffffff


	//   ....[186]....
        /*043c*/ 	.word	0xffffffff


	//   ....[187]....
        /*0440*/ 	.word	0xffffffff


	//   ....[188]....
        /*0444*/ 	.word	0xffffffff


	//   ....[189]....
        /*0448*/ 	.word	0xffffffff


	//   ....[190]....
        /*044c*/ 	.word	0xffffffff


	//   ....[191]....
        /*0450*/ 	.word	0xffffffff


	//   ....[192]....
        /*0454*/ 	.word	0xffffffff


	//   ....[193]....
        /*0458*/ 	.word	0xffffffff


	//   ....[194]....
        /*045c*/ 	.word	0xffffffff


	//   ....[195]....
        /*0460*/ 	.word	0xffffffff


	//   ....[196]....
        /*0464*/ 	.word	0xffffffff


	//   ....[197]....
        /*0468*/ 	.word	0xffffffff


	//   ....[198]....
        /*046c*/ 	.word	0xffffffff


	//   ....[199]....
        /*0470*/ 	.word	0xffffffff


	//   ....[200]....
        /*0474*/ 	.word	0xffffffff


	//   ....[201]....
        /*0478*/ 	.word	0xffffffff


	//   ....[202]....
        /*047c*/ 	.word	0xffffffff


	//   ....[203]....
        /*0480*/ 	.word	0xffffffff


	//   ....[204]....
        /*0484*/ 	.word	0xffffffff


	//   ....[205]....
        /*0488*/ 	.word	0xffffffff


	//   ....[206]....
        /*048c*/ 	.word	0xffffffff


	//   ....[207]....
        /*0490*/ 	.word	0xffffffff


	//----- nvinfo : EIATTR_COOP_GROUP_INSTR_OFFSETS
	.align		4
.L_766:
        /*0494*/ 	.byte	0x04, 0x28
        /*0496*/ 	.short	(.L_768 - .L_767)


	//   ....[0]....
.L_767:
        /*0498*/ 	.word	0x00000050


	//   ....[1]....
        /*049c*/ 	.word	0x000001e0


	//   ....[2]....
        /*04a0*/ 	.word	0x00000210


	//   ....[3]....
        /*04a4*/ 	.word	0x00000240


	//   ....[4]....
        /*04a8*/ 	.word	0x00000270


	//   ....[5]....
        /*04ac*/ 	.word	0x000002a0


	//   ....[6]....
        /*04b0*/ 	.word	0x000002d0


	//   ....[7]....
        /*04b4*/ 	.word	0x00000430


	//   ....[8]....
        /*04b8*/ 	.word	0x00000470


	//   ....[9]....
        /*04bc*/ 	.word	0x000004a0


	//   ....[10]....
        /*04c0*/ 	.word	0x000004d0


	//   ....[11]....
        /*04c4*/ 	.word	0x00000500


	//   ....[12]....
        /*04c8*/ 	.word	0x00000530


	//   ....[13]....
        /*04cc*/ 	.word	0x000005c0


	//   ....[14]....
        /*04d0*/ 	.word	0x00000600


	//   ....[15]....
        /*04d4*/ 	.word	0x00000620


	//   ....[16]....
        /*04d8*/ 	.word	0x00000680


	//   ....[17]....
        /*04dc*/ 	.word	0x00002990


	//   ....[18]....
        /*04e0*/ 	.word	0x000029b0


	//   ....[19]....
        /*04e4*/ 	.word	0x00002b60


	//   ....[20]....
        /*04e8*/ 	.word	0x00002b70


	//   ....[21]....
        /*04ec*/ 	.word	0x00002d10


	//   ....[22]....
        /*04f0*/ 	.word	0x00002d30


	//   ....[23]....
        /*04f4*/ 	.word	0x00002ed0


	//   ....[24]....
        /*04f8*/ 	.word	0x00002ee0


	//   ....[25]....
        /*04fc*/ 	.word	0x000033f0


	//   ....[26]....
        /*0500*/ 	.word	0x00003410


	//   ....[27]....
        /*0504*/ 	.word	0x00003420


	//   ....[28]....
        /*0508*/ 	.word	0x00003430


	//   ....[29]....
        /*050c*/ 	.word	0x00003610


	//   ....[30]....
        /*0510*/ 	.word	0x00003640


	//   ....[31]....
        /*0514*/ 	.word	0x00003670


	//   ....[32]....
        /*0518*/ 	.word	0x00003690


	//   ....[33]....
        /*051c*/ 	.word	0x00004d30


	//   ....[34]....
        /*0520*/ 	.word	0x00004d50


	//   ....[35]....
        /*0524*/ 	.word	0x00004e70


	//   ....[36]....
        /*0528*/ 	.word	0x00004ec0


	//   ....[37]....
        /*052c*/ 	.word	0x00005150


	//   ....[38]....
        /*0530*/ 	.word	0x00005390


	//   ....[39]....
        /*0534*/ 	.word	0x00005790


	//   ....[40]....
        /*0538*/ 	.word	0x000057b0


	//   ....[41]....
        /*053c*/ 	.word	0x000057d0


	//   ....[42]....
        /*0540*/ 	.word	0x000057f0


	//   ....[43]....
        /*0544*/ 	.word	0x00006f30


	//   ....[44]....
        /*0548*/ 	.word	0x00006f50


	//   ....[45]....
        /*054c*/ 	.word	0x00007060


	//   ....[46]....
        /*0550*/ 	.word	0x00007090


	//   ....[47]....
        /*0554*/ 	.word	0x000085e0


	//   ....[48]....
        /*0558*/ 	.word	0x00008600


	//   ....[49]....
        /*055c*/ 	.word	0x00008700


	//   ....[50]....
        /*0560*/ 	.word	0x00008730


	//   ....[51]....
        /*0564*/ 	.word	0x000089f0


	//   ....[52]....
        /*0568*/ 	.word	0x00008c20


	//   ....[53]....
        /*056c*/ 	.word	0x00008f40


	//   ....[54]....
        /*0570*/ 	.word	0x00008f60


	//   ....[55]....
        /*0574*/ 	.word	0x00009080


	//   ....[56]....
        /*0578*/ 	.word	0x000090a0


	//   ....[57]....
        /*057c*/ 	.word	0x0000b080


	//   ....[58]....
        /*0580*/ 	.word	0x0000b090


	//   ....[59]....
        /*0584*/ 	.word	0x0000b0e0


	//   ....[60]....
        /*0588*/ 	.word	0x0000b100


	//   ....[61]....
        /*058c*/ 	.word	0x0000c6c0


	//   ....[62]....
        /*0590*/ 	.word	0x0000c6e0


	//   ....[63]....
        /*0594*/ 	.word	0x0000c7f0


	//   ....[64]....
        /*0598*/ 	.word	0x0000c810


	//   ....[65]....
        /*059c*/ 	.word	0x0000cba0


	//   ....[66]....
        /*05a0*/ 	.word	0x0000cbc0


	//   ....[67]....
        /*05a4*/ 	.word	0x0000cbe0


	//   ....[68]....
        /*05a8*/ 	.word	0x0000cc00


	//   ....[69]....
        /*05ac*/ 	.word	0x0000e840


	//   ....[70]....
        /*05b0*/ 	.word	0x0000e870


	//   ....[71]....
        /*05b4*/ 	.word	0x0000e890


	//   ....[72]....
        /*05b8*/ 	.word	0x0000e8a0


	//   ....[73]....
        /*05bc*/ 	.word	0x00010100


	//   ....[74]....
        /*05c0*/ 	.word	0x00010110


	//   ....[75]....
        /*05c4*/ 	.word	0x00010120


	//   ....[76]....
        /*05c8*/ 	.word	0x00010130


	//   ....[77]....
        /*05cc*/ 	.word	0x000104c0


	//   ....[78]....
        /*05d0*/ 	.word	0x000104e0


	//   ....[79]....
        /*05d4*/ 	.word	0x00010690


	//   ....[80]....
        /*05d8*/ 	.word	0x000106a0


	//   ....[81]....
        /*05dc*/ 	.word	0x00010850


	//   ....[82]....
        /*05e0*/ 	.word	0x00010870


	//   ....[83]....
        /*05e4*/ 	.word	0x00010a20


	//   ....[84]....
        /*05e8*/ 	.word	0x00010a30


	//   ....[85]....
        /*05ec*/ 	.word	0x00010dd0


	//   ....[86]....
        /*05f0*/ 	.word	0x00010df0


	//   ....[87]....
        /*05f4*/ 	.word	0x00011c20


	//   ....[88]....
        /*05f8*/ 	.word	0x00011c30


	//   ....[89]....
        /*05fc*/ 	.word	0x00013150


	//   ....[90]....
        /*0600*/ 	.word	0x00013170


	//   ....[91]....
        /*0604*/ 	.word	0x00013330


	//   ....[92]....
        /*0608*/ 	.word	0x00013340


	//   ....[93]....
        /*060c*/ 	.word	0x000134f0


	//   ....[94]....
        /*0610*/ 	.word	0x00013510


	//   ....[95]....
        /*0614*/ 	.word	0x000136c0


	//   ....[96]....
        /*0618*/ 	.word	0x000136d0


	//   ....[97]....
        /*061c*/ 	.word	0x00013920


	//   ....[98]....
        /*0620*/ 	.word	0x00013940


	//   ....[99]....
        /*0624*/ 	.word	0x00013a60


	//   ....[100]....
        /*0628*/ 	.word	0x00013aa0


	//   ....[101]....
        /*062c*/ 	.word	0x00013ad0


	//   ....[102]....
        /*0630*/ 	.word	0x00013b00


	//   ....[103]....
        /*0634*/ 	.word	0x00013b30


	//   ....[104]....
        /*0638*/ 	.word	0x00013b60


	//   ....[105]....
        /*063c*/ 	.word	0x00013cb0


	//   ....[106]....
        /*0640*/ 	.word	0x00013cf0


	//   ....[107]....
        /*0644*/ 	.word	0x00013d20


	//   ....[108]....
        /*0648*/ 	.word	0x00013d50


	//   ....[109]....
        /*064c*/ 	.word	0x00013d80


	//   ....[110]....
        /*0650*/ 	.word	0x00013db0


	//   ....[111]....
        /*0654*/ 	.word	0x00013e40


	//   ....[112]....
        /*0658*/ 	.word	0x00013e80


	//   ....[113]....
        /*065c*/ 	.word	0x00013e90


	//   ....[114]....
        /*0660*/ 	.word	0x00013ef0


	//   ....[115]....
        /*0664*/ 	.word	0x000148a0


	//   ....[116]....
        /*0668*/ 	.word	0x00014900


	//   ....[117]....
        /*066c*/ 	.word	0x00014950


	//   ....[118]....
        /*0670*/ 	.word	0x000149a0


	//   ....[119]....
        /*0674*/ 	.word	0x000149f0


	//   ....[120]....
        /*0678*/ 	.word	0x00014a60


	//   ....[121]....
        /*067c*/ 	.word	0x00014ab0


	//   ....[122]....
        /*0680*/ 	.word	0x00014b20


	//   ....[123]....
        /*0684*/ 	.word	0x00014b90


	//   ....[124]....
        /*0688*/ 	.word	0x00014c00


	//   ....[125]....
        /*068c*/ 	.word	0x00014c70


	//   ....[126]....
        /*0690*/ 	.word	0x00014ce0


	//   ....[127]....
        /*0694*/ 	.word	0x00014d50


	//   ....[128]....
        /*0698*/ 	.word	0x00014db0


	//   ....[129]....
        /*069c*/ 	.word	0x00014e20


	//   ....[130]....
        /*06a0*/ 	.word	0x00014e90


	//   ....[131]....
        /*06a4*/ 	.word	0x00014f00


	//   ....[132]....
        /*06a8*/ 	.word	0x00014f60


	//   ....[133]....
        /*06ac*/ 	.word	0x00014fd0


	//   ....[134]....
        /*06b0*/ 	.word	0x00015040


	//   ....[135]....
        /*06b4*/ 	.word	0x00015200


	//   ....[136]....
        /*06b8*/ 	.word	0x00015260


	//   ....[137]....
        /*06bc*/ 	.word	0x000152d0


	//   ....[138]....
        /*06c0*/ 	.word	0x00015340


	//   ....[139]....
        /*06c4*/ 	.word	0x00015780


	//   ....[140]....
        /*06c8*/ 	.word	0x000157d0


	//   ....[141]....
        /*06cc*/ 	.word	0x00015820


	//   ....[142]....
        /*06d0*/ 	.word	0x00015860


	//   ....[143]....
        /*06d4*/ 	.word	0x000158d0


	//   ....[144]....
        /*06d8*/ 	.word	0x00015940


	//   ....[145]....
        /*06dc*/ 	.word	0x00015b00


	//   ....[146]....
        /*06e0*/ 	.word	0x00015b60


	//   ....[147]....
        /*06e4*/ 	.word	0x00015bd0


	//   ....[148]....
        /*06e8*/ 	.word	0x00015c40


	//   ....[149]....
        /*06ec*/ 	.word	0x00015e00


	//   ....[150]....
        /*06f0*/ 	.word	0x00015e60


	//   ....[151]....
        /*06f4*/ 	.word	0x00015ed0


	//   ....[152]....
        /*06f8*/ 	.word	0x00015f40


	//   ....[153]....
        /*06fc*/ 	.word	0x00016380


	//   ....[154]....
        /*0700*/ 	.word	0x000163c0


	//   ....[155]....
        /*0704*/ 	.word	0x00016410


	//   ....[156]....
        /*0708*/ 	.word	0x00016450


	//   ....[157]....
        /*070c*/ 	.word	0x000164b0


	//   ....[158]....
        /*0710*/ 	.word	0x00016520


	//   ....[159]....
        /*0714*/ 	.word	0x00016590


	//   ....[160]....
        /*0718*/ 	.word	0x00016710


	//   ....[161]....
        /*071c*/ 	.word	0x00016770


	//   ....[162]....
        /*0720*/ 	.word	0x000167c0


	//   ....[163]....
        /*0724*/ 	.word	0x00016800


	//   ....[164]....
        /*0728*/ 	.word	0x00016850


	//   ....[165]....
        /*072c*/ 	.word	0x00016890


	//   ....[166]....
        /*0730*/ 	.word	0x000168e0


	//   ....[167]....
        /*0734*/ 	.word	0x00016930


	//   ....[168]....
        /*0738*/ 	.word	0x00016980


	//   ....[169]....
        /*073c*/ 	.word	0x000169c0


	//   ....[170]....
        /*0740*/ 	.word	0x00016a30


	//   ....[171]....
        /*0744*/ 	.word	0x00016aa0


	//   ....[172]....
        /*0748*/ 	.word	0x00016b10


	//   ....[173]....
        /*074c*/ 	.word	0x00016b70


	//   ....[174]....
        /*0750*/ 	.word	0x00016be0


	//   ....[175]....
        /*0754*/ 	.word	0x00016c50


	//   ....[176]....
        /*0758*/ 	.word	0x00016cc0


	//   ....[177]....
        /*075c*/ 	.word	0x00016d20


	//   ....[178]....
        /*0760*/ 	.word	0x00016d90


	//   ....[179]....
        /*0764*/ 	.word	0x00016e00


	//   ....[180]....
        /*0768*/ 	.word	0x00016e70


	//   ....[181]....
        /*076c*/ 	.word	0x00016ed0


	//   ....[182]....
        /*0770*/ 	.word	0x00016f40


	//   ....[183]....
        /*0774*/ 	.word	0x00016fb0


	//   ....[184]....
        /*0778*/ 	.word	0x00017020


	//   ....[185]....
        /*077c*/ 	.word	0x00017080


	//   ....[186]....
        /*0780*/ 	.word	0x000170f0


	//   ....[187]....
        /*0784*/ 	.word	0x00017160


	//   ....[188]....
        /*0788*/ 	.word	0x000171d0


	//   ....[189]....
        /*078c*/ 	.word	0x00017230


	//   ....[190]....
        /*0790*/ 	.word	0x000172a0


	//   ....[191]....
        /*0794*/ 	.word	0x00017310


	//   ....[192]....
        /*0798*/ 	.word	0x00017360


	//   ....[193]....
        /*079c*/ 	.word	0x000173a0


	//   ....[194]....
        /*07a0*/ 	.word	0x000173f0


	//   ....[195]....
        /*07a4*/ 	.word	0x00017440


	//   ....[196]....
        /*07a8*/ 	.word	0x00017490


	//   ....[197]....
        /*07ac*/ 	.word	0x00017500


	//   ....[198]....
        /*07b0*/ 	.word	0x00017550


	//   ....[199]....
        /*07b4*/ 	.word	0x000175a0


	//   ....[200]....
        /*07b8*/ 	.word	0x000175f0


	//   ....[201]....
        /*07bc*/ 	.word	0x00017640


	//   ....[202]....
        /*07c0*/ 	.word	0x00017690


	//   ....[203]....
        /*07c4*/ 	.word	0x00017700


	//   ....[204]....
        /*07c8*/ 	.word	0x00017750


	//   ....[205]....
        /*07cc*/ 	.word	0x000177c0


	//   ....[206]....
        /*07d0*/ 	.word	0x00017820


	//   ....[207]....
        /*07d4*/ 	.word	0x00017890


	//----- nvinfo : EIATTR_EXIT_INSTR_OFFSETS
	.align		4
.L_768:
        /*07d8*/ 	.byte	0x04, 0x1c
        /*07da*/ 	.short	(.L_770 - .L_769)


	//   ....[0]....
.L_769:
        /*07dc*/ 	.word	0x00000fe0


	//   ....[1]....
        /*07e0*/ 	.word	0x00014860


	//----- nvinfo : EIATTR_MAX_THREADS
	.align		4
.L_770:
        /*07e4*/ 	.byte	0x04, 0x05
        /*07e6*/ 	.short	(.L_772 - .L_771)
.L_771:
        /*07e8*/ 	.word	0x00000100
        /*07ec*/ 	.word	0x00000001
        /*07f0*/ 	.word	0x00000001


	//----- nvinfo : EIATTR_CRS_STACK_SIZE
	.align		4
.L_772:
        /*07f4*/ 	.byte	0x04, 0x1e
        /*07f6*/ 	.short	(.L_774 - .L_773)
.L_773:
        /*07f8*/ 	.word	0x00000000
.L_774:


//--------------------- .nv.info._ZN7cutlass13device_kernelIN5flash19enable_sm80_to_sm89INS1_16FlashAttnFwdSm80INS1_25CollectiveMainloopFwdSm80ILi8ELi1ELb0EN4cute5tupleIJNS5_1CILi128EEENS7_ILi48EEENS7_ILi256EEEEEELi256ENS_6half_tEfNS_4arch4Sm80ELb1ELb0ELb1ELb1ELb1ELb1ELb1ELb1EEENS1_21CollectiveEpilogueFwdINS6_IJS8_SA_S9_EEENS6_IJNS7_ILi1EEESI_SI_EEESC_SE_Li256ELb1ELb1ELb1ELb0EEENS1_36VarlenDynamicPersistentTileSchedulerILi128ELi48ELi256ELi256ELb1ELb1ELb0ELb1ELb1ELb1EEEEEEEEEvNT_6ParamsE --------------------------
	.section	.nv.info._ZN7cutlass13device_kernelIN5flash19enable_sm80_to_sm89INS1_16FlashAttnFwdSm80INS1_25CollectiveMainloopFwdSm80ILi8ELi1ELb0EN4cute5tupleIJNS5_1CILi128EEENS7_ILi48EEENS7_ILi256EEEEEELi256ENS_6half_tEfNS_4arch4Sm80ELb1ELb0ELb1ELb1ELb1ELb1ELb1ELb1EEENS1_21CollectiveEpilogueFwdINS6_IJS8_SA_S9_EEENS6_IJNS7_ILi1EEESI_SI_EEESC_SE_Li256ELb1ELb1ELb1ELb0EEENS1_36VarlenDynamicPersistentTileSchedulerILi128ELi48ELi256ELi256ELb1ELb1ELb0ELb1ELb1ELb1EEEEEEEEEvNT_6ParamsE,"",@"SHT_CUDA_INFO"
	.sectionflags	@""
	.align	4


	//----- nvinfo : EIATTR_CUDA_API_VERSION
	.align		4
        /*0000*/ 	.byte	0x04, 0x37
        /*0002*/ 	.short	(.L_776 - .L_775)
.L_775:
        /*0004*/ 	.word	0x00000082


	//----- nvinfo : EIATTR_SW2861232_WAR
	.align		4
.L_776:
        /*0008*/ 	.byte	0x01, 0x35
	.zero		2


	//----- nvinfo : EIATTR_PARAM_CBANK
	.align		4
        /*000c*/ 	.byte	0x04, 0x0a
        /*000e*/ 	.short	(.L_778 - .L_777)
	.align		4
.L_777:
        /*0010*/ 	.word	index@(.nv.constant0._ZN7cutlass13device_kernelIN5flash19enable_sm80_to_sm89INS1_16FlashAttnFwdSm80INS1_25CollectiveMainloopFwdSm80ILi8ELi1ELb0EN4cute5tupleIJNS5_1CILi128EEENS7_ILi48EEENS7_ILi256EEEEEELi256ENS_6half_tEfNS_4arch4Sm80ELb1ELb0ELb1ELb1ELb1ELb1ELb1ELb1EEENS1_21CollectiveEpilogueFwdINS6_IJS8_SA_S9_EEENS6_IJNS7_ILi1EEESI_SI_EEESC_SE_Li256ELb1ELb1ELb1ELb0EEENS1_36VarlenDynamicPersistentTileSchedulerILi128ELi48ELi256ELi256ELb1ELb1ELb0ELb1ELb1ELb1EEEEEEEEEvNT_6ParamsE)
        /*0014*/ 	.short	0x0160
        /*0016*/ 	.short	0x0438


	//----- nvinfo : EIATTR_CBANK_PARAM_SIZE
	.align		4
.L_778:
        /*0018*/ 	.byte	0x03, 0x19
        /*001a*/ 	.short	0x0438


	//----- nvinfo : EIATTR_KPARAM_INFO
	.align		4
        /*001c*/ 	.byte	0x04, 0x17
        /*001e*/ 	.short	(.L_780 - .L_779)
.L_779:
        /*0020*/ 	.word	0x00000000
        /*0024*/ 	.short	0x0000
        /*0026*/ 	.short	0x0000
        /*0028*/ 	.byte	0x00, 0xf0, 0xe1, 0x10


	//----- nvinfo : EIATTR_MAXREG_COUNT
	.align		4
.L_780:
        /*002c*/ 	.byte	0x03, 0x1b
        /*002e*/ 	.short	0x00ff


	//----- nvinfo : EIATTR_NUM_BARRIERS
	.align		4
        /*0030*/ 	.byte	0x02, 0x4c
        /*0032*/ 	.byte	0x06
	.zero		1


	//----- nvinfo : EIATTR_ANNOTATIONS
	.align		4
        /*0034*/ 	.byte	0x04, 0x55
        /*0036*/ 	.short	(.L_782 - .L_781)


	//   ....[0]....
.L_781:
        /* <DEDUP_REMOVED lines=171> */


	//----- nvinfo : EIATTR_MERCURY_ISA_VERSION
	.align		4
.L_782:
        /*0ad8*/ 	.byte	0x03, 0x5f
        /*0ada*/ 	.short	0x0000


	//----- nvinfo : EIATTR_INT_WARP_WIDE_INSTR_OFFSETS
	.align		4
        /*0adc*/ 	.byte	0x04, 0x31
        /*0ade*/ 	.short	(.L_784 - .L_783)


	//   ....[0]....
.L_783:
        /*0ae0*/ 	.word	0x0001dde0


	//   ....[1]....
        /*0ae4*/ 	.word	0x0001de50


	//----- nvinfo : EIATTR_COOP_GROUP_MASK_REGIDS
	.align		4
.L_784:
        /*0ae8*/ 	.byte	0x04, 0x29
        /*0aea*/ 	.short	(.L_786 - .L_785)


	//   ....[0]....
.L_785:
        /*0aec*/ 	.word	0xffffffff


	//   ....[1]....
        /*0af0*/ 	.word	0xffffffff


	//   ....[2]....
        /*0af4*/ 	.word	0xffffffff


	//   ....[3]....
        /*0af8*/ 	.word	0xffffffff


	//   ....[4]....
        /*0afc*/ 	.word	0xffffffff


	//   ....[5]....
        /*0b00*/ 	.word	0xffffffff


	//   ....[6]....
        /*0b04*/ 	.word	0xffffffff


	//   ....[7]....
        /*0b08*/ 	.word	0xffffffff


	//   ....[8]....
        /*0b0c*/ 	.word	0xffffffff


	//   ....[9]....
        /*0b10*/ 	.word	0xffffffff


	//   ....[10]....
        /*0b14*/ 	.word	0xffffffff


	//   ....[11]....
        /*0b18*/ 	.word	0xffffffff


	//   ....[12]....
        /*0b1c*/ 	.word	0xffffffff


	//   ....[13]....
        /*0b20*/ 	.word	0xffffffff


	//   ....[14]....
        /*0b24*/ 	.word	0xffffffff


	//   ....[15]....
        /*0b28*/ 	.word	0xffffffff


	//   ....[16]....
        /*0b2c*/ 	.word	0xffffffff


	//   ....[17]....
        /*0b30*/ 	.word	0xffffffff


	//   ....[18]....
        /*0b34*/ 	.word	0xffffffff


	//   ....[19]....
        /*0b38*/ 	.word	0xffffffff


	//   ....[20]....
        /*0b3c*/ 	.word	0xffffffff


	//   ....[21]....
        /*0b40*/ 	.word	0xffffffff


	//   ....[22]....
        /*0b44*/ 	.word	0xffffffff


	//   ....[23]....
        /*0b48*/ 	.word	0xffffffff


	//   ....[24]....
        /*0b4c*/ 	.word	0xffffffff


	//   ....[25]....
        /*0b50*/ 	.word	0xffffffff


	//   ....[26]....
        /*0b54*/ 	.word	0xffffffff


	//   ....[27]....
        /*0b58*/ 	.word	0xffffffff


	//   ....[28]....
        /*0b5c*/ 	.word	0xffffffff


	//   ....[29]....
        /*0b60*/ 	.word	0xffffffff


	//   ....[30]....
        /*0b64*/ 	.word	0xffffffff


	//   ....[31]....
        /*0b68*/ 	.word	0xffffffff


	//   ....[32]....
        /*0b6c*/ 	.word	0xffffffff


	//   ....[33]....
        /*0b70*/ 	.word	0xffffffff


	//   ....[34]....
        /*0b74*/ 	.word	0xffffffff


	//   ....[35]....
        /*0b78*/ 	.word	0xffffffff


	//   ....[36]....
        /*0b7c*/ 	.word	0xffffffff


	//   ....[37]....
        /*0b80*/ 	.word	0xffffffff


	//   ....[38]....
        /*0b84*/ 	.word	0xffffffff


	//   ....[39]....
        /*0b88*/ 	.word	0xffffffff


	//   ....[40]....
        /*0b8c*/ 	.word	0xffffffff


	//   ....[41]....
        /*0b90*/ 	.word	0xffffffff


	//   ....[42]....
        /*0b94*/ 	.word	0xffffffff


	//   ....[43]....
        /*0b98*/ 	.word	0xffffffff


	//   ....[44]....
        /*0b9c*/ 	.word	0xffffffff


	//   ....[45]....
        /*0ba0*/ 	.word	0xffffffff


	//   ....[46]....
        /*0ba4*/ 	.word	0xffffffff


	//   ....[47]....
        /*0ba8*/ 	.word	0xffffffff


	//   ....[48]....
        /*0bac*/ 	.word	0xffffffff


	//   ....[49]....
        /*0bb0*/ 	.word	0xffffffff


	//   ....[50]....
        /*0bb4*/ 	.word	0xffffffff


	//   ....[51]....
        /*0bb8*/ 	.word	0xffffffff


	//   ....[52]....
        /*0bbc*/ 	.word	0xffffffff


	//   ....[53]....
        /*0bc0*/ 	.word	0xffffffff


	//   ....[54]....
        /*0bc4*/ 	.word	0xffffffff


	//   ....[55]....
        /*0bc8*/ 	.word	0xffffffff


	//   ....[56]....
        /*0bcc*/ 	.word	0xffffffff


	//   ....[57]....
        /*0bd0*/ 	.word	0xffffffff


	//   ....[58]....
        /*0bd4*/ 	.word	0xffffffff


	//   ....[59]....
        /*0bd8*/ 	.word	0xffffffff


	//   ....[60]....
        /*0bdc*/ 	.word	0xffffffff


	//   ....[61]....
        /*0be0*/ 	.word	0xffffffff


	//   ....[62]....
        /*0be4*/ 	.word	0xffffffff


	//   ....[63]....
        /*0be8*/ 	.word	0xffffffff


	//   ....[64]....
        /*0bec*/ 	.word	0xffffffff


	//   ....[65]....
        /*0bf0*/ 	.word	0xffffffff


	//   ....[66]....
        /*0bf4*/ 	.word	0xffffffff


	//   ....[67]....
        /*0bf8*/ 	.word	0xffffffff


	//   ....[68]....
        /*0bfc*/ 	.word	0xffffffff


	//   ....[69]....
        /*0c00*/ 	.word	0xffffffff


	//   ....[70]....
        /*0c04*/ 	.word	0xffffffff


	//   ....[71]....
        /*0c08*/ 	.word	0xffffffff


	//   ....[72]....
        /*0c0c*/ 	.word	0xffffffff


	//   ....[73]....
        /*0c10*/ 	.word	0xffffffff


	//   ....[74]....
        /*0c14*/ 	.word	0xffffffff


	//   ....[75]....
        /*0c18*/ 	.word	0xffffffff


	//   ....[76]....
        /*0c1c*/ 	.word	0xffffffff


	//   ....[77]....
        /*0c20*/ 	.word	0xffffffff


	//   ....[78]....
        /*0c24*/ 	.word	0xffffffff


	//   ....[79]....
        /*0c28*/ 	.word	0xffffffff


	//   ....[80]....
        /*0c2c*/ 	.word	0xffffffff


	//   ....[81]....
        /*0c30*/ 	.word	0xffffffff


	//   ....[82]....
        /*0c34*/ 	.word	0xffffffff


	//   ....[83]....
        /*0c38*/ 	.word	0xffffffff


	//   ....[84]....
        /*0c3c*/ 	.word	0xffffffff


	//   ....[85]....
        /*0c40*/ 	.word	0xffffffff


	//   ....[86]....
        /*0c44*/ 	.word	0xffffffff


	//   ....[87]....
        /*0c48*/ 	.word	0xffffffff


	//   ....[88]....
        /*0c4c*/ 	.word	0xffffffff


	//   ....[89]....
        /*0c50*/ 	.word	0xffffffff


	//   ....[90]....
        /*0c54*/ 	.word	0xffffffff


	//   ....[91]....
        /*0c58*/ 	.word	0xffffffff


	//   ....[92]....
        /*0c5c*/ 	.word	0xffffffff


	//   ....[93]....
        /*0c60*/ 	.word	0xffffffff


	//   ....[94]....
        /*0c64*/ 	.word	0xffffffff


	//   ....[95]....
        /*0c68*/ 	.word	0xffffffff


	//   ....[96]....
        /*0c6c*/ 	.word	0xffffffff


	//   ....[97]....
        /*0c70*/ 	.word	0xffffffff


	//   ....[98]....
        /*0c74*/ 	.word	0xffffffff


	//   ....[99]....
        /*0c78*/ 	.word	0xffffffff


	//   ....[100]....
        /*0c7c*/ 	.word	0xffffffff


	//   ....[101]....
        /*0c80*/ 	.word	0xffffffff


	//   ....[102]....
        /*0c84*/ 	.word	0xffffffff


	//   ....[103]....
        /*0c88*/ 	.word	0xffffffff


	//   ....[104]....
        /*0c8c*/ 	.word	0xffffffff


	//   ....[105]....
        /*0c90*/ 	.word	0xffffffff


	//   ....[106]....
        /*0c94*/ 	.word	0xffffffff


	//   ....[107]....
        /*0c98*/ 	.word	0xffffffff


	//   ....[108]....
        /*0c9c*/ 	.word	0xffffffff


	//   ....[109]....
        /*0ca0*/ 	.word	0xffffffff


	//   ....[110]....
        /*0ca4*/ 	.word	0xffffffff


	//   ....[111]....
        /*0ca8*/ 	.word	0xffffffff


	//   ....[112]....
        /*0cac*/ 	.word	0xffffffff


	//   ....[113]....
        /*0cb0*/ 	.word	0xffffffff


	//   ....[114]....
        /*0cb4*/ 	.word	0xffffffff


	//   ....[115]....
        /*0cb8*/ 	.word	0xffffffff


	//   ....[116]....
        /*0cbc*/ 	.word	0xffffffff


	//   ....[117]....
        /*0cc0*/ 	.word	0xffffffff


	//   ....[118]....
        /*0cc4*/ 	.word	0xffffffff


	//   ....[119]....
        /*0cc8*/ 	.word	0xffffffff


	//   ....[120]....
        /*0ccc*/ 	.word	0xffffffff


	//   ....[121]....
        /*0cd0*/ 	.word	0xffffffff


	//   ....[122]....
        /*0cd4*/ 	.word	0xffffffff


	//   ....[123]....
        /*0cd8*/ 	.word	0xffffffff


	//   ....[124]....
        /*0cdc*/ 	.word	0xffffffff


	//   ....[125]....
        /*0ce0*/ 	.word	0xffffffff


	//   ....[126]....
        /*0ce4*/ 	.word	0xffffffff


	//   ....[127]....
        /*0ce8*/ 	.word	0xffffffff


	//   ....[128]....
        /*0cec*/ 	.word	0xffffffff


	//   ....[129]....
        /*0cf0*/ 	.word	0xffffffff


	//   ....[130]....
        /*0cf4*/ 	.word	0xffffffff


	//   ....[131]....
        /*0cf8*/ 	.word	0xffffffff


	//   ....[132]....
        /*0cfc*/ 	.word	0xffffffff


	//   ....[133]....
        /*0d00*/ 	.word	0xffffffff


	//   ....[134]....
        /*0d04*/ 	.word	0xffffffff


	//   ....[135]....
        /*0d08*/ 	.word	0xffffffff


	//   ....[136]....
        /*0d0c*/ 	.word	0xffffffff


	//   ....[137]....
        /*0d10*/ 	.word	0xffffffff


	//   ....[138]....
        /*0d14*/ 	.word	0xffffffff


	//   ....[139]....
        /*0d18*/ 	.word	0xffffffff


	//   ....[140]....
        /*0d1c*/ 	.word	0xffffffff


	//   ....[141]....
        /*0d20*/ 	.word	0xffffffff


	//   ....[142]....
        /*0d24*/ 	.word	0xffffffff


	//   ....[143]....
        /*0d28*/ 	.word	0xffffffff


	//   ....[144]....
        /*0d2c*/ 	.word	0xffffffff


	//   ....[145]....
        /*0d30*/ 	.word	0xffffffff


	//   ....[146]....
        /*0d34*/ 	.word	0xffffffff


	//   ....[147]....
        /*0d38*/ 	.word	0xffffffff


	//   ....[148]....
        /*0d3c*/ 	.word	0xffffffff


	//   ....[149]....
        /*0d40*/ 	.word	0xffffffff


	//   ....[150]....
        /*0d44*/ 	.word	0xffffffff


	//   ....[151]....
        /*0d48*/ 	.word	0xffffffff


	//   ....[152]....
        /*0d4c*/ 	.word	0xffffffff


	//   ....[153]....
        /*0d50*/ 	.word	0xffffffff


	//   ....[154]....
        /*0d54*/ 	.word	0xffffffff


	//   ....[155]....
        /*0d58*/ 	.word	0xffffffff


	//   ....[156]....
        /*0d5c*/ 	.word	0xffffffff


	//   ....[157]....
        /*0d60*/ 	.word	0xffffffff


	//   ....[158]....
        /*0d64*/ 	.word	0xffffffff


	//   ....[159]....
        /*0d68*/ 	.word	0xffffffff


	//   ....[160]....
        /*0d6c*/ 	.word	0xffffffff


	//   ....[161]....
        /*0d70*/ 	.word	0xffffffff


	//   ....[162]....
        /*0d74*/ 	.word	0xffffffff


	//   ....[163]....
        /*0d78*/ 	.word	0xffffffff


	//   ....[164]....
        /*0d7c*/ 	.word	0xffffffff


	//   ....[165]....
        /*0d80*/ 	.word	0xffffffff


	//   ....[166]....
        /*0d84*/ 	.word	0xffffffff


	//   ....[167]....
        /*0d88*/ 	.word	0xffffffff


	//   ....[168]....
        /*0d8c*/ 	.word	0xffffffff


	//   ....[169]....
        /*0d90*/ 	.word	0xffffffff


	//   ....[170]....
        /*0d94*/ 	.word	0xffffffff


	//   ....[171]....
        /*0d98*/ 	.word	0xffffffff


	//   ....[172]....
        /*0d9c*/ 	.word	0xffffffff


	//   ....[173]....
        /*0da0*/ 	.word	0xffffffff


	//   ....[174]....
        /*0da4*/ 	.word	0xffffffff


	//   ....[175]....
        /*0da8*/ 	.word	0xffffffff


	//   ....[176]....
        /*0dac*/ 	.word	0xffffffff


	//   ....[177]....
        /*0db0*/ 	.word	0xffffffff


	//   ....[178]....
        /*0db4*/ 	.word	0xffffffff


	//   ....[179]....
        /*0db8*/ 	.word	0xffffffff


	//   ....[180]....
        /*0dbc*/ 	.word	0xffffffff


	//   ....[181]....
        /*0dc0*/ 	.word	0xffffffff


	//   ....[182]....
        /*0dc4*/ 	.word	0xffffffff


	//   ....[183]....
        /*0dc8*/ 	.word	0xffffffff


	//   ....[184]....
        /*0dcc*/ 	.word	0xffffffff


	//   ....[185]....
        /*0dd0*/ 	.word	0xffffffff


	//   ....[186]....
        /*0dd4*/ 	.word	0xffffffff


	//   ....[187]....
        /*0dd8*/ 	.word	0xffffffff


	//   ....[188]....
        /*0ddc*/ 	.word	0xffffffff


	//   ....[189]....
        /*0de0*/ 	.word	0xffffffff


	//   ....[190]....
        /*0de4*/ 	.word	0xffffffff


	//   ....[191]....
        /*0de8*/ 	.word	0xffffffff


	//   ....[192]....
        /*0dec*/ 	.word	0xffffffff


	//   ....[193]....
        /*0df0*/ 	.word	0xffffffff


	//   ....[194]....
        /*0df4*/ 	.word	0xffffffff


	//   ....[195]....
        /*0df8*/ 	.word	0xffffffff


	//   ....[196]....
        /*0dfc*/ 	.word	0xffffffff


	//   ....[197]....
        /*0e00*/ 	.word	0xffffffff


	//   ....[198]....
        /*0e04*/ 	.word	0xffffffff


	//   ....[199]....
        /*0e08*/ 	.word	0xffffffff


	//   ....[200]....
        /*0e0c*/ 	.word	0xffffffff


	//   ....[201]....
        /*0e10*/ 	.word	0xffffffff


	//   ....[202]....
        /*0e14*/ 	.word	0xffffffff


	//   ....[203]....
        /*0e18*/ 	.word	0xffffffff


	//   ....[204]....
        /*0e1c*/ 	.word	0xffffffff


	//   ....[205]....
        /*0e20*/ 	.word	0xffffffff


	//   ....[206]....
        /*0e24*/ 	.word	0xffffffff


	//   ....[207]....
        /*0e28*/ 	.word	0xffffffff


	//   ....[208]....
        /*0e2c*/ 	.word	0xffffffff


	//   ....[209]....
        /*0e30*/ 	.word	0xffffffff


	//   ....[210]....
        /*0e34*/ 	.word	0xffffffff


	//   ....[211]....
        /*0e38*/ 	.word	0xffffffff


	//   ....[212]....
        /*0e3c*/ 	.word	0xffffffff


	//   ....[213]....
        /*0e40*/ 	.word	0xffffffff


	//   ....[214]....
        /*0e44*/ 	.word	0xffffffff


	//   ....[215]....
        /*0e48*/ 	.word	0xffffffff


	//   ....[216]....
        /*0e4c*/ 	.word	0xffffffff


	//   ....[217]....
        /*0e50*/ 	.word	0xffffffff


	//   ....[218]....
        /*0e54*/ 	.word	0xffffffff


	//   ....[219]....
        /*0e58*/ 	.word	0xffffffff


	//   ....[220]....
        /*0e5c*/ 	.word	0xffffffff


	//   ....[221]....
        /*0e60*/ 	.word	0xffffffff


	//   ....[222]....
        /*0e64*/ 	.word	0xffffffff


	//   ....[223]....
        /*0e68*/ 	.word	0xffffffff


	//   ....[224]....
        /*0e6c*/ 	.word	0xffffffff


	//   ....[225]....
        /*0e70*/ 	.word	0xffffffff


	//   ....[226]....
        /*0e74*/ 	.word	0xffffffff


	//   ....[227]....
        /*0e78*/ 	.word	0xffffffff


	//   ....[228]....
        /*0e7c*/ 	.word	0xffffffff


	//   ....[229]....
        /*0e80*/ 	.word	0xffffffff


	//   ....[230]....
        /*0e84*/ 	.word	0xffffffff


	//   ....[231]....
        /*0e88*/ 	.word	0xffffffff


	//   ....[232]....
        /*0e8c*/ 	.word	0xffffffff


	//   ....[233]....
        /*0e90*/ 	.word	0xffffffff


	//   ....[234]....
        /*0e94*/ 	.word	0xffffffff


	//   ....[235]....
        /*0e98*/ 	.word	0xffffffff


	//   ....[236]....
        /*0e9c*/ 	.word	0xffffffff


	//   ....[237]....
        /*0ea0*/ 	.word	0xffffffff


	//   ....[238]....
        /*0ea4*/ 	.word	0xffffffff


	//   ....[239]....
        /*0ea8*/ 	.word	0xffffffff


	//   ....[240]....
        /*0eac*/ 	.word	0xffffffff


	//   ....[241]....
        /*0eb0*/ 	.word	0xffffffff


	//   ....[242]....
        /*0eb4*/ 	.word	0xffffffff


	//   ....[243]....
        /*0eb8*/ 	.word	0xffffffff


	//   ....[244]....
        /*0ebc*/ 	.word	0xffffffff


	//   ....[245]....
        /*0ec0*/ 	.word	0xffffffff


	//   ....[246]....
        /*0ec4*/ 	.word	0xffffffff


	//   ....[247]....
        /*0ec8*/ 	.word	0xffffffff


	//   ....[248]....
        /*0ecc*/ 	.word	0xffffffff


	//   ....[249]....
        /*0ed0*/ 	.word	0xffffffff


	//   ....[250]....
        /*0ed4*/ 	.word	0xffffffff


	//   ....[251]....
        /*0ed8*/ 	.word	0xffffffff


	//   ....[252]....
        /*0edc*/ 	.word	0xffffffff


	//   ....[253]....
        /*0ee0*/ 	.word	0xffffffff


	//   ....[254]....
        /*0ee4*/ 	.word	0xffffffff


	//   ....[255]....
        /*0ee8*/ 	.word	0xffffffff


	//   ....[0]....
        /*0eec*/ 	.word	0xffffffff


	//   ....[1]....
        /*0ef0*/ 	.word	0xffffffff


	//   ....[2]....
        /*0ef4*/ 	.word	0xffffffff


	//   ....[3]....
        /*0ef8*/ 	.word	0xffffffff


	//----- nvinfo : EIATTR_COOP_GROUP_INSTR_OFFSETS
	.align		4
.L_786:
        /*0efc*/ 	.byte	0x04, 0x28
        /*0efe*/ 	.short	(.L_788 - .L_787)


	//   ....[0]....
.L_787:
        /*0f00*/ 	.word	0x00000050


	//   ....[1]....
        /*0f04*/ 	.word	0x00000200


	//   ....[2]....
        /*0f08*/ 	.word	0x00000230


	//   ....[3]....
        /*0f0c*/ 	.word	0x00000260


	//   ....[4]....
        /*0f10*/ 	.word	0x00000290


	//   ....[5]....
        /*0f14*/ 	.word	0x000002c0


	//   ....[6]....
        /*0f18*/ 	.word	0x000002f0


	//   ....[7]....
        /*0f1c*/ 	.word	0x00000450


	//   ....[8]....
        /*0f20*/ 	.word	0x00000490


	//   ....[9]....
        /*0f24*/ 	.word	0x000004c0


	//   ....[10]....
        /*0f28*/ 	.word	0x000004f0


	//   ....[11]....
        /*0f2c*/ 	.word	0x00000520


	//   ....[12]....
        /*0f30*/ 	.word	0x00000550


	//   ....[13]....
        /*0f34*/ 	.word	0x000005e0


	//   ....[14]....
        /*0f38*/ 	.word	0x00000630


	//   ....[15]....
        /*0f3c*/ 	.word	0x00000650


	//   ....[16]....
        /*0f40*/ 	.word	0x000006b0


	//   ....[17]....
        /*0f44*/ 	.word	0x00004550


	//   ....[18]....
        /*0f48*/ 	.word	0x000045e0


	//   ....[19]....
        /*0f4c*/ 	.word	0x000055f0


	//   ....[20]....
        /*0f50*/ 	.word	0x00005600


	//   ....[21]....
        /*0f54*/ 	.word	0x00006b20


	//   ....[22]....
        /*0f58*/ 	.word	0x00006b90


	//   ....[23]....
        /*0f5c*/ 	.word	0x00007c30


	//   ....[24]....
        /*0f60*/ 	.word	0x00007c40


	//   ....[25]....
        /*0f64*/ 	.word	0x00008be0


	//   ....[26]....
        /*0f68*/ 	.word	0x00008c10


	//   ....[27]....
        /*0f6c*/ 	.word	0x00008dd0


	//   ....[28]....
        /*0f70*/ 	.word	0x00008df0


	//   ....[29]....
        /*0f74*/ 	.word	0x00009220


	//   ....[30]....
        /*0f78*/ 	.word	0x000092e0


	//   ....[31]....
        /*0f7c*/ 	.word	0x00009480


	//   ....[32]....
        /*0f80*/ 	.word	0x000094a0


	//   ....[33]....
        /*0f84*/ 	.word	0x0000a3c0


	//   ....[34]....
        /*0f88*/ 	.word	0x0000a3e0


	//   ....[35]....
        /*0f8c*/ 	.word	0x0000a570


	//   ....[36]....
        /*0f90*/ 	.word	0x0000a580


	//   ....[37]....
        /*0f94*/ 	.word	0x0000a700


	//   ....[38]....
        /*0f98*/ 	.word	0x0000a720


	//   ....[39]....
        /*0f9c*/ 	.word	0x0000a8a0


	//   ....[40]....
        /*0fa0*/ 	.word	0x0000a8b0


	//   ....[41]....
        /*0fa4*/ 	.word	0x0000acf0


	//   ....[42]....
        /*0fa8*/ 	.word	0x0000ad10


	//   ....[43]....
        /*0fac*/ 	.word	0x0000ae50


	//   ....[44]....
        /*0fb0*/ 	.word	0x0000ae60


	//   ....[45]....
        /*0fb4*/ 	.word	0x0000b210


	//   ....[46]....
        /*0fb8*/ 	.word	0x0000b230


	//   ....[47]....
        /*0fbc*/ 	.word	0x0000b250


	//   ....[48]....
        /*0fc0*/ 	.word	0x0000b270


	//   ....[49]....
        /*0fc4*/ 	.word	0x0000b750


	//   ....[50]....
        /*0fc8*/ 	.word	0x0000b790


	//   ....[51]....
        /*0fcc*/ 	.word	0x0000b7d0


	//   ....[52]....
        /*0fd0*/ 	.word	0x0000b810


	//   ....[53]....
        /*0fd4*/ 	.word	0x0000bcc0


	//   ....[54]....
        /*0fd8*/ 	.word	0x0000bd00


	//   ....[55]....
        /*0fdc*/ 	.word	0x0000bd40


	//   ....[56]....
        /*0fe0*/ 	.word	0x0000bd80


	//   ....[57]....
        /*0fe4*/ 	.word	0x0000c0e0


	//   ....[58]....
        /*0fe8*/ 	.word	0x0000c140


	//   ....[59]....
        /*0fec*/ 	.word	0x0000c2f0


	//   ....[60]....
        /*0ff0*/ 	.word	0x0000c300


	//   ....[61]....
        /*0ff4*/ 	.word	0x0000f870


	//   ....[62]....
        /*0ff8*/ 	.word	0x0000f890


	//   ....[63]....
        /*0ffc*/ 	.word	0x0000f8b0


	//   ....[64]....
        /*1000*/ 	.word	0x0000f8c0


	//   ....[65]....
        /*1004*/ 	.word	0x0000fac0


	//   ....[66]....
        /*1008*/ 	.word	0x0000fc60


	//   ....[67]....
        /*100c*/ 	.word	0x0000fca0


	//   ....[68]....
        /*1010*/ 	.word	0x0000fce0


	//   ....[69]....
        /*1014*/ 	.word	0x0000ff40


	//   ....[70]....
        /*1018*/ 	.word	0x000100e0


	//   ....[71]....
        /*101c*/ 	.word	0x00010120


	//   ....[72]....
        /*1020*/ 	.word	0x00010160


	//   ....[73]....
        /*1024*/ 	.word	0x000103f0


	//   ....[74]....
        /*1028*/ 	.word	0x00010450


	//   ....[75]....
        /*102c*/ 	.word	0x000104b0


	//   ....[76]....
        /*1030*/ 	.word	0x00010510


	//   ....[77]....
        /*1034*/ 	.word	0x00014070


	//   ....[78]....
        /*1038*/ 	.word	0x00014080


	//   ....[79]....
        /*103c*/ 	.word	0x00014290


	//   ....[80]....
        /*1040*/ 	.word	0x000142a0


	//   ....[81]....
        /*1044*/ 	.word	0x000153b0


	//   ....[82]....
        /*1048*/ 	.word	0x000153d0


	//   ....[83]....
        /*104c*/ 	.word	0x00015560


	//   ....[84]....
        /*1050*/ 	.word	0x00015570


	//   ....[85]....
        /*1054*/ 	.word	0x000157c0


	//   ....[86]....
        /*1058*/ 	.word	0x00015980


	//   ....[87]....
        /*105c*/ 	.word	0x00015c80


	//   ....[88]....
        /*1060*/ 	.word	0x00015ca0


	//   ....[89]....
        /*1064*/ 	.word	0x00015cc0


	//   ....[90]....
        /*1068*/ 	.word	0x00015ce0


	//   ....[91]....
        /*106c*/ 	.word	0x00017200


	//   ....[92]....
        /*1070*/ 	.word	0x00017220


	//   ....[93]....
        /*1074*/ 	.word	0x000173a0


	//   ....[94]....
        /*1078*/ 	.word	0x000173b0


	//   ....[95]....
        /*107c*/ 	.word	0x000183b0


	//   ....[96]....
        /*1080*/ 	.word	0x000183d0


	//   ....[97]....
        /*1084*/ 	.word	0x00018540


	//   ....[98]....
        /*1088*/ 	.word	0x00018550


	//   ....[99]....
        /*108c*/ 	.word	0x000187a0


	//   ....[100]....
        /*1090*/ 	.word	0x00018950


	//   ....[101]....
        /*1094*/ 	.word	0x00018bb0


	//   ....[102]....
        /*1098*/ 	.word	0x00018bd0


	//   ....[103]....
        /*109c*/ 	.word	0x00018cb0


	//   ....[104]....
        /*10a0*/ 	.word	0x00018cd0


	//   ....[105]....
        /*10a4*/ 	.word	0x0001a650


	//   ....[106]....
        /*10a8*/ 	.word	0x0001a660


	//   ....[107]....
        /*10ac*/ 	.word	0x0001a7e0


	//   ....[108]....
        /*10b0*/ 	.word	0x0001a7f0


	//   ....[109]....
        /*10b4*/ 	.word	0x0001b7f0


	//   ....[110]....
        /*10b8*/ 	.word	0x0001b810


	//   ....[111]....
        /*10bc*/ 	.word	0x0001b930


	//   ....[112]....
        /*10c0*/ 	.word	0x0001b940


	//   ....[113]....
        /*10c4*/ 	.word	0x0001bbf0


	//   ....[114]....
        /*10c8*/ 	.word	0x0001bc20


	//   ....[115]....
        /*10cc*/ 	.word	0x0001bc40


	//   ....[116]....
        /*10d0*/ 	.word	0x0001bc60


	//   ....[117]....
        /*10d4*/ 	.word	0x0001d3c0


	//   ....[118]....
        /*10d8*/ 	.word	0x0001d3f0


	//   ....[119]....
        /*10dc*/ 	.word	0x0001d410


	//   ....[120]....
        /*10e0*/ 	.word	0x0001d430


	//   ....[121]....
        /*10e4*/ 	.word	0x0001ecd0


	//   ....[122]....
        /*10e8*/ 	.word	0x0001ecf0


	//   ....[123]....
        /*10ec*/ 	.word	0x0001ed10


	//   ....[124]....
        /*10f0*/ 	.word	0x0001ed30


	//   ....[125]....
        /*10f4*/ 	.word	0x0001f0e0


	//   ....[126]....
        /*10f8*/ 	.word	0x0001f100


	//   ....[127]....
        /*10fc*/ 	.word	0x0001f260


	//   ....[128]....
        /*1100*/ 	.word	0x0001f270


	//   ....[129]....
        /*1104*/ 	.word	0x0001f3e0


	//   ....[130]....
        /*1108*/ 	.word	0x0001f400


	//   ....[131]....
        /*110c*/ 	.word	0x0001f570


	//   ....[132]....
        /*1110*/ 	.word	0x0001f580


	//   ....[133]....
        /*1114*/ 	.word	0x0001f910


	//   ....[134]....
        /*1118*/ 	.word	0x0001f930


	//   ....[135]....
        /*111c*/ 	.word	0x00020570


	//   ....[136]....
        /*1120*/ 	.word	0x00020580


	//   ....[137]....
        /*1124*/ 	.word	0x00021a20


	//   ....[138]....
        /*1128*/ 	.word	0x00021a40


	//   ....[139]....
        /*112c*/ 	.word	0x00021bb0


	//   ....[140]....
        /*1130*/ 	.word	0x00021bc0


	//   ....[141]....
        /*1134*/ 	.word	0x00021d30


	//   ....[142]....
        /*1138*/ 	.word	0x00021d50


	//   ....[143]....
        /*113c*/ 	.word	0x00021ec0


	//   ....[144]....
        /*1140*/ 	.word	0x00021ed0


	//   ....[145]....
        /*1144*/ 	.word	0x00022100


	//   ....[146]....
        /*1148*/ 	.word	0x00022120


	//   ....[147]....
        /*114c*/ 	.word	0x00022250


	//   ....[148]....
        /*1150*/ 	.word	0x00022290


	//   ....[149]....
        /*1154*/ 	.word	0x000222c0


	//   ....[150]....
        /*1158*/ 	.word	0x000222f0


	//   ....[151]....
        /*115c*/ 	.word	0x00022320


	//   ....[152]....
        /*1160*/ 	.word	0x00022350


	//   ....[153]....
        /*1164*/ 	.word	0x000224b0


	//   ....[154]....
        /*1168*/ 	.word	0x000224f0


	//   ....[155]....
        /*116c*/ 	.word	0x00022520


	//   ....[156]....
        /*1170*/ 	.word	0x00022550


	//   ....[157]....
        /*1174*/ 	.word	0x00022580


	//   ....[158]....
        /*1178*/ 	.word	0x000225b0


	//   ....[159]....
        /*117c*/ 	.word	0x00022640


	//   ....[160]....
        /*1180*/ 	.word	0x000226a0


	//   ....[161]....
        /*1184*/ 	.word	0x000226b0


	//   ....[162]....
        /*1188*/ 	.word	0x00022710


	//   ....[163]....
        /*118c*/ 	.word	0x00023170


	//   ....[164]....
        /*1190*/ 	.word	0x000231d0


	//   ....[165]....
        /*1194*/ 	.word	0x00023230


	//   ....[166]....
        /*1198*/ 	.word	0x00023290


	//   ....[167]....
        /*119c*/ 	.word	0x000232f0


	//   ....[168]....
        /*11a0*/ 	.word	0x00023360


	//   ....[169]....
        /*11a4*/ 	.word	0x000233b0


	//   ....[170]....
        /*11a8*/ 	.word	0x00023410


	//   ....[171]....
        /*11ac*/ 	.word	0x00023480


	//   ....[172]....
        /*11b0*/ 	.word	0x000234e0


	//   ....[173]....
        /*11b4*/ 	.word	0x00023550


	//   ....[174]....
        /*11b8*/ 	.word	0x000235c0


	//   ....[175]....
        /*11bc*/ 	.word	0x00023630


	//   ....[176]....
        /*11c0*/ 	.word	0x00023690


	//   ....[177]....
        /*11c4*/ 	.word	0x00023700


	//   ....[178]....
        /*11c8*/ 	.word	0x00023770


	//   ....[179]....
        /*11cc*/ 	.word	0x000237e0


	//   ....[180]....
        /*11d0*/ 	.word	0x00023840


	//   ....[181]....
        /*11d4*/ 	.word	0x000238b0


	//   ....[182]....
        /*11d8*/ 	.word	0x00023910


	//   ....[183]....
        /*11dc*/ 	.word	0x00023980


	//   ....[184]....
        /*11e0*/ 	.word	0x000239f0


	//   ....[185]....
        /*11e4*/ 	.word	0x00023a60


	//   ....[186]....
        /*11e8*/ 	.word	0x00023ac0


	//   ....[187]....
        /*11ec*/ 	.word	0x00023b30


	//   ....[188]....
        /*11f0*/ 	.word	0x00023ba0


	//   ....[189]....
        /*11f4*/ 	.word	0x00023ee0


	//   ....[190]....
        /*11f8*/ 	.word	0x00023f30


	//   ....[191]....
        /*11fc*/ 	.word	0x00023f80


	//   ....[192]....
        /*1200*/ 	.word	0x00023fd0


	//   ....[193]....
        /*1204*/ 	.word	0x00024040


	//   ....[194]....
        /*1208*/ 	.word	0x000240b0


	//   ....[195]....
        /*120c*/ 	.word	0x00024120


	//   ....[196]....
        /*1210*/ 	.word	0x00024180


	//   ....[197]....
        /*1214*/ 	.word	0x000241f0


	//   ....[198]....
        /*1218*/ 	.word	0x00024260


	//   ....[199]....
        /*121c*/ 	.word	0x000242d0


	//   ....[200]....
        /*1220*/ 	.word	0x00024330


	//   ....[201]....
        /*1224*/ 	.word	0x000243a0


	//   ....[202]....
        /*1228*/ 	.word	0x00024410


	//   ....[203]....
        /*122c*/ 	.word	0x00024750


	//   ....[204]....
        /*1230*/ 	.word	0x00024790


	//   ....[205]....
        /*1234*/ 	.word	0x000247e0


	//   ....[206]....
        /*1238*/ 	.word	0x00024820


	//   ....[207]....
        /*123c*/ 	.word	0x00024890


	//   ....[208]....
        /*1240*/ 	.word	0x00024900


	//   ....[209]....
        /*1244*/ 	.word	0x00024960


	//   ....[210]....
        /*1248*/ 	.word	0x000249d0


	//   ....[211]....
        /*124c*/ 	.word	0x00024a40


	//   ....[212]....
        /*1250*/ 	.word	0x00024ab0


	//   ....[213]....
        /*1254*/ 	.word	0x00024b10


	//   ....[214]....
        /*1258*/ 	.word	0x00024b60


	//   ....[215]....
        /*125c*/ 	.word	0x00024bb0


	//   ....[216]....
        /*1260*/ 	.word	0x00024c00


	//   ....[217]....
        /*1264*/ 	.word	0x00024c40


	//   ....[218]....
        /*1268*/ 	.word	0x00024ca0


	//   ....[219]....
        /*126c*/ 	.word	0x00024cf0


	//   ....[220]....
        /*1270*/ 	.word	0x00024d40


	//   ....[221]....
        /*1274*/ 	.word	0x00024d80


	//   ....[222]....
        /*1278*/ 	.word	0x00024df0


	//   ....[223]....
        /*127c*/ 	.word	0x00024e60


	//   ....[224]....
        /*1280*/ 	.word	0x00024ed0


	//   ....[225]....
        /*1284*/ 	.word	0x00024f30


	//   ....[226]....
        /*1288*/ 	.word	0x00024fa0


	//   ....[227]....
        /*128c*/ 	.word	0x00025010


	//   ....[228]....
        /*1290*/ 	.word	0x00025080


	//   ....[229]....
        /*1294*/ 	.word	0x000250e0


	//   ....[230]....
        /*1298*/ 	.word	0x00025150


	//   ....[231]....
        /*129c*/ 	.word	0x000251c0


	//   ....[232]....
        /*12a0*/ 	.word	0x00025230


	//   ....[233]....
        /*12a4*/ 	.word	0x00025290


	//   ....[234]....
        /*12a8*/ 	.word	0x00025300


	//   ....[235]....
        /*12ac*/ 	.word	0x00025370


	//   ....[236]....
        /*12b0*/ 	.word	0x000253e0


	//   ....[237]....
        /*12b4*/ 	.word	0x00025440


	//   ....[238]....
        /*12b8*/ 	.word	0x000254b0


	//   ....[239]....
        /*12bc*/ 	.word	0x00025520


	//   ....[240]....
        /*12c0*/ 	.word	0x00025590


	//   ....[241]....
        /*12c4*/ 	.word	0x000255f0


	//   ....[242]....
        /*12c8*/ 	.word	0x00025660


	//   ....[243]....
        /*12cc*/ 	.word	0x000256d0


	//   ....[244]....
        /*12d0*/ 	.word	0x00025730


	//   ....[245]....
        /*12d4*/ 	.word	0x00025780


	//   ....[246]....
        /*12d8*/ 	.word	0x000257e0


	//   ....[247]....
        /*12dc*/ 	.word	0x00025840


	//   ....[248]....
        /*12e0*/ 	.word	0x000258a0


	//   ....[249]....
        /*12e4*/ 	.word	0x00025910


	//   ....[250]....
        /*12e8*/ 	.word	0x00025970


	//   ....[251]....
        /*12ec*/ 	.word	0x000259d0


	//   ....[252]....
        /*12f0*/ 	.word	0x00025a30


	//   ....[253]....
        /*12f4*/ 	.word	0x00025a90


	//   ....[254]....
        /*12f8*/ 	.word	0x00025af0


	//   ....[255]....
        /*12fc*/ 	.word	0x00025b60


	//   ....[0]....
        /*1300*/ 	.word	0x00025bb0


	//   ....[1]....
        /*1304*/ 	.word	0x00025c10


	//   ....[2]....
        /*1308*/ 	.word	0x00025c70


	//   ....[3]....
        /*130c*/ 	.word	0x00025ce0


	//----- nvinfo : EIATTR_EXIT_INSTR_OFFSETS
	.align		4
.L_788:
        /*1310*/ 	.byte	0x04, 0x1c
        /*1312*/ 	.short	(.L_790 - .L_789)


	//   ....[0]....
.L_789:
        /*1314*/ 	.word	0x000010d0


	//   ....[1]....
        /*1318*/ 	.word	0x00023130


	//----- nvinfo : EIATTR_MAX_THREADS
	.align		4
.L_790:
        /*131c*/ 	.byte	0x04, 0x05
        /*131e*/ 	.short	(.L_792 - .L_791)
.L_791:
        /*1320*/ 	.word	0x00000100
        /*1324*/ 	.word	0x00000001
        /*1328*/ 	.word	0x00000001


	//----- nvinfo : EIATTR_CRS_STACK_SIZE
	.align		4
.L_792:
        /*132c*/ 	.byte	0x04, 0x1e
        /*132e*/ 	.short	(.L_794 - .L_793)
.L_793:
        /*1330*/ 	.word	0x00000000
.L_794:


//--------------------- .nv.info._ZN7cutlass13device_kernelIN5flash19enable_sm80_to_sm89INS1_16FlashAttnFwdSm80INS1_25CollectiveMainloopFwdSm80ILi8ELi1ELb1EN4cute5tupleIJNS5_1CILi128EEENS7_ILi64EEENS7_ILi256EEEEEELi256ENS_6half_tEfNS_4arch4Sm80ELb0ELb0ELb0ELb0ELb1ELb0ELb1ELb1EEENS1_21CollectiveEpilogueFwdINS6_IJS8_SA_S9_EEENS6_IJNS7_ILi1EEESI_SI_EEESC_SE_Li256ELb0ELb1ELb1ELb0EEENS1_19SingleTileSchedulerILb0ELb1ELb1ELi128EEEEEEEEEvNT_6ParamsE --------------------------
	.section	.nv.info._ZN7cutlass13device_kernelIN5flash19enable_sm80_to_sm89INS1_16FlashAttnFwdSm80INS1_25CollectiveMainloopFwdSm80ILi8ELi1ELb1EN4cute5tupleIJNS5_1CILi128EEENS7_ILi64EEENS7_ILi256EEEEEELi256ENS_6half_tEfNS_4arch4Sm80ELb0ELb0ELb0ELb0ELb1ELb0ELb1ELb1EEENS1_21CollectiveEpilogueFwdINS6_IJS8_SA_S9_EEENS6_IJNS7_ILi1EEESI_SI_EEESC_SE_Li256ELb0ELb1ELb1ELb0EEENS1_19SingleTileSchedulerILb0ELb1ELb1ELi128EEEEEEEEEvNT_6ParamsE,"",@"SHT_CUDA_INFO"
	.sectionflags	@""
	.align	4


	//----- nvinfo : EIATTR_CUDA_API_VERSION
	.align		4
        /*0000*/ 	.byte	0x04, 0x37
        /*0002*/ 	.short	(.L_796 - .L_795)
.L_795:
        /*0004*/ 	.word	0x00000082


	//----- nvinfo : EIATTR_SW2861232_WAR
	.align		4
.L_796:
        /*0008*/ 	.byte	0x01, 0x35
	.zero		2


	//----- nvinfo : EIATTR_PARAM_CBANK
	.align		4
        /*000c*/ 	.byte	0x04, 0x0a
        /*000e*/ 	.short	(.L_798 - .L_797)
	.align		4
.L_797:
        /*0010*/ 	.word	index@(.nv.constant0._ZN7cutlass13device_kernelIN5flash19enable_sm80_to_sm89INS1_16FlashAttnFwdSm80INS1_25CollectiveMainloopFwdSm80ILi8ELi1ELb1EN4cute5tupleIJNS5_1CILi128EEENS7_ILi64EEENS7_ILi256EEEEEELi256ENS_6half_tEfNS_4arch4Sm80ELb0ELb0ELb0ELb0ELb1ELb0ELb1ELb1EEENS1_21CollectiveEpilogueFwdINS6_IJS8_SA_S9_EEENS6_IJNS7_ILi1EEESI_SI_EEESC_SE_Li256ELb0ELb1ELb1ELb0EEENS1_19SingleTileSchedulerILb0ELb1ELb1ELi128EEEEEEEEEvNT_6ParamsE)
        /*0014*/ 	.short	0x0160
        /*0016*/ 	.short	0x0418


	//----- nvinfo : EIATTR_CBANK_PARAM_SIZE
	.align		4
.L_798:
        /*0018*/ 	.byte	0x03, 0x19
        /*001a*/ 	.short	0x0418


	//----- nvinfo : EIATTR_KPARAM_INFO
	.align		4
        /*001c*/ 	.byte	0x04, 0x17
        /*001e*/ 	.short	(.L_800 - .L_799)
.L_799:
        /*0020*/ 	.word	0x00000000
        /*0024*/ 	.short	0x0000
        /*0026*/ 	.short	0x0000
        /*0028*/ 	.byte	0x00, 0xf0, 0x61, 0x10


	//----- nvinfo : EIATTR_MAXREG_COUNT
	.align		4
.L_800:
        /*002c*/ 	.byte	0x03, 0x1b
        /*002e*/ 	.short	0x00ff


	//----- nvinfo : EIATTR_NUM_BARRIERS
	.align		4
        /*0030*/ 	.byte	0x02, 0x4c
        /*0032*/ 	.byte	0x02
	.zero		1


	//----- nvinfo : EIATTR_ANNOTATIONS
	.align		4
        /*0034*/ 	.byte	0x04, 0x55
        /*0036*/ 	.short	(.L_802 - .L_801)


	//   ....[0]....
.L_801:
        /* <DEDUP_REMOVED lines=36> */


	//----- nvinfo : EIATTR_MERCURY_ISA_VERSION
	.align		4
.L_802:
        /*0260*/ 	.byte	0x03, 0x5f
        /*0262*/ 	.short	0x0000


	//----- nvinfo : EIATTR_COOP_GROUP_MASK_REGIDS
	.align		4
        /*0264*/ 	.byte	0x04, 0x29
        /*0266*/ 	.short	(.L_804 - .L_803)


	//   ....[0]....
.L_803:
        /*0268*/ 	.word	0xffffffff


	//   ....[1]....
        /*026c*/ 	.word	0xffffffff


	//   ....[2]....
        /*0270*/ 	.word	0xffffffff


	//   ....[3]....
        /*0274*/ 	.word	0xffffffff


	//   ....[4]....
        /*0278*/ 	.word	0xffffffff


	//   ....[5]....
        /*027c*/ 	.word	0xffffffff


	//   ....[6]....
        /*0280*/ 	.word	0xffffffff


	//   ....[7]....
        /*0284*/ 	.word	0xffffffff


	//   ....[8]....
        /*0288*/ 	.word	0xffffffff


	//   ....[9]....
        /*028c*/ 	.word	0xffffffff


	//   ....[10]....
        /*0290*/ 	.word	0xffffffff


	//   ....[11]....
        /*0294*/ 	.word	0xffffffff


	//   ....[12]....
        /*0298*/ 	.word	0xffffffff


	//   ....[13]....
        /*029c*/ 	.word	0xffffffff


	//   ....[14]....
        /*02a0*/ 	.word	0xffffffff


	//   ....[15]....
        /*02a4*/ 	.word	0xffffffff


	//   ....[16]....
        /*02a8*/ 	.word	0xffffffff


	//   ....[17]....
        /*02ac*/ 	.word	0xffffffff


	//   ....[18]....
        /*02b0*/ 	.word	0xffffffff


	//   ....[19]....
        /*02b4*/ 	.word	0xffffffff


	//   ....[20]....
        /*02b8*/ 	.word	0xffffffff


	//   ....[21]....
        /*02bc*/ 	.word	0xffffffff


	//   ....[22]....
        /*02c0*/ 	.word	0xffffffff


	//   ....[23]....
        /*02c4*/ 	.word	0xffffffff


	//   ....[24]....
        /*02c8*/ 	.word	0xffffffff


	//   ....[25]....
        /*02cc*/ 	.word	0xffffffff


	//   ....[26]....
        /*02d0*/ 	.word	0xffffffff


	//   ....[27]....
        /*02d4*/ 	.word	0xffffffff


	//   ....[28]....
        /*02d8*/ 	.word	0xffffffff


	//   ....[29]....
        /*02dc*/ 	.word	0xffffffff


	//   ....[30]....
        /*02e0*/ 	.word	0xffffffff


	//   ....[31]....
        /*02e4*/ 	.word	0xffffffff


	//   ....[32]....
        /*02e8*/ 	.word	0xffffffff


	//   ....[33]....
        /*02ec*/ 	.word	0xffffffff


	//   ....[34]....
        /*02f0*/ 	.word	0xffffffff


	//   ....[35]....
        /*02f4*/ 	.word	0xffffffff


	//   ....[36]....
        /*02f8*/ 	.word	0xffffffff


	//   ....[37]....
        /*02fc*/ 	.word	0xffffffff


	//   ....[38]....
        /*0300*/ 	.word	0xffffffff


	//   ....[39]....
        /*0304*/ 	.word	0xffffffff


	//   ....[40]....
        /*0308*/ 	.word	0xffffffff


	//   ....[41]....
        /*030c*/ 	.word	0xffffffff


	//   ....[42]....
        /*0310*/ 	.word	0xffffffff


	//   ....[43]....
        /*0314*/ 	.word	0xffffffff


	//   ....[44]....
        /*0318*/ 	.word	0xffffffff


	//   ....[45]....
        /*031c*/ 	.word	0xffffffff


	//   ....[46]....
        /*0320*/ 	.word	0xffffffff


	//   ....[47]....
        /*0324*/ 	.word	0xffffffff


	//   ....[48]....
        /*0328*/ 	.word	0xffffffff


	//----- nvinfo : EIATTR_COOP_GROUP_INSTR_OFFSETS
	.align		4
.L_804:
        /*032c*/ 	.byte	0x04, 0x28
        /*032e*/ 	.short	(.L_806 - .L_805)


	//   ....[0]....
.L_805:
        /*0330*/ 	.word	0x00000060


	//   ....[1]....
        /*0334*/ 	.word	0x00001130


	//   ....[2]....
        /*0338*/ 	.word	0x00001160


	//   ....[3]....
        /*033c*/ 	.word	0x000011f0


	//   ....[4]....
        /*0340*/ 	.word	0x00001250


	//   ....[5]....
        /*0344*/ 	.word	0x00001490


	//   ....[6]....
        /*0348*/ 	.word	0x000014b0


	//   ....[7]....
        /*034c*/ 	.word	0x00001530


	//   ....[8]....
        /*0350*/ 	.word	0x00001540


	//   ....[9]....
        /*0354*/ 	.word	0x000015e0


	//   ....[10]....
        /*0358*/ 	.word	0x00001620


	//   ....[11]....
        /*035c*/ 	.word	0x00001650


	//   ....[12]....
        /*0360*/ 	.word	0x00001660


	//   ....[13]....
        /*0364*/ 	.word	0x000016a0


	//   ....[14]....
        /*0368*/ 	.word	0x000016c0


	//   ....[15]....
        /*036c*/ 	.word	0x000018a0


	//   ....[16]....
        /*0370*/ 	.word	0x000018c0


	//   ....[17]....
        /*0374*/ 	.word	0x00002f60


	//   ....[18]....
        /*0378*/ 	.word	0x00002f70


	//   ....[19]....
        /*037c*/ 	.word	0x00003050


	//   ....[20]....
        /*0380*/ 	.word	0x00003070


	//   ....[21]....
        /*0384*/ 	.word	0x000037e0


	//   ....[22]....
        /*0388*/ 	.word	0x00003880


	//   ....[23]....
        /*038c*/ 	.word	0x000038a0


	//   ....[24]....
        /*0390*/ 	.word	0x00003900


	//   ....[25]....
        /*0394*/ 	.word	0x00005cf0


	//   ....[26]....
        /*0398*/ 	.word	0x00005d00


	//   ....[27]....
        /*039c*/ 	.word	0x00005d80


	//   ....[28]....
        /*03a0*/ 	.word	0x00005d90


	//   ....[29]....
        /*03a4*/ 	.word	0x00006160


	//   ....[30]....
        /*03a8*/ 	.word	0x00006170


	//   ....[31]....
        /*03ac*/ 	.word	0x00006180


	//   ....[32]....
        /*03b0*/ 	.word	0x000061f0


	//   ....[33]....
        /*03b4*/ 	.word	0x00007120


	//   ....[34]....
        /*03b8*/ 	.word	0x00007140


	//   ....[35]....
        /*03bc*/ 	.word	0x00007810


	//   ....[36]....
        /*03c0*/ 	.word	0x00007830


	//   ....[37]....
        /*03c4*/ 	.word	0x000090a0


	//   ....[38]....
        /*03c8*/ 	.word	0x000090b0


	//   ....[39]....
        /*03cc*/ 	.word	0x000090e0


	//   ....[40]....
        /*03d0*/ 	.word	0x000090f0


	//   ....[41]....
        /*03d4*/ 	.word	0x00009fd0


	//   ....[42]....
        /*03d8*/ 	.word	0x0000a010


	//   ....[43]....
        /*03dc*/ 	.word	0x0000a050


	//   ....[44]....
        /*03e0*/ 	.word	0x0000a080


	//   ....[45]....
        /*03e4*/ 	.word	0x0000a170


	//   ....[46]....
        /*03e8*/ 	.word	0x0000a190


	//   ....[47]....
        /*03ec*/ 	.word	0x0000adb0


	//   ....[48]....
        /*03f0*/ 	.word	0x0000adc0


	//----- nvinfo : EIATTR_EXIT_INSTR_OFFSETS
	.align		4
.L_806:
        /*03f4*/ 	.byte	0x04, 0x1c
        /*03f6*/ 	.short	(.L_808 - .L_807)


	//   ....[0]....
.L_807:
        /*03f8*/ 	.word	0x000001c0


	//   ....[1]....
        /*03fc*/ 	.word	0x0000add0


	//   ....[2]....
        /*0400*/ 	.word	0x0000b970


	//   ....[3]....
        /*0404*/ 	.word	0x0000b9c0


	//   ....[4]....
        /*0408*/ 	.word	0x0000b9f0


	//   ....[5]....
        /*040c*/ 	.word	0x0000ba50


	//   ....[6]....
        /*0410*/ 	.word	0x0000bce0


	//----- nvinfo : EIATTR_CTAIDZ_USED
	.align		4
.L_808:
        /*0414*/ 	.byte	0x01, 0x04
	.zero		2


	//----- nvinfo : EIATTR_MAX_THREADS
	.align		4
        /*0418*/ 	.byte	0x04, 0x05
        /*041a*/ 	.short	(.L_810 - .L_809)
.L_809:
        /*041c*/ 	.word	0x00000100
        /*0420*/ 	.word	0x00000001
        /*0424*/ 	.word	0x00000001


	//----- nvinfo : EIATTR_CRS_STACK_SIZE
	.align		4
.L_810:
        /*0428*/ 	.byte	0x04, 0x1e
        /*042a*/ 	.short	(.L_812 - .L_811)
.L_811:
        /*042c*/ 	.word	0x00000000
.L_812:


//--------------------- .nv.info._ZN7cutlass13device_kernelIN5flash19enable_sm80_to_sm89INS1_16FlashAttnFwdSm80INS1_25CollectiveMainloopFwdSm80ILi8ELi1ELb1EN4cute5tupleIJNS5_1CILi128EEENS7_ILi48EEENS7_ILi256EEEEEELi256ENS_6half_tEfNS_4arch4Sm80ELb0ELb0ELb0ELb1ELb1ELb0ELb1ELb1EEENS1_21CollectiveEpilogueFwdINS6_IJS8_SA_S9_EEENS6_IJNS7_ILi1EEESI_SI_EEESC_SE_Li256ELb1ELb1ELb1ELb0EEENS1_36VarlenDynamicPersistentTileSchedulerILi128ELi48ELi256ELi256ELb1ELb1ELb0ELb0ELb1ELb1EEEEEEEEEvNT_6ParamsE --------------------------
	.section	.nv.info._ZN7cutlass13device_kernelIN5flash19enable_sm80_to_sm89INS1_16FlashAttnFwdSm80INS1_25CollectiveMainloopFwdSm80ILi8ELi1ELb1EN4cute5tupleIJNS5_1CILi128EEENS7_ILi48EEENS7_ILi256EEEEEELi256ENS_6half_tEfNS_4arch4Sm80ELb0ELb0ELb0ELb1ELb1ELb0ELb1ELb1EEENS1_21CollectiveEpilogueFwdINS6_IJS8_SA_S9_EEENS6_IJNS7_ILi1EEESI_SI_EEESC_SE_Li256ELb1ELb1ELb1ELb0EEENS1_36VarlenDynamicPersistentTileSchedulerILi128ELi48ELi256ELi256ELb1ELb1ELb0ELb0ELb1ELb1EEEEEEEEEvNT_6ParamsE,"",@"SHT_CUDA_INFO"
	.sectionflags	@""
	.align	4


	//----- nvinfo : EIATTR_CUDA_API_VERSION
	.align		4
        /*0000*/ 	.byte	0x04, 0x37
        /*0002*/ 	.short	(.L_814 - .L_813)
.L_813:
        /*0004*/ 	.word	0x00000082


	//----- nvinfo : EIATTR_SW2861232_WAR
	.align		4
.L_814:
        /*0008*/ 	.byte	0x01, 0x35
	.zero		2


	//----- nvinfo : EIATTR_PARAM_CBANK
	.align		4
        /*000c*/ 	.byte	0x04, 0x0a
        /*000e*/ 	.short	(.L_816 - .L_815)
	.align		4
.L_815:
        /*0010*/ 	.word	index@(.nv.constant0._ZN7cutlass13device_kernelIN5flash19enable_sm80_to_sm89INS1_16FlashAttnFwdSm80INS1_25CollectiveMainloopFwdSm80ILi8ELi1ELb1EN4cute5tupleIJNS5_1CILi128EEENS7_ILi48EEENS7_ILi256EEEEEELi256ENS_6half_tEfNS_4arch4Sm80ELb0ELb0ELb0ELb1ELb1ELb0ELb1ELb1EEENS1_21CollectiveEpilogueFwdINS6_IJS8_SA_S9_EEENS6_IJNS7_ILi1EEESI_SI_EEESC_SE_Li256ELb1ELb1ELb1ELb0EEENS1_36VarlenDynamicPersistentTileSchedulerILi128ELi48ELi256ELi256ELb1ELb1ELb0ELb0ELb1ELb1EEEEEEEEEvNT_6ParamsE)
        /*0014*/ 	.short	0x0160
        /*0016*/ 	.short	0x0438


	//----- nvinfo : EIATTR_CBANK_PARAM_SIZE
	.align		4
.L_816:
        /*0018*/ 	.byte	0x03, 0x19
        /*001a*/ 	.short	0x0438


	//----- nvinfo : EIATTR_KPARAM_INFO
	.align		4
        /*001c*/ 	.byte	0x04, 0x17
        /*001e*/ 	.short	(.L_818 - .L_817)
.L_817:
        /*0020*/ 	.word	0x00000000
        /*0024*/ 	.short	0x0000
        /*0026*/ 	.short	0x0000
        /*0028*/ 	.byte	0x00, 0xf0, 0xe1, 0x10


	//----- nvinfo : EIATTR_MAXREG_COUNT
	.align		4
.L_818:
        /*002c*/ 	.byte	0x03, 0x1b
        /*002e*/ 	.short	0x00ff


	//----- nvinfo : EIATTR_NUM_BARRIERS
	.align		4
        /*0030*/ 	.byte	0x02, 0x4c
        /*0032*/ 	.byte	0x06
	.zero		1


	//----- nvinfo : EIATTR_ANNOTATIONS
	.align		4
        /*0034*/ 	.byte	0x04, 0x55
        /*0036*/ 	.short	(.L_820 - .L_819)


	//   ....[0]....
.L_819:
        /* <DEDUP_REMOVED lines=182> */


	//----- nvinfo : EIATTR_MERCURY_ISA_VERSION
	.align		4
.L_820:
        /*0b88*/ 	.byte	0x03, 0x5f
        /*0b8a*/ 	.short	0x0000


	//----- nvinfo : EIATTR_INT_WARP_WIDE_INSTR_OFFSETS
	.align		4
        /*0b8c*/ 	.byte	0x04, 0x31
        /*0b8e*/ 	.short	(.L_822 - .L_821)


	//   ....[0]....
.L_821:
        /*0b90*/ 	.word	0x00009e50


	//   ....[1]....
        /*0b94*/ 	.word	0x00009ed0


	//----- nvinfo : EIATTR_COOP_GROUP_MASK_REGIDS
	.align		4
.L_822:
        /*0b98*/ 	.byte	0x04, 0x29
        /*0b9a*/ 	.short	(.L_824 - .L_823)


	//   ....[0]....
.L_823:
        /*0b9c*/ 	.word	0xffffffff


	//   ....[1]....
        /*0ba0*/ 	.word	0xffffffff


	//   ....[2]....
        /*0ba4*/ 	.word	0xffffffff


	//   ....[3]....
        /*0ba8*/ 	.word	0xffffffff


	//   ....[4]....
        /*0bac*/ 	.word	0xffffffff


	//   ....[5]....
        /*0bb0*/ 	.word	0xffffffff


	//   ....[6]....
        /*0bb4*/ 	.word	0xffffffff


	//   ....[7]....
        /*0bb8*/ 	.word	0xffffffff


	//   ....[8]....
        /*0bbc*/ 	.word	0xffffffff


	//   ....[9]....
        /*0bc0*/ 	.word	0xffffffff


	//   ....[10]....
        /*0bc4*/ 	.word	0xffffffff


	//   ....[11]....
        /*0bc8*/ 	.word	0xffffffff


	//   ....[12]....
        /*0bcc*/ 	.word	0xffffffff


	//   ....[13]....
        /*0bd0*/ 	.word	0xffffffff


	//   ....[14]....
        /*0bd4*/ 	.word	0xffffffff


	//   ....[15]....
        /*0bd8*/ 	.word	0xffffffff


	//   ....[16]....
        /*0bdc*/ 	.word	0xffffffff


	//   ....[17]....
        /*0be0*/ 	.word	0xffffffff


	//   ....[18]....
        /*0be4*/ 	.word	0xffffffff


	//   ....[19]....
        /*0be8*/ 	.word	0xffffffff


	//   ....[20]....
        /*0bec*/ 	.word	0xffffffff


	//   ....[21]....
        /*0bf0*/ 	.word	0xffffffff


	//   ....[22]....
        /*0bf4*/ 	.word	0xffffffff


	//   ....[23]....
        /*0bf8*/ 	.word	0xffffffff


	//   ....[24]....
        /*0bfc*/ 	.word	0xffffffff


	//   ....[25]....
        /*0c00*/ 	.word	0xffffffff


	//   ....[26]....
        /*0c04*/ 	.word	0xffffffff


	//   ....[27]....
        /*0c08*/ 	.word	0xffffffff


	//   ....[28]....
        /*0c0c*/ 	.word	0xffffffff


	//   ....[29]....
        /*0c10*/ 	.word	0xffffffff


	//   ....[30]....
        /*0c14*/ 	.word	0xffffffff


	//   ....[31]....
        /*0c18*/ 	.word	0xffffffff


	//   ....[32]....
        /*0c1c*/ 	.word	0xffffffff


	//   ....[33]....
        /*0c20*/ 	.word	0xffffffff


	//   ....[34]....
        /*0c24*/ 	.word	0xffffffff


	//   ....[35]....
        /*0c28*/ 	.word	0xffffffff


	//   ....[36]....
        /*0c2c*/ 	.word	0xffffffff


	//   ....[37]....
        /*0c30*/ 	.word	0xffffffff


	//   ....[38]....
        /*0c34*/ 	.word	0xffffffff


	//   ....[39]....
        /*0c38*/ 	.word	0xffffffff


	//   ....[40]....
        /*0c3c*/ 	.word	0xffffffff


	//   ....[41]....
        /*0c40*/ 	.word	0xffffffff


	//   ....[42]....
        /*0c44*/ 	.word	0xffffffff


	//   ....[43]....
        /*0c48*/ 	.word	0xffffffff


	//   ....[44]....
        /*0c4c*/ 	.word	0xffffffff


	//   ....[45]....
        /*0c50*/ 	.word	0xffffffff


	//   ....[46]....
        /*0c54*/ 	.word	0xffffffff


	//   ....[47]....
        /*0c58*/ 	.word	0xffffffff


	//   ....[48]....
        /*0c5c*/ 	.word	0xffffffff


	//   ....[49]....
        /*0c60*/ 	.word	0xffffffff


	//   ....[50]....
        /*0c64*/ 	.word	0xffffffff


	//   ....[51]....
        /*0c68*/ 	.word	0xffffffff


	//   ....[52]....
        /*0c6c*/ 	.word	0xffffffff


	//   ....[53]....
        /*0c70*/ 	.word	0xffffffff


	//   ....[54]....
        /*0c74*/ 	.word	0xffffffff


	//   ....[55]....
        /*0c78*/ 	.word	0xffffffff


	//   ....[56]....
        /*0c7c*/ 	.word	0xffffffff


	//   ....[57]....
        /*0c80*/ 	.word	0xffffffff


	//   ....[58]....
        /*0c84*/ 	.word	0xffffffff


	//   ....[59]....
        /*0c88*/ 	.word	0xffffffff


	//   ....[60]....
        /*0c8c*/ 	.word	0xffffffff


	//   ....[61]....
        /*0c90*/ 	.word	0xffffffff


	//   ....[62]....
        /*0c94*/ 	.word	0xffffffff


	//   ....[63]....
        /*0c98*/ 	.word	0xffffffff


	//   ....[64]....
        /*0c9c*/ 	.word	0xffffffff


	//   ....[65]....
        /*0ca0*/ 	.word	0xffffffff


	//   ....[66]....
        /*0ca4*/ 	.word	0xffffffff


	//   ....[67]....
        /*0ca8*/ 	.word	0xffffffff


	//   ....[68]....
        /*0cac*/ 	.word	0xffffffff


	//   ....[69]....
        /*0cb0*/ 	.word	0xffffffff


	//   ....[70]....
        /*0cb4*/ 	.word	0xffffffff


	//   ....[71]....
        /*0cb8*/ 	.word	0xffffffff


	//   ....[72]....
        /*0cbc*/ 	.word	0xffffffff


	//   ....[73]....
        /*0cc0*/ 	.word	0xffffffff


	//   ....[74]....
        /*0cc4*/ 	.word	0xffffffff


	//   ....[75]....
        /*0cc8*/ 	.word	0xffffffff


	//   ....[76]....
        /*0ccc*/ 	.word	0xffffffff


	//   ....[77]....
        /*0cd0*/ 	.word	0xffffffff


	//   ....[78]....
        /*0cd4*/ 	.word	0xffffffff


	//   ....[79]....
        /*0cd8*/ 	.word	0xffffffff


	//   ....[80]....
        /*0cdc*/ 	.word	0xffffffff


	//   ....[81]....
        /*0ce0*/ 	.word	0xffffffff


	//   ....[82]....
        /*0ce4*/ 	.word	0xffffffff


	//   ....[83]....
        /*0ce8*/ 	.word	0xffffffff


	//   ....[84]....
        /*0cec*/ 	.word	0xffffffff


	//   ....[85]....
        /*0cf0*/ 	.word	0xffffffff


	//   ....[86]....
        /*0cf4*/ 	.word	0xffffffff


	//   ....[87]....
        /*0cf8*/ 	.word	0xffffffff


	//   ....[88]....
        /*0cfc*/ 	.word	0xffffffff


	//   ....[89]....
        /*0d00*/ 	.word	0xffffffff


	//   ....[90]....
        /*0d04*/ 	.word	0xffffffff


	//   ....[91]....
        /*0d08*/ 	.word	0xffffffff


	//   ....[92]....
        /*0d0c*/ 	.word	0xffffffff


	//   ....[93]....
        /*0d10*/ 	.word	0xffffffff


	//   ....[94]....
        /*0d14*/ 	.word	0xffffffff


	//   ....[95]....
        /*0d18*/ 	.word	0xffffffff


	//   ....[96]....
        /*0d1c*/ 	.word	0xffffffff


	//   ....[97]....
        /*0d20*/ 	.word	0xffffffff


	//   ....[98]....
        /*0d24*/ 	.word	0xffffffff


	//   ....[99]....
        /*0d28*/ 	.word	0xffffffff


	//   ....[100]....
        /*0d2c*/ 	.word	0xffffffff


	//   ....[101]....
        /*0d30*/ 	.word	0xffffffff


	//   ....[102]....
        /*0d34*/ 	.word	0xffffffff


	//   ....[103]....
        /*0d38*/ 	.word	0xffffffff


	//   ....[104]....
        /*0d3c*/ 	.word	0xffffffff


	//   ....[105]....
        /*0d40*/ 	.word	0xffffffff


	//   ....[106]....
        /*0d44*/ 	.word	0xffffffff


	//   ....[107]....
        /*0d48*/ 	.word	0xffffffff


	//   ....[108]....
        /*0d4c*/ 	.word	0xffffffff


	//   ....[109]....
        /*0d50*/ 	.word	0xffffffff


	//   ....[110]....
        /*0d54*/ 	.word	0xffffffff


	//   ....[111]....
        /*0d58*/ 	.word	0xffffffff


	//   ....[112]....
        /*0d5c*/ 	.word	0xffffffff


	//   ....[113]....
        /*0d60*/ 	.word	0xffffffff


	//   ....[114]....
        /*0d64*/ 	.word	0xffffffff


	//   ....[115]....
        /*0d68*/ 	.word	0xffffffff


	//   ....[116]....
        /*0d6c*/ 	.word	0xffffffff


	//   ....[117]....
        /*0d70*/ 	.word	0xffffffff


	//   ....[118]....
        /*0d74*/ 	.word	0xffffffff


	//   ....[119]....
        /*0d78*/ 	.word	0xffffffff


	//   ....[120]....
        /*0d7c*/ 	.word	0xffffffff


	//   ....[121]....
        /*0d80*/ 	.word	0xffffffff


	//   ....[122]....
        /*0d84*/ 	.word	0xffffffff


	//   ....[123]....
        /*0d88*/ 	.word	0xffffffff


	//   ....[124]....
        /*0d8c*/ 	.word	0xffffffff


	//   ....[125]....
        /*0d90*/ 	.word	0xffffffff


	//   ....[126]....
        /*0d94*/ 	.word	0xffffffff


	//   ....[127]....
        /*0d98*/ 	.word	0xffffffff


	//   ....[128]....
        /*0d9c*/ 	.word	0xffffffff


	//   ....[129]....
        /*0da0*/ 	.word	0xffffffff


	//   ....[130]....
        /*0da4*/ 	.word	0xffffffff


	//   ....[131]....
        /*0da8*/ 	.word	0xffffffff


	//   ....[132]....
        /*0dac*/ 	.word	0xffffffff


	//   ....[133]....
        /*0db0*/ 	.word	0xffffffff


	//   ....[134]....
        /*0db4*/ 	.word	0xffffffff


	//   ....[135]....
        /*0db8*/ 	.word	0xffffffff


	//   ....[136]....
        /*0dbc*/ 	.word	0xffffffff


	//   ....[137]....
        /*0dc0*/ 	.word	0xffffffff


	//   ....[138]....
        /*0dc4*/ 	.word	0xffffffff


	//   ....[139]....
        /*0dc8*/ 	.word	0xffffffff


	//   ....[140]....
        /*0dcc*/ 	.word	0xffffffff


	//   ....[141]....
        /*0dd0*/ 	.word	0xffffffff


	//   ....[142]....
        /*0dd4*/ 	.word	0xffffffff


	//   ....[143]....
        /*0dd8*/ 	.word	0xffffffff


	//   ....[144]....
        /*0ddc*/ 	.word	0xffffffff


	//   ....[145]....
        /*0de0*/ 	.word	0xffffffff


	//   ....[146]....
        /*0de4*/ 	.word	0xffffffff


	//   ....[147]....
        /*0de8*/ 	.word	0xffffffff


	//   ....[148]....
        /*0dec*/ 	.word	0xffffffff


	//   ....[149]....
        /*0df0*/ 	.word	0xffffffff


	//   ....[150]....
        /*0df4*/ 	.word	0xffffffff


	//   ....[151]....
        /*0df8*/ 	.word	0xffffffff


	//   ....[152]....
        /*0dfc*/ 	.word	0xffffffff


	//   ....[153]....
        /*0e00*/ 	.word	0xffffffff


	//   ....[154]....
        /*0e04*/ 	.word	0xffffffff


	//   ....[155]....
        /*0e08*/ 	.word	0xffffffff


	//   ....[156]....
        /*0e0c*/ 	.word	0xffffffff


	//   ....[157]....
        /*0e10*/ 	.word	0xffffffff


	//   ....[158]....
        /*0e14*/ 	.word	0xffffffff


	//   ....[159]....
        /*0e18*/ 	.word	0xffffffff


	//   ....[160]....
        /*0e1c*/ 	.word	0xffffffff


	//   ....[161]....
        /*0e20*/ 	.word	0xffffffff


	//   ....[162]....
        /*0e24*/ 	.word	0xffffffff


	//   ....[163]....
        /*0e28*/ 	.word	0xffffffff


	//   ....[164]....
        /*0e2c*/ 	.word	0xffffffff


	//   ....[165]....
        /*0e30*/ 	.word	0xffffffff


	//   ....[166]....
        /*0e34*/ 	.word	0xffffffff


	//   ....[167]....
        /*0e38*/ 	.word	0xffffffff


	//   ....[168]....
        /*0e3c*/ 	.word	0xffffffff


	//   ....[169]....
        /*0e40*/ 	.word	0xffffffff


	//   ....[170]....
        /*0e44*/ 	.word	0xffffffff


	//   ....[171]....
        /*0e48*/ 	.word	0xffffffff


	//----- nvinfo : EIATTR_COOP_GROUP_INSTR_OFFSETS
	.align		4
.L_824:
        /*0e4c*/ 	.byte	0x04, 0x28
        /*0e4e*/ 	.short	(.L_826 - .L_825)


	//   ....[0]....
.L_825:
        /*0e50*/ 	.word	0x00000050


	//   ....[1]....
        /*0e54*/ 	.word	0x00000200


	//   ....[2]....
        /*0e58*/ 	.word	0x00000230


	//   ....[3]....
        /*0e5c*/ 	.word	0x00000260


	//   ....[4]....
        /*0e60*/ 	.word	0x00000290


	//   ....[5]....
        /*0e64*/ 	.word	0x000002c0


	//   ....[6]....
        /*0e68*/ 	.word	0x000002f0


	//   ....[7]....
        /*0e6c*/ 	.word	0x00000460


	//   ....[8]....
        /*0e70*/ 	.word	0x000004a0


	//   ....[9]....
        /*0e74*/ 	.word	0x000004d0


	//   ....[10]....
        /*0e78*/ 	.word	0x00000500


	//   ....[11]....
        /*0e7c*/ 	.word	0x00000530


	//   ....[12]....
        /*0e80*/ 	.word	0x00000560


	//   ....[13]....
        /*0e84*/ 	.word	0x000005f0


	//   ....[14]....
        /*0e88*/ 	.word	0x00000620


	//   ....[15]....
        /*0e8c*/ 	.word	0x00000640


	//   ....[16]....
        /*0e90*/ 	.word	0x000006a0


	//   ....[17]....
        /*0e94*/ 	.word	0x00002b60


	//   ....[18]....
        /*0e98*/ 	.word	0x00002b80


	//   ....[19]....
        /*0e9c*/ 	.word	0x00002bb0


	//   ....[20]....
        /*0ea0*/ 	.word	0x00002c20


	//   ....[21]....
        /*0ea4*/ 	.word	0x00002db0


	//   ....[22]....
        /*0ea8*/ 	.word	0x00002df0


	//   ....[23]....
        /*0eac*/ 	.word	0x00002f30


	//   ....[24]....
        /*0eb0*/ 	.word	0x00002fd0


	//   ....[25]....
        /*0eb4*/ 	.word	0x00003100


	//   ....[26]....
        /*0eb8*/ 	.word	0x00003120


	//   ....[27]....
        /*0ebc*/ 	.word	0x000031b0


	//   ....[28]....
        /*0ec0*/ 	.word	0x00003210


	//   ....[29]....
        /*0ec4*/ 	.word	0x000034d0


	//   ....[30]....
        /*0ec8*/ 	.word	0x000034e0


	//   ....[31]....
        /*0ecc*/ 	.word	0x000038d0


	//   ....[32]....
        /*0ed0*/ 	.word	0x000038e0


	//   ....[33]....
        /*0ed4*/ 	.word	0x00004760


	//   ....[34]....
        /*0ed8*/ 	.word	0x00004780


	//   ....[35]....
        /*0edc*/ 	.word	0x00004970


	//   ....[36]....
        /*0ee0*/ 	.word	0x00004980


	//   ....[37]....
        /*0ee4*/ 	.word	0x00004f20


	//   ....[38]....
        /*0ee8*/ 	.word	0x00004f50


	//   ....[39]....
        /*0eec*/ 	.word	0x00004f60


	//   ....[40]....
        /*0ef0*/ 	.word	0x00004f90


	//   ....[41]....
        /*0ef4*/ 	.word	0x000065d0


	//   ....[42]....
        /*0ef8*/ 	.word	0x000065f0


	//   ....[43]....
        /*0efc*/ 	.word	0x000067d0


	//   ....[44]....
        /*0f00*/ 	.word	0x000067e0


	//   ....[45]....
        /*0f04*/ 	.word	0x000075d0


	//   ....[46]....
        /*0f08*/ 	.word	0x000075f0


	//   ....[47]....
        /*0f0c*/ 	.word	0x000077b0


	//   ....[48]....
        /*0f10*/ 	.word	0x000077c0


	//   ....[49]....
        /*0f14*/ 	.word	0x00007b10


	//   ....[50]....
        /*0f18*/ 	.word	0x00007b40


	//   ....[51]....
        /*0f1c*/ 	.word	0x00007b60


	//   ....[52]....
        /*0f20*/ 	.word	0x00007b80


	//   ....[53]....
        /*0f24*/ 	.word	0x00009440


	//   ....[54]....
        /*0f28*/ 	.word	0x00009450


	//   ....[55]....
        /*0f2c*/ 	.word	0x00009480


	//   ....[56]....
        /*0f30*/ 	.word	0x00009490


	//   ....[57]....
        /*0f34*/ 	.word	0x0000ad40


	//   ....[58]....
        /*0f38*/ 	.word	0x0000ad50


	//   ....[59]....
        /*0f3c*/ 	.word	0x0000ad70


	//   ....[60]....
        /*0f40*/ 	.word	0x0000ad80


	//   ....[61]....
        /*0f44*/ 	.word	0x0000b1b0


	//   ....[62]....
        /*0f48*/ 	.word	0x0000b1d0


	//   ....[63]....
        /*0f4c*/ 	.word	0x0000b430


	//   ....[64]....
        /*0f50*/ 	.word	0x0000b440


	//   ....[65]....
        /*0f54*/ 	.word	0x0000b650


	//   ....[66]....
        /*0f58*/ 	.word	0x0000b670


	//   ....[67]....
        /*0f5c*/ 	.word	0x0000b880


	//   ....[68]....
        /*0f60*/ 	.word	0x0000b890


	//   ....[69]....
        /*0f64*/ 	.word	0x0000bc90


	//   ....[70]....
        /*0f68*/ 	.word	0x0000bcb0


	//   ....[71]....
        /*0f6c*/ 	.word	0x0000c900


	//   ....[72]....
        /*0f70*/ 	.word	0x0000c910


	//   ....[73]....
        /*0f74*/ 	.word	0x0000dd40


	//   ....[74]....
        /*0f78*/ 	.word	0x0000dd60


	//   ....[75]....
        /*0f7c*/ 	.word	0x0000dfd0


	//   ....[76]....
        /*0f80*/ 	.word	0x0000dfe0


	//   ....[77]....
        /*0f84*/ 	.word	0x0000e1f0


	//   ....[78]....
        /*0f88*/ 	.word	0x0000e210


	//   ....[79]....
        /*0f8c*/ 	.word	0x0000e420


	//   ....[80]....
        /*0f90*/ 	.word	0x0000e430


	//   ....[81]....
        /*0f94*/ 	.word	0x0000e700


	//   ....[82]....
        /*0f98*/ 	.word	0x0000e720


	//   ....[83]....
        /*0f9c*/ 	.word	0x0000e850


	//   ....[84]....
        /*0fa0*/ 	.word	0x0000e890


	//   ....[85]....
        /*0fa4*/ 	.word	0x0000e8c0


	//   ....[86]....
        /*0fa8*/ 	.word	0x0000e8f0


	//   ....[87]....
        /*0fac*/ 	.word	0x0000e920


	//   ....[88]....
        /*0fb0*/ 	.word	0x0000e950


	//   ....[89]....
        /*0fb4*/ 	.word	0x0000eab0


	//   ....[90]....
        /*0fb8*/ 	.word	0x0000eaf0


	//   ....[91]....
        /*0fbc*/ 	.word	0x0000eb20


	//   ....[92]....
        /*0fc0*/ 	.word	0x0000eb50


	//   ....[93]....
        /*0fc4*/ 	.word	0x0000eb80


	//   ....[94]....
        /*0fc8*/ 	.word	0x0000ebb0


	//   ....[95]....
        /*0fcc*/ 	.word	0x0000ec40


	//   ....[96]....
        /*0fd0*/ 	.word	0x0000ec70


	//   ....[97]....
        /*0fd4*/ 	.word	0x0000ec80


	//   ....[98]....
        /*0fd8*/ 	.word	0x0000ece0


	//   ....[99]....
        /*0fdc*/ 	.word	0x0000f2c0


	//   ....[100]....
        /*0fe0*/ 	.word	0x0000f320


	//   ....[101]....
        /*0fe4*/ 	.word	0x0000f370


	//   ....[102]....
        /*0fe8*/ 	.word	0x0000f3c0


	//   ....[103]....
        /*0fec*/ 	.word	0x0000f410


	//   ....[104]....
        /*0ff0*/ 	.word	0x0000f480


	//   ....[105]....
        /*0ff4*/ 	.word	0x0000f4c0


	//   ....[106]....
        /*0ff8*/ 	.word	0x0000f530


	//   ....[107]....
        /*0ffc*/ 	.word	0x0000f5a0


	//   ....[108]....
        /*1000*/ 	.word	0x0000f600


	//   ....[109]....
        /*1004*/ 	.word	0x0000f670


	//   ....[110]....
        /*1008*/ 	.word	0x0000f6d0


	//   ....[111]....
        /*100c*/ 	.word	0x0000f730


	//   ....[112]....
        /*1010*/ 	.word	0x0000f7a0


	//   ....[113]....
        /*1014*/ 	.word	0x0000f800


	//   ....[114]....
        /*1018*/ 	.word	0x0000f860


	//   ....[115]....
        /*101c*/ 	.word	0x0000f8b0


	//   ....[116]....
        /*1020*/ 	.word	0x0000f900


	//   ....[117]....
        /*1024*/ 	.word	0x0000f950


	//   ....[118]....
        /*1028*/ 	.word	0x0000f9a0


	//   ....[119]....
        /*102c*/ 	.word	0x0000fa10


	//   ....[120]....
        /*1030*/ 	.word	0x0000fa70


	//   ....[121]....
        /*1034*/ 	.word	0x0000fad0


	//   ....[122]....
        /*1038*/ 	.word	0x0000fb30


	//   ....[123]....
        /*103c*/ 	.word	0x0000fba0


	//   ....[124]....
        /*1040*/ 	.word	0x0000fc00


	//   ....[125]....
        /*1044*/ 	.word	0x0000fc60


	//   ....[126]....
        /*1048*/ 	.word	0x0000fca0


	//   ....[127]....
        /*104c*/ 	.word	0x0000fce0


	//   ....[128]....
        /*1050*/ 	.word	0x0000fd30


	//   ....[129]....
        /*1054*/ 	.word	0x0000fd70


	//   ....[130]....
        /*1058*/ 	.word	0x0000fdc0


	//   ....[131]....
        /*105c*/ 	.word	0x0000fe10


	//   ....[132]....
        /*1060*/ 	.word	0x0000fe60


	//   ....[133]....
        /*1064*/ 	.word	0x0000fec0


	//   ....[134]....
        /*1068*/ 	.word	0x0000ff30


	//   ....[135]....
        /*106c*/ 	.word	0x0000ffa0


	//   ....[136]....
        /*1070*/ 	.word	0x00010000


	//   ....[137]....
        /*1074*/ 	.word	0x00010060


	//   ....[138]....
        /*1078*/ 	.word	0x000100c0


	//   ....[139]....
        /*107c*/ 	.word	0x00010130


	//   ....[140]....
        /*1080*/ 	.word	0x00010190


	//   ....[141]....
        /*1084*/ 	.word	0x000101f0


	//   ....[142]....
        /*1088*/ 	.word	0x00010250


	//   ....[143]....
        /*108c*/ 	.word	0x000102c0


	//   ....[144]....
        /*1090*/ 	.word	0x00010320


	//   ....[145]....
        /*1094*/ 	.word	0x00010380


	//   ....[146]....
        /*1098*/ 	.word	0x000103e0


	//   ....[147]....
        /*109c*/ 	.word	0x00010450


	//   ....[148]....
        /*10a0*/ 	.word	0x000104b0


	//   ....[149]....
        /*10a4*/ 	.word	0x00010510


	//   ....[150]....
        /*10a8*/ 	.word	0x00010570


	//   ....[151]....
        /*10ac*/ 	.word	0x000105e0


	//   ....[152]....
        /*10b0*/ 	.word	0x00010640


	//   ....[153]....
        /*10b4*/ 	.word	0x000106a0


	//   ....[154]....
        /*10b8*/ 	.word	0x00010700


	//   ....[155]....
        /*10bc*/ 	.word	0x00010770


	//   ....[156]....
        /*10c0*/ 	.word	0x000107c0


	//   ....[157]....
        /*10c4*/ 	.word	0x00010800


	//   ....[158]....
        /*10c8*/ 	.word	0x00010850


	//   ....[159]....
        /*10cc*/ 	.word	0x000108a0


	//   ....[160]....
        /*10d0*/ 	.word	0x000108f0


	//   ....[161]....
        /*10d4*/ 	.word	0x00010960


	//   ....[162]....
        /*10d8*/ 	.word	0x000109a0


	//   ....[163]....
        /*10dc*/ 	.word	0x000109f0


	//   ....[164]....
        /*10e0*/ 	.word	0x00010a40


	//   ....[165]....
        /*10e4*/ 	.word	0x00010a90


	//   ....[166]....
        /*10e8*/ 	.word	0x00010ae0


	//   ....[167]....
        /*10ec*/ 	.word	0x00010b50


	//   ....[168]....
        /*10f0*/ 	.word	0x00010b90


	//   ....[169]....
        /*10f4*/ 	.word	0x00010c00


	//   ....[170]....
        /*10f8*/ 	.word	0x00010c60


	//   ....[171]....
        /*10fc*/ 	.word	0x00010cd0


	//----- nvinfo : EIATTR_EXIT_INSTR_OFFSETS
	.align		4
.L_826:
        /*1100*/ 	.byte	0x04, 0x1c
        /*1102*/ 	.short	(.L_828 - .L_827)


	//   ....[0]....
.L_827:
        /*1104*/ 	.word	0x00000c10


	//   ....[1]....
        /*1108*/ 	.word	0x0000f280


	//----- nvinfo : EIATTR_MAX_THREADS
	.align		4
.L_828:
        /*110c*/ 	.byte	0x04, 0x05
        /*110e*/ 	.short	(.L_830 - .L_829)
.L_829:
        /*1110*/ 	.word	0x00000100
        /*1114*/ 	.word	0x00000001
        /*1118*/ 	.word	0x00000001


	//----- nvinfo : EIATTR_CRS_STACK_SIZE
	.align		4
.L_830:
        /*111c*/ 	.byte	0x04, 0x1e
        /*111e*/ 	.short	(.L_832 - .L_831)
.L_831:
        /*1120*/ 	.word	0x00000000
.L_832:


//--------------------- .nv.info._ZN7cutlass13device_kernelIN5flash19enable_sm80_to_sm89INS1_16FlashAttnFwdSm80INS1_25CollectiveMainloopFwdSm80ILi8ELi1ELb0EN4cute5tupleIJNS5_1CILi128EEENS7_ILi32EEENS7_ILi256EEEEEELi256ENS_6half_tEfNS_4arch4Sm80ELb0ELb0ELb0ELb1ELb1ELb1ELb1ELb1EEENS1_21CollectiveEpilogueFwdINS6_IJS8_SA_S9_EEENS6_IJNS7_ILi1EEESI_SI_EEESC_SE_Li256ELb1ELb1ELb1ELb0EEENS1_36VarlenDynamicPersistentTileSchedulerILi128ELi32ELi256ELi256ELb1ELb1ELb0ELb0ELb1ELb1EEEEEEEEEvNT_6ParamsE --------------------------
	.section	.nv.info._ZN7cutlass13device_kernelIN5flash19enable_sm80_to_sm89INS1_16FlashAttnFwdSm80INS1_25CollectiveMainloopFwdSm80ILi8ELi1ELb0EN4cute5tupleIJNS5_1CILi128EEENS7_ILi32EEENS7_ILi256EEEEEELi256ENS_6half_tEfNS_4arch4Sm80ELb0ELb0ELb0ELb1ELb1ELb1ELb1ELb1EEENS1_21CollectiveEpilogueFwdINS6_IJS8_SA_S9_EEENS6_IJNS7_ILi1EEESI_SI_EEESC_SE_Li256ELb1ELb1ELb1ELb0EEENS1_36VarlenDynamicPersistentTileSchedulerILi128ELi32ELi256ELi256ELb1ELb1ELb0ELb0ELb1ELb1EEEEEEEEEvNT_6ParamsE,"",@"SHT_CUDA_INFO"
	.sectionflags	@""
	.align	4


	//----- nvinfo : EIATTR_CUDA_API_VERSION
	.align		4
        /*0000*/ 	.byte	0x04, 0x37
        /*0002*/ 	.short	(.L_834 - .L_833)
.L_833:
        /*0004*/ 	.word	0x00000082


	//----- nvinfo : EIATTR_SW2861232_WAR
	.align		4
.L_834:
        /*0008*/ 	.byte	0x01, 0x35
	.zero		2


	//----- nvinfo : EIATTR_PARAM_CBANK
	.align		4
        /*000c*/ 	.byte	0x04, 0x0a
        /*000e*/ 	.short	(.L_836 - .L_835)
	.align		4
.L_835:
        /*0010*/ 	.word	index@(.nv.constant0._ZN7cutlass13device_kernelIN5flash19enable_sm80_to_sm89INS1_16FlashAttnFwdSm80INS1_25CollectiveMainloopFwdSm80ILi8ELi1ELb0EN4cute5tupleIJNS5_1CILi128EEENS7_ILi32EEENS7_ILi256EEEEEELi256ENS_6half_tEfNS_4arch4Sm80ELb0ELb0ELb0ELb1ELb1ELb1ELb1ELb1EEENS1_21CollectiveEpilogueFwdINS6_IJS8_SA_S9_EEENS6_IJNS7_ILi1EEESI_SI_EEESC_SE_Li256ELb1ELb1ELb1ELb0EEENS1_36VarlenDynamicPersistentTileSchedulerILi128ELi32ELi256ELi256ELb1ELb1ELb0ELb0ELb1ELb1EEEEEEEEEvNT_6ParamsE)
        /*0014*/ 	.short	0x0160
        /*0016*/ 	.short	0x0438


	//----- nvinfo : EIATTR_CBANK_PARAM_SIZE
	.align		4
.L_836:
        /*0018*/ 	.byte	0x03, 0x19
        /*001a*/ 	.short	0x0438


	//----- nvinfo : EIATTR_KPARAM_INFO
	.align		4
        /*001c*/ 	.byte	0x04, 0x17
        /*001e*/ 	.short	(.L_838 - .L_837)
.L_837:
        /*0020*/ 	.word	0x00000000
        /*0024*/ 	.short	0x0000
        /*0026*/ 	.short	0x0000
        /*0028*/ 	.byte	0x00, 0xf0, 0xe1, 0x10


	//----- nvinfo : EIATTR_MAXREG_COUNT
	.align		4
.L_838:
        /*002c*/ 	.byte	0x03, 0x1b
        /*002e*/ 	.short	0x00ff


	//----- nvinfo : EIATTR_NUM_BARRIERS
	.align		4
        /*0030*/ 	.byte	0x02, 0x4c
        /*0032*/ 	.byte	0x06
	.zero		1


	//----- nvinfo : EIATTR_ANNOTATIONS
	.align		4
        /*0034*/ 	.byte	0x04, 0x55
        /*0036*/ 	.short	(.L_840 - .L_839)


	//   ....[0]....
.L_839:
        /* <DEDUP_REMOVED lines=25> */


	//----- nvinfo : EIATTR_MERCURY_ISA_VERSION
	.align		4
.L_840:
        /*01b0*/ 	.byte	0x03, 0x5f
        /*01b2*/ 	.short	0x0000


	//----- nvinfo : EIATTR_INT_WARP_WIDE_INSTR_OFFSETS
	.align		4
        /*01b4*/ 	.byte	0x04, 0x31
        /*01b6*/ 	.short	(.L_842 - .L_841)


	//   ....[0]....
.L_841:
        /*01b8*/ 	.word	0x00012140


	//   ....[1]....
        /*01bc*/ 	.word	0x000121b0


	//----- nvinfo : EIATTR_COOP_GROUP_MASK_REGIDS
	.align		4
.L_842:
        /*01c0*/ 	.byte	0x04, 0x29
        /*01c2*/ 	.short	(.L_844 - .L_843)


	//   ....[0]....
.L_843:
        /*01c4*/ 	.word	0xffffffff


	//   ....[1]....
        /*01c8*/ 	.word	0xffffffff


	//   ....[2]....
        /*01cc*/ 	.word	0xffffffff


	//   ....[3]....
        /*01d0*/ 	.word	0xffffffff


	//   ....[4]....
        /*01d4*/ 	.word	0xffffffff


	//   ....[5]....
        /*01d8*/ 	.word	0xffffffff


	//   ....[6]....
        /*01dc*/ 	.word	0xffffffff


	//   ....[7]....
        /*01e0*/ 	.word	0xffffffff


	//   ....[8]....
        /*01e4*/ 	.word	0xffffffff


	//   ....[9]....
        /*01e8*/ 	.word	0xffffffff


	//   ....[10]....
        /*01ec*/ 	.word	0xffffffff


	//   ....[11]....
        /*01f0*/ 	.word	0xffffffff


	//   ....[12]....
        /*01f4*/ 	.word	0xffffffff


	//   ....[13]....
        /*01f8*/ 	.word	0xffffffff


	//   ....[14]....
        /*01fc*/ 	.word	0xffffffff


	//   ....[15]....
        /*0200*/ 	.word	0xffffffff


	//   ....[16]....
        /*0204*/ 	.word	0xffffffff


	//   ....[17]....
        /*0208*/ 	.word	0xffffffff


	//   ....[18]....
        /*020c*/ 	.word	0xffffffff


	//   ....[19]....
        /*0210*/ 	.word	0xffffffff


	//   ....[20]....
        /*0214*/ 	.word	0xffffffff


	//   ....[21]....
        /*0218*/ 	.word	0xffffffff


	//   ....[22]....
        /*021c*/ 	.word	0xffffffff


	//   ....[23]....
        /*0220*/ 	.word	0xffffffff


	//   ....[24]....
        /*0224*/ 	.word	0xffffffff


	//   ....[25]....
        /*0228*/ 	.word	0xffffffff


	//   ....[26]....
        /*022c*/ 	.word	0xffffffff


	//   ....[27]....
        /*0230*/ 	.word	0xffffffff


	//   ....[28]....
        /*0234*/ 	.word	0xffffffff


	//   ....[29]....
        /*0238*/ 	.word	0xffffffff


	//   ....[30]....
        /*023c*/ 	.word	0xffffffff


	//   ....[31]....
        /*0240*/ 	.word	0xffffffff


	//   ....[32]....
        /*0244*/ 	.word	0xffffffff


	//   ....[33]....
        /*0248*/ 	.word	0xffffffff


	//   ....[34]....
        /*024c*/ 	.word	0xffffffff


	//   ....[35]....
        /*0250*/ 	.word	0xffffffff


	//   ....[36]....
        /*0254*/ 	.word	0xffffffff


	//   ....[37]....
        /*0258*/ 	.word	0xffffffff


	//   ....[38]....
        /*025c*/ 	.word	0xffffffff


	//   ....[39]....
        /*0260*/ 	.word	0xffffffff


	//   ....[40]....
        /*0264*/ 	.word	0xffffffff


	//   ....[41]....
        /*0268*/ 	.word	0xffffffff


	//   ....[42]....
        /*026c*/ 	.word	0xffffffff


	//   ....[43]....
        /*0270*/ 	.word	0xffffffff


	//   ....[44]....
        /*0274*/ 	.word	0xffffffff


	//   ....[45]....
        /*0278*/ 	.word	0xffffffff


	//   ....[46]....
        /*027c*/ 	.word	0xffffffff


	//   ....[47]....
        /*0280*/ 	.word	0xffffffff


	//   ....[48]....
        /*0284*/ 	.word	0xffffffff


	//   ....[49]....
        /*0288*/ 	.word	0xffffffff


	//   ....[50]....
        /*028c*/ 	.word	0xffffffff


	//   ....[51]....
        /*0290*/ 	.word	0xffffffff


	//   ....[52]....
        /*0294*/ 	.word	0xffffffff


	//   ....[53]....
        /*0298*/ 	.word	0xffffffff


	//   ....[54]....
        /*029c*/ 	.word	0xffffffff


	//   ....[55]....
        /*02a0*/ 	.word	0xffffffff


	//   ....[56]....
        /*02a4*/ 	.word	0xffffffff


	//   ....[57]....
        /*02a8*/ 	.word	0xffffffff


	//   ....[58]....
        /*02ac*/ 	.word	0xffffffff


	//   ....[59]....
        /*02b0*/ 	.word	0xffffffff


	//   ....[60]....
        /*02b4*/ 	.word	0xffffffff


	//   ....[61]....
        /*02b8*/ 	.word	0xffffffff


	//   ....[62]....
        /*02bc*/ 	.word	0xffffffff


	//   ....[63]....
        /*02c0*/ 	.word	0xffffffff


	//   ....[64]....
        /*02c4*/ 	.word	0xffffffff


	//   ....[65]....
        /*02c8*/ 	.word	0xffffffff


	//   ....[66]....
        /*02cc*/ 	.word	0xffffffff


	//   ....[67]....
        /*02d0*/ 	.word	0xffffffff


	//   ....[68]....
        /*02d4*/ 	.word	0xffffffff


	//   ....[69]....
        /*02d8*/ 	.word	0xffffffff


	//   ....[70]....
        /*02dc*/ 	.word	0xffffffff


	//   ....[71]....
        /*02e0*/ 	.word	0xffffffff


	//   ....[72]....
        /*02e4*/ 	.word	0xffffffff


	//   ....[73]....
        /*02e8*/ 	.word	0xffffffff


	//   ....[74]....
        /*02ec*/ 	.word	0xffffffff


	//   ....[75]....
        /*02f0*/ 	.word	0xffffffff


	//   ....[76]....
        /*02f4*/ 	.word	0xffffffff


	//   ....[77]....
        /*02f8*/ 	.word	0xffffffff


	//   ....[78]....
        /*02fc*/ 	.word	0xffffffff


	//   ....[79]....
        /*0300*/ 	.word	0xffffffff


	//   ....[80]....
        /*0304*/ 	.word	0xffffffff


	//   ....[81]....
        /*0308*/ 	.word	0xffffffff


	//   ....[82]....
        /*030c*/ 	.word	0xffffffff


	//   ....[83]....
        /*0310*/ 	.word	0xffffffff


	//   ....[84]....
        /*0314*/ 	.word	0xffffffff


	//   ....[85]....
        /*0318*/ 	.word	0xffffffff


	//   ....[86]....
        /*031c*/ 	.word	0xffffffff


	//   ....[87]....
        /*0320*/ 	.word	0xffffffff


	//   ....[88]....
        /*0324*/ 	.word	0xffffffff


	//   ....[89]....
        /*0328*/ 	.word	0xffffffff


	//   ....[90]....
        /*032c*/ 	.word	0xffffffff


	//   ....[91]....
        /*0330*/ 	.word	0xffffffff


	//   ....[92]....
        /*0334*/ 	.word	0xffffffff


	//   ....[93]....
        /*0338*/ 	.word	0xffffffff


	//   ....[94]....
        /*033c*/ 	.word	0xffffffff


	//   ....[95]....
        /*0340*/ 	.word	0xffffffff


	//   ....[96]....
        /*0344*/ 	.word	0xffffffff


	//   ....[97]....
        /*0348*/ 	.word	0xffffffff


	//   ....[98]....
        /*034c*/ 	.word	0xffffffff


	//   ....[99]....
        /*0350*/ 	.word	0xffffffff


	//   ....[100]....
        /*0354*/ 	.word	0xffffffff


	//   ....[101]....
        /*0358*/ 	.word	0xffffffff


	//   ....[102]....
        /*035c*/ 	.word	0xffffffff


	//   ....[103]....
        /*0360*/ 	.word	0xffffffff


	//   ....[104]....
        /*0364*/ 	.word	0xffffffff


	//   ....[105]....
        /*0368*/ 	.word	0xffffffff


	//   ....[106]....
        /*036c*/ 	.word	0xffffffff


	//   ....[107]....
        /*0370*/ 	.word	0xffffffff


	//   ....[108]....
        /*0374*/ 	.word	0xffffffff


	//   ....[109]....
        /*0378*/ 	.word	0xffffffff


	//   ....[110]....
        /*037c*/ 	.word	0xffffffff


	//   ....[111]....
        /*0380*/ 	.word	0xffffffff


	//   ....[112]....
        /*0384*/ 	.word	0xffffffff


	//   ....[113]....
        /*0388*/ 	.word	0xffffffff


	//   ....[114]....
        /*038c*/ 	.word	0xffffffff


	//   ....[115]....
        /*0390*/ 	.word	0xffffffff


	//   ....[116]....
        /*0394*/ 	.word	0xffffffff


	//   ....[117]....
        /*0398*/ 	.word	0xffffffff


	//   ....[118]....
        /*039c*/ 	.word	0xffffffff


	//   ....[119]....
        /*03a0*/ 	.word	0xffffffff


	//   ....[120]....
        /*03a4*/ 	.word	0xffffffff


	//   ....[121]....
        /*03a8*/ 	.word	0xffffffff


	//   ....[122]....
        /*03ac*/ 	.word	0xffffffff


	//   ....[123]....
        /*03b0*/ 	.word	0xffffffff


	//   ....[124]....
        /*03b4*/ 	.word	0xffffffff


	//   ....[125]....
        /*03b8*/ 	.word	0xffffffff


	//   ....[126]....
        /*03bc*/ 	.word	0xffffffff


	//   ....[127]....
        /*03c0*/ 	.word	0xffffffff


	//   ....[128]....
        /*03c4*/ 	.word	0xffffffff


	//   ....[129]....
        /*03c8*/ 	.word	0xffffffff


	//   ....[130]....
        /*03cc*/ 	.word	0xffffffff


	//   ....[131]....
        /*03d0*/ 	.word	0xffffffff


	//   ....[132]....
        /*03d4*/ 	.word	0xffffffff


	//   ....[133]....
        /*03d8*/ 	.word	0xffffffff


	//   ....[134]....
        /*03dc*/ 	.word	0xffffffff


	//   ....[135]....
        /*03e0*/ 	.word	0xffffffff


	//   ....[136]....
        /*03e4*/ 	.word	0xffffffff


	//   ....[137]....
        /*03e8*/ 	.word	0xffffffff


	//   ....[138]....
        /*03ec*/ 	.word	0xffffffff


	//   ....[139]....
        /*03f0*/ 	.word	0xffffffff


	//   ....[140]....
        /*03f4*/ 	.word	0xffffffff


	//   ....[141]....
        /*03f8*/ 	.word	0xffffffff


	//   ....[142]....
        /*03fc*/ 	.word	0xffffffff


	//   ....[143]....
        /*0400*/ 	.word	0xffffffff


	//   ....[144]....
        /*0404*/ 	.word	0xffffffff


	//   ....[145]....
        /*0408*/ 	.word	0xffffffff


	//   ....[146]....
        /*040c*/ 	.word	0xffffffff


	//   ....[147]....
        /*0410*/ 	.word	0xffffffff


	//   ....[148]....
        /*0414*/ 	.word	0xffffffff


	//   ....[149]....
        /*0418*/ 	.word	0xffffffff


	//   ....[150]....
        /*041c*/ 	.word	0xffffffff


	//   ....[151]....
        /*0420*/ 	.word	0xffffffff


	//   ....[152]....
        /*0424*/ 	.word	0xffffffff


	//   ....[153]....
        /*0428*/ 	.word	0xffffffff


	//   ....[154]....
        /*042c*/ 	.word	0xffffffff


	//   ....[155]....
        /*0430*/ 	.word	0xffffffff


	//   ....[156]....
        /*0434*/ 	.word	0xffffffff


	//   ....[157]....
        /*0438*/ 	.word	0xffffffff


	//   ....[158]....
        /*043c*/ 	.word	0xffffffff


	//   ....[159]....
        /*0440*/ 	.word	0xffffffff


	//   ....[160]....
        /*0444*/ 	.word	0xffffffff


	//   ....[161]....
        /*0448*/ 	.word	0xffffffff


	//   ....[162]....
        /*044c*/ 	.word	0xffffffff


	//   ....[163]....
        /*0450*/ 	.word	0xffffffff


	//   ....[164]....
        /*0454*/ 	.word	0xffffffff


	//   ....[165]....
        /*0458*/ 	.word	0xffffffff


	//   ....[166]....
        /*045c*/ 	.word	0xffffffff


	//   ....[167]....
        /*0460*/ 	.word	0xffffffff


	//   ....[168]....
        /*0464*/ 	.word	0xffffffff


	//   ....[169]....
        /*0468*/ 	.word	0xffffffff


	//   ....[170]....
        /*046c*/ 	.word	0xffffffff


	//   ....[171]....
        /*0470*/ 	.word	0xffffffff


	//   ....[172]....
        /*0474*/ 	.word	0xffffffff


	//   ....[173]....
        /*0478*/ 	.word	0xffffffff


	//   ....[174]....
        /*047c*/ 	.word	0xffffffff


	//   ....[175]....
        /*0480*/ 	.word	0xffffffff


	//   ....[176]....
        /*0484*/ 	.word	0xffffffff


	//   ....[177]....
        /*0488*/ 	.word	0xffffffff


	//----- nvinfo : EIATTR_COOP_GROUP_INSTR_OFFSETS
	.align		4
.L_844:
        /*048c*/ 	.byte	0x04, 0x28
        /*048e*/ 	.short	(.L_846 - .L_845)


	//   ....[0]....
.L_845:
        /*0490*/ 	.word	0x00000050


	//   ....[1]....
        /*0494*/ 	.word	0x000001e0


	//   ....[2]....
        /*0498*/ 	.word	0x00000210


	//   ....[3]....
        /*049c*/ 	.word	0x00000240


	//   ....[4]....
        /*04a0*/ 	.word	0x00000270


	//   ....[5]....
        /*04a4*/ 	.word	0x000002a0


	//   ....[6]....
        /*04a8*/ 	.word	0x000002d0


	//   ....[7]....
        /*04ac*/ 	.word	0x00000440


	//   ....[8]....
        /*04b0*/ 	.word	0x00000480


	//   ....[9]....
        /*04b4*/ 	.word	0x000004b0


	//   ....[10]....
        /*04b8*/ 	.word	0x000004e0


	//   ....[11]....
        /*04bc*/ 	.word	0x00000510


	//   ....[12]....
        /*04c0*/ 	.word	0x00000540


	//   ....[13]....
        /*04c4*/ 	.word	0x000005d0


	//   ....[14]....
        /*04c8*/ 	.word	0x00000600


	//   ....[15]....
        /*04cc*/ 	.word	0x00000620


	//   ....[16]....
        /*04d0*/ 	.word	0x00000680


	//   ....[17]....
        /*04d4*/ 	.word	0x000033b0


	//   ....[18]....
        /*04d8*/ 	.word	0x000033c0


	//   ....[19]....
        /*04dc*/ 	.word	0x000045d0


	//   ....[20]....
        /*04e0*/ 	.word	0x000045e0


	//   ....[21]....
        /*04e4*/ 	.word	0x000056f0


	//   ....[22]....
        /*04e8*/ 	.word	0x00005710


	//   ....[23]....
        /*04ec*/ 	.word	0x00005ad0


	//   ....[24]....
        /*04f0*/ 	.word	0x00005ae0


	//   ....[25]....
        /*04f4*/ 	.word	0x00006790


	//   ....[26]....
        /*04f8*/ 	.word	0x000067b0


	//   ....[27]....
        /*04fc*/ 	.word	0x00006930


	//   ....[28]....
        /*0500*/ 	.word	0x00006940


	//   ....[29]....
        /*0504*/ 	.word	0x00006aa0


	//   ....[30]....
        /*0508*/ 	.word	0x00006ac0


	//   ....[31]....
        /*050c*/ 	.word	0x00006c20


	//   ....[32]....
        /*0510*/ 	.word	0x00006c30


	//   ....[33]....
        /*0514*/ 	.word	0x00007020


	//   ....[34]....
        /*0518*/ 	.word	0x00007030


	//   ....[35]....
        /*051c*/ 	.word	0x000072a0


	//   ....[36]....
        /*0520*/ 	.word	0x000072e0


	//   ....[37]....
        /*0524*/ 	.word	0x00007320


	//   ....[38]....
        /*0528*/ 	.word	0x00007350


	//   ....[39]....
        /*052c*/ 	.word	0x0000a470


	//   ....[40]....
        /*0530*/ 	.word	0x0000a4b0


	//   ....[41]....
        /*0534*/ 	.word	0x0000a4f0


	//   ....[42]....
        /*0538*/ 	.word	0x0000a520


	//   ....[43]....
        /*053c*/ 	.word	0x0000db90


	//   ....[44]....
        /*0540*/ 	.word	0x0000dba0


	//   ....[45]....
        /*0544*/ 	.word	0x0000e670


	//   ....[46]....
        /*0548*/ 	.word	0x0000e690


	//   ....[47]....
        /*054c*/ 	.word	0x0000ea30


	//   ....[48]....
        /*0550*/ 	.word	0x0000ea40


	//   ....[49]....
        /*0554*/ 	.word	0x0000ea70


	//   ....[50]....
        /*0558*/ 	.word	0x0000ea80


	//   ....[51]....
        /*055c*/ 	.word	0x0000f7d0


	//   ....[52]....
        /*0560*/ 	.word	0x0000f7e0


	//   ....[53]....
        /*0564*/ 	.word	0x000101c0


	//   ....[54]....
        /*0568*/ 	.word	0x000101e0


	//   ....[55]....
        /*056c*/ 	.word	0x00010410


	//   ....[56]....
        /*0570*/ 	.word	0x00010430


	//   ....[57]....
        /*0574*/ 	.word	0x00010450


	//   ....[58]....
        /*0578*/ 	.word	0x00010470


	//   ....[59]....
        /*057c*/ 	.word	0x00011730


	//   ....[60]....
        /*0580*/ 	.word	0x00011760


	//   ....[61]....
        /*0584*/ 	.word	0x00011780


	//   ....[62]....
        /*0588*/ 	.word	0x000117a0


	//   ....[63]....
        /*058c*/ 	.word	0x00012f20


	//   ....[64]....
        /*0590*/ 	.word	0x00012f40


	//   ....[65]....
        /*0594*/ 	.word	0x00012f50


	//   ....[66]....
        /*0598*/ 	.word	0x00012f70


	//   ....[67]....
        /*059c*/ 	.word	0x00013330


	//   ....[68]....
        /*05a0*/ 	.word	0x00013350


	//   ....[69]....
        /*05a4*/ 	.word	0x000134b0


	//   ....[70]....
        /*05a8*/ 	.word	0x000134c0


	//   ....[71]....
        /*05ac*/ 	.word	0x00013630


	//   ....[72]....
        /*05b0*/ 	.word	0x00013650


	//   ....[73]....
        /*05b4*/ 	.word	0x000137c0


	//   ....[74]....
        /*05b8*/ 	.word	0x000137d0


	//   ....[75]....
        /*05bc*/ 	.word	0x00013b30


	//   ....[76]....
        /*05c0*/ 	.word	0x00013b50


	//   ....[77]....
        /*05c4*/ 	.word	0x000148e0


	//   ....[78]....
        /*05c8*/ 	.word	0x000148f0


	//   ....[79]....
        /*05cc*/ 	.word	0x00015e50


	//   ....[80]....
        /*05d0*/ 	.word	0x00015e70


	//   ....[81]....
        /*05d4*/ 	.word	0x00015fe0


	//   ....[82]....
        /*05d8*/ 	.word	0x00015ff0


	//   ....[83]....
        /*05dc*/ 	.word	0x00016160


	//   ....[84]....
        /*05e0*/ 	.word	0x00016180


	//   ....[85]....
        /*05e4*/ 	.word	0x000162f0


	//   ....[86]....
        /*05e8*/ 	.word	0x00016300


	//   ....[87]....
        /*05ec*/ 	.word	0x00016510


	//   ....[88]....
        /*05f0*/ 	.word	0x00016530


	//   ....[89]....
        /*05f4*/ 	.word	0x00016650


	//   ....[90]....
        /*05f8*/ 	.word	0x00016690


	//   ....[91]....
        /*05fc*/ 	.word	0x000166c0


	//   ....[92]....
        /*0600*/ 	.word	0x000166f0


	//   ....[93]....
        /*0604*/ 	.word	0x00016720


	//   ....[94]....
        /*0608*/ 	.word	0x00016750


	//   ....[95]....
        /*060c*/ 	.word	0x000168b0


	//   ....[96]....
        /*0610*/ 	.word	0x000168f0


	//   ....[97]....
        /*0614*/ 	.word	0x00016920


	//   ....[98]....
        /*0618*/ 	.word	0x00016950


	//   ....[99]....
        /*061c*/ 	.word	0x00016980


	//   ....[100]....
        /*0620*/ 	.word	0x000169b0


	//   ....[101]....
        /*0624*/ 	.word	0x00016a40


	//   ....[102]....
        /*0628*/ 	.word	0x00016a70


	//   ....[103]....
        /*062c*/ 	.word	0x00016a80


	//   ....[104]....
        /*0630*/ 	.word	0x00016ae0


	//   ....[105]....
        /*0634*/ 	.word	0x00017020


	//   ....[106]....
        /*0638*/ 	.word	0x00017080


	//   ....[107]....
        /*063c*/ 	.word	0x000170d0


	//   ....[108]....
        /*0640*/ 	.word	0x00017120


	//   ....[109]....
        /*0644*/ 	.word	0x00017170


	//   ....[110]....
        /*0648*/ 	.word	0x000171e0


	//   ....[111]....
        /*064c*/ 	.word	0x00017230


	//   ....[112]....
        /*0650*/ 	.word	0x00017290


	//   ....[113]....
        /*0654*/ 	.word	0x00017300


	//   ....[114]....
        /*0658*/ 	.word	0x00017360


	//   ....[115]....
        /*065c*/ 	.word	0x000173d0


	//   ....[116]....
        /*0660*/ 	.word	0x00017440


	//   ....[117]....
        /*0664*/ 	.word	0x000174b0


	//   ....[118]....
        /*0668*/ 	.word	0x00017510


	//   ....[119]....
        /*066c*/ 	.word	0x00017580


	//   ....[120]....
        /*0670*/ 	.word	0x000175f0


	//   ....[121]....
        /*0674*/ 	.word	0x00017660


	//   ....[122]....
        /*0678*/ 	.word	0x000176c0


	//   ....[123]....
        /*067c*/ 	.word	0x00017730


	//   ....[124]....
        /*0680*/ 	.word	0x000177a0


	//   ....[125]....
        /*0684*/ 	.word	0x00017800


	//   ....[126]....
        /*0688*/ 	.word	0x00017850


	//   ....[127]....
        /*068c*/ 	.word	0x000178a0


	//   ....[128]....
        /*0690*/ 	.word	0x000178f0


	//   ....[129]....
        /*0694*/ 	.word	0x00017950


	//   ....[130]....
        /*0698*/ 	.word	0x000179c0


	//   ....[131]....
        /*069c*/ 	.word	0x00017a30


	//   ....[132]....
        /*06a0*/ 	.word	0x00017a80


	//   ....[133]....
        /*06a4*/ 	.word	0x00017ac0


	//   ....[134]....
        /*06a8*/ 	.word	0x00017b10


	//   ....[135]....
        /*06ac*/ 	.word	0x00017b50


	//   ....[136]....
        /*06b0*/ 	.word	0x00017ba0


	//   ....[137]....
        /*06b4*/ 	.word	0x00017bf0


	//   ....[138]....
        /*06b8*/ 	.word	0x00017c40


	//   ....[139]....
        /*06bc*/ 	.word	0x00017c90


	//   ....[140]....
        /*06c0*/ 	.word	0x00017d00


	//   ....[141]....
        /*06c4*/ 	.word	0x00017d70


	//   ....[142]....
        /*06c8*/ 	.word	0x00017de0


	//   ....[143]....
        /*06cc*/ 	.word	0x00017e40


	//   ....[144]....
        /*06d0*/ 	.word	0x00017eb0


	//   ....[145]....
        /*06d4*/ 	.word	0x00017f20


	//   ....[146]....
        /*06d8*/ 	.word	0x00017f90


	//   ....[147]....
        /*06dc*/ 	.word	0x00017ff0


	//   ....[148]....
        /*06e0*/ 	.word	0x00018060


	//   ....[149]....
        /*06e4*/ 	.word	0x000180d0


	//   ....[150]....
        /*06e8*/ 	.word	0x00018140


	//   ....[151]....
        /*06ec*/ 	.word	0x000181a0


	//   ....[152]....
        /*06f0*/ 	.word	0x00018210


	//   ....[153]....
        /*06f4*/ 	.word	0x00018280


	//   ....[154]....
        /*06f8*/ 	.word	0x000182f0


	//   ....[155]....
        /*06fc*/ 	.word	0x00018350


	//   ....[156]....
        /*0700*/ 	.word	0x000183c0


	//   ....[157]....
        /*0704*/ 	.word	0x00018430


	//   ....[158]....
        /*0708*/ 	.word	0x000184a0


	//   ....[159]....
        /*070c*/ 	.word	0x00018500


	//   ....[160]....
        /*0710*/ 	.word	0x00018570


	//   ....[161]....
        /*0714*/ 	.word	0x000185e0


	//   ....[162]....
        /*0718*/ 	.word	0x00018630


	//   ....[163]....
        /*071c*/ 	.word	0x00018670


	//   ....[164]....
        /*0720*/ 	.word	0x000186c0


	//   ....[165]....
        /*0724*/ 	.word	0x00018710


	//   ....[166]....
        /*0728*/ 	.word	0x00018760


	//   ....[167]....
        /*072c*/ 	.word	0x000187d0


	//   ....[168]....
        /*0730*/ 	.word	0x00018820


	//   ....[169]....
        /*0734*/ 	.word	0x00018870


	//   ....[170]....
        /*0738*/ 	.word	0x000188c0


	//   ....[171]....
        /*073c*/ 	.word	0x00018910


	//   ....[172]....
        /*0740*/ 	.word	0x00018960


	//   ....[173]....
        /*0744*/ 	.word	0x000189d0


	//   ....[174]....
        /*0748*/ 	.word	0x00018a20


	//   ....[175]....
        /*074c*/ 	.word	0x00018a80


	//   ....[176]....
        /*0750*/ 	.word	0x00018ae0


	//   ....[177]....
        /*0754*/ 	.word	0x00018b50


	//----- nvinfo : EIATTR_EXIT_INSTR_OFFSETS
	.align		4
.L_846:
        /*0758*/ 	.byte	0x04, 0x1c
        /*075a*/ 	.short	(.L_848 - .L_847)


	//   ....[0]....
.L_847:
        /*075c*/ 	.word	0x00000b40


	//   ....[1]....
        /*0760*/ 	.word	0x00016fe0


	//----- nvinfo : EIATTR_MAX_THREADS
	.align		4
.L_848:
        /*0764*/ 	.byte	0x04, 0x05
        /*0766*/ 	.short	(.L_850 - .L_849)
.L_849:
        /*0768*/ 	.word	0x00000100
        /*076c*/ 	.word	0x00000001
        /*0770*/ 	.word	0x00000001


	//----- nvinfo : EIATTR_CRS_STACK_SIZE
	.align		4
.L_850:
        /*0774*/ 	.byte	0x04, 0x1e
        /*0776*/ 	.short	(.L_852 - .L_851)
.L_851:
        /*0778*/ 	.word	0x00000000
.L_852:


//--------------------- .nv.info._ZN7cutlass13device_kernelIN5flash19enable_sm80_to_sm89INS1_16FlashAttnFwdSm80INS1_25CollectiveMainloopFwdSm80ILi8ELi1ELb1EN4cute5tupleIJNS5_1CILi128EEENS7_ILi48EEENS7_ILi256EEEEEELi256ENS_6half_tEfNS_4arch4Sm80ELb0ELb1ELb0ELb0ELb1ELb0ELb1ELb1EEENS1_21CollectiveEpilogueFwdINS6_IJS8_SA_S9_EEENS6_IJNS7_ILi1EEESI_SI_EEESC_SE_Li256ELb0ELb1ELb1ELb0EEENS1_19SingleTileSchedulerILb0ELb1ELb1ELi128EEEEEEEEEvNT_6ParamsE --------------------------
	.section	.nv.info._ZN7cutlass13device_kernelIN5flash19enable_sm80_to_sm89INS1_16FlashAttnFwdSm80INS1_25CollectiveMainloopFwdSm80ILi8ELi1ELb1EN4cute5tupleIJNS5_1CILi128EEENS7_ILi48EEENS7_ILi256EEEEEELi256ENS_6half_tEfNS_4arch4Sm80ELb0ELb1ELb0ELb0ELb1ELb0ELb1ELb1EEENS1_21CollectiveEpilogueFwdINS6_IJS8_SA_S9_EEENS6_IJNS7_ILi1EEESI_SI_EEESC_SE_Li256ELb0ELb1ELb1ELb0EEENS1_19SingleTileSchedulerILb0ELb1ELb1ELi128EEEEEEEEEvNT_6ParamsE,"",@"SHT_CUDA_INFO"
	.sectionflags	@""
	.align	4


	//----- nvinfo : EIATTR_CUDA_API_VERSION
	.align		4
        /*0000*/ 	.byte	0x04, 0x37
        /*0002*/ 	.short	(.L_854 - .L_853)
.L_853:
        /*0004*/ 	.word	0x00000082


	//----- nvinfo : EIATTR_SW2861232_WAR
	.align		4
.L_854:
        /*0008*/ 	.byte	0x01, 0x35
	.zero		2


	//----- nvinfo : EIATTR_PARAM_CBANK
	.align		4
        /*000c*/ 	.byte	0x04, 0x0a
        /*000e*/ 	.short	(.L_856 - .L_855)
	.align		4
.L_855:
        /*0010*/ 	.word	index@(.nv.constant0._ZN7cutlass13device_kernelIN5flash19enable_sm80_to_sm89INS1_16FlashAttnFwdSm80INS1_25CollectiveMainloopFwdSm80ILi8ELi1ELb1EN4cute5tupleIJNS5_1CILi128EEENS7_ILi48EEENS7_ILi256EEEEEELi256ENS_6half_tEfNS_4arch4Sm80ELb0ELb1ELb0ELb0ELb1ELb0ELb1ELb1EEENS1_21CollectiveEpilogueFwdINS6_IJS8_SA_S9_EEENS6_IJNS7_ILi1EEESI_SI_EEESC_SE_Li256ELb0ELb1ELb1ELb0EEENS1_19SingleTileSchedulerILb0ELb1ELb1ELi128EEEEEEEEEvNT_6ParamsE)
        /*0014*/ 	.short	0x0160
        /*0016*/ 	.short	0x0418


	//----- nvinfo : EIATTR_CBANK_PARAM_SIZE
	.align		4
.L_856:
        /*0018*/ 	.byte	0x03, 0x19
        /*001a*/ 	.short	0x0418


	//----- nvinfo : EIATTR_KPARAM_INFO
	.align		4
        /*001c*/ 	.byte	0x04, 0x17
        /*001e*/ 	.short	(.L_858 - .L_857)
.L_857:
        /*0020*/ 	.word	0x00000000
        /*0024*/ 	.short	0x0000
        /*0026*/ 	.short	0x0000
        /*0028*/ 	.byte	0x00, 0xf0, 0x61, 0x10


	//----- nvinfo : EIATTR_MAXREG_COUNT
	.align		4
.L_858:
        /*002c*/ 	.byte	0x03, 0x1b
        /*002e*/ 	.short	0x00ff


	//----- nvinfo : EIATTR_NUM_BARRIERS
	.align		4
        /*0030*/ 	.byte	0x02, 0x4c
        /*0032*/ 	.byte	0x02
	.zero		1


	//----- nvinfo : EIATTR_ANNOTATIONS
	.align		4
        /*0034*/ 	.byte	0x04, 0x55
        /*0036*/ 	.short	(.L_860 - .L_859)


	//   ....[0]....
.L_859:
        /* <DEDUP_REMOVED lines=96> */


	//----- nvinfo : EIATTR_MERCURY_ISA_VERSION
	.align		4
.L_860:
        /*0628*/ 	.byte	0x03, 0x5f
        /*062a*/ 	.short	0x0000


	//----- nvinfo : EIATTR_COOP_GROUP_MASK_REGIDS
	.align		4
        /*062c*/ 	.byte	0x04, 0x29
        /*062e*/ 	.short	(.L_862 - .L_861)


	//   ....[0]....
.L_861:
        /*0630*/ 	.word	0xffffffff


	//   ....[1]....
        /*0634*/ 	.word	0xffffffff


	//   ....[2]....
        /*0638*/ 	.word	0xffffffff


	//   ....[3]....
        /*063c*/ 	.word	0xffffffff


	//   ....[4]....
        /*0640*/ 	.word	0xffffffff


	//   ....[5]....
        /*0644*/ 	.word	0xffffffff


	//   ....[6]....
        /*0648*/ 	.word	0xffffffff


	//   ....[7]....
        /*064c*/ 	.word	0xffffffff


	//   ....[8]....
        /*0650*/ 	.word	0xffffffff


	//   ....[9]....
        /*0654*/ 	.word	0xffffffff


	//   ....[10]....
        /*0658*/ 	.word	0xffffffff


	//   ....[11]....
        /*065c*/ 	.word	0xffffffff


	//   ....[12]....
        /*0660*/ 	.word	0xffffffff


	//   ....[13]....
        /*0664*/ 	.word	0xffffffff


	//   ....[14]....
        /*0668*/ 	.word	0xffffffff


	//   ....[15]....
        /*066c*/ 	.word	0xffffffff


	//   ....[16]....
        /*0670*/ 	.word	0xffffffff


	//   ....[17]....
        /*0674*/ 	.word	0xffffffff


	//   ....[18]....
        /*0678*/ 	.word	0xffffffff


	//   ....[19]....
        /*067c*/ 	.word	0xffffffff


	//   ....[20]....
        /*0680*/ 	.word	0xffffffff


	//   ....[21]....
        /*0684*/ 	.word	0xffffffff


	//   ....[22]....
        /*0688*/ 	.word	0xffffffff


	//   ....[23]....
        /*068c*/ 	.word	0xffffffff


	//   ....[24]....
        /*0690*/ 	.word	0xffffffff


	//   ....[25]....
        /*0694*/ 	.word	0xffffffff


	//   ....[26]....
        /*0698*/ 	.word	0xffffffff


	//   ....[27]....
        /*069c*/ 	.word	0xffffffff


	//   ....[28]....
        /*06a0*/ 	.word	0xffffffff


	//   ....[29]....
        /*06a4*/ 	.word	0xffffffff


	//   ....[30]....
        /*06a8*/ 	.word	0xffffffff


	//   ....[31]....
        /*06ac*/ 	.word	0xffffffff


	//   ....[32]....
        /*06b0*/ 	.word	0xffffffff


	//   ....[33]....
        /*06b4*/ 	.word	0xffffffff


	//   ....[34]....
        /*06b8*/ 	.word	0xffffffff


	//   ....[35]....
        /*06bc*/ 	.word	0xffffffff


	//   ....[36]....
        /*06c0*/ 	.word	0xffffffff


	//   ....[37]....
        /*06c4*/ 	.word	0xffffffff


	//   ....[38]....
        /*06c8*/ 	.word	0xffffffff


	//   ....[39]....
        /*06cc*/ 	.word	0xffffffff


	//   ....[40]....
        /*06d0*/ 	.word	0xffffffff


	//   ....[41]....
        /*06d4*/ 	.word	0xffffffff


	//   ....[42]....
        /*06d8*/ 	.word	0xffffffff


	//   ....[43]....
        /*06dc*/ 	.word	0xffffffff


	//   ....[44]....
        /*06e0*/ 	.word	0xffffffff


	//   ....[45]....
        /*06e4*/ 	.word	0xffffffff


	//   ....[46]....
        /*06e8*/ 	.word	0xffffffff


	//   ....[47]....
        /*06ec*/ 	.word	0xffffffff


	//   ....[48]....
        /*06f0*/ 	.word	0xffffffff


	//   ....[49]....
        /*06f4*/ 	.word	0xffffffff


	//   ....[50]....
        /*06f8*/ 	.word	0xffffffff


	//   ....[51]....
        /*06fc*/ 	.word	0xffffffff


	//   ....[52]....
        /*0700*/ 	.word	0xffffffff


	//   ....[53]....
        /*0704*/ 	.word	0xffffffff


	//   ....[54]....
        /*0708*/ 	.word	0xffffffff


	//   ....[55]....
        /*070c*/ 	.word	0xffffffff


	//   ....[56]....
        /*0710*/ 	.word	0xffffffff


	//   ....[57]....
        /*0714*/ 	.word	0xffffffff


	//   ....[58]....
        /*0718*/ 	.word	0xffffffff


	//   ....[59]....
        /*071c*/ 	.word	0xffffffff


	//   ....[60]....
        /*0720*/ 	.word	0xffffffff


	//   ....[61]....
        /*0724*/ 	.word	0xffffffff


	//   ....[62]....
        /*0728*/ 	.word	0xffffffff


	//   ....[63]....
        /*072c*/ 	.word	0xffffffff


	//   ....[64]....
        /*0730*/ 	.word	0xffffffff


	//   ....[65]....
        /*0734*/ 	.word	0xffffffff


	//   ....[66]....
        /*0738*/ 	.word	0xffffffff


	//   ....[67]....
        /*073c*/ 	.word	0xffffffff


	//   ....[68]....
        /*0740*/ 	.word	0xffffffff


	//   ....[69]....
        /*0744*/ 	.word	0xffffffff


	//   ....[70]....
        /*0748*/ 	.word	0xffffffff


	//   ....[71]....
        /*074c*/ 	.word	0xffffffff


	//   ....[72]....
        /*0750*/ 	.word	0xffffffff


	//   ....[73]....
        /*0754*/ 	.word	0xffffffff


	//   ....[74]....
        /*0758*/ 	.word	0xffffffff


	//   ....[75]....
        /*075c*/ 	.word	0xffffffff


	//   ....[76]....
        /*0760*/ 	.word	0xffffffff


	//   ....[77]....
        /*0764*/ 	.word	0xffffffff


	//   ....[78]....
        /*0768*/ 	.word	0xffffffff


	//   ....[79]....
        /*076c*/ 	.word	0xffffffff


	//   ....[80]....
        /*0770*/ 	.word	0xffffffff


	//   ....[81]....
        /*0774*/ 	.word	0xffffffff


	//   ....[82]....
        /*0778*/ 	.word	0xffffffff


	//   ....[83]....
        /*077c*/ 	.word	0xffffffff


	//   ....[84]....
        /*0780*/ 	.word	0xffffffff


	//   ....[85]....
        /*0784*/ 	.word	0xffffffff


	//   ....[86]....
        /*0788*/ 	.word	0xffffffff


	//----- nvinfo : EIATTR_COOP_GROUP_INSTR_OFFSETS
	.align		4
.L_862:
        /*078c*/ 	.byte	0x04, 0x28
        /*078e*/ 	.short	(.L_864 - .L_863)


	//   ....[0]....
.L_863:
        /*0790*/ 	.word	0x00000060


	//   ....[1]....
        /*0794*/ 	.word	0x000016e0


	//   ....[2]....
        /*0798*/ 	.word	0x00001720


	//   ....[3]....
        /*079c*/ 	.word	0x00001780


	//   ....[4]....
        /*07a0*/ 	.word	0x000017b0


	//   ....[5]....
        /*07a4*/ 	.word	0x00001970


	//   ....[6]....
        /*07a8*/ 	.word	0x00001990


	//   ....[7]....
        /*07ac*/ 	.word	0x000019a0


	//   ....[8]....
        /*07b0*/ 	.word	0x000019b0


	//   ....[9]....
        /*07b4*/ 	.word	0x00001b00


	//   ....[10]....
        /*07b8*/ 	.word	0x00001b40


	//   ....[11]....
        /*07bc*/ 	.word	0x00001df0


	//   ....[12]....
        /*07c0*/ 	.word	0x00001e00


	//   ....[13]....
        /*07c4*/ 	.word	0x00002160


	//   ....[14]....
        /*07c8*/ 	.word	0x00002190


	//   ....[15]....
        /*07cc*/ 	.word	0x00002580


	//   ....[16]....
        /*07d0*/ 	.word	0x00002590


	//   ....[17]....
        /*07d4*/ 	.word	0x000035a0


	//   ....[18]....
        /*07d8*/ 	.word	0x000035b0


	//   ....[19]....
        /*07dc*/ 	.word	0x000036c0


	//   ....[20]....
        /*07e0*/ 	.word	0x000036e0


	//   ....[21]....
        /*07e4*/ 	.word	0x00003a00


	//   ....[22]....
        /*07e8*/ 	.word	0x00003c50


	//   ....[23]....
        /*07ec*/ 	.word	0x000047e0


	//   ....[24]....
        /*07f0*/ 	.word	0x00004830


	//   ....[25]....
        /*07f4*/ 	.word	0x000049d0


	//   ....[26]....
        /*07f8*/ 	.word	0x00004a40


	//   ....[27]....
        /*07fc*/ 	.word	0x00006520


	//   ....[28]....
        /*0800*/ 	.word	0x00006540


	//   ....[29]....
        /*0804*/ 	.word	0x00006690


	//   ....[30]....
        /*0808*/ 	.word	0x000066a0


	//   ....[31]....
        /*080c*/ 	.word	0x00007400


	//   ....[32]....
        /*0810*/ 	.word	0x00007420


	//   ....[33]....
        /*0814*/ 	.word	0x00007530


	//   ....[34]....
        /*0818*/ 	.word	0x00007550


	//   ....[35]....
        /*081c*/ 	.word	0x00007750


	//   ....[36]....
        /*0820*/ 	.word	0x00007d90


	//   ....[37]....
        /*0824*/ 	.word	0x00008110


	//   ....[38]....
        /*0828*/ 	.word	0x00008130


	//   ....[39]....
        /*082c*/ 	.word	0x00008c50


	//   ....[40]....
        /*0830*/ 	.word	0x00008c70


	//   ....[41]....
        /*0834*/ 	.word	0x0000a4d0


	//   ....[42]....
        /*0838*/ 	.word	0x0000a4e0


	//   ....[43]....
        /*083c*/ 	.word	0x0000a640


	//   ....[44]....
        /*0840*/ 	.word	0x0000a650


	//   ....[45]....
        /*0844*/ 	.word	0x0000b3e0


	//   ....[46]....
        /*0848*/ 	.word	0x0000b400


	//   ....[47]....
        /*084c*/ 	.word	0x0000b4f0


	//   ....[48]....
        /*0850*/ 	.word	0x0000b500


	//   ....[49]....
        /*0854*/ 	.word	0x0000b700


	//   ....[50]....
        /*0858*/ 	.word	0x0000b720


	//   ....[51]....
        /*085c*/ 	.word	0x0000bd20


	//   ....[52]....
        /*0860*/ 	.word	0x0000bd40


	//   ....[53]....
        /*0864*/ 	.word	0x0000d380


	//   ....[54]....
        /*0868*/ 	.word	0x0000d390


	//   ....[55]....
        /*086c*/ 	.word	0x0000d560


	//   ....[56]....
        /*0870*/ 	.word	0x0000d570


	//   ....[57]....
        /*0874*/ 	.word	0x0000e350


	//   ....[58]....
        /*0878*/ 	.word	0x0000e360


	//   ....[59]....
        /*087c*/ 	.word	0x0000e420


	//   ....[60]....
        /*0880*/ 	.word	0x0000e450


	//   ....[61]....
        /*0884*/ 	.word	0x0000e630


	//   ....[62]....
        /*0888*/ 	.word	0x0000ec50


	//   ....[63]....
        /*088c*/ 	.word	0x0000efc0


	//   ....[64]....
        /*0890*/ 	.word	0x0000efe0


	//   ....[65]....
        /*0894*/ 	.word	0x0000fb00


	//   ....[66]....
        /*0898*/ 	.word	0x0000fb20


	//   ....[67]....
        /*089c*/ 	.word	0x00010d70


	//   ....[68]....
        /*08a0*/ 	.word	0x00010d80


	//   ....[69]....
        /*08a4*/ 	.word	0x00010db0


	//   ....[70]....
        /*08a8*/ 	.word	0x00010dc0


	//   ....[71]....
        /*08ac*/ 	.word	0x00011cd0


	//   ....[72]....
        /*08b0*/ 	.word	0x00011d10


	//   ....[73]....
        /*08b4*/ 	.word	0x00011d30


	//   ....[74]....
        /*08b8*/ 	.word	0x00011d50


	//   ....[75]....
        /*08bc*/ 	.word	0x00011dd0


	//   ....[76]....
        /*08c0*/ 	.word	0x00011e00


	//   ....[77]....
        /*08c4*/ 	.word	0x00012a60


	//   ....[78]....
        /*08c8*/ 	.word	0x00012a70


	//   ....[79]....
        /*08cc*/ 	.word	0x000139d0


	//   ....[80]....
        /*08d0*/ 	.word	0x00013a20


	//   ....[81]....
        /*08d4*/ 	.word	0x00013a70


	//   ....[82]....
        /*08d8*/ 	.word	0x00013ac0


	//   ....[83]....
        /*08dc*/ 	.word	0x00013b20


	//   ....[84]....
        /*08e0*/ 	.word	0x00013b70


	//   ....[85]....
        /*08e4*/ 	.word	0x00013bc0


	//   ....[86]....
        /*08e8*/ 	.word	0x00013c10


	//----- nvinfo : EIATTR_EXIT_INSTR_OFFSETS
	.align		4
.L_864:
        /*08ec*/ 	.byte	0x04, 0x1c
        /*08ee*/ 	.short	(.L_866 - .L_865)


	//   ....[0]....
.L_865:
        /*08f0*/ 	.word	0x000001c0


	//   ....[1]....
        /*08f4*/ 	.word	0x00012a80


	//   ....[2]....
        /*08f8*/ 	.word	0x00013620


	//   ....[3]....
        /*08fc*/ 	.word	0x00013670


	//   ....[4]....
        /*0900*/ 	.word	0x000136a0


	//   ....[5]....
        /*0904*/ 	.word	0x00013700


	//   ....[6]....
        /*0908*/ 	.word	0x00013990


	//----- nvinfo : EIATTR_CTAIDZ_USED
	.align		4
.L_866:
        /*090c*/ 	.byte	0x01, 0x04
	.zero		2


	//----- nvinfo : EIATTR_MAX_THREADS
	.align		4
        /*0910*/ 	.byte	0x04, 0x05
        /*0912*/ 	.short	(.L_868 - .L_867)
.L_867:
        /*0914*/ 	.word	0x00000100
        /*0918*/ 	.word	0x00000001
        /*091c*/ 	.word	0x00000001


	//----- nvinfo : EIATTR_CRS_STACK_SIZE
	.align		4
.L_868:
        /*0920*/ 	.byte	0x04, 0x1e
        /*0922*/ 	.short	(.L_870 - .L_869)
.L_869:
        /*0924*/ 	.word	0x00000000
.L_870:


//--------------------- .nv.info._ZN7cutlass13device_kernelIN5flash19enable_sm80_to_sm89INS1_16FlashAttnFwdSm80INS1_25CollectiveMainloopFwdSm80ILi8ELi1ELb1EN4cute5tupleIJNS5_1CILi128EEENS7_ILi48EEENS7_ILi256EEEEEELi256ENS_6half_tEfNS_4arch4Sm80ELb0ELb1ELb0ELb1ELb1ELb0ELb1ELb1EEENS1_21CollectiveEpilogueFwdINS6_IJS8_SA_S9_EEENS6_IJNS7_ILi1EEESI_SI_EEESC_SE_Li256ELb1ELb1ELb1ELb0EEENS1_36VarlenDynamicPersistentTileSchedulerILi128ELi48ELi256ELi256ELb1ELb1ELb0ELb1ELb0ELb1EEEEEEEEEvNT_6ParamsE --------------------------
	.section	.nv.info._ZN7cutlass13device_kernelIN5flash19enable_sm80_to_sm89INS1_16FlashAttnFwdSm80INS1_25CollectiveMainloopFwdSm80ILi8ELi1ELb1EN4cute5tupleIJNS5_1CILi128EEENS7_ILi48EEENS7_ILi256EEEEEELi256ENS_6half_tEfNS_4arch4Sm80ELb0ELb1ELb0ELb1ELb1ELb0ELb1ELb1EEENS1_21CollectiveEpilogueFwdINS6_IJS8_SA_S9_EEENS6_IJNS7_ILi1EEESI_SI_EEESC_SE_Li256ELb1ELb1ELb1ELb0EEENS1_36VarlenDynamicPersistentTileSchedulerILi128ELi48ELi256ELi256ELb1ELb1ELb0ELb1ELb0ELb1EEEEEEEEEvNT_6ParamsE,"",@"SHT_CUDA_INFO"
	.sectionflags	@""
	.align	4


	//----- nvinfo : EIATTR_CUDA_API_VERSION
	.align		4
        /*0000*/ 	.byte	0x04, 0x37
        /*0002*/ 	.short	(.L_872 - .L_871)
.L_871:
        /*0004*/ 	.word	0x00000082


	//----- nvinfo : EIATTR_SW2861232_WAR
	.align		4
.L_872:
        /*0008*/ 	.byte	0x01, 0x35
	.zero		2


	//----- nvinfo : EIATTR_PARAM_CBANK
	.align		4
        /*000c*/ 	.byte	0x04, 0x0a
        /*000e*/ 	.short	(.L_874 - .L_873)
	.align		4
.L_873:
        /*0010*/ 	.word	index@(.nv.constant0._ZN7cutlass13device_kernelIN5flash19enable_sm80_to_sm89INS1_16FlashAttnFwdSm80INS1_25CollectiveMainloopFwdSm80ILi8ELi1ELb1EN4cute5tupleIJNS5_1CILi128EEENS7_ILi48EEENS7_ILi256EEEEEELi256ENS_6half_tEfNS_4arch4Sm80ELb0ELb1ELb0ELb1ELb1ELb0ELb1ELb1EEENS1_21CollectiveEpilogueFwdINS6_IJS8_SA_S9_EEENS6_IJNS7_ILi1EEESI_SI_EEESC_SE_Li256ELb1ELb1ELb1ELb0EEENS1_36VarlenDynamicPersistentTileSchedulerILi128ELi48ELi256ELi256ELb1ELb1ELb0ELb1ELb0ELb1EEEEEEEEEvNT_6ParamsE)
        /*0014*/ 	.short	0x0160
        /*0016*/ 	.short	0x0438


	//----- nvinfo : EIATTR_CBANK_PARAM_SIZE
	.align		4
.L_874:
        /*0018*/ 	.byte	0x03, 0x19
        /*001a*/ 	.short	0x0438


	//----- nvinfo : EIATTR_KPARAM_INFO
	.align		4
        /*001c*/ 	.byte	0x04, 0x17
        /*001e*/ 	.short	(.L_876 - .L_875)
.L_875:
        /*0020*/ 	.word	0x00000000
        /*0024*/ 	.short	0x0000
        /*0026*/ 	.short	0x0000
        /*0028*/ 	.byte	0x00, 0xf0, 0xe1, 0x10


	//----- nvinfo : EIATTR_MAXREG_COUNT
	.align		4
.L_876:
        /*002c*/ 	.byte	0x03, 0x1b
        /*002e*/ 	.short	0x00ff


	//----- nvinfo : EIATTR_NUM_BARRIERS
	.align		4
        /*0030*/ 	.byte	0x02, 0x4c
        /*0032*/ 	.byte	0x06
	.zero		1


	//----- nvinfo : EIATTR_ANNOTATIONS
	.align		4
        /*0034*/ 	.byte	0x04, 0x55
        /*0036*/ 	.short	(.L_878 - .L_877)


	//   ....[0]....
.L_877:
        /* <DEDUP_REMOVED lines=470> */


	//----- nvinfo : EIATTR_MERCURY_ISA_VERSION
	.align		4
.L_878:
        /*1d88*/ 	.byte	0x03, 0x5f
        /*1d8a*/ 	.short	0x0000


	//----- nvinfo : EIATTR_INT_WARP_WIDE_INSTR_OFFSETS
	.align		4
        /*1d8c*/ 	.byte	0x04, 0x31
        /*1d8e*/ 	.short	(.L_880 - .L_879)


	//   ....[0]....
.L_879:
        /*1d90*/ 	.word	0x00013730


	//   ....[1]....
        /*1d94*/ 	.word	0x000137b0


	//----- nvinfo : EIATTR_COOP_GROUP_MASK_REGIDS
	.align		4
.L_880:
        /*1d98*/ 	.byte	0x04, 0x29
        /*1d9a*/ 	.short	(.L_882 - .L_881)


	//   ....[0]....
.L_881:
        /*1d9c*/ 	.word	0xffffffff


	//   ....[1]....
        /*1da0*/ 	.word	0xffffffff


	//   ....[2]....
        /*1da4*/ 	.word	0xffffffff


	//   ....[3]....
        /*1da8*/ 	.word	0xffffffff


	//   ....[4]....
        /*1dac*/ 	.word	0xffffffff


	//   ....[5]....
        /*1db0*/ 	.word	0xffffffff


	//   ....[6]....
        /*1db4*/ 	.word	0xffffffff


	//   ....[7]....
        /*1db8*/ 	.word	0xffffffff


	//   ....[8]....
        /*1dbc*/ 	.word	0xffffffff


	//   ....[9]....
        /*1dc0*/ 	.word	0xffffffff


	//   ....[10]....
        /*1dc4*/ 	.word	0xffffffff


	//   ....[11]....
        /*1dc8*/ 	.word	0xffffffff


	//   ....[12]....
        /*1dcc*/ 	.word	0xffffffff


	//   ....[13]....
        /*1dd0*/ 	.word	0xffffffff


	//   ....[14]....
        /*1dd4*/ 	.word	0xffffffff


	//   ....[15]....
        /*1dd8*/ 	.word	0xffffffff


	//   ....[16]....
        /*1ddc*/ 	.word	0xffffffff


	//   ....[17]....
        /*1de0*/ 	.word	0xffffffff


	//   ....[18]....
        /*1de4*/ 	.word	0xffffffff


	//   ....[19]....
        /*1de8*/ 	.word	0xffffffff


	//   ....[20]....
        /*1dec*/ 	.word	0xffffffff


	//   ....[21]....
        /*1df0*/ 	.word	0xffffffff


	//   ....[22]....
        /*1df4*/ 	.word	0xffffffff


	//   ....[23]....
        /*1df8*/ 	.word	0xffffffff


	//   ....[24]....
        /*1dfc*/ 	.word	0xffffffff


	//   ....[25]....
        /*1e00*/ 	.word	0xffffffff


	//   ....[26]....
        /*1e04*/ 	.word	0xffffffff


	//   ....[27]....
        /*1e08*/ 	.word	0xffffffff


	//   ....[28]....
        /*1e0c*/ 	.word	0xffffffff


	//   ....[29]....
        /*1e10*/ 	.word	0xffffffff


	//   ....[30]....
        /*1e14*/ 	.word	0xffffffff


	//   ....[31]....
        /*1e18*/ 	.word	0xffffffff


	//   ....[32]....
        /*1e1c*/ 	.word	0xffffffff


	//   ....[33]....
        /*1e20*/ 	.word	0xffffffff


	//   ....[34]....
        /*1e24*/ 	.word	0xffffffff


	//   ....[35]....
        /*1e28*/ 	.word	0xffffffff


	//   ....[36]....
        /*1e2c*/ 	.word	0xffffffff


	//   ....[37]....
        /*1e30*/ 	.word	0xffffffff


	//   ....[38]....
        /*1e34*/ 	.word	0xffffffff


	//   ....[39]....
        /*1e38*/ 	.word	0xffffffff


	//   ....[40]....
        /*1e3c*/ 	.word	0xffffffff


	//   ....[41]....
        /*1e40*/ 	.word	0xffffffff


	//   ....[42]....
        /*1e44*/ 	.word	0xffffffff


	//   ....[43]....
        /*1e48*/ 	.word	0xffffffff


	//   ....[44]....
        /*1e4c*/ 	.word	0xffffffff


	//   ....[45]....
        /*1e50*/ 	.word	0xffffffff


	//   ....[46]....
        /*1e54*/ 	.word	0xffffffff


	//   ....[47]....
        /*1e58*/ 	.word	0xffffffff


	//   ....[48]....
        /*1e5c*/ 	.word	0xffffffff


	//   ....[49]....
        /*1e60*/ 	.word	0xffffffff


	//   ....[50]....
        /*1e64*/ 	.word	0xffffffff


	//   ....[51]....
        /*1e68*/ 	.word	0xffffffff


	//   ....[52]....
        /*1e6c*/ 	.word	0xffffffff


	//   ....[53]....
        /*1e70*/ 	.word	0xffffffff


	//   ....[54]....
        /*1e74*/ 	.word	0xffffffff


	//   ....[55]....
        /*1e78*/ 	.word	0xffffffff


	//   ....[56]....
        /*1e7c*/ 	.word	0xffffffff


	//   ....[57]....
        /*1e80*/ 	.word	0xffffffff


	//   ....[58]....
        /*1e84*/ 	.word	0xffffffff


	//   ....[59]....
        /*1e88*/ 	.word	0xffffffff


	//   ....[60]....
        /*1e8c*/ 	.word	0xffffffff


	//   ....[61]....
        /*1e90*/ 	.word	0xffffffff


	//   ....[62]....
        /*1e94*/ 	.word	0xffffffff


	//   ....[63]....
        /*1e98*/ 	.word	0xffffffff


	//   ....[64]....
        /*1e9c*/ 	.word	0xffffffff


	//   ....[65]....
        /*1ea0*/ 	.word	0xffffffff


	//   ....[66]....
        /*1ea4*/ 	.word	0xffffffff


	//   ....[67]....
        /*1ea8*/ 	.word	0xffffffff


	//   ....[68]....
        /*1eac*/ 	.word	0xffffffff


	//   ....[69]....
        /*1eb0*/ 	.word	0xffffffff


	//   ....[70]....
        /*1eb4*/ 	.word	0xffffffff


	//   ....[71]....
        /*1eb8*/ 	.word	0xffffffff


	//   ....[72]....
        /*1ebc*/ 	.word	0xffffffff


	//   ....[73]....
        /*1ec0*/ 	.word	0xffffffff


	//   ....[74]....
        /*1ec4*/ 	.word	0xffffffff


	//   ....[75]....
        /*1ec8*/ 	.word	0xffffffff


	//   ....[76]....
        /*1ecc*/ 	.word	0xffffffff


	//   ....[77]....
        /*1ed0*/ 	.word	0xffffffff


	//   ....[78]....
        /*1ed4*/ 	.word	0xffffffff


	//   ....[79]....
        /*1ed8*/ 	.word	0xffffffff


	//   ....[80]....
        /*1edc*/ 	.word	0xffffffff


	//   ....[81]....
        /*1ee0*/ 	.word	0xffffffff


	//   ....[82]....
        /*1ee4*/ 	.word	0xffffffff


	//   ....[83]....
        /*1ee8*/ 	.word	0xffffffff


	//   ....[84]....
        /*1eec*/ 	.word	0xffffffff


	//   ....[85]....
        /*1ef0*/ 	.word	0xffffffff


	//   ....[86]....
        /*1ef4*/ 	.word	0xffffffff


	//   ....[87]....
        /*1ef8*/ 	.word	0xffffffff


	//   ....[88]....
        /*1efc*/ 	.word	0xffffffff


	//   ....[89]....
        /*1f00*/ 	.word	0xffffffff


	//   ....[90]....
        /*1f04*/ 	.word	0xffffffff


	//   ....[91]....
        /*1f08*/ 	.word	0xffffffff


	//   ....[92]....
        /*1f0c*/ 	.word	0xffffffff


	//   ....[93]....
        /*1f10*/ 	.word	0xffffffff


	//   ....[94]....
        /*1f14*/ 	.word	0xffffffff


	//   ....[95]....
        /*1f18*/ 	.word	0xffffffff


	//   ....[96]....
        /*1f1c*/ 	.word	0xffffffff


	//   ....[97]....
        /*1f20*/ 	.word	0xffffffff


	//   ....[98]....
        /*1f24*/ 	.word	0xffffffff


	//   ....[99]....
        /*1f28*/ 	.word	0xffffffff


	//   ....[100]....
        /*1f2c*/ 	.word	0xffffffff


	//   ....[101]....
        /*1f30*/ 	.word	0xffffffff


	//   ....[102]....
        /*1f34*/ 	.word	0xffffffff


	//   ....[103]....
        /*1f38*/ 	.word	0xffffffff


	//   ....[104]....
        /*1f3c*/ 	.word	0xffffffff


	//   ....[105]....
        /*1f40*/ 	.word	0xffffffff


	//   ....[106]....
        /*1f44*/ 	.word	0xffffffff


	//   ....[107]....
        /*1f48*/ 	.word	0xffffffff


	//   ....[108]....
        /*1f4c*/ 	.word	0xffffffff


	//   ....[109]....
        /*1f50*/ 	.word	0xffffffff


	//   ....[110]....
        /*1f54*/ 	.word	0xffffffff


	//   ....[111]....
        /*1f58*/ 	.word	0xffffffff


	//   ....[112]....
        /*1f5c*/ 	.word	0xffffffff


	//   ....[113]....
        /*1f60*/ 	.word	0xffffffff


	//   ....[114]....
        /*1f64*/ 	.word	0xffffffff


	//   ....[115]....
        /*1f68*/ 	.word	0xffffffff


	//   ....[116]....
        /*1f6c*/ 	.word	0xffffffff


	//   ....[117]....
        /*1f70*/ 	.word	0xffffffff


	//   ....[118]....
        /*1f74*/ 	.word	0xffffffff


	//   ....[119]....
        /*1f78*/ 	.word	0xffffffff


	//   ....[120]....
        /*1f7c*/ 	.word	0xffffffff


	//   ....[121]....
        /*1f80*/ 	.word	0xffffffff


	//   ....[122]....
        /*1f84*/ 	.word	0xffffffff


	//   ....[123]....
        /*1f88*/ 	.word	0xffffffff


	//   ....[124]....
        /*1f8c*/ 	.word	0xffffffff


	//   ....[125]....
        /*1f90*/ 	.word	0xffffffff


	//   ....[126]....
        /*1f94*/ 	.word	0xffffffff


	//   ....[127]....
        /*1f98*/ 	.word	0xffffffff


	//   ....[128]....
        /*1f9c*/ 	.word	0xffffffff


	//   ....[129]....
        /*1fa0*/ 	.word	0xffffffff


	//   ....[130]....
        /*1fa4*/ 	.word	0xffffffff


	//   ....[131]....
        /*1fa8*/ 	.word	0xffffffff


	//   ....[132]....
        /*1fac*/ 	.word	0xffffffff


	//   ....[133]....
        /*1fb0*/ 	.word	0xffffffff


	//   ....[134]....
        /*1fb4*/ 	.word	0xffffffff


	//   ....[135]....
        /*1fb8*/ 	.word	0xffffffff


	//   ....[136]....
        /*1fbc*/ 	.word	0xffffffff


	//   ....[137]....
        /*1fc0*/ 	.word	0xffffffff


	//   ....[138]....
        /*1fc4*/ 	.word	0xffffffff


	//   ....[139]....
        /*1fc8*/ 	.word	0xffffffff


	//   ....[140]....
        /*1fcc*/ 	.word	0xffffffff


	//   ....[141]....
        /*1fd0*/ 	.word	0xffffffff


	//   ....[142]....
        /*1fd4*/ 	.word	0xffffffff


	//   ....[143]....
        /*1fd8*/ 	.word	0xffffffff


	//   ....[144]....
        /*1fdc*/ 	.word	0xffffffff


	//   ....[145]....
        /*1fe0*/ 	.word	0xffffffff


	//   ....[146]....
        /*1fe4*/ 	.word	0xffffffff


	//   ....[147]....
        /*1fe8*/ 	.word	0xffffffff


	//   ....[148]....
        /*1fec*/ 	.word	0xffffffff


	//   ....[149]....
        /*1ff0*/ 	.word	0xffffffff


	//   ....[150]....
        /*1ff4*/ 	.word	0xffffffff


	//   ....[151]....
        /*1ff8*/ 	.word	0xffffffff


	//   ....[152]....
        /*1ffc*/ 	.word	0xffffffff


	//   ....[153]....
        /*2000*/ 	.word	0xffffffff


	//   ....[154]....
        /*2004*/ 	.word	0xffffffff


	//   ....[155]....
        /*2008*/ 	.word	0xffffffff


	//   ....[156]....
        /*200c*/ 	.word	0xffffffff


	//   ....[157]....
        /*2010*/ 	.word	0xffffffff


	//   ....[158]....
        /*2014*/ 	.word	0xffffffff


	//   ....[159]....
        /*2018*/ 	.word	0xffffffff


	//   ....[160]....
        /*201c*/ 	.word	0xffffffff


	//   ....[161]....
        /*2020*/ 	.word	0xffffffff


	//   ....[162]....
        /*2024*/ 	.word	0xffffffff


	//   ....[163]....
        /*2028*/ 	.word	0xffffffff


	//   ....[164]....
        /*202c*/ 	.word	0xffffffff


	//   ....[165]....
        /*2030*/ 	.word	0xffffffff


	//   ....[166]....
        /*2034*/ 	.word	0xffffffff


	//   ....[167]....
        /*2038*/ 	.word	0xffffffff


	//   ....[168]....
        /*203c*/ 	.word	0xffffffff


	//   ....[169]....
        /*2040*/ 	.word	0xffffffff


	//   ....[170]....
        /*2044*/ 	.word	0xffffffff


	//   ....[171]....
        /*2048*/ 	.word	0xffffffff


	//   ....[172]....
        /*204c*/ 	.word	0xffffffff


	//   ....[173]....
        /*2050*/ 	.word	0xffffffff


	//   ....[174]....
        /*2054*/ 	.word	0xffffffff


	//   ....[175]....
        /*2058*/ 	.word	0xffffffff


	//   ....[176]....
        /*205c*/ 	.word	0xffffffff


	//   ....[177]....
        /*2060*/ 	.word	0xffffffff


	//   ....[178]....
        /*2064*/ 	.word	0xffffffff


	//   ....[179]....
        /*2068*/ 	.word	0xffffffff


	//   ....[180]....
        /*206c*/ 	.word	0xffffffff


	//   ....[181]....
        /*2070*/ 	.word	0xffffffff


	//   ....[182]....
        /*2074*/ 	.word	0xffffffff


	//   ....[183]....
        /*2078*/ 	.word	0xffffffff


	//   ....[184]....
        /*207c*/ 	.word	0xffffffff


	//   ....[185]....
        /*2080*/ 	.word	0xffffffff


	//   ....[186]....
        /*2084*/ 	.word	0xffffffff


	//   ....[187]....
        /*2088*/ 	.word	0xffffffff


	//   ....[188]....
        /*208c*/ 	.word	0xffffffff


	//   ....[189]....
        /*2090*/ 	.word	0xffffffff


	//   ....[190]....
        /*2094*/ 	.word	0xffffffff


	//   ....[191]....
        /*2098*/ 	.word	0xffffffff


	//   ....[192]....
        /*209c*/ 	.word	0xffffffff


	//   ....[193]....
        /*20a0*/ 	.word	0xffffffff


	//   ....[194]....
        /*20a4*/ 	.word	0xffffffff


	//   ....[195]....
        /*20a8*/ 	.word	0xffffffff


	//   ....[196]....
        /*20ac*/ 	.word	0xffffffff


	//   ....[197]....
        /*20b0*/ 	.word	0xffffffff


	//   ....[198]....
        /*20b4*/ 	.word	0xffffffff


	//   ....[199]....
        /*20b8*/ 	.word	0xffffffff


	//   ....[200]....
        /*20bc*/ 	.word	0xffffffff


	//   ....[201]....
        /*20c0*/ 	.word	0xffffffff


	//   ....[202]....
        /*20c4*/ 	.word	0xffffffff


	//   ....[203]....
        /*20c8*/ 	.word	0xffffffff


	//   ....[204]....
        /*20cc*/ 	.word	0xffffffff


	//   ....[205]....
        /*20d0*/ 	.word	0xffffffff


	//   ....[206]....
        /*20d4*/ 	.word	0xffffffff


	//   ....[207]....
        /*20d8*/ 	.word	0xffffffff


	//   ....[208]....
        /*20dc*/ 	.word	0xffffffff


	//   ....[209]....
        /*20e0*/ 	.word	0xffffffff


	//   ....[210]....
        /*20e4*/ 	.word	0xffffffff


	//   ....[211]....
        /*20e8*/ 	.word	0xffffffff


	//   ....[212]....
        /*20ec*/ 	.word	0xffffffff


	//   ....[213]....
        /*20f0*/ 	.word	0xffffffff


	//   ....[214]....
        /*20f4*/ 	.word	0xffffffff


	//   ....[215]....
        /*20f8*/ 	.word	0xffffffff


	//   ....[216]....
        /*20fc*/ 	.word	0xffffffff


	//   ....[217]....
        /*2100*/ 	.word	0xffffffff


	//   ....[218]....
        /*2104*/ 	.word	0xffffffff


	//   ....[219]....
        /*2108*/ 	.word	0xffffffff


	//   ....[220]....
        /*210c*/ 	.word	0xffffffff


	//   ....[221]....
        /*2110*/ 	.word	0xffffffff


	//   ....[222]....
        /*2114*/ 	.word	0xffffffff


	//   ....[223]....
        /*2118*/ 	.word	0xffffffff


	//   ....[224]....
        /*211c*/ 	.word	0xffffffff


	//   ....[225]....
        /*2120*/ 	.word	0xffffffff


	//   ....[226]....
        /*2124*/ 	.word	0xffffffff


	//   ....[227]....
        /*2128*/ 	.word	0xffffffff


	//   ....[228]....
        /*212c*/ 	.word	0xffffffff


	//   ....[229]....
        /*2130*/ 	.word	0xffffffff


	//   ....[230]....
        /*2134*/ 	.word	0xffffffff


	//   ....[231]....
        /*2138*/ 	.word	0xffffffff


	//----- nvinfo : EIATTR_COOP_GROUP_INSTR_OFFSETS
	.align		4
.L_882:
        /*213c*/ 	.byte	0x04, 0x28
        /*213e*/ 	.short	(.L_884 - .L_883)


	//   ....[0]....
.L_883:
        /*2140*/ 	.word	0x00000050


	//   ....[1]....
        /*2144*/ 	.word	0x00000200


	//   ....[2]....
        /*2148*/ 	.word	0x00000230


	//   ....[3]....
        /*214c*/ 	.word	0x00000260


	//   ....[4]....
        /*2150*/ 	.word	0x00000290


	//   ....[5]....
        /*2154*/ 	.word	0x000002c0


	//   ....[6]....
        /*2158*/ 	.word	0x000002f0


	//   ....[7]....
        /*215c*/ 	.word	0x00000450


	//   ....[8]....
        /*2160*/ 	.word	0x00000490


	//   ....[9]....
        /*2164*/ 	.word	0x000004c0


	//   ....[10]....
        /*2168*/ 	.word	0x000004f0


	//   ....[11]....
        /*216c*/ 	.word	0x00000520


	//   ....[12]....
        /*2170*/ 	.word	0x00000550


	//   ....[13]....
        /*2174*/ 	.word	0x000005e0


	//   ....[14]....
        /*2178*/ 	.word	0x00000630


	//   ....[15]....
        /*217c*/ 	.word	0x00000650


	//   ....[16]....
        /*2180*/ 	.word	0x000006b0


	//   ....[17]....
        /*2184*/ 	.word	0x00003560


	//   ....[18]....
        /*2188*/ 	.word	0x00003590


	//   ....[19]....
        /*218c*/ 	.word	0x000035c0


	//   ....[20]....
        /*2190*/ 	.word	0x000035e0


	//   ....[21]....
        /*2194*/ 	.word	0x000037c0


	//   ....[22]....
        /*2198*/ 	.word	0x000037e0


	//   ....[23]....
        /*219c*/ 	.word	0x00003820


	//   ....[24]....
        /*21a0*/ 	.word	0x00003850


	//   ....[25]....
        /*21a4*/ 	.word	0x00003aa0


	//   ....[26]....
        /*21a8*/ 	.word	0x00003ad0


	//   ....[27]....
        /*21ac*/ 	.word	0x00003cd0


	//   ....[28]....
        /*21b0*/ 	.word	0x00003d20


	//   ....[29]....
        /*21b4*/ 	.word	0x00004000


	//   ....[30]....
        /*21b8*/ 	.word	0x00004010


	//   ....[31]....
        /*21bc*/ 	.word	0x00004510


	//   ....[32]....
        /*21c0*/ 	.word	0x00004520


	//   ....[33]....
        /*21c4*/ 	.word	0x00005490


	//   ....[34]....
        /*21c8*/ 	.word	0x000054b0


	//   ....[35]....
        /*21cc*/ 	.word	0x00005710


	//   ....[36]....
        /*21d0*/ 	.word	0x00005720


	//   ....[37]....
        /*21d4*/ 	.word	0x00005a90


	//   ....[38]....
        /*21d8*/ 	.word	0x00006050


	//   ....[39]....
        /*21dc*/ 	.word	0x00006640


	//   ....[40]....
        /*21e0*/ 	.word	0x00006670


	//   ....[41]....
        /*21e4*/ 	.word	0x00006690


	//   ....[42]....
        /*21e8*/ 	.word	0x000066a0


	//   ....[43]....
        /*21ec*/ 	.word	0x00007e50


	//   ....[44]....
        /*21f0*/ 	.word	0x00007e70


	//   ....[45]....
        /*21f4*/ 	.word	0x000080c0


	//   ....[46]....
        /*21f8*/ 	.word	0x000080d0


	//   ....[47]....
        /*21fc*/ 	.word	0x00008eb0


	//   ....[48]....
        /*2200*/ 	.word	0x00008ed0


	//   ....[49]....
        /*2204*/ 	.word	0x00009140


	//   ....[50]....
        /*2208*/ 	.word	0x00009150


	//   ....[51]....
        /*220c*/ 	.word	0x000094d0


	//   ....[52]....
        /*2210*/ 	.word	0x00009af0


	//   ....[53]....
        /*2214*/ 	.word	0x0000a150


	//   ....[54]....
        /*2218*/ 	.word	0x0000a180


	//   ....[55]....
        /*221c*/ 	.word	0x0000a1a0


	//   ....[56]....
        /*2220*/ 	.word	0x0000a1c0


	//   ....[57]....
        /*2224*/ 	.word	0x0000bfc0


	//   ....[58]....
        /*2228*/ 	.word	0x0000bfe0


	//   ....[59]....
        /*222c*/ 	.word	0x0000c230


	//   ....[60]....
        /*2230*/ 	.word	0x0000c240


	//   ....[61]....
        /*2234*/ 	.word	0x0000d020


	//   ....[62]....
        /*2238*/ 	.word	0x0000d040


	//   ....[63]....
        /*223c*/ 	.word	0x0000d2b0


	//   ....[64]....
        /*2240*/ 	.word	0x0000d2c0


	//   ....[65]....
        /*2244*/ 	.word	0x0000d6c0


	//   ....[66]....
        /*2248*/ 	.word	0x0000d6f0


	//   ....[67]....
        /*224c*/ 	.word	0x0000d710


	//   ....[68]....
        /*2250*/ 	.word	0x0000d730


	//   ....[69]....
        /*2254*/ 	.word	0x0000f1f0


	//   ....[70]....
        /*2258*/ 	.word	0x0000f2e0


	//   ....[71]....
        /*225c*/ 	.word	0x0000f450


	//   ....[72]....
        /*2260*/ 	.word	0x0000f460


	//   ....[73]....
        /*2264*/ 	.word	0x00010240


	//   ....[74]....
        /*2268*/ 	.word	0x00010260


	//   ....[75]....
        /*226c*/ 	.word	0x00010410


	//   ....[76]....
        /*2270*/ 	.word	0x00010420


	//   ....[77]....
        /*2274*/ 	.word	0x000106e0


	//   ....[78]....
        /*2278*/ 	.word	0x00010d00


	//   ....[79]....
        /*227c*/ 	.word	0x00011360


	//   ....[80]....
        /*2280*/ 	.word	0x00011390


	//   ....[81]....
        /*2284*/ 	.word	0x000113b0


	//   ....[82]....
        /*2288*/ 	.word	0x000113d0


	//   ....[83]....
        /*228c*/ 	.word	0x00012cf0


	//   ....[84]....
        /*2290*/ 	.word	0x00012d40


	//   ....[85]....
        /*2294*/ 	.word	0x00012d60


	//   ....[86]....
        /*2298*/ 	.word	0x00012d70


	//   ....[87]....
        /*229c*/ 	.word	0x000145f0


	//   ....[88]....
        /*22a0*/ 	.word	0x00014610


	//   ....[89]....
        /*22a4*/ 	.word	0x00014630


	//   ....[90]....
        /*22a8*/ 	.word	0x00014650


	//   ....[91]....
        /*22ac*/ 	.word	0x00014a10


	//   ....[92]....
        /*22b0*/ 	.word	0x00014a30


	//   ....[93]....
        /*22b4*/ 	.word	0x00014c70


	//   ....[94]....
        /*22b8*/ 	.word	0x00014c80


	//   ....[95]....
        /*22bc*/ 	.word	0x00014e70


	//   ....[96]....
        /*22c0*/ 	.word	0x00014e90


	//   ....[97]....
        /*22c4*/ 	.word	0x00015080


	//   ....[98]....
        /*22c8*/ 	.word	0x00015090


	//   ....[99]....
        /*22cc*/ 	.word	0x00015470


	//   ....[100]....
        /*22d0*/ 	.word	0x00015490


	//   ....[101]....
        /*22d4*/ 	.word	0x000160e0


	//   ....[102]....
        /*22d8*/ 	.word	0x000160f0


	//   ....[103]....
        /*22dc*/ 	.word	0x00017570


	//   ....[104]....
        /*22e0*/ 	.word	0x00017590


	//   ....[105]....
        /*22e4*/ 	.word	0x000177e0


	//   ....[106]....
        /*22e8*/ 	.word	0x000177f0


	//   ....[107]....
        /*22ec*/ 	.word	0x000179e0


	//   ....[108]....
        /*22f0*/ 	.word	0x00017a00


	//   ....[109]....
        /*22f4*/ 	.word	0x00017bf0


	//   ....[110]....
        /*22f8*/ 	.word	0x00017c00


	//   ....[111]....
        /*22fc*/ 	.word	0x00017eb0


	//   ....[112]....
        /*2300*/ 	.word	0x00017ed0


	//   ....[113]....
        /*2304*/ 	.word	0x00018000


	//   ....[114]....
        /*2308*/ 	.word	0x00018040


	//   ....[115]....
        /*230c*/ 	.word	0x00018070


	//   ....[116]....
        /*2310*/ 	.word	0x000180a0


	//   ....[117]....
        /*2314*/ 	.word	0x000180d0


	//   ....[118]....
        /*2318*/ 	.word	0x00018100


	//   ....[119]....
        /*231c*/ 	.word	0x00018260


	//   ....[120]....
        /*2320*/ 	.word	0x000182a0


	//   ....[121]....
        /*2324*/ 	.word	0x000182d0


	//   ....[122]....
        /*2328*/ 	.word	0x00018300


	//   ....[123]....
        /*232c*/ 	.word	0x00018330


	//   ....[124]....
        /*2330*/ 	.word	0x00018360


	//   ....[125]....
        /*2334*/ 	.word	0x000183f0


	//   ....[126]....
        /*2338*/ 	.word	0x00018450


	//   ....[127]....
        /*233c*/ 	.word	0x00018460


	//   ....[128]....
        /*2340*/ 	.word	0x000184c0


	//   ....[129]....
        /*2344*/ 	.word	0x00018f30


	//   ....[130]....
        /*2348*/ 	.word	0x00018f90


	//   ....[131]....
        /*234c*/ 	.word	0x00018fe0


	//   ....[132]....
        /*2350*/ 	.word	0x00019030


	//   ....[133]....
        /*2354*/ 	.word	0x00019080


	//   ....[134]....
        /*2358*/ 	.word	0x00019110


	//   ....[135]....
        /*235c*/ 	.word	0x00019160


	//   ....[136]....
        /*2360*/ 	.word	0x000191f0


	//   ....[137]....
        /*2364*/ 	.word	0x00019280


	//   ....[138]....
        /*2368*/ 	.word	0x00019310


	//   ....[139]....
        /*236c*/ 	.word	0x000193a0


	//   ....[140]....
        /*2370*/ 	.word	0x00019420


	//   ....[141]....
        /*2374*/ 	.word	0x000194b0


	//   ....[142]....
        /*2378*/ 	.word	0x00019540


	//   ....[143]....
        /*237c*/ 	.word	0x000195d0


	//   ....[144]....
        /*2380*/ 	.word	0x00019650


	//   ....[145]....
        /*2384*/ 	.word	0x000196e0


	//   ....[146]....
        /*2388*/ 	.word	0x00019770


	//   ....[147]....
        /*238c*/ 	.word	0x000197d0


	//   ....[148]....
        /*2390*/ 	.word	0x00019820


	//   ....[149]....
        /*2394*/ 	.word	0x00019870


	//   ....[150]....
        /*2398*/ 	.word	0x000198c0


	//   ....[151]....
        /*239c*/ 	.word	0x00019950


	//   ....[152]....
        /*23a0*/ 	.word	0x000199e0


	//   ....[153]....
        /*23a4*/ 	.word	0x00019a70


	//   ....[154]....
        /*23a8*/ 	.word	0x00019af0


	//   ....[155]....
        /*23ac*/ 	.word	0x00019b80


	//   ....[156]....
        /*23b0*/ 	.word	0x00019c10


	//   ....[157]....
        /*23b4*/ 	.word	0x00019ca0


	//   ....[158]....
        /*23b8*/ 	.word	0x00019d20


	//   ....[159]....
        /*23bc*/ 	.word	0x00019db0


	//   ....[160]....
        /*23c0*/ 	.word	0x00019e40


	//   ....[161]....
        /*23c4*/ 	.word	0x00019e90


	//   ....[162]....
        /*23c8*/ 	.word	0x00019ed0


	//   ....[163]....
        /*23cc*/ 	.word	0x00019f20


	//   ....[164]....
        /*23d0*/ 	.word	0x00019f60


	//   ....[165]....
        /*23d4*/ 	.word	0x00019fe0


	//   ....[166]....
        /*23d8*/ 	.word	0x0001a070


	//   ....[167]....
        /*23dc*/ 	.word	0x0001a100


	//   ....[168]....
        /*23e0*/ 	.word	0x0001a180


	//   ....[169]....
        /*23e4*/ 	.word	0x0001a210


	//   ....[170]....
        /*23e8*/ 	.word	0x0001a2a0


	//   ....[171]....
        /*23ec*/ 	.word	0x0001a330


	//   ....[172]....
        /*23f0*/ 	.word	0x0001a3b0


	//   ....[173]....
        /*23f4*/ 	.word	0x0001a400


	//   ....[174]....
        /*23f8*/ 	.word	0x0001a440


	//   ....[175]....
        /*23fc*/ 	.word	0x0001a490


	//   ....[176]....
        /*2400*/ 	.word	0x0001a4d0


	//   ....[177]....
        /*2404*/ 	.word	0x0001a550


	//   ....[178]....
        /*2408*/ 	.word	0x0001a5e0


	//   ....[179]....
        /*240c*/ 	.word	0x0001a660


	//   ....[180]....
        /*2410*/ 	.word	0x0001a6f0


	//   ....[181]....
        /*2414*/ 	.word	0x0001a780


	//   ....[182]....
        /*2418*/ 	.word	0x0001a810


	//   ....[183]....
        /*241c*/ 	.word	0x0001a890


	//   ....[184]....
        /*2420*/ 	.word	0x0001a920


	//   ....[185]....
        /*2424*/ 	.word	0x0001a9b0


	//   ....[186]....
        /*2428*/ 	.word	0x0001aa00


	//   ....[187]....
        /*242c*/ 	.word	0x0001aa40


	//   ....[188]....
        /*2430*/ 	.word	0x0001aa90


	//   ....[189]....
        /*2434*/ 	.word	0x0001aae0


	//   ....[190]....
        /*2438*/ 	.word	0x0001ab30


	//   ....[191]....
        /*243c*/ 	.word	0x0001ab80


	//   ....[192]....
        /*2440*/ 	.word	0x0001abd0


	//   ....[193]....
        /*2444*/ 	.word	0x0001ac30


	//   ....[194]....
        /*2448*/ 	.word	0x0001acc0


	//   ....[195]....
        /*244c*/ 	.word	0x0001ad50


	//   ....[196]....
        /*2450*/ 	.word	0x0001ade0


	//   ....[197]....
        /*2454*/ 	.word	0x0001ae60


	//   ....[198]....
        /*2458*/ 	.word	0x0001aef0


	//   ....[199]....
        /*245c*/ 	.word	0x0001af80


	//   ....[200]....
        /*2460*/ 	.word	0x0001b010


	//   ....[201]....
        /*2464*/ 	.word	0x0001b090


	//   ....[202]....
        /*2468*/ 	.word	0x0001b120


	//   ....[203]....
        /*246c*/ 	.word	0x0001b1b0


	//   ....[204]....
        /*2470*/ 	.word	0x0001b240


	//   ....[205]....
        /*2474*/ 	.word	0x0001b2c0


	//   ....[206]....
        /*2478*/ 	.word	0x0001b350


	//   ....[207]....
        /*247c*/ 	.word	0x0001b3e0


	//   ....[208]....
        /*2480*/ 	.word	0x0001b470


	//   ....[209]....
        /*2484*/ 	.word	0x0001b4f0


	//   ....[210]....
        /*2488*/ 	.word	0x0001b580


	//   ....[211]....
        /*248c*/ 	.word	0x0001b610


	//   ....[212]....
        /*2490*/ 	.word	0x0001b6a0


	//   ....[213]....
        /*2494*/ 	.word	0x0001b720


	//   ....[214]....
        /*2498*/ 	.word	0x0001b7b0


	//   ....[215]....
        /*249c*/ 	.word	0x0001b840


	//   ....[216]....
        /*24a0*/ 	.word	0x0001b890


	//   ....[217]....
        /*24a4*/ 	.word	0x0001b8d0


	//   ....[218]....
        /*24a8*/ 	.word	0x0001b920


	//   ....[219]....
        /*24ac*/ 	.word	0x0001b970


	//   ....[220]....
        /*24b0*/ 	.word	0x0001b9c0


	//   ....[221]....
        /*24b4*/ 	.word	0x0001ba50


	//   ....[222]....
        /*24b8*/ 	.word	0x0001baa0


	//   ....[223]....
        /*24bc*/ 	.word	0x0001baf0


	//   ....[224]....
        /*24c0*/ 	.word	0x0001bb40


	//   ....[225]....
        /*24c4*/ 	.word	0x0001bb90


	//   ....[226]....
        /*24c8*/ 	.word	0x0001bbe0


	//   ....[227]....
        /*24cc*/ 	.word	0x0001bc70


	//   ....[228]....
        /*24d0*/ 	.word	0x0001bcc0


	//   ....[229]....
        /*24d4*/ 	.word	0x0001bd50


	//   ....[230]....
        /*24d8*/ 	.word	0x0001bdd0


	//   ....[231]....
        /*24dc*/ 	.word	0x0001be60


	//----- nvinfo : EIATTR_EXIT_INSTR_OFFSETS
	.align		4
.L_884:
        /*24e0*/ 	.byte	0x04, 0x1c
        /*24e2*/ 	.short	(.L_886 - .L_885)


	//   ....[0]....
.L_885:
        /*24e4*/ 	.word	0x000010d0


	//   ....[1]....
        /*24e8*/ 	.word	0x00018ef0


	//----- nvinfo : EIATTR_MAX_THREADS
	.align		4
.L_886:
        /*24ec*/ 	.byte	0x04, 0x05
        /*24ee*/ 	.short	(.L_888 - .L_887)
.L_887:
        /*24f0*/ 	.word	0x00000100
        /*24f4*/ 	.word	0x00000001
        /*24f8*/ 	.word	0x00000001


	//----- nvinfo : EIATTR_CRS_STACK_SIZE
	.align		4
.L_888:
        /*24fc*/ 	.byte	0x04, 0x1e
        /*24fe*/ 	.short	(.L_890 - .L_889)
.L_889:
        /*2500*/ 	.word	0x00000000
.L_890:


//--------------------- .nv.info._ZN7cutlass13device_kernelIN5flash19enable_sm80_to_sm89INS1_16FlashAttnFwdSm80INS1_25CollectiveMainloopFwdSm80ILi8ELi1ELb0EN4cute5tupleIJNS5_1CILi128EEENS7_ILi32EEENS7_ILi256EEEEEELi256ENS_6half_tEfNS_4arch4Sm80ELb0ELb1ELb0ELb1ELb1ELb1ELb1ELb1EEENS1_21CollectiveEpilogueFwdINS6_IJS8_SA_S9_EEENS6_IJNS7_ILi1EEESI_SI_EEESC_SE_Li256ELb1ELb1ELb1ELb0EEENS1_36VarlenDynamicPersistentTileSchedulerILi128ELi32ELi256ELi256ELb1ELb1ELb0ELb1ELb0ELb1EEEEEEEEEvNT_6ParamsE --------------------------
	.section	.nv.info._ZN7cutlass13device_kernelIN5flash19enable_sm80_to_sm89INS1_16FlashAttnFwdSm80INS1_25CollectiveMainloopFwdSm80ILi8ELi1ELb0EN4cute5tupleIJNS5_1CILi128EEENS7_ILi32EEENS7_ILi256EEEEEELi256ENS_6half_tEfNS_4arch4Sm80ELb0ELb1ELb0ELb1ELb1ELb1ELb1ELb1EEENS1_21CollectiveEpilogueFwdINS6_IJS8_SA_S9_EEENS6_IJNS7_ILi1EEESI_SI_EEESC_SE_Li256ELb1ELb1ELb1ELb0EEENS1_36VarlenDynamicPersistentTileSchedulerILi128ELi32ELi256ELi256ELb1ELb1ELb0ELb1ELb0ELb1EEEEEEEEEvNT_6ParamsE,"",@"SHT_CUDA_INFO"
	.sectionflags	@""
	.align	4


	//----- nvinfo : EIATTR_CUDA_API_VERSION
	.align		4
        /*0000*/ 	.byte	0x04, 0x37
        /*0002*/ 	.short	(.L_892 - .L_891)
.L_891:
        /*0004*/ 	.word	0x00000082


	//----- nvinfo : EIATTR_SW2861232_WAR
	.align		4
.L_892:
        /*0008*/ 	.byte	0x01, 0x35
	.zero		2


	//----- nvinfo : EIATTR_PARAM_CBANK
	.align		4
        /*000c*/ 	.byte	0x04, 0x0a
        /*000e*/ 	.short	(.L_894 - .L_893)
	.align		4
.L_893:
        /*0010*/ 	.word	index@(.nv.constant0._ZN7cutlass13device_kernelIN5flash19enable_sm80_to_sm89INS1_16FlashAttnFwdSm80INS1_25CollectiveMainloopFwdSm80ILi8ELi1ELb0EN4cute5tupleIJNS5_1CILi128EEENS7_ILi32EEENS7_ILi256EEEEEELi256ENS_6half_tEfNS_4arch4Sm80ELb0ELb1ELb0ELb1ELb1ELb1ELb1ELb1EEENS1_21CollectiveEpilogueFwdINS6_IJS8_SA_S9_EEENS6_IJNS7_ILi1EEESI_SI_EEESC_SE_Li256ELb1ELb1ELb1ELb0EEENS1_36VarlenDynamicPersistentTileSchedulerILi128ELi32ELi256ELi256ELb1ELb1ELb0ELb1ELb0ELb1EEEEEEEEEvNT_6ParamsE)
        /*0014*/ 	.short	0x0160
        /*0016*/ 	.short	0x0438


	//----- nvinfo : EIATTR_CBANK_PARAM_SIZE
	.align		4
.L_894:
        /*0018*/ 	.byte	0x03, 0x19
        /*001a*/ 	.short	0x0438


	//----- nvinfo : EIATTR_KPARAM_INFO
	.align		4
        /*001c*/ 	.byte	0x04, 0x17
        /*001e*/ 	.short	(.L_896 - .L_895)
.L_895:
        /*0020*/ 	.word	0x00000000
        /*0024*/ 	.short	0x0000
        /*0026*/ 	.short	0x0000
        /*0028*/ 	.byte	0x00, 0xf0, 0xe1, 0x10


	//----- nvinfo : EIATTR_MAXREG_COUNT
	.align		4
.L_896:
        /*002c*/ 	.byte	0x03, 0x1b
        /*002e*/ 	.short	0x00ff


	//----- nvinfo : EIATTR_NUM_BARRIERS
	.align		4
        /*0030*/ 	.byte	0x02, 0x4c
        /*0032*/ 	.byte	0x06
	.zero		1


	//----- nvinfo : EIATTR_ANNOTATIONS
	.align		4
        /*0034*/ 	.byte	0x04, 0x55
        /*0036*/ 	.short	(.L_898 - .L_897)


	//   ....[0]....
.L_897:
        /* <DEDUP_REMOVED lines=21> */


	//----- nvinfo : EIATTR_MERCURY_ISA_VERSION
	.align		4
.L_898:
        /*0170*/ 	.byte	0x03, 0x5f
        /*0172*/ 	.short	0x0000


	//----- nvinfo : EIATTR_INT_WARP_WIDE_INSTR_OFFSETS
	.align		4
        /*0174*/ 	.byte	0x04, 0x31
        /*0176*/ 	.short	(.L_900 - .L_899)


	//   ....[0]....
.L_899:
        /*0178*/ 	.word	0x0001afe0


	//   ....[1]....
        /*017c*/ 	.word	0x0001b050


	//----- nvinfo : EIATTR_COOP_GROUP_MASK_REGIDS
	.align		4
.L_900:
        /*0180*/ 	.byte	0x04, 0x29
        /*0182*/ 	.short	(.L_902 - .L_901)


	//   ....[0]....
.L_901:
        /*0184*/ 	.word	0xffffffff


	//   ....[1]....
        /*0188*/ 	.word	0xffffffff


	//   ....[2]....
        /*018c*/ 	.word	0xffffffff


	//   ....[3]....
        /*0190*/ 	.word	0xffffffff


	//   ....[4]....
        /*0194*/ 	.word	0xffffffff


	//   ....[5]....
        /*0198*/ 	.word	0xffffffff


	//   ....[6]....
        /*019c*/ 	.word	0xffffffff


	//   ....[7]....
        /*01a0*/ 	.word	0xffffffff


	//   ....[8]....
        /*01a4*/ 	.word	0xffffffff


	//   ....[9]....
        /*01a8*/ 	.word	0xffffffff


	//   ....[10]....
        /*01ac*/ 	.word	0xffffffff


	//   ....[11]....
        /*01b0*/ 	.word	0xffffffff


	//   ....[12]....
        /*01b4*/ 	.word	0xffffffff


	//   ....[13]....
        /*01b8*/ 	.word	0xffffffff


	//   ....[14]....
        /*01bc*/ 	.word	0xffffffff


	//   ....[15]....
        /*01c0*/ 	.word	0xffffffff


	//   ....[16]....
        /*01c4*/ 	.word	0xffffffff


	//   ....[17]....
        /*01c8*/ 	.word	0xffffffff


	//   ....[18]....
        /*01cc*/ 	.word	0xffffffff


	//   ....[19]....
        /*01d0*/ 	.word	0xffffffff


	//   ....[20]....
        /*01d4*/ 	.word	0xffffffff


	//   ....[21]....
        /*01d8*/ 	.word	0xffffffff


	//   ....[22]....
        /*01dc*/ 	.word	0xffffffff


	//   ....[23]....
        /*01e0*/ 	.word	0xffffffff


	//   ....[24]....
        /*01e4*/ 	.word	0xffffffff


	//   ....[25]....
        /*01e8*/ 	.word	0xffffffff


	//   ....[26]....
        /*01ec*/ 	.word	0xffffffff


	//   ....[27]....
        /*01f0*/ 	.word	0xffffffff


	//   ....[28]....
        /*01f4*/ 	.word	0xffffffff


	//   ....[29]....
        /*01f8*/ 	.word	0xffffffff


	//   ....[30]....
        /*01fc*/ 	.word	0xffffffff


	//   ....[31]....
        /*0200*/ 	.word	0xffffffff


	//   ....[32]....
        /*0204*/ 	.word	0xffffffff


	//   ....[33]....
        /*0208*/ 	.word	0xffffffff


	//   ....[34]....
        /*020c*/ 	.word	0xffffffff


	//   ....[35]....
        /*0210*/ 	.word	0xffffffff


	//   ....[36]....
        /*0214*/ 	.word	0xffffffff


	//   ....[37]....
        /*0218*/ 	.word	0xffffffff


	//   ....[38]....
        /*021c*/ 	.word	0xffffffff


	//   ....[39]....
        /*0220*/ 	.word	0xffffffff


	//   ....[40]....
        /*0224*/ 	.word	0xffffffff


	//   ....[41]....
        /*0228*/ 	.word	0xffffffff


	//   ....[42]....
        /*022c*/ 	.word	0xffffffff


	//   ....[43]....
        /*0230*/ 	.word	0xffffffff


	//   ....[44]....
        /*0234*/ 	.word	0xffffffff


	//   ....[45]....
        /*0238*/ 	.word	0xffffffff


	//   ....[46]....
        /*023c*/ 	.word	0xffffffff


	//   ....[47]....
        /*0240*/ 	.word	0xffffffff


	//   ....[48]....
        /*0244*/ 	.word	0xffffffff


	//   ....[49]....
        /*0248*/ 	.word	0xffffffff


	//   ....[50]....
        /*024c*/ 	.word	0xffffffff


	//   ....[51]....
        /*0250*/ 	.word	0xffffffff


	//   ....[52]....
        /*0254*/ 	.word	0xffffffff


	//   ....[53]....
        /*0258*/ 	.word	0xffffffff


	//   ....[54]....
        /*025c*/ 	.word	0xffffffff


	//   ....[55]....
        /*0260*/ 	.word	0xffffffff


	//   ....[56]....
        /*0264*/ 	.word	0xffffffff


	//   ....[57]....
        /*0268*/ 	.word	0xffffffff


	//   ....[58]....
        /*026c*/ 	.word	0xffffffff


	//   ....[59]....
        /*0270*/ 	.word	0xffffffff


	//   ....[60]....
        /*0274*/ 	.word	0xffffffff


	//   ....[61]....
        /*0278*/ 	.word	0xffffffff


	//   ....[62]....
        /*027c*/ 	.word	0xffffffff


	//   ....[63]....
        /*0280*/ 	.word	0xffffffff


	//   ....[64]....
        /*0284*/ 	.word	0xffffffff


	//   ....[65]....
        /*0288*/ 	.word	0xffffffff


	//   ....[66]....
        /*028c*/ 	.word	0xffffffff


	//   ....[67]....
        /*0290*/ 	.word	0xffffffff


	//   ....[68]....
        /*0294*/ 	.word	0xffffffff


	//   ....[69]....
        /*0298*/ 	.word	0xffffffff


	//   ....[70]....
        /*029c*/ 	.word	0xffffffff


	//   ....[71]....
        /*02a0*/ 	.word	0xffffffff


	//   ....[72]....
        /*02a4*/ 	.word	0xffffffff


	//   ....[73]....
        /*02a8*/ 	.word	0xffffffff


	//   ....[74]....
        /*02ac*/ 	.word	0xffffffff


	//   ....[75]....
        /*02b0*/ 	.word	0xffffffff


	//   ....[76]....
        /*02b4*/ 	.word	0xffffffff


	//   ....[77]....
        /*02b8*/ 	.word	0xffffffff


	//   ....[78]....
        /*02bc*/ 	.word	0xffffffff


	//   ....[79]....
        /*02c0*/ 	.word	0xffffffff


	//   ....[80]....
        /*02c4*/ 	.word	0xffffffff


	//   ....[81]....
        /*02c8*/ 	.word	0xffffffff


	//   ....[82]....
        /*02cc*/ 	.word	0xffffffff


	//   ....[83]....
        /*02d0*/ 	.word	0xffffffff


	//   ....[84]....
        /*02d4*/ 	.word	0xffffffff


	//   ....[85]....
        /*02d8*/ 	.word	0xffffffff


	//   ....[86]....
        /*02dc*/ 	.word	0xffffffff


	//   ....[87]....
        /*02e0*/ 	.word	0xffffffff


	//   ....[88]....
        /*02e4*/ 	.word	0xffffffff


	//   ....[89]....
        /*02e8*/ 	.word	0xffffffff


	//   ....[90]....
        /*02ec*/ 	.word	0xffffffff


	//   ....[91]....
        /*02f0*/ 	.word	0xffffffff


	//   ....[92]....
        /*02f4*/ 	.word	0xffffffff


	//   ....[93]....
        /*02f8*/ 	.word	0xffffffff


	//   ....[94]....
        /*02fc*/ 	.word	0xffffffff


	//   ....[95]....
        /*0300*/ 	.word	0xffffffff


	//   ....[96]....
        /*0304*/ 	.word	0xffffffff


	//   ....[97]....
        /*0308*/ 	.word	0xffffffff


	//   ....[98]....
        /*030c*/ 	.word	0xffffffff


	//   ....[99]....
        /*0310*/ 	.word	0xffffffff


	//   ....[100]....
        /*0314*/ 	.word	0xffffffff


	//   ....[101]....
        /*0318*/ 	.word	0xffffffff


	//   ....[102]....
        /*031c*/ 	.word	0xffffffff


	//   ....[103]....
        /*0320*/ 	.word	0xffffffff


	//   ....[104]....
        /*0324*/ 	.word	0xffffffff


	//   ....[105]....
        /*0328*/ 	.word	0xffffffff


	//   ....[106]....
        /*032c*/ 	.word	0xffffffff


	//   ....[107]....
        /*0330*/ 	.word	0xffffffff


	//   ....[108]....
        /*0334*/ 	.word	0xffffffff


	//   ....[109]....
        /*0338*/ 	.word	0xffffffff


	//   ....[110]....
        /*033c*/ 	.word	0xffffffff


	//   ....[111]....
        /*0340*/ 	.word	0xffffffff


	//   ....[112]....
        /*0344*/ 	.word	0xffffffff


	//   ....[113]....
        /*0348*/ 	.word	0xffffffff


	//   ....[114]....
        /*034c*/ 	.word	0xffffffff


	//   ....[115]....
        /*0350*/ 	.word	0xffffffff


	//   ....[116]....
        /*0354*/ 	.word	0xffffffff


	//   ....[117]....
        /*0358*/ 	.word	0xffffffff


	//   ....[118]....
        /*035c*/ 	.word	0xffffffff


	//   ....[119]....
        /*0360*/ 	.word	0xffffffff


	//   ....[120]....
        /*0364*/ 	.word	0xffffffff


	//   ....[121]....
        /*0368*/ 	.word	0xffffffff


	//   ....[122]....
        /*036c*/ 	.word	0xffffffff


	//   ....[123]....
        /*0370*/ 	.word	0xffffffff


	//   ....[124]....
        /*0374*/ 	.word	0xffffffff


	//   ....[125]....
        /*0378*/ 	.word	0xffffffff


	//   ....[126]....
        /*037c*/ 	.word	0xffffffff


	//   ....[127]....
        /*0380*/ 	.word	0xffffffff


	//   ....[128]....
        /*0384*/ 	.word	0xffffffff


	//   ....[129]....
        /*0388*/ 	.word	0xffffffff


	//   ....[130]....
        /*038c*/ 	.word	0xffffffff


	//   ....[131]....
        /*0390*/ 	.word	0xffffffff


	//   ....[132]....
        /*0394*/ 	.word	0xffffffff


	//   ....[133]....
        /*0398*/ 	.word	0xffffffff


	//   ....[134]....
        /*039c*/ 	.word	0xffffffff


	//   ....[135]....
        /*03a0*/ 	.word	0xffffffff


	//   ....[136]....
        /*03a4*/ 	.word	0xffffffff


	//   ....[137]....
        /*03a8*/ 	.word	0xffffffff


	//   ....[138]....
        /*03ac*/ 	.word	0xffffffff


	//   ....[139]....
        /*03b0*/ 	.word	0xffffffff


	//   ....[140]....
        /*03b4*/ 	.word	0xffffffff


	//   ....[141]....
        /*03b8*/ 	.word	0xffffffff


	//   ....[142]....
        /*03bc*/ 	.word	0xffffffff


	//   ....[143]....
        /*03c0*/ 	.word	0xffffffff


	//   ....[144]....
        /*03c4*/ 	.word	0xffffffff


	//   ....[145]....
        /*03c8*/ 	.word	0xffffffff


	//   ....[146]....
        /*03cc*/ 	.word	0xffffffff


	//   ....[147]....
        /*03d0*/ 	.word	0xffffffff


	//   ....[148]....
        /*03d4*/ 	.word	0xffffffff


	//   ....[149]....
        /*03d8*/ 	.word	0xffffffff


	//   ....[150]....
        /*03dc*/ 	.word	0xffffffff


	//   ....[151]....
        /*03e0*/ 	.word	0xffffffff


	//   ....[152]....
        /*03e4*/ 	.word	0xffffffff


	//   ....[153]....
        /*03e8*/ 	.word	0xffffffff


	//   ....[154]....
        /*03ec*/ 	.word	0xffffffff


	//   ....[155]....
        /*03f0*/ 	.word	0xffffffff


	//   ....[156]....
        /*03f4*/ 	.word	0xffffffff


	//   ....[157]....
        /*03f8*/ 	.word	0xffffffff


	//   ....[158]....
        /*03fc*/ 	.word	0xffffffff


	//   ....[159]....
        /*0400*/ 	.word	0xffffffff


	//   ....[160]....
        /*0404*/ 	.word	0xffffffff


	//   ....[161]....
        /*0408*/ 	.word	0xffffffff


	//   ....[162]....
        /*040c*/ 	.word	0xffffffff


	//   ....[163]....
        /*0410*/ 	.word	0xffffffff


	//   ....[164]....
        /*0414*/ 	.word	0xffffffff


	//   ....[165]....
        /*0418*/ 	.word	0xffffffff


	//   ....[166]....
        /*041c*/ 	.word	0xffffffff


	//   ....[167]....
        /*0420*/ 	.word	0xffffffff


	//   ....[168]....
        /*0424*/ 	.word	0xffffffff


	//   ....[169]....
        /*0428*/ 	.word	0xffffffff


	//   ....[170]....
        /*042c*/ 	.word	0xffffffff


	//   ....[171]....
        /*0430*/ 	.word	0xffffffff


	//   ....[172]....
        /*0434*/ 	.word	0xffffffff


	//   ....[173]....
        /*0438*/ 	.word	0xffffffff


	//   ....[174]....
        /*043c*/ 	.word	0xffffffff


	//   ....[175]....
        /*0440*/ 	.word	0xffffffff


	//   ....[176]....
        /*0444*/ 	.word	0xffffffff


	//   ....[177]....
        /*0448*/ 	.word	0xffffffff


	//   ....[178]....
        /*044c*/ 	.word	0xffffffff


	//   ....[179]....
        /*0450*/ 	.word	0xffffffff


	//   ....[180]....
        /*0454*/ 	.word	0xffffffff


	//   ....[181]....
        /*0458*/ 	.word	0xffffffff


	//   ....[182]....
        /*045c*/ 	.word	0xffffffff


	//   ....[183]....
        /*0460*/ 	.word	0xffffffff


	//   ....[184]....
        /*0464*/ 	.word	0xffffffff


	//   ....[185]....
        /*0468*/ 	.word	0xffffffff


	//   ....[186]....
        /*046c*/ 	.word	0xffffffff


	//   ....[187]....
        /*0470*/ 	.word	0xffffffff


	//   ....[188]....
        /*0474*/ 	.word	0xffffffff


	//   ....[189]....
        /*0478*/ 	.word	0xffffffff


	//   ....[190]....
        /*047c*/ 	.word	0xffffffff


	//   ....[191]....
        /*0480*/ 	.word	0xffffffff


	//   ....[192]....
        /*0484*/ 	.word	0xffffffff


	//   ....[193]....
        /*0488*/ 	.word	0xffffffff


	//   ....[194]....
        /*048c*/ 	.word	0xffffffff


	//   ....[195]....
        /*0490*/ 	.word	0xffffffff


	//   ....[196]....
        /*0494*/ 	.word	0xffffffff


	//   ....[197]....
        /*0498*/ 	.word	0xffffffff


	//   ....[198]....
        /*049c*/ 	.word	0xffffffff


	//   ....[199]....
        /*04a0*/ 	.word	0xffffffff


	//   ....[200]....
        /*04a4*/ 	.word	0xffffffff


	//   ....[201]....
        /*04a8*/ 	.word	0xffffffff


	//   ....[202]....
        /*04ac*/ 	.word	0xffffffff


	//   ....[203]....
        /*04b0*/ 	.word	0xffffffff


	//   ....[204]....
        /*04b4*/ 	.word	0xffffffff


	//   ....[205]....
        /*04b8*/ 	.word	0xffffffff


	//   ....[206]....
        /*04bc*/ 	.word	0xffffffff


	//   ....[207]....
        /*04c0*/ 	.word	0xffffffff


	//   ....[208]....
        /*04c4*/ 	.word	0xffffffff


	//   ....[209]....
        /*04c8*/ 	.word	0xffffffff


	//   ....[210]....
        /*04cc*/ 	.word	0xffffffff


	//   ....[211]....
        /*04d0*/ 	.word	0xffffffff


	//   ....[212]....
        /*04d4*/ 	.word	0xffffffff


	//   ....[213]....
        /*04d8*/ 	.word	0xffffffff


	//   ....[214]....
        /*04dc*/ 	.word	0xffffffff


	//   ....[215]....
        /*04e0*/ 	.word	0xffffffff


	//   ....[216]....
        /*04e4*/ 	.word	0xffffffff


	//   ....[217]....
        /*04e8*/ 	.word	0xffffffff


	//   ....[218]....
        /*04ec*/ 	.word	0xffffffff


	//   ....[219]....
        /*04f0*/ 	.word	0xffffffff


	//   ....[220]....
        /*04f4*/ 	.word	0xffffffff


	//   ....[221]....
        /*04f8*/ 	.word	0xffffffff


	//   ....[222]....
        /*04fc*/ 	.word	0xffffffff


	//   ....[223]....
        /*0500*/ 	.word	0xffffffff


	//   ....[224]....
        /*0504*/ 	.word	0xffffffff


	//   ....[225]....
        /*0508*/ 	.word	0xffffffff


	//   ....[226]....
        /*050c*/ 	.word	0xffffffff


	//   ....[227]....
        /*0510*/ 	.word	0xffffffff


	//   ....[228]....
        /*0514*/ 	.word	0xffffffff


	//   ....[229]....
        /*0518*/ 	.word	0xffffffff


	//   ....[230]....
        /*051c*/ 	.word	0xffffffff


	//   ....[231]....
        /*0520*/ 	.word	0xffffffff


	//   ....[232]....
        /*0524*/ 	.word	0xffffffff


	//   ....[233]....
        /*0528*/ 	.word	0xffffffff


	//   ....[234]....
        /*052c*/ 	.word	0xffffffff


	//   ....[235]....
        /*0530*/ 	.word	0xffffffff


	//   ....[236]....
        /*0534*/ 	.word	0xffffffff


	//   ....[237]....
        /*0538*/ 	.word	0xffffffff


	//   ....[238]....
        /*053c*/ 	.word	0xffffffff


	//   ....[239]....
        /*0540*/ 	.word	0xffffffff


	//   ....[240]....
        /*0544*/ 	.word	0xffffffff


	//   ....[241]....
        /*0548*/ 	.word	0xffffffff


	//   ....[242]....
        /*054c*/ 	.word	0xffffffff


	//   ....[243]....
        /*0550*/ 	.word	0xffffffff


	//   ....[244]....
        /*0554*/ 	.word	0xffffffff


	//   ....[245]....
        /*0558*/ 	.word	0xffffffff


	//----- nvinfo : EIATTR_COOP_GROUP_INSTR_OFFSETS
	.align		4
.L_902:
        /*055c*/ 	.byte	0x04, 0x28
        /*055e*/ 	.short	(.L_904 - .L_903)


	//   ....[0]....
.L_903:
        /*0560*/ 	.word	0x00000050


	//   ....[1]....
        /*0564*/ 	.word	0x000001e0


	//   ....[2]....
        /*0568*/ 	.word	0x00000210


	//   ....[3]....
        /*056c*/ 	.word	0x00000240


	//   ....[4]....
        /*0570*/ 	.word	0x00000270


	//   ....[5]....
        /*0574*/ 	.word	0x000002a0


	//   ....[6]....
        /*0578*/ 	.word	0x000002d0


	//   ....[7]....
        /*057c*/ 	.word	0x00000430


	//   ....[8]....
        /*0580*/ 	.word	0x00000470


	//   ....[9]....
        /*0584*/ 	.word	0x000004a0


	//   ....[10]....
        /*0588*/ 	.word	0x000004d0


	//   ....[11]....
        /*058c*/ 	.word	0x00000500


	//   ....[12]....
        /*0590*/ 	.word	0x00000530


	//   ....[13]....
        /*0594*/ 	.word	0x000005c0


	//   ....[14]....
        /*0598*/ 	.word	0x00000600


	//   ....[15]....
        /*059c*/ 	.word	0x00000620


	//   ....[16]....
        /*05a0*/ 	.word	0x00000680


	//   ....[17]....
        /*05a4*/ 	.word	0x00003b00


	//   ....[18]....
        /*05a8*/ 	.word	0x00003b10


	//   ....[19]....
        /*05ac*/ 	.word	0x00004d20


	//   ....[20]....
        /*05b0*/ 	.word	0x00004d30


	//   ....[21]....
        /*05b4*/ 	.word	0x00005e40


	//   ....[22]....
        /*05b8*/ 	.word	0x00005e60


	//   ....[23]....
        /*05bc*/ 	.word	0x00006220


	//   ....[24]....
        /*05c0*/ 	.word	0x00006230


	//   ....[25]....
        /*05c4*/ 	.word	0x000072a0


	//   ....[26]....
        /*05c8*/ 	.word	0x000072c0


	//   ....[27]....
        /*05cc*/ 	.word	0x00007440


	//   ....[28]....
        /*05d0*/ 	.word	0x00007450


	//   ....[29]....
        /*05d4*/ 	.word	0x000075d0


	//   ....[30]....
        /*05d8*/ 	.word	0x000075f0


	//   ....[31]....
        /*05dc*/ 	.word	0x00007770


	//   ....[32]....
        /*05e0*/ 	.word	0x00007780


	//   ....[33]....
        /*05e4*/ 	.word	0x00007b70


	//   ....[34]....
        /*05e8*/ 	.word	0x00007b80


	//   ....[35]....
        /*05ec*/ 	.word	0x00007f60


	//   ....[36]....
        /*05f0*/ 	.word	0x00007f80


	//   ....[37]....
        /*05f4*/ 	.word	0x00007fa0


	//   ....[38]....
        /*05f8*/ 	.word	0x00007fc0


	//   ....[39]....
        /*05fc*/ 	.word	0x000084a0


	//   ....[40]....
        /*0600*/ 	.word	0x000084e0


	//   ....[41]....
        /*0604*/ 	.word	0x00008520


	//   ....[42]....
        /*0608*/ 	.word	0x00008560


	//   ....[43]....
        /*060c*/ 	.word	0x00008a10


	//   ....[44]....
        /*0610*/ 	.word	0x00008a50


	//   ....[45]....
        /*0614*/ 	.word	0x00008a90


	//   ....[46]....
        /*0618*/ 	.word	0x00008ad0


	//   ....[47]....
        /*061c*/ 	.word	0x00008e10


	//   ....[48]....
        /*0620*/ 	.word	0x00008e50


	//   ....[49]....
        /*0624*/ 	.word	0x00008e90


	//   ....[50]....
        /*0628*/ 	.word	0x00009000


	//   ....[51]....
        /*062c*/ 	.word	0x0000c570


	//   ....[52]....
        /*0630*/ 	.word	0x0000c5c0


	//   ....[53]....
        /*0634*/ 	.word	0x0000c5e0


	//   ....[54]....
        /*0638*/ 	.word	0x0000c5f0


	//   ....[55]....
        /*063c*/ 	.word	0x0000c7f0


	//   ....[56]....
        /*0640*/ 	.word	0x0000c890


	//   ....[57]....
        /*0644*/ 	.word	0x0000c900


	//   ....[58]....
        /*0648*/ 	.word	0x0000c9c0


	//   ....[59]....
        /*064c*/ 	.word	0x0000cc50


	//   ....[60]....
        /*0650*/ 	.word	0x0000cd00


	//   ....[61]....
        /*0654*/ 	.word	0x0000cd80


	//   ....[62]....
        /*0658*/ 	.word	0x0000ce00


	//   ....[63]....
        /*065c*/ 	.word	0x0000d0a0


	//   ....[64]....
        /*0660*/ 	.word	0x0000d0e0


	//   ....[65]....
        /*0664*/ 	.word	0x0000d120


	//   ....[66]....
        /*0668*/ 	.word	0x0000d190


	//   ....[67]....
        /*066c*/ 	.word	0x00010c90


	//   ....[68]....
        /*0670*/ 	.word	0x00010ca0


	//   ....[69]....
        /*0674*/ 	.word	0x000117b0


	//   ....[70]....
        /*0678*/ 	.word	0x000117d0


	//   ....[71]....
        /*067c*/ 	.word	0x00011a10


	//   ....[72]....
        /*0680*/ 	.word	0x00011d70


	//   ....[73]....
        /*0684*/ 	.word	0x000121a0


	//   ....[74]....
        /*0688*/ 	.word	0x000121d0


	//   ....[75]....
        /*068c*/ 	.word	0x000121e0


	//   ....[76]....
        /*0690*/ 	.word	0x00012210


	//   ....[77]....
        /*0694*/ 	.word	0x00013060


	//   ....[78]....
        /*0698*/ 	.word	0x00013080


	//   ....[79]....
        /*069c*/ 	.word	0x00013aa0


	//   ....[80]....
        /*06a0*/ 	.word	0x00013ac0


	//   ....[81]....
        /*06a4*/ 	.word	0x00013ce0


	//   ....[82]....
        /*06a8*/ 	.word	0x00014070


	//   ....[83]....
        /*06ac*/ 	.word	0x000144f0


	//   ....[84]....
        /*06b0*/ 	.word	0x00014520


	//   ....[85]....
        /*06b4*/ 	.word	0x00014540


	//   ....[86]....
        /*06b8*/ 	.word	0x00014560


	//   ....[87]....
        /*06bc*/ 	.word	0x00015c50


	//   ....[88]....
        /*06c0*/ 	.word	0x00015c70


	//   ....[89]....
        /*06c4*/ 	.word	0x000166c0


	//   ....[90]....
        /*06c8*/ 	.word	0x000166e0


	//   ....[91]....
        /*06cc*/ 	.word	0x00016960


	//   ....[92]....
        /*06d0*/ 	.word	0x00016990


	//   ....[93]....
        /*06d4*/ 	.word	0x000169b0


	//   ....[94]....
        /*06d8*/ 	.word	0x000169d0


	//   ....[95]....
        /*06dc*/ 	.word	0x00017e10


	//   ....[96]....
        /*06e0*/ 	.word	0x00017e30


	//   ....[97]....
        /*06e4*/ 	.word	0x00018830


	//   ....[98]....
        /*06e8*/ 	.word	0x00018850


	//   ....[99]....
        /*06ec*/ 	.word	0x00018a30


	//   ....[100]....
        /*06f0*/ 	.word	0x00018dc0


	//   ....[101]....
        /*06f4*/ 	.word	0x00019240


	//   ....[102]....
        /*06f8*/ 	.word	0x00019270


	//   ....[103]....
        /*06fc*/ 	.word	0x00019290


	//   ....[104]....
        /*0700*/ 	.word	0x000192b0


	//   ....[105]....
        /*0704*/ 	.word	0x0001a5d0


	//   ....[106]....
        /*0708*/ 	.word	0x0001a600


	//   ....[107]....
        /*070c*/ 	.word	0x0001a620


	//   ....[108]....
        /*0710*/ 	.word	0x0001a640


	//   ....[109]....
        /*0714*/ 	.word	0x0001bdc0


	//   ....[110]....
        /*0718*/ 	.word	0x0001bde0


	//   ....[111]....
        /*071c*/ 	.word	0x0001bdf0


	//   ....[112]....
        /*0720*/ 	.word	0x0001be00


	//   ....[113]....
        /*0724*/ 	.word	0x0001c1c0


	//   ....[114]....
        /*0728*/ 	.word	0x0001c1e0


	//   ....[115]....
        /*072c*/ 	.word	0x0001c340


	//   ....[116]....
        /*0730*/ 	.word	0x0001c350


	//   ....[117]....
        /*0734*/ 	.word	0x0001c4c0


	//   ....[118]....
        /*0738*/ 	.word	0x0001c4e0


	//   ....[119]....
        /*073c*/ 	.word	0x0001c650


	//   ....[120]....
        /*0740*/ 	.word	0x0001c660


	//   ....[121]....
        /*0744*/ 	.word	0x0001c9c0


	//   ....[122]....
        /*0748*/ 	.word	0x0001c9e0


	//   ....[123]....
        /*074c*/ 	.word	0x0001d730


	//   ....[124]....
        /*0750*/ 	.word	0x0001d740


	//   ....[125]....
        /*0754*/ 	.word	0x0001ec60


	//   ....[126]....
        /*0758*/ 	.word	0x0001ec80


	//   ....[127]....
        /*075c*/ 	.word	0x0001edf0


	//   ....[128]....
        /*0760*/ 	.word	0x0001ee00


	//   ....[129]....
        /*0764*/ 	.word	0x0001ef70


	//   ....[130]....
        /*0768*/ 	.word	0x0001ef90


	//   ....[131]....
        /*076c*/ 	.word	0x0001f100


	//   ....[132]....
        /*0770*/ 	.word	0x0001f110


	//   ....[133]....
        /*0774*/ 	.word	0x0001f320


	//   ....[134]....
        /*0778*/ 	.word	0x0001f340


	//   ....[135]....
        /*077c*/ 	.word	0x0001f460


	//   ....[136]....
        /*0780*/ 	.word	0x0001f4a0


	//   ....[137]....
        /*0784*/ 	.word	0x0001f4d0


	//   ....[138]....
        /*0788*/ 	.word	0x0001f500


	//   ....[139]....
        /*078c*/ 	.word	0x0001f530


	//   ....[140]....
        /*0790*/ 	.word	0x0001f560


	//   ....[141]....
        /*0794*/ 	.word	0x0001f6c0


	//   ....[142]....
        /*0798*/ 	.word	0x0001f700


	//   ....[143]....
        /*079c*/ 	.word	0x0001f730


	//   ....[144]....
        /*07a0*/ 	.word	0x0001f760


	//   ....[145]....
        /*07a4*/ 	.word	0x0001f790


	//   ....[146]....
        /*07a8*/ 	.word	0x0001f7c0


	//   ....[147]....
        /*07ac*/ 	.word	0x0001f850


	//   ....[148]....
        /*07b0*/ 	.word	0x0001f890


	//   ....[149]....
        /*07b4*/ 	.word	0x0001f8a0


	//   ....[150]....
        /*07b8*/ 	.word	0x0001f900


	//   ....[151]....
        /*07bc*/ 	.word	0x000202d0


	//   ....[152]....
        /*07c0*/ 	.word	0x00020330


	//   ....[153]....
        /*07c4*/ 	.word	0x00020380


	//   ....[154]....
        /*07c8*/ 	.word	0x000203d0


	//   ....[155]....
        /*07cc*/ 	.word	0x00020420


	//   ....[156]....
        /*07d0*/ 	.word	0x00020490


	//   ....[157]....
        /*07d4*/ 	.word	0x000204d0


	//   ....[158]....
        /*07d8*/ 	.word	0x00020540


	//   ....[159]....
        /*07dc*/ 	.word	0x000205b0


	//   ....[160]....
        /*07e0*/ 	.word	0x00020610


	//   ....[161]....
        /*07e4*/ 	.word	0x00020680


	//   ....[162]....
        /*07e8*/ 	.word	0x000206f0


	//   ....[163]....
        /*07ec*/ 	.word	0x00020750


	//   ....[164]....
        /*07f0*/ 	.word	0x000207b0


	//   ....[165]....
        /*07f4*/ 	.word	0x00020810


	//   ....[166]....
        /*07f8*/ 	.word	0x00020880


	//   ....[167]....
        /*07fc*/ 	.word	0x000208e0


	//   ....[168]....
        /*0800*/ 	.word	0x00020940


	//   ....[169]....
        /*0804*/ 	.word	0x00020990


	//   ....[170]....
        /*0808*/ 	.word	0x00020a00


	//   ....[171]....
        /*080c*/ 	.word	0x00020a60


	//   ....[172]....
        /*0810*/ 	.word	0x00020ad0


	//   ....[173]....
        /*0814*/ 	.word	0x00020b30


	//   ....[174]....
        /*0818*/ 	.word	0x00020b80


	//   ....[175]....
        /*081c*/ 	.word	0x00020bd0


	//   ....[176]....
        /*0820*/ 	.word	0x00020c20


	//   ....[177]....
        /*0824*/ 	.word	0x00020c80


	//   ....[178]....
        /*0828*/ 	.word	0x00020cf0


	//   ....[179]....
        /*082c*/ 	.word	0x00020d40


	//   ....[180]....
        /*0830*/ 	.word	0x00020db0


	//   ....[181]....
        /*0834*/ 	.word	0x00020e10


	//   ....[182]....
        /*0838*/ 	.word	0x00020e80


	//   ....[183]....
        /*083c*/ 	.word	0x00020ed0


	//   ....[184]....
        /*0840*/ 	.word	0x00020f10


	//   ....[185]....
        /*0844*/ 	.word	0x00020f60


	//   ....[186]....
        /*0848*/ 	.word	0x00020fa0


	//   ....[187]....
        /*084c*/ 	.word	0x00020ff0


	//   ....[188]....
        /*0850*/ 	.word	0x00021060


	//   ....[189]....
        /*0854*/ 	.word	0x000210b0


	//   ....[190]....
        /*0858*/ 	.word	0x00021120


	//   ....[191]....
        /*085c*/ 	.word	0x00021160


	//   ....[192]....
        /*0860*/ 	.word	0x000211a0


	//   ....[193]....
        /*0864*/ 	.word	0x000211f0


	//   ....[194]....
        /*0868*/ 	.word	0x00021230


	//   ....[195]....
        /*086c*/ 	.word	0x00021280


	//   ....[196]....
        /*0870*/ 	.word	0x000212d0


	//   ....[197]....
        /*0874*/ 	.word	0x00021340


	//   ....[198]....
        /*0878*/ 	.word	0x000213a0


	//   ....[199]....
        /*087c*/ 	.word	0x00021410


	//   ....[200]....
        /*0880*/ 	.word	0x00021460


	//   ....[201]....
        /*0884*/ 	.word	0x000214a0


	//   ....[202]....
        /*0888*/ 	.word	0x000214f0


	//   ....[203]....
        /*088c*/ 	.word	0x00021540


	//   ....[204]....
        /*0890*/ 	.word	0x00021590


	//   ....[205]....
        /*0894*/ 	.word	0x000215e0


	//   ....[206]....
        /*0898*/ 	.word	0x00021630


	//   ....[207]....
        /*089c*/ 	.word	0x00021680


	//   ....[208]....
        /*08a0*/ 	.word	0x000216f0


	//   ....[209]....
        /*08a4*/ 	.word	0x00021760


	//   ....[210]....
        /*08a8*/ 	.word	0x000217c0


	//   ....[211]....
        /*08ac*/ 	.word	0x00021820


	//   ....[212]....
        /*08b0*/ 	.word	0x00021880


	//   ....[213]....
        /*08b4*/ 	.word	0x000218f0


	//   ....[214]....
        /*08b8*/ 	.word	0x00021950


	//   ....[215]....
        /*08bc*/ 	.word	0x000219b0


	//   ....[216]....
        /*08c0*/ 	.word	0x00021a10


	//   ....[217]....
        /*08c4*/ 	.word	0x00021a80


	//   ....[218]....
        /*08c8*/ 	.word	0x00021ae0


	//   ....[219]....
        /*08cc*/ 	.word	0x00021b40


	//   ....[220]....
        /*08d0*/ 	.word	0x00021ba0


	//   ....[221]....
        /*08d4*/ 	.word	0x00021c10


	//   ....[222]....
        /*08d8*/ 	.word	0x00021c70


	//   ....[223]....
        /*08dc*/ 	.word	0x00021cd0


	//   ....[224]....
        /*08e0*/ 	.word	0x00021d30


	//   ....[225]....
        /*08e4*/ 	.word	0x00021da0


	//   ....[226]....
        /*08e8*/ 	.word	0x00021e00


	//   ....[227]....
        /*08ec*/ 	.word	0x00021e60


	//   ....[228]....
        /*08f0*/ 	.word	0x00021ec0


	//   ....[229]....
        /*08f4*/ 	.word	0x00021f30


	//   ....[230]....
        /*08f8*/ 	.word	0x00021f80


	//   ....[231]....
        /*08fc*/ 	.word	0x00021fc0


	//   ....[232]....
        /*0900*/ 	.word	0x00022010


	//   ....[233]....
        /*0904*/ 	.word	0x00022060


	//   ....[234]....
        /*0908*/ 	.word	0x000220b0


	//   ....[235]....
        /*090c*/ 	.word	0x00022120


	//   ....[236]....
        /*0910*/ 	.word	0x00022160


	//   ....[237]....
        /*0914*/ 	.word	0x000221b0


	//   ....[238]....
        /*0918*/ 	.word	0x00022200


	//   ....[239]....
        /*091c*/ 	.word	0x00022250


	//   ....[240]....
        /*0920*/ 	.word	0x000222a0


	//   ....[241]....
        /*0924*/ 	.word	0x00022310


	//   ....[242]....
        /*0928*/ 	.word	0x00022350


	//   ....[243]....
        /*092c*/ 	.word	0x000223c0


	//   ....[244]....
        /*0930*/ 	.word	0x00022420


	//   ....[245]....
        /*0934*/ 	.word	0x00022490


	//----- nvinfo : EIATTR_EXIT_INSTR_OFFSETS
	.align		4
.L_904:
        /*0938*/ 	.byte	0x04, 0x1c
        /*093a*/ 	.short	(.L_906 - .L_905)


	//   ....[0]....
.L_905:
        /*093c*/ 	.word	0x00000fe0


	//   ....[1]....
        /*0940*/ 	.word	0x00020290


	//----- nvinfo : EIATTR_MAX_THREADS
	.align		4
.L_906:
        /*0944*/ 	.byte	0x04, 0x05
        /*0946*/ 	.short	(.L_908 - .L_907)
.L_907:
        /*0948*/ 	.word	0x00000100
        /*094c*/ 	.word	0x00000001
        /*0950*/ 	.word	0x00000001


	//----- nvinfo : EIATTR_CRS_STACK_SIZE
	.align		4
.L_908:
        /*0954*/ 	.byte	0x04, 0x1e
        /*0956*/ 	.short	(.L_910 - .L_909)
.L_909:
        /*0958*/ 	.word	0x00000000
.L_910:


//--------------------- .nv.info._ZN7cutlass13device_kernelIN5flash19enable_sm80_to_sm89INS1_16FlashAttnFwdSm80INS1_25CollectiveMainloopFwdSm80ILi8ELi1ELb1EN4cute5tupleIJNS5_1CILi128EEENS7_ILi64EEENS7_ILi256EEEEEELi256ENS_6half_tEfNS_4arch4Sm80ELb1ELb0ELb0ELb0ELb1ELb0ELb1ELb1EEENS1_21CollectiveEpilogueFwdINS6_IJS8_SA_S9_EEENS6_IJNS7_ILi1EEESI_SI_EEESC_SE_Li256ELb0ELb1ELb1ELb0EEENS1_30DynamicPersistentTileSchedulerILi256ELi256ELb1ELb1ELb0EEEEEEEEEvNT_6ParamsE --------------------------
	.section	.nv.info._ZN7cutlass13device_kernelIN5flash19enable_sm80_to_sm89INS1_16FlashAttnFwdSm80INS1_25CollectiveMainloopFwdSm80ILi8ELi1ELb1EN4cute5tupleIJNS5_1CILi128EEENS7_ILi64EEENS7_ILi256EEEEEELi256ENS_6half_tEfNS_4arch4Sm80ELb1ELb0ELb0ELb0ELb1ELb0ELb1ELb1EEENS1_21CollectiveEpilogueFwdINS6_IJS8_SA_S9_EEENS6_IJNS7_ILi1EEESI_SI_EEESC_SE_Li256ELb0ELb1ELb1ELb0EEENS1_30DynamicPersistentTileSchedulerILi256ELi256ELb1ELb1ELb0EEEEEEEEEvNT_6ParamsE,"",@"SHT_CUDA_INFO"
	.sectionflags	@""
	.align	4


	//----- nvinfo : EIATTR_CUDA_API_VERSION
	.align		4
        /*0000*/ 	.byte	0x04, 0x37
        /*0002*/ 	.short	(.L_912 - .L_911)
.L_911:
        /*0004*/ 	.word	0x00000082


	//----- nvinfo : EIATTR_SW2861232_WAR
	.align		4
.L_912:
        /*0008*/ 	.byte	0x01, 0x35
	.zero		2


	//----- nvinfo : EIATTR_PARAM_CBANK
	.align		4
        /*000c*/ 	.byte	0x04, 0x0a
        /*000e*/ 	.short	(.L_914 - .L_913)
	.align		4
.L_913:
        /*0010*/ 	.word	index@(.nv.constant0._ZN7cutlass13device_kernelIN5flash19enable_sm80_to_sm89INS1_16FlashAttnFwdSm80INS1_25CollectiveMainloopFwdSm80ILi8ELi1ELb1EN4cute5tupleIJNS5_1CILi128EEENS7_ILi64EEENS7_ILi256EEEEEELi256ENS_6half_tEfNS_4arch4Sm80ELb1ELb0ELb0ELb0ELb1ELb0ELb1ELb1EEENS1_21CollectiveEpilogueFwdINS6_IJS8_SA_S9_EEENS6_IJNS7_ILi1EEESI_SI_EEESC_SE_Li256ELb0ELb1ELb1ELb0EEENS1_30DynamicPersistentTileSchedulerILi256ELi256ELb1ELb1ELb0EEEEEEEEEvNT_6ParamsE)
        /*0014*/ 	.short	0x0160
        /*0016*/ 	.short	0x0428


	//----- nvinfo : EIATTR_CBANK_PARAM_SIZE
	.align		4
.L_914:
        /*0018*/ 	.byte	0x03, 0x19
        /*001a*/ 	.short	0x0428


	//----- nvinfo : EIATTR_KPARAM_INFO
	.align		4
        /*001c*/ 	.byte	0x04, 0x17
        /*001e*/ 	.short	(.L_916 - .L_915)
.L_915:
        /*0020*/ 	.word	0x00000000
        /*0024*/ 	.short	0x0000
        /*0026*/ 	.short	0x0000
        /*0028*/ 	.byte	0x00, 0xf0, 0xa1, 0x10


	//----- nvinfo : EIATTR_MAXREG_COUNT
	.align		4
.L_916:
        /*002c*/ 	.byte	0x03, 0x1b
        /*002e*/ 	.short	0x00ff


	//----- nvinfo : EIATTR_NUM_BARRIERS
	.align		4
        /*0030*/ 	.byte	0x02, 0x4c
        /*0032*/ 	.byte	0x06
	.zero		1


	//----- nvinfo : EIATTR_ANNOTATIONS
	.align		4
        /*0034*/ 	.byte	0x04, 0x55
        /*0036*/ 	.short	(.L_918 - .L_917)


	//   ....[0]....
.L_917:
        /* <DEDUP_REMOVED lines=214> */


	//----- nvinfo : EIATTR_MERCURY_ISA_VERSION
	.align		4
.L_918:
        /*0d88*/ 	.byte	0x03, 0x5f
        /*0d8a*/ 	.short	0x0000


	//----- nvinfo : EIATTR_INT_WARP_WIDE_INSTR_OFFSETS
	.align		4
        /*0d8c*/ 	.byte	0x04, 0x31
        /*0d8e*/ 	.short	(.L_920 - .L_919)


	//   ....[0]....
.L_919:
        /*0d90*/ 	.word	0x0000ed50


	//   ....[1]....
        /*0d94*/ 	.word	0x0000edd0


	//----- nvinfo : EIATTR_COOP_GROUP_MASK_REGIDS
	.align		4
.L_920:
        /*0d98*/ 	.byte	0x04, 0x29
        /*0d9a*/ 	.short	(.L_922 - .L_921)


	//   ....[0]....
.L_921:
        /*0d9c*/ 	.word	0xffffffff


	//   ....[1]....
        /*0da0*/ 	.word	0xffffffff


	//   ....[2]....
        /*0da4*/ 	.word	0xffffffff


	//   ....[3]....
        /*0da8*/ 	.word	0xffffffff


	//   ....[4]....
        /*0dac*/ 	.word	0xffffffff


	//   ....[5]....
        /*0db0*/ 	.word	0xffffffff


	//   ....[6]....
        /*0db4*/ 	.word	0xffffffff


	//   ....[7]....
        /*0db8*/ 	.word	0xffffffff


	//   ....[8]....
        /*0dbc*/ 	.word	0xffffffff


	//   ....[9]....
        /*0dc0*/ 	.word	0xffffffff


	//   ....[10]....
        /*0dc4*/ 	.word	0xffffffff


	//   ....[11]....
        /*0dc8*/ 	.word	0xffffffff


	//   ....[12]....
        /*0dcc*/ 	.word	0xffffffff


	//   ....[13]....
        /*0dd0*/ 	.word	0xffffffff


	//   ....[14]....
        /*0dd4*/ 	.word	0xffffffff


	//   ....[15]....
        /*0dd8*/ 	.word	0xffffffff


	//   ....[16]....
        /*0ddc*/ 	.word	0xffffffff


	//   ....[17]....
        /*0de0*/ 	.word	0xffffffff


	//   ....[18]....
        /*0de4*/ 	.word	0xffffffff


	//   ....[19]....
        /*0de8*/ 	.word	0xffffffff


	//   ....[20]....
        /*0dec*/ 	.word	0xffffffff


	//   ....[21]....
        /*0df0*/ 	.word	0xffffffff


	//   ....[22]....
        /*0df4*/ 	.word	0xffffffff


	//   ....[23]....
        /*0df8*/ 	.word	0xffffffff


	//   ....[24]....
        /*0dfc*/ 	.word	0xffffffff


	//   ....[25]....
        /*0e00*/ 	.word	0xffffffff


	//   ....[26]....
        /*0e04*/ 	.word	0xffffffff


	//   ....[27]....
        /*0e08*/ 	.word	0xffffffff


	//   ....[28]....
        /*0e0c*/ 	.word	0xffffffff


	//   ....[29]....
        /*0e10*/ 	.word	0xffffffff


	//   ....[30]....
        /*0e14*/ 	.word	0xffffffff


	//   ....[31]....
        /*0e18*/ 	.word	0xffffffff


	//   ....[32]....
        /*0e1c*/ 	.word	0xffffffff


	//   ....[33]....
        /*0e20*/ 	.word	0xffffffff


	//   ....[34]....
        /*0e24*/ 	.word	0xffffffff


	//   ....[35]....
        /*0e28*/ 	.word	0xffffffff


	//   ....[36]....
        /*0e2c*/ 	.word	0xffffffff


	//   ....[37]....
        /*0e30*/ 	.word	0xffffffff


	//   ....[38]....
        /*0e34*/ 	.word	0xffffffff


	//   ....[39]....
        /*0e38*/ 	.word	0xffffffff


	//   ....[40]....
        /*0e3c*/ 	.word	0xffffffff


	//   ....[41]....
        /*0e40*/ 	.word	0xffffffff


	//   ....[42]....
        /*0e44*/ 	.word	0xffffffff


	//   ....[43]....
        /*0e48*/ 	.word	0xffffffff


	//   ....[44]....
        /*0e4c*/ 	.word	0xffffffff


	//   ....[45]....
        /*0e50*/ 	.word	0xffffffff


	//   ....[46]....
        /*0e54*/ 	.word	0xffffffff


	//   ....[47]....
        /*0e58*/ 	.word	0xffffffff


	//   ....[48]....
        /*0e5c*/ 	.word	0xffffffff


	//   ....[49]....
        /*0e60*/ 	.word	0xffffffff


	//   ....[50]....
        /*0e64*/ 	.word	0xffffffff


	//   ....[51]....
        /*0e68*/ 	.word	0xffffffff


	//   ....[52]....
        /*0e6c*/ 	.word	0xffffffff


	//   ....[53]....
        /*0e70*/ 	.word	0xffffffff


	//   ....[54]....
        /*0e74*/ 	.word	0xffffffff


	//   ....[55]....
        /*0e78*/ 	.word	0xffffffff


	//   ....[56]....
        /*0e7c*/ 	.word	0xffffffff


	//   ....[57]....
        /*0e80*/ 	.word	0xffffffff


	//   ....[58]....
        /*0e84*/ 	.word	0xffffffff


	//   ....[59]....
        /*0e88*/ 	.word	0xffffffff


	//   ....[60]....
        /*0e8c*/ 	.word	0xffffffff


	//   ....[61]....
        /*0e90*/ 	.word	0xffffffff


	//   ....[62]....
        /*0e94*/ 	.word	0xffffffff


	//   ....[63]....
        /*0e98*/ 	.word	0xffffffff


	//   ....[64]....
        /*0e9c*/ 	.word	0xffffffff


	//   ....[65]....
        /*0ea0*/ 	.word	0xffffffff


	//   ....[66]....
        /*0ea4*/ 	.word	0xffffffff


	//   ....[67]....
        /*0ea8*/ 	.word	0xffffffff


	//   ....[68]....
        /*0eac*/ 	.word	0xffffffff


	//   ....[69]....
        /*0eb0*/ 	.word	0xffffffff


	//   ....[70]....
        /*0eb4*/ 	.word	0xffffffff


	//   ....[71]....
        /*0eb8*/ 	.word	0xffffffff


	//   ....[72]....
        /*0ebc*/ 	.word	0xffffffff


	//   ....[73]....
        /*0ec0*/ 	.word	0xffffffff


	//   ....[74]....
        /*0ec4*/ 	.word	0xffffffff


	//   ....[75]....
        /*0ec8*/ 	.word	0xffffffff


	//   ....[76]....
        /*0ecc*/ 	.word	0xffffffff


	//   ....[77]....
        /*0ed0*/ 	.word	0xffffffff


	//   ....[78]....
        /*0ed4*/ 	.word	0xffffffff


	//   ....[79]....
        /*0ed8*/ 	.word	0xffffffff


	//   ....[80]....
        /*0edc*/ 	.word	0xffffffff


	//   ....[81]....
        /*0ee0*/ 	.word	0xffffffff


	//   ....[82]....
        /*0ee4*/ 	.word	0xffffffff


	//   ....[83]....
        /*0ee8*/ 	.word	0xffffffff


	//   ....[84]....
        /*0eec*/ 	.word	0xffffffff


	//   ....[85]....
        /*0ef0*/ 	.word	0xffffffff


	//   ....[86]....
        /*0ef4*/ 	.word	0xffffffff


	//   ....[87]....
        /*0ef8*/ 	.word	0xffffffff


	//   ....[88]....
        /*0efc*/ 	.word	0xffffffff


	//   ....[89]....
        /*0f00*/ 	.word	0xffffffff


	//   ....[90]....
        /*0f04*/ 	.word	0xffffffff


	//   ....[91]....
        /*0f08*/ 	.word	0xffffffff


	//   ....[92]....
        /*0f0c*/ 	.word	0xffffffff


	//   ....[93]....
        /*0f10*/ 	.word	0xffffffff


	//   ....[94]....
        /*0f14*/ 	.word	0xffffffff


	//   ....[95]....
        /*0f18*/ 	.word	0xffffffff


	//   ....[96]....
        /*0f1c*/ 	.word	0xffffffff


	//   ....[97]....
        /*0f20*/ 	.word	0xffffffff


	//   ....[98]....
        /*0f24*/ 	.word	0xffffffff


	//   ....[99]....
        /*0f28*/ 	.word	0xffffffff


	//   ....[100]....
        /*0f2c*/ 	.word	0xffffffff


	//   ....[101]....
        /*0f30*/ 	.word	0xffffffff


	//   ....[102]....
        /*0f34*/ 	.word	0xffffffff


	//   ....[103]....
        /*0f38*/ 	.word	0xffffffff


	//   ....[104]....
        /*0f3c*/ 	.word	0xffffffff


	//----- nvinfo : EIATTR_COOP_GROUP_INSTR_OFFSETS
	.align		4
.L_922:
        /*0f40*/ 	.byte	0x04, 0x28
        /*0f42*/ 	.short	(.L_924 - .L_923)


	//   ....[0]....
.L_923:
        /*0f44*/ 	.word	0x00000050


	//   ....[1]....
        /*0f48*/ 	.word	0x00002020


	//   ....[2]....
        /*0f4c*/ 	.word	0x00002040


	//   ....[3]....
        /*0f50*/ 	.word	0x00002070


	//   ....[4]....
        /*0f54*/ 	.word	0x00002090


	//   ....[5]....
        /*0f58*/ 	.word	0x00002260


	//   ....[6]....
        /*0f5c*/ 	.word	0x00002280


	//   ....[7]....
        /*0f60*/ 	.word	0x000022c0


	//   ....[8]....
        /*0f64*/ 	.word	0x00002300


	//   ....[9]....
        /*0f68*/ 	.word	0x00002600


	//   ....[10]....
        /*0f6c*/ 	.word	0x00002620


	//   ....[11]....
        /*0f70*/ 	.word	0x00002660


	//   ....[12]....
        /*0f74*/ 	.word	0x00002680


	//   ....[13]....
        /*0f78*/ 	.word	0x00002a60


	//   ....[14]....
        /*0f7c*/ 	.word	0x00002b60


	//   ....[15]....
        /*0f80*/ 	.word	0x00002bb0


	//   ....[16]....
        /*0f84*/ 	.word	0x00002bd0


	//   ....[17]....
        /*0f88*/ 	.word	0x00003f40


	//   ....[18]....
        /*0f8c*/ 	.word	0x00003fb0


	//   ....[19]....
        /*0f90*/ 	.word	0x00004050


	//   ....[20]....
        /*0f94*/ 	.word	0x00004090


	//   ....[21]....
        /*0f98*/ 	.word	0x00004400


	//   ....[22]....
        /*0f9c*/ 	.word	0x00004640


	//   ....[23]....
        /*0fa0*/ 	.word	0x00004a40


	//   ....[24]....
        /*0fa4*/ 	.word	0x00004a60


	//   ....[25]....
        /*0fa8*/ 	.word	0x00004a80


	//   ....[26]....
        /*0fac*/ 	.word	0x00004aa0


	//   ....[27]....
        /*0fb0*/ 	.word	0x00006790


	//   ....[28]....
        /*0fb4*/ 	.word	0x00006800


	//   ....[29]....
        /*0fb8*/ 	.word	0x00006900


	//   ....[30]....
        /*0fbc*/ 	.word	0x00006930


	//   ....[31]....
        /*0fc0*/ 	.word	0x00007c20


	//   ....[32]....
        /*0fc4*/ 	.word	0x00007c90


	//   ....[33]....
        /*0fc8*/ 	.word	0x00007d90


	//   ....[34]....
        /*0fcc*/ 	.word	0x00007dc0


	//   ....[35]....
        /*0fd0*/ 	.word	0x000080f0


	//   ....[36]....
        /*0fd4*/ 	.word	0x00008320


	//   ....[37]....
        /*0fd8*/ 	.word	0x00008640


	//   ....[38]....
        /*0fdc*/ 	.word	0x00008660


	//   ....[39]....
        /*0fe0*/ 	.word	0x00008780


	//   ....[40]....
        /*0fe4*/ 	.word	0x000087a0


	//   ....[41]....
        /*0fe8*/ 	.word	0x0000aa50


	//   ....[42]....
        /*0fec*/ 	.word	0x0000aad0


	//   ....[43]....
        /*0ff0*/ 	.word	0x0000abf0


	//   ....[44]....
        /*0ff4*/ 	.word	0x0000ac00


	//   ....[45]....
        /*0ff8*/ 	.word	0x0000be90


	//   ....[46]....
        /*0ffc*/ 	.word	0x0000bed0


	//   ....[47]....
        /*1000*/ 	.word	0x0000bfd0


	//   ....[48]....
        /*1004*/ 	.word	0x0000c000


	//   ....[49]....
        /*1008*/ 	.word	0x0000c390


	//   ....[50]....
        /*100c*/ 	.word	0x0000c3b0


	//   ....[51]....
        /*1010*/ 	.word	0x0000c3d0


	//   ....[52]....
        /*1014*/ 	.word	0x0000c3f0


	//   ....[53]....
        /*1018*/ 	.word	0x0000e2c0


	//   ....[54]....
        /*101c*/ 	.word	0x0000e310


	//   ....[55]....
        /*1020*/ 	.word	0x0000e330


	//   ....[56]....
        /*1024*/ 	.word	0x0000e350


	//   ....[57]....
        /*1028*/ 	.word	0x0000ef20


	//   ....[58]....
        /*102c*/ 	.word	0x0000f750


	//   ....[59]....
        /*1030*/ 	.word	0x0000f760


	//   ....[60]....
        /*1034*/ 	.word	0x0000f770


	//   ....[61]....
        /*1038*/ 	.word	0x0000f780


	//   ....[62]....
        /*103c*/ 	.word	0x0000f8b0


	//   ....[63]....
        /*1040*/ 	.word	0x0000f8d0


	//   ....[64]....
        /*1044*/ 	.word	0x00010100


	//   ....[65]....
        /*1048*/ 	.word	0x00010110


	//   ....[66]....
        /*104c*/ 	.word	0x00010ca0


	//   ....[67]....
        /*1050*/ 	.word	0x00010db0


	//   ....[68]....
        /*1054*/ 	.word	0x00010e20


	//   ....[69]....
        /*1058*/ 	.word	0x00011040


	//   ....[70]....
        /*105c*/ 	.word	0x000110b0


	//   ....[71]....
        /*1060*/ 	.word	0x00011110


	//   ....[72]....
        /*1064*/ 	.word	0x00011180


	//   ....[73]....
        /*1068*/ 	.word	0x000115c0


	//   ....[74]....
        /*106c*/ 	.word	0x00011610


	//   ....[75]....
        /*1070*/ 	.word	0x00011660


	//   ....[76]....
        /*1074*/ 	.word	0x000116b0


	//   ....[77]....
        /*1078*/ 	.word	0x00011720


	//   ....[78]....
        /*107c*/ 	.word	0x00011790


	//   ....[79]....
        /*1080*/ 	.word	0x000119b0


	//   ....[80]....
        /*1084*/ 	.word	0x00011a20


	//   ....[81]....
        /*1088*/ 	.word	0x00011a80


	//   ....[82]....
        /*108c*/ 	.word	0x00011af0


	//   ....[83]....
        /*1090*/ 	.word	0x00011d10


	//   ....[84]....
        /*1094*/ 	.word	0x00011d80


	//   ....[85]....
        /*1098*/ 	.word	0x00011de0


	//   ....[86]....
        /*109c*/ 	.word	0x00011e50


	//   ....[87]....
        /*10a0*/ 	.word	0x00012290


	//   ....[88]....
        /*10a4*/ 	.word	0x000122d0


	//   ....[89]....
        /*10a8*/ 	.word	0x00012320


	//   ....[90]....
        /*10ac*/ 	.word	0x00012360


	//   ....[91]....
        /*10b0*/ 	.word	0x000123c0


	//   ....[92]....
        /*10b4*/ 	.word	0x00012420


	//   ....[93]....
        /*10b8*/ 	.word	0x00012490


	//   ....[94]....
        /*10bc*/ 	.word	0x00012640


	//   ....[95]....
        /*10c0*/ 	.word	0x000126b0


	//   ....[96]....
        /*10c4*/ 	.word	0x000126f0


	//   ....[97]....
        /*10c8*/ 	.word	0x00012730


	//   ....[98]....
        /*10cc*/ 	.word	0x00012780


	//   ....[99]....
        /*10d0*/ 	.word	0x000127c0


	//   ....[100]....
        /*10d4*/ 	.word	0x00012810


	//   ....[101]....
        /*10d8*/ 	.word	0x00012870


	//   ....[102]....
        /*10dc*/ 	.word	0x000128c0


	//   ....[103]....
        /*10e0*/ 	.word	0x00012920


	//   ....[104]....
        /*10e4*/ 	.word	0x00012990


	//----- nvinfo : EIATTR_EXIT_INSTR_OFFSETS
	.align		4
.L_924:
        /*10e8*/ 	.byte	0x04, 0x1c
        /*10ea*/ 	.short	(.L_926 - .L_925)


	//   ....[0]....
.L_925:
        /*10ec*/ 	.word	0x000000a0


	//   ....[1]....
        /*10f0*/ 	.word	0x00010d60


	//----- nvinfo : EIATTR_MAX_THREADS
	.align		4
.L_926:
        /*10f4*/ 	.byte	0x04, 0x05
        /*10f6*/ 	.short	(.L_928 - .L_927)
.L_927:
        /*10f8*/ 	.word	0x00000100
        /*10fc*/ 	.word	0x00000001
        /*1100*/ 	.word	0x00000001


	//----- nvinfo : EIATTR_CRS_STACK_SIZE
	.align		4
.L_928:
        /*1104*/ 	.byte	0x04, 0x1e
        /*1106*/ 	.short	(.L_930 - .L_929)
.L_929:
        /*1108*/ 	.word	0x00000000
.L_930:


//--------------------- .nv.info._ZN7cutlass13device_kernelIN5flash19enable_sm80_to_sm89INS1_16FlashAttnFwdSm80INS1_25CollectiveMainloopFwdSm80ILi8ELi1ELb1EN4cute5tupleIJNS5_1CILi128EEENS7_ILi48EEENS7_ILi256EEEEEELi256ENS_6half_tEfNS_4arch4Sm80ELb1ELb0ELb0ELb1ELb1ELb0ELb1ELb1EEENS1_21CollectiveEpilogueFwdINS6_IJS8_SA_S9_EEENS6_IJNS7_ILi1EEESI_SI_EEESC_SE_Li256ELb1ELb1ELb1ELb0EEENS1_36VarlenDynamicPersistentTileSchedulerILi128ELi48ELi256ELi256ELb1ELb1ELb0ELb1ELb1ELb1EEEEEEEEEvNT_6ParamsE --------------------------
	.section	.nv.info._ZN7cutlass13device_kernelIN5flash19enable_sm80_to_sm89INS1_16FlashAttnFwdSm80INS1_25CollectiveMainloopFwdSm80ILi8ELi1ELb1EN4cute5tupleIJNS5_1CILi128EEENS7_ILi48EEENS7_ILi256EEEEEELi256ENS_6half_tEfNS_4arch4Sm80ELb1ELb0ELb0ELb1ELb1ELb0ELb1ELb1EEENS1_21CollectiveEpilogueFwdINS6_IJS8_SA_S9_EEENS6_IJNS7_ILi1EEESI_SI_EEESC_SE_Li256ELb1ELb1ELb1ELb0EEENS1_36VarlenDynamicPersistentTileSchedulerILi128ELi48ELi256ELi256ELb1ELb1ELb0ELb1ELb1ELb1EEEEEEEEEvNT_6ParamsE,"",@"SHT_CUDA_INFO"
	.sectionflags	@""
	.align	4


	//----- nvinfo : EIATTR_CUDA_API_VERSION
	.align		4
        /*0000*/ 	.byte	0x04, 0x37
        /*0002*/ 	.short	(.L_932 - .L_931)
.L_931:
        /*0004*/ 	.word	0x00000082


	//----- nvinfo : EIATTR_SW2861232_WAR
	.align		4
.L_932:
        /*0008*/ 	.byte	0x01, 0x35
	.zero		2


	//----- nvinfo : EIATTR_PARAM_CBANK
	.align		4
        /*000c*/ 	.byte	0x04, 0x0a
        /*000e*/ 	.short	(.L_934 - .L_933)
	.align		4
.L_933:
        /*0010*/ 	.word	index@(.nv.constant0._ZN7cutlass13device_kernelIN5flash19enable_sm80_to_sm89INS1_16FlashAttnFwdSm80INS1_25CollectiveMainloopFwdSm80ILi8ELi1ELb1EN4cute5tupleIJNS5_1CILi128EEENS7_ILi48EEENS7_ILi256EEEEEELi256ENS_6half_tEfNS_4arch4Sm80ELb1ELb0ELb0ELb1ELb1ELb0ELb1ELb1EEENS1_21CollectiveEpilogueFwdINS6_IJS8_SA_S9_EEENS6_IJNS7_ILi1EEESI_SI_EEESC_SE_Li256ELb1ELb1ELb1ELb0EEENS1_36VarlenDynamicPersistentTileSchedulerILi128ELi48ELi256ELi256ELb1ELb1ELb0ELb1ELb1ELb1EEEEEEEEEvNT_6ParamsE)
        /*0014*/ 	.short	0x0160
        /*0016*/ 	.short	0x0438


	//----- nvinfo : EIATTR_CBANK_PARAM_SIZE
	.align		4
.L_934:
        /*0018*/ 	.byte	0x03, 0x19
        /*001a*/ 	.short	0x0438


	//----- nvinfo : EIATTR_KPARAM_INFO
	.align		4
        /*001c*/ 	.byte	0x04, 0x17
        /*001e*/ 	.short	(.L_936 - .L_935)
.L_935:
        /*0020*/ 	.word	0x00000000
        /*0024*/ 	.short	0x0000
        /*0026*/ 	.short	0x0000
        /*0028*/ 	.byte	0x00, 0xf0, 0xe1, 0x10


	//----- nvinfo : EIATTR_MAXREG_COUNT
	.align		4
.L_936:
        /*002c*/ 	.byte	0x03, 0x1b
        /*002e*/ 	.short	0x00ff


	//----- nvinfo : EIATTR_NUM_BARRIERS
	.align		4
        /*0030*/ 	.byte	0x02, 0x4c
        /*0032*/ 	.byte	0x06
	.zero		1


	//----- nvinfo : EIATTR_ANNOTATIONS
	.align		4
        /*0034*/ 	.byte	0x04, 0x55
        /*0036*/ 	.short	(.L_938 - .L_937)


	//   ....[0]....
.L_937:
        /* <DEDUP_REMOVED lines=343> */


	//----- nvinfo : EIATTR_MERCURY_ISA_VERSION
	.align		4
.L_938:
        /*1598*/ 	.byte	0x03, 0x5f
        /*159a*/ 	.short	0x0000


	//----- nvinfo : EIATTR_INT_WARP_WIDE_INSTR_OFFSETS
	.align		4
        /*159c*/ 	.byte	0x04, 0x31
        /*159e*/ 	.short	(.L_940 - .L_939)


	//   ....[0]....
.L_939:
        /*15a0*/ 	.word	0x0000e1b0


	//   ....[1]....
        /*15a4*/ 	.word	0x0000e230


	//----- nvinfo : EIATTR_COOP_GROUP_MASK_REGIDS
	.align		4
.L_940:
        /*15a8*/ 	.byte	0x04, 0x29
        /*15aa*/ 	.short	(.L_942 - .L_941)


	//   ....[0]....
.L_941:
        /*15ac*/ 	.word	0xffffffff


	//   ....[1]....
        /*15b0*/ 	.word	0xffffffff


	//   ....[2]....
        /*15b4*/ 	.word	0xffffffff


	//   ....[3]....
        /*15b8*/ 	.word	0xffffffff


	//   ....[4]....
        /*15bc*/ 	.word	0xffffffff


	//   ....[5]....
        /*15c0*/ 	.word	0xffffffff


	//   ....[6]....
        /*15c4*/ 	.word	0xffffffff


	//   ....[7]....
        /*15c8*/ 	.word	0xffffffff


	//   ....[8]....
        /*15cc*/ 	.word	0xffffffff


	//   ....[9]....
        /*15d0*/ 	.word	0xffffffff


	//   ....[10]....
        /*15d4*/ 	.word	0xffffffff


	//   ....[11]....
        /*15d8*/ 	.word	0xffffffff


	//   ....[12]....
        /*15dc*/ 	.word	0xffffffff


	//   ....[13]....
        /*15e0*/ 	.word	0xffffffff


	//   ....[14]....
        /*15e4*/ 	.word	0xffffffff


	//   ....[15]....
        /*15e8*/ 	.word	0xffffffff


	//   ....[16]....
        /*15ec*/ 	.word	0xffffffff


	//   ....[17]....
        /*15f0*/ 	.word	0xffffffff


	//   ....[18]....
        /*15f4*/ 	.word	0xffffffff


	//   ....[19]....
        /*15f8*/ 	.word	0xffffffff


	//   ....[20]....
        /*15fc*/ 	.word	0xffffffff


	//   ....[21]....
        /*1600*/ 	.word	0xffffffff


	//   ....[22]....
        /*1604*/ 	.word	0xffffffff


	//   ....[23]....
        /*1608*/ 	.word	0xffffffff


	//   ....[24]....
        /*160c*/ 	.word	0xffffffff


	//   ....[25]....
        /*1610*/ 	.word	0xffffffff


	//   ....[26]....
        /*1614*/ 	.word	0xffffffff


	//   ....[27]....
        /*1618*/ 	.word	0xffffffff


	//   ....[28]....
        /*161c*/ 	.word	0xffffffff


	//   ....[29]....
        /*1620*/ 	.word	0xffffffff


	//   ....[30]....
        /*1624*/ 	.word	0xffffffff


	//   ....[31]....
        /*1628*/ 	.word	0xffffffff


	//   ....[32]....
        /*162c*/ 	.word	0xffffffff


	//   ....[33]....
        /*1630*/ 	.word	0xffffffff


	//   ....[34]....
        /*1634*/ 	.word	0xffffffff


	//   ....[35]....
        /*1638*/ 	.word	0xffffffff


	//   ....[36]....
        /*163c*/ 	.word	0xffffffff


	//   ....[37]....
        /*1640*/ 	.word	0xffffffff


	//   ....[38]....
        /*1644*/ 	.word	0xffffffff


	//   ....[39]....
        /*1648*/ 	.word	0xffffffff


	//   ....[40]....
        /*164c*/ 	.word	0xffffffff


	//   ....[41]....
        /*1650*/ 	.word	0xffffffff


	//   ....[42]....
        /*1654*/ 	.word	0xffffffff


	//   ....[43]....
        /*1658*/ 	.word	0xffffffff


	//   ....[44]....
        /*165c*/ 	.word	0xffffffff


	//   ....[45]....
        /*1660*/ 	.word	0xffffffff


	//   ....[46]....
        /*1664*/ 	.word	0xffffffff


	//   ....[47]....
        /*1668*/ 	.word	0xffffffff


	//   ....[48]....
        /*166c*/ 	.word	0xffffffff


	//   ....[49]....
        /*1670*/ 	.word	0xffffffff


	//   ....[50]....
        /*1674*/ 	.word	0xffffffff


	//   ....[51]....
        /*1678*/ 	.word	0xffffffff


	//   ....[52]....
        /*167c*/ 	.word	0xffffffff


	//   ....[53]....
        /*1680*/ 	.word	0xffffffff


	//   ....[54]....
        /*1684*/ 	.word	0xffffffff


	//   ....[55]....
        /*1688*/ 	.word	0xffffffff


	//   ....[56]....
        /*168c*/ 	.word	0xffffffff


	//   ....[57]....
        /*1690*/ 	.word	0xffffffff


	//   ....[58]....
        /*1694*/ 	.word	0xffffffff


	//   ....[59]....
        /*1698*/ 	.word	0xffffffff


	//   ....[60]....
        /*169c*/ 	.word	0xffffffff


	//   ....[61]....
        /*16a0*/ 	.word	0xffffffff


	//   ....[62]....
        /*16a4*/ 	.word	0xffffffff


	//   ....[63]....
        /*16a8*/ 	.word	0xffffffff


	//   ....[64]....
        /*16ac*/ 	.word	0xffffffff


	//   ....[65]....
        /*16b0*/ 	.word	0xffffffff


	//   ....[66]....
        /*16b4*/ 	.word	0xffffffff


	//   ....[67]....
        /*16b8*/ 	.word	0xffffffff


	//   ....[68]....
        /*16bc*/ 	.word	0xffffffff


	//   ....[69]....
        /*16c0*/ 	.word	0xffffffff


	//   ....[70]....
        /*16c4*/ 	.word	0xffffffff


	//   ....[71]....
        /*16c8*/ 	.word	0xffffffff


	//   ....[72]....
        /*16cc*/ 	.word	0xffffffff


	//   ....[73]....
        /*16d0*/ 	.word	0xffffffff


	//   ....[74]....
        /*16d4*/ 	.word	0xffffffff


	//   ....[75]....
        /*16d8*/ 	.word	0xffffffff


	//   ....[76]....
        /*16dc*/ 	.word	0xffffffff


	//   ....[77]....
        /*16e0*/ 	.word	0xffffffff


	//   ....[78]....
        /*16e4*/ 	.word	0xffffffff


	//   ....[79]....
        /*16e8*/ 	.word	0xffffffff


	//   ....[80]....
        /*16ec*/ 	.word	0xffffffff


	//   ....[81]....
        /*16f0*/ 	.word	0xffffffff


	//   ....[82]....
        /*16f4*/ 	.word	0xffffffff


	//   ....[83]....
        /*16f8*/ 	.word	0xffffffff


	//   ....[84]....
        /*16fc*/ 	.word	0xffffffff


	//   ....[85]....
        /*1700*/ 	.word	0xffffffff


	//   ....[86]....
        /*1704*/ 	.word	0xffffffff


	//   ....[87]....
        /*1708*/ 	.word	0xffffffff


	//   ....[88]....
        /*170c*/ 	.word	0xffffffff


	//   ....[89]....
        /*1710*/ 	.word	0xffffffff


	//   ....[90]....
        /*1714*/ 	.word	0xffffffff


	//   ....[91]....
        /*1718*/ 	.word	0xffffffff


	//   ....[92]....
        /*171c*/ 	.word	0xffffffff


	//   ....[93]....
        /*1720*/ 	.word	0xffffffff


	//   ....[94]....
        /*1724*/ 	.word	0xffffffff


	//   ....[95]....
        /*1728*/ 	.word	0xffffffff


	//   ....[96]....
        /*172c*/ 	.word	0xffffffff


	//   ....[97]....
        /*1730*/ 	.word	0xffffffff


	//   ....[98]....
        /*1734*/ 	.word	0xffffffff


	//   ....[99]....
        /*1738*/ 	.word	0xffffffff


	//   ....[100]....
        /*173c*/ 	.word	0xffffffff


	//   ....[101]....
        /*1740*/ 	.word	0xffffffff


	//   ....[102]....
        /*1744*/ 	.word	0xffffffff


	//   ....[103]....
        /*1748*/ 	.word	0xffffffff


	//   ....[104]....
        /*174c*/ 	.word	0xffffffff


	//   ....[105]....
        /*1750*/ 	.word	0xffffffff


	//   ....[106]....
        /*1754*/ 	.word	0xffffffff


	//   ....[107]....
        /*1758*/ 	.word	0xffffffff


	//   ....[108]....
        /*175c*/ 	.word	0xffffffff


	//   ....[109]....
        /*1760*/ 	.word	0xffffffff


	//   ....[110]....
        /*1764*/ 	.word	0xffffffff


	//   ....[111]....
        /*1768*/ 	.word	0xffffffff


	//   ....[112]....
        /*176c*/ 	.word	0xffffffff


	//   ....[113]....
        /*1770*/ 	.word	0xffffffff


	//   ....[114]....
        /*1774*/ 	.word	0xffffffff


	//   ....[115]....
        /*1778*/ 	.word	0xffffffff


	//   ....[116]....
        /*177c*/ 	.word	0xffffffff


	//   ....[117]....
        /*1780*/ 	.word	0xffffffff


	//   ....[118]....
        /*1784*/ 	.word	0xffffffff


	//   ....[119]....
        /*1788*/ 	.word	0xffffffff


	//   ....[120]....
        /*178c*/ 	.word	0xffffffff


	//   ....[121]....
        /*1790*/ 	.word	0xffffffff


	//   ....[122]....
        /*1794*/ 	.word	0xffffffff


	//   ....[123]....
        /*1798*/ 	.word	0xffffffff


	//   ....[124]....
        /*179c*/ 	.word	0xffffffff


	//   ....[125]....
        /*17a0*/ 	.word	0xffffffff


	//   ....[126]....
        /*17a4*/ 	.word	0xffffffff


	//   ....[127]....
        /*17a8*/ 	.word	0xffffffff


	//   ....[128]....
        /*17ac*/ 	.word	0xffffffff


	//   ....[129]....
        /*17b0*/ 	.word	0xffffffff


	//   ....[130]....
        /*17b4*/ 	.word	0xffffffff


	//   ....[131]....
        /*17b8*/ 	.word	0xffffffff


	//   ....[132]....
        /*17bc*/ 	.word	0xffffffff


	//   ....[133]....
        /*17c0*/ 	.word	0xffffffff


	//   ....[134]....
        /*17c4*/ 	.word	0xffffffff


	//   ....[135]....
        /*17c8*/ 	.word	0xffffffff


	//   ....[136]....
        /*17cc*/ 	.word	0xffffffff


	//   ....[137]....
        /*17d0*/ 	.word	0xffffffff


	//   ....[138]....
        /*17d4*/ 	.word	0xffffffff


	//   ....[139]....
        /*17d8*/ 	.word	0xffffffff


	//   ....[140]....
        /*17dc*/ 	.word	0xffffffff


	//   ....[141]....
        /*17e0*/ 	.word	0xffffffff


	//   ....[142]....
        /*17e4*/ 	.word	0xffffffff


	//   ....[143]....
        /*17e8*/ 	.word	0xffffffff


	//   ....[144]....
        /*17ec*/ 	.word	0xffffffff


	//   ....[145]....
        /*17f0*/ 	.word	0xffffffff


	//   ....[146]....
        /*17f4*/ 	.word	0xffffffff


	//   ....[147]....
        /*17f8*/ 	.word	0xffffffff


	//   ....[148]....
        /*17fc*/ 	.word	0xffffffff


	//   ....[149]....
        /*1800*/ 	.word	0xffffffff


	//   ....[150]....
        /*1804*/ 	.word	0xffffffff


	//   ....[151]....
        /*1808*/ 	.word	0xffffffff


	//   ....[152]....
        /*180c*/ 	.word	0xffffffff


	//   ....[153]....
        /*1810*/ 	.word	0xffffffff


	//   ....[154]....
        /*1814*/ 	.word	0xffffffff


	//   ....[155]....
        /*1818*/ 	.word	0xffffffff


	//   ....[156]....
        /*181c*/ 	.word	0xffffffff


	//   ....[157]....
        /*1820*/ 	.word	0xffffffff


	//   ....[158]....
        /*1824*/ 	.word	0xffffffff


	//   ....[159]....
        /*1828*/ 	.word	0xffffffff


	//   ....[160]....
        /*182c*/ 	.word	0xffffffff


	//   ....[161]....
        /*1830*/ 	.word	0xffffffff


	//   ....[162]....
        /*1834*/ 	.word	0xffffffff


	//   ....[163]....
        /*1838*/ 	.word	0xffffffff


	//   ....[164]....
        /*183c*/ 	.word	0xffffffff


	//   ....[165]....
        /*1840*/ 	.word	0xffffffff


	//   ....[166]....
        /*1844*/ 	.word	0xffffffff


	//   ....[167]....
        /*1848*/ 	.word	0xffffffff


	//   ....[168]....
        /*184c*/ 	.word	0xffffffff


	//   ....[169]....
        /*1850*/ 	.word	0xffffffff


	//   ....[170]....
        /*1854*/ 	.word	0xffffffff


	//   ....[171]....
        /*1858*/ 	.word	0xffffffff


	//   ....[172]....
        /*185c*/ 	.word	0xffffffff


	//   ....[173]....
        /*1860*/ 	.word	0xffffffff


	//   ....[174]....
        /*1864*/ 	.word	0xffffffff


	//   ....[175]....
        /*1868*/ 	.word	0xffffffff


	//   ....[176]....
        /*186c*/ 	.word	0xffffffff


	//   ....[177]....
        /*1870*/ 	.word	0xffffffff


	//   ....[178]....
        /*1874*/ 	.word	0xffffffff


	//   ....[179]....
        /*1878*/ 	.word	0xffffffff


	//   ....[180]....
        /*187c*/ 	.word	0xffffffff


	//   ....[181]....
        /*1880*/ 	.word	0xffffffff


	//   ....[182]....
        /*1884*/ 	.word	0xffffffff


	//   ....[183]....
        /*1888*/ 	.word	0xffffffff


	//   ....[184]....
        /*188c*/ 	.word	0xffffffff


	//   ....[185]....
        /*1890*/ 	.word	0xffffffff


	//   ....[186]....
        /*1894*/ 	.word	0xffffffff


	//   ....[187]....
        /*1898*/ 	.word	0xffffffff


	//   ....[188]....
        /*189c*/ 	.word	0xffffffff


	//   ....[189]....
        /*18a0*/ 	.word	0xffffffff


	//   ....[190]....
        /*18a4*/ 	.word	0xffffffff


	//   ....[191]....
        /*18a8*/ 	.word	0xffffffff


	//   ....[192]....
        /*18ac*/ 	.word	0xffffffff


	//   ....[193]....
        /*18b0*/ 	.word	0xffffffff


	//   ....[194]....
        /*18b4*/ 	.word	0xffffffff


	//   ....[195]....
        /*18b8*/ 	.word	0xffffffff


	//   ....[196]....
        /*18bc*/ 	.word	0xffffffff


	//   ....[197]....
        /*18c0*/ 	.word	0xffffffff


	//   ....[198]....
        /*18c4*/ 	.word	0xffffffff


	//   ....[199]....
        /*18c8*/ 	.word	0xffffffff


	//   ....[200]....
        /*18cc*/ 	.word	0xffffffff


	//   ....[201]....
        /*18d0*/ 	.word	0xffffffff


	//   ....[202]....
        /*18d4*/ 	.word	0xffffffff


	//   ....[203]....
        /*18d8*/ 	.word	0xffffffff


	//----- nvinfo : EIATTR_COOP_GROUP_INSTR_OFFSETS
	.align		4
.L_942:
        /*18dc*/ 	.byte	0x04, 0x28
        /*18de*/ 	.short	(.L_944 - .L_943)


	//   ....[0]....
.L_943:
        /*18e0*/ 	.word	0x00000050


	//   ....[1]....
        /*18e4*/ 	.word	0x00000200


	//   ....[2]....
        /*18e8*/ 	.word	0x00000230


	//   ....[3]....
        /*18ec*/ 	.word	0x00000260


	//   ....[4]....
        /*18f0*/ 	.word	0x00000290


	//   ....[5]....
        /*18f4*/ 	.word	0x000002c0


	//   ....[6]....
        /*18f8*/ 	.word	0x000002f0


	//   ....[7]....
        /*18fc*/ 	.word	0x00000450


	//   ....[8]....
        /*1900*/ 	.word	0x00000490


	//   ....[9]....
        /*1904*/ 	.word	0x000004c0


	//   ....[10]....
        /*1908*/ 	.word	0x000004f0


	//   ....[11]....
        /*190c*/ 	.word	0x00000520


	//   ....[12]....
        /*1910*/ 	.word	0x00000550


	//   ....[13]....
        /*1914*/ 	.word	0x000005e0


	//   ....[14]....
        /*1918*/ 	.word	0x00000630


	//   ....[15]....
        /*191c*/ 	.word	0x00000650


	//   ....[16]....
        /*1920*/ 	.word	0x000006b0


	//   ....[17]....
        /*1924*/ 	.word	0x000032f0


	//   ....[18]....
        /*1928*/ 	.word	0x00003320


	//   ....[19]....
        /*192c*/ 	.word	0x00003350


	//   ....[20]....
        /*1930*/ 	.word	0x00003370


	//   ....[21]....
        /*1934*/ 	.word	0x00003560


	//   ....[22]....
        /*1938*/ 	.word	0x00003580


	//   ....[23]....
        /*193c*/ 	.word	0x00003660


	//   ....[24]....
        /*1940*/ 	.word	0x000036b0


	//   ....[25]....
        /*1944*/ 	.word	0x00003820


	//   ....[26]....
        /*1948*/ 	.word	0x00003840


	//   ....[27]....
        /*194c*/ 	.word	0x00003960


	//   ....[28]....
        /*1950*/ 	.word	0x00003af0


	//   ....[29]....
        /*1954*/ 	.word	0x00003d80


	//   ....[30]....
        /*1958*/ 	.word	0x00003d90


	//   ....[31]....
        /*195c*/ 	.word	0x00004260


	//   ....[32]....
        /*1960*/ 	.word	0x00004270


	//   ....[33]....
        /*1964*/ 	.word	0x000051c0


	//   ....[34]....
        /*1968*/ 	.word	0x000051e0


	//   ....[35]....
        /*196c*/ 	.word	0x00005440


	//   ....[36]....
        /*1970*/ 	.word	0x00005450


	//   ....[37]....
        /*1974*/ 	.word	0x00005770


	//   ....[38]....
        /*1978*/ 	.word	0x00005930


	//   ....[39]....
        /*197c*/ 	.word	0x00005c30


	//   ....[40]....
        /*1980*/ 	.word	0x00005c50


	//   ....[41]....
        /*1984*/ 	.word	0x00005c80


	//   ....[42]....
        /*1988*/ 	.word	0x00005c90


	//   ....[43]....
        /*198c*/ 	.word	0x000072c0


	//   ....[44]....
        /*1990*/ 	.word	0x000072e0


	//   ....[45]....
        /*1994*/ 	.word	0x00007540


	//   ....[46]....
        /*1998*/ 	.word	0x00007550


	//   ....[47]....
        /*199c*/ 	.word	0x00008320


	//   ....[48]....
        /*19a0*/ 	.word	0x00008340


	//   ....[49]....
        /*19a4*/ 	.word	0x00008570


	//   ....[50]....
        /*19a8*/ 	.word	0x00008580


	//   ....[51]....
        /*19ac*/ 	.word	0x000088a0


	//   ....[52]....
        /*19b0*/ 	.word	0x00008a50


	//   ....[53]....
        /*19b4*/ 	.word	0x00008cb0


	//   ....[54]....
        /*19b8*/ 	.word	0x00008cd0


	//   ....[55]....
        /*19bc*/ 	.word	0x00008db0


	//   ....[56]....
        /*19c0*/ 	.word	0x00008dd0


	//   ....[57]....
        /*19c4*/ 	.word	0x0000a8e0


	//   ....[58]....
        /*19c8*/ 	.word	0x0000a9d0


	//   ....[59]....
        /*19cc*/ 	.word	0x0000ab40


	//   ....[60]....
        /*19d0*/ 	.word	0x0000ab50


	//   ....[61]....
        /*19d4*/ 	.word	0x0000b910


	//   ....[62]....
        /*19d8*/ 	.word	0x0000b930


	//   ....[63]....
        /*19dc*/ 	.word	0x0000bae0


	//   ....[64]....
        /*19e0*/ 	.word	0x0000baf0


	//   ....[65]....
        /*19e4*/ 	.word	0x0000be30


	//   ....[66]....
        /*19e8*/ 	.word	0x0000be60


	//   ....[67]....
        /*19ec*/ 	.word	0x0000be80


	//   ....[68]....
        /*19f0*/ 	.word	0x0000bea0


	//   ....[69]....
        /*19f4*/ 	.word	0x0000d770


	//   ....[70]....
        /*19f8*/ 	.word	0x0000d7c0


	//   ....[71]....
        /*19fc*/ 	.word	0x0000d7e0


	//   ....[72]....
        /*1a00*/ 	.word	0x0000d7f0


	//   ....[73]....
        /*1a04*/ 	.word	0x0000f0a0


	//   ....[74]....
        /*1a08*/ 	.word	0x0000f0c0


	//   ....[75]....
        /*1a0c*/ 	.word	0x0000f0e0


	//   ....[76]....
        /*1a10*/ 	.word	0x0000f100


	//   ....[77]....
        /*1a14*/ 	.word	0x0000f4b0


	//   ....[78]....
        /*1a18*/ 	.word	0x0000f4d0


	//   ....[79]....
        /*1a1c*/ 	.word	0x0000f710


	//   ....[80]....
        /*1a20*/ 	.word	0x0000f720


	//   ....[81]....
        /*1a24*/ 	.word	0x0000f910


	//   ....[82]....
        /*1a28*/ 	.word	0x0000f930


	//   ....[83]....
        /*1a2c*/ 	.word	0x0000fb20


	//   ....[84]....
        /*1a30*/ 	.word	0x0000fb30


	//   ....[85]....
        /*1a34*/ 	.word	0x0000ff10


	//   ....[86]....
        /*1a38*/ 	.word	0x0000ff30


	//   ....[87]....
        /*1a3c*/ 	.word	0x00010b80


	//   ....[88]....
        /*1a40*/ 	.word	0x00010b90


	//   ....[89]....
        /*1a44*/ 	.word	0x00012040


	//   ....[90]....
        /*1a48*/ 	.word	0x00012060


	//   ....[91]....
        /*1a4c*/ 	.word	0x000122b0


	//   ....[92]....
        /*1a50*/ 	.word	0x000122c0


	//   ....[93]....
        /*1a54*/ 	.word	0x000124b0


	//   ....[94]....
        /*1a58*/ 	.word	0x000124d0


	//   ....[95]....
        /*1a5c*/ 	.word	0x000126c0


	//   ....[96]....
        /*1a60*/ 	.word	0x000126d0


	//   ....[97]....
        /*1a64*/ 	.word	0x00012980


	//   ....[98]....
        /*1a68*/ 	.word	0x000129a0


	//   ....[99]....
        /*1a6c*/ 	.word	0x00012ad0


	//   ....[100]....
        /*1a70*/ 	.word	0x00012b10


	//   ....[101]....
        /*1a74*/ 	.word	0x00012b40


	//   ....[102]....
        /*1a78*/ 	.word	0x00012b70


	//   ....[103]....
        /*1a7c*/ 	.word	0x00012ba0


	//   ....[104]....
        /*1a80*/ 	.word	0x00012bd0


	//   ....[105]....
        /*1a84*/ 	.word	0x00012d30


	//   ....[106]....
        /*1a88*/ 	.word	0x00012d70


	//   ....[107]....
        /*1a8c*/ 	.word	0x00012da0


	//   ....[108]....
        /*1a90*/ 	.word	0x00012dd0


	//   ....[109]....
        /*1a94*/ 	.word	0x00012e00


	//   ....[110]....
        /*1a98*/ 	.word	0x00012e30


	//   ....[111]....
        /*1a9c*/ 	.word	0x00012ec0


	//   ....[112]....
        /*1aa0*/ 	.word	0x00012f20


	//   ....[113]....
        /*1aa4*/ 	.word	0x00012f30


	//   ....[114]....
        /*1aa8*/ 	.word	0x00012f90


	//   ....[115]....
        /*1aac*/ 	.word	0x00013a00


	//   ....[116]....
        /*1ab0*/ 	.word	0x00013a60


	//   ....[117]....
        /*1ab4*/ 	.word	0x00013ab0


	//   ....[118]....
        /*1ab8*/ 	.word	0x00013b00


	//   ....[119]....
        /*1abc*/ 	.word	0x00013b50


	//   ....[120]....
        /*1ac0*/ 	.word	0x00013bc0


	//   ....[121]....
        /*1ac4*/ 	.word	0x00013c00


	//   ....[122]....
        /*1ac8*/ 	.word	0x00013c70


	//   ....[123]....
        /*1acc*/ 	.word	0x00013ce0


	//   ....[124]....
        /*1ad0*/ 	.word	0x00013d40


	//   ....[125]....
        /*1ad4*/ 	.word	0x00013db0


	//   ....[126]....
        /*1ad8*/ 	.word	0x00013e10


	//   ....[127]....
        /*1adc*/ 	.word	0x00013e70


	//   ....[128]....
        /*1ae0*/ 	.word	0x00013ee0


	//   ....[129]....
        /*1ae4*/ 	.word	0x00013f40


	//   ....[130]....
        /*1ae8*/ 	.word	0x00013fa0


	//   ....[131]....
        /*1aec*/ 	.word	0x00014000


	//   ....[132]....
        /*1af0*/ 	.word	0x00014060


	//   ....[133]....
        /*1af4*/ 	.word	0x000143a0


	//   ....[134]....
        /*1af8*/ 	.word	0x000143f0


	//   ....[135]....
        /*1afc*/ 	.word	0x00014440


	//   ....[136]....
        /*1b00*/ 	.word	0x00014490


	//   ....[137]....
        /*1b04*/ 	.word	0x00014500


	//   ....[138]....
        /*1b08*/ 	.word	0x00014570


	//   ....[139]....
        /*1b0c*/ 	.word	0x000145d0


	//   ....[140]....
        /*1b10*/ 	.word	0x00014630


	//   ....[141]....
        /*1b14*/ 	.word	0x00014690


	//   ....[142]....
        /*1b18*/ 	.word	0x00014700


	//   ....[143]....
        /*1b1c*/ 	.word	0x00014760


	//   ....[144]....
        /*1b20*/ 	.word	0x000147c0


	//   ....[145]....
        /*1b24*/ 	.word	0x00014820


	//   ....[146]....
        /*1b28*/ 	.word	0x00014880


	//   ....[147]....
        /*1b2c*/ 	.word	0x00014bc0


	//   ....[148]....
        /*1b30*/ 	.word	0x00014c00


	//   ....[149]....
        /*1b34*/ 	.word	0x00014c50


	//   ....[150]....
        /*1b38*/ 	.word	0x00014c90


	//   ....[151]....
        /*1b3c*/ 	.word	0x00014cf0


	//   ....[152]....
        /*1b40*/ 	.word	0x00014d50


	//   ....[153]....
        /*1b44*/ 	.word	0x00014db0


	//   ....[154]....
        /*1b48*/ 	.word	0x00014e10


	//   ....[155]....
        /*1b4c*/ 	.word	0x00014e80


	//   ....[156]....
        /*1b50*/ 	.word	0x00014ee0


	//   ....[157]....
        /*1b54*/ 	.word	0x00014f40


	//   ....[158]....
        /*1b58*/ 	.word	0x00014f80


	//   ....[159]....
        /*1b5c*/ 	.word	0x00014fc0


	//   ....[160]....
        /*1b60*/ 	.word	0x00015010


	//   ....[161]....
        /*1b64*/ 	.word	0x00015050


	//   ....[162]....
        /*1b68*/ 	.word	0x000150a0


	//   ....[163]....
        /*1b6c*/ 	.word	0x000150f0


	//   ....[164]....
        /*1b70*/ 	.word	0x00015140


	//   ....[165]....
        /*1b74*/ 	.word	0x000151a0


	//   ....[166]....
        /*1b78*/ 	.word	0x00015210


	//   ....[167]....
        /*1b7c*/ 	.word	0x00015280


	//   ....[168]....
        /*1b80*/ 	.word	0x000152e0


	//   ....[169]....
        /*1b84*/ 	.word	0x00015340


	//   ....[170]....
        /*1b88*/ 	.word	0x000153a0


	//   ....[171]....
        /*1b8c*/ 	.word	0x00015410


	//   ....[172]....
        /*1b90*/ 	.word	0x00015470


	//   ....[173]....
        /*1b94*/ 	.word	0x000154d0


	//   ....[174]....
        /*1b98*/ 	.word	0x00015530


	//   ....[175]....
        /*1b9c*/ 	.word	0x000155a0


	//   ....[176]....
        /*1ba0*/ 	.word	0x00015600


	//   ....[177]....
        /*1ba4*/ 	.word	0x00015660


	//   ....[178]....
        /*1ba8*/ 	.word	0x000156c0


	//   ....[179]....
        /*1bac*/ 	.word	0x00015730


	//   ....[180]....
        /*1bb0*/ 	.word	0x00015790


	//   ....[181]....
        /*1bb4*/ 	.word	0x000157f0


	//   ....[182]....
        /*1bb8*/ 	.word	0x00015850


	//   ....[183]....
        /*1bbc*/ 	.word	0x000158c0


	//   ....[184]....
        /*1bc0*/ 	.word	0x00015920


	//   ....[185]....
        /*1bc4*/ 	.word	0x00015980


	//   ....[186]....
        /*1bc8*/ 	.word	0x000159e0


	//   ....[187]....
        /*1bcc*/ 	.word	0x00015a50


	//   ....[188]....
        /*1bd0*/ 	.word	0x00015aa0


	//   ....[189]....
        /*1bd4*/ 	.word	0x00015ae0


	//   ....[190]....
        /*1bd8*/ 	.word	0x00015b30


	//   ....[191]....
        /*1bdc*/ 	.word	0x00015b80


	//   ....[192]....
        /*1be0*/ 	.word	0x00015bd0


	//   ....[193]....
        /*1be4*/ 	.word	0x00015c40


	//   ....[194]....
        /*1be8*/ 	.word	0x00015c80


	//   ....[195]....
        /*1bec*/ 	.word	0x00015cd0


	//   ....[196]....
        /*1bf0*/ 	.word	0x00015d20


	//   ....[197]....
        /*1bf4*/ 	.word	0x00015d70


	//   ....[198]....
        /*1bf8*/ 	.word	0x00015dc0


	//   ....[199]....
        /*1bfc*/ 	.word	0x00015e30


	//   ....[200]....
        /*1c00*/ 	.word	0x00015e70


	//   ....[201]....
        /*1c04*/ 	.word	0x00015ee0


	//   ....[202]....
        /*1c08*/ 	.word	0x00015f40


	//   ....[203]....
        /*1c0c*/ 	.word	0x00015fb0


	//----- nvinfo : EIATTR_EXIT_INSTR_OFFSETS
	.align		4
.L_944:
        /*1c10*/ 	.byte	0x04, 0x1c
        /*1c12*/ 	.short	(.L_946 - .L_945)


	//   ....[0]....
.L_945:
        /*1c14*/ 	.word	0x000010d0


	//   ....[1]....
        /*1c18*/ 	.word	0x000139c0


	//----- nvinfo : EIATTR_MAX_THREADS
	.align		4
.L_946:
        /*1c1c*/ 	.byte	0x04, 0x05
        /*1c1e*/ 	.short	(.L_948 - .L_947)
.L_947:
        /*1c20*/ 	.word	0x00000100
        /*1c24*/ 	.word	0x00000001
        /*1c28*/ 	.word	0x00000001


	//----- nvinfo : EIATTR_CRS_STACK_SIZE
	.align		4
.L_948:
        /*1c2c*/ 	.byte	0x04, 0x1e
        /*1c2e*/ 	.short	(.L_950 - .L_949)
.L_949:
        /*1c30*/ 	.word	0x00000000
.L_950:


//--------------------- .nv.info._ZN7cutlass13device_kernelIN5flash19enable_sm80_to_sm89INS1_16FlashAttnFwdSm80INS1_25CollectiveMainloopFwdSm80ILi8ELi1ELb0EN4cute5tupleIJNS5_1CILi128EEENS7_ILi32EEENS7_ILi256EEEEEELi256ENS_6half_tEfNS_4arch4Sm80ELb1ELb0ELb0ELb1ELb1ELb1ELb1ELb1EEENS1_21CollectiveEpilogueFwdINS6_IJS8_SA_S9_EEENS6_IJNS7_ILi1EEESI_SI_EEESC_SE_Li256ELb1ELb1ELb1ELb0EEENS1_36VarlenDynamicPersistentTileSchedulerILi128ELi32ELi256ELi256ELb1ELb1ELb0ELb1ELb1ELb1EEEEEEEEEvNT_6ParamsE --------------------------
	.section	.nv.info._ZN7cutlass13device_kernelIN5flash19enable_sm80_to_sm89INS1_16FlashAttnFwdSm80INS1_25CollectiveMainloopFwdSm80ILi8ELi1ELb0EN4cute5tupleIJNS5_1CILi128EEENS7_ILi32EEENS7_ILi256EEEEEELi256ENS_6half_tEfNS_4arch4Sm80ELb1ELb0ELb0ELb1ELb1ELb1ELb1ELb1EEENS1_21CollectiveEpilogueFwdINS6_IJS8_SA_S9_EEENS6_IJNS7_ILi1EEESI_SI_EEESC_SE_Li256ELb1ELb1ELb1ELb0EEENS1_36VarlenDynamicPersistentTileSchedulerILi128ELi32ELi256ELi256ELb1ELb1ELb0ELb1ELb1ELb1EEEEEEEEEvNT_6ParamsE,"",@"SHT_CUDA_INFO"
	.sectionflags	@""
	.align	4


	//----- nvinfo : EIATTR_CUDA_API_VERSION
	.align		4
        /*0000*/ 	.byte	0x04, 0x37
        /*0002*/ 	.short	(.L_952 - .L_951)
.L_951:
        /*0004*/ 	.word	0x00000082


	//----- nvinfo : EIATTR_SW2861232_WAR
	.align		4
.L_952:
        /*0008*/ 	.byte	0x01, 0x35
	.zero		2


	//----- nvinfo : EIATTR_PARAM_CBANK
	.align		4
        /*000c*/ 	.byte	0x04, 0x0a
        /*000e*/ 	.short	(.L_954 - .L_953)
	.align		4
.L_953:
        /*0010*/ 	.word	index@(.nv.constant0._ZN7cutlass13device_kernelIN5flash19enable_sm80_to_sm89INS1_16FlashAttnFwdSm80INS1_25CollectiveMainloopFwdSm80ILi8ELi1ELb0EN4cute5tupleIJNS5_1CILi128EEENS7_ILi32EEENS7_ILi256EEEEEELi256ENS_6half_tEfNS_4arch4Sm80ELb1ELb0ELb0ELb1ELb1ELb1ELb1ELb1EEENS1_21CollectiveEpilogueFwdINS6_IJS8_SA_S9_EEENS6_IJNS7_ILi1EEESI_SI_EEESC_SE_Li256ELb1ELb1ELb1ELb0EEENS1_36VarlenDynamicPersistentTileSchedulerILi128ELi32ELi256ELi256ELb1ELb1ELb0ELb1ELb1ELb1EEEEEEEEEvNT_6ParamsE)
        /*0014*/ 	.short	0x0160
        /*0016*/ 	.short	0x0438


	//----- nvinfo : EIATTR_CBANK_PARAM_SIZE
	.align		4
.L_954:
        /*0018*/ 	.byte	0x03, 0x19
        /*001a*/ 	.short	0x0438


	//----- nvinfo : EIATTR_KPARAM_INFO
	.align		4
        /*001c*/ 	.byte	0x04, 0x17
        /*001e*/ 	.short	(.L_956 - .L_955)
.L_955:
        /*0020*/ 	.word	0x00000000
        /*0024*/ 	.short	0x0000
        /*0026*/ 	.short	0x0000
        /*0028*/ 	.byte	0x00, 0xf0, 0xe1, 0x10


	//----- nvinfo : EIATTR_MAXREG_COUNT
	.align		4
.L_956:
        /*002c*/ 	.byte	0x03, 0x1b
        /*002e*/ 	.short	0x00ff


	//----- nvinfo : EIATTR_NUM_BARRIERS
	.align		4
        /*0030*/ 	.byte	0x02, 0x4c
        /*0032*/ 	.byte	0x06
	.zero		1


	//----- nvinfo : EIATTR_ANNOTATIONS
	.align		4
        /*0034*/ 	.byte	0x04, 0x55
        /*0036*/ 	.short	(.L_958 - .L_957)


	//   ....[0]....
.L_957:
        /* <DEDUP_REMOVED lines=21> */


	//----- nvinfo : EIATTR_MERCURY_ISA_VERSION
	.align		4
.L_958:
        /*0170*/ 	.byte	0x03, 0x5f
        /*0172*/ 	.short	0x0000


	//----- nvinfo : EIATTR_INT_WARP_WIDE_INSTR_OFFSETS
	.align		4
        /*0174*/ 	.byte	0x04, 0x31
        /*0176*/ 	.short	(.L_960 - .L_959)


	//   ....[0]....
.L_959:
        /*0178*/ 	.word	0x00017350


	//   ....[1]....
        /*017c*/ 	.word	0x000173c0


	//----- nvinfo : EIATTR_COOP_GROUP_MASK_REGIDS
	.align		4
.L_960:
        /*0180*/ 	.byte	0x04, 0x29
        /*0182*/ 	.short	(.L_962 - .L_961)


	//   ....[0]....
.L_961:
        /*0184*/ 	.word	0xffffffff


	//   ....[1]....
        /*0188*/ 	.word	0xffffffff


	//   ....[2]....
        /*018c*/ 	.word	0xffffffff


	//   ....[3]....
        /*0190*/ 	.word	0xffffffff


	//   ....[4]....
        /*0194*/ 	.word	0xffffffff


	//   ....[5]....
        /*0198*/ 	.word	0xffffffff


	//   ....[6]....
        /*019c*/ 	.word	0xffffffff


	//   ....[7]....
        /*01a0*/ 	.word	0xffffffff


	//   ....[8]....
        /*01a4*/ 	.word	0xffffffff


	//   ....[9]....
        /*01a8*/ 	.word	0xffffffff


	//   ....[10]....
        /*01ac*/ 	.word	0xffffffff


	//   ....[11]....
        /*01b0*/ 	.word	0xffffffff


	//   ....[12]....
        /*01b4*/ 	.word	0xffffffff


	//   ....[13]....
        /*01b8*/ 	.word	0xffffffff


	//   ....[14]....
        /*01bc*/ 	.word	0xffffffff


	//   ....[15]....
        /*01c0*/ 	.word	0xffffffff


	//   ....[16]....
        /*01c4*/ 	.word	0xffffffff


	//   ....[17]....
        /*01c8*/ 	.word	0xffffffff


	//   ....[18]....
        /*01cc*/ 	.word	0xffffffff


	//   ....[19]....
        /*01d0*/ 	.word	0xffffffff


	//   ....[20]....
        /*01d4*/ 	.word	0xffffffff


	//   ....[21]....
        /*01d8*/ 	.word	0xffffffff


	//   ....[22]....
        /*01dc*/ 	.word	0xffffffff


	//   ....[23]....
        /*01e0*/ 	.word	0xffffffff


	//   ....[24]....
        /*01e4*/ 	.word	0xffffffff


	//   ....[25]....
        /*01e8*/ 	.word	0xffffffff


	//   ....[26]....
        /*01ec*/ 	.word	0xffffffff


	//   ....[27]....
        /*01f0*/ 	.word	0xffffffff


	//   ....[28]....
        /*01f4*/ 	.word	0xffffffff


	//   ....[29]....
        /*01f8*/ 	.word	0xffffffff


	//   ....[30]....
        /*01fc*/ 	.word	0xffffffff


	//   ....[31]....
        /*0200*/ 	.word	0xffffffff


	//   ....[32]....
        /*0204*/ 	.word	0xffffffff


	//   ....[33]....
        /*0208*/ 	.word	0xffffffff


	//   ....[34]....
        /*020c*/ 	.word	0xffffffff


	//   ....[35]....
        /*0210*/ 	.word	0xffffffff


	//   ....[36]....
        /*0214*/ 	.word	0xffffffff


	//   ....[37]....
        /*0218*/ 	.word	0xffffffff


	//   ....[38]....
        /*021c*/ 	.word	0xffffffff


	//   ....[39]....
        /*0220*/ 	.word	0xffffffff


	//   ....[40]....
        /*0224*/ 	.word	0xffffffff


	//   ....[41]....
        /*0228*/ 	.word	0xffffffff


	//   ....[42]....
        /*022c*/ 	.word	0xffffffff


	//   ....[43]....
        /*0230*/ 	.word	0xffffffff


	//   ....[44]....
        /*0234*/ 	.word	0xffffffff


	//   ....[45]....
        /*0238*/ 	.word	0xffffffff


	//   ....[46]....
        /*023c*/ 	.word	0xffffffff


	//   ....[47]....
        /*0240*/ 	.word	0xffffffff


	//   ....[48]....
        /*0244*/ 	.word	0xffffffff


	//   ....[49]....
        /*0248*/ 	.word	0xffffffff


	//   ....[50]....
        /*024c*/ 	.word	0xffffffff


	//   ....[51]....
        /*0250*/ 	.word	0xffffffff


	//   ....[52]....
        /*0254*/ 	.word	0xffffffff


	//   ....[53]....
        /*0258*/ 	.word	0xffffffff


	//   ....[54]....
        /*025c*/ 	.word	0xffffffff


	//   ....[55]....
        /*0260*/ 	.word	0xffffffff


	//   ....[56]....
        /*0264*/ 	.word	0xffffffff


	//   ....[57]....
        /*0268*/ 	.word	0xffffffff


	//   ....[58]....
        /*026c*/ 	.word	0xffffffff


	//   ....[59]....
        /*0270*/ 	.word	0xffffffff


	//   ....[60]....
        /*0274*/ 	.word	0xffffffff


	//   ....[61]....
        /*0278*/ 	.word	0xffffffff


	//   ....[62]....
        /*027c*/ 	.word	0xffffffff


	//   ....[63]....
        /*0280*/ 	.word	0xffffffff


	//   ....[64]....
        /*0284*/ 	.word	0xffffffff


	//   ....[65]....
        /*0288*/ 	.word	0xffffffff


	//   ....[66]....
        /*028c*/ 	.word	0xffffffff


	//   ....[67]....
        /*0290*/ 	.word	0xffffffff


	//   ....[68]....
        /*0294*/ 	.word	0xffffffff


	//   ....[69]....
        /*0298*/ 	.word	0xffffffff


	//   ....[70]....
        /*029c*/ 	.word	0xffffffff


	//   ....[71]....
        /*02a0*/ 	.word	0xffffffff


	//   ....[72]....
        /*02a4*/ 	.word	0xffffffff


	//   ....[73]....
        /*02a8*/ 	.word	0xffffffff


	//   ....[74]....
        /*02ac*/ 	.word	0xffffffff


	//   ....[75]....
        /*02b0*/ 	.word	0xffffffff


	//   ....[76]....
        /*02b4*/ 	.word	0xffffffff


	//   ....[77]....
        /*02b8*/ 	.word	0xffffffff


	//   ....[78]....
        /*02bc*/ 	.word	0xffffffff


	//   ....[79]....
        /*02c0*/ 	.word	0xffffffff


	//   ....[80]....
        /*02c4*/ 	.word	0xffffffff


	//   ....[81]....
        /*02c8*/ 	.word	0xffffffff


	//   ....[82]....
        /*02cc*/ 	.word	0xffffffff


	//   ....[83]....
        /*02d0*/ 	.word	0xffffffff


	//   ....[84]....
        /*02d4*/ 	.word	0xffffffff


	//   ....[85]....
        /*02d8*/ 	.word	0xffffffff


	//   ....[86]....
        /*02dc*/ 	.word	0xffffffff


	//   ....[87]....
        /*02e0*/ 	.word	0xffffffff


	//   ....[88]....
        /*02e4*/ 	.word	0xffffffff


	//   ....[89]....
        /*02e8*/ 	.word	0xffffffff


	//   ....[90]....
        /*02ec*/ 	.word	0xffffffff


	//   ....[91]....
        /*02f0*/ 	.word	0xffffffff


	//   ....[92]....
        /*02f4*/ 	.word	0xffffffff


	//   ....[93]....
        /*02f8*/ 	.word	0xffffffff


	//   ....[94]....
        /*02fc*/ 	.word	0xffffffff


	//   ....[95]....
        /*0300*/ 	.word	0xffffffff


	//   ....[96]....
        /*0304*/ 	.word	0xffffffff


	//   ....[97]....
        /*0308*/ 	.word	0xffffffff


	//   ....[98]....
        /*030c*/ 	.word	0xffffffff


	//   ....[99]....
        /*0310*/ 	.word	0xffffffff


	//   ....[100]....
        /*0314*/ 	.word	0xffffffff


	//   ....[101]....
        /*0318*/ 	.word	0xffffffff


	//   ....[102]....
        /*031c*/ 	.word	0xffffffff


	//   ....[103]....
        /*0320*/ 	.word	0xffffffff


	//   ....[104]....
        /*0324*/ 	.word	0xffffffff


	//   ....[105]....
        /*0328*/ 	.word	0xffffffff


	//   ....[106]....
        /*032c*/ 	.word	0xffffffff


	//   ....[107]....
        /*0330*/ 	.word	0xffffffff


	//   ....[108]....
        /*0334*/ 	.word	0xffffffff


	//   ....[109]....
        /*0338*/ 	.word	0xffffffff


	//   ....[110]....
        /*033c*/ 	.word	0xffffffff


	//   ....[111]....
        /*0340*/ 	.word	0xffffffff


	//   ....[112]....
        /*0344*/ 	.word	0xffffffff


	//   ....[113]....
        /*0348*/ 	.word	0xffffffff


	//   ....[114]....
        /*034c*/ 	.word	0xffffffff


	//   ....[115]....
        /*0350*/ 	.word	0xffffffff


	//   ....[116]....
        /*0354*/ 	.word	0xffffffff


	//   ....[117]....
        /*0358*/ 	.word	0xffffffff


	//   ....[118]....
        /*035c*/ 	.word	0xffffffff


	//   ....[119]....
        /*0360*/ 	.word	0xffffffff


	//   ....[120]....
        /*0364*/ 	.word	0xffffffff


	//   ....[121]....
        /*0368*/ 	.word	0xffffffff


	//   ....[122]....
        /*036c*/ 	.word	0xffffffff


	//   ....[123]....
        /*0370*/ 	.word	0xffffffff


	//   ....[124]....
        /*0374*/ 	.word	0xffffffff


	//   ....[125]....
        /*0378*/ 	.word	0xffffffff


	//   ....[126]....
        /*037c*/ 	.word	0xffffffff


	//   ....[127]....
        /*0380*/ 	.word	0xffffffff


	//   ....[128]....
        /*0384*/ 	.word	0xffffffff


	//   ....[129]....
        /*0388*/ 	.word	0xffffffff


	//   ....[130]....
        /*038c*/ 	.word	0xffffffff


	//   ....[131]....
        /*0390*/ 	.word	0xffffffff


	//   ....[132]....
        /*0394*/ 	.word	0xffffffff


	//   ....[133]....
        /*0398*/ 	.word	0xffffffff


	//   ....[134]....
        /*039c*/ 	.word	0xffffffff


	//   ....[135]....
        /*03a0*/ 	.word	0xffffffff


	//   ....[136]....
        /*03a4*/ 	.word	0xffffffff


	//   ....[137]....
        /*03a8*/ 	.word	0xffffffff


	//   ....[138]....
        /*03ac*/ 	.word	0xffffffff


	//   ....[139]....
        /*03b0*/ 	.word	0xffffffff


	//   ....[140]....
        /*03b4*/ 	.word	0xffffffff


	//   ....[141]....
        /*03b8*/ 	.word	0xffffffff


	//   ....[142]....
        /*03bc*/ 	.word	0xffffffff


	//   ....[143]....
        /*03c0*/ 	.word	0xffffffff


	//   ....[144]....
        /*03c4*/ 	.word	0xffffffff


	//   ....[145]....
        /*03c8*/ 	.word	0xffffffff


	//   ....[146]....
        /*03cc*/ 	.word	0xffffffff


	//   ....[147]....
        /*03d0*/ 	.word	0xffffffff


	//   ....[148]....
        /*03d4*/ 	.word	0xffffffff


	//   ....[149]....
        /*03d8*/ 	.word	0xffffffff


	//   ....[150]....
        /*03dc*/ 	.word	0xffffffff


	//   ....[151]....
        /*03e0*/ 	.word	0xffffffff


	//   ....[152]....
        /*03e4*/ 	.word	0xffffffff


	//   ....[153]....
        /*03e8*/ 	.word	0xffffffff


	//   ....[154]....
        /*03ec*/ 	.word	0xffffffff


	//   ....[155]....
        /*03f0*/ 	.word	0xffffffff


	//   ....[156]....
        /*03f4*/ 	.word	0xffffffff


	//   ....[157]....
        /*03f8*/ 	.word	0xffffffff


	//   ....[158]....
        /*03fc*/ 	.word	0xffffffff


	//   ....[159]....
        /*0400*/ 	.word	0xffffffff


	//   ....[160]....
        /*0404*/ 	.word	0xffffffff


	//   ....[161]....
        /*0408*/ 	.word	0xffffffff


	//   ....[162]....
        /*040c*/ 	.word	0xffffffff


	//   ....[163]....
        /*0410*/ 	.word	0xffffffff


	//   ....[164]....
        /*0414*/ 	.word	0xffffffff


	//   ....[165]....
        /*0418*/ 	.word	0xffffffff


	//   ....[166]....
        /*041c*/ 	.word	0xffffffff


	//   ....[167]....
        /*0420*/ 	.word	0xffffffff


	//   ....[168]....
        /*0424*/ 	.word	0xffffffff


	//   ....[169]....
        /*0428*/ 	.word	0xffffffff


	//   ....[170]....
        /*042c*/ 	.word	0xffffffff


	//   ....[171]....
        /*0430*/ 	.word	0xffffffff


	//   ....[172]....
        /*0434*/ 	.word	0xffffffff


	//   ....[173]....
        /*0438*/ 	.word	0xffffffff


	//   ....[174]....
        /*043c*/ 	.word	0xffffffff


	//   ....[175]....
        /*0440*/ 	.word	0xffffffff


	//   ....[176]....
        /*0444*/ 	.word	0xffffffff


	//   ....[177]....
        /*0448*/ 	.word	0xffffffff


	//   ....[178]....
        /*044c*/ 	.word	0xffffffff


	//   ....[179]....
        /*0450*/ 	.word	0xffffffff


	//   ....[180]....
        /*0454*/ 	.word	0xffffffff


	//   ....[181]....
        /*0458*/ 	.word	0xffffffff


	//   ....[182]....
        /*045c*/ 	.word	0xffffffff


	//   ....[183]....
        /*0460*/ 	.word	0xffffffff


	//   ....[184]....
        /*0464*/ 	.word	0xffffffff


	//   ....[185]....
        /*0468*/ 	.word	0xffffffff


	//   ....[186]....
        /*046c*/ 	.word	0xffffffff


	//   ....[187]....
        /*0470*/ 	.word	0xffffffff


	//   ....[188]....
        /*0474*/ 	.word	0xffffffff


	//   ....[189]....
        /*0478*/ 	.word	0xffffffff


	//   ....[190]....
        /*047c*/ 	.word	0xffffffff


	//   ....[191]....
        /*0480*/ 	.word	0xffffffff


	//   ....[192]....
        /*0484*/ 	.word	0xffffffff


	//   ....[193]....
        /*0488*/ 	.word	0xffffffff


	//   ....[194]....
        /*048c*/ 	.word	0xffffffff


	//   ....[195]....
        /*0490*/ 	.word	0xffffffff


	//   ....[196]....
        /*0494*/ 	.word	0xffffffff


	//   ....[197]....
        /*0498*/ 	.word	0xffffffff


	//   ....[198]....
        /*049c*/ 	.word	0xffffffff


	//   ....[199]....
        /*04a0*/ 	.word	0xffffffff


	//   ....[200]....
        /*04a4*/ 	.word	0xffffffff


	//   ....[201]....
        /*04a8*/ 	.word	0xffffffff


	//   ....[202]....
        /*04ac*/ 	.word	0xffffffff


	//   ....[203]....
        /*04b0*/ 	.word	0xffffffff


	//   ....[204]....
        /*04b4*/ 	.word	0xffffffff


	//   ....[205]....
        /*04b8*/ 	.word	0xffffffff


	//   ....[206]....
        /*04bc*/ 	.word	0xffffffff


	//   ....[207]....
        /*04c0*/ 	.word	0xffffffff


	//   ....[208]....
        /*04c4*/ 	.word	0xffffffff


	//   ....[209]....
        /*04c8*/ 	.word	0xffffffff


	//   ....[210]....
        /*04cc*/ 	.word	0xffffffff


	//   ....[211]....
        /*04d0*/ 	.word	0xffffffff


	//   ....[212]....
        /*04d4*/ 	.word	0xffffffff


	//   ....[213]....
        /*04d8*/ 	.word	0xffffffff


	//   ....[214]....
        /*04dc*/ 	.word	0xffffffff


	//   ....[215]....
        /*04e0*/ 	.word	0xffffffff


	//   ....[216]....
        /*04e4*/ 	.word	0xffffffff


	//   ....[217]....
        /*04e8*/ 	.word	0xffffffff


	//   ....[218]....
        /*04ec*/ 	.word	0xffffffff


	//   ....[219]....
        /*04f0*/ 	.word	0xffffffff


	//   ....[220]....
        /*04f4*/ 	.word	0xffffffff


	//   ....[221]....
        /*04f8*/ 	.word	0xffffffff


	//   ....[222]....
        /*04fc*/ 	.word	0xffffffff


	//   ....[223]....
        /*0500*/ 	.word	0xffffffff


	//   ....[224]....
        /*0504*/ 	.word	0xffffffff


	//   ....[225]....
        /*0508*/ 	.word	0xffffffff


	//----- nvinfo : EIATTR_COOP_GROUP_INSTR_OFFSETS
	.align		4
.L_962:
        /*050c*/ 	.byte	0x04, 0x28
        /*050e*/ 	.short	(.L_964 - .L_963)


	//   ....[0]....
.L_963:
        /*0510*/ 	.word	0x00000050


	//   ....[1]....
        /*0514*/ 	.word	0x000001e0


	//   ....[2]....
        /*0518*/ 	.word	0x00000210


	//   ....[3]....
        /*051c*/ 	.word	0x00000240


	//   ....[4]....
        /*0520*/ 	.word	0x00000270


	//   ....[5]....
        /*0524*/ 	.word	0x000002a0


	//   ....[6]....
        /*0528*/ 	.word	0x000002d0


	//   ....[7]....
        /*052c*/ 	.word	0x00000430


	//   ....[8]....
        /*0530*/ 	.word	0x00000470


	//   ....[9]....
        /*0534*/ 	.word	0x000004a0


	//   ....[10]....
        /*0538*/ 	.word	0x000004d0


	//   ....[11]....
        /*053c*/ 	.word	0x00000500


	//   ....[12]....
        /*0540*/ 	.word	0x00000530


	//   ....[13]....
        /*0544*/ 	.word	0x000005c0


	//   ....[14]....
        /*0548*/ 	.word	0x00000600


	//   ....[15]....
        /*054c*/ 	.word	0x00000620


	//   ....[16]....
        /*0550*/ 	.word	0x00000680


	//   ....[17]....
        /*0554*/ 	.word	0x00003890


	//   ....[18]....
        /*0558*/ 	.word	0x000038a0


	//   ....[19]....
        /*055c*/ 	.word	0x00004ab0


	//   ....[20]....
        /*0560*/ 	.word	0x00004ac0


	//   ....[21]....
        /*0564*/ 	.word	0x00005bd0


	//   ....[22]....
        /*0568*/ 	.word	0x00005bf0


	//   ....[23]....
        /*056c*/ 	.word	0x00005fb0


	//   ....[24]....
        /*0570*/ 	.word	0x00005fc0


	//   ....[25]....
        /*0574*/ 	.word	0x00006cf0


	//   ....[26]....
        /*0578*/ 	.word	0x00006d10


	//   ....[27]....
        /*057c*/ 	.word	0x00006e90


	//   ....[28]....
        /*0580*/ 	.word	0x00006ea0


	//   ....[29]....
        /*0584*/ 	.word	0x00007020


	//   ....[30]....
        /*0588*/ 	.word	0x00007040


	//   ....[31]....
        /*058c*/ 	.word	0x000071c0


	//   ....[32]....
        /*0590*/ 	.word	0x000071d0


	//   ....[33]....
        /*0594*/ 	.word	0x000075d0


	//   ....[34]....
        /*0598*/ 	.word	0x000075e0


	//   ....[35]....
        /*059c*/ 	.word	0x000079c0


	//   ....[36]....
        /*05a0*/ 	.word	0x000079e0


	//   ....[37]....
        /*05a4*/ 	.word	0x00007a00


	//   ....[38]....
        /*05a8*/ 	.word	0x00007a20


	//   ....[39]....
        /*05ac*/ 	.word	0x00007db0


	//   ....[40]....
        /*05b0*/ 	.word	0x00007ee0


	//   ....[41]....
        /*05b4*/ 	.word	0x00007f40


	//   ....[42]....
        /*05b8*/ 	.word	0x00007f80


	//   ....[43]....
        /*05bc*/ 	.word	0x00008460


	//   ....[44]....
        /*05c0*/ 	.word	0x000084a0


	//   ....[45]....
        /*05c4*/ 	.word	0x000084e0


	//   ....[46]....
        /*05c8*/ 	.word	0x00008520


	//   ....[47]....
        /*05cc*/ 	.word	0x00008870


	//   ....[48]....
        /*05d0*/ 	.word	0x000088d0


	//   ....[49]....
        /*05d4*/ 	.word	0x00008910


	//   ....[50]....
        /*05d8*/ 	.word	0x00008a50


	//   ....[51]....
        /*05dc*/ 	.word	0x0000bfc0


	//   ....[52]....
        /*05e0*/ 	.word	0x0000c010


	//   ....[53]....
        /*05e4*/ 	.word	0x0000c030


	//   ....[54]....
        /*05e8*/ 	.word	0x0000c040


	//   ....[55]....
        /*05ec*/ 	.word	0x0000c240


	//   ....[56]....
        /*05f0*/ 	.word	0x0000c2e0


	//   ....[57]....
        /*05f4*/ 	.word	0x0000c330


	//   ....[58]....
        /*05f8*/ 	.word	0x0000c3b0


	//   ....[59]....
        /*05fc*/ 	.word	0x0000c6a0


	//   ....[60]....
        /*0600*/ 	.word	0x0000c750


	//   ....[61]....
        /*0604*/ 	.word	0x0000c7d0


	//   ....[62]....
        /*0608*/ 	.word	0x0000c850


	//   ....[63]....
        /*060c*/ 	.word	0x0000cb10


	//   ....[64]....
        /*0610*/ 	.word	0x0000cb70


	//   ....[65]....
        /*0614*/ 	.word	0x0000cbe0


	//   ....[66]....
        /*0618*/ 	.word	0x0000cc20


	//   ....[67]....
        /*061c*/ 	.word	0x000106f0


	//   ....[68]....
        /*0620*/ 	.word	0x00010710


	//   ....[69]....
        /*0624*/ 	.word	0x00011210


	//   ....[70]....
        /*0628*/ 	.word	0x00011230


	//   ....[71]....
        /*062c*/ 	.word	0x00011450


	//   ....[72]....
        /*0630*/ 	.word	0x00011590


	//   ....[73]....
        /*0634*/ 	.word	0x00011790


	//   ....[74]....
        /*0638*/ 	.word	0x000117b0


	//   ....[75]....
        /*063c*/ 	.word	0x000117d0


	//   ....[76]....
        /*0640*/ 	.word	0x000117f0


	//   ....[77]....
        /*0644*/ 	.word	0x000124b0


	//   ....[78]....
        /*0648*/ 	.word	0x000124d0


	//   ....[79]....
        /*064c*/ 	.word	0x00012f20


	//   ....[80]....
        /*0650*/ 	.word	0x00012f40


	//   ....[81]....
        /*0654*/ 	.word	0x00013160


	//   ....[82]....
        /*0658*/ 	.word	0x00013290


	//   ....[83]....
        /*065c*/ 	.word	0x00013430


	//   ....[84]....
        /*0660*/ 	.word	0x00013450


	//   ....[85]....
        /*0664*/ 	.word	0x000134f0


	//   ....[86]....
        /*0668*/ 	.word	0x00013510


	//   ....[87]....
        /*066c*/ 	.word	0x000149b0


	//   ....[88]....
        /*0670*/ 	.word	0x000149d0


	//   ....[89]....
        /*0674*/ 	.word	0x000153d0


	//   ....[90]....
        /*0678*/ 	.word	0x000153f0


	//   ....[91]....
        /*067c*/ 	.word	0x00015620


	//   ....[92]....
        /*0680*/ 	.word	0x00015640


	//   ....[93]....
        /*0684*/ 	.word	0x00015660


	//   ....[94]....
        /*0688*/ 	.word	0x00015680


	//   ....[95]....
        /*068c*/ 	.word	0x00016940


	//   ....[96]....
        /*0690*/ 	.word	0x00016970


	//   ....[97]....
        /*0694*/ 	.word	0x00016990


	//   ....[98]....
        /*0698*/ 	.word	0x000169b0


	//   ....[99]....
        /*069c*/ 	.word	0x00018130


	//   ....[100]....
        /*06a0*/ 	.word	0x00018150


	//   ....[101]....
        /*06a4*/ 	.word	0x00018160


	//   ....[102]....
        /*06a8*/ 	.word	0x00018170


	//   ....[103]....
        /*06ac*/ 	.word	0x00018530


	//   ....[104]....
        /*06b0*/ 	.word	0x00018550


	//   ....[105]....
        /*06b4*/ 	.word	0x000186b0


	//   ....[106]....
        /*06b8*/ 	.word	0x000186c0


	//   ....[107]....
        /*06bc*/ 	.word	0x00018830


	//   ....[108]....
        /*06c0*/ 	.word	0x00018850


	//   ....[109]....
        /*06c4*/ 	.word	0x000189c0


	//   ....[110]....
        /*06c8*/ 	.word	0x000189d0


	//   ....[111]....
        /*06cc*/ 	.word	0x00018d30


	//   ....[112]....
        /*06d0*/ 	.word	0x00018d50


	//   ....[113]....
        /*06d4*/ 	.word	0x00019b00


	//   ....[114]....
        /*06d8*/ 	.word	0x00019b10


	//   ....[115]....
        /*06dc*/ 	.word	0x0001b090


	//   ....[116]....
        /*06e0*/ 	.word	0x0001b0b0


	//   ....[117]....
        /*06e4*/ 	.word	0x0001b220


	//   ....[118]....
        /*06e8*/ 	.word	0x0001b230


	//   ....[119]....
        /*06ec*/ 	.word	0x0001b3a0


	//   ....[120]....
        /*06f0*/ 	.word	0x0001b3c0


	//   ....[121]....
        /*06f4*/ 	.word	0x0001b530


	//   ....[122]....
        /*06f8*/ 	.word	0x0001b540


	//   ....[123]....
        /*06fc*/ 	.word	0x0001b750


	//   ....[124]....
        /*0700*/ 	.word	0x0001b770


	//   ....[125]....
        /*0704*/ 	.word	0x0001b890


	//   ....[126]....
        /*0708*/ 	.word	0x0001b8d0


	//   ....[127]....
        /*070c*/ 	.word	0x0001b900


	//   ....[128]....
        /*0710*/ 	.word	0x0001b930


	//   ....[129]....
        /*0714*/ 	.word	0x0001b960


	//   ....[130]....
        /*0718*/ 	.word	0x0001b990


	//   ....[131]....
        /*071c*/ 	.word	0x0001baf0


	//   ....[132]....
        /*0720*/ 	.word	0x0001bb30


	//   ....[133]....
        /*0724*/ 	.word	0x0001bb60


	//   ....[134]....
        /*0728*/ 	.word	0x0001bb90


	//   ....[135]....
        /*072c*/ 	.word	0x0001bbc0


	//   ....[136]....
        /*0730*/ 	.word	0x0001bbf0


	//   ....[137]....
        /*0734*/ 	.word	0x0001bc80


	//   ....[138]....
        /*0738*/ 	.word	0x0001bcc0


	//   ....[139]....
        /*073c*/ 	.word	0x0001bcd0


	//   ....[140]....
        /*0740*/ 	.word	0x0001bd30


	//   ....[141]....
        /*0744*/ 	.word	0x0001c700


	//   ....[142]....
        /*0748*/ 	.word	0x0001c760


	//   ....[143]....
        /*074c*/ 	.word	0x0001c7b0


	//   ....[144]....
        /*0750*/ 	.word	0x0001c800


	//   ....[145]....
        /*0754*/ 	.word	0x0001c850


	//   ....[146]....
        /*0758*/ 	.word	0x0001c8c0


	//   ....[147]....
        /*075c*/ 	.word	0x0001c900


	//   ....[148]....
        /*0760*/ 	.word	0x0001c970


	//   ....[149]....
        /*0764*/ 	.word	0x0001c9e0


	//   ....[150]....
        /*0768*/ 	.word	0x0001ca40


	//   ....[151]....
        /*076c*/ 	.word	0x0001cab0


	//   ....[152]....
        /*0770*/ 	.word	0x0001cb20


	//   ....[153]....
        /*0774*/ 	.word	0x0001cb80


	//   ....[154]....
        /*0778*/ 	.word	0x0001cbe0


	//   ....[155]....
        /*077c*/ 	.word	0x0001cc40


	//   ....[156]....
        /*0780*/ 	.word	0x0001ccb0


	//   ....[157]....
        /*0784*/ 	.word	0x0001cd10


	//   ....[158]....
        /*0788*/ 	.word	0x0001cd70


	//   ....[159]....
        /*078c*/ 	.word	0x0001cdc0


	//   ....[160]....
        /*0790*/ 	.word	0x0001ce30


	//   ....[161]....
        /*0794*/ 	.word	0x0001ce90


	//   ....[162]....
        /*0798*/ 	.word	0x0001cef0


	//   ....[163]....
        /*079c*/ 	.word	0x0001d130


	//   ....[164]....
        /*07a0*/ 	.word	0x0001d180


	//   ....[165]....
        /*07a4*/ 	.word	0x0001d1d0


	//   ....[166]....
        /*07a8*/ 	.word	0x0001d220


	//   ....[167]....
        /*07ac*/ 	.word	0x0001d280


	//   ....[168]....
        /*07b0*/ 	.word	0x0001d2f0


	//   ....[169]....
        /*07b4*/ 	.word	0x0001d340


	//   ....[170]....
        /*07b8*/ 	.word	0x0001d3b0


	//   ....[171]....
        /*07bc*/ 	.word	0x0001d410


	//   ....[172]....
        /*07c0*/ 	.word	0x0001d470


	//   ....[173]....
        /*07c4*/ 	.word	0x0001d6b0


	//   ....[174]....
        /*07c8*/ 	.word	0x0001d6f0


	//   ....[175]....
        /*07cc*/ 	.word	0x0001d740


	//   ....[176]....
        /*07d0*/ 	.word	0x0001d780


	//   ....[177]....
        /*07d4*/ 	.word	0x0001d7d0


	//   ....[178]....
        /*07d8*/ 	.word	0x0001d820


	//   ....[179]....
        /*07dc*/ 	.word	0x0001d890


	//   ....[180]....
        /*07e0*/ 	.word	0x0001d8d0


	//   ....[181]....
        /*07e4*/ 	.word	0x0001d910


	//   ....[182]....
        /*07e8*/ 	.word	0x0001d960


	//   ....[183]....
        /*07ec*/ 	.word	0x0001d9a0


	//   ....[184]....
        /*07f0*/ 	.word	0x0001d9f0


	//   ....[185]....
        /*07f4*/ 	.word	0x0001da40


	//   ....[186]....
        /*07f8*/ 	.word	0x0001da90


	//   ....[187]....
        /*07fc*/ 	.word	0x0001dae0


	//   ....[188]....
        /*0800*/ 	.word	0x0001db50


	//   ....[189]....
        /*0804*/ 	.word	0x0001dbc0


	//   ....[190]....
        /*0808*/ 	.word	0x0001dc20


	//   ....[191]....
        /*080c*/ 	.word	0x0001dc80


	//   ....[192]....
        /*0810*/ 	.word	0x0001dce0


	//   ....[193]....
        /*0814*/ 	.word	0x0001dd50


	//   ....[194]....
        /*0818*/ 	.word	0x0001ddb0


	//   ....[195]....
        /*081c*/ 	.word	0x0001de10


	//   ....[196]....
        /*0820*/ 	.word	0x0001de70


	//   ....[197]....
        /*0824*/ 	.word	0x0001dee0


	//   ....[198]....
        /*0828*/ 	.word	0x0001df40


	//   ....[199]....
        /*082c*/ 	.word	0x0001dfa0


	//   ....[200]....
        /*0830*/ 	.word	0x0001e000


	//   ....[201]....
        /*0834*/ 	.word	0x0001e070


	//   ....[202]....
        /*0838*/ 	.word	0x0001e0d0


	//   ....[203]....
        /*083c*/ 	.word	0x0001e130


	//   ....[204]....
        /*0840*/ 	.word	0x0001e190


	//   ....[205]....
        /*0844*/ 	.word	0x0001e200


	//   ....[206]....
        /*0848*/ 	.word	0x0001e260


	//   ....[207]....
        /*084c*/ 	.word	0x0001e2c0


	//   ....[208]....
        /*0850*/ 	.word	0x0001e320


	//   ....[209]....
        /*0854*/ 	.word	0x0001e390


	//   ....[210]....
        /*0858*/ 	.word	0x0001e3e0


	//   ....[211]....
        /*085c*/ 	.word	0x0001e420


	//   ....[212]....
        /*0860*/ 	.word	0x0001e470


	//   ....[213]....
        /*0864*/ 	.word	0x0001e4c0


	//   ....[214]....
        /*0868*/ 	.word	0x0001e510


	//   ....[215]....
        /*086c*/ 	.word	0x0001e580


	//   ....[216]....
        /*0870*/ 	.word	0x0001e5c0


	//   ....[217]....
        /*0874*/ 	.word	0x0001e610


	//   ....[218]....
        /*0878*/ 	.word	0x0001e660


	//   ....[219]....
        /*087c*/ 	.word	0x0001e6b0


	//   ....[220]....
        /*0880*/ 	.word	0x0001e700


	//   ....[221]....
        /*0884*/ 	.word	0x0001e770


	//   ....[222]....
        /*0888*/ 	.word	0x0001e7b0


	//   ....[223]....
        /*088c*/ 	.word	0x0001e820


	//   ....[224]....
        /*0890*/ 	.word	0x0001e880


	//   ....[225]....
        /*0894*/ 	.word	0x0001e8f0


	//----- nvinfo : EIATTR_EXIT_INSTR_OFFSETS
	.align		4
.L_964:
        /*0898*/ 	.byte	0x04, 0x1c
        /*089a*/ 	.short	(.L_966 - .L_965)


	//   ....[0]....
.L_965:
        /*089c*/ 	.word	0x00000fe0


	//   ....[1]....
        /*08a0*/ 	.word	0x0001c6c0


	//----- nvinfo : EIATTR_MAX_THREADS
	.align		4
.L_966:
        /*08a4*/ 	.byte	0x04, 0x05
        /*08a6*/ 	.short	(.L_968 - .L_967)
.L_967:
        /*08a8*/ 	.word	0x00000100
        /*08ac*/ 	.word	0x00000001
        /*08b0*/ 	.word	0x00000001


	//----- nvinfo : EIATTR_CRS_STACK_SIZE
	.align		4
.L_968:
        /*08b4*/ 	.byte	0x04, 0x1e
        /*08b6*/ 	.short	(.L_970 - .L_969)
.L_969:
        /*08b8*/ 	.word	0x00000000
.L_970:


//--------------------- .nv.info._ZN7cutlass13device_kernelIN5flash19enable_sm80_to_sm89INS1_16FlashAttnFwdSm80INS1_25CollectiveMainloopFwdSm80ILi8ELi1ELb0EN4cute5tupleIJNS5_1CILi128EEENS7_ILi96EEENS7_ILi256EEEEEELi256ENS_6half_tEfNS_4arch4Sm80ELb0ELb0ELb0ELb0ELb1ELb0ELb1ELb1EEENS1_21CollectiveEpilogueFwdINS6_IJS8_SA_S9_EEENS6_IJNS7_ILi1EEESI_SI_EEESC_SE_Li256ELb0ELb1ELb1ELb0EEENS1_19SingleTileSchedulerILb0ELb1ELb1ELi128EEEEEEEEEvNT_6ParamsE --------------------------
	.section	.nv.info._ZN7cutlass13device_kernelIN5flash19enable_sm80_to_sm89INS1_16FlashAttnFwdSm80INS1_25CollectiveMainloopFwdSm80ILi8ELi1ELb0EN4cute5tupleIJNS5_1CILi128EEENS7_ILi96EEENS7_ILi256EEEEEELi256ENS_6half_tEfNS_4arch4Sm80ELb0ELb0ELb0ELb0ELb1ELb0ELb1ELb1EEENS1_21CollectiveEpilogueFwdINS6_IJS8_SA_S9_EEENS6_IJNS7_ILi1EEESI_SI_EEESC_SE_Li256ELb0ELb1ELb1ELb0EEENS1_19SingleTileSchedulerILb0ELb1ELb1ELi128EEEEEEEEEvNT_6ParamsE,"",@"SHT_CUDA_INFO"
	.sectionflags	@""
	.align	4


	//----- nvinfo : EIATTR_CUDA_API_VERSION
	.align		4
        /*0000*/ 	.byte	0x04, 0x37
        /*0002*/ 	.short	(.L_972 - .L_971)
.L_971:
        /*0004*/ 	.word	0x00000082


	//----- nvinfo : EIATTR_SW2861232_WAR
	.align		4
.L_972:
        /*0008*/ 	.byte	0x01, 0x35
	.zero		2


	//----- nvinfo : EIATTR_PARAM_CBANK
	.align		4
        /*000c*/ 	.byte	0x04, 0x0a
        /*000e*/ 	.short	(.L_974 - .L_973)
	.align		4
.L_973:
        /*0010*/ 	.word	index@(.nv.constant0._ZN7cutlass13device_kernelIN5flash19enable_sm80_to_sm89INS1_16FlashAttnFwdSm80INS1_25CollectiveMainloopFwdSm80ILi8ELi1ELb0EN4cute5tupleIJNS5_1CILi128EEENS7_ILi96EEENS7_ILi256EEEEEELi256ENS_6half_tEfNS_4arch4Sm80ELb0ELb0ELb0ELb0ELb1ELb0ELb1ELb1EEENS1_21CollectiveEpilogueFwdINS6_IJS8_SA_S9_EEENS6_IJNS7_ILi1EEESI_SI_EEESC_SE_Li256ELb0ELb1ELb1ELb0EEENS1_19SingleTileSchedulerILb0ELb1ELb1ELi128EEEEEEEEEvNT_6ParamsE)
        /*0014*/ 	.short	0x0160
        /*0016*/ 	.short	0x0418


	//----- nvinfo : EIATTR_CBANK_PARAM_SIZE
	.align		4
.L_974:
        /*0018*/ 	.byte	0x03, 0x19
        /*001a*/ 	.short	0x0418


	//----- nvinfo : EIATTR_KPARAM_INFO
	.align		4
        /*001c*/ 	.byte	0x04, 0x17
        /*001e*/ 	.short	(.L_976 - .L_975)
.L_975:
        /*0020*/ 	.word	0x00000000
        /*0024*/ 	.short	0x0000
        /*0026*/ 	.short	0x0000
        /*0028*/ 	.byte	0x00, 0xf0, 0x61, 0x10


	//----- nvinfo : EIATTR_MAXREG_COUNT
	.align		4
.L_976:
        /*002c*/ 	.byte	0x03, 0x1b
        /*002e*/ 	.short	0x00ff


	//----- nvinfo : EIATTR_NUM_BARRIERS
	.align		4
        /*0030*/ 	.byte	0x02, 0x4c
        /*0032*/ 	.byte	0x02
	.zero		1


	//----- nvinfo : EIATTR_ANNOTATIONS
	.align		4
        /*0034*/ 	.byte	0x04, 0x55
        /*0036*/ 	.short	(.L_978 - .L_977)


	//   ....[0]....
.L_977:
        /* <DEDUP_REMOVED lines=24> */


	//----- nvinfo : EIATTR_MERCURY_ISA_VERSION
	.align		4
.L_978:
        /*01a8*/ 	.byte	0x03, 0x5f
        /*01aa*/ 	.short	0x0000


	//----- nvinfo : EIATTR_COOP_GROUP_MASK_REGIDS
	.align		4
        /*01ac*/ 	.byte	0x04, 0x29
        /*01ae*/ 	.short	(.L_980 - .L_979)


	//   ....[0]....
.L_979:
        /*01b0*/ 	.word	0xffffffff


	//   ....[1]....
        /*01b4*/ 	.word	0xffffffff


	//   ....[2]....
        /*01b8*/ 	.word	0xffffffff


	//   ....[3]....
        /*01bc*/ 	.word	0xffffffff


	//   ....[4]....
        /*01c0*/ 	.word	0xffffffff


	//   ....[5]....
        /*01c4*/ 	.word	0xffffffff


	//   ....[6]....
        /*01c8*/ 	.word	0xffffffff


	//   ....[7]....
        /*01cc*/ 	.word	0xffffffff


	//   ....[8]....
        /*01d0*/ 	.word	0xffffffff


	//   ....[9]....
        /*01d4*/ 	.word	0xffffffff


	//   ....[10]....
        /*01d8*/ 	.word	0xffffffff


	//   ....[11]....
        /*01dc*/ 	.word	0xffffffff


	//   ....[12]....
        /*01e0*/ 	.word	0xffffffff


	//   ....[13]....
        /*01e4*/ 	.word	0xffffffff


	//   ....[14]....
        /*01e8*/ 	.word	0xffffffff


	//   ....[15]....
        /*01ec*/ 	.word	0xffffffff


	//   ....[16]....
        /*01f0*/ 	.word	0xffffffff


	//   ....[17]....
        /*01f4*/ 	.word	0xffffffff


	//   ....[18]....
        /*01f8*/ 	.word	0xffffffff


	//   ....[19]....
        /*01fc*/ 	.word	0xffffffff


	//   ....[20]....
        /*0200*/ 	.word	0xffffffff


	//   ....[21]....
        /*0204*/ 	.word	0xffffffff


	//   ....[22]....
        /*0208*/ 	.word	0xffffffff


	//   ....[23]....
        /*020c*/ 	.word	0xffffffff


	//   ....[24]....
        /*0210*/ 	.word	0xffffffff


	//   ....[25]....
        /*0214*/ 	.word	0xffffffff


	//   ....[26]....
        /*0218*/ 	.word	0xffffffff


	//   ....[27]....
        /*021c*/ 	.word	0xffffffff


	//   ....[28]....
        /*0220*/ 	.word	0xffffffff


	//   ....[29]....
        /*0224*/ 	.word	0xffffffff


	//   ....[30]....
        /*0228*/ 	.word	0xffffffff


	//   ....[31]....
        /*022c*/ 	.word	0xffffffff


	//   ....[32]....
        /*0230*/ 	.word	0xffffffff


	//   ....[33]....
        /*0234*/ 	.word	0xffffffff


	//   ....[34]....
        /*0238*/ 	.word	0xffffffff


	//   ....[35]....
        /*023c*/ 	.word	0xffffffff


	//   ....[36]....
        /*0240*/ 	.word	0xffffffff


	//   ....[37]....
        /*0244*/ 	.word	0xffffffff


	//   ....[38]....
        /*0248*/ 	.word	0xffffffff


	//   ....[39]....
        /*024c*/ 	.word	0xffffffff


	//   ....[40]....
        /*0250*/ 	.word	0xffffffff


	//   ....[41]....
        /*0254*/ 	.word	0xffffffff


	//   ....[42]....
        /*0258*/ 	.word	0xffffffff


	//   ....[43]....
        /*025c*/ 	.word	0xffffffff


	//   ....[44]....
        /*0260*/ 	.word	0xffffffff


	//   ....[45]....
        /*0264*/ 	.word	0xffffffff


	//   ....[46]....
        /*0268*/ 	.word	0xffffffff


	//   ....[47]....
        /*026c*/ 	.word	0xffffffff


	//   ....[48]....
        /*0270*/ 	.word	0xffffffff


	//   ....[49]....
        /*0274*/ 	.word	0xffffffff


	//   ....[50]....
        /*0278*/ 	.word	0xffffffff


	//   ....[51]....
        /*027c*/ 	.word	0xffffffff


	//   ....[52]....
        /*0280*/ 	.word	0xffffffff


	//   ....[53]....
        /*0284*/ 	.word	0xffffffff


	//   ....[54]....
        /*0288*/ 	.word	0xffffffff


	//   ....[55]....
        /*028c*/ 	.word	0xffffffff


	//   ....[56]....
        /*0290*/ 	.word	0xffffffff


	//   ....[57]....
        /*0294*/ 	.word	0xffffffff


	//   ....[58]....
        /*0298*/ 	.word	0xffffffff


	//----- nvinfo : EIATTR_COOP_GROUP_INSTR_OFFSETS
	.align		4
.L_980:
        /*029c*/ 	.byte	0x04, 0x28
        /*029e*/ 	.short	(.L_982 - .L_981)


	//   ....[0]....
.L_981:
        /*02a0*/ 	.word	0x00000060


	//   ....[1]....
        /*02a4*/ 	.word	0x00000ee0


	//   ....[2]....
        /*02a8*/ 	.word	0x00000f00


	//   ....[3]....
        /*02ac*/ 	.word	0x00001150


	//   ....[4]....
        /*02b0*/ 	.word	0x00001180


	//   ....[5]....
        /*02b4*/ 	.word	0x000012f0


	//   ....[6]....
        /*02b8*/ 	.word	0x00001320


	//   ....[7]....
        /*02bc*/ 	.word	0x00001480


	//   ....[8]....
        /*02c0*/ 	.word	0x000014c0


	//   ....[9]....
        /*02c4*/ 	.word	0x00001bf0


	//   ....[10]....
        /*02c8*/ 	.word	0x00001c30


	//   ....[11]....
        /*02cc*/ 	.word	0x00001c60


	//   ....[12]....
        /*02d0*/ 	.word	0x00001ca0


	//   ....[13]....
        /*02d4*/ 	.word	0x00001ce0


	//   ....[14]....
        /*02d8*/ 	.word	0x00001d20


	//   ....[15]....
        /*02dc*/ 	.word	0x00001d50


	//   ....[16]....
        /*02e0*/ 	.word	0x00001d90


	//   ....[17]....
        /*02e4*/ 	.word	0x00001e80


	//   ....[18]....
        /*02e8*/ 	.word	0x00001eb0


	//   ....[19]....
        /*02ec*/ 	.word	0x00001ef0


	//   ....[20]....
        /*02f0*/ 	.word	0x00001f30


	//   ....[21]....
        /*02f4*/ 	.word	0x00003bd0


	//   ....[22]....
        /*02f8*/ 	.word	0x00003bf0


	//   ....[23]....
        /*02fc*/ 	.word	0x00003c00


	//   ....[24]....
        /*0300*/ 	.word	0x00003c10


	//   ....[25]....
        /*0304*/ 	.word	0x00003ca0


	//   ....[26]....
        /*0308*/ 	.word	0x00003cb0


	//   ....[27]....
        /*030c*/ 	.word	0x000047b0


	//   ....[28]....
        /*0310*/ 	.word	0x00004840


	//   ....[29]....
        /*0314*/ 	.word	0x00004870


	//   ....[30]....
        /*0318*/ 	.word	0x000048e0


	//   ....[31]....
        /*031c*/ 	.word	0x00006810


	//   ....[32]....
        /*0320*/ 	.word	0x00006820


	//   ....[33]....
        /*0324*/ 	.word	0x00006830


	//   ....[34]....
        /*0328*/ 	.word	0x00006840


	//   ....[35]....
        /*032c*/ 	.word	0x00006850


	//   ....[36]....
        /*0330*/ 	.word	0x00006860


	//   ....[37]....
        /*0334*/ 	.word	0x00006c20


	//   ....[38]....
        /*0338*/ 	.word	0x00006c30


	//   ....[39]....
        /*033c*/ 	.word	0x00006d90


	//   ....[40]....
        /*0340*/ 	.word	0x00006dc0


	//   ....[41]....
        /*0344*/ 	.word	0x00006dd0


	//   ....[42]....
        /*0348*/ 	.word	0x00006de0


	//   ....[43]....
        /*034c*/ 	.word	0x00008670


	//   ....[44]....
        /*0350*/ 	.word	0x00008680


	//   ....[45]....
        /*0354*/ 	.word	0x000086b0


	//   ....[46]....
        /*0358*/ 	.word	0x000086c0


	//   ....[47]....
        /*035c*/ 	.word	0x0000acf0


	//   ....[48]....
        /*0360*/ 	.word	0x0000ad00


	//   ....[49]....
        /*0364*/ 	.word	0x0000ad30


	//   ....[50]....
        /*0368*/ 	.word	0x0000ad40


	//   ....[51]....
        /*036c*/ 	.word	0x0000bc30


	//   ....[52]....
        /*0370*/ 	.word	0x0000bc70


	//   ....[53]....
        /*0374*/ 	.word	0x0000bca0


	//   ....[54]....
        /*0378*/ 	.word	0x0000bce0


	//   ....[55]....
        /*037c*/ 	.word	0x0000bd80


	//   ....[56]....
        /*0380*/ 	.word	0x0000bda0


	//   ....[57]....
        /*0384*/ 	.word	0x0000c9f0


	//   ....[58]....
        /*0388*/ 	.word	0x0000ca00


	//----- nvinfo : EIATTR_EXIT_INSTR_OFFSETS
	.align		4
.L_982:
        /*038c*/ 	.byte	0x04, 0x1c
        /*038e*/ 	.short	(.L_984 - .L_983)


	//   ....[0]....
.L_983:
        /*0390*/ 	.word	0x000001c0


	//   ....[1]....
        /*0394*/ 	.word	0x0000ca10


	//   ....[2]....
        /*0398*/ 	.word	0x0000d5b0


	//   ....[3]....
        /*039c*/ 	.word	0x0000d600


	//   ....[4]....
        /*03a0*/ 	.word	0x0000d630


	//   ....[5]....
        /*03a4*/ 	.word	0x0000d690


	//   ....[6]....
        /*03a8*/ 	.word	0x0000d920


	//----- nvinfo : EIATTR_CTAIDZ_USED
	.align		4
.L_984:
        /*03ac*/ 	.byte	0x01, 0x04
	.zero		2


	//----- nvinfo : EIATTR_MAX_THREADS
	.align		4
        /*03b0*/ 	.byte	0x04, 0x05
        /*03b2*/ 	.short	(.L_986 - .L_985)
.L_985:
        /*03b4*/ 	.word	0x00000100
        /*03b8*/ 	.word	0x00000001
        /*03bc*/ 	.word	0x00000001


	//----- nvinfo : EIATTR_CRS_STACK_SIZE
	.align		4
.L_986:
        /*03c0*/ 	.byte	0x04, 0x1e
        /*03c2*/ 	.short	(.L_988 - .L_987)
.L_987:
        /*03c4*/ 	.word	0x00000000
.L_988:


//--------------------- .nv.info._ZN7cutlass13device_kernelIN5flash19enable_sm80_to_sm89INS1_16FlashAttnFwdSm80INS1_25CollectiveMainloopFwdSm80ILi8ELi1ELb0EN4cute5tupleIJNS5_1CILi128EEENS7_ILi64EEENS7_ILi256EEEEEELi256ENS_6half_tEfNS_4arch4Sm80ELb0ELb0ELb0ELb1ELb1ELb0ELb1ELb1EEENS1_21CollectiveEpilogueFwdINS6_IJS8_SA_S9_EEENS6_IJNS7_ILi1EEESI_SI_EEESC_SE_Li256ELb1ELb1ELb1ELb0EEENS1_36VarlenDynamicPersistentTileSchedulerILi128ELi64ELi256ELi256ELb1ELb1ELb0ELb0ELb1ELb1EEEEEEEEEvNT_6ParamsE --------------------------
	.section	.nv.info._ZN7cutlass13device_kernelIN5flash19enable_sm80_to_sm89INS1_16FlashAttnFwdSm80INS1_25CollectiveMainloopFwdSm80ILi8ELi1ELb0EN4cute5tupleIJNS5_1CILi128EEENS7_ILi64EEENS7_ILi256EEEEEELi256ENS_6half_tEfNS_4arch4Sm80ELb0ELb0ELb0ELb1ELb1ELb0ELb1ELb1EEENS1_21CollectiveEpilogueFwdINS6_IJS8_SA_S9_EEENS6_IJNS7_ILi1EEESI_SI_EEESC_SE_Li256ELb1ELb1ELb1ELb0EEENS1_36VarlenDynamicPersistentTileSchedulerILi128ELi64ELi256ELi256ELb1ELb1ELb0ELb0ELb1ELb1EEEEEEEEEvNT_6ParamsE,"",@"SHT_CUDA_INFO"
	.sectionflags	@""
	.align	4


	//----- nvinfo : EIATTR_CUDA_API_VERSION
	.align		4
        /*0000*/ 	.byte	0x04, 0x37
        /*0002*/ 	.short	(.L_990 - .L_989)
.L_989:
        /*0004*/ 	.word	0x00000082


	//----- nvinfo : EIATTR_SW2861232_WAR
	.align		4
.L_990:
        /*0008*/ 	.byte	0x01, 0x35
	.zero		2


	//----- nvinfo : EIATTR_PARAM_CBANK
	.align		4
        /*000c*/ 	.byte	0x04, 0x0a
        /*000e*/ 	.short	(.L_992 - .L_991)
	.align		4
.L_991:
        /*0010*/ 	.word	index@(.nv.constant0._ZN7cutlass13device_kernelIN5flash19enable_sm80_to_sm89INS1_16FlashAttnFwdSm80INS1_25CollectiveMainloopFwdSm80ILi8ELi1ELb0EN4cute5tupleIJNS5_1CILi128EEENS7_ILi64EEENS7_ILi256EEEEEELi256ENS_6half_tEfNS_4arch4Sm80ELb0ELb0ELb0ELb1ELb1ELb0ELb1ELb1EEENS1_21CollectiveEpilogueFwdINS6_IJS8_SA_S9_EEENS6_IJNS7_ILi1EEESI_SI_EEESC_SE_Li256ELb1ELb1ELb1ELb0EEENS1_36VarlenDynamicPersistentTileSchedulerILi128ELi64ELi256ELi256ELb1ELb1ELb0ELb0ELb1ELb1EEEEEEEEEvNT_6ParamsE)
        /*0014*/ 	.short	0x0160
        /*0016*/ 	.short	0x0438


	//----- nvinfo : EIATTR_CBANK_PARAM_SIZE
	.align		4
.L_992:
        /*0018*/ 	.byte	0x03, 0x19
        /*001a*/ 	.short	0x0438


	//----- nvinfo : EIATTR_KPARAM_INFO
	.align		4
        /*001c*/ 	.byte	0x04, 0x17
        /*001e*/ 	.short	(.L_994 - .L_993)
.L_993:
        /*0020*/ 	.word	0x00000000
        /*0024*/ 	.short	0x0000
        /*0026*/ 	.short	0x0000
        /*0028*/ 	.byte	0x00, 0xf0, 0xe1, 0x10


	//----- nvinfo : EIATTR_MAXREG_COUNT
	.align		4
.L_994:
        /*002c*/ 	.byte	0x03, 0x1b
        /*002e*/ 	.short	0x00ff


	//----- nvinfo : EIATTR_NUM_BARRIERS
	.align		4
        /*0030*/ 	.byte	0x02, 0x4c
        /*0032*/ 	.byte	0x06
	.zero		1


	//----- nvinfo : EIATTR_ANNOTATIONS
	.align		4
        /*0034*/ 	.byte	0x04, 0x55
        /*0036*/ 	.short	(.L_996 - .L_995)


	//   ....[0]....
.L_995:
        /* <DEDUP_REMOVED lines=142> */


	//----- nvinfo : EIATTR_MERCURY_ISA_VERSION
	.align		4
.L_996:
        /*0908*/ 	.byte	0x03, 0x5f
        /*090a*/ 	.short	0x0000


	//----- nvinfo : EIATTR_INT_WARP_WIDE_INSTR_OFFSETS
	.align		4
        /*090c*/ 	.byte	0x04, 0x31
        /*090e*/ 	.short	(.L_998 - .L_997)


	//   ....[0]....
.L_997:
        /*0910*/ 	.word	0x0000a8d0


	//   ....[1]....
        /*0914*/ 	.word	0x0000a950


	//----- nvinfo : EIATTR_COOP_GROUP_MASK_REGIDS
	.align		4
.L_998:
        /*0918*/ 	.byte	0x04, 0x29
        /*091a*/ 	.short	(.L_1000 - .L_999)


	//   ....[0]....
.L_999:
        /*091c*/ 	.word	0xffffffff


	//   ....[1]....
        /*0920*/ 	.word	0xffffffff


	//   ....[2]....
        /*0924*/ 	.word	0xffffffff


	//   ....[3]....
        /*0928*/ 	.word	0xffffffff


	//   ....[4]....
        /*092c*/ 	.word	0xffffffff


	//   ....[5]....
        /*0930*/ 	.word	0xffffffff


	//   ....[6]....
        /*0934*/ 	.word	0xffffffff


	//   ....[7]....
        /*0938*/ 	.word	0xffffffff


	//   ....[8]....
        /*093c*/ 	.word	0xffffffff


	//   ....[9]....
        /*0940*/ 	.word	0xffffffff


	//   ....[10]....
        /*0944*/ 	.word	0xffffffff


	//   ....[11]....
        /*0948*/ 	.word	0xffffffff


	//   ....[12]....
        /*094c*/ 	.word	0xffffffff


	//   ....[13]....
        /*0950*/ 	.word	0xffffffff


	//   ....[14]....
        /*0954*/ 	.word	0xffffffff


	//   ....[15]....
        /*0958*/ 	.word	0xffffffff


	//   ....[16]....
        /*095c*/ 	.word	0xffffffff


	//   ....[17]....
        /*0960*/ 	.word	0xffffffff


	//   ....[18]....
        /*0964*/ 	.word	0xffffffff


	//   ....[19]....
        /*0968*/ 	.word	0xffffffff


	//   ....[20]....
        /*096c*/ 	.word	0xffffffff


	//   ....[21]....
        /*0970*/ 	.word	0xffffffff


	//   ....[22]....
        /*0974*/ 	.word	0xffffffff


	//   ....[23]....
        /*0978*/ 	.word	0xffffffff


	//   ....[24]....
        /*097c*/ 	.word	0xffffffff


	//   ....[25]....
        /*0980*/ 	.word	0xffffffff


	//   ....[26]....
        /*0984*/ 	.word	0xffffffff


	//   ....[27]....
        /*0988*/ 	.word	0xffffffff


	//   ....[28]....
        /*098c*/ 	.word	0xffffffff


	//   ....[29]....
        /*0990*/ 	.word	0xffffffff


	//   ....[30]....
        /*0994*/ 	.word	0xffffffff


	//   ....[31]....
        /*0998*/ 	.word	0xffffffff


	//   ....[32]....
        /*099c*/ 	.word	0xffffffff


	//   ....[33]....
        /*09a0*/ 	.word	0xffffffff


	//   ....[34]....
        /*09a4*/ 	.word	0xffffffff


	//   ....[35]....
        /*09a8*/ 	.word	0xffffffff


	//   ....[36]....
        /*09ac*/ 	.word	0xffffffff


	//   ....[37]....
        /*09b0*/ 	.word	0xffffffff


	//   ....[38]....
        /*09b4*/ 	.word	0xffffffff


	//   ....[39]....
        /*09b8*/ 	.word	0xffffffff


	//   ....[40]....
        /*09bc*/ 	.word	0xffffffff


	//   ....[41]....
        /*09c0*/ 	.word	0xffffffff


	//   ....[42]....
        /*09c4*/ 	.word	0xffffffff


	//   ....[43]....
        /*09c8*/ 	.word	0xffffffff


	//   ....[44]....
        /*09cc*/ 	.word	0xffffffff


	//   ....[45]....
        /*09d0*/ 	.word	0xffffffff


	//   ....[46]....
        /*09d4*/ 	.word	0xffffffff


	//   ....[47]....
        /*09d8*/ 	.word	0xffffffff


	//   ....[48]....
        /*09dc*/ 	.word	0xffffffff


	//   ....[49]....
        /*09e0*/ 	.word	0xffffffff


	//   ....[50]....
        /*09e4*/ 	.word	0xffffffff


	//   ....[51]....
        /*09e8*/ 	.word	0xffffffff


	//   ....[52]....
        /*09ec*/ 	.word	0xffffffff


	//   ....[53]....
        /*09f0*/ 	.word	0xffffffff


	//   ....[54]....
        /*09f4*/ 	.word	0xffffffff


	//   ....[55]....
        /*09f8*/ 	.word	0xffffffff


	//   ....[56]....
        /*09fc*/ 	.word	0xffffffff


	//   ....[57]....
        /*0a00*/ 	.word	0xffffffff


	//   ....[58]....
        /*0a04*/ 	.word	0xffffffff


	//   ....[59]....
        /*0a08*/ 	.word	0xffffffff


	//   ....[60]....
        /*0a0c*/ 	.word	0xffffffff


	//   ....[61]....
        /*0a10*/ 	.word	0xffffffff


	//   ....[62]....
        /*0a14*/ 	.word	0xffffffff


	//   ....[63]....
        /*0a18*/ 	.word	0xffffffff


	//   ....[64]....
        /*0a1c*/ 	.word	0xffffffff


	//   ....[65]....
        /*0a20*/ 	.word	0xffffffff


	//   ....[66]....
        /*0a24*/ 	.word	0xffffffff


	//   ....[67]....
        /*0a28*/ 	.word	0xffffffff


	//   ....[68]....
        /*0a2c*/ 	.word	0xffffffff


	//   ....[69]....
        /*0a30*/ 	.word	0xffffffff


	//   ....[70]....
        /*0a34*/ 	.word	0xffffffff


	//   ....[71]....
        /*0a38*/ 	.word	0xffffffff


	//   ....[72]....
        /*0a3c*/ 	.word	0xffffffff


	//   ....[73]....
        /*0a40*/ 	.word	0xffffffff


	//   ....[74]....
        /*0a44*/ 	.word	0xffffffff


	//   ....[75]....
        /*0a48*/ 	.word	0xffffffff


	//   ....[76]....
        /*0a4c*/ 	.word	0xffffffff


	//   ....[77]....
        /*0a50*/ 	.word	0xffffffff


	//   ....[78]....
        /*0a54*/ 	.word	0xffffffff


	//   ....[79]....
        /*0a58*/ 	.word	0xffffffff


	//   ....[80]....
        /*0a5c*/ 	.word	0xffffffff


	//   ....[81]....
        /*0a60*/ 	.word	0xffffffff


	//   ....[82]....
        /*0a64*/ 	.word	0xffffffff


	//   ....[83]....
        /*0a68*/ 	.word	0xffffffff


	//   ....[84]....
        /*0a6c*/ 	.word	0xffffffff


	//   ....[85]....
        /*0a70*/ 	.word	0xffffffff


	//   ....[86]....
        /*0a74*/ 	.word	0xffffffff


	//   ....[87]....
        /*0a78*/ 	.word	0xffffffff


	//   ....[88]....
        /*0a7c*/ 	.word	0xffffffff


	//   ....[89]....
        /*0a80*/ 	.word	0xffffffff


	//   ....[90]....
        /*0a84*/ 	.word	0xffffffff


	//   ....[91]....
        /*0a88*/ 	.word	0xffffffff


	//   ....[92]....
        /*0a8c*/ 	.word	0xffffffff


	//   ....[93]....
        /*0a90*/ 	.word	0xffffffff


	//   ....[94]....
        /*0a94*/ 	.word	0xffffffff


	//   ....[95]....
        /*0a98*/ 	.word	0xffffffff


	//   ....[96]....
        /*0a9c*/ 	.word	0xffffffff


	//   ....[97]....
        /*0aa0*/ 	.word	0xffffffff


	//   ....[98]....
        /*0aa4*/ 	.word	0xffffffff


	//   ....[99]....
        /*0aa8*/ 	.word	0xffffffff


	//   ....[100]....
        /*0aac*/ 	.word	0xffffffff


	//   ....[101]....
        /*0ab0*/ 	.word	0xffffffff


	//   ....[102]....
        /*0ab4*/ 	.word	0xffffffff


	//   ....[103]....
        /*0ab8*/ 	.word	0xffffffff


	//   ....[104]....
        /*0abc*/ 	.word	0xffffffff


	//   ....[105]....
        /*0ac0*/ 	.word	0xffffffff


	//   ....[106]....
        /*0ac4*/ 	.word	0xffffffff


	//   ....[107]....
        /*0ac8*/ 	.word	0xffffffff


	//   ....[108]....
        /*0acc*/ 	.word	0xffffffff


	//   ....[109]....
        /*0ad0*/ 	.word	0xffffffff


	//   ....[110]....
        /*0ad4*/ 	.word	0xffffffff


	//   ....[111]....
        /*0ad8*/ 	.word	0xffffffff


	//   ....[112]....
        /*0adc*/ 	.word	0xffffffff


	//   ....[113]....
        /*0ae0*/ 	.word	0xffffffff


	//   ....[114]....
        /*0ae4*/ 	.word	0xffffffff


	//   ....[115]....
        /*0ae8*/ 	.word	0xffffffff


	//   ....[116]....
        /*0aec*/ 	.word	0xffffffff


	//   ....[117]....
        /*0af0*/ 	.word	0xffffffff


	//   ....[118]....
        /*0af4*/ 	.word	0xffffffff


	//   ....[119]....
        /*0af8*/ 	.word	0xffffffff


	//   ....[120]....
        /*0afc*/ 	.word	0xffffffff


	//   ....[121]....
        /*0b00*/ 	.word	0xffffffff


	//   ....[122]....
        /*0b04*/ 	.word	0xffffffff


	//   ....[123]....
        /*0b08*/ 	.word	0xffffffff


	//   ....[124]....
        /*0b0c*/ 	.word	0xffffffff


	//   ....[125]....
        /*0b10*/ 	.word	0xffffffff


	//   ....[126]....
        /*0b14*/ 	.word	0xffffffff


	//   ....[127]....
        /*0b18*/ 	.word	0xffffffff


	//   ....[128]....
        /*0b1c*/ 	.word	0xffffffff


	//   ....[129]....
        /*0b20*/ 	.word	0xffffffff


	//   ....[130]....
        /*0b24*/ 	.word	0xffffffff


	//   ....[131]....
        /*0b28*/ 	.word	0xffffffff


	//   ....[132]....
        /*0b2c*/ 	.word	0xffffffff


	//   ....[133]....
        /*0b30*/ 	.word	0xffffffff


	//   ....[134]....
        /*0b34*/ 	.word	0xffffffff


	//   ....[135]....
        /*0b38*/ 	.word	0xffffffff


	//   ....[136]....
        /*0b3c*/ 	.word	0xffffffff


	//   ....[137]....
        /*0b40*/ 	.word	0xffffffff


	//   ....[138]....
        /*0b44*/ 	.word	0xffffffff


	//   ....[139]....
        /*0b48*/ 	.word	0xffffffff


	//   ....[140]....
        /*0b4c*/ 	.word	0xffffffff


	//   ....[141]....
        /*0b50*/ 	.word	0xffffffff


	//   ....[142]....
        /*0b54*/ 	.word	0xffffffff


	//   ....[143]....
        /*0b58*/ 	.word	0xffffffff


	//   ....[144]....
        /*0b5c*/ 	.word	0xffffffff


	//   ....[145]....
        /*0b60*/ 	.word	0xffffffff


	//   ....[146]....
        /*0b64*/ 	.word	0xffffffff


	//   ....[147]....
        /*0b68*/ 	.word	0xffffffff


	//   ....[148]....
        /*0b6c*/ 	.word	0xffffffff


	//   ....[149]....
        /*0b70*/ 	.word	0xffffffff


	//   ....[150]....
        /*0b74*/ 	.word	0xffffffff


	//   ....[151]....
        /*0b78*/ 	.word	0xffffffff


	//   ....[152]....
        /*0b7c*/ 	.word	0xffffffff


	//   ....[153]....
        /*0b80*/ 	.word	0xffffffff


	//   ....[154]....
        /*0b84*/ 	.word	0xffffffff


	//   ....[155]....
        /*0b88*/ 	.word	0xffffffff


	//   ....[156]....
        /*0b8c*/ 	.word	0xffffffff


	//   ....[157]....
        /*0b90*/ 	.word	0xffffffff


	//   ....[158]....
        /*0b94*/ 	.word	0xffffffff


	//   ....[159]....
        /*0b98*/ 	.word	0xffffffff


	//   ....[160]....
        /*0b9c*/ 	.word	0xffffffff


	//   ....[161]....
        /*0ba0*/ 	.word	0xffffffff


	//   ....[162]....
        /*0ba4*/ 	.word	0xffffffff


	//   ....[163]....
        /*0ba8*/ 	.word	0xffffffff


	//   ....[164]....
        /*0bac*/ 	.word	0xffffffff


	//   ....[165]....
        /*0bb0*/ 	.word	0xffffffff


	//   ....[166]....
        /*0bb4*/ 	.word	0xffffffff


	//   ....[167]....
        /*0bb8*/ 	.word	0xffffffff


	//   ....[168]....
        /*0bbc*/ 	.word	0xffffffff


	//   ....[169]....
        /*0bc0*/ 	.word	0xffffffff


	//   ....[170]....
        /*0bc4*/ 	.word	0xffffffff


	//   ....[171]....
        /*0bc8*/ 	.word	0xffffffff


	//   ....[172]....
        /*0bcc*/ 	.word	0xffffffff


	//   ....[173]....
        /*0bd0*/ 	.word	0xffffffff


	//   ....[174]....
        /*0bd4*/ 	.word	0xffffffff


	//   ....[175]....
        /*0bd8*/ 	.word	0xffffffff


	//----- nvinfo : EIATTR_COOP_GROUP_INSTR_OFFSETS
	.align		4
.L_1000:
        /*0bdc*/ 	.byte	0x04, 0x28
        /*0bde*/ 	.short	(.L_1002 - .L_1001)


	//   ....[0]....
.L_1001:
        /*0be0*/ 	.word	0x00000050


	//   ....[1]....
        /*0be4*/ 	.word	0x00000200


	//   ....[2]....
        /*0be8*/ 	.word	0x00000230


	//   ....[3]....
        /*0bec*/ 	.word	0x00000260


	//   ....[4]....
        /*0bf0*/ 	.word	0x00000290


	//   ....[5]....
        /*0bf4*/ 	.word	0x000002c0


	//   ....[6]....
        /*0bf8*/ 	.word	0x000002f0


	//   ....[7]....
        /*0bfc*/ 	.word	0x00000460


	//   ....[8]....
        /*0c00*/ 	.word	0x000004a0


	//   ....[9]....
        /*0c04*/ 	.word	0x000004d0


	//   ....[10]....
        /*0c08*/ 	.word	0x00000500


	//   ....[11]....
        /*0c0c*/ 	.word	0x00000530


	//   ....[12]....
        /*0c10*/ 	.word	0x00000560


	//   ....[13]....
        /*0c14*/ 	.word	0x000005f0


	//   ....[14]....
        /*0c18*/ 	.word	0x00000620


	//   ....[15]....
        /*0c1c*/ 	.word	0x00000640


	//   ....[16]....
        /*0c20*/ 	.word	0x000006a0


	//   ....[17]....
        /*0c24*/ 	.word	0x00002970


	//   ....[18]....
        /*0c28*/ 	.word	0x00002990


	//   ....[19]....
        /*0c2c*/ 	.word	0x00002b50


	//   ....[20]....
        /*0c30*/ 	.word	0x00002b60


	//   ....[21]....
        /*0c34*/ 	.word	0x00002d00


	//   ....[22]....
        /*0c38*/ 	.word	0x00002d20


	//   ....[23]....
        /*0c3c*/ 	.word	0x00002ec0


	//   ....[24]....
        /*0c40*/ 	.word	0x00002ed0


	//   ....[25]....
        /*0c44*/ 	.word	0x00003410


	//   ....[26]....
        /*0c48*/ 	.word	0x00003440


	//   ....[27]....
        /*0c4c*/ 	.word	0x00003460


	//   ....[28]....
        /*0c50*/ 	.word	0x00003470


	//   ....[29]....
        /*0c54*/ 	.word	0x00003670


	//   ....[30]....
        /*0c58*/ 	.word	0x00003690


	//   ....[31]....
        /*0c5c*/ 	.word	0x00003780


	//   ....[32]....
        /*0c60*/ 	.word	0x00003960


	//   ....[33]....
        /*0c64*/ 	.word	0x00004970


	//   ....[34]....
        /*0c68*/ 	.word	0x00004990


	//   ....[35]....
        /*0c6c*/ 	.word	0x00004a90


	//   ....[36]....
        /*0c70*/ 	.word	0x00004aa0


	//   ....[37]....
        /*0c74*/ 	.word	0x000051b0


	//   ....[38]....
        /*0c78*/ 	.word	0x000051c0


	//   ....[39]....
        /*0c7c*/ 	.word	0x000051f0


	//   ....[40]....
        /*0c80*/ 	.word	0x00005200


	//   ....[41]....
        /*0c84*/ 	.word	0x00006af0


	//   ....[42]....
        /*0c88*/ 	.word	0x00006b00


	//   ....[43]....
        /*0c8c*/ 	.word	0x00006b30


	//   ....[44]....
        /*0c90*/ 	.word	0x00006b40


	//   ....[45]....
        /*0c94*/ 	.word	0x00007d20


	//   ....[46]....
        /*0c98*/ 	.word	0x00007d40


	//   ....[47]....
        /*0c9c*/ 	.word	0x00007e50


	//   ....[48]....
        /*0ca0*/ 	.word	0x00007e70


	//   ....[49]....
        /*0ca4*/ 	.word	0x00008210


	//   ....[50]....
        /*0ca8*/ 	.word	0x00008230


	//   ....[51]....
        /*0cac*/ 	.word	0x00008250


	//   ....[52]....
        /*0cb0*/ 	.word	0x00008270


	//   ....[53]....
        /*0cb4*/ 	.word	0x00009eb0


	//   ....[54]....
        /*0cb8*/ 	.word	0x00009ee0


	//   ....[55]....
        /*0cbc*/ 	.word	0x00009f00


	//   ....[56]....
        /*0cc0*/ 	.word	0x00009f10


	//   ....[57]....
        /*0cc4*/ 	.word	0x0000b7c0


	//   ....[58]....
        /*0cc8*/ 	.word	0x0000b7d0


	//   ....[59]....
        /*0ccc*/ 	.word	0x0000b7f0


	//   ....[60]....
        /*0cd0*/ 	.word	0x0000b800


	//   ....[61]....
        /*0cd4*/ 	.word	0x0000bbb0


	//   ....[62]....
        /*0cd8*/ 	.word	0x0000bbd0


	//   ....[63]....
        /*0cdc*/ 	.word	0x0000bd90


	//   ....[64]....
        /*0ce0*/ 	.word	0x0000bda0


	//   ....[65]....
        /*0ce4*/ 	.word	0x0000bf50


	//   ....[66]....
        /*0ce8*/ 	.word	0x0000bf70


	//   ....[67]....
        /*0cec*/ 	.word	0x0000c120


	//   ....[68]....
        /*0cf0*/ 	.word	0x0000c130


	//   ....[69]....
        /*0cf4*/ 	.word	0x0000c4d0


	//   ....[70]....
        /*0cf8*/ 	.word	0x0000c4f0


	//   ....[71]....
        /*0cfc*/ 	.word	0x0000d140


	//   ....[72]....
        /*0d00*/ 	.word	0x0000d150


	//   ....[73]....
        /*0d04*/ 	.word	0x0000e4f0


	//   ....[74]....
        /*0d08*/ 	.word	0x0000e510


	//   ....[75]....
        /*0d0c*/ 	.word	0x0000e6e0


	//   ....[76]....
        /*0d10*/ 	.word	0x0000e6f0


	//   ....[77]....
        /*0d14*/ 	.word	0x0000e8a0


	//   ....[78]....
        /*0d18*/ 	.word	0x0000e8c0


	//   ....[79]....
        /*0d1c*/ 	.word	0x0000ea70


	//   ....[80]....
        /*0d20*/ 	.word	0x0000ea80


	//   ....[81]....
        /*0d24*/ 	.word	0x0000ecf0


	//   ....[82]....
        /*0d28*/ 	.word	0x0000ed10


	//   ....[83]....
        /*0d2c*/ 	.word	0x0000ee40


	//   ....[84]....
        /*0d30*/ 	.word	0x0000ee80


	//   ....[85]....
        /*0d34*/ 	.word	0x0000eeb0


	//   ....[86]....
        /*0d38*/ 	.word	0x0000eee0


	//   ....[87]....
        /*0d3c*/ 	.word	0x0000ef10


	//   ....[88]....
        /*0d40*/ 	.word	0x0000ef40


	//   ....[89]....
        /*0d44*/ 	.word	0x0000f0a0


	//   ....[90]....
        /*0d48*/ 	.word	0x0000f0e0


	//   ....[91]....
        /*0d4c*/ 	.word	0x0000f110


	//   ....[92]....
        /*0d50*/ 	.word	0x0000f140


	//   ....[93]....
        /*0d54*/ 	.word	0x0000f170


	//   ....[94]....
        /*0d58*/ 	.word	0x0000f1a0


	//   ....[95]....
        /*0d5c*/ 	.word	0x0000f230


	//   ....[96]....
        /*0d60*/ 	.word	0x0000f260


	//   ....[97]....
        /*0d64*/ 	.word	0x0000f270


	//   ....[98]....
        /*0d68*/ 	.word	0x0000f2d0


	//   ....[99]....
        /*0d6c*/ 	.word	0x0000f8b0


	//   ....[100]....
        /*0d70*/ 	.word	0x0000f910


	//   ....[101]....
        /*0d74*/ 	.word	0x0000f960


	//   ....[102]....
        /*0d78*/ 	.word	0x0000f9b0


	//   ....[103]....
        /*0d7c*/ 	.word	0x0000fa00


	//   ....[104]....
        /*0d80*/ 	.word	0x0000fa70


	//   ....[105]....
        /*0d84*/ 	.word	0x0000fac0


	//   ....[106]....
        /*0d88*/ 	.word	0x0000fb20


	//   ....[107]....
        /*0d8c*/ 	.word	0x0000fb90


	//   ....[108]....
        /*0d90*/ 	.word	0x0000fbf0


	//   ....[109]....
        /*0d94*/ 	.word	0x0000fc60


	//   ....[110]....
        /*0d98*/ 	.word	0x0000fcd0


	//   ....[111]....
        /*0d9c*/ 	.word	0x0000fd40


	//   ....[112]....
        /*0da0*/ 	.word	0x0000fda0


	//   ....[113]....
        /*0da4*/ 	.word	0x0000fe10


	//   ....[114]....
        /*0da8*/ 	.word	0x0000fe80


	//   ....[115]....
        /*0dac*/ 	.word	0x0000fef0


	//   ....[116]....
        /*0db0*/ 	.word	0x0000ff50


	//   ....[117]....
        /*0db4*/ 	.word	0x0000ffc0


	//   ....[118]....
        /*0db8*/ 	.word	0x00010030


	//   ....[119]....
        /*0dbc*/ 	.word	0x000101a0


	//   ....[120]....
        /*0dc0*/ 	.word	0x00010200


	//   ....[121]....
        /*0dc4*/ 	.word	0x00010260


	//   ....[122]....
        /*0dc8*/ 	.word	0x000102b0


	//   ....[123]....
        /*0dcc*/ 	.word	0x00010300


	//   ....[124]....
        /*0dd0*/ 	.word	0x00010350


	//   ....[125]....
        /*0dd4*/ 	.word	0x000103c0


	//   ....[126]....
        /*0dd8*/ 	.word	0x00010430


	//   ....[127]....
        /*0ddc*/ 	.word	0x000104a0


	//   ....[128]....
        /*0de0*/ 	.word	0x00010620


	//   ....[129]....
        /*0de4*/ 	.word	0x00010680


	//   ....[130]....
        /*0de8*/ 	.word	0x000106d0


	//   ....[131]....
        /*0dec*/ 	.word	0x00010710


	//   ....[132]....
        /*0df0*/ 	.word	0x00010760


	//   ....[133]....
        /*0df4*/ 	.word	0x000107a0


	//   ....[134]....
        /*0df8*/ 	.word	0x000107f0


	//   ....[135]....
        /*0dfc*/ 	.word	0x00010840


	//   ....[136]....
        /*0e00*/ 	.word	0x00010890


	//   ....[137]....
        /*0e04*/ 	.word	0x000108e0


	//   ....[138]....
        /*0e08*/ 	.word	0x00010950


	//   ....[139]....
        /*0e0c*/ 	.word	0x000109c0


	//   ....[140]....
        /*0e10*/ 	.word	0x00010a30


	//   ....[141]....
        /*0e14*/ 	.word	0x00010a90


	//   ....[142]....
        /*0e18*/ 	.word	0x00010b00


	//   ....[143]....
        /*0e1c*/ 	.word	0x00010b70


	//   ....[144]....
        /*0e20*/ 	.word	0x00010be0


	//   ....[145]....
        /*0e24*/ 	.word	0x00010c40


	//   ....[146]....
        /*0e28*/ 	.word	0x00010cb0


	//   ....[147]....
        /*0e2c*/ 	.word	0x00010d20


	//   ....[148]....
        /*0e30*/ 	.word	0x00010d90


	//   ....[149]....
        /*0e34*/ 	.word	0x00010df0


	//   ....[150]....
        /*0e38*/ 	.word	0x00010e60


	//   ....[151]....
        /*0e3c*/ 	.word	0x00010ed0


	//   ....[152]....
        /*0e40*/ 	.word	0x00010f40


	//   ....[153]....
        /*0e44*/ 	.word	0x00010fa0


	//   ....[154]....
        /*0e48*/ 	.word	0x00011010


	//   ....[155]....
        /*0e4c*/ 	.word	0x00011080


	//   ....[156]....
        /*0e50*/ 	.word	0x000110f0


	//   ....[157]....
        /*0e54*/ 	.word	0x00011150


	//   ....[158]....
        /*0e58*/ 	.word	0x000111c0


	//   ....[159]....
        /*0e5c*/ 	.word	0x00011230


	//   ....[160]....
        /*0e60*/ 	.word	0x00011280


	//   ....[161]....
        /*0e64*/ 	.word	0x000112c0


	//   ....[162]....
        /*0e68*/ 	.word	0x00011310


	//   ....[163]....
        /*0e6c*/ 	.word	0x00011360


	//   ....[164]....
        /*0e70*/ 	.word	0x000113b0


	//   ....[165]....
        /*0e74*/ 	.word	0x00011420


	//   ....[166]....
        /*0e78*/ 	.word	0x00011470


	//   ....[167]....
        /*0e7c*/ 	.word	0x000114c0


	//   ....[168]....
        /*0e80*/ 	.word	0x00011510


	//   ....[169]....
        /*0e84*/ 	.word	0x00011560


	//   ....[170]....
        /*0e88*/ 	.word	0x000115b0


	//   ....[171]....
        /*0e8c*/ 	.word	0x00011620


	//   ....[172]....
        /*0e90*/ 	.word	0x00011670


	//   ....[173]....
        /*0e94*/ 	.word	0x000116d0


	//   ....[174]....
        /*0e98*/ 	.word	0x00011730


	//   ....[175]....
        /*0e9c*/ 	.word	0x000117a0


	//----- nvinfo : EIATTR_EXIT_INSTR_OFFSETS
	.align		4
.L_1002:
        /*0ea0*/ 	.byte	0x04, 0x1c
        /*0ea2*/ 	.short	(.L_1004 - .L_1003)


	//   ....[0]....
.L_1003:
        /*0ea4*/ 	.word	0x00000c10


	//   ....[1]....
        /*0ea8*/ 	.word	0x0000f870


	//----- nvinfo : EIATTR_MAX_THREADS
	.align		4
.L_1004:
        /*0eac*/ 	.byte	0x04, 0x05
        /*0eae*/ 	.short	(.L_1006 - .L_1005)
.L_1005:
        /*0eb0*/ 	.word	0x00000100
        /*0eb4*/ 	.word	0x00000001
        /*0eb8*/ 	.word	0x00000001


	//----- nvinfo : EIATTR_CRS_STACK_SIZE
	.align		4
.L_1006:
        /*0ebc*/ 	.byte	0x04, 0x1e
        /*0ebe*/ 	.short	(.L_1008 - .L_1007)
.L_1007:
        /*0ec0*/ 	.word	0x00000000
.L_1008:


//--------------------- .nv.info._ZN7cutlass13device_kernelIN5flash19enable_sm80_to_sm89INS1_16FlashAttnFwdSm80INS1_25CollectiveMainloopFwdSm80ILi8ELi1ELb0EN4cute5tupleIJNS5_1CILi128EEENS7_ILi48EEENS7_ILi256EEEEEELi256ENS_6half_tEfNS_4arch4Sm80ELb0ELb0ELb0ELb1ELb1ELb1ELb1ELb1EEENS1_21CollectiveEpilogueFwdINS6_IJS8_SA_S9_EEENS6_IJNS7_ILi1EEESI_SI_EEESC_SE_Li256ELb1ELb1ELb1ELb0EEENS1_36VarlenDynamicPersistentTileSchedulerILi128ELi48ELi256ELi256ELb1ELb1ELb0ELb0ELb1ELb1EEEEEEEEEvNT_6ParamsE --------------------------
	.section	.nv.info._ZN7cutlass13device_kernelIN5flash19enable_sm80_to_sm89INS1_16FlashAttnFwdSm80INS1_25CollectiveMainloopFwdSm80ILi8ELi1ELb0EN4cute5tupleIJNS5_1CILi128EEENS7_ILi48EEENS7_ILi256EEEEEELi256ENS_6half_tEfNS_4arch4Sm80ELb0ELb0ELb0ELb1ELb1ELb1ELb1ELb1EEENS1_21CollectiveEpilogueFwdINS6_IJS8_SA_S9_EEENS6_IJNS7_ILi1EEESI_SI_EEESC_SE_Li256ELb1ELb1ELb1ELb0EEENS1_36VarlenDynamicPersistentTileSchedulerILi128ELi48ELi256ELi256ELb1ELb1ELb0ELb0ELb1ELb1EEEEEEEEEvNT_6ParamsE,"",@"SHT_CUDA_INFO"
	.sectionflags	@""
	.align	4


	//----- nvinfo : EIATTR_CUDA_API_VERSION
	.align		4
        /*0000*/ 	.byte	0x04, 0x37
        /*0002*/ 	.short	(.L_1010 - .L_1009)
.L_1009:
        /*0004*/ 	.word	0x00000082


	//----- nvinfo : EIATTR_SW2861232_WAR
	.align		4
.L_1010:
        /*0008*/ 	.byte	0x01, 0x35
	.zero		2


	//----- nvinfo : EIATTR_PARAM_CBANK
	.align		4
        /*000c*/ 	.byte	0x04, 0x0a
        /*000e*/ 	.short	(.L_1012 - .L_1011)
	.align		4
.L_1011:
        /*0010*/ 	.word	index@(.nv.constant0._ZN7cutlass13device_kernelIN5flash19enable_sm80_to_sm89INS1_16FlashAttnFwdSm80INS1_25CollectiveMainloopFwdSm80ILi8ELi1ELb0EN4cute5tupleIJNS5_1CILi128EEENS7_ILi48EEENS7_ILi256EEEEEELi256ENS_6half_tEfNS_4arch4Sm80ELb0ELb0ELb0ELb1ELb1ELb1ELb1ELb1EEENS1_21CollectiveEpilogueFwdINS6_IJS8_SA_S9_EEENS6_IJNS7_ILi1EEESI_SI_EEESC_SE_Li256ELb1ELb1ELb1ELb0EEENS1_36VarlenDynamicPersistentTileSchedulerILi128ELi48ELi256ELi256ELb1ELb1ELb0ELb0ELb1ELb1EEEEEEEEEvNT_6ParamsE)
        /*0014*/ 	.short	0x0160
        /*0016*/ 	.short	0x0438


	//----- nvinfo : EIATTR_CBANK_PARAM_SIZE
	.align		4
.L_1012:
        /*0018*/ 	.byte	0x03, 0x19
        /*001a*/ 	.short	0x0438


	//----- nvinfo : EIATTR_KPARAM_INFO
	.align		4
        /*001c*/ 	.byte	0x04, 0x17
        /*001e*/ 	.short	(.L_1014 - .L_1013)
.L_1013:
        /*0020*/ 	.word	0x00000000
        /*0024*/ 	.short	0x0000
        /*0026*/ 	.short	0x0000
        /*0028*/ 	.byte	0x00, 0xf0, 0xe1, 0x10


	//----- nvinfo : EIATTR_MAXREG_COUNT
	.align		4
.L_1014:
        /*002c*/ 	.byte	0x03, 0x1b
        /*002e*/ 	.short	0x00ff


	//----- nvinfo : EIATTR_NUM_BARRIERS
	.align		4
        /*0030*/ 	.byte	0x02, 0x4c
        /*0032*/ 	.byte	0x06
	.zero		1


	//----- nvinfo : EIATTR_ANNOTATIONS
	.align		4
        /*0034*/ 	.byte	0x04, 0x55
        /*0036*/ 	.short	(.L_1016 - .L_1015)


	//   ....[0]....
.L_1015:
        /* <DEDUP_REMOVED lines=159> */


	//----- nvinfo : EIATTR_MERCURY_ISA_VERSION
	.align		4
.L_1016:
        /*0a18*/ 	.byte	0x03, 0x5f
        /*0a1a*/ 	.short	0x0000


	//----- nvinfo : EIATTR_INT_WARP_WIDE_INSTR_OFFSETS
	.align		4
        /*0a1c*/ 	.byte	0x04, 0x31
        /*0a1e*/ 	.short	(.L_1018 - .L_1017)


	//   ....[0]....
.L_1017:
        /*0a20*/ 	.word	0x000170a0


	//   ....[1]....
        /*0a24*/ 	.word	0x00017110


	//----- nvinfo : EIATTR_COOP_GROUP_MASK_REGIDS
	.align		4
.L_1018:
        /*0a28*/ 	.byte	0x04, 0x29
        /*0a2a*/ 	.short	(.L_1020 - .L_1019)


	//   ....[0]....
.L_1019:
        /*0a2c*/ 	.word	0xffffffff


	//   ....[1]....
        /*0a30*/ 	.word	0xffffffff


	//   ....[2]....
        /*0a34*/ 	.word	0xffffffff


	//   ....[3]....
        /*0a38*/ 	.word	0xffffffff


	//   ....[4]....
        /*0a3c*/ 	.word	0xffffffff


	//   ....[5]....
        /*0a40*/ 	.word	0xffffffff


	//   ....[6]....
        /*0a44*/ 	.word	0xffffffff


	//   ....[7]....
        /*0a48*/ 	.word	0xffffffff


	//   ....[8]....
        /*0a4c*/ 	.word	0xffffffff


	//   ....[9]....
        /*0a50*/ 	.word	0xffffffff


	//   ....[10]....
        /*0a54*/ 	.word	0xffffffff


	//   ....[11]....
        /*0a58*/ 	.word	0xffffffff


	//   ....[12]....
        /*0a5c*/ 	.word	0xffffffff


	//   ....[13]....
        /*0a60*/ 	.word	0xffffffff


	//   ....[14]....
        /*0a64*/ 	.word	0xffffffff


	//   ....[15]....
        /*0a68*/ 	.word	0xffffffff


	//   ....[16]....
        /*0a6c*/ 	.word	0xffffffff


	//   ....[17]....
        /*0a70*/ 	.word	0xffffffff


	//   ....[18]....
        /*0a74*/ 	.word	0xffffffff


	//   ....[19]....
        /*0a78*/ 	.word	0xffffffff


	//   ....[20]....
        /*0a7c*/ 	.word	0xffffffff


	//   ....[21]....
        /*0a80*/ 	.word	0xffffffff


	//   ....[22]....
        /*0a84*/ 	.word	0xffffffff


	//   ....[23]....
        /*0a88*/ 	.word	0xffffffff


	//   ....[24]....
        /*0a8c*/ 	.word	0xffffffff


	//   ....[25]....
        /*0a90*/ 	.word	0xffffffff


	//   ....[26]....
        /*0a94*/ 	.word	0xffffffff


	//   ....[27]....
        /*0a98*/ 	.word	0xffffffff


	//   ....[28]....
        /*0a9c*/ 	.word	0xffffffff


	//   ....[29]....
        /*0aa0*/ 	.word	0xffffffff


	//   ....[30]....
        /*0aa4*/ 	.word	0xffffffff


	//   ....[31]....
        /*0aa8*/ 	.word	0xffffffff


	//   ....[32]....
        /*0aac*/ 	.word	0xffffffff


	//   ....[33]....
        /*0ab0*/ 	.word	0xffffffff


	//   ....[34]....
        /*0ab4*/ 	.word	0xffffffff


	//   ....[35]....
        /*0ab8*/ 	.word	0xffffffff


	//   ....[36]....
        /*0abc*/ 	.word	0xffffffff


	//   ....[37]....
        /*0ac0*/ 	.word	0xffffffff


	//   ....[38]....
        /*0ac4*/ 	.word	0xffffffff


	//   ....[39]....
        /*0ac8*/ 	.word	0xffffffff


	//   ....[40]....
        /*0acc*/ 	.word	0xffffffff


	//   ....[41]....
        /*0ad0*/ 	.word	0xffffffff


	//   ....[42]....
        /*0ad4*/ 	.word	0xffffffff


	//   ....[43]....
        /*0ad8*/ 	.word	0xffffffff


	//   ....[44]....
        /*0adc*/ 	.word	0xffffffff


	//   ....[45]....
        /*0ae0*/ 	.word	0xffffffff


	//   ....[46]....
        /*0ae4*/ 	.word	0xffffffff


	//   ....[47]....
        /*0ae8*/ 	.word	0xffffffff


	//   ....[48]....
        /*0aec*/ 	.word	0xffffffff


	//   ....[49]....
        /*0af0*/ 	.word	0xffffffff


	//   ....[50]....
        /*0af4*/ 	.word	0xffffffff


	//   ....[51]....
        /*0af8*/ 	.word	0xffffffff


	//   ....[52]....
        /*0afc*/ 	.word	0xffffffff


	//   ....[53]....
        /*0b00*/ 	.word	0xffffffff


	//   ....[54]....
        /*0b04*/ 	.word	0xffffffff


	//   ....[55]....
        /*0b08*/ 	.word	0xffffffff


	//   ....[56]....
        /*0b0c*/ 	.word	0xffffffff


	//   ....[57]....
        /*0b10*/ 	.word	0xffffffff


	//   ....[58]....
        /*0b14*/ 	.word	0xffffffff


	//   ....[59]....
        /*0b18*/ 	.word	0xffffffff


	//   ....[60]....
        /*0b1c*/ 	.word	0xffffffff


	//   ....[61]....
        /*0b20*/ 	.word	0xffffffff


	//   ....[62]....
        /*0b24*/ 	.word	0xffffffff


	//   ....[63]....
        /*0b28*/ 	.word	0xffffffff


	//   ....[64]....
        /*0b2c*/ 	.word	0xffffffff


	//   ....[65]....
        /*0b30*/ 	.word	0xffffffff


	//   ....[66]....
        /*0b34*/ 	.word	0xffffffff


	//   ....[67]....
        /*0b38*/ 	.word	0xffffffff


	//   ....[68]....
        /*0b3c*/ 	.word	0xffffffff


	//   ....[69]....
        /*0b40*/ 	.word	0xffffffff


	//   ....[70]....
        /*0b44*/ 	.word	0xffffffff


	//   ....[71]....
        /*0b48*/ 	.word	0xffffffff


	//   ....[72]....
        /*0b4c*/ 	.word	0xffffffff


	//   ....[73]....
        /*0b50*/ 	.word	0xffffffff


	//   ....[74]....
        /*0b54*/ 	.word	0xffffffff


	//   ....[75]....
        /*0b58*/ 	.word	0xffffffff


	//   ....[76]....
        /*0b5c*/ 	.word	0xffffffff


	//   ....[77]....
        /*0b60*/ 	.word	0xffffffff


	//   ....[78]....
        /*0b64*/ 	.word	0xffffffff


	//   ....[79]....
        /*0b68*/ 	.word	0xffffffff


	//   ....[80]....
        /*0b6c*/ 	.word	0xffffffff


	//   ....[81]....
        /*0b70*/ 	.word	0xffffffff


	//   ....[82]....
        /*0b74*/ 	.word	0xffffffff


	//   ....[83]....
        /*0b78*/ 	.word	0xffffffff


	//   ....[84]....
        /*0b7c*/ 	.word	0xffffffff


	//   ....[85]....
        /*0b80*/ 	.word	0xffffffff


	//   ....[86]....
        /*0b84*/ 	.word	0xffffffff


	//   ....[87]....
        /*0b88*/ 	.word	0xffffffff


	//   ....[88]....
        /*0b8c*/ 	.word	0xffffffff


	//   ....[89]....
        /*0b90*/ 	.word	0xffffffff


	//   ....[90]....
        /*0b94*/ 	.word	0xffffffff


	//   ....[91]....
        /*0b98*/ 	.word	0xffffffff


	//   ....[92]....
        /*0b9c*/ 	.word	0xffffffff


	//   ....[93]....
        /*0ba0*/ 	.word	0xffffffff


	//   ....[94]....
        /*0ba4*/ 	.word	0xffffffff


	//   ....[95]....
        /*0ba8*/ 	.word	0xffffffff


	//   ....[96]....
        /*0bac*/ 	.word	0xffffffff


	//   ....[97]....
        /*0bb0*/ 	.word	0xffffffff


	//   ....[98]....
        /*0bb4*/ 	.word	0xffffffff


	//   ....[99]....
        /*0bb8*/ 	.word	0xffffffff


	//   ....[100]....
        /*0bbc*/ 	.word	0xffffffff


	//   ....[101]....
        /*0bc0*/ 	.word	0xffffffff


	//   ....[102]....
        /*0bc4*/ 	.word	0xffffffff


	//   ....[103]....
        /*0bc8*/ 	.word	0xffffffff


	//   ....[104]....
        /*0bcc*/ 	.word	0xffffffff


	//   ....[105]....
        /*0bd0*/ 	.word	0xffffffff


	//   ....[106]....
        /*0bd4*/ 	.word	0xffffffff


	//   ....[107]....
        /*0bd8*/ 	.word	0xffffffff


	//   ....[108]....
        /*0bdc*/ 	.word	0xffffffff


	//   ....[109]....
        /*0be0*/ 	.word	0xffffffff


	//   ....[110]....
        /*0be4*/ 	.word	0xffffffff


	//   ....[111]....
        /*0be8*/ 	.word	0xffffffff


	//   ....[112]....
        /*0bec*/ 	.word	0xffffffff


	//   ....[113]....
        /*0bf0*/ 	.word	0xffffffff


	//   ....[114]....
        /*0bf4*/ 	.word	0xffffffff


	//   ....[115]....
        /*0bf8*/ 	.word	0xffffffff


	//   ....[116]....
        /*0bfc*/ 	.word	0xffffffff


	//   ....[117]....
        /*0c00*/ 	.word	0xffffffff


	//   ....[118]....
        /*0c04*/ 	.word	0xffffffff


	//   ....[119]....
        /*0c08*/ 	.word	0xffffffff


	//   ....[120]....
        /*0c0c*/ 	.word	0xffffffff


	//   ....[121]....
        /*0c10*/ 	.word	0xffffffff


	//   ....[122]....
        /*0c14*/ 	.word	0xffffffff


	//   ....[123]....
        /*0c18*/ 	.word	0xffffffff


	//   ....[124]....
        /*0c1c*/ 	.word	0xffffffff


	//   ....[125]....
        /*0c20*/ 	.word	0xffffffff


	//   ....[126]....
        /*0c24*/ 	.word	0xffffffff


	//   ....[127]....
        /*0c28*/ 	.word	0xffffffff


	//   ....[128]....
        /*0c2c*/ 	.word	0xffffffff


	//   ....[129]....
        /*0c30*/ 	.word	0xffffffff


	//   ....[130]....
        /*0c34*/ 	.word	0xffffffff


	//   ....[131]....
        /*0c38*/ 	.word	0xffffffff


	//   ....[132]....
        /*0c3c*/ 	.word	0xffffffff


	//   ....[133]....
        /*0c40*/ 	.word	0xffffffff


	//   ....[134]....
        /*0c44*/ 	.word	0xffffffff


	//   ....[135]....
        /*0c48*/ 	.word	0xffffffff


	//   ....[136]....
        /*0c4c*/ 	.word	0xffffffff


	//   ....[137]....
        /*0c50*/ 	.word	0xffffffff


	//   ....[138]....
        /*0c54*/ 	.word	0xffffffff


	//   ....[139]....
        /*0c58*/ 	.word	0xffffffff


	//   ....[140]....
        /*0c5c*/ 	.word	0xffffffff


	//   ....[141]....
        /*0c60*/ 	.word	0xffffffff


	//   ....[142]....
        /*0c64*/ 	.word	0xffffffff


	//   ....[143]....
        /*0c68*/ 	.word	0xffffffff


	//   ....[144]....
        /*0c6c*/ 	.word	0xffffffff


	//   ....[145]....
        /*0c70*/ 	.word	0xffffffff


	//   ....[146]....
        /*0c74*/ 	.word	0xffffffff


	//   ....[147]....
        /*0c78*/ 	.word	0xffffffff


	//   ....[148]....
        /*0c7c*/ 	.word	0xffffffff


	//   ....[149]....
        /*0c80*/ 	.word	0xffffffff


	//   ....[150]....
        /*0c84*/ 	.word	0xffffffff


	//   ....[151]....
        /*0c88*/ 	.word	0xffffffff


	//   ....[152]....
        /*0c8c*/ 	.word	0xffffffff


	//   ....[153]....
        /*0c90*/ 	.word	0xffffffff


	//   ....[154]....
        /*0c94*/ 	.word	0xffffffff


	//   ....[155]....
        /*0c98*/ 	.word	0xffffffff


	//   ....[156]....
        /*0c9c*/ 	.word	0xffffffff


	//   ....[157]....
        /*0ca0*/ 	.word	0xffffffff


	//   ....[158]....
        /*0ca4*/ 	.word	0xffffffff


	//   ....[159]....
        /*0ca8*/ 	.word	0xffffffff


	//   ....[160]....
        /*0cac*/ 	.word	0xffffffff


	//   ....[161]....
        /*0cb0*/ 	.word	0xffffffff


	//   ....[162]....
        /*0cb4*/ 	.word	0xffffffff


	//   ....[163]....
        /*0cb8*/ 	.word	0xffffffff


	//   ....[164]....
        /*0cbc*/ 	.word	0xffffffff


	//   ....[165]....
        /*0cc0*/ 	.word	0xffffffff


	//   ....[166]....
        /*0cc4*/ 	.word	0xffffffff


	//   ....[167]....
        /*0cc8*/ 	.word	0xffffffff


	//   ....[168]....
        /*0ccc*/ 	.word	0xffffffff


	//   ....[169]....
        /*0cd0*/ 	.word	0xffffffff


	//   ....[170]....
        /*0cd4*/ 	.word	0xffffffff


	//   ....[171]....
        /*0cd8*/ 	.word	0xffffffff


	//   ....[172]....
        /*0cdc*/ 	.word	0xffffffff


	//   ....[173]....
        /*0ce0*/ 	.word	0xffffffff


	//   ....[174]....
        /*0ce4*/ 	.word	0xffffffff


	//   ....[175]....
        /*0ce8*/ 	.word	0xffffffff


	//   ....[176]....
        /*0cec*/ 	.word	0xffffffff


	//   ....[177]....
        /*0cf0*/ 	.word	0xffffffff


	//   ....[178]....
        /*0cf4*/ 	.word	0xffffffff


	//   ....[179]....
        /*0cf8*/ 	.word	0xffffffff


	//   ....[180]....
        /*0cfc*/ 	.word	0xffffffff


	//   ....[181]....
        /*0d00*/ 	.word	0xffffffff


	//   ....[182]....
        /*0d04*/ 	.word	0xffffffff


	//   ....[183]....
        /*0d08*/ 	.word	0xffffffff


	//   ....[184]....
        /*0d0c*/ 	.word	0xffffffff


	//   ....[185]....
        /*0d10*/ 	.word	0xffffffff


	//   ....[186]....
        /*0d14*/ 	.word	0xffffffff


	//   ....[187]....
        /*0d18*/ 	.word	0xffffffff


	//   ....[188]....
        /*0d1c*/ 	.word	0xffffffff


	//   ....[189]....
        /*0d20*/ 	.word	0xffffffff


	//   ....[190]....
        /*0d24*/ 	.word	0xffffffff


	//   ....[191]....
        /*0d28*/ 	.word	0xffffffff


	//   ....[192]....
        /*0d2c*/ 	.word	0xffffffff


	//   ....[193]....
        /*0d30*/ 	.word	0xffffffff


	//   ....[194]....
        /*0d34*/ 	.word	0xffffffff


	//   ....[195]....
        /*0d38*/ 	.word	0xffffffff


	//   ....[196]....
        /*0d3c*/ 	.word	0xffffffff


	//   ....[197]....
        /*0d40*/ 	.word	0xffffffff


	//   ....[198]....
        /*0d44*/ 	.word	0xffffffff


	//   ....[199]....
        /*0d48*/ 	.word	0xffffffff


	//   ....[200]....
        /*0d4c*/ 	.word	0xffffffff


	//   ....[201]....
        /*0d50*/ 	.word	0xffffffff


	//   ....[202]....
        /*0d54*/ 	.word	0xffffffff


	//   ....[203]....
        /*0d58*/ 	.word	0xffffffff


	//----- nvinfo : EIATTR_COOP_GROUP_INSTR_OFFSETS
	.align		4
.L_1020:
        /*0d5c*/ 	.byte	0x04, 0x28
        /*0d5e*/ 	.short	(.L_1022 - .L_1021)


	//   ....[0]....
.L_1021:
        /*0d60*/ 	.word	0x00000050


	//   ....[1]....
        /*0d64*/ 	.word	0x00000200


	//   ....[2]....
        /*0d68*/ 	.word	0x00000230


	//   ....[3]....
        /*0d6c*/ 	.word	0x00000260


	//   ....[4]....
        /*0d70*/ 	.word	0x00000290


	//   ....[5]....
        /*0d74*/ 	.word	0x000002c0


	//   ....[6]....
        /*0d78*/ 	.word	0x000002f0


	//   ....[7]....
        /*0d7c*/ 	.word	0x00000460


	//   ....[8]....
        /*0d80*/ 	.word	0x000004a0


	//   ....[9]....
        /*0d84*/ 	.word	0x000004d0


	//   ....[10]....
        /*0d88*/ 	.word	0x00000500


	//   ....[11]....
        /*0d8c*/ 	.word	0x00000530


	//   ....[12]....
        /*0d90*/ 	.word	0x00000560


	//   ....[13]....
        /*0d94*/ 	.word	0x000005f0


	//   ....[14]....
        /*0d98*/ 	.word	0x00000620


	//   ....[15]....
        /*0d9c*/ 	.word	0x00000640


	//   ....[16]....
        /*0da0*/ 	.word	0x000006a0


	//   ....[17]....
        /*0da4*/ 	.word	0x00003fd0


	//   ....[18]....
        /*0da8*/ 	.word	0x00004060


	//   ....[19]....
        /*0dac*/ 	.word	0x00005070


	//   ....[20]....
        /*0db0*/ 	.word	0x00005080


	//   ....[21]....
        /*0db4*/ 	.word	0x00006590


	//   ....[22]....
        /*0db8*/ 	.word	0x00006600


	//   ....[23]....
        /*0dbc*/ 	.word	0x000076a0


	//   ....[24]....
        /*0dc0*/ 	.word	0x000076b0


	//   ....[25]....
        /*0dc4*/ 	.word	0x00008650


	//   ....[26]....
        /*0dc8*/ 	.word	0x00008680


	//   ....[27]....
        /*0dcc*/ 	.word	0x00008840


	//   ....[28]....
        /*0dd0*/ 	.word	0x00008860


	//   ....[29]....
        /*0dd4*/ 	.word	0x00008c90


	//   ....[30]....
        /*0dd8*/ 	.word	0x00008d50


	//   ....[31]....
        /*0ddc*/ 	.word	0x00008ef0


	//   ....[32]....
        /*0de0*/ 	.word	0x00008f10


	//   ....[33]....
        /*0de4*/ 	.word	0x00009db0


	//   ....[34]....
        /*0de8*/ 	.word	0x00009dd0


	//   ....[35]....
        /*0dec*/ 	.word	0x00009f60


	//   ....[36]....
        /*0df0*/ 	.word	0x00009f70


	//   ....[37]....
        /*0df4*/ 	.word	0x0000a0e0


	//   ....[38]....
        /*0df8*/ 	.word	0x0000a100


	//   ....[39]....
        /*0dfc*/ 	.word	0x0000a270


	//   ....[40]....
        /*0e00*/ 	.word	0x0000a280


	//   ....[41]....
        /*0e04*/ 	.word	0x0000a6f0


	//   ....[42]....
        /*0e08*/ 	.word	0x0000a710


	//   ....[43]....
        /*0e0c*/ 	.word	0x0000a800


	//   ....[44]....
        /*0e10*/ 	.word	0x0000a810


	//   ....[45]....
        /*0e14*/ 	.word	0x0000aa70


	//   ....[46]....
        /*0e18*/ 	.word	0x0000aab0


	//   ....[47]....
        /*0e1c*/ 	.word	0x0000aaf0


	//   ....[48]....
        /*0e20*/ 	.word	0x0000ab20


	//   ....[49]....
        /*0e24*/ 	.word	0x0000dc60


	//   ....[50]....
        /*0e28*/ 	.word	0x0000dca0


	//   ....[51]....
        /*0e2c*/ 	.word	0x0000dce0


	//   ....[52]....
        /*0e30*/ 	.word	0x0000dd10


	//   ....[53]....
        /*0e34*/ 	.word	0x00011370


	//   ....[54]....
        /*0e38*/ 	.word	0x000113a0


	//   ....[55]....
        /*0e3c*/ 	.word	0x000115a0


	//   ....[56]....
        /*0e40*/ 	.word	0x000115b0


	//   ....[57]....
        /*0e44*/ 	.word	0x00012370


	//   ....[58]....
        /*0e48*/ 	.word	0x00012390


	//   ....[59]....
        /*0e4c*/ 	.word	0x000124f0


	//   ....[60]....
        /*0e50*/ 	.word	0x00012500


	//   ....[61]....
        /*0e54*/ 	.word	0x00012a10


	//   ....[62]....
        /*0e58*/ 	.word	0x00012a40


	//   ....[63]....
        /*0e5c*/ 	.word	0x00012a50


	//   ....[64]....
        /*0e60*/ 	.word	0x00012a80


	//   ....[65]....
        /*0e64*/ 	.word	0x00013c20


	//   ....[66]....
        /*0e68*/ 	.word	0x00013c30


	//   ....[67]....
        /*0e6c*/ 	.word	0x00013d70


	//   ....[68]....
        /*0e70*/ 	.word	0x00013d80


	//   ....[69]....
        /*0e74*/ 	.word	0x00014ac0


	//   ....[70]....
        /*0e78*/ 	.word	0x00014ae0


	//   ....[71]....
        /*0e7c*/ 	.word	0x00014c00


	//   ....[72]....
        /*0e80*/ 	.word	0x00014c10


	//   ....[73]....
        /*0e84*/ 	.word	0x00014ec0


	//   ....[74]....
        /*0e88*/ 	.word	0x00014ef0


	//   ....[75]....
        /*0e8c*/ 	.word	0x00014f10


	//   ....[76]....
        /*0e90*/ 	.word	0x00014f30


	//   ....[77]....
        /*0e94*/ 	.word	0x00016690


	//   ....[78]....
        /*0e98*/ 	.word	0x000166b0


	//   ....[79]....
        /*0e9c*/ 	.word	0x000166d0


	//   ....[80]....
        /*0ea0*/ 	.word	0x000166f0


	//   ....[81]....
        /*0ea4*/ 	.word	0x00017f80


	//   ....[82]....
        /*0ea8*/ 	.word	0x00017fa0


	//   ....[83]....
        /*0eac*/ 	.word	0x00017fc0


	//   ....[84]....
        /*0eb0*/ 	.word	0x00017fe0


	//   ....[85]....
        /*0eb4*/ 	.word	0x00018380


	//   ....[86]....
        /*0eb8*/ 	.word	0x000183a0


	//   ....[87]....
        /*0ebc*/ 	.word	0x00018500


	//   ....[88]....
        /*0ec0*/ 	.word	0x00018510


	//   ....[89]....
        /*0ec4*/ 	.word	0x00018680


	//   ....[90]....
        /*0ec8*/ 	.word	0x000186a0


	//   ....[91]....
        /*0ecc*/ 	.word	0x00018810


	//   ....[92]....
        /*0ed0*/ 	.word	0x00018820


	//   ....[93]....
        /*0ed4*/ 	.word	0x00018bc0


	//   ....[94]....
        /*0ed8*/ 	.word	0x00018be0


	//   ....[95]....
        /*0edc*/ 	.word	0x00019820


	//   ....[96]....
        /*0ee0*/ 	.word	0x00019830


	//   ....[97]....
        /*0ee4*/ 	.word	0x0001acc0


	//   ....[98]....
        /*0ee8*/ 	.word	0x0001ace0


	//   ....[99]....
        /*0eec*/ 	.word	0x0001ae50


	//   ....[100]....
        /*0ef0*/ 	.word	0x0001ae60


	//   ....[101]....
        /*0ef4*/ 	.word	0x0001afd0


	//   ....[102]....
        /*0ef8*/ 	.word	0x0001aff0


	//   ....[103]....
        /*0efc*/ 	.word	0x0001b160


	//   ....[104]....
        /*0f00*/ 	.word	0x0001b170


	//   ....[105]....
        /*0f04*/ 	.word	0x0001b3a0


	//   ....[106]....
        /*0f08*/ 	.word	0x0001b3c0


	//   ....[107]....
        /*0f0c*/ 	.word	0x0001b4f0


	//   ....[108]....
        /*0f10*/ 	.word	0x0001b530


	//   ....[109]....
        /*0f14*/ 	.word	0x0001b560


	//   ....[110]....
        /*0f18*/ 	.word	0x0001b590


	//   ....[111]....
        /*0f1c*/ 	.word	0x0001b5c0


	//   ....[112]....
        /*0f20*/ 	.word	0x0001b5f0


	//   ....[113]....
        /*0f24*/ 	.word	0x0001b750


	//   ....[114]....
        /*0f28*/ 	.word	0x0001b790


	//   ....[115]....
        /*0f2c*/ 	.word	0x0001b7c0


	//   ....[116]....
        /*0f30*/ 	.word	0x0001b7f0


	//   ....[117]....
        /*0f34*/ 	.word	0x0001b820


	//   ....[118]....
        /*0f38*/ 	.word	0x0001b850


	//   ....[119]....
        /*0f3c*/ 	.word	0x0001b8e0


	//   ....[120]....
        /*0f40*/ 	.word	0x0001b910


	//   ....[121]....
        /*0f44*/ 	.word	0x0001b920


	//   ....[122]....
        /*0f48*/ 	.word	0x0001b980


	//   ....[123]....
        /*0f4c*/ 	.word	0x0001bf70


	//   ....[124]....
        /*0f50*/ 	.word	0x0001bfd0


	//   ....[125]....
        /*0f54*/ 	.word	0x0001c030


	//   ....[126]....
        /*0f58*/ 	.word	0x0001c090


	//   ....[127]....
        /*0f5c*/ 	.word	0x0001c0f0


	//   ....[128]....
        /*0f60*/ 	.word	0x0001c160


	//   ....[129]....
        /*0f64*/ 	.word	0x0001c1b0


	//   ....[130]....
        /*0f68*/ 	.word	0x0001c210


	//   ....[131]....
        /*0f6c*/ 	.word	0x0001c280


	//   ....[132]....
        /*0f70*/ 	.word	0x0001c2e0


	//   ....[133]....
        /*0f74*/ 	.word	0x0001c350


	//   ....[134]....
        /*0f78*/ 	.word	0x0001c3c0


	//   ....[135]....
        /*0f7c*/ 	.word	0x0001c430


	//   ....[136]....
        /*0f80*/ 	.word	0x0001c490


	//   ....[137]....
        /*0f84*/ 	.word	0x0001c500


	//   ....[138]....
        /*0f88*/ 	.word	0x0001c570


	//   ....[139]....
        /*0f8c*/ 	.word	0x0001c5e0


	//   ....[140]....
        /*0f90*/ 	.word	0x0001c640


	//   ....[141]....
        /*0f94*/ 	.word	0x0001c6b0


	//   ....[142]....
        /*0f98*/ 	.word	0x0001c710


	//   ....[143]....
        /*0f9c*/ 	.word	0x0001c780


	//   ....[144]....
        /*0fa0*/ 	.word	0x0001c7f0


	//   ....[145]....
        /*0fa4*/ 	.word	0x0001c860


	//   ....[146]....
        /*0fa8*/ 	.word	0x0001c8c0


	//   ....[147]....
        /*0fac*/ 	.word	0x0001c920


	//   ....[148]....
        /*0fb0*/ 	.word	0x0001c980


	//   ....[149]....
        /*0fb4*/ 	.word	0x0001c9d0


	//   ....[150]....
        /*0fb8*/ 	.word	0x0001ca20


	//   ....[151]....
        /*0fbc*/ 	.word	0x0001ca90


	//   ....[152]....
        /*0fc0*/ 	.word	0x0001cb00


	//   ....[153]....
        /*0fc4*/ 	.word	0x0001cb60


	//   ....[154]....
        /*0fc8*/ 	.word	0x0001cbd0


	//   ....[155]....
        /*0fcc*/ 	.word	0x0001cc40


	//   ....[156]....
        /*0fd0*/ 	.word	0x0001ccb0


	//   ....[157]....
        /*0fd4*/ 	.word	0x0001cd10


	//   ....[158]....
        /*0fd8*/ 	.word	0x0001cd60


	//   ....[159]....
        /*0fdc*/ 	.word	0x0001cdb0


	//   ....[160]....
        /*0fe0*/ 	.word	0x0001ce00


	//   ....[161]....
        /*0fe4*/ 	.word	0x0001ce40


	//   ....[162]....
        /*0fe8*/ 	.word	0x0001cea0


	//   ....[163]....
        /*0fec*/ 	.word	0x0001cee0


	//   ....[164]....
        /*0ff0*/ 	.word	0x0001cf30


	//   ....[165]....
        /*0ff4*/ 	.word	0x0001cf70


	//   ....[166]....
        /*0ff8*/ 	.word	0x0001cfe0


	//   ....[167]....
        /*0ffc*/ 	.word	0x0001d050


	//   ....[168]....
        /*1000*/ 	.word	0x0001d0c0


	//   ....[169]....
        /*1004*/ 	.word	0x0001d120


	//   ....[170]....
        /*1008*/ 	.word	0x0001d190


	//   ....[171]....
        /*100c*/ 	.word	0x0001d200


	//   ....[172]....
        /*1010*/ 	.word	0x0001d270


	//   ....[173]....
        /*1014*/ 	.word	0x0001d2d0


	//   ....[174]....
        /*1018*/ 	.word	0x0001d340


	//   ....[175]....
        /*101c*/ 	.word	0x0001d3b0


	//   ....[176]....
        /*1020*/ 	.word	0x0001d420


	//   ....[177]....
        /*1024*/ 	.word	0x0001d480


	//   ....[178]....
        /*1028*/ 	.word	0x0001d4f0


	//   ....[179]....
        /*102c*/ 	.word	0x0001d560


	//   ....[180]....
        /*1030*/ 	.word	0x0001d5d0


	//   ....[181]....
        /*1034*/ 	.word	0x0001d630


	//   ....[182]....
        /*1038*/ 	.word	0x0001d6a0


	//   ....[183]....
        /*103c*/ 	.word	0x0001d710


	//   ....[184]....
        /*1040*/ 	.word	0x0001d780


	//   ....[185]....
        /*1044*/ 	.word	0x0001d7e0


	//   ....[186]....
        /*1048*/ 	.word	0x0001d850


	//   ....[187]....
        /*104c*/ 	.word	0x0001d8c0


	//   ....[188]....
        /*1050*/ 	.word	0x0001d920


	//   ....[189]....
        /*1054*/ 	.word	0x0001d970


	//   ....[190]....
        /*1058*/ 	.word	0x0001d9d0


	//   ....[191]....
        /*105c*/ 	.word	0x0001da30


	//   ....[192]....
        /*1060*/ 	.word	0x0001da90


	//   ....[193]....
        /*1064*/ 	.word	0x0001db00


	//   ....[194]....
        /*1068*/ 	.word	0x0001db60


	//   ....[195]....
        /*106c*/ 	.word	0x0001dbc0


	//   ....[196]....
        /*1070*/ 	.word	0x0001dc20


	//   ....[197]....
        /*1074*/ 	.word	0x0001dc80


	//   ....[198]....
        /*1078*/ 	.word	0x0001dce0


	//   ....[199]....
        /*107c*/ 	.word	0x0001dd50


	//   ....[200]....
        /*1080*/ 	.word	0x0001dda0


	//   ....[201]....
        /*1084*/ 	.word	0x0001de00


	//   ....[202]....
        /*1088*/ 	.word	0x0001de60


	//   ....[203]....
        /*108c*/ 	.word	0x0001ded0


	//----- nvinfo : EIATTR_EXIT_INSTR_OFFSETS
	.align		4
.L_1022:
        /*1090*/ 	.byte	0x04, 0x1c
        /*1092*/ 	.short	(.L_1024 - .L_1023)


	//   ....[0]....
.L_1023:
        /*1094*/ 	.word	0x00000c10


	//   ....[1]....
        /*1098*/ 	.word	0x0001bf30


	//----- nvinfo : EIATTR_MAX_THREADS
	.align		4
.L_1024:
        /*109c*/ 	.byte	0x04, 0x05
        /*109e*/ 	.short	(.L_1026 - .L_1025)
.L_1025:
        /*10a0*/ 	.word	0x00000100
        /*10a4*/ 	.word	0x00000001
        /*10a8*/ 	.word	0x00000001


	//----- nvinfo : EIATTR_CRS_STACK_SIZE
	.align		4
.L_1026:
        /*10ac*/ 	.byte	0x04, 0x1e
        /*10ae*/ 	.short	(.L_1028 - .L_1027)
.L_1027:
        /*10b0*/ 	.word	0x00000000
.L_1028:


//--------------------- .nv.info._ZN7cutlass13device_kernelIN5flash19enable_sm80_to_sm89INS1_16FlashAttnFwdSm80INS1_25CollectiveMainloopFwdSm80ILi8ELi1ELb0EN4cute5tupleIJNS5_1CILi128EEENS7_ILi64EEENS7_ILi256EEEEEELi256ENS_6half_tEfNS_4arch4Sm80ELb0ELb1ELb0ELb0ELb1ELb0ELb1ELb1EEENS1_21CollectiveEpilogueFwdINS6_IJS8_SA_S9_EEENS6_IJNS7_ILi1EEESI_SI_EEESC_SE_Li256ELb0ELb1ELb1ELb0EEENS1_19SingleTileSchedulerILb0ELb1ELb1ELi128EEEEEEEEEvNT_6ParamsE --------------------------
	.section	.nv.info._ZN7cutlass13device_kernelIN5flash19enable_sm80_to_sm89INS1_16FlashAttnFwdSm80INS1_25CollectiveMainloopFwdSm80ILi8ELi1ELb0EN4cute5tupleIJNS5_1CILi128EEENS7_ILi64EEENS7_ILi256EEEEEELi256ENS_6half_tEfNS_4arch4Sm80ELb0ELb1ELb0ELb0ELb1ELb0ELb1ELb1EEENS1_21CollectiveEpilogueFwdINS6_IJS8_SA_S9_EEENS6_IJNS7_ILi1EEESI_SI_EEESC_SE_Li256ELb0ELb1ELb1ELb0EEENS1_19SingleTileSchedulerILb0ELb1ELb1ELi128EEEEEEEEEvNT_6ParamsE,"",@"SHT_CUDA_INFO"
	.sectionflags	@""
	.align	4


	//----- nvinfo : EIATTR_CUDA_API_VERSION
	.align		4
        /*0000*/ 	.byte	0x04, 0x37
        /*0002*/ 	.short	(.L_1030 - .L_1029)
.L_1029:
        /*0004*/ 	.word	0x00000082


	//----- nvinfo : EIATTR_SW2861232_WAR
	.align		4
.L_1030:
        /*0008*/ 	.byte	0x01, 0x35
	.zero		2


	//----- nvinfo : EIATTR_PARAM_CBANK
	.align		4
        /*000c*/ 	.byte	0x04, 0x0a
        /*000e*/ 	.short	(.L_1032 - .L_1031)
	.align		4
.L_1031:
        /*0010*/ 	.word	index@(.nv.constant0._ZN7cutlass13device_kernelIN5flash19enable_sm80_to_sm89INS1_16FlashAttnFwdSm80INS1_25CollectiveMainloopFwdSm80ILi8ELi1ELb0EN4cute5tupleIJNS5_1CILi128EEENS7_ILi64EEENS7_ILi256EEEEEELi256ENS_6half_tEfNS_4arch4Sm80ELb0ELb1ELb0ELb0ELb1ELb0ELb1ELb1EEENS1_21CollectiveEpilogueFwdINS6_IJS8_SA_S9_EEENS6_IJNS7_ILi1EEESI_SI_EEESC_SE_Li256ELb0ELb1ELb1ELb0EEENS1_19SingleTileSchedulerILb0ELb1ELb1ELi128EEEEEEEEEvNT_6ParamsE)
        /*0014*/ 	.short	0x0160
        /*0016*/ 	.short	0x0418


	//----- nvinfo : EIATTR_CBANK_PARAM_SIZE
	.align		4
.L_1032:
        /*0018*/ 	.byte	0x03, 0x19
        /*001a*/ 	.short	0x0418


	//----- nvinfo : EIATTR_KPARAM_INFO
	.align		4
        /*001c*/ 	.byte	0x04, 0x17
        /*001e*/ 	.short	(.L_1034 - .L_1033)
.L_1033:
        /*0020*/ 	.word	0x00000000
        /*0024*/ 	.short	0x0000
        /*0026*/ 	.short	0x0000
        /*0028*/ 	.byte	0x00, 0xf0, 0x61, 0x10


	//----- nvinfo : EIATTR_MAXREG_COUNT
	.align		4
.L_1034:
        /*002c*/ 	.byte	0x03, 0x1b
        /*002e*/ 	.short	0x00ff


	//----- nvinfo : EIATTR_NUM_BARRIERS
	.align		4
        /*0030*/ 	.byte	0x02, 0x4c
        /*0032*/ 	.byte	0x02
	.zero		1


	//----- nvinfo : EIATTR_MERCURY_ISA_VERSION
	.align		4
        /*0034*/ 	.byte	0x03, 0x5f
        /*0036*/ 	.short	0x0000


	//----- nvinfo : EIATTR_COOP_GROUP_MASK_REGIDS
	.align		4
        /*0038*/ 	.byte	0x04, 0x29
        /*003a*/ 	.short	(.L_1036 - .L_1035)


	//   ....[0]....
.L_1035:
        /*003c*/ 	.word	0xffffffff


	//   ....[1]....
        /*0040*/ 	.word	0xffffffff


	//   ....[2]....
        /*0044*/ 	.word	0xffffffff


	//   ....[3]....
        /*0048*/ 	.word	0xffffffff


	//   ....[4]....
        /*004c*/ 	.word	0xffffffff


	//   ....[5]....
        /*0050*/ 	.word	0xffffffff


	//   ....[6]....
        /*0054*/ 	.word	0xffffffff


	//   ....[7]....
        /*0058*/ 	.word	0xffffffff


	//   ....[8]....
        /*005c*/ 	.word	0xffffffff


	//   ....[9]....
        /*0060*/ 	.word	0xffffffff


	//   ....[10]....
        /*0064*/ 	.word	0xffffffff


	//   ....[11]....
        /*0068*/ 	.word	0xffffffff


	//   ....[12]....
        /*006c*/ 	.word	0xffffffff


	//   ....[13]....
        /*0070*/ 	.word	0xffffffff


	//   ....[14]....
        /*0074*/ 	.word	0xffffffff


	//   ....[15]....
        /*0078*/ 	.word	0xffffffff


	//   ....[16]....
        /*007c*/ 	.word	0xffffffff


	//   ....[17]....
        /*0080*/ 	.word	0xffffffff


	//   ....[18]....
        /*0084*/ 	.word	0xffffffff


	//   ....[19]....
        /*0088*/ 	.word	0xffffffff


	//   ....[20]....
        /*008c*/ 	.word	0xffffffff


	//   ....[21]....
        /*0090*/ 	.word	0xffffffff


	//   ....[22]....
        /*0094*/ 	.word	0xffffffff


	//   ....[23]....
        /*0098*/ 	.word	0xffffffff


	//   ....[24]....
        /*009c*/ 	.word	0xffffffff


	//   ....[25]....
        /*00a0*/ 	.word	0xffffffff


	//   ....[26]....
        /*00a4*/ 	.word	0xffffffff


	//   ....[27]....
        /*00a8*/ 	.word	0xffffffff


	//   ....[28]....
        /*00ac*/ 	.word	0xffffffff


	//   ....[29]....
        /*00b0*/ 	.word	0xffffffff


	//   ....[30]....
        /*00b4*/ 	.word	0xffffffff


	//   ....[31]....
        /*00b8*/ 	.word	0xffffffff


	//   ....[32]....
        /*00bc*/ 	.word	0xffffffff


	//   ....[33]....
        /*00c0*/ 	.word	0xffffffff


	//   ....[34]....
        /*00c4*/ 	.word	0xffffffff


	//   ....[35]....
        /*00c8*/ 	.word	0xffffffff


	//   ....[36]....
        /*00cc*/ 	.word	0xffffffff


	//   ....[37]....
        /*00d0*/ 	.word	0xffffffff


	//   ....[38]....
        /*00d4*/ 	.word	0xffffffff


	//   ....[39]....
        /*00d8*/ 	.word	0xffffffff


	//   ....[40]....
        /*00dc*/ 	.word	0xffffffff


	//   ....[41]....
        /*00e0*/ 	.word	0xffffffff


	//   ....[42]....
        /*00e4*/ 	.word	0xffffffff


	//   ....[43]....
        /*00e8*/ 	.word	0xffffffff


	//   ....[44]....
        /*00ec*/ 	.word	0xffffffff


	//   ....[45]....
        /*00f0*/ 	.word	0xffffffff


	//   ....[46]....
        /*00f4*/ 	.word	0xffffffff


	//   ....[47]....
        /*00f8*/ 	.word	0xffffffff


	//   ....[48]....
        /*00fc*/ 	.word	0xffffffff


	//   ....[49]....
        /*0100*/ 	.word	0xffffffff


	//   ....[50]....
        /*0104*/ 	.word	0xffffffff


	//   ....[51]....
        /*0108*/ 	.word	0xffffffff


	//   ....[52]....
        /*010c*/ 	.word	0xffffffff


	//   ....[53]....
        /*0110*/ 	.word	0xffffffff


	//   ....[54]....
        /*0114*/ 	.word	0xffffffff


	//   ....[55]....
        /*0118*/ 	.word	0xffffffff


	//   ....[56]....
        /*011c*/ 	.word	0xffffffff


	//   ....[57]....
        /*0120*/ 	.word	0xffffffff


	//   ....[58]....
        /*0124*/ 	.word	0xffffffff


	//   ....[59]....
        /*0128*/ 	.word	0xffffffff


	//   ....[60]....
        /*012c*/ 	.word	0xffffffff


	//   ....[61]....
        /*0130*/ 	.word	0xffffffff


	//   ....[62]....
        /*0134*/ 	.word	0xffffffff


	//   ....[63]....
        /*0138*/ 	.word	0xffffffff


	//   ....[64]....
        /*013c*/ 	.word	0xffffffff


	//   ....[65]....
        /*0140*/ 	.word	0xffffffff


	//   ....[66]....
        /*0144*/ 	.word	0xffffffff


	//   ....[67]....
        /*0148*/ 	.word	0xffffffff


	//   ....[68]....
        /*014c*/ 	.word	0xffffffff


	//   ....[69]....
        /*0150*/ 	.word	0xffffffff


	//   ....[70]....
        /*0154*/ 	.word	0xffffffff


	//   ....[71]....
        /*0158*/ 	.word	0xffffffff


	//   ....[72]....
        /*015c*/ 	.word	0xffffffff


	//   ....[73]....
        /*0160*/ 	.word	0xffffffff


	//   ....[74]....
        /*0164*/ 	.word	0xffffffff


	//   ....[75]....
        /*0168*/ 	.word	0xffffffff


	//   ....[76]....
        /*016c*/ 	.word	0xffffffff


	//   ....[77]....
        /*0170*/ 	.word	0xffffffff


	//   ....[78]....
        /*0174*/ 	.word	0xffffffff


	//----- nvinfo : EIATTR_COOP_GROUP_INSTR_OFFSETS
	.align		4
.L_1036:
        /*0178*/ 	.byte	0x04, 0x28
        /*017a*/ 	.short	(.L_1038 - .L_1037)


	//   ....[0]....
.L_1037:
        /*017c*/ 	.word	0x00000050


	//   ....[1]....
        /*0180*/ 	.word	0x000013d0


	//   ....[2]....
        /*0184*/ 	.word	0x00001410


	//   ....[3]....
        /*0188*/ 	.word	0x00001690


	//   ....[4]....
        /*018c*/ 	.word	0x000016c0


	//   ....[5]....
        /*0190*/ 	.word	0x00001830


	//   ....[6]....
        /*0194*/ 	.word	0x00001860


	//   ....[7]....
        /*0198*/ 	.word	0x000019c0


	//   ....[8]....
        /*019c*/ 	.word	0x00001a00


	//   ....[9]....
        /*01a0*/ 	.word	0x00002080


	//   ....[10]....
        /*01a4*/ 	.word	0x000020b0


	//   ....[11]....
        /*01a8*/ 	.word	0x000020e0


	//   ....[12]....
        /*01ac*/ 	.word	0x00002110


	//   ....[13]....
        /*01b0*/ 	.word	0x00002140


	//   ....[14]....
        /*01b4*/ 	.word	0x00002170


	//   ....[15]....
        /*01b8*/ 	.word	0x00002190


	//   ....[16]....
        /*01bc*/ 	.word	0x000021b0


	//   ....[17]....
        /*01c0*/ 	.word	0x00003800


	//   ....[18]....
        /*01c4*/ 	.word	0x00003830


	//   ....[19]....
        /*01c8*/ 	.word	0x00003850


	//   ....[20]....
        /*01cc*/ 	.word	0x000038d0


	//   ....[21]....
        /*01d0*/ 	.word	0x00003c70


	//   ....[22]....
        /*01d4*/ 	.word	0x00003e60


	//   ....[23]....
        /*01d8*/ 	.word	0x00004720


	//   ....[24]....
        /*01dc*/ 	.word	0x000049f0


	//   ....[25]....
        /*01e0*/ 	.word	0x00004a00


	//   ....[26]....
        /*01e4*/ 	.word	0x00004a70


	//   ....[27]....
        /*01e8*/ 	.word	0x000061b0


	//   ....[28]....
        /*01ec*/ 	.word	0x000061d0


	//   ....[29]....
        /*01f0*/ 	.word	0x000061e0


	//   ....[30]....
        /*01f4*/ 	.word	0x000061f0


	//   ....[31]....
        /*01f8*/ 	.word	0x00007300


	//   ....[32]....
        /*01fc*/ 	.word	0x00007330


	//   ....[33]....
        /*0200*/ 	.word	0x00007340


	//   ....[34]....
        /*0204*/ 	.word	0x00007350


	//   ....[35]....
        /*0208*/ 	.word	0x000075e0


	//   ....[36]....
        /*020c*/ 	.word	0x00007870


	//   ....[37]....
        /*0210*/ 	.word	0x00008170


	//   ....[38]....
        /*0214*/ 	.word	0x00008240


	//   ....[39]....
        /*0218*/ 	.word	0x000084a0


	//   ....[40]....
        /*021c*/ 	.word	0x00008590


	//   ....[41]....
        /*0220*/ 	.word	0x0000a960


	//   ....[42]....
        /*0224*/ 	.word	0x0000a990


	//   ....[43]....
        /*0228*/ 	.word	0x0000a9a0


	//   ....[44]....
        /*022c*/ 	.word	0x0000a9b0


	//   ....[45]....
        /*0230*/ 	.word	0x0000bad0


	//   ....[46]....
        /*0234*/ 	.word	0x0000baf0


	//   ....[47]....
        /*0238*/ 	.word	0x0000bb00


	//   ....[48]....
        /*023c*/ 	.word	0x0000bb10


	//   ....[49]....
        /*0240*/ 	.word	0x0000bf60


	//   ....[50]....
        /*0244*/ 	.word	0x0000bf80


	//   ....[51]....
        /*0248*/ 	.word	0x0000bfb0


	//   ....[52]....
        /*024c*/ 	.word	0x0000bfc0


	//   ....[53]....
        /*0250*/ 	.word	0x0000dd70


	//   ....[54]....
        /*0254*/ 	.word	0x0000dd80


	//   ....[55]....
        /*0258*/ 	.word	0x0000dda0


	//   ....[56]....
        /*025c*/ 	.word	0x0000ddb0


	//   ....[57]....
        /*0260*/ 	.word	0x0000ee50


	//   ....[58]....
        /*0264*/ 	.word	0x0000ee60


	//   ....[59]....
        /*0268*/ 	.word	0x0000ee70


	//   ....[60]....
        /*026c*/ 	.word	0x0000ee80


	//   ....[61]....
        /*0270*/ 	.word	0x0000f0c0


	//   ....[62]....
        /*0274*/ 	.word	0x0000f400


	//   ....[63]....
        /*0278*/ 	.word	0x0000fc50


	//   ....[64]....
        /*027c*/ 	.word	0x0000fd10


	//   ....[65]....
        /*0280*/ 	.word	0x0000ff70


	//   ....[66]....
        /*0284*/ 	.word	0x000100c0


	//   ....[67]....
        /*0288*/ 	.word	0x00011bb0


	//   ....[68]....
        /*028c*/ 	.word	0x00011be0


	//   ....[69]....
        /*0290*/ 	.word	0x00011c30


	//   ....[70]....
        /*0294*/ 	.word	0x00011c40


	//   ....[71]....
        /*0298*/ 	.word	0x00012b10


	//   ....[72]....
        /*029c*/ 	.word	0x00012b40


	//   ....[73]....
        /*02a0*/ 	.word	0x00012b80


	//   ....[74]....
        /*02a4*/ 	.word	0x00012bb0


	//   ....[75]....
        /*02a8*/ 	.word	0x00012ca0


	//   ....[76]....
        /*02ac*/ 	.word	0x00012cb0


	//   ....[77]....
        /*02b0*/ 	.word	0x000138e0


	//   ....[78]....
        /*02b4*/ 	.word	0x000138f0


	//----- nvinfo : EIATTR_EXIT_INSTR_OFFSETS
	.align		4
.L_1038:
        /*02b8*/ 	.byte	0x04, 0x1c
        /*02ba*/ 	.short	(.L_1040 - .L_1039)


	//   ....[0]....
.L_1039:
        /*02bc*/ 	.word	0x000001b0


	//   ....[1]....
        /*02c0*/ 	.word	0x00013900


	//   ....[2]....
        /*02c4*/ 	.word	0x000144a0


	//   ....[3]....
        /*02c8*/ 	.word	0x000144f0


	//   ....[4]....
        /*02cc*/ 	.word	0x00014520


	//   ....[5]....
        /*02d0*/ 	.word	0x00014580


	//   ....[6]....
        /*02d4*/ 	.word	0x00014810


	//----- nvinfo : EIATTR_CTAIDZ_USED
	.align		4
.L_1040:
        /*02d8*/ 	.byte	0x01, 0x04
	.zero		2


	//----- nvinfo : EIATTR_MAX_THREADS
	.align		4
        /*02dc*/ 	.byte	0x04, 0x05
        /*02de*/ 	.short	(.L_1042 - .L_1041)
.L_1041:
        /*02e0*/ 	.word	0x00000100
        /*02e4*/ 	.word	0x00000001
        /*02e8*/ 	.word	0x00000001


	//----- nvinfo : EIATTR_CRS_STACK_SIZE
	.align		4
.L_1042:
        /*02ec*/ 	.byte	0x04, 0x1e
        /*02ee*/ 	.short	(.L_1044 - .L_1043)
.L_1043:
        /*02f0*/ 	.word	0x00000000
.L_1044:


//--------------------- .nv.info._ZN7cutlass13device_kernelIN5flash19enable_sm80_to_sm89INS1_16FlashAttnFwdSm80INS1_25CollectiveMainloopFwdSm80ILi8ELi1ELb0EN4cute5tupleIJNS5_1CILi128EEENS7_ILi64EEENS7_ILi256EEEEEELi256ENS_6half_tEfNS_4arch4Sm80ELb0ELb1ELb0ELb1ELb1ELb0ELb1ELb1EEENS1_21CollectiveEpilogueFwdINS6_IJS8_SA_S9_EEENS6_IJNS7_ILi1EEESI_SI_EEESC_SE_Li256ELb1ELb1ELb1ELb0EEENS1_36VarlenDynamicPersistentTileSchedulerILi128ELi64ELi256ELi256ELb1ELb1ELb0ELb1ELb0ELb1EEEEEEEEEvNT_6ParamsE --------------------------
	.section	.nv.info._ZN7cutlass13device_kernelIN5flash19enable_sm80_to_sm89INS1_16FlashAttnFwdSm80INS1_25CollectiveMainloopFwdSm80ILi8ELi1ELb0EN4cute5tupleIJNS5_1CILi128EEENS7_ILi64EEENS7_ILi256EEEEEELi256ENS_6half_tEfNS_4arch4Sm80ELb0ELb1ELb0ELb1ELb1ELb0ELb1ELb1EEENS1_21CollectiveEpilogueFwdINS6_IJS8_SA_S9_EEENS6_IJNS7_ILi1EEESI_SI_EEESC_SE_Li256ELb1ELb1ELb1ELb0EEENS1_36VarlenDynamicPersistentTileSchedulerILi128ELi64ELi256ELi256ELb1ELb1ELb0ELb1ELb0ELb1EEEEEEEEEvNT_6ParamsE,"",@"SHT_CUDA_INFO"
	.sectionflags	@""
	.align	4


	//----- nvinfo : EIATTR_CUDA_API_VERSION
	.align		4
        /*0000*/ 	.byte	0x04, 0x37
        /*0002*/ 	.short	(.L_1046 - .L_1045)
.L_1045:
        /*0004*/ 	.word	0x00000082


	//----- nvinfo : EIATTR_SW2861232_WAR
	.align		4
.L_1046:
        /*0008*/ 	.byte	0x01, 0x35
	.zero		2


	//----- nvinfo : EIATTR_PARAM_CBANK
	.align		4
        /*000c*/ 	.byte	0x04, 0x0a
        /*000e*/ 	.short	(.L_1048 - .L_1047)
	.align		4
.L_1047:
        /*0010*/ 	.word	index@(.nv.constant0._ZN7cutlass13device_kernelIN5flash19enable_sm80_to_sm89INS1_16FlashAttnFwdSm80INS1_25CollectiveMainloopFwdSm80ILi8ELi1ELb0EN4cute5tupleIJNS5_1CILi128EEENS7_ILi64EEENS7_ILi256EEEEEELi256ENS_6half_tEfNS_4arch4Sm80ELb0ELb1ELb0ELb1ELb1ELb0ELb1ELb1EEENS1_21CollectiveEpilogueFwdINS6_IJS8_SA_S9_EEENS6_IJNS7_ILi1EEESI_SI_EEESC_SE_Li256ELb1ELb1ELb1ELb0EEENS1_36VarlenDynamicPersistentTileSchedulerILi128ELi64ELi256ELi256ELb1ELb1ELb0ELb1ELb0ELb1EEEEEEEEEvNT_6ParamsE)
        /*0014*/ 	.short	0x0160
        /*0016*/ 	.short	0x0438


	//----- nvinfo : EIATTR_CBANK_PARAM_SIZE
	.align		4
.L_1048:
        /*0018*/ 	.byte	0x03, 0x19
        /*001a*/ 	.short	0x0438


	//----- nvinfo : EIATTR_KPARAM_INFO
	.align		4
        /*001c*/ 	.byte	0x04, 0x17
        /*001e*/ 	.short	(.L_1050 - .L_1049)
.L_1049:
        /*0020*/ 	.word	0x00000000
        /*0024*/ 	.short	0x0000
        /*0026*/ 	.short	0x0000
        /*0028*/ 	.byte	0x00, 0xf0, 0xe1, 0x10


	//----- nvinfo : EIATTR_MAXREG_COUNT
	.align		4
.L_1050:
        /*002c*/ 	.byte	0x03, 0x1b
        /*002e*/ 	.short	0x00ff


	//----- nvinfo : EIATTR_NUM_BARRIERS
	.align		4
        /*0030*/ 	.byte	0x02, 0x4c
        /*0032*/ 	.byte	0x06
	.zero		1


	//----- nvinfo : EIATTR_ANNOTATIONS
	.align		4
        /*0034*/ 	.byte	0x04, 0x55
        /*0036*/ 	.short	(.L_1052 - .L_1051)


	//   ....[0]....
.L_1051:
        /* <DEDUP_REMOVED lines=15> */


	//----- nvinfo : EIATTR_MERCURY_ISA_VERSION
	.align		4
.L_1052:
        /*0118*/ 	.byte	0x03, 0x5f
        /*011a*/ 	.short	0x0000


	//----- nvinfo : EIATTR_INT_WARP_WIDE_INSTR_OFFSETS
	.align		4
        /*011c*/ 	.byte	0x04, 0x31
        /*011e*/ 	.short	(.L_1054 - .L_1053)


	//   ....[0]....
.L_1053:
        /*0120*/ 	.word	0x00013c30


	//   ....[1]....
        /*0124*/ 	.word	0x00013cb0


	//----- nvinfo : EIATTR_COOP_GROUP_MASK_REGIDS
	.align		4
.L_1054:
        /*0128*/ 	.byte	0x04, 0x29
        /*012a*/ 	.short	(.L_1056 - .L_1055)


	//   ....[0]....
.L_1055:
        /*012c*/ 	.word	0xffffffff


	//   ....[1]....
        /*0130*/ 	.word	0xffffffff


	//   ....[2]....
        /*0134*/ 	.word	0xffffffff


	//   ....[3]....
        /*0138*/ 	.word	0xffffffff


	//   ....[4]....
        /*013c*/ 	.word	0xffffffff


	//   ....[5]....
        /*0140*/ 	.word	0xffffffff


	//   ....[6]....
        /*0144*/ 	.word	0xffffffff


	//   ....[7]....
        /*0148*/ 	.word	0xffffffff


	//   ....[8]....
        /*014c*/ 	.word	0xffffffff


	//   ....[9]....
        /*0150*/ 	.word	0xffffffff


	//   ....[10]....
        /*0154*/ 	.word	0xffffffff


	//   ....[11]....
        /*0158*/ 	.word	0xffffffff


	//   ....[12]....
        /*015c*/ 	.word	0xffffffff


	//   ....[13]....
        /*0160*/ 	.word	0xffffffff


	//   ....[14]....
        /*0164*/ 	.word	0xffffffff


	//   ....[15]....
        /*0168*/ 	.word	0xffffffff


	//   ....[16]....
        /*016c*/ 	.word	0xffffffff


	//   ....[17]....
        /*0170*/ 	.word	0xffffffff


	//   ....[18]....
        /*0174*/ 	.word	0xffffffff


	//   ....[19]....
        /*0178*/ 	.word	0xffffffff


	//   ....[20]....
        /*017c*/ 	.word	0xffffffff


	//   ....[21]....
        /*0180*/ 	.word	0xffffffff


	//   ....[22]....
        /*0184*/ 	.word	0xffffffff


	//   ....[23]....
        /*0188*/ 	.word	0xffffffff


	//   ....[24]....
        /*018c*/ 	.word	0xffffffff


	//   ....[25]....
        /*0190*/ 	.word	0xffffffff


	//   ....[26]....
        /*0194*/ 	.word	0xffffffff


	//   ....[27]....
        /*0198*/ 	.word	0xffffffff


	//   ....[28]....
        /*019c*/ 	.word	0xffffffff


	//   ....[29]....
        /*01a0*/ 	.word	0xffffffff


	//   ....[30]....
        /*01a4*/ 	.word	0xffffffff


	//   ....[31]....
        /*01a8*/ 	.word	0xffffffff


	//   ....[32]....
        /*01ac*/ 	.word	0xffffffff


	//   ....[33]....
        /*01b0*/ 	.word	0xffffffff


	//   ....[34]....
        /*01b4*/ 	.word	0xffffffff


	//   ....[35]....
        /*01b8*/ 	.word	0xffffffff


	//   ....[36]....
        /*01bc*/ 	.word	0xffffffff


	//   ....[37]....
        /*01c0*/ 	.word	0xffffffff


	//   ....[38]....
        /*01c4*/ 	.word	0xffffffff


	//   ....[39]....
        /*01c8*/ 	.word	0xffffffff


	//   ....[40]....
        /*01cc*/ 	.word	0xffffffff


	//   ....[41]....
        /*01d0*/ 	.word	0xffffffff


	//   ....[42]....
        /*01d4*/ 	.word	0xffffffff


	//   ....[43]....
        /*01d8*/ 	.word	0xffffffff


	//   ....[44]....
        /*01dc*/ 	.word	0xffffffff


	//   ....[45]....
        /*01e0*/ 	.word	0xffffffff


	//   ....[46]....
        /*01e4*/ 	.word	0xffffffff


	//   ....[47]....
        /*01e8*/ 	.word	0xffffffff


	//   ....[48]....
        /*01ec*/ 	.word	0xffffffff


	//   ....[49]....
        /*01f0*/ 	.word	0xffffffff


	//   ....[50]....
        /*01f4*/ 	.word	0xffffffff


	//   ....[51]....
        /*01f8*/ 	.word	0xffffffff


	//   ....[52]....
        /*01fc*/ 	.word	0xffffffff


	//   ....[53]....
        /*0200*/ 	.word	0xffffffff


	//   ....[54]....
        /*0204*/ 	.word	0xffffffff


	//   ....[55]....
        /*0208*/ 	.word	0xffffffff


	//   ....[56]....
        /*020c*/ 	.word	0xffffffff


	//   ....[57]....
        /*0210*/ 	.word	0xffffffff


	//   ....[58]....
        /*0214*/ 	.word	0xffffffff


	//   ....[59]....
        /*0218*/ 	.word	0xffffffff


	//   ....[60]....
        /*021c*/ 	.word	0xffffffff


	//   ....[61]....
        /*0220*/ 	.word	0xffffffff


	//   ....[62]....
        /*0224*/ 	.word	0xffffffff


	//   ....[63]....
        /*0228*/ 	.word	0xffffffff


	//   ....[64]....
        /*022c*/ 	.word	0xffffffff


	//   ....[65]....
        /*0230*/ 	.word	0xffffffff


	//   ....[66]....
        /*0234*/ 	.word	0xffffffff


	//   ....[67]....
        /*0238*/ 	.word	0xffffffff


	//   ....[68]....
        /*023c*/ 	.word	0xffffffff


	//   ....[69]....
        /*0240*/ 	.word	0xffffffff


	//   ....[70]....
        /*0244*/ 	.word	0xffffffff


	//   ....[71]....
        /*0248*/ 	.word	0xffffffff


	//   ....[72]....
        /*024c*/ 	.word	0xffffffff


	//   ....[73]....
        /*0250*/ 	.word	0xffffffff


	//   ....[74]....
        /*0254*/ 	.word	0xffffffff


	//   ....[75]....
        /*0258*/ 	.word	0xffffffff


	//   ....[76]....
        /*025c*/ 	.word	0xffffffff


	//   ....[77]....
        /*0260*/ 	.word	0xffffffff


	//   ....[78]....
        /*0264*/ 	.word	0xffffffff


	//   ....[79]....
        /*0268*/ 	.word	0xffffffff


	//   ....[80]....
        /*026c*/ 	.word	0xffffffff


	//   ....[81]....
        /*0270*/ 	.word	0xffffffff


	//   ....[82]....
        /*0274*/ 	.word	0xffffffff


	//   ....[83]....
        /*0278*/ 	.word	0xffffffff


	//   ....[84]....
        /*027c*/ 	.word	0xffffffff


	//   ....[85]....
        /*0280*/ 	.word	0xffffffff


	//   ....[86]....
        /*0284*/ 	.word	0xffffffff


	//   ....[87]....
        /*0288*/ 	.word	0xffffffff


	//   ....[88]....
        /*028c*/ 	.word	0xffffffff


	//   ....[89]....
        /*0290*/ 	.word	0xffffffff


	//   ....[90]....
        /*0294*/ 	.word	0xffffffff


	//   ....[91]....
        /*0298*/ 	.word	0xffffffff


	//   ....[92]....
        /*029c*/ 	.word	0xffffffff


	//   ....[93]....
        /*02a0*/ 	.word	0xffffffff


	//   ....[94]....
        /*02a4*/ 	.word	0xffffffff


	//   ....[95]....
        /*02a8*/ 	.word	0xffffffff


	//   ....[96]....
        /*02ac*/ 	.word	0xffffffff


	//   ....[97]....
        /*02b0*/ 	.word	0xffffffff


	//   ....[98]....
        /*02b4*/ 	.word	0xffffffff


	//   ....[99]....
        /*02b8*/ 	.word	0xffffffff


	//   ....[100]....
        /*02bc*/ 	.word	0xffffffff


	//   ....[101]....
        /*02c0*/ 	.word	0xffffffff


	//   ....[102]....
        /*02c4*/ 	.word	0xffffffff


	//   ....[103]....
        /*02c8*/ 	.word	0xffffffff


	//   ....[104]....
        /*02cc*/ 	.word	0xffffffff


	//   ....[105]....
        /*02d0*/ 	.word	0xffffffff


	//   ....[106]....
        /*02d4*/ 	.word	0xffffffff


	//   ....[107]....
        /*02d8*/ 	.word	0xffffffff


	//   ....[108]....
        /*02dc*/ 	.word	0xffffffff


	//   ....[109]....
        /*02e0*/ 	.word	0xffffffff


	//   ....[110]....
        /*02e4*/ 	.word	0xffffffff


	//   ....[111]....
        /*02e8*/ 	.word	0xffffffff


	//   ....[112]....
        /*02ec*/ 	.word	0xffffffff


	//   ....[113]....
        /*02f0*/ 	.word	0xffffffff


	//   ....[114]....
        /*02f4*/ 	.word	0xffffffff


	//   ....[115]....
        /*02f8*/ 	.word	0xffffffff


	//   ....[116]....
        /*02fc*/ 	.word	0xffffffff


	//   ....[117]....
        /*0300*/ 	.word	0xffffffff


	//   ....[118]....
        /*0304*/ 	.word	0xffffffff


	//   ....[119]....
        /*0308*/ 	.word	0xffffffff


	//   ....[120]....
        /*030c*/ 	.word	0xffffffff


	//   ....[121]....
        /*0310*/ 	.word	0xffffffff


	//   ....[122]....
        /*0314*/ 	.word	0xffffffff


	//   ....[123]....
        /*0318*/ 	.word	0xffffffff


	//   ....[124]....
        /*031c*/ 	.word	0xffffffff


	//   ....[125]....
        /*0320*/ 	.word	0xffffffff


	//   ....[126]....
        /*0324*/ 	.word	0xffffffff


	//   ....[127]....
        /*0328*/ 	.word	0xffffffff


	//   ....[128]....
        /*032c*/ 	.word	0xffffffff


	//   ....[129]....
        /*0330*/ 	.word	0xffffffff


	//   ....[130]....
        /*0334*/ 	.word	0xffffffff


	//   ....[131]....
        /*0338*/ 	.word	0xffffffff


	//   ....[132]....
        /*033c*/ 	.word	0xffffffff


	//   ....[133]....
        /*0340*/ 	.word	0xffffffff


	//   ....[134]....
        /*0344*/ 	.word	0xffffffff


	//   ....[135]....
        /*0348*/ 	.word	0xffffffff


	//   ....[136]....
        /*034c*/ 	.word	0xffffffff


	//   ....[137]....
        /*0350*/ 	.word	0xffffffff


	//   ....[138]....
        /*0354*/ 	.word	0xffffffff


	//   ....[139]....
        /*0358*/ 	.word	0xffffffff


	//   ....[140]....
        /*035c*/ 	.word	0xffffffff


	//   ....[141]....
        /*0360*/ 	.word	0xffffffff


	//   ....[142]....
        /*0364*/ 	.word	0xffffffff


	//   ....[143]....
        /*0368*/ 	.word	0xffffffff


	//   ....[144]....
        /*036c*/ 	.word	0xffffffff


	//   ....[145]....
        /*0370*/ 	.word	0xffffffff


	//   ....[146]....
        /*0374*/ 	.word	0xffffffff


	//   ....[147]....
        /*0378*/ 	.word	0xffffffff


	//   ....[148]....
        /*037c*/ 	.word	0xffffffff


	//   ....[149]....
        /*0380*/ 	.word	0xffffffff


	//   ....[150]....
        /*0384*/ 	.word	0xffffffff


	//   ....[151]....
        /*0388*/ 	.word	0xffffffff


	//   ....[152]....
        /*038c*/ 	.word	0xffffffff


	//   ....[153]....
        /*0390*/ 	.word	0xffffffff


	//   ....[154]....
        /*0394*/ 	.word	0xffffffff


	//   ....[155]....
        /*0398*/ 	.word	0xffffffff


	//   ....[156]....
        /*039c*/ 	.word	0xffffffff


	//   ....[157]....
        /*03a0*/ 	.word	0xffffffff


	//   ....[158]....
        /*03a4*/ 	.word	0xffffffff


	//   ....[159]....
        /*03a8*/ 	.word	0xffffffff


	//   ....[160]....
        /*03ac*/ 	.word	0xffffffff


	//   ....[161]....
        /*03b0*/ 	.word	0xffffffff


	//   ....[162]....
        /*03b4*/ 	.word	0xffffffff


	//   ....[163]....
        /*03b8*/ 	.word	0xffffffff


	//   ....[164]....
        /*03bc*/ 	.word	0xffffffff


	//   ....[165]....
        /*03c0*/ 	.word	0xffffffff


	//   ....[166]....
        /*03c4*/ 	.word	0xffffffff


	//   ....[167]....
        /*03c8*/ 	.word	0xffffffff


	//   ....[168]....
        /*03cc*/ 	.word	0xffffffff


	//   ....[169]....
        /*03d0*/ 	.word	0xffffffff


	//   ....[170]....
        /*03d4*/ 	.word	0xffffffff


	//   ....[171]....
        /*03d8*/ 	.word	0xffffffff


	//   ....[172]....
        /*03dc*/ 	.word	0xffffffff


	//   ....[173]....
        /*03e0*/ 	.word	0xffffffff


	//   ....[174]....
        /*03e4*/ 	.word	0xffffffff


	//   ....[175]....
        /*03e8*/ 	.word	0xffffffff


	//   ....[176]....
        /*03ec*/ 	.word	0xffffffff


	//   ....[177]....
        /*03f0*/ 	.word	0xffffffff


	//   ....[178]....
        /*03f4*/ 	.word	0xffffffff


	//   ....[179]....
        /*03f8*/ 	.word	0xffffffff


	//   ....[180]....
        /*03fc*/ 	.word	0xffffffff


	//   ....[181]....
        /*0400*/ 	.word	0xffffffff


	//   ....[182]....
        /*0404*/ 	.word	0xffffffff


	//   ....[183]....
        /*0408*/ 	.word	0xffffffff


	//   ....[184]....
        /*040c*/ 	.word	0xffffffff


	//   ....[185]....
        /*0410*/ 	.word	0xffffffff


	//   ....[186]....
        /*0414*/ 	.word	0xffffffff


	//   ....[187]....
        /*0418*/ 	.word	0xffffffff


	//   ....[188]....
        /*041c*/ 	.word	0xffffffff


	//   ....[189]....
        /*0420*/ 	.word	0xffffffff


	//   ....[190]....
        /*0424*/ 	.word	0xffffffff


	//   ....[191]....
        /*0428*/ 	.word	0xffffffff


	//   ....[192]....
        /*042c*/ 	.word	0xffffffff


	//   ....[193]....
        /*0430*/ 	.word	0xffffffff


	//   ....[194]....
        /*0434*/ 	.word	0xffffffff


	//   ....[195]....
        /*0438*/ 	.word	0xffffffff


	//   ....[196]....
        /*043c*/ 	.word	0xffffffff


	//   ....[197]....
        /*0440*/ 	.word	0xffffffff


	//   ....[198]....
        /*0444*/ 	.word	0xffffffff


	//   ....[199]....
        /*0448*/ 	.word	0xffffffff


	//   ....[200]....
        /*044c*/ 	.word	0xffffffff


	//   ....[201]....
        /*0450*/ 	.word	0xffffffff


	//   ....[202]....
        /*0454*/ 	.word	0xffffffff


	//   ....[203]....
        /*0458*/ 	.word	0xffffffff


	//   ....[204]....
        /*045c*/ 	.word	0xffffffff


	//   ....[205]....
        /*0460*/ 	.word	0xffffffff


	//   ....[206]....
        /*0464*/ 	.word	0xffffffff


	//   ....[207]....
        /*0468*/ 	.word	0xffffffff


	//   ....[208]....
        /*046c*/ 	.word	0xffffffff


	//   ....[209]....
        /*0470*/ 	.word	0xffffffff


	//   ....[210]....
        /*0474*/ 	.word	0xffffffff


	//   ....[211]....
        /*0478*/ 	.word	0xffffffff


	//   ....[212]....
        /*047c*/ 	.word	0xffffffff


	//   ....[213]....
        /*0480*/ 	.word	0xffffffff


	//   ....[214]....
        /*0484*/ 	.word	0xffffffff


	//   ....[215]....
        /*0488*/ 	.word	0xffffffff


	//   ....[216]....
        /*048c*/ 	.word	0xffffffff


	//   ....[217]....
        /*0490*/ 	.word	0xffffffff


	//   ....[218]....
        /*0494*/ 	.word	0xffffffff


	//   ....[219]....
        /*0498*/ 	.word	0xffffffff


	//   ....[220]....
        /*049c*/ 	.word	0xffffffff


	//   ....[221]....
        /*04a0*/ 	.word	0xffffffff


	//   ....[222]....
        /*04a4*/ 	.word	0xffffffff


	//   ....[223]....
        /*04a8*/ 	.word	0xffffffff


	//   ....[224]....
        /*04ac*/ 	.word	0xffffffff


	//   ....[225]....
        /*04b0*/ 	.word	0xffffffff


	//   ....[226]....
        /*04b4*/ 	.word	0xffffffff


	//   ....[227]....
        /*04b8*/ 	.word	0xffffffff


	//   ....[228]....
        /*04bc*/ 	.word	0xffffffff


	//   ....[229]....
        /*04c0*/ 	.word	0xffffffff


	//   ....[230]....
        /*04c4*/ 	.word	0xffffffff


	//   ....[231]....
        /*04c8*/ 	.word	0xffffffff


	//   ....[232]....
        /*04cc*/ 	.word	0xffffffff


	//   ....[233]....
        /*04d0*/ 	.word	0xffffffff


	//   ....[234]....
        /*04d4*/ 	.word	0xffffffff


	//   ....[235]....
        /*04d8*/ 	.word	0xffffffff


	//----- nvinfo : EIATTR_COOP_GROUP_INSTR_OFFSETS
	.align		4
.L_1056:
        /*04dc*/ 	.byte	0x04, 0x28
        /*04de*/ 	.short	(.L_1058 - .L_1057)


	//   ....[0]....
.L_1057:
        /*04e0*/ 	.word	0x00000050


	//   ....[1]....
        /*04e4*/ 	.word	0x000001e0


	//   ....[2]....
        /*04e8*/ 	.word	0x00000210


	//   ....[3]....
        /*04ec*/ 	.word	0x00000240


	//   ....[4]....
        /*04f0*/ 	.word	0x00000270


	//   ....[5]....
        /*04f4*/ 	.word	0x000002a0


	//   ....[6]....
        /*04f8*/ 	.word	0x000002d0


	//   ....[7]....
        /*04fc*/ 	.word	0x00000430


	//   ....[8]....
        /*0500*/ 	.word	0x00000470


	//   ....[9]....
        /*0504*/ 	.word	0x000004a0


	//   ....[10]....
        /*0508*/ 	.word	0x000004d0


	//   ....[11]....
        /*050c*/ 	.word	0x00000500


	//   ....[12]....
        /*0510*/ 	.word	0x00000530


	//   ....[13]....
        /*0514*/ 	.word	0x000005c0


	//   ....[14]....
        /*0518*/ 	.word	0x00000600


	//   ....[15]....
        /*051c*/ 	.word	0x00000620


	//   ....[16]....
        /*0520*/ 	.word	0x00000680


	//   ....[17]....
        /*0524*/ 	.word	0x00002c40


	//   ....[18]....
        /*0528*/ 	.word	0x00002c60


	//   ....[19]....
        /*052c*/ 	.word	0x00002e10


	//   ....[20]....
        /*0530*/ 	.word	0x00002e20


	//   ....[21]....
        /*0534*/ 	.word	0x00002fc0


	//   ....[22]....
        /*0538*/ 	.word	0x00002fe0


	//   ....[23]....
        /*053c*/ 	.word	0x00003180


	//   ....[24]....
        /*0540*/ 	.word	0x00003190


	//   ....[25]....
        /*0544*/ 	.word	0x000036a0


	//   ....[26]....
        /*0548*/ 	.word	0x000036c0


	//   ....[27]....
        /*054c*/ 	.word	0x000036d0


	//   ....[28]....
        /*0550*/ 	.word	0x00003720


	//   ....[29]....
        /*0554*/ 	.word	0x00003950


	//   ....[30]....
        /*0558*/ 	.word	0x00003970


	//   ....[31]....
        /*055c*/ 	.word	0x00003980


	//   ....[32]....
        /*0560*/ 	.word	0x00003990


	//   ....[33]....
        /*0564*/ 	.word	0x00004c60


	//   ....[34]....
        /*0568*/ 	.word	0x00004c80


	//   ....[35]....
        /*056c*/ 	.word	0x00004dc0


	//   ....[36]....
        /*0570*/ 	.word	0x00004de0


	//   ....[37]....
        /*0574*/ 	.word	0x000050c0


	//   ....[38]....
        /*0578*/ 	.word	0x000055a0


	//   ....[39]....
        /*057c*/ 	.word	0x00005c50


	//   ....[40]....
        /*0580*/ 	.word	0x00005c80


	//   ....[41]....
        /*0584*/ 	.word	0x00005c90


	//   ....[42]....
        /*0588*/ 	.word	0x00005cc0


	//   ....[43]....
        /*058c*/ 	.word	0x00007580


	//   ....[44]....
        /*0590*/ 	.word	0x000075a0


	//   ....[45]....
        /*0594*/ 	.word	0x00007690


	//   ....[46]....
        /*0598*/ 	.word	0x000076c0


	//   ....[47]....
        /*059c*/ 	.word	0x00008860


	//   ....[48]....
        /*05a0*/ 	.word	0x00008880


	//   ....[49]....
        /*05a4*/ 	.word	0x000089a0


	//   ....[50]....
        /*05a8*/ 	.word	0x000089d0


	//   ....[51]....
        /*05ac*/ 	.word	0x00008cc0


	//   ....[52]....
        /*05b0*/ 	.word	0x000091d0


	//   ....[53]....
        /*05b4*/ 	.word	0x000098d0


	//   ....[54]....
        /*05b8*/ 	.word	0x00009900


	//   ....[55]....
        /*05bc*/ 	.word	0x00009920


	//   ....[56]....
        /*05c0*/ 	.word	0x00009940


	//   ....[57]....
        /*05c4*/ 	.word	0x0000baa0


	//   ....[58]....
        /*05c8*/ 	.word	0x0000bac0


	//   ....[59]....
        /*05cc*/ 	.word	0x0000bbb0


	//   ....[60]....
        /*05d0*/ 	.word	0x0000bbe0


	//   ....[61]....
        /*05d4*/ 	.word	0x0000cd80


	//   ....[62]....
        /*05d8*/ 	.word	0x0000cda0


	//   ....[63]....
        /*05dc*/ 	.word	0x0000cec0


	//   ....[64]....
        /*05e0*/ 	.word	0x0000cef0


	//   ....[65]....
        /*05e4*/ 	.word	0x0000d310


	//   ....[66]....
        /*05e8*/ 	.word	0x0000d340


	//   ....[67]....
        /*05ec*/ 	.word	0x0000d360


	//   ....[68]....
        /*05f0*/ 	.word	0x0000d380


	//   ....[69]....
        /*05f4*/ 	.word	0x0000f300


	//   ....[70]....
        /*05f8*/ 	.word	0x0000f310


	//   ....[71]....
        /*05fc*/ 	.word	0x0000f350


	//   ....[72]....
        /*0600*/ 	.word	0x0000f380


	//   ....[73]....
        /*0604*/ 	.word	0x00010590


	//   ....[74]....
        /*0608*/ 	.word	0x000105b0


	//   ....[75]....
        /*060c*/ 	.word	0x000106c0


	//   ....[76]....
        /*0610*/ 	.word	0x000106e0


	//   ....[77]....
        /*0614*/ 	.word	0x00010900


	//   ....[78]....
        /*0618*/ 	.word	0x00010e10


	//   ....[79]....
        /*061c*/ 	.word	0x00011510


	//   ....[80]....
        /*0620*/ 	.word	0x00011540


	//   ....[81]....
        /*0624*/ 	.word	0x00011560


	//   ....[82]....
        /*0628*/ 	.word	0x00011580


	//   ....[83]....
        /*062c*/ 	.word	0x00013220


	//   ....[84]....
        /*0630*/ 	.word	0x00013250


	//   ....[85]....
        /*0634*/ 	.word	0x00013270


	//   ....[86]....
        /*0638*/ 	.word	0x00013280


	//   ....[87]....
        /*063c*/ 	.word	0x00014aa0


	//   ....[88]....
        /*0640*/ 	.word	0x00014ab0


	//   ....[89]....
        /*0644*/ 	.word	0x00014ad0


	//   ....[90]....
        /*0648*/ 	.word	0x00014af0


	//   ....[91]....
        /*064c*/ 	.word	0x00014e80


	//   ....[92]....
        /*0650*/ 	.word	0x00014ea0


	//   ....[93]....
        /*0654*/ 	.word	0x00015050


	//   ....[94]....
        /*0658*/ 	.word	0x00015060


	//   ....[95]....
        /*065c*/ 	.word	0x00015210


	//   ....[96]....
        /*0660*/ 	.word	0x00015230


	//   ....[97]....
        /*0664*/ 	.word	0x000153e0


	//   ....[98]....
        /*0668*/ 	.word	0x000153f0


	//   ....[99]....
        /*066c*/ 	.word	0x00015790


	//   ....[100]....
        /*0670*/ 	.word	0x000157b0


	//   ....[101]....
        /*0674*/ 	.word	0x000165e0


	//   ....[102]....
        /*0678*/ 	.word	0x000165f0


	//   ....[103]....
        /*067c*/ 	.word	0x00017bf0


	//   ....[104]....
        /*0680*/ 	.word	0x00017c10


	//   ....[105]....
        /*0684*/ 	.word	0x00017dd0


	//   ....[106]....
        /*0688*/ 	.word	0x00017de0


	//   ....[107]....
        /*068c*/ 	.word	0x00017f90


	//   ....[108]....
        /*0690*/ 	.word	0x00017fb0


	//   ....[109]....
        /*0694*/ 	.word	0x00018160


	//   ....[110]....
        /*0698*/ 	.word	0x00018170


	//   ....[111]....
        /*069c*/ 	.word	0x000183c0


	//   ....[112]....
        /*06a0*/ 	.word	0x000183e0


	//   ....[113]....
        /*06a4*/ 	.word	0x00018500


	//   ....[114]....
        /*06a8*/ 	.word	0x00018540


	//   ....[115]....
        /*06ac*/ 	.word	0x00018570


	//   ....[116]....
        /*06b0*/ 	.word	0x000185a0


	//   ....[117]....
        /*06b4*/ 	.word	0x000185d0


	//   ....[118]....
        /*06b8*/ 	.word	0x00018600


	//   ....[119]....
        /*06bc*/ 	.word	0x00018750


	//   ....[120]....
        /*06c0*/ 	.word	0x00018790


	//   ....[121]....
        /*06c4*/ 	.word	0x000187c0


	//   ....[122]....
        /*06c8*/ 	.word	0x000187f0


	//   ....[123]....
        /*06cc*/ 	.word	0x00018820


	//   ....[124]....
        /*06d0*/ 	.word	0x00018850


	//   ....[125]....
        /*06d4*/ 	.word	0x000188e0


	//   ....[126]....
        /*06d8*/ 	.word	0x00018920


	//   ....[127]....
        /*06dc*/ 	.word	0x00018930


	//   ....[128]....
        /*06e0*/ 	.word	0x00018990


	//   ....[129]....
        /*06e4*/ 	.word	0x00019340


	//   ....[130]....
        /*06e8*/ 	.word	0x000193a0


	//   ....[131]....
        /*06ec*/ 	.word	0x000193f0


	//   ....[132]....
        /*06f0*/ 	.word	0x00019440


	//   ....[133]....
        /*06f4*/ 	.word	0x00019490


	//   ....[134]....
        /*06f8*/ 	.word	0x00019500


	//   ....[135]....
        /*06fc*/ 	.word	0x00019550


	//   ....[136]....
        /*0700*/ 	.word	0x000195c0


	//   ....[137]....
        /*0704*/ 	.word	0x00019630


	//   ....[138]....
        /*0708*/ 	.word	0x000196a0


	//   ....[139]....
        /*070c*/ 	.word	0x00019710


	//   ....[140]....
        /*0710*/ 	.word	0x00019780


	//   ....[141]....
        /*0714*/ 	.word	0x000197f0


	//   ....[142]....
        /*0718*/ 	.word	0x00019850


	//   ....[143]....
        /*071c*/ 	.word	0x000198c0


	//   ....[144]....
        /*0720*/ 	.word	0x00019930


	//   ....[145]....
        /*0724*/ 	.word	0x000199a0


	//   ....[146]....
        /*0728*/ 	.word	0x00019a00


	//   ....[147]....
        /*072c*/ 	.word	0x00019a70


	//   ....[148]....
        /*0730*/ 	.word	0x00019ae0


	//   ....[149]....
        /*0734*/ 	.word	0x00019ca0


	//   ....[150]....
        /*0738*/ 	.word	0x00019d00


	//   ....[151]....
        /*073c*/ 	.word	0x00019d70


	//   ....[152]....
        /*0740*/ 	.word	0x00019de0


	//   ....[153]....
        /*0744*/ 	.word	0x00019e40


	//   ....[154]....
        /*0748*/ 	.word	0x00019e90


	//   ....[155]....
        /*074c*/ 	.word	0x00019ee0


	//   ....[156]....
        /*0750*/ 	.word	0x00019f30


	//   ....[157]....
        /*0754*/ 	.word	0x00019fa0


	//   ....[158]....
        /*0758*/ 	.word	0x0001a010


	//   ....[159]....
        /*075c*/ 	.word	0x0001a1d0


	//   ....[160]....
        /*0760*/ 	.word	0x0001a230


	//   ....[161]....
        /*0764*/ 	.word	0x0001a2a0


	//   ....[162]....
        /*0768*/ 	.word	0x0001a310


	//   ....[163]....
        /*076c*/ 	.word	0x0001a4d0


	//   ....[164]....
        /*0770*/ 	.word	0x0001a530


	//   ....[165]....
        /*0774*/ 	.word	0x0001a5a0


	//   ....[166]....
        /*0778*/ 	.word	0x0001a610


	//   ....[167]....
        /*077c*/ 	.word	0x0001a660


	//   ....[168]....
        /*0780*/ 	.word	0x0001a6a0


	//   ....[169]....
        /*0784*/ 	.word	0x0001a6f0


	//   ....[170]....
        /*0788*/ 	.word	0x0001a730


	//   ....[171]....
        /*078c*/ 	.word	0x0001a790


	//   ....[172]....
        /*0790*/ 	.word	0x0001a800


	//   ....[173]....
        /*0794*/ 	.word	0x0001a9c0


	//   ....[174]....
        /*0798*/ 	.word	0x0001aa20


	//   ....[175]....
        /*079c*/ 	.word	0x0001aa90


	//   ....[176]....
        /*07a0*/ 	.word	0x0001ab00


	//   ....[177]....
        /*07a4*/ 	.word	0x0001acc0


	//   ....[178]....
        /*07a8*/ 	.word	0x0001ad20


	//   ....[179]....
        /*07ac*/ 	.word	0x0001ad70


	//   ....[180]....
        /*07b0*/ 	.word	0x0001adb0


	//   ....[181]....
        /*07b4*/ 	.word	0x0001ae00


	//   ....[182]....
        /*07b8*/ 	.word	0x0001ae40


	//   ....[183]....
        /*07bc*/ 	.word	0x0001aea0


	//   ....[184]....
        /*07c0*/ 	.word	0x0001af10


	//   ....[185]....
        /*07c4*/ 	.word	0x0001af80


	//   ....[186]....
        /*07c8*/ 	.word	0x0001b100


	//   ....[187]....
        /*07cc*/ 	.word	0x0001b160


	//   ....[188]....
        /*07d0*/ 	.word	0x0001b1d0


	//   ....[189]....
        /*07d4*/ 	.word	0x0001b240


	//   ....[190]....
        /*07d8*/ 	.word	0x0001b290


	//   ....[191]....
        /*07dc*/ 	.word	0x0001b2d0


	//   ....[192]....
        /*07e0*/ 	.word	0x0001b320


	//   ....[193]....
        /*07e4*/ 	.word	0x0001b370


	//   ....[194]....
        /*07e8*/ 	.word	0x0001b3c0


	//   ....[195]....
        /*07ec*/ 	.word	0x0001b410


	//   ....[196]....
        /*07f0*/ 	.word	0x0001b460


	//   ....[197]....
        /*07f4*/ 	.word	0x0001b4b0


	//   ....[198]....
        /*07f8*/ 	.word	0x0001b520


	//   ....[199]....
        /*07fc*/ 	.word	0x0001b590


	//   ....[200]....
        /*0800*/ 	.word	0x0001b600


	//   ....[201]....
        /*0804*/ 	.word	0x0001b660


	//   ....[202]....
        /*0808*/ 	.word	0x0001b6d0


	//   ....[203]....
        /*080c*/ 	.word	0x0001b740


	//   ....[204]....
        /*0810*/ 	.word	0x0001b7b0


	//   ....[205]....
        /*0814*/ 	.word	0x0001b810


	//   ....[206]....
        /*0818*/ 	.word	0x0001b880


	//   ....[207]....
        /*081c*/ 	.word	0x0001b8f0


	//   ....[208]....
        /*0820*/ 	.word	0x0001b960


	//   ....[209]....
        /*0824*/ 	.word	0x0001b9c0


	//   ....[210]....
        /*0828*/ 	.word	0x0001ba30


	//   ....[211]....
        /*082c*/ 	.word	0x0001baa0


	//   ....[212]....
        /*0830*/ 	.word	0x0001bb10


	//   ....[213]....
        /*0834*/ 	.word	0x0001bb70


	//   ....[214]....
        /*0838*/ 	.word	0x0001bbe0


	//   ....[215]....
        /*083c*/ 	.word	0x0001bc50


	//   ....[216]....
        /*0840*/ 	.word	0x0001bcc0


	//   ....[217]....
        /*0844*/ 	.word	0x0001bd20


	//   ....[218]....
        /*0848*/ 	.word	0x0001bd90


	//   ....[219]....
        /*084c*/ 	.word	0x0001be00


	//   ....[220]....
        /*0850*/ 	.word	0x0001be50


	//   ....[221]....
        /*0854*/ 	.word	0x0001be90


	//   ....[222]....
        /*0858*/ 	.word	0x0001bee0


	//   ....[223]....
        /*085c*/ 	.word	0x0001bf30


	//   ....[224]....
        /*0860*/ 	.word	0x0001bf80


	//   ....[225]....
        /*0864*/ 	.word	0x0001bff0


	//   ....[226]....
        /*0868*/ 	.word	0x0001c040


	//   ....[227]....
        /*086c*/ 	.word	0x0001c090


	//   ....[228]....
        /*0870*/ 	.word	0x0001c0e0


	//   ....[229]....
        /*0874*/ 	.word	0x0001c130


	//   ....[230]....
        /*0878*/ 	.word	0x0001c180


	//   ....[231]....
        /*087c*/ 	.word	0x0001c1f0


	//   ....[232]....
        /*0880*/ 	.word	0x0001c240


	//   ....[233]....
        /*0884*/ 	.word	0x0001c2b0


	//   ....[234]....
        /*0888*/ 	.word	0x0001c310


	//   ....[235]....
        /*088c*/ 	.word	0x0001c380


	//----- nvinfo : EIATTR_EXIT_INSTR_OFFSETS
	.align		4
.L_1058:
        /*0890*/ 	.byte	0x04, 0x1c
        /*0892*/ 	.short	(.L_1060 - .L_1059)


	//   ....[0]....
.L_1059:
        /*0894*/ 	.word	0x00000fe0


	//   ....[1]....
        /*0898*/ 	.word	0x00019300


	//----- nvinfo : EIATTR_MAX_THREADS
	.align		4
.L_1060:
        /*089c*/ 	.byte	0x04, 0x05
        /*089e*/ 	.short	(.L_1062 - .L_1061)
.L_1061:
        /*08a0*/ 	.word	0x00000100
        /*08a4*/ 	.word	0x00000001
        /*08a8*/ 	.word	0x00000001


	//----- nvinfo : EIATTR_CRS_STACK_SIZE
	.align		4
.L_1062:
        /*08ac*/ 	.byte	0x04, 0x1e
        /*08ae*/ 	.short	(.L_1064 - .L_1063)
.L_1063:
        /*08b0*/ 	.word	0x00000000
.L_1064:


//--------------------- .nv.info._ZN7cutlass13device_kernelIN5flash19enable_sm80_to_sm89INS1_16FlashAttnFwdSm80INS1_25CollectiveMainloopFwdSm80ILi8ELi1ELb0EN4cute5tupleIJNS5_1CILi128EEENS7_ILi48EEENS7_ILi256EEEEEELi256ENS_6half_tEfNS_4arch4Sm80ELb0ELb1ELb0ELb1ELb1ELb1ELb1ELb1EEENS1_21CollectiveEpilogueFwdINS6_IJS8_SA_S9_EEENS6_IJNS7_ILi1EEESI_SI_EEESC_SE_Li256ELb1ELb1ELb1ELb0EEENS1_36VarlenDynamicPersistentTileSchedulerILi128ELi48ELi256ELi256ELb1ELb1ELb0ELb1ELb0ELb1EEEEEEEEEvNT_6ParamsE --------------------------
	.section	.nv.info._ZN7cutlass13device_kernelIN5flash19enable_sm80_to_sm89INS1_16FlashAttnFwdSm80INS1_25CollectiveMainloopFwdSm80ILi8ELi1ELb0EN4cute5tupleIJNS5_1CILi128EEENS7_ILi48EEENS7_ILi256EEEEEELi256ENS_6half_tEfNS_4arch4Sm80ELb0ELb1ELb0ELb1ELb1ELb1ELb1ELb1EEENS1_21CollectiveEpilogueFwdINS6_IJS8_SA_S9_EEENS6_IJNS7_ILi1EEESI_SI_EEESC_SE_Li256ELb1ELb1ELb1ELb0EEENS1_36VarlenDynamicPersistentTileSchedulerILi128ELi48ELi256ELi256ELb1ELb1ELb0ELb1ELb0ELb1EEEEEEEEEvNT_6ParamsE,"",@"SHT_CUDA_INFO"
	.sectionflags	@""
	.align	4


	//----- nvinfo : EIATTR_CUDA_API_VERSION
	.align		4
        /*0000*/ 	.byte	0x04, 0x37
        /*0002*/ 	.short	(.L_1066 - .L_1065)
.L_1065:
        /*0004*/ 	.word	0x00000082


	//----- nvinfo : EIATTR_SW2861232_WAR
	.align		4
.L_1066:
        /*0008*/ 	.byte	0x01, 0x35
	.zero		2


	//----- nvinfo : EIATTR_PARAM_CBANK
	.align		4
        /*000c*/ 	.byte	0x04, 0x0a
        /*000e*/ 	.short	(.L_1068 - .L_1067)
	.align		4
.L_1067:
        /*0010*/ 	.word	index@(.nv.constant0._ZN7cutlass13device_kernelIN5flash19enable_sm80_to_sm89INS1_16FlashAttnFwdSm80INS1_25CollectiveMainloopFwdSm80ILi8ELi1ELb0EN4cute5tupleIJNS5_1CILi128EEENS7_ILi48EEENS7_ILi256EEEEEELi256ENS_6half_tEfNS_4arch4Sm80ELb0ELb1ELb0ELb1ELb1ELb1ELb1ELb1EEENS1_21CollectiveEpilogueFwdINS6_IJS8_SA_S9_EEENS6_IJNS7_ILi1EEESI_SI_EEESC_SE_Li256ELb1ELb1ELb1ELb0EEENS1_36VarlenDynamicPersistentTileSchedulerILi128ELi48ELi256ELi256ELb1ELb1ELb0ELb1ELb0ELb1EEEEEEEEEvNT_6ParamsE)
        /*0014*/ 	.short	0x0160
        /*0016*/ 	.short	0x0438


	//----- nvinfo : EIATTR_CBANK_PARAM_SIZE
	.align		4
.L_1068:
        /*0018*/ 	.byte	0x03, 0x19
        /*001a*/ 	.short	0x0438


	//----- nvinfo : EIATTR_KPARAM_INFO
	.align		4
        /*001c*/ 	.byte	0x04, 0x17
        /*001e*/ 	.short	(.L_1070 - .L_1069)
.L_1069:
        /*0020*/ 	.word	0x00000000
        /*0024*/ 	.short	0x0000
        /*0026*/ 	.short	0x0000
        /*0028*/ 	.byte	0x00, 0xf0, 0xe1, 0x10


	//----- nvinfo : EIATTR_MAXREG_COUNT
	.align		4
.L_1070:
        /*002c*/ 	.byte	0x03, 0x1b
        /*002e*/ 	.short	0x00ff


	//----- nvinfo : EIATTR_NUM_BARRIERS
	.align		4
        /*0030*/ 	.byte	0x02, 0x4c
        /*0032*/ 	.byte	0x06
	.zero		1


	//----- nvinfo : EIATTR_ANNOTATIONS
	.align		4
        /*0034*/ 	.byte	0x04, 0x55
        /*0036*/ 	.short	(.L_1072 - .L_1071)


	//   ....[0]....
.L_1071:
        /* <DEDUP_REMOVED lines=160> */


	//----- nvinfo : EIATTR_MERCURY_ISA_VERSION
	.align		4
.L_1072:
        /*0a20*/ 	.byte	0x03, 0x5f
        /*0a22*/ 	.short	0x0000


	//----- nvinfo : EIATTR_INT_WARP_WIDE_INSTR_OFFSETS
	.align		4
        /*0a24*/ 	.byte	0x04, 0x31
        /*0a26*/ 	.short	(.L_1074 - .L_1073)


	//   ....[0]....
.L_1073:
        /*0a28*/ 	.word	0x0001a110


	//   ....[1]....
        /*0a2c*/ 	.word	0x0001a190


	//----- nvinfo : EIATTR_COOP_GROUP_MASK_REGIDS
	.align		4
.L_1074:
        /*0a30*/ 	.byte	0x04, 0x29
        /*0a32*/ 	.short	(.L_1076 - .L_1075)


	//   ....[0]....
.L_1075:
        /*0a34*/ 	.word	0xffffffff


	//   ....[1]....
        /*0a38*/ 	.word	0xffffffff


	//   ....[2]....
        /*0a3c*/ 	.word	0xffffffff


	//   ....[3]....
        /*0a40*/ 	.word	0xffffffff


	//   ....[4]....
        /*0a44*/ 	.word	0xffffffff


	//   ....[5]....
        /*0a48*/ 	.word	0xffffffff


	//   ....[6]....
        /*0a4c*/ 	.word	0xffffffff


	//   ....[7]....
        /*0a50*/ 	.word	0xffffffff


	//   ....[8]....
        /*0a54*/ 	.word	0xffffffff


	//   ....[9]....
        /*0a58*/ 	.word	0xffffffff


	//   ....[10]....
        /*0a5c*/ 	.word	0xffffffff


	//   ....[11]....
        /*0a60*/ 	.word	0xffffffff


	//   ....[12]....
        /*0a64*/ 	.word	0xffffffff


	//   ....[13]....
        /*0a68*/ 	.word	0xffffffff


	//   ....[14]....
        /*0a6c*/ 	.word	0xffffffff


	//   ....[15]....
        /*0a70*/ 	.word	0xffffffff


	//   ....[16]....
        /*0a74*/ 	.word	0xffffffff


	//   ....[17]....
        /*0a78*/ 	.word	0xffffffff


	//   ....[18]....
        /*0a7c*/ 	.word	0xffffffff


	//   ....[19]....
        /*0a80*/ 	.word	0xffffffff


	//   ....[20]....
        /*0a84*/ 	.word	0xffffffff


	//   ....[21]....
        /*0a88*/ 	.word	0xffffffff


	//   ....[22]....
        /*0a8c*/ 	.word	0xffffffff


	//   ....[23]....
        /*0a90*/ 	.word	0xffffffff


	//   ....[24]....
        /*0a94*/ 	.word	0xffffffff


	//   ....[25]....
        /*0a98*/ 	.word	0xffffffff


	//   ....[26]....
        /*0a9c*/ 	.word	0xffffffff


	//   ....[27]....
        /*0aa0*/ 	.word	0xffffffff


	//   ....[28]....
        /*0aa4*/ 	.word	0xffffffff


	//   ....[29]....
        /*0aa8*/ 	.word	0xffffffff


	//   ....[30]....
        /*0aac*/ 	.word	0xffffffff


	//   ....[31]....
        /*0ab0*/ 	.word	0xffffffff


	//   ....[32]....
        /*0ab4*/ 	.word	0xffffffff


	//   ....[33]....
        /*0ab8*/ 	.word	0xffffffff


	//   ....[34]....
        /*0abc*/ 	.word	0xffffffff


	//   ....[35]....
        /*0ac0*/ 	.word	0xffffffff


	//   ....[36]....
        /*0ac4*/ 	.word	0xffffffff


	//   ....[37]....
        /*0ac8*/ 	.word	0xffffffff


	//   ....[38]....
        /*0acc*/ 	.word	0xffffffff


	//   ....[39]....
        /*0ad0*/ 	.word	0xffffffff


	//   ....[40]....
        /*0ad4*/ 	.word	0xffffffff


	//   ....[41]....
        /*0ad8*/ 	.word	0xffffffff


	//   ....[42]....
        /*0adc*/ 	.word	0xffffffff


	//   ....[43]....
        /*0ae0*/ 	.word	0xffffffff


	//   ....[44]....
        /*0ae4*/ 	.word	0xffffffff


	//   ....[45]....
        /*0ae8*/ 	.word	0xffffffff


	//   ....[46]....
        /*0aec*/ 	.word	0xffffffff


	//   ....[47]....
        /*0af0*/ 	.word	0xffffffff


	//   ....[48]....
        /*0af4*/ 	.word	0xffffffff


	//   ....[49]....
        /*0af8*/ 	.word	0xffffffff


	//   ....[50]....
        /*0afc*/ 	.word	0xffffffff


	//   ....[51]....
        /*0b00*/ 	.word	0xffffffff


	//   ....[52]....
        /*0b04*/ 	.word	0xffffffff


	//   ....[53]....
        /*0b08*/ 	.word	0xffffffff


	//   ....[54]....
        /*0b0c*/ 	.word	0xffffffff


	//   ....[55]....
        /*0b10*/ 	.word	0xffffffff


	//   ....[56]....
        /*0b14*/ 	.word	0xffffffff


	//   ....[57]....
        /*0b18*/ 	.word	0xffffffff


	//   ....[58]....
        /*0b1c*/ 	.word	0xffffffff


	//   ....[59]....
        /*0b20*/ 	.word	0xffffffff


	//   ....[60]....
        /*0b24*/ 	.word	0xffffffff


	//   ....[61]....
        /*0b28*/ 	.word	0xffffffff


	//   ....[62]....
        /*0b2c*/ 	.word	0xffffffff


	//   ....[63]....
        /*0b30*/ 	.word	0xffffffff


	//   ....[64]....
        /*0b34*/ 	.word	0xffffffff


	//   ....[65]....
        /*0b38*/ 	.word	0xffffffff


	//   ....[66]....
        /*0b3c*/ 	.word	0xffffffff


	//   ....[67]....
        /*0b40*/ 	.word	0xffffffff


	//   ....[68]....
        /*0b44*/ 	.word	0xffffffff


	//   ....[69]....
        /*0b48*/ 	.word	0xffffffff


	//   ....[70]....
        /*0b4c*/ 	.word	0xffffffff


	//   ....[71]....
        /*0b50*/ 	.word	0xffffffff


	//   ....[72]....
        /*0b54*/ 	.word	0xffffffff


	//   ....[73]....
        /*0b58*/ 	.word	0xffffffff


	//   ....[74]....
        /*0b5c*/ 	.word	0xffffffff


	//   ....[75]....
        /*0b60*/ 	.word	0xffffffff


	//   ....[76]....
        /*0b64*/ 	.word	0xffffffff


	//   ....[77]....
        /*0b68*/ 	.word	0xffffffff


	//   ....[78]....
        /*0b6c*/ 	.word	0xffffffff


	//   ....[79]....
        /*0b70*/ 	.word	0xffffffff


	//   ....[80]....
        /*0b74*/ 	.word	0xffffffff


	//   ....[81]....
        /*0b78*/ 	.word	0xffffffff


	//   ....[82]....
        /*0b7c*/ 	.word	0xffffffff


	//   ....[83]....
        /*0b80*/ 	.word	0xffffffff


	//   ....[84]....
        /*0b84*/ 	.word	0xffffffff


	//   ....[85]....
        /*0b88*/ 	.word	0xffffffff


	//   ....[86]....
        /*0b8c*/ 	.word	0xffffffff


	//   ....[87]....
        /*0b90*/ 	.word	0xffffffff


	//   ....[88]....
        /*0b94*/ 	.word	0xffffffff


	//   ....[89]....
        /*0b98*/ 	.word	0xffffffff


	//   ....[90]....
        /*0b9c*/ 	.word	0xffffffff


	//   ....[91]....
        /*0ba0*/ 	.word	0xffffffff


	//   ....[92]....
        /*0ba4*/ 	.word	0xffffffff


	//   ....[93]....
        /*0ba8*/ 	.word	0xffffffff


	//   ....[94]....
        /*0bac*/ 	.word	0xffffffff


	//   ....[95]....
        /*0bb0*/ 	.word	0xffffffff


	//   ....[96]....
        /*0bb4*/ 	.word	0xffffffff


	//   ....[97]....
        /*0bb8*/ 	.word	0xffffffff


	//   ....[98]....
        /*0bbc*/ 	.word	0xffffffff


	//   ....[99]....
        /*0bc0*/ 	.word	0xffffffff


	//   ....[100]....
        /*0bc4*/ 	.word	0xffffffff


	//   ....[101]....
        /*0bc8*/ 	.word	0xffffffff


	//   ....[102]....
        /*0bcc*/ 	.word	0xffffffff


	//   ....[103]....
        /*0bd0*/ 	.word	0xffffffff


	//   ....[104]....
        /*0bd4*/ 	.word	0xffffffff


	//   ....[105]....
        /*0bd8*/ 	.word	0xffffffff


	//   ....[106]....
        /*0bdc*/ 	.word	0xffffffff


	//   ....[107]....
        /*0be0*/ 	.word	0xffffffff


	//   ....[108]....
        /*0be4*/ 	.word	0xffffffff


	//   ....[109]....
        /*0be8*/ 	.word	0xffffffff


	//   ....[110]....
        /*0bec*/ 	.word	0xffffffff


	//   ....[111]....
        /*0bf0*/ 	.word	0xffffffff


	//   ....[112]....
        /*0bf4*/ 	.word	0xffffffff


	//   ....[113]....
        /*0bf8*/ 	.word	0xffffffff


	//   ....[114]....
        /*0bfc*/ 	.word	0xffffffff


	//   ....[115]....
        /*0c00*/ 	.word	0xffffffff


	//   ....[116]....
        /*0c04*/ 	.word	0xffffffff


	//   ....[117]....
        /*0c08*/ 	.word	0xffffffff


	//   ....[118]....
        /*0c0c*/ 	.word	0xffffffff


	//   ....[119]....
        /*0c10*/ 	.word	0xffffffff


	//   ....[120]....
        /*0c14*/ 	.word	0xffffffff


	//   ....[121]....
        /*0c18*/ 	.word	0xffffffff


	//   ....[122]....
        /*0c1c*/ 	.word	0xffffffff


	//   ....[123]....
        /*0c20*/ 	.word	0xffffffff


	//   ....[124]....
        /*0c24*/ 	.word	0xffffffff


	//   ....[125]....
        /*0c28*/ 	.word	0xffffffff


	//   ....[126]....
        /*0c2c*/ 	.word	0xffffffff


	//   ....[127]....
        /*0c30*/ 	.word	0xffffffff


	//   ....[128]....
        /*0c34*/ 	.word	0xffffffff


	//   ....[129]....
        /*0c38*/ 	.word	0xffffffff


	//   ....[130]....
        /*0c3c*/ 	.word	0xffffffff


	//   ....[131]....
        /*0c40*/ 	.word	0xffffffff


	//   ....[132]....
        /*0c44*/ 	.word	0xffffffff


	//   ....[133]....
        /*0c48*/ 	.word	0xffffffff


	//   ....[134]....
        /*0c4c*/ 	.word	0xffffffff


	//   ....[135]....
        /*0c50*/ 	.word	0xffffffff


	//   ....[136]....
        /*0c54*/ 	.word	0xffffffff


	//   ....[137]....
        /*0c58*/ 	.word	0xffffffff


	//   ....[138]....
        /*0c5c*/ 	.word	0xffffffff


	//   ....[139]....
        /*0c60*/ 	.word	0xffffffff


	//   ....[140]....
        /*0c64*/ 	.word	0xffffffff


	//   ....[141]....
        /*0c68*/ 	.word	0xffffffff


	//   ....[142]....
        /*0c6c*/ 	.word	0xffffffff


	//   ....[143]....
        /*0c70*/ 	.word	0xffffffff


	//   ....[144]....
        /*0c74*/ 	.word	0xffffffff


	//   ....[145]....
        /*0c78*/ 	.word	0xffffffff


	//   ....[146]....
        /*0c7c*/ 	.word	0xffffffff


	//   ....[147]....
        /*0c80*/ 	.word	0xffffffff


	//   ....[148]....
        /*0c84*/ 	.word	0xffffffff


	//   ....[149]....
        /*0c88*/ 	.word	0xffffffff


	//   ....[150]....
        /*0c8c*/ 	.word	0xffffffff


	//   ....[151]....
        /*0c90*/ 	.word	0xffffffff


	//   ....[152]....
        /*0c94*/ 	.word	0xffffffff


	//   ....[153]....
        /*0c98*/ 	.word	0xffffffff


	//   ....[154]....
        /*0c9c*/ 	.word	0xffffffff


	//   ....[155]....
        /*0ca0*/ 	.word	0xffffffff


	//   ....[156]....
        /*0ca4*/ 	.word	0xffffffff


	//   ....[157]....
        /*0ca8*/ 	.word	0xffffffff


	//   ....[158]....
        /*0cac*/ 	.word	0xffffffff


	//   ....[159]....
        /*0cb0*/ 	.word	0xffffffff


	//   ....[160]....
        /*0cb4*/ 	.word	0xffffffff


	//   ....[161]....
        /*0cb8*/ 	.word	0xffffffff


	//   ....[162]....
        /*0cbc*/ 	.word	0xffffffff


	//   ....[163]....
        /*0cc0*/ 	.word	0xffffffff


	//   ....[164]....
        /*0cc4*/ 	.word	0xffffffff


	//   ....[165]....
        /*0cc8*/ 	.word	0xffffffff


	//   ....[166]....
        /*0ccc*/ 	.word	0xffffffff


	//   ....[167]....
        /*0cd0*/ 	.word	0xffffffff


	//   ....[168]....
        /*0cd4*/ 	.word	0xffffffff


	//   ....[169]....
        /*0cd8*/ 	.word	0xffffffff


	//   ....[170]....
        /*0cdc*/ 	.word	0xffffffff


	//   ....[171]....
        /*0ce0*/ 	.word	0xffffffff


	//   ....[172]....
        /*0ce4*/ 	.word	0xffffffff


	//   ....[173]....
        /*0ce8*/ 	.word	0xffffffff


	//   ....[174]....
        /*0cec*/ 	.word	0xffffffff


	//   ....[175]....
        /*0cf0*/ 	.word	0xffffffff


	//   ....[176]....
        /*0cf4*/ 	.word	0xffffffff


	//   ....[177]....
        /*0cf8*/ 	.word	0xffffffff


	//   ....[178]....
        /*0cfc*/ 	.word	0xffffffff


	//   ....[179]....
        /*0d00*/ 	.word	0xffffffff


	//   ....[180]....
        /*0d04*/ 	.word	0xffffffff


	//   ....[181]....
        /*0d08*/ 	.word	0xffffffff


	//   ....[182]....
        /*0d0c*/ 	.word	0xffffffff


	//   ....[183]....
        /*0d10*/ 	.word	0xffffffff


	//   ....[184]....
        /*0d14*/ 	.word	0xffffffff


	//   ....[185]....
        /*0d18*/ 	.word	0xffffffff


	//   ....[186]....
        /*0d1c*/ 	.word	0xffffffff


	//   ....[187]....
        /*0d20*/ 	.word	0xffffffff


	//   ....[188]....
        /*0d24*/ 	.word	0xffffffff


	//   ....[189]....
        /*0d28*/ 	.word	0xffffffff


	//   ....[190]....
        /*0d2c*/ 	.word	0xffffffff


	//   ....[191]....
        /*0d30*/ 	.word	0xffffffff


	//   ....[192]....
        /*0d34*/ 	.word	0xffffffff


	//   ....[193]....
        /*0d38*/ 	.word	0xffffffff


	//   ....[194]....
        /*0d3c*/ 	.word	0xffffffff


	//   ....[195]....
        /*0d40*/ 	.word	0xffffffff


	//   ....[196]....
        /*0d44*/ 	.word	0xffffffff


	//   ....[197]....
        /*0d48*/ 	.word	0xffffffff


	//   ....[198]....
        /*0d4c*/ 	.word	0xffffffff


	//   ....[199]....
        /*0d50*/ 	.word	0xffffffff


	//   ....[200]....
        /*0d54*/ 	.word	0xffffffff


	//   ....[201]....
        /*0d58*/ 	.word	0xffffffff


	//   ....[202]....
        /*0d5c*/ 	.word	0xffffffff


	//   ....[203]....
        /*0d60*/ 	.word	0xffffffff


	//   ....[204]....
        /*0d64*/ 	.word	0xffffffff


	//   ....[205]....
        /*0d68*/ 	.word	0xffffffff


	//   ....[206]....
        /*0d6c*/ 	.word	0xffffffff


	//   ....[207]....
        /*0d70*/ 	.word	0xffffffff


	//   ....[208]....
        /*0d74*/ 	.word	0xffffffff


	//   ....[209]....
        /*0d78*/ 	.word	0xffffffff


	//   ....[210]....
        /*0d7c*/ 	.word	0xffffffff


	//   ....[211]....
        /*0d80*/ 	.word	0xffffffff


	//   ....[212]....
        /*0d84*/ 	.word	0xffffffff


	//   ....[213]....
        /*0d88*/ 	.word	0xffffffff


	//   ....[214]....
        /*0d8c*/ 	.word	0xffffffff


	//   ....[215]....
        /*0d90*/ 	.word	0xffffffff


	//   ....[216]....
        /*0d94*/ 	.word	0xffffffff


	//   ....[217]....
        /*0d98*/ 	.word	0xffffffff


	//   ....[218]....
        /*0d9c*/ 	.word	0xffffffff


	//   ....[219]....
        /*0da0*/ 	.word	0xffffffff


	//   ....[220]....
        /*0da4*/ 	.word	0xffffffff


	//   ....[221]....
        /*0da8*/ 	.word	0xffffffff


	//   ....[222]....
        /*0dac*/ 	.word	0xffffffff


	//   ....[223]....
        /*0db0*/ 	.word	0xffffffff


	//   ....[224]....
        /*0db4*/ 	.word	0xffffffff


	//   ....[225]....
        /*0db8*/ 	.word	0xffffffff


	//   ....[226]....
        /*0dbc*/ 	.word	0xffffffff


	//   ....[227]....
        /*0dc0*/ 	.word	0xffffffff


	//   ....[228]....
        /*0dc4*/ 	.word	0xffffffff


	//   ....[229]....
        /*0dc8*/ 	.word	0xffffffff


	//   ....[230]....
        /*0dcc*/ 	.word	0xffffffff


	//   ....[231]....
        /*0dd0*/ 	.word	0xffffffff


	//   ....[232]....
        /*0dd4*/ 	.word	0xffffffff


	//   ....[233]....
        /*0dd8*/ 	.word	0xffffffff


	//   ....[234]....
        /*0ddc*/ 	.word	0xffffffff


	//   ....[235]....
        /*0de0*/ 	.word	0xffffffff


	//   ....[236]....
        /*0de4*/ 	.word	0xffffffff


	//   ....[237]....
        /*0de8*/ 	.word	0xffffffff


	//   ....[238]....
        /*0dec*/ 	.word	0xffffffff


	//   ....[239]....
        /*0df0*/ 	.word	0xffffffff


	//   ....[240]....
        /*0df4*/ 	.word	0xffffffff


	//   ....[241]....
        /*0df8*/ 	.word	0xffffffff


	//   ....[242]....
        /*0dfc*/ 	.word	0xffffffff


	//   ....[243]....
        /*0e00*/ 	.word	0xffffffff


	//   ....[244]....
        /*0e04*/ 	.word	0xffffffff


	//   ....[245]....
        /*0e08*/ 	.word	0xffffffff


	//   ....[246]....
        /*0e0c*/ 	.word	0xffffffff


	//   ....[247]....
        /*0e10*/ 	.word	0xffffffff


	//   ....[248]....
        /*0e14*/ 	.word	0xffffffff


	//   ....[249]....
        /*0e18*/ 	.word	0xffffffff


	//   ....[250]....
        /*0e1c*/ 	.word	0xffffffff


	//   ....[251]....
        /*0e20*/ 	.word	0xffffffff


	//   ....[252]....
        /*0e24*/ 	.word	0xffffffff


	//   ....[253]....
        /*0e28*/ 	.word	0xffffffff


	//   ....[254]....
        /*0e2c*/ 	.word	0xffffffff


	//   ....[255]....
        /*0e30*/ 	.word	0xffffffff


	//   ....[0]....
        /*0e34*/ 	.word	0xffffffff


	//   ....[1]....
        /*0e38*/ 	.word	0xffffffff


	//   ....[2]....
        /*0e3c*/ 	.word	0xffffffff


	//   ....[3]....
        /*0e40*/ 	.word	0xffffffff


	//   ....[4]....
        /*0e44*/ 	.word	0xffffffff


	//   ....[5]....
        /*0e48*/ 	.word	0xffffffff


	//   ....[6]....
        /*0e4c*/ 	.word	0xffffffff


	//   ....[7]....
        /*0e50*/ 	.word	0xffffffff


	//   ....[8]....
        /*0e54*/ 	.word	0xffffffff


	//   ....[9]....
        /*0e58*/ 	.word	0xffffffff


	//   ....[10]....
        /*0e5c*/ 	.word	0xffffffff


	//   ....[11]....
        /*0e60*/ 	.word	0xffffffff


	//   ....[12]....
        /*0e64*/ 	.word	0xffffffff


	//   ....[13]....
        /*0e68*/ 	.word	0xffffffff


	//   ....[14]....
        /*0e6c*/ 	.word	0xffffffff


	//   ....[15]....
        /*0e70*/ 	.word	0xffffffff


	//   ....[16]....
        /*0e74*/ 	.word	0xffffffff


	//   ....[17]....
        /*0e78*/ 	.word	0xffffffff


	//   ....[18]....
        /*0e7c*/ 	.word	0xffffffff


	//   ....[19]....
        /*0e80*/ 	.word	0xffffffff


	//   ....[20]....
        /*0e84*/ 	.word	0xffffffff


	//   ....[21]....
        /*0e88*/ 	.word	0xffffffff


	//   ....[22]....
        /*0e8c*/ 	.word	0xffffffff


	//   ....[23]....
        /*0e90*/ 	.word	0xffffffff


	//   ....[24]....
        /*0e94*/ 	.word	0xffffffff


	//   ....[25]....
        /*0e98*/ 	.word	0xffffffff


	//   ....[26]....
        /*0e9c*/ 	.word	0xffffffff


	//   ....[27]....
        /*0ea0*/ 	.word	0xffffffff


	//   ....[28]....
        /*0ea4*/ 	.word	0xffffffff


	//   ....[29]....
        /*0ea8*/ 	.word	0xffffffff


	//   ....[30]....
        /*0eac*/ 	.word	0xffffffff


	//   ....[31]....
        /*0eb0*/ 	.word	0xffffffff


	//   ....[32]....
        /*0eb4*/ 	.word	0xffffffff


	//   ....[33]....
        /*0eb8*/ 	.word	0xffffffff


	//   ....[34]....
        /*0ebc*/ 	.word	0xffffffff


	//   ....[35]....
        /*0ec0*/ 	.word	0xffffffff


	//   ....[36]....
        /*0ec4*/ 	.word	0xffffffff


	//   ....[37]....
        /*0ec8*/ 	.word	0xffffffff


	//   ....[38]....
        /*0ecc*/ 	.word	0xffffffff


	//   ....[39]....
        /*0ed0*/ 	.word	0xffffffff


	//   ....[40]....
        /*0ed4*/ 	.word	0xffffffff


	//   ....[41]....
        /*0ed8*/ 	.word	0xffffffff


	//   ....[42]....
        /*0edc*/ 	.word	0xffffffff


	//   ....[43]....
        /*0ee0*/ 	.word	0xffffffff


	//   ....[44]....
        /*0ee4*/ 	.word	0xffffffff


	//   ....[45]....
        /*0ee8*/ 	.word	0xffffffff


	//   ....[46]....
        /*0eec*/ 	.word	0xffffffff


	//   ....[47]....
        /*0ef0*/ 	.word	0xffffffff


	//   ....[48]....
        /*0ef4*/ 	.word	0xffffffff


	//   ....[49]....
        /*0ef8*/ 	.word	0xffffffff


	//   ....[50]....
        /*0efc*/ 	.word	0xffffffff


	//   ....[51]....
        /*0f00*/ 	.word	0xffffffff


	//   ....[52]....
        /*0f04*/ 	.word	0xffffffff


	//   ....[53]....
        /*0f08*/ 	.word	0xffffffff


	//   ....[54]....
        /*0f0c*/ 	.word	0xffffffff


	//   ....[55]....
        /*0f10*/ 	.word	0xffffffff


	//   ....[56]....
        /*0f14*/ 	.word	0xffffffff


	//   ....[57]....
        /*0f18*/ 	.word	0xffffffff


	//   ....[58]....
        /*0f1c*/ 	.word	0xffffffff


	//   ....[59]....
        /*0f20*/ 	.word	0xffffffff


	//   ....[60]....
        /*0f24*/ 	.word	0xffffffff


	//   ....[61]....
        /*0f28*/ 	.word	0xffffffff


	//   ....[62]....
        /*0f2c*/ 	.word	0xffffffff


	//   ....[63]....
        /*0f30*/ 	.word	0xffffffff


	//   ....[64]....
        /*0f34*/ 	.word	0xffffffff


	//----- nvinfo : EIATTR_COOP_GROUP_INSTR_OFFSETS
	.align		4
.L_1076:
        /*0f38*/ 	.byte	0x04, 0x28
        /*0f3a*/ 	.short	(.L_1078 - .L_1077)


	//   ....[0]....
.L_1077:
        /*0f3c*/ 	.word	0x00000060


	//   ....[1]....
        /*0f40*/ 	.word	0x00000260


	//   ....[2]....
        /*0f44*/ 	.word	0x00000290


	//   ....[3]....
        /*0f48*/ 	.word	0x000002c0


	//   ....[4]....
        /*0f4c*/ 	.word	0x000002f0


	//   ....[5]....
        /*0f50*/ 	.word	0x00000320


	//   ....[6]....
        /*0f54*/ 	.word	0x00000350


	//   ....[7]....
        /*0f58*/ 	.word	0x000004d0


	//   ....[8]....
        /*0f5c*/ 	.word	0x00000510


	//   ....[9]....
        /*0f60*/ 	.word	0x00000540


	//   ....[10]....
        /*0f64*/ 	.word	0x00000570


	//   ....[11]....
        /*0f68*/ 	.word	0x000005a0


	//   ....[12]....
        /*0f6c*/ 	.word	0x000005d0


	//   ....[13]....
        /*0f70*/ 	.word	0x00000660


	//   ....[14]....
        /*0f74*/ 	.word	0x000006b0


	//   ....[15]....
        /*0f78*/ 	.word	0x000006d0


	//   ....[16]....
        /*0f7c*/ 	.word	0x00000730


	//   ....[17]....
        /*0f80*/ 	.word	0x000044d0


	//   ....[18]....
        /*0f84*/ 	.word	0x00004530


	//   ....[19]....
        /*0f88*/ 	.word	0x00005570


	//   ....[20]....
        /*0f8c*/ 	.word	0x00005580


	//   ....[21]....
        /*0f90*/ 	.word	0x00006b00


	//   ....[22]....
        /*0f94*/ 	.word	0x00006b80


	//   ....[23]....
        /*0f98*/ 	.word	0x00007c80


	//   ....[24]....
        /*0f9c*/ 	.word	0x00007c90


	//   ....[25]....
        /*0fa0*/ 	.word	0x00008c50


	//   ....[26]....
        /*0fa4*/ 	.word	0x00008c80


	//   ....[27]....
        /*0fa8*/ 	.word	0x00008e40


	//   ....[28]....
        /*0fac*/ 	.word	0x00008e60


	//   ....[29]....
        /*0fb0*/ 	.word	0x00009340


	//   ....[30]....
        /*0fb4*/ 	.word	0x00009360


	//   ....[31]....
        /*0fb8*/ 	.word	0x000094f0


	//   ....[32]....
        /*0fbc*/ 	.word	0x00009510


	//   ....[33]....
        /*0fc0*/ 	.word	0x0000a900


	//   ....[34]....
        /*0fc4*/ 	.word	0x0000a920


	//   ....[35]....
        /*0fc8*/ 	.word	0x0000aa90


	//   ....[36]....
        /*0fcc*/ 	.word	0x0000aaa0


	//   ....[37]....
        /*0fd0*/ 	.word	0x0000ac10


	//   ....[38]....
        /*0fd4*/ 	.word	0x0000ac30


	//   ....[39]....
        /*0fd8*/ 	.word	0x0000ada0


	//   ....[40]....
        /*0fdc*/ 	.word	0x0000adb0


	//   ....[41]....
        /*0fe0*/ 	.word	0x0000b490


	//   ....[42]....
        /*0fe4*/ 	.word	0x0000b4d0


	//   ....[43]....
        /*0fe8*/ 	.word	0x0000b500


	//   ....[44]....
        /*0fec*/ 	.word	0x0000b530


	//   ....[45]....
        /*0ff0*/ 	.word	0x0000ba00


	//   ....[46]....
        /*0ff4*/ 	.word	0x0000ba10


	//   ....[47]....
        /*0ff8*/ 	.word	0x0000bbf0


	//   ....[48]....
        /*0ffc*/ 	.word	0x0000bc00


	//   ....[49]....
        /*1000*/ 	.word	0x0000caa0


	//   ....[50]....
        /*1004*/ 	.word	0x0000cac0


	//   ....[51]....
        /*1008*/ 	.word	0x0000cc80


	//   ....[52]....
        /*100c*/ 	.word	0x0000cc90


	//   ....[53]....
        /*1010*/ 	.word	0x0000d100


	//   ....[54]....
        /*1014*/ 	.word	0x0000d680


	//   ....[55]....
        /*1018*/ 	.word	0x0000dc30


	//   ....[56]....
        /*101c*/ 	.word	0x0000dc60


	//   ....[57]....
        /*1020*/ 	.word	0x0000dc70


	//   ....[58]....
        /*1024*/ 	.word	0x0000dca0


	//   ....[59]....
        /*1028*/ 	.word	0x0000f210


	//   ....[60]....
        /*102c*/ 	.word	0x0000f230


	//   ....[61]....
        /*1030*/ 	.word	0x0000f460


	//   ....[62]....
        /*1034*/ 	.word	0x0000f470


	//   ....[63]....
        /*1038*/ 	.word	0x00010260


	//   ....[64]....
        /*103c*/ 	.word	0x00010280


	//   ....[65]....
        /*1040*/ 	.word	0x00010420


	//   ....[66]....
        /*1044*/ 	.word	0x00010430


	//   ....[67]....
        /*1048*/ 	.word	0x00010700


	//   ....[68]....
        /*104c*/ 	.word	0x00010ca0


	//   ....[69]....
        /*1050*/ 	.word	0x00011290


	//   ....[70]....
        /*1054*/ 	.word	0x000112c0


	//   ....[71]....
        /*1058*/ 	.word	0x000112e0


	//   ....[72]....
        /*105c*/ 	.word	0x00011300


	//   ....[73]....
        /*1060*/ 	.word	0x00012f20


	//   ....[74]....
        /*1064*/ 	.word	0x00012f40


	//   ....[75]....
        /*1068*/ 	.word	0x00013170


	//   ....[76]....
        /*106c*/ 	.word	0x00013180


	//   ....[77]....
        /*1070*/ 	.word	0x00013f70


	//   ....[78]....
        /*1074*/ 	.word	0x00013f90


	//   ....[79]....
        /*1078*/ 	.word	0x00014130


	//   ....[80]....
        /*107c*/ 	.word	0x00014140


	//   ....[81]....
        /*1080*/ 	.word	0x00014470


	//   ....[82]....
        /*1084*/ 	.word	0x000144a0


	//   ....[83]....
        /*1088*/ 	.word	0x000144c0


	//   ....[84]....
        /*108c*/ 	.word	0x000144e0


	//   ....[85]....
        /*1090*/ 	.word	0x00015e10


	//   ....[86]....
        /*1094*/ 	.word	0x00015e30


	//   ....[87]....
        /*1098*/ 	.word	0x00016060


	//   ....[88]....
        /*109c*/ 	.word	0x00016070


	//   ....[89]....
        /*10a0*/ 	.word	0x00016e40


	//   ....[90]....
        /*10a4*/ 	.word	0x00016e60


	//   ....[91]....
        /*10a8*/ 	.word	0x00016ff0


	//   ....[92]....
        /*10ac*/ 	.word	0x00017000


	//   ....[93]....
        /*10b0*/ 	.word	0x000172d0


	//   ....[94]....
        /*10b4*/ 	.word	0x00017890


	//   ....[95]....
        /*10b8*/ 	.word	0x00017ea0


	//   ....[96]....
        /*10bc*/ 	.word	0x00017ed0


	//   ....[97]....
        /*10c0*/ 	.word	0x00017ef0


	//   ....[98]....
        /*10c4*/ 	.word	0x00017f10


	//   ....[99]....
        /*10c8*/ 	.word	0x000196f0


	//   ....[100]....
        /*10cc*/ 	.word	0x00019720


	//   ....[101]....
        /*10d0*/ 	.word	0x00019740


	//   ....[102]....
        /*10d4*/ 	.word	0x00019750


	//   ....[103]....
        /*10d8*/ 	.word	0x0001afe0


	//   ....[104]....
        /*10dc*/ 	.word	0x0001aff0


	//   ....[105]....
        /*10e0*/ 	.word	0x0001b010


	//   ....[106]....
        /*10e4*/ 	.word	0x0001b020


	//   ....[107]....
        /*10e8*/ 	.word	0x0001b3d0


	//   ....[108]....
        /*10ec*/ 	.word	0x0001b3f0


	//   ....[109]....
        /*10f0*/ 	.word	0x0001b560


	//   ....[110]....
        /*10f4*/ 	.word	0x0001b570


	//   ....[111]....
        /*10f8*/ 	.word	0x0001b6e0


	//   ....[112]....
        /*10fc*/ 	.word	0x0001b700


	//   ....[113]....
        /*1100*/ 	.word	0x0001b870


	//   ....[114]....
        /*1104*/ 	.word	0x0001b880


	//   ....[115]....
        /*1108*/ 	.word	0x0001bc00


	//   ....[116]....
        /*110c*/ 	.word	0x0001bc20


	//   ....[117]....
        /*1110*/ 	.word	0x0001c910


	//   ....[118]....
        /*1114*/ 	.word	0x0001c920


	//   ....[119]....
        /*1118*/ 	.word	0x0001ddb0


	//   ....[120]....
        /*111c*/ 	.word	0x0001ddd0


	//   ....[121]....
        /*1120*/ 	.word	0x0001df40


	//   ....[122]....
        /*1124*/ 	.word	0x0001df50


	//   ....[123]....
        /*1128*/ 	.word	0x0001e0c0


	//   ....[124]....
        /*112c*/ 	.word	0x0001e0e0


	//   ....[125]....
        /*1130*/ 	.word	0x0001e250


	//   ....[126]....
        /*1134*/ 	.word	0x0001e260


	//   ....[127]....
        /*1138*/ 	.word	0x0001e4c0


	//   ....[128]....
        /*113c*/ 	.word	0x0001e4e0


	//   ....[129]....
        /*1140*/ 	.word	0x0001e610


	//   ....[130]....
        /*1144*/ 	.word	0x0001e650


	//   ....[131]....
        /*1148*/ 	.word	0x0001e680


	//   ....[132]....
        /*114c*/ 	.word	0x0001e6b0


	//   ....[133]....
        /*1150*/ 	.word	0x0001e6e0


	//   ....[134]....
        /*1154*/ 	.word	0x0001e710


	//   ....[135]....
        /*1158*/ 	.word	0x0001e880


	//   ....[136]....
        /*115c*/ 	.word	0x0001e8c0


	//   ....[137]....
        /*1160*/ 	.word	0x0001e8f0


	//   ....[138]....
        /*1164*/ 	.word	0x0001e920


	//   ....[139]....
        /*1168*/ 	.word	0x0001e950


	//   ....[140]....
        /*116c*/ 	.word	0x0001e980


	//   ....[141]....
        /*1170*/ 	.word	0x0001ea10


	//   ....[142]....
        /*1174*/ 	.word	0x0001ea70


	//   ....[143]....
        /*1178*/ 	.word	0x0001ea80


	//   ....[144]....
        /*117c*/ 	.word	0x0001eae0


	//   ....[145]....
        /*1180*/ 	.word	0x0001f550


	//   ....[146]....
        /*1184*/ 	.word	0x0001f5b0


	//   ....[147]....
        /*1188*/ 	.word	0x0001f600


	//   ....[148]....
        /*118c*/ 	.word	0x0001f650


	//   ....[149]....
        /*1190*/ 	.word	0x0001f6a0


	//   ....[150]....
        /*1194*/ 	.word	0x0001f710


	//   ....[151]....
        /*1198*/ 	.word	0x0001f760


	//   ....[152]....
        /*119c*/ 	.word	0x0001f7d0


	//   ....[153]....
        /*11a0*/ 	.word	0x0001f840


	//   ....[154]....
        /*11a4*/ 	.word	0x0001f8b0


	//   ....[155]....
        /*11a8*/ 	.word	0x0001f920


	//   ....[156]....
        /*11ac*/ 	.word	0x0001f990


	//   ....[157]....
        /*11b0*/ 	.word	0x0001fa00


	//   ....[158]....
        /*11b4*/ 	.word	0x0001fa60


	//   ....[159]....
        /*11b8*/ 	.word	0x0001fad0


	//   ....[160]....
        /*11bc*/ 	.word	0x0001fb40


	//   ....[161]....
        /*11c0*/ 	.word	0x0001fbb0


	//   ....[162]....
        /*11c4*/ 	.word	0x0001fc10


	//   ....[163]....
        /*11c8*/ 	.word	0x0001fc80


	//   ....[164]....
        /*11cc*/ 	.word	0x0001fcf0


	//   ....[165]....
        /*11d0*/ 	.word	0x0001fd50


	//   ....[166]....
        /*11d4*/ 	.word	0x0001fdc0


	//   ....[167]....
        /*11d8*/ 	.word	0x0001fe30


	//   ....[168]....
        /*11dc*/ 	.word	0x0001fea0


	//   ....[169]....
        /*11e0*/ 	.word	0x0001ff00


	//   ....[170]....
        /*11e4*/ 	.word	0x0001ff70


	//   ....[171]....
        /*11e8*/ 	.word	0x0001ffe0


	//   ....[172]....
        /*11ec*/ 	.word	0x00020040


	//   ....[173]....
        /*11f0*/ 	.word	0x00020090


	//   ....[174]....
        /*11f4*/ 	.word	0x000200e0


	//   ....[175]....
        /*11f8*/ 	.word	0x00020130


	//   ....[176]....
        /*11fc*/ 	.word	0x00020190


	//   ....[177]....
        /*1200*/ 	.word	0x00020200


	//   ....[178]....
        /*1204*/ 	.word	0x00020270


	//   ....[179]....
        /*1208*/ 	.word	0x000202d0


	//   ....[180]....
        /*120c*/ 	.word	0x00020340


	//   ....[181]....
        /*1210*/ 	.word	0x000203b0


	//   ....[182]....
        /*1214*/ 	.word	0x00020420


	//   ....[183]....
        /*1218*/ 	.word	0x00020480


	//   ....[184]....
        /*121c*/ 	.word	0x000204f0


	//   ....[185]....
        /*1220*/ 	.word	0x00020560


	//   ....[186]....
        /*1224*/ 	.word	0x000205b0


	//   ....[187]....
        /*1228*/ 	.word	0x00020600


	//   ....[188]....
        /*122c*/ 	.word	0x00020650


	//   ....[189]....
        /*1230*/ 	.word	0x00020690


	//   ....[190]....
        /*1234*/ 	.word	0x00020700


	//   ....[191]....
        /*1238*/ 	.word	0x00020770


	//   ....[192]....
        /*123c*/ 	.word	0x000207e0


	//   ....[193]....
        /*1240*/ 	.word	0x00020840


	//   ....[194]....
        /*1244*/ 	.word	0x000208b0


	//   ....[195]....
        /*1248*/ 	.word	0x00020920


	//   ....[196]....
        /*124c*/ 	.word	0x00020990


	//   ....[197]....
        /*1250*/ 	.word	0x000209f0


	//   ....[198]....
        /*1254*/ 	.word	0x00020a40


	//   ....[199]....
        /*1258*/ 	.word	0x00020a90


	//   ....[200]....
        /*125c*/ 	.word	0x00020ae0


	//   ....[201]....
        /*1260*/ 	.word	0x00020b20


	//   ....[202]....
        /*1264*/ 	.word	0x00020b90


	//   ....[203]....
        /*1268*/ 	.word	0x00020c00


	//   ....[204]....
        /*126c*/ 	.word	0x00020c60


	//   ....[205]....
        /*1270*/ 	.word	0x00020cd0


	//   ....[206]....
        /*1274*/ 	.word	0x00020d40


	//   ....[207]....
        /*1278*/ 	.word	0x00020db0


	//   ....[208]....
        /*127c*/ 	.word	0x00020e10


	//   ....[209]....
        /*1280*/ 	.word	0x00020e80


	//   ....[210]....
        /*1284*/ 	.word	0x00020ef0


	//   ....[211]....
        /*1288*/ 	.word	0x00020f40


	//   ....[212]....
        /*128c*/ 	.word	0x00020f90


	//   ....[213]....
        /*1290*/ 	.word	0x00020fe0


	//   ....[214]....
        /*1294*/ 	.word	0x00021020


	//   ....[215]....
        /*1298*/ 	.word	0x00021080


	//   ....[216]....
        /*129c*/ 	.word	0x000210e0


	//   ....[217]....
        /*12a0*/ 	.word	0x00021130


	//   ....[218]....
        /*12a4*/ 	.word	0x00021180


	//   ....[219]....
        /*12a8*/ 	.word	0x000211f0


	//   ....[220]....
        /*12ac*/ 	.word	0x00021260


	//   ....[221]....
        /*12b0*/ 	.word	0x000212d0


	//   ....[222]....
        /*12b4*/ 	.word	0x00021330


	//   ....[223]....
        /*12b8*/ 	.word	0x000213a0


	//   ....[224]....
        /*12bc*/ 	.word	0x00021410


	//   ....[225]....
        /*12c0*/ 	.word	0x00021480


	//   ....[226]....
        /*12c4*/ 	.word	0x000214e0


	//   ....[227]....
        /*12c8*/ 	.word	0x00021550


	//   ....[228]....
        /*12cc*/ 	.word	0x000215c0


	//   ....[229]....
        /*12d0*/ 	.word	0x00021630


	//   ....[230]....
        /*12d4*/ 	.word	0x00021690


	//   ....[231]....
        /*12d8*/ 	.word	0x00021700


	//   ....[232]....
        /*12dc*/ 	.word	0x00021770


	//   ....[233]....
        /*12e0*/ 	.word	0x000217e0


	//   ....[234]....
        /*12e4*/ 	.word	0x00021840


	//   ....[235]....
        /*12e8*/ 	.word	0x000218b0


	//   ....[236]....
        /*12ec*/ 	.word	0x00021920


	//   ....[237]....
        /*12f0*/ 	.word	0x00021990


	//   ....[238]....
        /*12f4*/ 	.word	0x000219f0


	//   ....[239]....
        /*12f8*/ 	.word	0x00021a60


	//   ....[240]....
        /*12fc*/ 	.word	0x00021ad0


	//   ....[241]....
        /*1300*/ 	.word	0x00021b20


	//   ....[242]....
        /*1304*/ 	.word	0x00021b60


	//   ....[243]....
        /*1308*/ 	.word	0x00021bb0


	//   ....[244]....
        /*130c*/ 	.word	0x00021c00


	//   ....[245]....
        /*1310*/ 	.word	0x00021c50


	//   ....[246]....
        /*1314*/ 	.word	0x00021cc0


	//   ....[247]....
        /*1318*/ 	.word	0x00021d10


	//   ....[248]....
        /*131c*/ 	.word	0x00021d60


	//   ....[249]....
        /*1320*/ 	.word	0x00021db0


	//   ....[250]....
        /*1324*/ 	.word	0x00021e00


	//   ....[251]....
        /*1328*/ 	.word	0x00021e50


	//   ....[252]....
        /*132c*/ 	.word	0x00021ec0


	//   ....[253]....
        /*1330*/ 	.word	0x00021f10


	//   ....[254]....
        /*1334*/ 	.word	0x00021f80


	//   ....[255]....
        /*1338*/ 	.word	0x00021fe0


	//   ....[0]....
        /*133c*/ 	.word	0x00022050


	//   ....[1]....
        /*1340*/ 	.word	0x00022480


	//   ....[2]....
        /*1344*/ 	.word	0x000224a0


	//   ....[3]....
        /*1348*/ 	.word	0x000224c0


	//   ....[4]....
        /*134c*/ 	.word	0x000224d0


	//   ....[5]....
        /*1350*/ 	.word	0x00022a20


	//   ....[6]....
        /*1354*/ 	.word	0x00022a30


	//   ....[7]....
        /*1358*/ 	.word	0x00022a40


	//   ....[8]....
        /*135c*/ 	.word	0x00022a50


	//   ....[9]....
        /*1360*/ 	.word	0x00022fc0


	//   ....[10]....
        /*1364*/ 	.word	0x00022fe0


	//   ....[11]....
        /*1368*/ 	.word	0x00023000


	//   ....[12]....
        /*136c*/ 	.word	0x00023010


	//   ....[13]....
        /*1370*/ 	.word	0x000235e0


	//   ....[14]....
        /*1374*/ 	.word	0x00023600


	//   ....[15]....
        /*1378*/ 	.word	0x00023610


	//   ....[16]....
        /*137c*/ 	.word	0x00023620


	//   ....[17]....
        /*1380*/ 	.word	0x00026e70


	//   ....[18]....
        /*1384*/ 	.word	0x00026e90


	//   ....[19]....
        /*1388*/ 	.word	0x00026eb0


	//   ....[20]....
        /*138c*/ 	.word	0x00026ec0


	//   ....[21]....
        /*1390*/ 	.word	0x00027330


	//   ....[22]....
        /*1394*/ 	.word	0x00027340


	//   ....[23]....
        /*1398*/ 	.word	0x00027350


	//   ....[24]....
        /*139c*/ 	.word	0x00027360


	//   ....[25]....
        /*13a0*/ 	.word	0x00027790


	//   ....[26]....
        /*13a4*/ 	.word	0x000277b0


	//   ....[27]....
        /*13a8*/ 	.word	0x000277d0


	//   ....[28]....
        /*13ac*/ 	.word	0x000277e0


	//   ....[29]....
        /*13b0*/ 	.word	0x00027c70


	//   ....[30]....
        /*13b4*/ 	.word	0x00027c90


	//   ....[31]....
        /*13b8*/ 	.word	0x00027cb0


	//   ....[32]....
        /*13bc*/ 	.word	0x00027cc0


	//   ....[33]....
        /*13c0*/ 	.word	0x0002b960


	//   ....[34]....
        /*13c4*/ 	.word	0x0002b9d0


	//   ....[35]....
        /*13c8*/ 	.word	0x0002ba40


	//   ....[36]....
        /*13cc*/ 	.word	0x0002baa0


	//   ....[37]....
        /*13d0*/ 	.word	0x0002bb10


	//   ....[38]....
        /*13d4*/ 	.word	0x0002bb70


	//   ....[39]....
        /*13d8*/ 	.word	0x0002bbe0


	//   ....[40]....
        /*13dc*/ 	.word	0x0002bc40


	//   ....[41]....
        /*13e0*/ 	.word	0x0002bcb0


	//   ....[42]....
        /*13e4*/ 	.word	0x0002bd20


	//   ....[43]....
        /*13e8*/ 	.word	0x0002bd90


	//   ....[44]....
        /*13ec*/ 	.word	0x0002bdf0


	//   ....[45]....
        /*13f0*/ 	.word	0x0002be60


	//   ....[46]....
        /*13f4*/ 	.word	0x0002bed0


	//   ....[47]....
        /*13f8*/ 	.word	0x0002bf30


	//   ....[48]....
        /*13fc*/ 	.word	0x0002bf90


	//   ....[49]....
        /*1400*/ 	.word	0x0002c000


	//   ....[50]....
        /*1404*/ 	.word	0x0002c070


	//   ....[51]....
        /*1408*/ 	.word	0x0002c0e0


	//   ....[52]....
        /*140c*/ 	.word	0x0002c140


	//   ....[53]....
        /*1410*/ 	.word	0x0002c1b0


	//   ....[54]....
        /*1414*/ 	.word	0x0002c210


	//   ....[55]....
        /*1418*/ 	.word	0x0002c270


	//   ....[56]....
        /*141c*/ 	.word	0x0002c2d0


	//   ....[57]....
        /*1420*/ 	.word	0x0002c340


	//   ....[58]....
        /*1424*/ 	.word	0x0002c3b0


	//   ....[59]....
        /*1428*/ 	.word	0x0002c420


	//   ....[60]....
        /*142c*/ 	.word	0x0002c480


	//   ....[61]....
        /*1430*/ 	.word	0x0002c4f0


	//   ....[62]....
        /*1434*/ 	.word	0x0002c560


	//   ....[63]....
        /*1438*/ 	.word	0x0002c5d0


	//   ....[64]....
        /*143c*/ 	.word	0x0002c630


	//----- nvinfo : EIATTR_EXIT_INSTR_OFFSETS
	.align		4
.L_1078:
        /*1440*/ 	.byte	0x04, 0x1c
        /*1442*/ 	.short	(.L_1080 - .L_1079)


	//   ....[0]....
.L_1079:
        /*1444*/ 	.word	0x00001170


	//   ....[1]....
        /*1448*/ 	.word	0x0001f510


	//----- nvinfo : EIATTR_MAX_THREADS
	.align		4
.L_1080:
        /*144c*/ 	.byte	0x04, 0x05
        /*144e*/ 	.short	(.L_1082 - .L_1081)
.L_1081:
        /*1450*/ 	.word	0x00000100
        /*1454*/ 	.word	0x00000001
        /*1458*/ 	.word	0x00000001


	//----- nvinfo : EIATTR_CRS_STACK_SIZE
	.align		4
.L_1082:
        /*145c*/ 	.byte	0x04, 0x1e
        /*145e*/ 	.short	(.L_1084 - .L_1083)
.L_1083:
        /*1460*/ 	.word	0x00000000
.L_1084:


//--------------------- .nv.info._ZN7cutlass13device_kernelIN5flash19enable_sm80_to_sm89INS1_16FlashAttnFwdSm80INS1_25CollectiveMainloopFwdSm80ILi8ELi1ELb0EN4cute5tupleIJNS5_1CILi128EEENS7_ILi96EEENS7_ILi256EEEEEELi256ENS_6half_tEfNS_4arch4Sm80ELb1ELb0ELb0ELb0ELb1ELb0ELb1ELb1EEENS1_21CollectiveEpilogueFwdINS6_IJS8_SA_S9_EEENS6_IJNS7_ILi1EEESI_SI_EEESC_SE_Li256ELb0ELb1ELb1ELb0EEENS1_30DynamicPersistentTileSchedulerILi256ELi256ELb1ELb1ELb0EEEEEEEEEvNT_6ParamsE --------------------------
	.section	.nv.info._ZN7cutlass13device_kernelIN5flash19enable_sm80_to_sm89INS1_16FlashAttnFwdSm80INS1_25CollectiveMainloopFwdSm80ILi8ELi1ELb0EN4cute5tupleIJNS5_1CILi128EEENS7_ILi96EEENS7_ILi256EEEEEELi256ENS_6half_tEfNS_4arch4Sm80ELb1ELb0ELb0ELb0ELb1ELb0ELb1ELb1EEENS1_21CollectiveEpilogueFwdINS6_IJS8_SA_S9_EEENS6_IJNS7_ILi1EEESI_SI_EEESC_SE_Li256ELb0ELb1ELb1ELb0EEENS1_30DynamicPersistentTileSchedulerILi256ELi256ELb1ELb1ELb0EEEEEEEEEvNT_6ParamsE,"",@"SHT_CUDA_INFO"
	.sectionflags	@""
	.align	4


	//----- nvinfo : EIATTR_CUDA_API_VERSION
	.align		4
        /*0000*/ 	.byte	0x04, 0x37
        /*0002*/ 	.short	(.L_1086 - .L_1085)
.L_1085:
        /*0004*/ 	.word	0x00000082


	//----- nvinfo : EIATTR_SW2861232_WAR
	.align		4
.L_1086:
        /*0008*/ 	.byte	0x01, 0x35
	.zero		2


	//----- nvinfo : EIATTR_PARAM_CBANK
	.align		4
        /*000c*/ 	.byte	0x04, 0x0a
        /*000e*/ 	.short	(.L_1088 - .L_1087)
	.align		4
.L_1087:
        /*0010*/ 	.word	index@(.nv.constant0._ZN7cutlass13device_kernelIN5flash19enable_sm80_to_sm89INS1_16FlashAttnFwdSm80INS1_25CollectiveMainloopFwdSm80ILi8ELi1ELb0EN4cute5tupleIJNS5_1CILi128EEENS7_ILi96EEENS7_ILi256EEEEEELi256ENS_6half_tEfNS_4arch4Sm80ELb1ELb0ELb0ELb0ELb1ELb0ELb1ELb1EEENS1_21CollectiveEpilogueFwdINS6_IJS8_SA_S9_EEENS6_IJNS7_ILi1EEESI_SI_EEESC_SE_Li256ELb0ELb1ELb1ELb0EEENS1_30DynamicPersistentTileSchedulerILi256ELi256ELb1ELb1ELb0EEEEEEEEEvNT_6ParamsE)
        /*0014*/ 	.short	0x0160
        /*0016*/ 	.short	0x0428


	//----- nvinfo : EIATTR_CBANK_PARAM_SIZE
	.align		4
.L_1088:
        /*0018*/ 	.byte	0x03, 0x19
        /*001a*/ 	.short	0x0428


	//----- nvinfo : EIATTR_KPARAM_INFO
	.align		4
        /*001c*/ 	.byte	0x04, 0x17
        /*001e*/ 	.short	(.L_1090 - .L_1089)
.L_1089:
        /*0020*/ 	.word	0x00000000
        /*0024*/ 	.short	0x0000
        /*0026*/ 	.short	0x0000
        /*0028*/ 	.byte	0x00, 0xf0, 0xa1, 0x10


	//----- nvinfo : EIATTR_MAXREG_COUNT
	.align		4
.L_1090:
        /*002c*/ 	.byte	0x03, 0x1b
        /*002e*/ 	.short	0x00ff


	//----- nvinfo : EIATTR_NUM_BARRIERS
	.align		4
        /*0030*/ 	.byte	0x02, 0x4c
        /*0032*/ 	.byte	0x06
	.zero		1


	//----- nvinfo : EIATTR_ANNOTATIONS
	.align		4
        /*0034*/ 	.byte	0x04, 0x55
        /*0036*/ 	.short	(.L_1092 - .L_1091)


	//   ....[0]....
.L_1091:
        /* <DEDUP_REMOVED lines=191> */


	//----- nvinfo : EIATTR_MERCURY_ISA_VERSION
	.align		4
.L_1092:
        /*0c18*/ 	.byte	0x03, 0x5f
        /*0c1a*/ 	.short	0x0000


	//----- nvinfo : EIATTR_INT_WARP_WIDE_INSTR_OFFSETS
	.align		4
        /*0c1c*/ 	.byte	0x04, 0x31
        /*0c1e*/ 	.short	(.L_1094 - .L_1093)


	//   ....[0]....
.L_1093:
        /*0c20*/ 	.word	0x00012830


	//   ....[1]....
        /*0c24*/ 	.word	0x000128b0


	//----- nvinfo : EIATTR_COOP_GROUP_MASK_REGIDS
	.align		4
.L_1094:
        /*0c28*/ 	.byte	0x04, 0x29
        /*0c2a*/ 	.short	(.L_1096 - .L_1095)


	//   ....[0]....
.L_1095:
        /*0c2c*/ 	.word	0xffffffff


	//   ....[1]....
        /*0c30*/ 	.word	0xffffffff


	//   ....[2]....
        /*0c34*/ 	.word	0xffffffff


	//   ....[3]....
        /*0c38*/ 	.word	0xffffffff


	//   ....[4]....
        /*0c3c*/ 	.word	0xffffffff


	//   ....[5]....
        /*0c40*/ 	.word	0xffffffff


	//   ....[6]....
        /*0c44*/ 	.word	0xffffffff


	//   ....[7]....
        /*0c48*/ 	.word	0xffffffff


	//   ....[8]....
        /*0c4c*/ 	.word	0xffffffff


	//   ....[9]....
        /*0c50*/ 	.word	0xffffffff


	//   ....[10]....
        /*0c54*/ 	.word	0xffffffff


	//   ....[11]....
        /*0c58*/ 	.word	0xffffffff


	//   ....[12]....
        /*0c5c*/ 	.word	0xffffffff


	//   ....[13]....
        /*0c60*/ 	.word	0xffffffff


	//   ....[14]....
        /*0c64*/ 	.word	0xffffffff


	//   ....[15]....
        /*0c68*/ 	.word	0xffffffff


	//   ....[16]....
        /*0c6c*/ 	.word	0xffffffff


	//   ....[17]....
        /*0c70*/ 	.word	0xffffffff


	//   ....[18]....
        /*0c74*/ 	.word	0xffffffff


	//   ....[19]....
        /*0c78*/ 	.word	0xffffffff


	//   ....[20]....
        /*0c7c*/ 	.word	0xffffffff


	//   ....[21]....
        /*0c80*/ 	.word	0xffffffff


	//   ....[22]....
        /*0c84*/ 	.word	0xffffffff


	//   ....[23]....
        /*0c88*/ 	.word	0xffffffff


	//   ....[24]....
        /*0c8c*/ 	.word	0xffffffff


	//   ....[25]....
        /*0c90*/ 	.word	0xffffffff


	//   ....[26]....
        /*0c94*/ 	.word	0xffffffff


	//   ....[27]....
        /*0c98*/ 	.word	0xffffffff


	//   ....[28]....
        /*0c9c*/ 	.word	0xffffffff


	//   ....[29]....
        /*0ca0*/ 	.word	0xffffffff


	//   ....[30]....
        /*0ca4*/ 	.word	0xffffffff


	//   ....[31]....
        /*0ca8*/ 	.word	0xffffffff


	//   ....[32]....
        /*0cac*/ 	.word	0xffffffff


	//   ....[33]....
        /*0cb0*/ 	.word	0xffffffff


	//   ....[34]....
        /*0cb4*/ 	.word	0xffffffff


	//   ....[35]....
        /*0cb8*/ 	.word	0xffffffff


	//   ....[36]....
        /*0cbc*/ 	.word	0xffffffff


	//   ....[37]....
        /*0cc0*/ 	.word	0xffffffff


	//   ....[38]....
        /*0cc4*/ 	.word	0xffffffff


	//   ....[39]....
        /*0cc8*/ 	.word	0xffffffff


	//   ....[40]....
        /*0ccc*/ 	.word	0xffffffff


	//   ....[41]....
        /*0cd0*/ 	.word	0xffffffff


	//   ....[42]....
        /*0cd4*/ 	.word	0xffffffff


	//   ....[43]....
        /*0cd8*/ 	.word	0xffffffff


	//   ....[44]....
        /*0cdc*/ 	.word	0xffffffff


	//   ....[45]....
        /*0ce0*/ 	.word	0xffffffff


	//   ....[46]....
        /*0ce4*/ 	.word	0xffffffff


	//   ....[47]....
        /*0ce8*/ 	.word	0xffffffff


	//   ....[48]....
        /*0cec*/ 	.word	0xffffffff


	//   ....[49]....
        /*0cf0*/ 	.word	0xffffffff


	//   ....[50]....
        /*0cf4*/ 	.word	0xffffffff


	//   ....[51]....
        /*0cf8*/ 	.word	0xffffffff


	//   ....[52]....
        /*0cfc*/ 	.word	0xffffffff


	//   ....[53]....
        /*0d00*/ 	.word	0xffffffff


	//   ....[54]....
        /*0d04*/ 	.word	0xffffffff


	//   ....[55]....
        /*0d08*/ 	.word	0xffffffff


	//   ....[56]....
        /*0d0c*/ 	.word	0xffffffff


	//   ....[57]....
        /*0d10*/ 	.word	0xffffffff


	//   ....[58]....
        /*0d14*/ 	.word	0xffffffff


	//   ....[59]....
        /*0d18*/ 	.word	0xffffffff


	//   ....[60]....
        /*0d1c*/ 	.word	0xffffffff


	//   ....[61]....
        /*0d20*/ 	.word	0xffffffff


	//   ....[62]....
        /*0d24*/ 	.word	0xffffffff


	//   ....[63]....
        /*0d28*/ 	.word	0xffffffff


	//   ....[64]....
        /*0d2c*/ 	.word	0xffffffff


	//   ....[65]....
        /*0d30*/ 	.word	0xffffffff


	//   ....[66]....
        /*0d34*/ 	.word	0xffffffff


	//   ....[67]....
        /*0d38*/ 	.word	0xffffffff


	//   ....[68]....
        /*0d3c*/ 	.word	0xffffffff


	//   ....[69]....
        /*0d40*/ 	.word	0xffffffff


	//   ....[70]....
        /*0d44*/ 	.word	0xffffffff


	//   ....[71]....
        /*0d48*/ 	.word	0xffffffff


	//   ....[72]....
        /*0d4c*/ 	.word	0xffffffff


	//   ....[73]....
        /*0d50*/ 	.word	0xffffffff


	//   ....[74]....
        /*0d54*/ 	.word	0xffffffff


	//   ....[75]....
        /*0d58*/ 	.word	0xffffffff


	//   ....[76]....
        /*0d5c*/ 	.word	0xffffffff


	//   ....[77]....
        /*0d60*/ 	.word	0xffffffff


	//   ....[78]....
        /*0d64*/ 	.word	0xffffffff


	//   ....[79]....
        /*0d68*/ 	.word	0xffffffff


	//   ....[80]....
        /*0d6c*/ 	.word	0xffffffff


	//   ....[81]....
        /*0d70*/ 	.word	0xffffffff


	//   ....[82]....
        /*0d74*/ 	.word	0xffffffff


	//   ....[83]....
        /*0d78*/ 	.word	0xffffffff


	//   ....[84]....
        /*0d7c*/ 	.word	0xffffffff


	//   ....[85]....
        /*0d80*/ 	.word	0xffffffff


	//   ....[86]....
        /*0d84*/ 	.word	0xffffffff


	//   ....[87]....
        /*0d88*/ 	.word	0xffffffff


	//   ....[88]....
        /*0d8c*/ 	.word	0xffffffff


	//   ....[89]....
        /*0d90*/ 	.word	0xffffffff


	//   ....[90]....
        /*0d94*/ 	.word	0xffffffff


	//   ....[91]....
        /*0d98*/ 	.word	0xffffffff


	//   ....[92]....
        /*0d9c*/ 	.word	0xffffffff


	//   ....[93]....
        /*0da0*/ 	.word	0xffffffff


	//   ....[94]....
        /*0da4*/ 	.word	0xffffffff


	//   ....[95]....
        /*0da8*/ 	.word	0xffffffff


	//   ....[96]....
        /*0dac*/ 	.word	0xffffffff


	//   ....[97]....
        /*0db0*/ 	.word	0xffffffff


	//   ....[98]....
        /*0db4*/ 	.word	0xffffffff


	//   ....[99]....
        /*0db8*/ 	.word	0xffffffff


	//   ....[100]....
        /*0dbc*/ 	.word	0xffffffff


	//   ....[101]....
        /*0dc0*/ 	.word	0xffffffff


	//   ....[102]....
        /*0dc4*/ 	.word	0xffffffff


	//   ....[103]....
        /*0dc8*/ 	.word	0xffffffff


	//   ....[104]....
        /*0dcc*/ 	.word	0xffffffff


	//   ....[105]....
        /*0dd0*/ 	.word	0xffffffff


	//   ....[106]....
        /*0dd4*/ 	.word	0xffffffff


	//   ....[107]....
        /*0dd8*/ 	.word	0xffffffff


	//   ....[108]....
        /*0ddc*/ 	.word	0xffffffff


	//   ....[109]....
        /*0de0*/ 	.word	0xffffffff


	//   ....[110]....
        /*0de4*/ 	.word	0xffffffff


	//   ....[111]....
        /*0de8*/ 	.word	0xffffffff


	//   ....[112]....
        /*0dec*/ 	.word	0xffffffff


	//   ....[113]....
        /*0df0*/ 	.word	0xffffffff


	//   ....[114]....
        /*0df4*/ 	.word	0xffffffff


	//   ....[115]....
        /*0df8*/ 	.word	0xffffffff


	//   ....[116]....
        /*0dfc*/ 	.word	0xffffffff


	//   ....[117]....
        /*0e00*/ 	.word	0xffffffff


	//   ....[118]....
        /*0e04*/ 	.word	0xffffffff


	//   ....[119]....
        /*0e08*/ 	.word	0xffffffff


	//   ....[120]....
        /*0e0c*/ 	.word	0xffffffff


	//   ....[121]....
        /*0e10*/ 	.word	0xffffffff


	//   ....[122]....
        /*0e14*/ 	.word	0xffffffff


	//   ....[123]....
        /*0e18*/ 	.word	0xffffffff


	//   ....[124]....
        /*0e1c*/ 	.word	0xffffffff


	//   ....[125]....
        /*0e20*/ 	.word	0xffffffff


	//   ....[126]....
        /*0e24*/ 	.word	0xffffffff


	//   ....[127]....
        /*0e28*/ 	.word	0xffffffff


	//   ....[128]....
        /*0e2c*/ 	.word	0xffffffff


	//   ....[129]....
        /*0e30*/ 	.word	0xffffffff


	//   ....[130]....
        /*0e34*/ 	.word	0xffffffff


	//   ....[131]....
        /*0e38*/ 	.word	0xffffffff


	//   ....[132]....
        /*0e3c*/ 	.word	0xffffffff


	//   ....[133]....
        /*0e40*/ 	.word	0xffffffff


	//   ....[134]....
        /*0e44*/ 	.word	0xffffffff


	//----- nvinfo : EIATTR_COOP_GROUP_INSTR_OFFSETS
	.align		4
.L_1096:
        /*0e48*/ 	.byte	0x04, 0x28
        /*0e4a*/ 	.short	(.L_1098 - .L_1097)


	//   ....[0]....
.L_1097:
        /*0e4c*/ 	.word	0x00000050


	//   ....[1]....
        /*0e50*/ 	.word	0x00001dc0


	//   ....[2]....
        /*0e54*/ 	.word	0x00001de0


	//   ....[3]....
        /*0e58*/ 	.word	0x00002030


	//   ....[4]....
        /*0e5c*/ 	.word	0x00002040


	//   ....[5]....
        /*0e60*/ 	.word	0x00002220


	//   ....[6]....
        /*0e64*/ 	.word	0x00002240


	//   ....[7]....
        /*0e68*/ 	.word	0x00002420


	//   ....[8]....
        /*0e6c*/ 	.word	0x00002430


	//   ....[9]....
        /*0e70*/ 	.word	0x00002ab0


	//   ....[10]....
        /*0e74*/ 	.word	0x00002ad0


	//   ....[11]....
        /*0e78*/ 	.word	0x00002ae0


	//   ....[12]....
        /*0e7c*/ 	.word	0x00002b10


	//   ....[13]....
        /*0e80*/ 	.word	0x00002c50


	//   ....[14]....
        /*0e84*/ 	.word	0x00002c90


	//   ....[15]....
        /*0e88*/ 	.word	0x00002ee0


	//   ....[16]....
        /*0e8c*/ 	.word	0x00002fa0


	//   ....[17]....
        /*0e90*/ 	.word	0x00002fb0


	//   ....[18]....
        /*0e94*/ 	.word	0x00002fc0


	//   ....[19]....
        /*0e98*/ 	.word	0x000032b0


	//   ....[20]....
        /*0e9c*/ 	.word	0x000032f0


	//   ....[21]....
        /*0ea0*/ 	.word	0x00004ac0


	//   ....[22]....
        /*0ea4*/ 	.word	0x00004b20


	//   ....[23]....
        /*0ea8*/ 	.word	0x00004b30


	//   ....[24]....
        /*0eac*/ 	.word	0x00004b40


	//   ....[25]....
        /*0eb0*/ 	.word	0x00004c20


	//   ....[26]....
        /*0eb4*/ 	.word	0x00004c70


	//   ....[27]....
        /*0eb8*/ 	.word	0x00005020


	//   ....[28]....
        /*0ebc*/ 	.word	0x00005360


	//   ....[29]....
        /*0ec0*/ 	.word	0x00005960


	//   ....[30]....
        /*0ec4*/ 	.word	0x00005980


	//   ....[31]....
        /*0ec8*/ 	.word	0x000059a0


	//   ....[32]....
        /*0ecc*/ 	.word	0x000059c0


	//   ....[33]....
        /*0ed0*/ 	.word	0x00008000


	//   ....[34]....
        /*0ed4*/ 	.word	0x00008060


	//   ....[35]....
        /*0ed8*/ 	.word	0x00008070


	//   ....[36]....
        /*0edc*/ 	.word	0x000080e0


	//   ....[37]....
        /*0ee0*/ 	.word	0x000081a0


	//   ....[38]....
        /*0ee4*/ 	.word	0x00008260


	//   ....[39]....
        /*0ee8*/ 	.word	0x00009b00


	//   ....[40]....
        /*0eec*/ 	.word	0x00009b60


	//   ....[41]....
        /*0ef0*/ 	.word	0x00009b70


	//   ....[42]....
        /*0ef4*/ 	.word	0x00009be0


	//   ....[43]....
        /*0ef8*/ 	.word	0x00009ca0


	//   ....[44]....
        /*0efc*/ 	.word	0x00009d60


	//   ....[45]....
        /*0f00*/ 	.word	0x0000a060


	//   ....[46]....
        /*0f04*/ 	.word	0x0000a390


	//   ....[47]....
        /*0f08*/ 	.word	0x0000a830


	//   ....[48]....
        /*0f0c*/ 	.word	0x0000a850


	//   ....[49]....
        /*0f10*/ 	.word	0x0000a9f0


	//   ....[50]....
        /*0f14*/ 	.word	0x0000aa10


	//   ....[51]....
        /*0f18*/ 	.word	0x0000d510


	//   ....[52]....
        /*0f1c*/ 	.word	0x0000d570


	//   ....[53]....
        /*0f20*/ 	.word	0x0000d580


	//   ....[54]....
        /*0f24*/ 	.word	0x0000d590


	//   ....[55]....
        /*0f28*/ 	.word	0x0000d6b0


	//   ....[56]....
        /*0f2c*/ 	.word	0x0000d750


	//   ....[57]....
        /*0f30*/ 	.word	0x0000efb0


	//   ....[58]....
        /*0f34*/ 	.word	0x0000efd0


	//   ....[59]....
        /*0f38*/ 	.word	0x0000f0d0


	//   ....[60]....
        /*0f3c*/ 	.word	0x0000f0f0


	//   ....[61]....
        /*0f40*/ 	.word	0x0000f120


	//   ....[62]....
        /*0f44*/ 	.word	0x0000f1b0


	//   ....[63]....
        /*0f48*/ 	.word	0x0000f640


	//   ....[64]....
        /*0f4c*/ 	.word	0x0000f660


	//   ....[65]....
        /*0f50*/ 	.word	0x0000f680


	//   ....[66]....
        /*0f54*/ 	.word	0x0000f6a0


	//   ....[67]....
        /*0f58*/ 	.word	0x00011da0


	//   ....[68]....
        /*0f5c*/ 	.word	0x00011df0


	//   ....[69]....
        /*0f60*/ 	.word	0x00011e10


	//   ....[70]....
        /*0f64*/ 	.word	0x00011e30


	//   ....[71]....
        /*0f68*/ 	.word	0x00012a00


	//   ....[72]....
        /*0f6c*/ 	.word	0x00013220


	//   ....[73]....
        /*0f70*/ 	.word	0x00013230


	//   ....[74]....
        /*0f74*/ 	.word	0x00013260


	//   ....[75]....
        /*0f78*/ 	.word	0x00013280


	//   ....[76]....
        /*0f7c*/ 	.word	0x00013390


	//   ....[77]....
        /*0f80*/ 	.word	0x000133b0


	//   ....[78]....
        /*0f84*/ 	.word	0x00013be0


	//   ....[79]....
        /*0f88*/ 	.word	0x00013bf0


	//   ....[80]....
        /*0f8c*/ 	.word	0x00014780


	//   ....[81]....
        /*0f90*/ 	.word	0x00014890


	//   ....[82]....
        /*0f94*/ 	.word	0x00014900


	//   ....[83]....
        /*0f98*/ 	.word	0x00014970


	//   ....[84]....
        /*0f9c*/ 	.word	0x000149e0


	//   ....[85]....
        /*0fa0*/ 	.word	0x00014a50


	//   ....[86]....
        /*0fa4*/ 	.word	0x00014ad0


	//   ....[87]....
        /*0fa8*/ 	.word	0x00014b40


	//   ....[88]....
        /*0fac*/ 	.word	0x00014bb0


	//   ....[89]....
        /*0fb0*/ 	.word	0x00014c10


	//   ....[90]....
        /*0fb4*/ 	.word	0x00014c80


	//   ....[91]....
        /*0fb8*/ 	.word	0x00014e90


	//   ....[92]....
        /*0fbc*/ 	.word	0x00014f00


	//   ....[93]....
        /*0fc0*/ 	.word	0x00015110


	//   ....[94]....
        /*0fc4*/ 	.word	0x00015180


	//   ....[95]....
        /*0fc8*/ 	.word	0x000151e0


	//   ....[96]....
        /*0fcc*/ 	.word	0x00015250


	//   ....[97]....
        /*0fd0*/ 	.word	0x00015890


	//   ....[98]....
        /*0fd4*/ 	.word	0x000158e0


	//   ....[99]....
        /*0fd8*/ 	.word	0x00015930


	//   ....[100]....
        /*0fdc*/ 	.word	0x00015980


	//   ....[101]....
        /*0fe0*/ 	.word	0x000159f0


	//   ....[102]....
        /*0fe4*/ 	.word	0x00015a60


	//   ....[103]....
        /*0fe8*/ 	.word	0x00015c70


	//   ....[104]....
        /*0fec*/ 	.word	0x00015ce0


	//   ....[105]....
        /*0ff0*/ 	.word	0x00015ef0


	//   ....[106]....
        /*0ff4*/ 	.word	0x00015f60


	//   ....[107]....
        /*0ff8*/ 	.word	0x00015fc0


	//   ....[108]....
        /*0ffc*/ 	.word	0x00016030


	//   ....[109]....
        /*1000*/ 	.word	0x00016240


	//   ....[110]....
        /*1004*/ 	.word	0x000162b0


	//   ....[111]....
        /*1008*/ 	.word	0x000164c0


	//   ....[112]....
        /*100c*/ 	.word	0x00016530


	//   ....[113]....
        /*1010*/ 	.word	0x00016590


	//   ....[114]....
        /*1014*/ 	.word	0x00016600


	//   ....[115]....
        /*1018*/ 	.word	0x00016c40


	//   ....[116]....
        /*101c*/ 	.word	0x00016c80


	//   ....[117]....
        /*1020*/ 	.word	0x00016cd0


	//   ....[118]....
        /*1024*/ 	.word	0x00016d10


	//   ....[119]....
        /*1028*/ 	.word	0x00016d70


	//   ....[120]....
        /*102c*/ 	.word	0x00016dd0


	//   ....[121]....
        /*1030*/ 	.word	0x00016e40


	//   ....[122]....
        /*1034*/ 	.word	0x00016fd0


	//   ....[123]....
        /*1038*/ 	.word	0x00017040


	//   ....[124]....
        /*103c*/ 	.word	0x000171d0


	//   ....[125]....
        /*1040*/ 	.word	0x00017240


	//   ....[126]....
        /*1044*/ 	.word	0x00017280


	//   ....[127]....
        /*1048*/ 	.word	0x000172c0


	//   ....[128]....
        /*104c*/ 	.word	0x00017310


	//   ....[129]....
        /*1050*/ 	.word	0x00017350


	//   ....[130]....
        /*1054*/ 	.word	0x000173a0


	//   ....[131]....
        /*1058*/ 	.word	0x00017400


	//   ....[132]....
        /*105c*/ 	.word	0x00017450


	//   ....[133]....
        /*1060*/ 	.word	0x000174b0


	//   ....[134]....
        /*1064*/ 	.word	0x00017520


	//----- nvinfo : EIATTR_EXIT_INSTR_OFFSETS
	.align		4
.L_1098:
        /*1068*/ 	.byte	0x04, 0x1c
        /*106a*/ 	.short	(.L_1100 - .L_1099)


	//   ....[0]....
.L_1099:
        /*106c*/ 	.word	0x000000a0


	//   ....[1]....
        /*1070*/ 	.word	0x00014840


	//----- nvinfo : EIATTR_MAX_THREADS
	.align		4
.L_1100:
        /*1074*/ 	.byte	0x04, 0x05
        /*1076*/ 	.short	(.L_1102 - .L_1101)
.L_1101:
        /*1078*/ 	.word	0x00000100
        /*107c*/ 	.word	0x00000001
        /*1080*/ 	.word	0x00000001


	//----- nvinfo : EIATTR_CRS_STACK_SIZE
	.align		4
.L_1102:
        /*1084*/ 	.byte	0x04, 0x1e
        /*1086*/ 	.short	(.L_1104 - .L_1103)
.L_1103:
        /*1088*/ 	.word	0x00000000
.L_1104:


//--------------------- .nv.info._ZN7cutlass13device_kernelIN5flash19enable_sm80_to_sm89INS1_16FlashAttnFwdSm80INS1_25CollectiveMainloopFwdSm80ILi8ELi1ELb0EN4cute5tupleIJNS5_1CILi128EEENS7_ILi64EEENS7_ILi256EEEEEELi256ENS_6half_tEfNS_4arch4Sm80ELb1ELb0ELb0ELb1ELb1ELb0ELb1ELb1EEENS1_21CollectiveEpilogueFwdINS6_IJS8_SA_S9_EEENS6_IJNS7_ILi1EEESI_SI_EEESC_SE_Li256ELb1ELb1ELb1ELb0EEENS1_36VarlenDynamicPersistentTileSchedulerILi128ELi64ELi256ELi256ELb1ELb1ELb0ELb1ELb1ELb1EEEEEEEEEvNT_6ParamsE --------------------------
	.section	.nv.info._ZN7cutlass13device_kernelIN5flash19enable_sm80_to_sm89INS1_16FlashAttnFwdSm80INS1_25CollectiveMainloopFwdSm80ILi8ELi1ELb0EN4cute5tupleIJNS5_1CILi128EEENS7_ILi64EEENS7_ILi256EEEEEELi256ENS_6half_tEfNS_4arch4Sm80ELb1ELb0ELb0ELb1ELb1ELb0ELb1ELb1EEENS1_21CollectiveEpilogueFwdINS6_IJS8_SA_S9_EEENS6_IJNS7_ILi1EEESI_SI_EEESC_SE_Li256ELb1ELb1ELb1ELb0EEENS1_36VarlenDynamicPersistentTileSchedulerILi128ELi64ELi256ELi256ELb1ELb1ELb0ELb1ELb1ELb1EEEEEEEEEvNT_6ParamsE,"",@"SHT_CUDA_INFO"
	.sectionflags	@""
	.align	4


	//----- nvinfo : EIATTR_CUDA_API_VERSION
	.align		4
        /*0000*/ 	.byte	0x04, 0x37
        /*0002*/ 	.short	(.L_1106 - .L_1105)
.L_1105:
        /*0004*/ 	.word	0x00000082


	//----- nvinfo : EIATTR_SW2861232_WAR
	.align		4
.L_1106:
        /*0008*/ 	.byte	0x01, 0x35
	.zero		2


	//----- nvinfo : EIATTR_PARAM_CBANK
	.align		4
        /*000c*/ 	.byte	0x04, 0x0a
        /*000e*/ 	.short	(.L_1108 - .L_1107)
	.align		4
.L_1107:
        /*0010*/ 	.word	index@(.nv.constant0._ZN7cutlass13device_kernelIN5flash19enable_sm80_to_sm89INS1_16FlashAttnFwdSm80INS1_25CollectiveMainloopFwdSm80ILi8ELi1ELb0EN4cute5tupleIJNS5_1CILi128EEENS7_ILi64EEENS7_ILi256EEEEEELi256ENS_6half_tEfNS_4arch4Sm80ELb1ELb0ELb0ELb1ELb1ELb0ELb1ELb1EEENS1_21CollectiveEpilogueFwdINS6_IJS8_SA_S9_EEENS6_IJNS7_ILi1EEESI_SI_EEESC_SE_Li256ELb1ELb1ELb1ELb0EEENS1_36VarlenDynamicPersistentTileSchedulerILi128ELi64ELi256ELi256ELb1ELb1ELb0ELb1ELb1ELb1EEEEEEEEEvNT_6ParamsE)
        /*0014*/ 	.short	0x0160
        /*0016*/ 	.short	0x0438


	//----- nvinfo : EIATTR_CBANK_PARAM_SIZE
	.align		4
.L_1108:
        /*0018*/ 	.byte	0x03, 0x19
        /*001a*/ 	.short	0x0438


	//----- nvinfo : EIATTR_KPARAM_INFO
	.align		4
        /*001c*/ 	.byte	0x04, 0x17
        /*001e*/ 	.short	(.L_1110 - .L_1109)
.L_1109:
        /*0020*/ 	.word	0x00000000
        /*0024*/ 	.short	0x0000
        /*0026*/ 	.short	0x0000
        /*0028*/ 	.byte	0x00, 0xf0, 0xe1, 0x10


	//----- nvinfo : EIATTR_MAXREG_COUNT
	.align		4
.L_1110:
        /*002c*/ 	.byte	0x03, 0x1b
        /*002e*/ 	.short	0x00ff


	//----- nvinfo : EIATTR_NUM_BARRIERS
	.align		4
        /*0030*/ 	.byte	0x02, 0x4c
        /*0032*/ 	.byte	0x06
	.zero		1


	//----- nvinfo : EIATTR_ANNOTATIONS
	.align		4
        /*0034*/ 	.byte	0x04, 0x55
        /*0036*/ 	.short	(.L_1112 - .L_1111)


	//   ....[0]....
.L_1111:
        /* <DEDUP_REMOVED lines=16> */


	//----- nvinfo : EIATTR_MERCURY_ISA_VERSION
	.align		4
.L_1112:
        /*0128*/ 	.byte	0x03, 0x5f
        /*012a*/ 	.short	0x0000


	//----- nvinfo : EIATTR_INT_WARP_WIDE_INSTR_OFFSETS
	.align		4
        /*012c*/ 	.byte	0x04, 0x31
        /*012e*/ 	.short	(.L_1114 - .L_1113)


	//   ....[0]....
.L_1113:
        /*0130*/ 	.word	0x0000e660


	//   ....[1]....
        /*0134*/ 	.word	0x0000e6e0


	//----- nvinfo : EIATTR_COOP_GROUP_MASK_REGIDS
	.align		4
.L_1114:
        /*0138*/ 	.byte	0x04, 0x29
        /*013a*/ 	.short	(.L_1116 - .L_1115)


	//   ....[0]....
.L_1115:
        /*013c*/ 	.word	0xffffffff


	//   ....[1]....
        /*0140*/ 	.word	0xffffffff


	//   ....[2]....
        /*0144*/ 	.word	0xffffffff


	//   ....[3]....
        /*0148*/ 	.word	0xffffffff


	//   ....[4]....
        /*014c*/ 	.word	0xffffffff


	//   ....[5]....
        /*0150*/ 	.word	0xffffffff


	//   ....[6]....
        /*0154*/ 	.word	0xffffffff


	//   ....[7]....
        /*0158*/ 	.word	0xffffffff


	//   ....[8]....
        /*015c*/ 	.word	0xffffffff


	//   ....[9]....
        /*0160*/ 	.word	0xffffffff


	//   ....[10]....
        /*0164*/ 	.word	0xffffffff


	//   ....[11]....
        /*0168*/ 	.word	0xffffffff


	//   ....[12]....
        /*016c*/ 	.word	0xffffffff


	//   ....[13]....
        /*0170*/ 	.word	0xffffffff


	//   ....[14]....
        /*0174*/ 	.word	0xffffffff


	//   ....[15]....
        /*0178*/ 	.word	0xffffffff


	//   ....[16]....
        /*017c*/ 	.word	0xffffffff


	//   ....[17]....
        /*0180*/ 	.word	0xffffffff


	//   ....[18]....
        /*0184*/ 	.word	0xffffffff


	//   ....[19]....
        /*0188*/ 	.word	0xffffffff


	//   ....[20]....
        /*018c*/ 	.word	0xffffffff


	//   ....[21]....
        /*0190*/ 	.word	0xffffffff


	//   ....[22]....
        /*0194*/ 	.word	0xffffffff


	//   ....[23]....
        /*0198*/ 	.word	0xffffffff


	//   ....[24]....
        /*019c*/ 	.word	0xffffffff


	//   ....[25]....
        /*01a0*/ 	.word	0xffffffff


	//   ....[26]....
        /*01a4*/ 	.word	0xffffffff


	//   ....[27]....
        /*01a8*/ 	.word	0xffffffff


	//   ....[28]....
        /*01ac*/ 	.word	0xffffffff


	//   ....[29]....
        /*01b0*/ 	.word	0xffffffff


	//   ....[30]....
        /*01b4*/ 	.word	0xffffffff


	//   ....[31]....
        /*01b8*/ 	.word	0xffffffff


	//   ....[32]....
        /*01bc*/ 	.word	0xffffffff


	//   ....[33]....
        /*01c0*/ 	.word	0xffffffff


	//   ....[34]....
        /*01c4*/ 	.word	0xffffffff


	//   ....[35]....
        /*01c8*/ 	.word	0xffffffff


	//   ....[36]....
        /*01cc*/ 	.word	0xffffffff


	//   ....[37]....
        /*01d0*/ 	.word	0xffffffff


	//   ....[38]....
        /*01d4*/ 	.word	0xffffffff


	//   ....[39]....
        /*01d8*/ 	.word	0xffffffff


	//   ....[40]....
        /*01dc*/ 	.word	0xffffffff


	//   ....[41]....
        /*01e0*/ 	.word	0xffffffff


	//   ....[42]....
        /*01e4*/ 	.word	0xffffffff


	//   ....[43]....
        /*01e8*/ 	.word	0xffffffff


	//   ....[44]....
        /*01ec*/ 	.word	0xffffffff


	//   ....[45]....
        /*01f0*/ 	.word	0xffffffff


	//   ....[46]....
        /*01f4*/ 	.word	0xffffffff


	//   ....[47]....
        /*01f8*/ 	.word	0xffffffff


	//   ....[48]....
        /*01fc*/ 	.word	0xffffffff


	//   ....[49]....
        /*0200*/ 	.word	0xffffffff


	//   ....[50]....
        /*0204*/ 	.word	0xffffffff


	//   ....[51]....
        /*0208*/ 	.word	0xffffffff


	//   ....[52]....
        /*020c*/ 	.word	0xffffffff


	//   ....[53]....
        /*0210*/ 	.word	0xffffffff


	//   ....[54]....
        /*0214*/ 	.word	0xffffffff


	//   ....[55]....
        /*0218*/ 	.word	0xffffffff


	//   ....[56]....
        /*021c*/ 	.word	0xffffffff


	//   ....[57]....
        /*0220*/ 	.word	0xffffffff


	//   ....[58]....
        /*0224*/ 	.word	0xffffffff


	//   ....[59]....
        /*0228*/ 	.word	0xffffffff


	//   ....[60]....
        /*022c*/ 	.word	0xffffffff


	//   ....[61]....
        /*0230*/ 	.word	0xffffffff


	//   ....[62]....
        /*0234*/ 	.word	0xffffffff


	//   ....[63]....
        /*0238*/ 	.word	0xffffffff


	//   ....[64]....
        /*023c*/ 	.word	0xffffffff


	//   ....[65]....
        /*0240*/ 	.word	0xffffffff


	//   ....[66]....
        /*0244*/ 	.word	0xffffffff


	//   ....[67]....
        /*0248*/ 	.word	0xffffffff


	//   ....[68]....
        /*024c*/ 	.word	0xffffffff


	//   ....[69]....
        /*0250*/ 	.word	0xffffffff


	//   ....[70]....
        /*0254*/ 	.word	0xffffffff


	//   ....[71]....
        /*0258*/ 	.word	0xffffffff


	//   ....[72]....
        /*025c*/ 	.word	0xffffffff


	//   ....[73]....
        /*0260*/ 	.word	0xffffffff


	//   ....[74]....
        /*0264*/ 	.word	0xffffffff


	//   ....[75]....
        /*0268*/ 	.word	0xffffffff


	//   ....[76]....
        /*026c*/ 	.word	0xffffffff


	//   ....[77]....
        /*0270*/ 	.word	0xffffffff


	//   ....[78]....
        /*0274*/ 	.word	0xffffffff


	//   ....[79]....
        /*0278*/ 	.word	0xffffffff


	//   ....[80]....
        /*027c*/ 	.word	0xffffffff


	//   ....[81]....
        /*0280*/ 	.word	0xffffffff


	//   ....[82]....
        /*0284*/ 	.word	0xffffffff


	//   ....[83]....
        /*0288*/ 	.word	0xffffffff


	//   ....[84]....
        /*028c*/ 	.word	0xffffffff


	//   ....[85]....
        /*0290*/ 	.word	0xffffffff


	//   ....[86]....
        /*0294*/ 	.word	0xffffffff


	//   ....[87]....
        /*0298*/ 	.word	0xffffffff


	//   ....[88]....
        /*029c*/ 	.word	0xffffffff


	//   ....[89]....
        /*02a0*/ 	.word	0xffffffff


	//   ....[90]....
        /*02a4*/ 	.word	0xffffffff


	//   ....[91]....
        /*02a8*/ 	.word	0xffffffff


	//   ....[92]....
        /*02ac*/ 	.word	0xffffffff


	//   ....[93]....
        /*02b0*/ 	.word	0xffffffff


	//   ....[94]....
        /*02b4*/ 	.word	0xffffffff


	//   ....[95]....
        /*02b8*/ 	.word	0xffffffff


	//   ....[96]....
        /*02bc*/ 	.word	0xffffffff


	//   ....[97]....
        /*02c0*/ 	.word	0xffffffff


	//   ....[98]....
        /*02c4*/ 	.word	0xffffffff


	//   ....[99]....
        /*02c8*/ 	.word	0xffffffff


	//   ....[100]....
        /*02cc*/ 	.word	0xffffffff


	//   ....[101]....
        /*02d0*/ 	.word	0xffffffff


	//   ....[102]....
        /*02d4*/ 	.word	0xffffffff


	//   ....[103]....
        /*02d8*/ 	.word	0xffffffff


	//   ....[104]....
        /*02dc*/ 	.word	0xffffffff


	//   ....[105]....
        /*02e0*/ 	.word	0xffffffff


	//   ....[106]....
        /*02e4*/ 	.word	0xffffffff


	//   ....[107]....
        /*02e8*/ 	.word	0xffffffff


	//   ....[108]....
        /*02ec*/ 	.word	0xffffffff


	//   ....[109]....
        /*02f0*/ 	.word	0xffffffff


	//   ....[110]....
        /*02f4*/ 	.word	0xffffffff


	//   ....[111]....
        /*02f8*/ 	.word	0xffffffff


	//   ....[112]....
        /*02fc*/ 	.word	0xffffffff


	//   ....[113]....
        /*0300*/ 	.word	0xffffffff


	//   ....[114]....
        /*0304*/ 	.word	0xffffffff


	//   ....[115]....
        /*0308*/ 	.word	0xffffffff


	//   ....[116]....
        /*030c*/ 	.word	0xffffffff


	//   ....[117]....
        /*0310*/ 	.word	0xffffffff


	//   ....[118]....
        /*0314*/ 	.word	0xffffffff


	//   ....[119]....
        /*0318*/ 	.word	0xffffffff


	//   ....[120]....
        /*031c*/ 	.word	0xffffffff


	//   ....[121]....
        /*0320*/ 	.word	0xffffffff


	//   ....[122]....
        /*0324*/ 	.word	0xffffffff


	//   ....[123]....
        /*0328*/ 	.word	0xffffffff


	//   ....[124]....
        /*032c*/ 	.word	0xffffffff


	//   ....[125]....
        /*0330*/ 	.word	0xffffffff


	//   ....[126]....
        /*0334*/ 	.word	0xffffffff


	//   ....[127]....
        /*0338*/ 	.word	0xffffffff


	//   ....[128]....
        /*033c*/ 	.word	0xffffffff


	//   ....[129]....
        /*0340*/ 	.word	0xffffffff


	//   ....[130]....
        /*0344*/ 	.word	0xffffffff


	//   ....[131]....
        /*0348*/ 	.word	0xffffffff


	//   ....[132]....
        /*034c*/ 	.word	0xffffffff


	//   ....[133]....
        /*0350*/ 	.word	0xffffffff


	//   ....[134]....
        /*0354*/ 	.word	0xffffffff


	//   ....[135]....
        /*0358*/ 	.word	0xffffffff


	//   ....[136]....
        /*035c*/ 	.word	0xffffffff


	//   ....[137]....
        /*0360*/ 	.word	0xffffffff


	//   ....[138]....
        /*0364*/ 	.word	0xffffffff


	//   ....[139]....
        /*0368*/ 	.word	0xffffffff


	//   ....[140]....
        /*036c*/ 	.word	0xffffffff


	//   ....[141]....
        /*0370*/ 	.word	0xffffffff


	//   ....[142]....
        /*0374*/ 	.word	0xffffffff


	//   ....[143]....
        /*0378*/ 	.word	0xffffffff


	//   ....[144]....
        /*037c*/ 	.word	0xffffffff


	//   ....[145]....
        /*0380*/ 	.word	0xffffffff


	//   ....[146]....
        /*0384*/ 	.word	0xffffffff


	//   ....[147]....
        /*0388*/ 	.word	0xffffffff


	//   ....[148]....
        /*038c*/ 	.word	0xffffffff


	//   ....[149]....
        /*0390*/ 	.word	0xffffffff


	//   ....[150]....
        /*0394*/ 	.word	0xffffffff


	//   ....[151]....
        /*0398*/ 	.word	0xffffffff


	//   ....[152]....
        /*039c*/ 	.word	0xffffffff


	//   ....[153]....
        /*03a0*/ 	.word	0xffffffff


	//   ....[154]....
        /*03a4*/ 	.word	0xffffffff


	//   ....[155]....
        /*03a8*/ 	.word	0xffffffff


	//   ....[156]....
        /*03ac*/ 	.word	0xffffffff


	//   ....[157]....
        /*03b0*/ 	.word	0xffffffff


	//   ....[158]....
        /*03b4*/ 	.word	0xffffffff


	//   ....[159]....
        /*03b8*/ 	.word	0xffffffff


	//   ....[160]....
        /*03bc*/ 	.word	0xffffffff


	//   ....[161]....
        /*03c0*/ 	.word	0xffffffff


	//   ....[162]....
        /*03c4*/ 	.word	0xffffffff


	//   ....[163]....
        /*03c8*/ 	.word	0xffffffff


	//   ....[164]....
        /*03cc*/ 	.word	0xffffffff


	//   ....[165]....
        /*03d0*/ 	.word	0xffffffff


	//   ....[166]....
        /*03d4*/ 	.word	0xffffffff


	//   ....[167]....
        /*03d8*/ 	.word	0xffffffff


	//   ....[168]....
        /*03dc*/ 	.word	0xffffffff


	//   ....[169]....
        /*03e0*/ 	.word	0xffffffff


	//   ....[170]....
        /*03e4*/ 	.word	0xffffffff


	//   ....[171]....
        /*03e8*/ 	.word	0xffffffff


	//   ....[172]....
        /*03ec*/ 	.word	0xffffffff


	//   ....[173]....
        /*03f0*/ 	.word	0xffffffff


	//   ....[174]....
        /*03f4*/ 	.word	0xffffffff


	//   ....[175]....
        /*03f8*/ 	.word	0xffffffff


	//   ....[176]....
        /*03fc*/ 	.word	0xffffffff


	//   ....[177]....
        /*0400*/ 	.word	0xffffffff


	//   ....[178]....
        /*0404*/ 	.word	0xffffffff


	//   ....[179]....
        /*0408*/ 	.word	0xffffffff


	//   ....[180]....
        /*040c*/ 	.word	0xffffffff


	//   ....[181]....
        /*0410*/ 	.word	0xffffffff


	//   ....[182]....
        /*0414*/ 	.word	0xffffffff


	//   ....[183]....
        /*0418*/ 	.word	0xffffffff


	//   ....[184]....
        /*041c*/ 	.word	0xffffffff


	//   ....[185]....
        /*0420*/ 	.word	0xffffffff


	//   ....[186]....
        /*0424*/ 	.word	0xffffffff


	//   ....[187]....
        /*0428*/ 	.word	0xffffffff


	//   ....[188]....
        /*042c*/ 	.word	0xffffffff


	//   ....[189]....
        /*0430*/ 	.word	0xffffffff


	//   ....[190]....
        /*0434*/ 	.word	0xffffffff


	//   ....[191]....
        /*0438*/ 	.word	0xffffffff


	//   ....[192]....
        /*043c*/ 	.word	0xffffffff


	//   ....[193]....
        /*0440*/ 	.word	0xffffffff


	//   ....[194]....
        /*0444*/ 	.word	0xffffffff


	//   ....[195]....
        /*0448*/ 	.word	0xffffffff


	//   ....[196]....
        /*044c*/ 	.word	0xffffffff


	//   ....[197]....
        /*0450*/ 	.word	0xffffffff


	//   ....[198]....
        /*0454*/ 	.word	0xffffffff


	//   ....[199]....
        /*0458*/ 	.word	0xffffffff


	//   ....[200]....
        /*045c*/ 	.word	0xffffffff


	//   ....[201]....
        /*0460*/ 	.word	0xffffffff


	//   ....[202]....
        /*0464*/ 	.word	0xffffffff


	//   ....[203]....
        /*0468*/ 	.word	0xffffffff


	//   ....[204]....
        /*046c*/ 	.word	0xffffffff


	//   ....[205]....
        /*0470*/ 	.word	0xffffffff


	//   ....[206]....
        /*0474*/ 	.word	0xffffffff


	//   ....[207]....
        /*0478*/ 	.word	0xffffffff


	//----- nvinfo : EIATTR_COOP_GROUP_INSTR_OFFSETS
	.align		4
.L_1116:
        /*047c*/ 	.byte	0x04, 0x28
        /*047e*/ 	.short	(.L_1118 - .L_1117)


	//   ....[0]....
.L_1117:
        /*0480*/ 	.word	0x00000050


	//   ....[1]....
        /*0484*/ 	.word	0x000001e0


	//   ....[2]....
        /*0488*/ 	.word	0x00000210


	//   ....[3]....
        /*048c*/ 	.word	0x00000240


	//   ....[4]....
        /*0490*/ 	.word	0x00000270


	//   ....[5]....
        /*0494*/ 	.word	0x000002a0


	//   ....[6]....
        /*0498*/ 	.word	0x000002d0


	//   ....[7]....
        /*049c*/ 	.word	0x00000430


	//   ....[8]....
        /*04a0*/ 	.word	0x00000470


	//   ....[9]....
        /*04a4*/ 	.word	0x000004a0


	//   ....[10]....
        /*04a8*/ 	.word	0x000004d0


	//   ....[11]....
        /*04ac*/ 	.word	0x00000500


	//   ....[12]....
        /*04b0*/ 	.word	0x00000530


	//   ....[13]....
        /*04b4*/ 	.word	0x000005c0


	//   ....[14]....
        /*04b8*/ 	.word	0x00000600


	//   ....[15]....
        /*04bc*/ 	.word	0x00000620


	//   ....[16]....
        /*04c0*/ 	.word	0x00000680


	//   ....[17]....
        /*04c4*/ 	.word	0x00002980


	//   ....[18]....
        /*04c8*/ 	.word	0x000029a0


	//   ....[19]....
        /*04cc*/ 	.word	0x00002b50


	//   ....[20]....
        /*04d0*/ 	.word	0x00002b60


	//   ....[21]....
        /*04d4*/ 	.word	0x00002d00


	//   ....[22]....
        /*04d8*/ 	.word	0x00002d20


	//   ....[23]....
        /*04dc*/ 	.word	0x00002ec0


	//   ....[24]....
        /*04e0*/ 	.word	0x00002ed0


	//   ....[25]....
        /*04e4*/ 	.word	0x000033e0


	//   ....[26]....
        /*04e8*/ 	.word	0x00003400


	//   ....[27]....
        /*04ec*/ 	.word	0x00003410


	//   ....[28]....
        /*04f0*/ 	.word	0x00003420


	//   ....[29]....
        /*04f4*/ 	.word	0x00003600


	//   ....[30]....
        /*04f8*/ 	.word	0x00003630


	//   ....[31]....
        /*04fc*/ 	.word	0x00003660


	//   ....[32]....
        /*0500*/ 	.word	0x00003680


	//   ....[33]....
        /*0504*/ 	.word	0x00004930


	//   ....[34]....
        /*0508*/ 	.word	0x00004950


	//   ....[35]....
        /*050c*/ 	.word	0x00004a70


	//   ....[36]....
        /*0510*/ 	.word	0x00004ac0


	//   ....[37]....
        /*0514*/ 	.word	0x00004d50


	//   ....[38]....
        /*0518*/ 	.word	0x00004f90


	//   ....[39]....
        /*051c*/ 	.word	0x00005390


	//   ....[40]....
        /*0520*/ 	.word	0x000053b0


	//   ....[41]....
        /*0524*/ 	.word	0x000053d0


	//   ....[42]....
        /*0528*/ 	.word	0x000053f0


	//   ....[43]....
        /*052c*/ 	.word	0x00006b30


	//   ....[44]....
        /*0530*/ 	.word	0x00006b50


	//   ....[45]....
        /*0534*/ 	.word	0x00006c60


	//   ....[46]....
        /*0538*/ 	.word	0x00006c90


	//   ....[47]....
        /*053c*/ 	.word	0x00007df0


	//   ....[48]....
        /*0540*/ 	.word	0x00007e10


	//   ....[49]....
        /*0544*/ 	.word	0x00007f10


	//   ....[50]....
        /*0548*/ 	.word	0x00007f40


	//   ....[51]....
        /*054c*/ 	.word	0x00008200


	//   ....[52]....
        /*0550*/ 	.word	0x00008430


	//   ....[53]....
        /*0554*/ 	.word	0x00008750


	//   ....[54]....
        /*0558*/ 	.word	0x00008770


	//   ....[55]....
        /*055c*/ 	.word	0x00008890


	//   ....[56]....
        /*0560*/ 	.word	0x000088b0


	//   ....[57]....
        /*0564*/ 	.word	0x0000a890


	//   ....[58]....
        /*0568*/ 	.word	0x0000a8a0


	//   ....[59]....
        /*056c*/ 	.word	0x0000a8f0


	//   ....[60]....
        /*0570*/ 	.word	0x0000a910


	//   ....[61]....
        /*0574*/ 	.word	0x0000bad0


	//   ....[62]....
        /*0578*/ 	.word	0x0000baf0


	//   ....[63]....
        /*057c*/ 	.word	0x0000bc00


	//   ....[64]....
        /*0580*/ 	.word	0x0000bc20


	//   ....[65]....
        /*0584*/ 	.word	0x0000bfb0


	//   ....[66]....
        /*0588*/ 	.word	0x0000bfd0


	//   ....[67]....
        /*058c*/ 	.word	0x0000bff0


	//   ....[68]....
        /*0590*/ 	.word	0x0000c010


	//   ....[69]....
        /*0594*/ 	.word	0x0000dc50


	//   ....[70]....
        /*0598*/ 	.word	0x0000dc80


	//   ....[71]....
        /*059c*/ 	.word	0x0000dca0


	//   ....[72]....
        /*05a0*/ 	.word	0x0000dcb0


	//   ....[73]....
        /*05a4*/ 	.word	0x0000f500


	//   ....[74]....
        /*05a8*/ 	.word	0x0000f510


	//   ....[75]....
        /*05ac*/ 	.word	0x0000f520


	//   ....[76]....
        /*05b0*/ 	.word	0x0000f530


	//   ....[77]....
        /*05b4*/ 	.word	0x0000f8c0


	//   ....[78]....
        /*05b8*/ 	.word	0x0000f8e0


	//   ....[79]....
        /*05bc*/ 	.word	0x0000fa90


	//   ....[80]....
        /*05c0*/ 	.word	0x0000faa0


	//   ....[81]....
        /*05c4*/ 	.word	0x0000fc50


	//   ....[82]....
        /*05c8*/ 	.word	0x0000fc70


	//   ....[83]....
        /*05cc*/ 	.word	0x0000fe20


	//   ....[84]....
        /*05d0*/ 	.word	0x0000fe30


	//   ....[85]....
        /*05d4*/ 	.word	0x000101d0


	//   ....[86]....
        /*05d8*/ 	.word	0x000101f0


	//   ....[87]....
        /*05dc*/ 	.word	0x00011020


	//   ....[88]....
        /*05e0*/ 	.word	0x00011030


	//   ....[89]....
        /*05e4*/ 	.word	0x00012540


	//   ....[90]....
        /*05e8*/ 	.word	0x00012560


	//   ....[91]....
        /*05ec*/ 	.word	0x00012720


	//   ....[92]....
        /*05f0*/ 	.word	0x00012730


	//   ....[93]....
        /*05f4*/ 	.word	0x000128e0


	//   ....[94]....
        /*05f8*/ 	.word	0x00012900


	//   ....[95]....
        /*05fc*/ 	.word	0x00012ab0


	//   ....[96]....
        /*0600*/ 	.word	0x00012ac0


	//   ....[97]....
        /*0604*/ 	.word	0x00012d10


	//   ....[98]....
        /*0608*/ 	.word	0x00012d30


	//   ....[99]....
        /*060c*/ 	.word	0x00012e50


	//   ....[100]....
        /*0610*/ 	.word	0x00012e90


	//   ....[101]....
        /*0614*/ 	.word	0x00012ec0


	//   ....[102]....
        /*0618*/ 	.word	0x00012ef0


	//   ....[103]....
        /*061c*/ 	.word	0x00012f20


	//   ....[104]....
        /*0620*/ 	.word	0x00012f50


	//   ....[105]....
        /*0624*/ 	.word	0x000130a0


	//   ....[106]....
        /*0628*/ 	.word	0x000130e0


	//   ....[107]....
        /*062c*/ 	.word	0x00013110


	//   ....[108]....
        /*0630*/ 	.word	0x00013140


	//   ....[109]....
        /*0634*/ 	.word	0x00013170


	//   ....[110]....
        /*0638*/ 	.word	0x000131a0


	//   ....[111]....
        /*063c*/ 	.word	0x00013230


	//   ....[112]....
        /*0640*/ 	.word	0x00013270


	//   ....[113]....
        /*0644*/ 	.word	0x00013280


	//   ....[114]....
        /*0648*/ 	.word	0x000132e0


	//   ....[115]....
        /*064c*/ 	.word	0x00013c90


	//   ....[116]....
        /*0650*/ 	.word	0x00013cf0


	//   ....[117]....
        /*0654*/ 	.word	0x00013d40


	//   ....[118]....
        /*0658*/ 	.word	0x00013d90


	//   ....[119]....
        /*065c*/ 	.word	0x00013de0


	//   ....[120]....
        /*0660*/ 	.word	0x00013e50


	//   ....[121]....
        /*0664*/ 	.word	0x00013ea0


	//   ....[122]....
        /*0668*/ 	.word	0x00013f10


	//   ....[123]....
        /*066c*/ 	.word	0x00013f80


	//   ....[124]....
        /*0670*/ 	.word	0x00013ff0


	//   ....[125]....
        /*0674*/ 	.word	0x00014060


	//   ....[126]....
        /*0678*/ 	.word	0x000140d0


	//   ....[127]....
        /*067c*/ 	.word	0x00014140


	//   ....[128]....
        /*0680*/ 	.word	0x000141a0


	//   ....[129]....
        /*0684*/ 	.word	0x00014210


	//   ....[130]....
        /*0688*/ 	.word	0x00014280


	//   ....[131]....
        /*068c*/ 	.word	0x000142f0


	//   ....[132]....
        /*0690*/ 	.word	0x00014350


	//   ....[133]....
        /*0694*/ 	.word	0x000143c0


	//   ....[134]....
        /*0698*/ 	.word	0x00014430


	//   ....[135]....
        /*069c*/ 	.word	0x000145f0


	//   ....[136]....
        /*06a0*/ 	.word	0x00014650


	//   ....[137]....
        /*06a4*/ 	.word	0x000146c0


	//   ....[138]....
        /*06a8*/ 	.word	0x00014730


	//   ....[139]....
        /*06ac*/ 	.word	0x00014b70


	//   ....[140]....
        /*06b0*/ 	.word	0x00014bc0


	//   ....[141]....
        /*06b4*/ 	.word	0x00014c10


	//   ....[142]....
        /*06b8*/ 	.word	0x00014c60


	//   ....[143]....
        /*06bc*/ 	.word	0x00014cd0


	//   ....[144]....
        /*06c0*/ 	.word	0x00014d40


	//   ....[145]....
        /*06c4*/ 	.word	0x00014f00


	//   ....[146]....
        /*06c8*/ 	.word	0x00014f60


	//   ....[147]....
        /*06cc*/ 	.word	0x00014fd0


	//   ....[148]....
        /*06d0*/ 	.word	0x00015040


	//   ....[149]....
        /*06d4*/ 	.word	0x00015200


	//   ....[150]....
        /*06d8*/ 	.word	0x00015260


	//   ....[151]....
        /*06dc*/ 	.word	0x000152d0


	//   ....[152]....
        /*06e0*/ 	.word	0x00015340


	//   ....[153]....
        /*06e4*/ 	.word	0x00015780


	//   ....[154]....
        /*06e8*/ 	.word	0x000157c0


	//   ....[155]....
        /*06ec*/ 	.word	0x00015810


	//   ....[156]....
        /*06f0*/ 	.word	0x00015850


	//   ....[157]....
        /*06f4*/ 	.word	0x000158b0


	//   ....[158]....
        /*06f8*/ 	.word	0x00015920


	//   ....[159]....
        /*06fc*/ 	.word	0x00015990


	//   ....[160]....
        /*0700*/ 	.word	0x00015b10


	//   ....[161]....
        /*0704*/ 	.word	0x00015b70


	//   ....[162]....
        /*0708*/ 	.word	0x00015bc0


	//   ....[163]....
        /*070c*/ 	.word	0x00015c00


	//   ....[164]....
        /*0710*/ 	.word	0x00015c50


	//   ....[165]....
        /*0714*/ 	.word	0x00015c90


	//   ....[166]....
        /*0718*/ 	.word	0x00015ce0


	//   ....[167]....
        /*071c*/ 	.word	0x00015d30


	//   ....[168]....
        /*0720*/ 	.word	0x00015d80


	//   ....[169]....
        /*0724*/ 	.word	0x00015dd0


	//   ....[170]....
        /*0728*/ 	.word	0x00015e40


	//   ....[171]....
        /*072c*/ 	.word	0x00015eb0


	//   ....[172]....
        /*0730*/ 	.word	0x00015f20


	//   ....[173]....
        /*0734*/ 	.word	0x00015f80


	//   ....[174]....
        /*0738*/ 	.word	0x00015ff0


	//   ....[175]....
        /*073c*/ 	.word	0x00016060


	//   ....[176]....
        /*0740*/ 	.word	0x000160d0


	//   ....[177]....
        /*0744*/ 	.word	0x00016130


	//   ....[178]....
        /*0748*/ 	.word	0x000161a0


	//   ....[179]....
        /*074c*/ 	.word	0x00016210


	//   ....[180]....
        /*0750*/ 	.word	0x00016280


	//   ....[181]....
        /*0754*/ 	.word	0x000162e0


	//   ....[182]....
        /*0758*/ 	.word	0x00016350


	//   ....[183]....
        /*075c*/ 	.word	0x000163c0


	//   ....[184]....
        /*0760*/ 	.word	0x00016430


	//   ....[185]....
        /*0764*/ 	.word	0x00016490


	//   ....[186]....
        /*0768*/ 	.word	0x00016500


	//   ....[187]....
        /*076c*/ 	.word	0x00016570


	//   ....[188]....
        /*0770*/ 	.word	0x000165e0


	//   ....[189]....
        /*0774*/ 	.word	0x00016640


	//   ....[190]....
        /*0778*/ 	.word	0x000166b0


	//   ....[191]....
        /*077c*/ 	.word	0x00016720


	//   ....[192]....
        /*0780*/ 	.word	0x00016770


	//   ....[193]....
        /*0784*/ 	.word	0x000167b0


	//   ....[194]....
        /*0788*/ 	.word	0x00016800


	//   ....[195]....
        /*078c*/ 	.word	0x00016850


	//   ....[196]....
        /*0790*/ 	.word	0x000168a0


	//   ....[197]....
        /*0794*/ 	.word	0x00016910


	//   ....[198]....
        /*0798*/ 	.word	0x00016960


	//   ....[199]....
        /*079c*/ 	.word	0x000169b0


	//   ....[200]....
        /*07a0*/ 	.word	0x00016a00


	//   ....[201]....
        /*07a4*/ 	.word	0x00016a50


	//   ....[202]....
        /*07a8*/ 	.word	0x00016aa0


	//   ....[203]....
        /*07ac*/ 	.word	0x00016b10


	//   ....[204]....
        /*07b0*/ 	.word	0x00016b60


	//   ....[205]....
        /*07b4*/ 	.word	0x00016bd0


	//   ....[206]....
        /*07b8*/ 	.word	0x00016c30


	//   ....[207]....
        /*07bc*/ 	.word	0x00016ca0


	//----- nvinfo : EIATTR_EXIT_INSTR_OFFSETS
	.align		4
.L_1118:
        /*07c0*/ 	.byte	0x04, 0x1c
        /*07c2*/ 	.short	(.L_1120 - .L_1119)


	//   ....[0]....
.L_1119:
        /*07c4*/ 	.word	0x00000fe0


	//   ....[1]....
        /*07c8*/ 	.word	0x00013c50


	//----- nvinfo : EIATTR_MAX_THREADS
	.align		4
.L_1120:
        /*07cc*/ 	.byte	0x04, 0x05
        /*07ce*/ 	.short	(.L_1122 - .L_1121)
.L_1121:
        /*07d0*/ 	.word	0x00000100
        /*07d4*/ 	.word	0x00000001
        /*07d8*/ 	.word	0x00000001


	//----- nvinfo : EIATTR_CRS_STACK_SIZE
	.align		4
.L_1122:
        /*07dc*/ 	.byte	0x04, 0x1e
        /*07de*/ 	.short	(.L_1124 - .L_1123)
.L_1123:
        /*07e0*/ 	.word	0x00000000
.L_1124:


//--------------------- .nv.info._ZN7cutlass13device_kernelIN5flash19enable_sm80_to_sm89INS1_16FlashAttnFwdSm80INS1_25CollectiveMainloopFwdSm80ILi8ELi1ELb0EN4cute5tupleIJNS5_1CILi128EEENS7_ILi48EEENS7_ILi256EEEEEELi256ENS_6half_tEfNS_4arch4Sm80ELb1ELb0ELb0ELb1ELb1ELb1ELb1ELb1EEENS1_21CollectiveEpilogueFwdINS6_IJS8_SA_S9_EEENS6_IJNS7_ILi1EEESI_SI_EEESC_SE_Li256ELb1ELb1ELb1ELb0EEENS1_36VarlenDynamicPersistentTileSchedulerILi128ELi48ELi256ELi256ELb1ELb1ELb0ELb1ELb1ELb1EEEEEEEEEvNT_6ParamsE --------------------------
	.section	.nv.info._ZN7cutlass13device_kernelIN5flash19enable_sm80_to_sm89INS1_16FlashAttnFwdSm80INS1_25CollectiveMainloopFwdSm80ILi8ELi1ELb0EN4cute5tupleIJNS5_1CILi128EEENS7_ILi48EEENS7_ILi256EEEEEELi256ENS_6half_tEfNS_4arch4Sm80ELb1ELb0ELb0ELb1ELb1ELb1ELb1ELb1EEENS1_21CollectiveEpilogueFwdINS6_IJS8_SA_S9_EEENS6_IJNS7_ILi1EEESI_SI_EEESC_SE_Li256ELb1ELb1ELb1ELb0EEENS1_36VarlenDynamicPersistentTileSchedulerILi128ELi48ELi256ELi256ELb1ELb1ELb0ELb1ELb1ELb1EEEEEEEEEvNT_6ParamsE,"",@"SHT_CUDA_INFO"
	.sectionflags	@""
	.align	4


	//----- nvinfo : EIATTR_CUDA_API_VERSION
	.align		4
        /*0000*/ 	.byte	0x04, 0x37
        /*0002*/ 	.short	(.L_1126 - .L_1125)
.L_1125:
        /*0004*/ 	.word	0x00000082


	//----- nvinfo : EIATTR_SW2861232_WAR
	.align		4
.L_1126:
        /*0008*/ 	.byte	0x01, 0x35
	.zero		2


	//----- nvinfo : EIATTR_PARAM_CBANK
	.align		4
        /*000c*/ 	.byte	0x04, 0x0a
        /*000e*/ 	.short	(.L_1128 - .L_1127)
	.align		4
.L_1127:
        /*0010*/ 	.word	index@(.nv.constant0._ZN7cutlass13device_kernelIN5flash19enable_sm80_to_sm89INS1_16FlashAttnFwdSm80INS1_25CollectiveMainloopFwdSm80ILi8ELi1ELb0EN4cute5tupleIJNS5_1CILi128EEENS7_ILi48EEENS7_ILi256EEEEEELi256ENS_6half_tEfNS_4arch4Sm80ELb1ELb0ELb0ELb1ELb1ELb1ELb1ELb1EEENS1_21CollectiveEpilogueFwdINS6_IJS8_SA_S9_EEENS6_IJNS7_ILi1EEESI_SI_EEESC_SE_Li256ELb1ELb1ELb1ELb0EEENS1_36VarlenDynamicPersistentTileSchedulerILi128ELi48ELi256ELi256ELb1ELb1ELb0ELb1ELb1ELb1EEEEEEEEEvNT_6ParamsE)
        /*0014*/ 	.short	0x0160
        /*0016*/ 	.short	0x0438


	//----- nvinfo : EIATTR_CBANK_PARAM_SIZE
	.align		4
.L_1128:
        /*0018*/ 	.byte	0x03, 0x19
        /*001a*/ 	.short	0x0438


	//----- nvinfo : EIATTR_KPARAM_INFO
	.align		4
        /*001c*/ 	.byte	0x04, 0x17
        /*001e*/ 	.short	(.L_1130 - .L_1129)
.L_1129:
        /*0020*/ 	.word	0x00000000
        /*0024*/ 	.short	0x0000
        /*0026*/ 	.short	0x0000
        /*0028*/ 	.byte	0x00, 0xf0, 0xe1, 0x10


	//----- nvinfo : EIATTR_MAXREG_COUNT
	.align		4
.L_1130:
        /*002c*/ 	.byte	0x03, 0x1b
        /*002e*/ 	.short	0x00ff


	//----- nvinfo : EIATTR_NUM_BARRIERS
	.align		4
        /*0030*/ 	.byte	0x02, 0x4c
        /*0032*/ 	.byte	0x06
	.zero		1


	//----- nvinfo : EIATTR_ANNOTATIONS
	.align		4
        /*0034*/ 	.byte	0x04, 0x55
        /*0036*/ 	.short	(.L_1132 - .L_1131)


	//   ....[0]....
.L_1131:
        /* <DEDUP_REMOVED lines=174> */


	//----- nvinfo : EIATTR_MERCURY_ISA_VERSION
	.align		4
.L_1132:
        /*0b00*/ 	.byte	0x03, 0x5f
        /*0b02*/ 	.short	0x0000


	//----- nvinfo : EIATTR_INT_WARP_WIDE_INSTR_OFFSETS
	.align		4
        /*0b04*/ 	.byte	0x04, 0x31
        /*0b06*/ 	.short	(.L_1134 - .L_1133)


	//   ....[0]....
.L_1133:
        /*0b08*/ 	.word	0x0001d520


	//   ....[1]....
        /*0b0c*/ 	.word	0x0001d590


	//----- nvinfo : EIATTR_COOP_GROUP_MASK_REGIDS
	.align		4
.L_1134:
        /*0b10*/ 	.byte	0x04, 0x29
        /*0b12*/ 	.short	(.L_1136 - .L_1135)


	//   ....[0]....
.L_1135:
        /*0b14*/ 	.word	0xffffffff


	//   ....[1]....
        /*0b18*/ 	.word	0xffffffff


	//   ....[2]....
        /*0b1c*/ 	.word	0xffffffff


	//   ....[3]....
        /*0b20*/ 	.word	0xffffffff


	//   ....[4]....
        /*0b24*/ 	.word	0xffffffff


	//   ....[5]....
        /*0b28*/ 	.word	0xffffffff


	//   ....[6]....
        /*0b2c*/ 	.word	0xffffffff


	//   ....[7]....
        /*0b30*/ 	.word	0xffffffff


	//   ....[8]....
        /*0b34*/ 	.word	0xffffffff


	//   ....[9]....
        /*0b38*/ 	.word	0xffffffff


	//   ....[10]....
        /*0b3c*/ 	.word	0xffffffff


	//   ....[11]....
        /*0b40*/ 	.word	0xffffffff


	//   ....[12]....
        /*0b44*/ 	.word	0xffffffff


	//   ....[13]....
        /*0b48*/ 	.word	0xffffffff


	//   ....[14]....
        /*0b4c*/ 	.word	0xffffffff


	//   ....[15]....
        /*0b50*/ 	.word	0xffffffff


	//   ....[16]....
        /*0b54*/ 	.word	0xffffffff


	//   ....[17]....
        /*0b58*/ 	.word	0xffffffff


	//   ....[18]....
        /*0b5c*/ 	.word	0xffffffff


	//   ....[19]....
        /*0b60*/ 	.word	0xffffffff


	//   ....[20]....
        /*0b64*/ 	.word	0xffffffff


	//   ....[21]....
        /*0b68*/ 	.word	0xffffffff


	//   ....[22]....
        /*0b6c*/ 	.word	0xffffffff


	//   ....[23]....
        /*0b70*/ 	.word	0xffffffff


	//   ....[24]....
        /*0b74*/ 	.word	0xffffffff


	//   ....[25]....
        /*0b78*/ 	.word	0xffffffff


	//   ....[26]....
        /*0b7c*/ 	.word	0xffffffff


	//   ....[27]....
        /*0b80*/ 	.word	0xffffffff


	//   ....[28]....
        /*0b84*/ 	.word	0xffffffff


	//   ....[29]....
        /*0b88*/ 	.word	0xffffffff


	//   ....[30]....
        /*0b8c*/ 	.word	0xffffffff


	//   ....[31]....
        /*0b90*/ 	.word	0xffffffff


	//   ....[32]....
        /*0b94*/ 	.word	0xffffffff


	//   ....[33]....
        /*0b98*/ 	.word	0xffffffff


	//   ....[34]....
        /*0b9c*/ 	.word	0xffffffff


	//   ....[35]....
        /*0ba0*/ 	.word	0xffffffff


	//   ....[36]....
        /*0ba4*/ 	.word	0xffffffff


	//   ....[37]....
        /*0ba8*/ 	.word	0xffffffff


	//   ....[38]....
        /*0bac*/ 	.word	0xffffffff


	//   ....[39]....
        /*0bb0*/ 	.word	0xffffffff


	//   ....[40]....
        /*0bb4*/ 	.word	0xffffffff


	//   ....[41]....
        /*0bb8*/ 	.word	0xffffffff


	//   ....[42]....
        /*0bbc*/ 	.word	0xffffffff


	//   ....[43]....
        /*0bc0*/ 	.word	0xffffffff


	//   ....[44]....
        /*0bc4*/ 	.word	0xffffffff


	//   ....[45]....
        /*0bc8*/ 	.word	0xffffffff


	//   ....[46]....
        /*0bcc*/ 	.word	0xffffffff


	//   ....[47]....
        /*0bd0*/ 	.word	0xffffffff


	//   ....[48]....
        /*0bd4*/ 	.word	0xffffffff


	//   ....[49]....
        /*0bd8*/ 	.word	0xffffffff


	//   ....[50]....
        /*0bdc*/ 	.word	0xffffffff


	//   ....[51]....
        /*0be0*/ 	.word	0xffffffff


	//   ....[52]....
        /*0be4*/ 	.word	0xffffffff


	//   ....[53]....
        /*0be8*/ 	.word	0xffffffff


	//   ....[54]....
        /*0bec*/ 	.word	0xffffffff


	//   ....[55]....
        /*0bf0*/ 	.word	0xffffffff


	//   ....[56]....
        /*0bf4*/ 	.word	0xffffffff


	//   ....[57]....
        /*0bf8*/ 	.word	0xffffffff


	//   ....[58]....
        /*0bfc*/ 	.word	0xffffffff


	//   ....[59]....
        /*0c00*/ 	.word	0xffffffff


	//   ....[60]....
        /*0c04*/ 	.word	0xffffffff


	//   ....[61]....
        /*0c08*/ 	.word	0xffffffff


	//   ....[62]....
        /*0c0c*/ 	.word	0xffffffff


	//   ....[63]....
        /*0c10*/ 	.word	0xffffffff


	//   ....[64]....
        /*0c14*/ 	.word	0xffffffff


	//   ....[65]....
        /*0c18*/ 	.word	0xffffffff


	//   ....[66]....
        /*0c1c*/ 	.word	0xffffffff


	//   ....[67]....
        /*0c20*/ 	.word	0xffffffff


	//   ....[68]....
        /*0c24*/ 	.word	0xffffffff


	//   ....[69]....
        /*0c28*/ 	.word	0xffffffff


	//   ....[70]....
        /*0c2c*/ 	.word	0xffffffff


	//   ....[71]....
        /*0c30*/ 	.word	0xffffffff


	//   ....[72]....
        /*0c34*/ 	.word	0xffffffff


	//   ....[73]....
        /*0c38*/ 	.word	0xffffffff


	//   ....[74]....
        /*0c3c*/ 	.word	0xffffffff


	//   ....[75]....
        /*0c40*/ 	.word	0xffffffff


	//   ....[76]....
        /*0c44*/ 	.word	0xffffffff


	//   ....[77]....
        /*0c48*/ 	.word	0xffffffff


	//   ....[78]....
        /*0c4c*/ 	.word	0xffffffff


	//   ....[79]....
        /*0c50*/ 	.word	0xffffffff


	//   ....[80]....
        /*0c54*/ 	.word	0xffffffff


	//   ....[81]....
        /*0c58*/ 	.word	0xffffffff


	//   ....[82]....
        /*0c5c*/ 	.word	0xffffffff


	//   ....[83]....
        /*0c60*/ 	.word	0xffffffff


	//   ....[84]....
        /*0c64*/ 	.word	0xffffffff


	//   ....[85]....
        /*0c68*/ 	.word	0xffffffff


	//   ....[86]....
        /*0c6c*/ 	.word	0xffffffff


	//   ....[87]....
        /*0c70*/ 	.word	0xffffffff


	//   ....[88]....
        /*0c74*/ 	.word	0xffffffff


	//   ....[89]....
        /*0c78*/ 	.word	0xffffffff


	//   ....[90]....
        /*0c7c*/ 	.word	0xffffffff


	//   ....[91]....
        /*0c80*/ 	.word	0xffffffff


	//   ....[92]....
        /*0c84*/ 	.word	0xffffffff


	//   ....[93]....
        /*0c88*/ 	.word	0xffffffff


	//   ....[94]....
        /*0c8c*/ 	.word	0xffffffff


	//   ....[95]....
        /*0c90*/ 	.word	0xffffffff


	//   ....[96]....
        /*0c94*/ 	.word	0xffffffff


	//   ....[97]....
        /*0c98*/ 	.word	0xffffffff


	//   ....[98]....
        /*0c9c*/ 	.word	0xffffffff


	//   ....[99]....
        /*0ca0*/ 	.word	0xffffffff


	//   ....[100]....
        /*0ca4*/ 	.word	0xffffffff


	//   ....[101]....
        /*0ca8*/ 	.word	0xffffffff


	//   ....[102]....
        /*0cac*/ 	.word	0xffffffff


	//   ....[103]....
        /*0cb0*/ 	.word	0xffffffff


	//   ....[104]....
        /*0cb4*/ 	.word	0xffffffff


	//   ....[105]....
        /*0cb8*/ 	.word	0xffffffff


	//   ....[106]....
        /*0cbc*/ 	.word	0xffffffff


	//   ....[107]....
        /*0cc0*/ 	.word	0xffffffff


	//   ....[108]....
        /*0cc4*/ 	.word	0xffffffff


	//   ....[109]....
        /*0cc8*/ 	.word	0xffffffff


	//   ....[110]....
        /*0ccc*/ 	.word	0xffffffff


	//   ....[111]....
        /*0cd0*/ 	.word	0xffffffff


	//   ....[112]....
        /*0cd4*/ 	.word	0xffffffff


	//   ....[113]....
        /*0cd8*/ 	.word	0xffffffff


	//   ....[114]....
        /*0cdc*/ 	.word	0xffffffff


	//   ....[115]....
        /*0ce0*/ 	.word	0xffffffff


	//   ....[116]....
        /*0ce4*/ 	.word	0xffffffff


	//   ....[117]....
        /*0ce8*/ 	.word	0xffffffff


	//   ....[118]....
        /*0cec*/ 	.word	0xffffffff


	//   ....[119]....
        /*0cf0*/ 	.word	0xffffffff


	//   ....[120]....
        /*0cf4*/ 	.word	0xffffffff


	//   ....[121]....
        /*0cf8*/ 	.word	0xffffffff


	//   ....[122]....
        /*0cfc*/ 	.word	0xffffffff


	//   ....[123]....
        /*0d00*/ 	.word	0xffffffff


	//   ....[124]....
        /*0d04*/ 	.word	0xffffffff


	//   ....[125]....
        /*0d08*/ 	.word	0xffffffff


	//   ....[126]....
        /*0d0c*/ 	.word	0xffffffff


	//   ....[127]....
        /*0d10*/ 	.word	0xffffffff


	//   ....[128]....
        /*0d14*/ 	.word	0xffffffff


	//   ....[129]....
        /*0d18*/ 	.word	0xffffffff


	//   ....[130]....
        /*0d1c*/ 	.word	0xffffffff


	//   ....[131]....
        /*0d20*/ 	.word	0xffffffff


	//   ....[132]....
        /*0d24*/ 	.word	0xffffffff


	//   ....[133]....
        /*0d28*/ 	.word	0xffffffff


	//   ....[134]....
        /*0d2c*/ 	.word	0xffffffff


	//   ....[135]....
        /*0d30*/ 	.word	0xffffffff


	//   ....[136]....
        /*0d34*/ 	.word	0xffffffff


	//   ....[137]....
        /*0d38*/ 	.word	0xffffffff


	//   ....[138]....
        /*0d3c*/ 	.word	0xffffffff


	//   ....[139]....
        /*0d40*/ 	.word	0xffffffff


	//   ....[140]....
        /*0d44*/ 	.word	0xffffffff


	//   ....[141]....
        /*0d48*/ 	.word	0xffffffff


	//   ....[142]....
        /*0d4c*/ 	.word	0xffffffff


	//   ....[143]....
        /*0d50*/ 	.word	0xffffffff


	//   ....[144]....
        /*0d54*/ 	.word	0xffffffff


	//   ....[145]....
        /*0d58*/ 	.word	0xffffffff


	//   ....[146]....
        /*0d5c*/ 	.word	0xffffffff


	//   ....[147]....
        /*0d60*/ 	.word	0xffffffff


	//   ....[148]....
        /*0d64*/ 	.word	0xffffffff


	//   ....[149]....
        /*0d68*/ 	.word	0xffffffff


	//   ....[150]....
        /*0d6c*/ 	.word	0xffffffff


	//   ....[151]....
        /*0d70*/ 	.word	0xffffffff


	//   ....[152]....
        /*0d74*/ 	.word	0xffffffff


	//   ....[153]....
        /*0d78*/ 	.word	0xffffffff


	//   ....[154]....
        /*0d7c*/ 	.word	0xffffffff


	//   ....[155]....
        /*0d80*/ 	.word	0xffffffff


	//   ....[156]....
        /*0d84*/ 	.word	0xffffffff


	//   ....[157]....
        /*0d88*/ 	.word	0xffffffff


	//   ....[158]....
        /*0d8c*/ 	.word	0xffffffff


	//   ....[159]....
        /*0d90*/ 	.word	0xffffffff


	//   ....[160]....
        /*0d94*/ 	.word	0xffffffff


	//   ....[161]....
        /*0d98*/ 	.word	0xffffffff


	//   ....[162]....
        /*0d9c*/ 	.word	0xffffffff


	//   ....[163]....
        /*0da0*/ 	.word	0xffffffff


	//   ....[164]....
        /*0da4*/ 	.word	0xffffffff


	//   ....[165]....
        /*0da8*/ 	.word	0xffffffff


	//   ....[166]....
        /*0dac*/ 	.word	0xffffffff


	//   ....[167]....
        /*0db0*/ 	.word	0xffffffff


	//   ....[168]....
        /*0db4*/ 	.word	0xffffffff


	//   ....[169]....
        /*0db8*/ 	.word	0xffffffff


	//   ....[170]....
        /*0dbc*/ 	.word	0xffffffff


	//   ....[171]....
        /*0dc0*/ 	.word	0xffffffff


	//   ....[172]....
        /*0dc4*/ 	.word	0xffffffff


	//   ....[173]....
        /*0dc8*/ 	.word	0xffffffff


	//   ....[174]....
        /*0dcc*/ 	.word	0xffffffff


	//   ....[175]....
        /*0dd0*/ 	.word	0xffffffff


	//   ....[176]....
        /*0dd4*/ 	.word	0xffffffff


	//   ....[177]....
        /*0dd8*/ 	.word	0xffffffff


	//   ....[178]....
        /*0ddc*/ 	.word	0xffffffff


	//   ....[179]....
        /*0de0*/ 	.word	0xffffffff


	//   ....[180]....
        /*0de4*/ 	.word	0xffffffff


	//   ....[181]....
        /*0de8*/ 	.word	0xffffffff


	//   ....[182]....
        /*0dec*/ 	.word	0xffffffff


	//   ....[183]....
        /*0df0*/ 	.word	0xffffffff


	//   ....[184]....
        /*0df4*/ 	.word	0xffffffff


	//   ....[185]....
        /*0df8*/ 	.word	0xffffffff


	//   ....[186]....
        /*0dfc*/ 	.word	0xffffffff


	//   ....[187]....
        /*0e00*/ 	.word	0xffffffff


	//   ....[188]....
        /*0e04*/ 	.word	0xffffffff


	//   ....[189]....
        /*0e08*/ 	.word	0xffffffff


	//   ....[190]....
        /*0e0c*/ 	.word	0xffffffff


	//   ....[191]....
        /*0e10*/ 	.word	0xffffffff


	//   ....[192]....
        /*0e14*/ 	.word	0xffffffff


	//   ....[193]....
        /*0e18*/ 	.word	0xffffffff


	//   ....[194]....
        /*0e1c*/ 	.word	0xffffffff


	//   ....[195]....
        /*0e20*/ 	.word	0xffffffff


	//   ....[196]....
        /*0e24*/ 	.word	0xffffffff


	//   ....[197]....
        /*0e28*/ 	.word	0xffffffff


	//   ....[198]....
        /*0e2c*/ 	.word	0xffffffff


	//   ....[199]....
        /*0e30*/ 	.word	0xffffffff


	//   ....[200]....
        /*0e34*/ 	.word	0xffffffff


	//   ....[201]....
        /*0e38*/ 	.word	0xffffffff


	//   ....[202]....
        /*0e3c*/ 	.word	0xffffffff


	//   ....[203]....
        /*0e40*/ 	.word	0xffffffff


	//   ....[204]....
        /*0e44*/ 	.word	0xffffffff


	//   ....[205]....
        /*0e48*/ 	.word	0xffffffff


	//   ....[206]....
        /*0e4c*/ 	.word	0xffffffff


	//   ....[207]....
        /*0e50*/ 	.word	0xffffffff


	//   ....[208]....
        /*0e54*/ 	.word	0xffffffff


	//   ....[209]....
        /*0e58*/ 	.word	0xffffffff


	//   ....[210]....
        /*0e5c*/ 	.word	0xffffffff


	//   ....[211]....
        /*0e60*/ 	.word	0xffffffff


	//   ....[212]....
        /*0e64*/ 	.word	0xffffffff


	//   ....[213]....
        /*0e68*/ 	.word	0xffffffff


	//   ....[214]....
        /*0e6c*/ 	.word	0xffffffff


	//   ....[215]....
        /*0e70*/ 	.word	0xffffffff


	//   ....[216]....
        /*0e74*/ 	.word	0xffffffff


	//   ....[217]....
        /*0e78*/ 	.word	0xffffffff


	//   ....[218]....
        /*0e7c*/ 	.word	0xffffffff


	//   ....[219]....
        /*0e80*/ 	.word	0xffffffff


	//   ....[220]....
        /*0e84*/ 	.word	0xffffffff


	//   ....[221]....
        /*0e88*/ 	.word	0xffffffff


	//   ....[222]....
        /*0e8c*/ 	.word	0xffffffff


	//   ....[223]....
        /*0e90*/ 	.word	0xffffffff


	//   ....[224]....
        /*0e94*/ 	.word	0xffffffff


	//   ....[225]....
        /*0e98*/ 	.word	0xffffffff


	//   ....[226]....
        /*0e9c*/ 	.word	0xffffffff


	//   ....[227]....
        /*0ea0*/ 	.word	0xffffffff


	//   ....[228]....
        /*0ea4*/ 	.word	0xffffffff


	//   ....[229]....
        /*0ea8*/ 	.word	0xffffffff


	//   ....[230]....
        /*0eac*/ 	.word	0xffffffff


	//   ....[231]....
        /*0eb0*/ 	.word	0xffffffff


	//   ....[232]....
        /*0eb4*/ 	.word	0xffffffff


	//   ....[233]....
        /*0eb8*/ 	.word	0xffffffff


	//   ....[234]....
        /*0ebc*/ 	.word	0xffffffff


	//   ....[235]....
        /*0ec0*/ 	.word	0xffffffff


	//   ....[236]....
        /*0ec4*/ 	.word	0xffffffff


	//   ....[237]....
        /*0ec8*/ 	.word	0xffffffff


	//   ....[238]....
        /*0ecc*/ 	.word	0xffffffff


	//   ....[239]....
        /*0ed0*/ 	.word	0xffffffff


	//   ....[240]....
        /*0ed4*/ 	.word	0xffffffff


	//   ....[241]....
        /*0ed8*/ 	.word	0xffffffff


	//   ....[242]....
        /*0edc*/ 	.word	0xffffffff


	//   ....[243]....
        /*0ee0*/ 	.word	0xffffffff


	//   ....[244]....
        /*0ee4*/ 	.word	0xffffffff


	//   ....[245]....
        /*0ee8*/ 	.word	0xffffffff


	//   ....[246]....
        /*0eec*/ 	.word	0xffffffff


	//   ....[247]....
        /*0ef0*/ 	.word	0xffffffff


	//   ....[248]....
        /*0ef4*/ 	.word	0xffffffff


	//   ....[249]....
        /*0ef8*/ 	.word	0xffffffff


	//   ....[250]....
        /*0efc*/ 	.word	0xffffffff


	//   ....[251]....
        /*0f00*/ 	.word	0xffffffff


	//   ....[252]....
        /*0f04*/ 	.word	0xffffffff


	//   ....[253]....
        /*0f08*/ 	.word	0xffffffff


	//   ....[254]....
        /*0f0c*/ 	.word	0xffffffff


	//   ....[255]....
        /*0f10*/ 	.word	0xffffffff


	//   ....[0]....
        /*0f14*/ 	.word	0xffffffff


	//   ....[1]....
        /*0f18*/ 	.word	0xffffffff


	//   ....[2]....
        /*0f1c*/ 	.word	0xffffffff


	//   ....[3]....
        /*0f20*/ 	.word	0xffffffff


	//----- nvinfo : EIATTR_COOP_GROUP_INSTR_OFFSETS
	.align		4
.L_1136:
        /*0f24*/ 	.byte	0x04, 0x28
        /*0f26*/ 	.short	(.L_1138 - .L_1137)


	//   ....[0]....
.L_1137:
        /*0f28*/ 	.word	0x00000050


	//   ....[1]....
        /*0f2c*/ 	.word	0x00000200


	//   ....[2]....
        /*0f30*/ 	.word	0x00000230


	//   ....[3]....
        /*0f34*/ 	.word	0x00000260


	//   ....[4]....
        /*0f38*/ 	.word	0x00000290


	//   ....[5]....
        /*0f3c*/ 	.word	0x000002c0


	//   ....[6]....
        /*0f40*/ 	.word	0x000002f0


	//   ....[7]....
        /*0f44*/ 	.word	0x00000450


	//   ....[8]....
        /*0f48*/ 	.word	0x00000490


	//   ....[9]....
        /*0f4c*/ 	.word	0x000004c0


	//   ....[10]....
        /*0f50*/ 	.word	0x000004f0


	//   ....[11]....
        /*0f54*/ 	.word	0x00000520


	//   ....[12]....
        /*0f58*/ 	.word	0x00000550


	//   ....[13]....
        /*0f5c*/ 	.word	0x000005e0


	//   ....[14]....
        /*0f60*/ 	.word	0x00000630


	//   ....[15]....
        /*0f64*/ 	.word	0x00000650


	//   ....[16]....
        /*0f68*/ 	.word	0x000006b0


	//   ....[17]....
        /*0f6c*/ 	.word	0x00004560


	//   ....[18]....
        /*0f70*/ 	.word	0x000045f0


	//   ....[19]....
        /*0f74*/ 	.word	0x00005600


	//   ....[20]....
        /*0f78*/ 	.word	0x00005610


	//   ....[21]....
        /*0f7c*/ 	.word	0x00006b30


	//   ....[22]....
        /*0f80*/ 	.word	0x00006ba0


	//   ....[23]....
        /*0f84*/ 	.word	0x00007c40


	//   ....[24]....
        /*0f88*/ 	.word	0x00007c50


	//   ....[25]....
        /*0f8c*/ 	.word	0x00008bf0


	//   ....[26]....
        /*0f90*/ 	.word	0x00008c20


	//   ....[27]....
        /*0f94*/ 	.word	0x00008de0


	//   ....[28]....
        /*0f98*/ 	.word	0x00008e00


	//   ....[29]....
        /*0f9c*/ 	.word	0x00009230


	//   ....[30]....
        /*0fa0*/ 	.word	0x000092f0


	//   ....[31]....
        /*0fa4*/ 	.word	0x00009490


	//   ....[32]....
        /*0fa8*/ 	.word	0x000094b0


	//   ....[33]....
        /*0fac*/ 	.word	0x0000a3d0


	//   ....[34]....
        /*0fb0*/ 	.word	0x0000a3f0


	//   ....[35]....
        /*0fb4*/ 	.word	0x0000a580


	//   ....[36]....
        /*0fb8*/ 	.word	0x0000a590


	//   ....[37]....
        /*0fbc*/ 	.word	0x0000a710


	//   ....[38]....
        /*0fc0*/ 	.word	0x0000a730


	//   ....[39]....
        /*0fc4*/ 	.word	0x0000a8b0


	//   ....[40]....
        /*0fc8*/ 	.word	0x0000a8c0


	//   ....[41]....
        /*0fcc*/ 	.word	0x0000ad10


	//   ....[42]....
        /*0fd0*/ 	.word	0x0000ad30


	//   ....[43]....
        /*0fd4*/ 	.word	0x0000ae70


	//   ....[44]....
        /*0fd8*/ 	.word	0x0000ae80


	//   ....[45]....
        /*0fdc*/ 	.word	0x0000b230


	//   ....[46]....
        /*0fe0*/ 	.word	0x0000b250


	//   ....[47]....
        /*0fe4*/ 	.word	0x0000b270


	//   ....[48]....
        /*0fe8*/ 	.word	0x0000b290


	//   ....[49]....
        /*0fec*/ 	.word	0x0000b770


	//   ....[50]....
        /*0ff0*/ 	.word	0x0000b7b0


	//   ....[51]....
        /*0ff4*/ 	.word	0x0000b7f0


	//   ....[52]....
        /*0ff8*/ 	.word	0x0000b830


	//   ....[53]....
        /*0ffc*/ 	.word	0x0000bce0


	//   ....[54]....
        /*1000*/ 	.word	0x0000bd20


	//   ....[55]....
        /*1004*/ 	.word	0x0000bd60


	//   ....[56]....
        /*1008*/ 	.word	0x0000bda0


	//   ....[57]....
        /*100c*/ 	.word	0x0000c100


	//   ....[58]....
        /*1010*/ 	.word	0x0000c160


	//   ....[59]....
        /*1014*/ 	.word	0x0000c310


	//   ....[60]....
        /*1018*/ 	.word	0x0000c320


	//   ....[61]....
        /*101c*/ 	.word	0x0000f890


	//   ....[62]....
        /*1020*/ 	.word	0x0000f8b0


	//   ....[63]....
        /*1024*/ 	.word	0x0000f8d0


	//   ....[64]....
        /*1028*/ 	.word	0x0000f8e0


	//   ....[65]....
        /*102c*/ 	.word	0x0000fae0


	//   ....[66]....
        /*1030*/ 	.word	0x0000fc80


	//   ....[67]....
        /*1034*/ 	.word	0x0000fcc0


	//   ....[68]....
        /*1038*/ 	.word	0x0000fd00


	//   ....[69]....
        /*103c*/ 	.word	0x0000ff60


	//   ....[70]....
        /*1040*/ 	.word	0x00010100


	//   ....[71]....
        /*1044*/ 	.word	0x00010140


	//   ....[72]....
        /*1048*/ 	.word	0x00010180


	//   ....[73]....
        /*104c*/ 	.word	0x00010410


	//   ....[74]....
        /*1050*/ 	.word	0x00010470


	//   ....[75]....
        /*1054*/ 	.word	0x000104d0


	//   ....[76]....
        /*1058*/ 	.word	0x00010530


	//   ....[77]....
        /*105c*/ 	.word	0x00014090


	//   ....[78]....
        /*1060*/ 	.word	0x000140a0


	//   ....[79]....
        /*1064*/ 	.word	0x000142b0


	//   ....[80]....
        /*1068*/ 	.word	0x000142c0


	//   ....[81]....
        /*106c*/ 	.word	0x000150f0


	//   ....[82]....
        /*1070*/ 	.word	0x00015110


	//   ....[83]....
        /*1074*/ 	.word	0x000152a0


	//   ....[84]....
        /*1078*/ 	.word	0x000152b0


	//   ....[85]....
        /*107c*/ 	.word	0x00015500


	//   ....[86]....
        /*1080*/ 	.word	0x000156c0


	//   ....[87]....
        /*1084*/ 	.word	0x000159c0


	//   ....[88]....
        /*1088*/ 	.word	0x000159e0


	//   ....[89]....
        /*108c*/ 	.word	0x00015a00


	//   ....[90]....
        /*1090*/ 	.word	0x00015a20


	//   ....[91]....
        /*1094*/ 	.word	0x00016f30


	//   ....[92]....
        /*1098*/ 	.word	0x00016f50


	//   ....[93]....
        /*109c*/ 	.word	0x000170d0


	//   ....[94]....
        /*10a0*/ 	.word	0x000170e0


	//   ....[95]....
        /*10a4*/ 	.word	0x00017df0


	//   ....[96]....
        /*10a8*/ 	.word	0x00017e10


	//   ....[97]....
        /*10ac*/ 	.word	0x00017f80


	//   ....[98]....
        /*10b0*/ 	.word	0x00017f90


	//   ....[99]....
        /*10b4*/ 	.word	0x000181e0


	//   ....[100]....
        /*10b8*/ 	.word	0x00018390


	//   ....[101]....
        /*10bc*/ 	.word	0x000185f0


	//   ....[102]....
        /*10c0*/ 	.word	0x00018610


	//   ....[103]....
        /*10c4*/ 	.word	0x000186f0


	//   ....[104]....
        /*10c8*/ 	.word	0x00018710


	//   ....[105]....
        /*10cc*/ 	.word	0x0001a080


	//   ....[106]....
        /*10d0*/ 	.word	0x0001a090


	//   ....[107]....
        /*10d4*/ 	.word	0x0001a210


	//   ....[108]....
        /*10d8*/ 	.word	0x0001a220


	//   ....[109]....
        /*10dc*/ 	.word	0x0001af30


	//   ....[110]....
        /*10e0*/ 	.word	0x0001af50


	//   ....[111]....
        /*10e4*/ 	.word	0x0001b070


	//   ....[112]....
        /*10e8*/ 	.word	0x0001b080


	//   ....[113]....
        /*10ec*/ 	.word	0x0001b330


	//   ....[114]....
        /*10f0*/ 	.word	0x0001b360


	//   ....[115]....
        /*10f4*/ 	.word	0x0001b380


	//   ....[116]....
        /*10f8*/ 	.word	0x0001b3a0


	//   ....[117]....
        /*10fc*/ 	.word	0x0001cb00


	//   ....[118]....
        /*1100*/ 	.word	0x0001cb30


	//   ....[119]....
        /*1104*/ 	.word	0x0001cb50


	//   ....[120]....
        /*1108*/ 	.word	0x0001cb70


	//   ....[121]....
        /*110c*/ 	.word	0x0001e410


	//   ....[122]....
        /*1110*/ 	.word	0x0001e430


	//   ....[123]....
        /*1114*/ 	.word	0x0001e450


	//   ....[124]....
        /*1118*/ 	.word	0x0001e470


	//   ....[125]....
        /*111c*/ 	.word	0x0001e820


	//   ....[126]....
        /*1120*/ 	.word	0x0001e840


	//   ....[127]....
        /*1124*/ 	.word	0x0001e9a0


	//   ....[128]....
        /*1128*/ 	.word	0x0001e9b0


	//   ....[129]....
        /*112c*/ 	.word	0x0001eb20


	//   ....[130]....
        /*1130*/ 	.word	0x0001eb40


	//   ....[131]....
        /*1134*/ 	.word	0x0001ecb0


	//   ....[132]....
        /*1138*/ 	.word	0x0001ecc0


	//   ....[133]....
        /*113c*/ 	.word	0x0001f050


	//   ....[134]....
        /*1140*/ 	.word	0x0001f070


	//   ....[135]....
        /*1144*/ 	.word	0x0001fcb0


	//   ....[136]....
        /*1148*/ 	.word	0x0001fcc0


	//   ....[137]....
        /*114c*/ 	.word	0x00021160


	//   ....[138]....
        /*1150*/ 	.word	0x00021180


	//   ....[139]....
        /*1154*/ 	.word	0x000212f0


	//   ....[140]....
        /*1158*/ 	.word	0x00021300


	//   ....[141]....
        /*115c*/ 	.word	0x00021470


	//   ....[142]....
        /*1160*/ 	.word	0x00021490


	//   ....[143]....
        /*1164*/ 	.word	0x00021600


	//   ....[144]....
        /*1168*/ 	.word	0x00021610


	//   ....[145]....
        /*116c*/ 	.word	0x00021840


	//   ....[146]....
        /*1170*/ 	.word	0x00021860


	//   ....[147]....
        /*1174*/ 	.word	0x00021990


	//   ....[148]....
        /*1178*/ 	.word	0x000219d0


	//   ....[149]....
        /*117c*/ 	.word	0x00021a00


	//   ....[150]....
        /*1180*/ 	.word	0x00021a30


	//   ....[151]....
        /*1184*/ 	.word	0x00021a60


	//   ....[152]....
        /*1188*/ 	.word	0x00021a90


	//   ....[153]....
        /*118c*/ 	.word	0x00021bf0


	//   ....[154]....
        /*1190*/ 	.word	0x00021c30


	//   ....[155]....
        /*1194*/ 	.word	0x00021c60


	//   ....[156]....
        /*1198*/ 	.word	0x00021c90


	//   ....[157]....
        /*119c*/ 	.word	0x00021cc0


	//   ....[158]....
        /*11a0*/ 	.word	0x00021cf0


	//   ....[159]....
        /*11a4*/ 	.word	0x00021d80


	//   ....[160]....
        /*11a8*/ 	.word	0x00021de0


	//   ....[161]....
        /*11ac*/ 	.word	0x00021df0


	//   ....[162]....
        /*11b0*/ 	.word	0x00021e50


	//   ....[163]....
        /*11b4*/ 	.word	0x000228b0


	//   ....[164]....
        /*11b8*/ 	.word	0x00022910


	//   ....[165]....
        /*11bc*/ 	.word	0x00022970


	//   ....[166]....
        /*11c0*/ 	.word	0x000229d0


	//   ....[167]....
        /*11c4*/ 	.word	0x00022a30


	//   ....[168]....
        /*11c8*/ 	.word	0x00022aa0


	//   ....[169]....
        /*11cc*/ 	.word	0x00022af0


	//   ....[170]....
        /*11d0*/ 	.word	0x00022b50


	//   ....[171]....
        /*11d4*/ 	.word	0x00022bc0


	//   ....[172]....
        /*11d8*/ 	.word	0x00022c30


	//   ....[173]....
        /*11dc*/ 	.word	0x00022ca0


	//   ....[174]....
        /*11e0*/ 	.word	0x00022d10


	//   ....[175]....
        /*11e4*/ 	.word	0x00022d80


	//   ....[176]....
        /*11e8*/ 	.word	0x00022de0


	//   ....[177]....
        /*11ec*/ 	.word	0x00022e50


	//   ....[178]....
        /*11f0*/ 	.word	0x00022ec0


	//   ....[179]....
        /*11f4*/ 	.word	0x00022f30


	//   ....[180]....
        /*11f8*/ 	.word	0x00022f90


	//   ....[181]....
        /*11fc*/ 	.word	0x00023000


	//   ....[182]....
        /*1200*/ 	.word	0x00023060


	//   ....[183]....
        /*1204*/ 	.word	0x000230d0


	//   ....[184]....
        /*1208*/ 	.word	0x00023140


	//   ....[185]....
        /*120c*/ 	.word	0x000231b0


	//   ....[186]....
        /*1210*/ 	.word	0x00023210


	//   ....[187]....
        /*1214*/ 	.word	0x00023280


	//   ....[188]....
        /*1218*/ 	.word	0x000232f0


	//   ....[189]....
        /*121c*/ 	.word	0x00023630


	//   ....[190]....
        /*1220*/ 	.word	0x00023680


	//   ....[191]....
        /*1224*/ 	.word	0x000236d0


	//   ....[192]....
        /*1228*/ 	.word	0x00023720


	//   ....[193]....
        /*122c*/ 	.word	0x00023790


	//   ....[194]....
        /*1230*/ 	.word	0x00023800


	//   ....[195]....
        /*1234*/ 	.word	0x00023870


	//   ....[196]....
        /*1238*/ 	.word	0x000238d0


	//   ....[197]....
        /*123c*/ 	.word	0x00023940


	//   ....[198]....
        /*1240*/ 	.word	0x000239b0


	//   ....[199]....
        /*1244*/ 	.word	0x00023a20


	//   ....[200]....
        /*1248*/ 	.word	0x00023a80


	//   ....[201]....
        /*124c*/ 	.word	0x00023af0


	//   ....[202]....
        /*1250*/ 	.word	0x00023b60


	//   ....[203]....
        /*1254*/ 	.word	0x00023ea0


	//   ....[204]....
        /*1258*/ 	.word	0x00023ee0


	//   ....[205]....
        /*125c*/ 	.word	0x00023f30


	//   ....[206]....
        /*1260*/ 	.word	0x00023f70


	//   ....[207]....
        /*1264*/ 	.word	0x00023fe0


	//   ....[208]....
        /*1268*/ 	.word	0x00024050


	//   ....[209]....
        /*126c*/ 	.word	0x000240b0


	//   ....[210]....
        /*1270*/ 	.word	0x00024120


	//   ....[211]....
        /*1274*/ 	.word	0x00024190


	//   ....[212]....
        /*1278*/ 	.word	0x00024200


	//   ....[213]....
        /*127c*/ 	.word	0x00024260


	//   ....[214]....
        /*1280*/ 	.word	0x000242b0


	//   ....[215]....
        /*1284*/ 	.word	0x00024300


	//   ....[216]....
        /*1288*/ 	.word	0x00024350


	//   ....[217]....
        /*128c*/ 	.word	0x00024390


	//   ....[218]....
        /*1290*/ 	.word	0x000243f0


	//   ....[219]....
        /*1294*/ 	.word	0x00024440


	//   ....[220]....
        /*1298*/ 	.word	0x00024490


	//   ....[221]....
        /*129c*/ 	.word	0x000244d0


	//   ....[222]....
        /*12a0*/ 	.word	0x00024540


	//   ....[223]....
        /*12a4*/ 	.word	0x000245b0


	//   ....[224]....
        /*12a8*/ 	.word	0x00024620


	//   ....[225]....
        /*12ac*/ 	.word	0x00024680


	//   ....[226]....
        /*12b0*/ 	.word	0x000246f0


	//   ....[227]....
        /*12b4*/ 	.word	0x00024760


	//   ....[228]....
        /*12b8*/ 	.word	0x000247d0


	//   ....[229]....
        /*12bc*/ 	.word	0x00024830


	//   ....[230]....
        /*12c0*/ 	.word	0x000248a0


	//   ....[231]....
        /*12c4*/ 	.word	0x00024910


	//   ....[232]....
        /*12c8*/ 	.word	0x00024980


	//   ....[233]....
        /*12cc*/ 	.word	0x000249e0


	//   ....[234]....
        /*12d0*/ 	.word	0x00024a50


	//   ....[235]....
        /*12d4*/ 	.word	0x00024ac0


	//   ....[236]....
        /*12d8*/ 	.word	0x00024b30


	//   ....[237]....
        /*12dc*/ 	.word	0x00024b90


	//   ....[238]....
        /*12e0*/ 	.word	0x00024c00


	//   ....[239]....
        /*12e4*/ 	.word	0x00024c70


	//   ....[240]....
        /*12e8*/ 	.word	0x00024ce0


	//   ....[241]....
        /*12ec*/ 	.word	0x00024d40


	//   ....[242]....
        /*12f0*/ 	.word	0x00024db0


	//   ....[243]....
        /*12f4*/ 	.word	0x00024e20


	//   ....[244]....
        /*12f8*/ 	.word	0x00024e80


	//   ....[245]....
        /*12fc*/ 	.word	0x00024ed0


	//   ....[246]....
        /*1300*/ 	.word	0x00024f30


	//   ....[247]....
        /*1304*/ 	.word	0x00024f90


	//   ....[248]....
        /*1308*/ 	.word	0x00024ff0


	//   ....[249]....
        /*130c*/ 	.word	0x00025060


	//   ....[250]....
        /*1310*/ 	.word	0x000250c0


	//   ....[251]....
        /*1314*/ 	.word	0x00025120


	//   ....[252]....
        /*1318*/ 	.word	0x00025180


	//   ....[253]....
        /*131c*/ 	.word	0x000251e0


	//   ....[254]....
        /*1320*/ 	.word	0x00025240


	//   ....[255]....
        /*1324*/ 	.word	0x000252b0


	//   ....[0]....
        /*1328*/ 	.word	0x00025300


	//   ....[1]....
        /*132c*/ 	.word	0x00025360


	//   ....[2]....
        /*1330*/ 	.word	0x000253c0


	//   ....[3]....
        /*1334*/ 	.word	0x00025430


	//----- nvinfo : EIATTR_EXIT_INSTR_OFFSETS
	.align		4
.L_1138:
        /*1338*/ 	.byte	0x04, 0x1c
        /*133a*/ 	.short	(.L_1140 - .L_1139)


	//   ....[0]....
.L_1139:
        /*133c*/ 	.word	0x000010d0


	//   ....[1]....
        /*1340*/ 	.word	0x00022870


	//----- nvinfo : EIATTR_MAX_THREADS
	.align		4
.L_1140:
        /*1344*/ 	.byte	0x04, 0x05
        /*1346*/ 	.short	(.L_1142 - .L_1141)
.L_1141:
        /*1348*/ 	.word	0x00000100
        /*134c*/ 	.word	0x00000001
        /*1350*/ 	.word	0x00000001


	//----- nvinfo : EIATTR_CRS_STACK_SIZE
	.align		4
.L_1142:
        /*1354*/ 	.byte	0x04, 0x1e
        /*1356*/ 	.short	(.L_1144 - .L_1143)
.L_1143:
        /*1358*/ 	.word	0x00000000
.L_1144:


//--------------------- .nv.callgraph             --------------------------
	.section	.nv.callgraph,"",@"SHT_CUDA_CALLGRAPH"
	.align	4
	.sectionentsize	8
	.align		4
        /*0000*/ 	.word	0x00000000
	.align		4
        /*0004*/ 	.word	0xffffffff
	.align		4
        /*0008*/ 	.word	0x00000000
	.align		4
        /*000c*/ 	.word	0xfffffffe
	.align		4
        /*0010*/ 	.word	0x00000000
	.align		4
        /*0014*/ 	.word	0xfffffffd
	.align		4
        /*0018*/ 	.word	0x00000000
	.align		4
        /*001c*/ 	.word	0xfffffffc


//--------------------- .nv.rel.action            --------------------------
	.section	.nv.rel.action,"",@"SHT_CUDA_RELOCINFO"
	.align	8
	.sectionentsize	8
        /*0000*/ 	.byte	0x73, 0x00, 0x00, 0x00, 0x00, 0x00, 0x00, 0x00, 0x00, 0x00, 0x00, 0x11, 0x25, 0x00, 0x05, 0x36


//--------------------- .nv.constant4             --------------------------
	.section	.nv.constant4,"a",@progbits
	.align	8
	.align		8
.nv.constant4:
        /*0000*/ 	.dword	_ZN89_INTERNAL_7d69a98a_53_flash_fwd_hdim256_fp16_paged_split_softcapall_sm80_cu_cf07d2ef_44244cuda3std3__45__cpo5beginE
	.align		8
        /*0008*/ 	.dword	_ZN89_INTERNAL_7d69a98a_53_flash_fwd_hdim256_fp16_paged_split_softcapall_sm80_cu_cf07d2ef_44244cuda3std3__45__cpo3endE
	.align		8
        /*0010*/ 	.dword	_ZN89_INTERNAL_7d69a98a_53_flash_fwd_hdim256_fp16_paged_split_softcapall_sm80_cu_cf07d2ef_44244cuda3std3__45__cpo6cbeginE
	.align		8
        /*0018*/ 	.dword	_ZN89_INTERNAL_7d69a98a_53_flash_fwd_hdim256_fp16_paged_split_softcapall_sm80_cu_cf07d2ef_44244cuda3std3__45__cpo4cendE
	.align		8
        /*0020*/ 	.dword	_ZN89_INTERNAL_7d69a98a_53_flash_fwd_hdim256_fp16_paged_split_softcapall_sm80_cu_cf07d2ef_44244cuda3std3__491_GLOBAL__N__7d69a98a_53_flash_fwd_hdim256_fp16_paged_split_softcapall_sm80_cu_cf07d2ef_44246ignoreE
	.align		8
        /*0028*/ 	.dword	_ZN89_INTERNAL_7d69a98a_53_flash_fwd_hdim256_fp16_paged_split_softcapall_sm80_cu_cf07d2ef_44244cuda3std3__419piecewise_constructE
	.align		8
        /*0030*/ 	.dword	_ZN89_INTERNAL_7d69a98a_53_flash_fwd_hdim256_fp16_paged_split_softcapall_sm80_cu_cf07d2ef_44244cuda3std3__48in_placeE
	.align		8
        /*0038*/ 	.dword	_ZN89_INTERNAL_7d69a98a_53_flash_fwd_hdim256_fp16_paged_split_softcapall_sm80_cu_cf07d2ef_44244cuda3std6ranges3__45__cpo4swapE
	.align		8
        /*0040*/ 	.dword	_ZN89_INTERNAL_7d69a98a_53_flash_fwd_hdim256_fp16_paged_split_softcapall_sm80_cu_cf07d2ef_44244cuda3std6ranges3__45__cpo9iter_moveE
	.align		8
        /*0048*/ 	.dword	_ZN89_INTERNAL_7d69a98a_53_flash_fwd_hdim256_fp16_paged_split_softcapall_sm80_cu_cf07d2ef_44244cute7productE
	.align		8
        /*0050*/ 	.dword	_ZN89_INTERNAL_7d69a98a_53_flash_fwd_hdim256_fp16_paged_split_softcapall_sm80_cu_cf07d2ef_44244cute1_E


//--------------------- .nv.constant0._ZN7cutlass13device_kernelIN5flash19enable_sm80_to_sm89INS1_16FlashAttnFwdSm80INS1_25CollectiveMainloopFwdSm80ILi8ELi1ELb1EN4cute5tupleIJNS5_1CILi128EEENS7_ILi64EEENS7_ILi256EEEEEELi256ENS_6half_tEfNS_4arch4Sm80ELb0ELb0ELb1ELb0ELb1ELb0ELb1ELb1EEENS1_21CollectiveEpilogueFwdINS6_IJS8_SA_S9_EEENS6_IJNS7_ILi1EEESI_SI_EEESC_SE_Li256ELb0ELb1ELb1ELb0EEENS1_19SingleTileSchedulerILb0ELb1ELb1ELi128EEEEEEEEEvNT_6ParamsE --------------------------
	.section	.nv.constant0._ZN7cutlass13device_kernelIN5flash19enable_sm80_to_sm89INS1_16FlashAttnFwdSm80INS1_25CollectiveMainloopFwdSm80ILi8ELi1ELb1EN4cute5tupleIJNS5_1CILi128EEENS7_ILi64EEENS7_ILi256EEEEEELi256ENS_6half_tEfNS_4arch4Sm80ELb0ELb0ELb1ELb0ELb1ELb0ELb1ELb1EEENS1_21CollectiveEpilogueFwdINS6_IJS8_SA_S9_EEENS6_IJNS7_ILi1EEESI_SI_EEESC_SE_Li256ELb0ELb1ELb1ELb0EEENS1_19SingleTileSchedulerILb0ELb1ELb1ELi128EEEEEEEEEvNT_6ParamsE,"a",@progbits
	.sectionflags	@""
	.align	4
.nv.constant0._ZN7cutlass13device_kernelIN5flash19enable_sm80_to_sm89INS1_16FlashAttnFwdSm80INS1_25CollectiveMainloopFwdSm80ILi8ELi1ELb1EN4cute5tupleIJNS5_1CILi128EEENS7_ILi64EEENS7_ILi256EEEEEELi256ENS_6half_tEfNS_4arch4Sm80ELb0ELb0ELb1ELb0ELb1ELb0ELb1ELb1EEENS1_21CollectiveEpilogueFwdINS6_IJS8_SA_S9_EEENS6_IJNS7_ILi1EEESI_SI_EEESC_SE_Li256ELb0ELb1ELb1ELb0EEENS1_19SingleTileSchedulerILb0ELb1ELb1ELi128EEEEEEEEEvNT_6ParamsE:
	.zero		1400


//--------------------- .nv.constant0._ZN7cutlass13device_kernelIN5flash19enable_sm80_to_sm89INS1_16FlashAttnFwdSm80INS1_25CollectiveMainloopFwdSm80ILi8ELi1ELb1EN4cute5tupleIJNS5_1CILi128EEENS7_ILi48EEENS7_ILi256EEEEEELi256ENS_6half_tEfNS_4arch4Sm80ELb0ELb0ELb1ELb1ELb1ELb0ELb1ELb1EEENS1_21CollectiveEpilogueFwdINS6_IJS8_SA_S9_EEENS6_IJNS7_ILi1EEESI_SI_EEESC_SE_Li256ELb1ELb1ELb1ELb0EEENS1_36VarlenDynamicPersistentTileSchedulerILi128ELi48ELi256ELi256ELb1ELb1ELb0ELb0ELb1ELb1EEEEEEEEEvNT_6ParamsE --------------------------
	.section	.nv.constant0._ZN7cutlass13device_kernelIN5flash19enable_sm80_to_sm89INS1_16FlashAttnFwdSm80INS1_25CollectiveMainloopFwdSm80ILi8ELi1ELb1EN4cute5tupleIJNS5_1CILi128EEENS7_ILi48EEENS7_ILi256EEEEEELi256ENS_6half_tEfNS_4arch4Sm80ELb0ELb0ELb1ELb1ELb1ELb0ELb1ELb1EEENS1_21CollectiveEpilogueFwdINS6_IJS8_SA_S9_EEENS6_IJNS7_ILi1EEESI_SI_EEESC_SE_Li256ELb1ELb1ELb1ELb0EEENS1_36VarlenDynamicPersistentTileSchedulerILi128ELi48ELi256ELi256ELb1ELb1ELb0ELb0ELb1ELb1EEEEEEEEEvNT_6ParamsE,"a",@progbits
	.sectionflags	@""
	.align	4
.nv.constant0._ZN7cutlass13device_kernelIN5flash19enable_sm80_to_sm89INS1_16FlashAttnFwdSm80INS1_25CollectiveMainloopFwdSm80ILi8ELi1ELb1EN4cute5tupleIJNS5_1CILi128EEENS7_ILi48EEENS7_ILi256EEEEEELi256ENS_6half_tEfNS_4arch4Sm80ELb0ELb0ELb1ELb1ELb1ELb0ELb1ELb1EEENS1_21CollectiveEpilogueFwdINS6_IJS8_SA_S9_EEENS6_IJNS7_ILi1EEESI_SI_EEESC_SE_Li256ELb1ELb1ELb1ELb0EEENS1_36VarlenDynamicPersistentTileSchedulerILi128ELi48ELi256ELi256ELb1ELb1ELb0ELb0ELb1ELb1EEEEEEEEEvNT_6ParamsE:
	.zero		1432


//--------------------- .nv.constant0._ZN7cutlass13device_kernelIN5flash19enable_sm80_to_sm89INS1_16FlashAttnFwdSm80INS1_25CollectiveMainloopFwdSm80ILi8ELi1ELb0EN4cute5tupleIJNS5_1CILi128EEENS7_ILi32EEENS7_ILi256EEEEEELi256ENS_6half_tEfNS_4arch4Sm80ELb0ELb0ELb1ELb1ELb1ELb1ELb1ELb1EEENS1_21CollectiveEpilogueFwdINS6_IJS8_SA_S9_EEENS6_IJNS7_ILi1EEESI_SI_EEESC_SE_Li256ELb1ELb1ELb1ELb0EEENS1_36VarlenDynamicPersistentTileSchedulerILi128ELi32ELi256ELi256ELb1ELb1ELb0ELb0ELb1ELb1EEEEEEEEEvNT_6ParamsE --------------------------
	.section	.nv.constant0._ZN7cutlass13device_kernelIN5flash19enable_sm80_to_sm89INS1_16FlashAttnFwdSm80INS1_25CollectiveMainloopFwdSm80ILi8ELi1ELb0EN4cute5tupleIJNS5_1CILi128EEENS7_ILi32EEENS7_ILi256EEEEEELi256ENS_6half_tEfNS_4arch4Sm80ELb0ELb0ELb1ELb1ELb1ELb1ELb1ELb1EEENS1_21CollectiveEpilogueFwdINS6_IJS8_SA_S9_EEENS6_IJNS7_ILi1EEESI_SI_EEESC_SE_Li256ELb1ELb1ELb1ELb0EEENS1_36VarlenDynamicPersistentTileSchedulerILi128ELi32ELi256ELi256ELb1ELb1ELb0ELb0ELb1ELb1EEEEEEEEEvNT_6ParamsE,"a",@progbits
	.sectionflags	@""
	.align	4
.nv.constant0._ZN7cutlass13device_kernelIN5flash19enable_sm80_to_sm89INS1_16FlashAttnFwdSm80INS1_25CollectiveMainloopFwdSm80ILi8ELi1ELb0EN4cute5tupleIJNS5_1CILi128EEENS7_ILi32EEENS7_ILi256EEEEEELi256ENS_6half_tEfNS_4arch4Sm80ELb0ELb0ELb1ELb1ELb1ELb1ELb1ELb1EEENS1_21CollectiveEpilogueFwdINS6_IJS8_SA_S9_EEENS6_IJNS7_ILi1EEESI_SI_EEESC_SE_Li256ELb1ELb1ELb1ELb0EEENS1_36VarlenDynamicPersistentTileSchedulerILi128ELi32ELi256ELi256ELb1ELb1ELb0ELb0ELb1ELb1EEEEEEEEEvNT_6ParamsE:
	.zero		1432


//--------------------- .nv.constant0._ZN7cutlass13device_kernelIN5flash19enable_sm80_to_sm89INS1_16FlashAttnFwdSm80INS1_25CollectiveMainloopFwdSm80ILi8ELi1ELb1EN4cute5tupleIJNS5_1CILi128EEENS7_ILi48EEENS7_ILi256EEEEEELi256ENS_6half_tEfNS_4arch4Sm80ELb0ELb1ELb1ELb0ELb1ELb0ELb1ELb1EEENS1_21CollectiveEpilogueFwdINS6_IJS8_SA_S9_EEENS6_IJNS7_ILi1EEESI_SI_EEESC_SE_Li256ELb0ELb1ELb1ELb0EEENS1_19SingleTileSchedulerILb0ELb1ELb1ELi128EEEEEEEEEvNT_6ParamsE --------------------------
	.section	.nv.constant0._ZN7cutlass13device_kernelIN5flash19enable_sm80_to_sm89INS1_16FlashAttnFwdSm80INS1_25CollectiveMainloopFwdSm80ILi8ELi1ELb1EN4cute5tupleIJNS5_1CILi128EEENS7_ILi48EEENS7_ILi256EEEEEELi256ENS_6half_tEfNS_4arch4Sm80ELb0ELb1ELb1ELb0ELb1ELb0ELb1ELb1EEENS1_21CollectiveEpilogueFwdINS6_IJS8_SA_S9_EEENS6_IJNS7_ILi1EEESI_SI_EEESC_SE_Li256ELb0ELb1ELb1ELb0EEENS1_19SingleTileSchedulerILb0ELb1ELb1ELi128EEEEEEEEEvNT_6ParamsE,"a",@progbits
	.sectionflags	@""
	.align	4
.nv.constant0._ZN7cutlass13device_kernelIN5flash19enable_sm80_to_sm89INS1_16FlashAttnFwdSm80INS1_25CollectiveMainloopFwdSm80ILi8ELi1ELb1EN4cute5tupleIJNS5_1CILi128EEENS7_ILi48EEENS7_ILi256EEEEEELi256ENS_6half_tEfNS_4arch4Sm80ELb0ELb1ELb1ELb0ELb1ELb0ELb1ELb1EEENS1_21CollectiveEpilogueFwdINS6_IJS8_SA_S9_EEENS6_IJNS7_ILi1EEESI_SI_EEESC_SE_Li256ELb0ELb1ELb1ELb0EEENS1_19SingleTileSchedulerILb0ELb1ELb1ELi128EEEEEEEEEvNT_6ParamsE:
	.zero		1400


//--------------------- .nv.constant0._ZN7cutlass13device_kernelIN5flash19enable_sm80_to_sm89INS1_16FlashAttnFwdSm80INS1_25CollectiveMainloopFwdSm80ILi8ELi1ELb1EN4cute5tupleIJNS5_1CILi128EEENS7_ILi48EEENS7_ILi256EEEEEELi256ENS_6half_tEfNS_4arch4Sm80ELb0ELb1ELb1ELb1ELb1ELb0ELb1ELb1EEENS1_21CollectiveEpilogueFwdINS6_IJS8_SA_S9_EEENS6_IJNS7_ILi1EEESI_SI_EEESC_SE_Li256ELb1ELb1ELb1ELb0EEENS1_36VarlenDynamicPersistentTileSchedulerILi128ELi48ELi256ELi256ELb1ELb1ELb0ELb1ELb0ELb1EEEEEEEEEvNT_6ParamsE --------------------------
	.section	.nv.constant0._ZN7cutlass13device_kernelIN5flash19enable_sm80_to_sm89INS1_16FlashAttnFwdSm80INS1_25CollectiveMainloopFwdSm80ILi8ELi1ELb1EN4cute5tupleIJNS5_1CILi128EEENS7_ILi48EEENS7_ILi256EEEEEELi256ENS_6half_tEfNS_4arch4Sm80ELb0ELb1ELb1ELb1ELb1ELb0ELb1ELb1EEENS1_21CollectiveEpilogueFwdINS6_IJS8_SA_S9_EEENS6_IJNS7_ILi1EEESI_SI_EEESC_SE_Li256ELb1ELb1ELb1ELb0EEENS1_36VarlenDynamicPersistentTileSchedulerILi128ELi48ELi256ELi256ELb1ELb1ELb0ELb1ELb0ELb1EEEEEEEEEvNT_6ParamsE,"a",@progbits
	.sectionflags	@""
	.align	4
.nv.constant0._ZN7cutlass13device_kernelIN5flash19enable_sm80_to_sm89INS1_16FlashAttnFwdSm80INS1_25CollectiveMainloopFwdSm80ILi8ELi1ELb1EN4cute5tupleIJNS5_1CILi128EEENS7_ILi48EEENS7_ILi256EEEEEELi256ENS_6half_tEfNS_4arch4Sm80ELb0ELb1ELb1ELb1ELb1ELb0ELb1ELb1EEENS1_21CollectiveEpilogueFwdINS6_IJS8_SA_S9_EEENS6_IJNS7_ILi1EEESI_SI_EEESC_SE_Li256ELb1ELb1ELb1ELb0EEENS1_36VarlenDynamicPersistentTileSchedulerILi128ELi48ELi256ELi256ELb1ELb1ELb0ELb1ELb0ELb1EEEEEEEEEvNT_6ParamsE:
	.zero		1432


//--------------------- .nv.constant0._ZN7cutlass13device_kernelIN5flash19enable_sm80_to_sm89INS1_16FlashAttnFwdSm80INS1_25CollectiveMainloopFwdSm80ILi8ELi1ELb0EN4cute5tupleIJNS5_1CILi128EEENS7_ILi32EEENS7_ILi256EEEEEELi256ENS_6half_tEfNS_4arch4Sm80ELb0ELb1ELb1ELb1ELb1ELb1ELb1ELb1EEENS1_21CollectiveEpilogueFwdINS6_IJS8_SA_S9_EEENS6_IJNS7_ILi1EEESI_SI_EEESC_SE_Li256ELb1ELb1ELb1ELb0EEENS1_36VarlenDynamicPersistentTileSchedulerILi128ELi32ELi256ELi256ELb1ELb1ELb0ELb1ELb0ELb1EEEEEEEEEvNT_6ParamsE --------------------------
	.section	.nv.constant0._ZN7cutlass13device_kernelIN5flash19enable_sm80_to_sm89INS1_16FlashAttnFwdSm80INS1_25CollectiveMainloopFwdSm80ILi8ELi1ELb0EN4cute5tupleIJNS5_1CILi128EEENS7_ILi32EEENS7_ILi256EEEEEELi256ENS_6half_tEfNS_4arch4Sm80ELb0ELb1ELb1ELb1ELb1ELb1ELb1ELb1EEENS1_21CollectiveEpilogueFwdINS6_IJS8_SA_S9_EEENS6_IJNS7_ILi1EEESI_SI_EEESC_SE_Li256ELb1ELb1ELb1ELb0EEENS1_36VarlenDynamicPersistentTileSchedulerILi128ELi32ELi256ELi256ELb1ELb1ELb0ELb1ELb0ELb1EEEEEEEEEvNT_6ParamsE,"a",@progbits
	.sectionflags	@""
	.align	4
.nv.constant0._ZN7cutlass13device_kernelIN5flash19enable_sm80_to_sm89INS1_16FlashAttnFwdSm80INS1_25CollectiveMainloopFwdSm80ILi8ELi1ELb0EN4cute5tupleIJNS5_1CILi128EEENS7_ILi32EEENS7_ILi256EEEEEELi256ENS_6half_tEfNS_4arch4Sm80ELb0ELb1ELb1ELb1ELb1ELb1ELb1ELb1EEENS1_21CollectiveEpilogueFwdINS6_IJS8_SA_S9_EEENS6_IJNS7_ILi1EEESI_SI_EEESC_SE_Li256ELb1ELb1ELb1ELb0EEENS1_36VarlenDynamicPersistentTileSchedulerILi128ELi32ELi256ELi256ELb1ELb1ELb0ELb1ELb0ELb1EEEEEEEEEvNT_6ParamsE:
	.zero		1432


//--------------------- .nv.constant0._ZN7cutlass13device_kernelIN5flash19enable_sm80_to_sm89INS1_16FlashAttnFwdSm80INS1_25CollectiveMainloopFwdSm80ILi8ELi1ELb1EN4cute5tupleIJNS5_1CILi128EEENS7_ILi64EEENS7_ILi256EEEEEELi256ENS_6half_tEfNS_4arch4Sm80ELb1ELb0ELb1ELb0ELb1ELb0ELb1ELb1EEENS1_21CollectiveEpilogueFwdINS6_IJS8_SA_S9_EEENS6_IJNS7_ILi1EEESI_SI_EEESC_SE_Li256ELb0ELb1ELb1ELb0EEENS1_30DynamicPersistentTileSchedulerILi256ELi256ELb1ELb1ELb0EEEEEEEEEvNT_6ParamsE --------------------------
	.section	.nv.constant0._ZN7cutlass13device_kernelIN5flash19enable_sm80_to_sm89INS1_16FlashAttnFwdSm80INS1_25CollectiveMainloopFwdSm80ILi8ELi1ELb1EN4cute5tupleIJNS5_1CILi128EEENS7_ILi64EEENS7_ILi256EEEEEELi256ENS_6half_tEfNS_4arch4Sm80ELb1ELb0ELb1ELb0ELb1ELb0ELb1ELb1EEENS1_21CollectiveEpilogueFwdINS6_IJS8_SA_S9_EEENS6_IJNS7_ILi1EEESI_SI_EEESC_SE_Li256ELb0ELb1ELb1ELb0EEENS1_30DynamicPersistentTileSchedulerILi256ELi256ELb1ELb1ELb0EEEEEEEEEvNT_6ParamsE,"a",@progbits
	.sectionflags	@""
	.align	4
.nv.constant0._ZN7cutlass13device_kernelIN5flash19enable_sm80_to_sm89INS1_16FlashAttnFwdSm80INS1_25CollectiveMainloopFwdSm80ILi8ELi1ELb1EN4cute5tupleIJNS5_1CILi128EEENS7_ILi64EEENS7_ILi256EEEEEELi256ENS_6half_tEfNS_4arch4Sm80ELb1ELb0ELb1ELb0ELb1ELb0ELb1ELb1EEENS1_21CollectiveEpilogueFwdINS6_IJS8_SA_S9_EEENS6_IJNS7_ILi1EEESI_SI_EEESC_SE_Li256ELb0ELb1ELb1ELb0EEENS1_30DynamicPersistentTileSchedulerILi256ELi256ELb1ELb1ELb0EEEEEEEEEvNT_6ParamsE:
	.zero		1416


//--------------------- .nv.constant0._ZN7cutlass13device_kernelIN5flash19enable_sm80_to_sm89INS1_16FlashAttnFwdSm80INS1_25CollectiveMainloopFwdSm80ILi8ELi1ELb1EN4cute5tupleIJNS5_1CILi128EEENS7_ILi48EEENS7_ILi256EEEEEELi256ENS_6half_tEfNS_4arch4Sm80ELb1ELb0ELb1ELb1ELb1ELb0ELb1ELb1EEENS1_21CollectiveEpilogueFwdINS6_IJS8_SA_S9_EEENS6_IJNS7_ILi1EEESI_SI_EEESC_SE_Li256ELb1ELb1ELb1ELb0EEENS1_36VarlenDynamicPersistentTileSchedulerILi128ELi48ELi256ELi256ELb1ELb1ELb0ELb1ELb1ELb1EEEEEEEEEvNT_6ParamsE --------------------------
	.section	.nv.constant0._ZN7cutlass13device_kernelIN5flash19enable_sm80_to_sm89INS1_16FlashAttnFwdSm80INS1_25CollectiveMainloopFwdSm80ILi8ELi1ELb1EN4cute5tupleIJNS5_1CILi128EEENS7_ILi48EEENS7_ILi256EEEEEELi256ENS_6half_tEfNS_4arch4Sm80ELb1ELb0ELb1ELb1ELb1ELb0ELb1ELb1EEENS1_21CollectiveEpilogueFwdINS6_IJS8_SA_S9_EEENS6_IJNS7_ILi1EEESI_SI_EEESC_SE_Li256ELb1ELb1ELb1ELb0EEENS1_36VarlenDynamicPersistentTileSchedulerILi128ELi48ELi256ELi256ELb1ELb1ELb0ELb1ELb1ELb1EEEEEEEEEvNT_6ParamsE,"a",@progbits
	.sectionflags	@""
	.align	4
.nv.constant0._ZN7cutlass13device_kernelIN5flash19enable_sm80_to_sm89INS1_16FlashAttnFwdSm80INS1_25CollectiveMainloopFwdSm80ILi8ELi1ELb1EN4cute5tupleIJNS5_1CILi128EEENS7_ILi48EEENS7_ILi256EEEEEELi256ENS_6half_tEfNS_4arch4Sm80ELb1ELb0ELb1ELb1ELb1ELb0ELb1ELb1EEENS1_21CollectiveEpilogueFwdINS6_IJS8_SA_S9_EEENS6_IJNS7_ILi1EEESI_SI_EEESC_SE_Li256ELb1ELb1ELb1ELb0EEENS1_36VarlenDynamicPersistentTileSchedulerILi128ELi48ELi256ELi256ELb1ELb1ELb0ELb1ELb1ELb1EEEEEEEEEvNT_6ParamsE:
	.zero		1432


//--------------------- .nv.constant0._ZN7cutlass13device_kernelIN5flash19enable_sm80_to_sm89INS1_16FlashAttnFwdSm80INS1_25CollectiveMainloopFwdSm80ILi8ELi1ELb0EN4cute5tupleIJNS5_1CILi128EEENS7_ILi32EEENS7_ILi256EEEEEELi256ENS_6half_tEfNS_4arch4Sm80ELb1ELb0ELb1ELb1ELb1ELb1ELb1ELb1EEENS1_21CollectiveEpilogueFwdINS6_IJS8_SA_S9_EEENS6_IJNS7_ILi1EEESI_SI_EEESC_SE_Li256ELb1ELb1ELb1ELb0EEENS1_36VarlenDynamicPersistentTileSchedulerILi128ELi32ELi256ELi256ELb1ELb1ELb0ELb1ELb1ELb1EEEEEEEEEvNT_6ParamsE --------------------------
	.section	.nv.constant0._ZN7cutlass13device_kernelIN5flash19enable_sm80_to_sm89INS1_16FlashAttnFwdSm80INS1_25CollectiveMainloopFwdSm80ILi8ELi1ELb0EN4cute5tupleIJNS5_1CILi128EEENS7_ILi32EEENS7_ILi256EEEEEELi256ENS_6half_tEfNS_4arch4Sm80ELb1ELb0ELb1ELb1ELb1ELb1ELb1ELb1EEENS1_21CollectiveEpilogueFwdINS6_IJS8_SA_S9_EEENS6_IJNS7_ILi1EEESI_SI_EEESC_SE_Li256ELb1ELb1ELb1ELb0EEENS1_36VarlenDynamicPersistentTileSchedulerILi128ELi32ELi256ELi256ELb1ELb1ELb0ELb1ELb1ELb1EEEEEEEEEvNT_6ParamsE,"a",@progbits
	.sectionflags	@""
	.align	4
.nv.constant0._ZN7cutlass13device_kernelIN5flash19enable_sm80_to_sm89INS1_16FlashAttnFwdSm80INS1_25CollectiveMainloopFwdSm80ILi8ELi1ELb0EN4cute5tupleIJNS5_1CILi128EEENS7_ILi32EEENS7_ILi256EEEEEELi256ENS_6half_tEfNS_4arch4Sm80ELb1ELb0ELb1ELb1ELb1ELb1ELb1ELb1EEENS1_21CollectiveEpilogueFwdINS6_IJS8_SA_S9_EEENS6_IJNS7_ILi1EEESI_SI_EEESC_SE_Li256ELb1ELb1ELb1ELb0EEENS1_36VarlenDynamicPersistentTileSchedulerILi128ELi32ELi256ELi256ELb1ELb1ELb0ELb1ELb1ELb1EEEEEEEEEvNT_6ParamsE:
	.zero		1432


//--------------------- .nv.constant0._ZN7cutlass13device_kernelIN5flash19enable_sm80_to_sm89INS1_16FlashAttnFwdSm80INS1_25CollectiveMainloopFwdSm80ILi8ELi1ELb0EN4cute5tupleIJNS5_1CILi128EEENS7_ILi96EEENS7_ILi256EEEEEELi256ENS_6half_tEfNS_4arch4Sm80ELb0ELb0ELb1ELb0ELb1ELb0ELb1ELb1EEENS1_21CollectiveEpilogueFwdINS6_IJS8_SA_S9_EEENS6_IJNS7_ILi1EEESI_SI_EEESC_SE_Li256ELb0ELb1ELb1ELb0EEENS1_19SingleTileSchedulerILb0ELb1ELb1ELi128EEEEEEEEEvNT_6ParamsE --------------------------
	.section	.nv.constant0._ZN7cutlass13device_kernelIN5flash19enable_sm80_to_sm89INS1_16FlashAttnFwdSm80INS1_25CollectiveMainloopFwdSm80ILi8ELi1ELb0EN4cute5tupleIJNS5_1CILi128EEENS7_ILi96EEENS7_ILi256EEEEEELi256ENS_6half_tEfNS_4arch4Sm80ELb0ELb0ELb1ELb0ELb1ELb0ELb1ELb1EEENS1_21CollectiveEpilogueFwdINS6_IJS8_SA_S9_EEENS6_IJNS7_ILi1EEESI_SI_EEESC_SE_Li256ELb0ELb1ELb1ELb0EEENS1_19SingleTileSchedulerILb0ELb1ELb1ELi128EEEEEEEEEvNT_6ParamsE,"a",@progbits
	.sectionflags	@""
	.align	4
.nv.constant0._ZN7cutlass13device_kernelIN5flash19enable_sm80_to_sm89INS1_16FlashAttnFwdSm80INS1_25CollectiveMainloopFwdSm80ILi8ELi1ELb0EN4cute5tupleIJNS5_1CILi128EEENS7_ILi96EEENS7_ILi256EEEEEELi256ENS_6half_tEfNS_4arch4Sm80ELb0ELb0ELb1ELb0ELb1ELb0ELb1ELb1EEENS1_21CollectiveEpilogueFwdINS6_IJS8_SA_S9_EEENS6_IJNS7_ILi1EEESI_SI_EEESC_SE_Li256ELb0ELb1ELb1ELb0EEENS1_19SingleTileSchedulerILb0ELb1ELb1ELi128EEEEEEEEEvNT_6ParamsE:
	.zero		1400


//--------------------- .nv.constant0._ZN7cutlass13device_kernelIN5flash19enable_sm80_to_sm89INS1_16FlashAttnFwdSm80INS1_25CollectiveMainloopFwdSm80ILi8ELi1ELb0EN4cute5tupleIJNS5_1CILi128EEENS7_ILi64EEENS7_ILi256EEEEEELi256ENS_6half_tEfNS_4arch4Sm80ELb0ELb0ELb1ELb1ELb1ELb0ELb1ELb1EEENS1_21CollectiveEpilogueFwdINS6_IJS8_SA_S9_EEENS6_IJNS7_ILi1EEESI_SI_EEESC_SE_Li256ELb1ELb1ELb1ELb0EEENS1_36VarlenDynamicPersistentTileSchedulerILi128ELi64ELi256ELi256ELb1ELb1ELb0ELb0ELb1ELb1EEEEEEEEEvNT_6ParamsE --------------------------
	.section	.nv.constant0._ZN7cutlass13device_kernelIN5flash19enable_sm80_to_sm89INS1_16FlashAttnFwdSm80INS1_25CollectiveMainloopFwdSm80ILi8ELi1ELb0EN4cute5tupleIJNS5_1CILi128EEENS7_ILi64EEENS7_ILi256EEEEEELi256ENS_6half_tEfNS_4arch4Sm80ELb0ELb0ELb1ELb1ELb1ELb0ELb1ELb1EEENS1_21CollectiveEpilogueFwdINS6_IJS8_SA_S9_EEENS6_IJNS7_ILi1EEESI_SI_EEESC_SE_Li256ELb1ELb1ELb1ELb0EEENS1_36VarlenDynamicPersistentTileSchedulerILi128ELi64ELi256ELi256ELb1ELb1ELb0ELb0ELb1ELb1EEEEEEEEEvNT_6ParamsE,"a",@progbits
	.sectionflags	@""
	.align	4
.nv.constant0._ZN7cutlass13device_kernelIN5flash19enable_sm80_to_sm89INS1_16FlashAttnFwdSm80INS1_25CollectiveMainloopFwdSm80ILi8ELi1ELb0EN4cute5tupleIJNS5_1CILi128EEENS7_ILi64EEENS7_ILi256EEEEEELi256ENS_6half_tEfNS_4arch4Sm80ELb0ELb0ELb1ELb1ELb1ELb0ELb1ELb1EEENS1_21CollectiveEpilogueFwdINS6_IJS8_SA_S9_EEENS6_IJNS7_ILi1EEESI_SI_EEESC_SE_Li256ELb1ELb1ELb1ELb0EEENS1_36VarlenDynamicPersistentTileSchedulerILi128ELi64ELi256ELi256ELb1ELb1ELb0ELb0ELb1ELb1EEEEEEEEEvNT_6ParamsE:
	.zero		1432


//--------------------- .nv.constant0._ZN7cutlass13device_kernelIN5flash19enable_sm80_to_sm89INS1_16FlashAttnFwdSm80INS1_25CollectiveMainloopFwdSm80ILi8ELi1ELb0EN4cute5tupleIJNS5_1CILi128EEENS7_ILi48EEENS7_ILi256EEEEEELi256ENS_6half_tEfNS_4arch4Sm80ELb0ELb0ELb1ELb1ELb1ELb1ELb1ELb1EEENS1_21CollectiveEpilogueFwdINS6_IJS8_SA_S9_EEENS6_IJNS7_ILi1EEESI_SI_EEESC_SE_Li256ELb1ELb1ELb1ELb0EEENS1_36VarlenDynamicPersistentTileSchedulerILi128ELi48ELi256ELi256ELb1ELb1ELb0ELb0ELb1ELb1EEEEEEEEEvNT_6ParamsE --------------------------
	.section	.nv.constant0._ZN7cutlass13device_kernelIN5flash19enable_sm80_to_sm89INS1_16FlashAttnFwdSm80INS1_25CollectiveMainloopFwdSm80ILi8ELi1ELb0EN4cute5tupleIJNS5_1CILi128EEENS7_ILi48EEENS7_ILi256EEEEEELi256ENS_6half_tEfNS_4arch4Sm80ELb0ELb0ELb1ELb1ELb1ELb1ELb1ELb1EEENS1_21CollectiveEpilogueFwdINS6_IJS8_SA_S9_EEENS6_IJNS7_ILi1EEESI_SI_EEESC_SE_Li256ELb1ELb1ELb1ELb0EEENS1_36VarlenDynamicPersistentTileSchedulerILi128ELi48ELi256ELi256ELb1ELb1ELb0ELb0ELb1ELb1EEEEEEEEEvNT_6ParamsE,"a",@progbits
	.sectionflags	@""
	.align	4
.nv.constant0._ZN7cutlass13device_kernelIN5flash19enable_sm80_to_sm89INS1_16FlashAttnFwdSm80INS1_25CollectiveMainloopFwdSm80ILi8ELi1ELb0EN4cute5tupleIJNS5_1CILi128EEENS7_ILi48EEENS7_ILi256EEEEEELi256ENS_6half_tEfNS_4arch4Sm80ELb0ELb0ELb1ELb1ELb1ELb1ELb1ELb1EEENS1_21CollectiveEpilogueFwdINS6_IJS8_SA_S9_EEENS6_IJNS7_ILi1EEESI_SI_EEESC_SE_Li256ELb1ELb1ELb1ELb0EEENS1_36VarlenDynamicPersistentTileSchedulerILi128ELi48ELi256ELi256ELb1ELb1ELb0ELb0ELb1ELb1EEEEEEEEEvNT_6ParamsE:
	.zero		1432


//--------------------- .nv.constant0._ZN7cutlass13device_kernelIN5flash19enable_sm80_to_sm89INS1_16FlashAttnFwdSm80INS1_25CollectiveMainloopFwdSm80ILi8ELi1ELb0EN4cute5tupleIJNS5_1CILi128EEENS7_ILi64EEENS7_ILi256EEEEEELi256ENS_6half_tEfNS_4arch4Sm80ELb0ELb1ELb1ELb0ELb1ELb0ELb1ELb1EEENS1_21CollectiveEpilogueFwdINS6_IJS8_SA_S9_EEENS6_IJNS7_ILi1EEESI_SI_EEESC_SE_Li256ELb0ELb1ELb1ELb0EEENS1_19SingleTileSchedulerILb0ELb1ELb1ELi128EEEEEEEEEvNT_6ParamsE --------------------------
	.section	.nv.constant0._ZN7cutlass13device_kernelIN5flash19enable_sm80_to_sm89INS1_16FlashAttnFwdSm80INS1_25CollectiveMainloopFwdSm80ILi8ELi1ELb0EN4cute5tupleIJNS5_1CILi128EEENS7_ILi64EEENS7_ILi256EEEEEELi256ENS_6half_tEfNS_4arch4Sm80ELb0ELb1ELb1ELb0ELb1ELb0ELb1ELb1EEENS1_21CollectiveEpilogueFwdINS6_IJS8_SA_S9_EEENS6_IJNS7_ILi1EEESI_SI_EEESC_SE_Li256ELb0ELb1ELb1ELb0EEENS1_19SingleTileSchedulerILb0ELb1ELb1ELi128EEEEEEEEEvNT_6ParamsE,"a",@progbits
	.sectionflags	@""
	.align	4
.nv.constant0._ZN7cutlass13device_kernelIN5flash19enable_sm80_to_sm89INS1_16FlashAttnFwdSm80INS1_25CollectiveMainloopFwdSm80ILi8ELi1ELb0EN4cute5tupleIJNS5_1CILi128EEENS7_ILi64EEENS7_ILi256EEEEEELi256ENS_6half_tEfNS_4arch4Sm80ELb0ELb1ELb1ELb0ELb1ELb0ELb1ELb1EEENS1_21CollectiveEpilogueFwdINS6_IJS8_SA_S9_EEENS6_IJNS7_ILi1EEESI_SI_EEESC_SE_Li256ELb0ELb1ELb1ELb0EEENS1_19SingleTileSchedulerILb0ELb1ELb1ELi128EEEEEEEEEvNT_6ParamsE:
	.zero		1400


//--------------------- .nv.constant0._ZN7cutlass13device_kernelIN5flash19enable_sm80_to_sm89INS1_16FlashAttnFwdSm80INS1_25CollectiveMainloopFwdSm80ILi8ELi1ELb0EN4cute5tupleIJNS5_1CILi128EEENS7_ILi64EEENS7_ILi256EEEEEELi256ENS_6half_tEfNS_4arch4Sm80ELb0ELb1ELb1ELb1ELb1ELb0ELb1ELb1EEENS1_21CollectiveEpilogueFwdINS6_IJS8_SA_S9_EEENS6_IJNS7_ILi1EEESI_SI_EEESC_SE_Li256ELb1ELb1ELb1ELb0EEENS1_36VarlenDynamicPersistentTileSchedulerILi128ELi64ELi256ELi256ELb1ELb1ELb0ELb1ELb0ELb1EEEEEEEEEvNT_6ParamsE --------------------------
	.section	.nv.constant0._ZN7cutlass13device_kernelIN5flash19enable_sm80_to_sm89INS1_16FlashAttnFwdSm80INS1_25CollectiveMainloopFwdSm80ILi8ELi1ELb0EN4cute5tupleIJNS5_1CILi128EEENS7_ILi64EEENS7_ILi256EEEEEELi256ENS_6half_tEfNS_4arch4Sm80ELb0ELb1ELb1ELb1ELb1ELb0ELb1ELb1EEENS1_21CollectiveEpilogueFwdINS6_IJS8_SA_S9_EEENS6_IJNS7_ILi1EEESI_SI_EEESC_SE_Li256ELb1ELb1ELb1ELb0EEENS1_36VarlenDynamicPersistentTileSchedulerILi128ELi64ELi256ELi256ELb1ELb1ELb0ELb1ELb0ELb1EEEEEEEEEvNT_6ParamsE,"a",@progbits
	.sectionflags	@""
	.align	4
.nv.constant0._ZN7cutlass13device_kernelIN5flash19enable_sm80_to_sm89INS1_16FlashAttnFwdSm80INS1_25CollectiveMainloopFwdSm80ILi8ELi1ELb0EN4cute5tupleIJNS5_1CILi128EEENS7_ILi64EEENS7_ILi256EEEEEELi256ENS_6half_tEfNS_4arch4Sm80ELb0ELb1ELb1ELb1ELb1ELb0ELb1ELb1EEENS1_21CollectiveEpilogueFwdINS6_IJS8_SA_S9_EEENS6_IJNS7_ILi1EEESI_SI_EEESC_SE_Li256ELb1ELb1ELb1ELb0EEENS1_36VarlenDynamicPersistentTileSchedulerILi128ELi64ELi256ELi256ELb1ELb1ELb0ELb1ELb0ELb1EEEEEEEEEvNT_6ParamsE:
	.zero		1432


//--------------------- .nv.constant0._ZN7cutlass13device_kernelIN5flash19enable_sm80_to_sm89INS1_16FlashAttnFwdSm80INS1_25CollectiveMainloopFwdSm80ILi8ELi1ELb0EN4cute5tupleIJNS5_1CILi128EEENS7_ILi48EEENS7_ILi256EEEEEELi256ENS_6half_tEfNS_4arch4Sm80ELb0ELb1ELb1ELb1ELb1ELb1ELb1ELb1EEENS1_21CollectiveEpilogueFwdINS6_IJS8_SA_S9_EEENS6_IJNS7_ILi1EEESI_SI_EEESC_SE_Li256ELb1ELb1ELb1ELb0EEENS1_36VarlenDynamicPersistentTileSchedulerILi128ELi48ELi256ELi256ELb1ELb1ELb0ELb1ELb0ELb1EEEEEEEEEvNT_6ParamsE --------------------------
	.section	.nv.constant0._ZN7cutlass13device_kernelIN5flash19enable_sm80_to_sm89INS1_16FlashAttnFwdSm80INS1_25CollectiveMainloopFwdSm80ILi8ELi1ELb0EN4cute5tupleIJNS5_1CILi128EEENS7_ILi48EEENS7_ILi256EEEEEELi256ENS_6half_tEfNS_4arch4Sm80ELb0ELb1ELb1ELb1ELb1ELb1ELb1ELb1EEENS1_21CollectiveEpilogueFwdINS6_IJS8_SA_S9_EEENS6_IJNS7_ILi1EEESI_SI_EEESC_SE_Li256ELb1ELb1ELb1ELb0EEENS1_36VarlenDynamicPersistentTileSchedulerILi128ELi48ELi256ELi256ELb1ELb1ELb0ELb1ELb0ELb1EEEEEEEEEvNT_6ParamsE,"a",@progbits
	.sectionflags	@""
	.align	4
.nv.constant0._ZN7cutlass13device_kernelIN5flash19enable_sm80_to_sm89INS1_16FlashAttnFwdSm80INS1_25CollectiveMainloopFwdSm80ILi8ELi1ELb0EN4cute5tupleIJNS5_1CILi128EEENS7_ILi48EEENS7_ILi256EEEEEELi256ENS_6half_tEfNS_4arch4Sm80ELb0ELb1ELb1ELb1ELb1ELb1ELb1ELb1EEENS1_21CollectiveEpilogueFwdINS6_IJS8_SA_S9_EEENS6_IJNS7_ILi1EEESI_SI_EEESC_SE_Li256ELb1ELb1ELb1ELb0EEENS1_36VarlenDynamicPersistentTileSchedulerILi128ELi48ELi256ELi256ELb1ELb1ELb0ELb1ELb0ELb1EEEEEEEEEvNT_6ParamsE:
	.zero		1432


//--------------------- .nv.constant0._ZN7cutlass13device_kernelIN5flash19enable_sm80_to_sm89INS1_16FlashAttnFwdSm80INS1_25CollectiveMainloopFwdSm80ILi8ELi1ELb0EN4cute5tupleIJNS5_1CILi128EEENS7_ILi96EEENS7_ILi256EEEEEELi256ENS_6half_tEfNS_4arch4Sm80ELb1ELb0ELb1ELb0ELb1ELb0ELb1ELb1EEENS1_21CollectiveEpilogueFwdINS6_IJS8_SA_S9_EEENS6_IJNS7_ILi1EEESI_SI_EEESC_SE_Li256ELb0ELb1ELb1ELb0EEENS1_30DynamicPersistentTileSchedulerILi256ELi256ELb1ELb1ELb0EEEEEEEEEvNT_6ParamsE --------------------------
	.section	.nv.constant0._ZN7cutlass13device_kernelIN5flash19enable_sm80_to_sm89INS1_16FlashAttnFwdSm80INS1_25CollectiveMainloopFwdSm80ILi8ELi1ELb0EN4cute5tupleIJNS5_1CILi128EEENS7_ILi96EEENS7_ILi256EEEEEELi256ENS_6half_tEfNS_4arch4Sm80ELb1ELb0ELb1ELb0ELb1ELb0ELb1ELb1EEENS1_21CollectiveEpilogueFwdINS6_IJS8_SA_S9_EEENS6_IJNS7_ILi1EEESI_SI_EEESC_SE_Li256ELb0ELb1ELb1ELb0EEENS1_30DynamicPersistentTileSchedulerILi256ELi256ELb1ELb1ELb0EEEEEEEEEvNT_6ParamsE,"a",@progbits
	.sectionflags	@""
	.align	4
.nv.constant0._ZN7cutlass13device_kernelIN5flash19enable_sm80_to_sm89INS1_16FlashAttnFwdSm80INS1_25CollectiveMainloopFwdSm80ILi8ELi1ELb0EN4cute5tupleIJNS5_1CILi128EEENS7_ILi96EEENS7_ILi256EEEEEELi256ENS_6half_tEfNS_4arch4Sm80ELb1ELb0ELb1ELb0ELb1ELb0ELb1ELb1EEENS1_21CollectiveEpilogueFwdINS6_IJS8_SA_S9_EEENS6_IJNS7_ILi1EEESI_SI_EEESC_SE_Li256ELb0ELb1ELb1ELb0EEENS1_30DynamicPersistentTileSchedulerILi256ELi256ELb1ELb1ELb0EEEEEEEEEvNT_6ParamsE:
	.zero		1416


//--------------------- .nv.constant0._ZN7cutlass13device_kernelIN5flash19enable_sm80_to_sm89INS1_16FlashAttnFwdSm80INS1_25CollectiveMainloopFwdSm80ILi8ELi1ELb0EN4cute5tupleIJNS5_1CILi128EEENS7_ILi64EEENS7_ILi256EEEEEELi256ENS_6half_tEfNS_4arch4Sm80ELb1ELb0ELb1ELb1ELb1ELb0ELb1ELb1EEENS1_21CollectiveEpilogueFwdINS6_IJS8_SA_S9_EEENS6_IJNS7_ILi1EEESI_SI_EEESC_SE_Li256ELb1ELb1ELb1ELb0EEENS1_36VarlenDynamicPersistentTileSchedulerILi128ELi64ELi256ELi256ELb1ELb1ELb0ELb1ELb1ELb1EEEEEEEEEvNT_6ParamsE --------------------------
	.section	.nv.constant0._ZN7cutlass13device_kernelIN5flash19enable_sm80_to_sm89INS1_16FlashAttnFwdSm80INS1_25CollectiveMainloopFwdSm80ILi8ELi1ELb0EN4cute5tupleIJNS5_1CILi128EEENS7_ILi64EEENS7_ILi256EEEEEELi256ENS_6half_tEfNS_4arch4Sm80ELb1ELb0ELb1ELb1ELb1ELb0ELb1ELb1EEENS1_21CollectiveEpilogueFwdINS6_IJS8_SA_S9_EEENS6_IJNS7_ILi1EEESI_SI_EEESC_SE_Li256ELb1ELb1ELb1ELb0EEENS1_36VarlenDynamicPersistentTileSchedulerILi128ELi64ELi256ELi256ELb1ELb1ELb0ELb1ELb1ELb1EEEEEEEEEvNT_6ParamsE,"a",@progbits
	.sectionflags	@""
	.align	4
.nv.constant0._ZN7cutlass13device_kernelIN5flash19enable_sm80_to_sm89INS1_16FlashAttnFwdSm80INS1_25CollectiveMainloopFwdSm80ILi8ELi1ELb0EN4cute5tupleIJNS5_1CILi128EEENS7_ILi64EEENS7_ILi256EEEEEELi256ENS_6half_tEfNS_4arch4Sm80ELb1ELb0ELb1ELb1ELb1ELb0ELb1ELb1EEENS1_21CollectiveEpilogueFwdINS6_IJS8_SA_S9_EEENS6_IJNS7_ILi1EEESI_SI_EEESC_SE_Li256ELb1ELb1ELb1ELb0EEENS1_36VarlenDynamicPersistentTileSchedulerILi128ELi64ELi256ELi256ELb1ELb1ELb0ELb1ELb1ELb1EEEEEEEEEvNT_6ParamsE:
	.zero		1432


//--------------------- .nv.constant0._ZN7cutlass13device_kernelIN5flash19enable_sm80_to_sm89INS1_16FlashAttnFwdSm80INS1_25CollectiveMainloopFwdSm80ILi8ELi1ELb0EN4cute5tupleIJNS5_1CILi128EEENS7_ILi48EEENS7_ILi256EEEEEELi256ENS_6half_tEfNS_4arch4Sm80ELb1ELb0ELb1ELb1ELb1ELb1ELb1ELb1EEENS1_21CollectiveEpilogueFwdINS6_IJS8_SA_S9_EEENS6_IJNS7_ILi1EEESI_SI_EEESC_SE_Li256ELb1ELb1ELb1ELb0EEENS1_36VarlenDynamicPersistentTileSchedulerILi128ELi48ELi256ELi256ELb1ELb1ELb0ELb1ELb1ELb1EEEEEEEEEvNT_6ParamsE --------------------------
	.section	.nv.constant0._ZN7cutlass13device_kernelIN5flash19enable_sm80_to_sm89INS1_16FlashAttnFwdSm80INS1_25CollectiveMainloopFwdSm80ILi8ELi1ELb0EN4cute5tupleIJNS5_1CILi128EEENS7_ILi48EEENS7_ILi256EEEEEELi256ENS_6half_tEfNS_4arch4Sm80ELb1ELb0ELb1ELb1ELb1ELb1ELb1ELb1EEENS1_21CollectiveEpilogueFwdINS6_IJS8_SA_S9_EEENS6_IJNS7_ILi1EEESI_SI_EEESC_SE_Li256ELb1ELb1ELb1ELb0EEENS1_36VarlenDynamicPersistentTileSchedulerILi128ELi48ELi256ELi256ELb1ELb1ELb0ELb1ELb1ELb1EEEEEEEEEvNT_6ParamsE,"a",@progbits
	.sectionflags	@""
	.align	4
.nv.constant0._ZN7cutlass13device_kernelIN5flash19enable_sm80_to_sm89INS1_16FlashAttnFwdSm80INS1_25CollectiveMainloopFwdSm80ILi8ELi1ELb0EN4cute5tupleIJNS5_1CILi128EEENS7_ILi48EEENS7_ILi256EEEEEELi256ENS_6half_tEfNS_4arch4Sm80ELb1ELb0ELb1ELb1ELb1ELb1ELb1ELb1EEENS1_21CollectiveEpilogueFwdINS6_IJS8_SA_S9_EEENS6_IJNS7_ILi1EEESI_SI_EEESC_SE_Li256ELb1ELb1ELb1ELb0EEENS1_36VarlenDynamicPersistentTileSchedulerILi128ELi48ELi256ELi256ELb1ELb1ELb0ELb1ELb1ELb1EEEEEEEEEvNT_6ParamsE:
	.zero		1432


//--------------------- .nv.constant0._ZN7cutlass13device_kernelIN5flash19enable_sm80_to_sm89INS1_16FlashAttnFwdSm80INS1_25CollectiveMainloopFwdSm80ILi8ELi1ELb1EN4cute5tupleIJNS5_1CILi128EEENS7_ILi64EEENS7_ILi256EEEEEELi256ENS_6half_tEfNS_4arch4Sm80ELb0ELb0ELb0ELb0ELb1ELb0ELb1ELb1EEENS1_21CollectiveEpilogueFwdINS6_IJS8_SA_S9_EEENS6_IJNS7_ILi1EEESI_SI_EEESC_SE_Li256ELb0ELb1ELb1ELb0EEENS1_19SingleTileSchedulerILb0ELb1ELb1ELi128EEEEEEEEEvNT_6ParamsE --------------------------
	.section	.nv.constant0._ZN7cutlass13device_kernelIN5flash19enable_sm80_to_sm89INS1_16FlashAttnFwdSm80INS1_25CollectiveMainloopFwdSm80ILi8ELi1ELb1EN4cute5tupleIJNS5_1CILi128EEENS7_ILi64EEENS7_ILi256EEEEEELi256ENS_6half_tEfNS_4arch4Sm80ELb0ELb0ELb0ELb0ELb1ELb0ELb1ELb1EEENS1_21CollectiveEpilogueFwdINS6_IJS8_SA_S9_EEENS6_IJNS7_ILi1EEESI_SI_EEESC_SE_Li256ELb0ELb1ELb1ELb0EEENS1_19SingleTileSchedulerILb0ELb1ELb1ELi128EEEEEEEEEvNT_6ParamsE,"a",@progbits
	.sectionflags	@""
	.align	4
.nv.constant0._ZN7cutlass13device_kernelIN5flash19enable_sm80_to_sm89INS1_16FlashAttnFwdSm80INS1_25CollectiveMainloopFwdSm80ILi8ELi1ELb1EN4cute5tupleIJNS5_1CILi128EEENS7_ILi64EEENS7_ILi256EEEEEELi256ENS_6half_tEfNS_4arch4Sm80ELb0ELb0ELb0ELb0ELb1ELb0ELb1ELb1EEENS1_21CollectiveEpilogueFwdINS6_IJS8_SA_S9_EEENS6_IJNS7_ILi1EEESI_SI_EEESC_SE_Li256ELb0ELb1ELb1ELb0EEENS1_19SingleTileSchedulerILb0ELb1ELb1ELi128EEEEEEEEEvNT_6ParamsE:
	.zero		1400


//--------------------- .nv.constant0._ZN7cutlass13device_kernelIN5flash19enable_sm80_to_sm89INS1_16FlashAttnFwdSm80INS1_25CollectiveMainloopFwdSm80ILi8ELi1ELb1EN4cute5tupleIJNS5_1CILi128EEENS7_ILi48EEENS7_ILi256EEEEEELi256ENS_6half_tEfNS_4arch4Sm80ELb0ELb0ELb0ELb1ELb1ELb0ELb1ELb1EEENS1_21CollectiveEpilogueFwdINS6_IJS8_SA_S9_EEENS6_IJNS7_ILi1EEESI_SI_EEESC_SE_Li256ELb1ELb1ELb1ELb0EEENS1_36VarlenDynamicPersistentTileSchedulerILi128ELi48ELi256ELi256ELb1ELb1ELb0ELb0ELb1ELb1EEEEEEEEEvNT_6ParamsE --------------------------
	.section	.nv.constant0._ZN7cutlass13device_kernelIN5flash19enable_sm80_to_sm89INS1_16FlashAttnFwdSm80INS1_25CollectiveMainloopFwdSm80ILi8ELi1ELb1EN4cute5tupleIJNS5_1CILi128EEENS7_ILi48EEENS7_ILi256EEEEEELi256ENS_6half_tEfNS_4arch4Sm80ELb0ELb0ELb0ELb1ELb1ELb0ELb1ELb1EEENS1_21CollectiveEpilogueFwdINS6_IJS8_SA_S9_EEENS6_IJNS7_ILi1EEESI_SI_EEESC_SE_Li256ELb1ELb1ELb1ELb0EEENS1_36VarlenDynamicPersistentTileSchedulerILi128ELi48ELi256ELi256ELb1ELb1ELb0ELb0ELb1ELb1EEEEEEEEEvNT_6ParamsE,"a",@progbits
	.sectionflags	@""
	.align	4
.nv.constant0._ZN7cutlass13device_kernelIN5flash19enable_sm80_to_sm89INS1_16FlashAttnFwdSm80INS1_25CollectiveMainloopFwdSm80ILi8ELi1ELb1EN4cute5tupleIJNS5_1CILi128EEENS7_ILi48EEENS7_ILi256EEEEEELi256ENS_6half_tEfNS_4arch4Sm80ELb0ELb0ELb0ELb1ELb1ELb0ELb1ELb1EEENS1_21CollectiveEpilogueFwdINS6_IJS8_SA_S9_EEENS6_IJNS7_ILi1EEESI_SI_EEESC_SE_Li256ELb1ELb1ELb1ELb0EEENS1_36VarlenDynamicPersistentTileSchedulerILi128ELi48ELi256ELi256ELb1ELb1ELb0ELb0ELb1ELb1EEEEEEEEEvNT_6ParamsE:
	.zero		1432


//--------------------- .nv.constant0._ZN7cutlass13device_kernelIN5flash19enable_sm80_to_sm89INS1_16FlashAttnFwdSm80INS1_25CollectiveMainloopFwdSm80ILi8ELi1ELb0EN4cute5tupleIJNS5_1CILi128EEENS7_ILi32EEENS7_ILi256EEEEEELi256ENS_6half_tEfNS_4arch4Sm80ELb0ELb0ELb0ELb1ELb1ELb1ELb1ELb1EEENS1_21CollectiveEpilogueFwdINS6_IJS8_SA_S9_EEENS6_IJNS7_ILi1EEESI_SI_EEESC_SE_Li256ELb1ELb1ELb1ELb0EEENS1_36VarlenDynamicPersistentTileSchedulerILi128ELi32ELi256ELi256ELb1ELb1ELb0ELb0ELb1ELb1EEEEEEEEEvNT_6ParamsE --------------------------
	.section	.nv.constant0._ZN7cutlass13device_kernelIN5flash19enable_sm80_to_sm89INS1_16FlashAttnFwdSm80INS1_25CollectiveMainloopFwdSm80ILi8ELi1ELb0EN4cute5tupleIJNS5_1CILi128EEENS7_ILi32EEENS7_ILi256EEEEEELi256ENS_6half_tEfNS_4arch4Sm80ELb0ELb0ELb0ELb1ELb1ELb1ELb1ELb1EEENS1_21CollectiveEpilogueFwdINS6_IJS8_SA_S9_EEENS6_IJNS7_ILi1EEESI_SI_EEESC_SE_Li256ELb1ELb1ELb1ELb0EEENS1_36VarlenDynamicPersistentTileSchedulerILi128ELi32ELi256ELi256ELb1ELb1ELb0ELb0ELb1ELb1EEEEEEEEEvNT_6ParamsE,"a",@progbits
	.sectionflags	@""
	.align	4
.nv.constant0._ZN7cutlass13device_kernelIN5flash19enable_sm80_to_sm89INS1_16FlashAttnFwdSm80INS1_25CollectiveMainloopFwdSm80ILi8ELi1ELb0EN4cute5tupleIJNS5_1CILi128EEENS7_ILi32EEENS7_ILi256EEEEEELi256ENS_6half_tEfNS_4arch4Sm80ELb0ELb0ELb0ELb1ELb1ELb1ELb1ELb1EEENS1_21CollectiveEpilogueFwdINS6_IJS8_SA_S9_EEENS6_IJNS7_ILi1EEESI_SI_EEESC_SE_Li256ELb1ELb1ELb1ELb0EEENS1_36VarlenDynamicPersistentTileSchedulerILi128ELi32ELi256ELi256ELb1ELb1ELb0ELb0ELb1ELb1EEEEEEEEEvNT_6ParamsE:
	.zero		1432


//--------------------- .nv.constant0._ZN7cutlass13device_kernelIN5flash19enable_sm80_to_sm89INS1_16FlashAttnFwdSm80INS1_25CollectiveMainloopFwdSm80ILi8ELi1ELb1EN4cute5tupleIJNS5_1CILi128EEENS7_ILi48EEENS7_ILi256EEEEEELi256ENS_6half_tEfNS_4arch4Sm80ELb0ELb1ELb0ELb0ELb1ELb0ELb1ELb1EEENS1_21CollectiveEpilogueFwdINS6_IJS8_SA_S9_EEENS6_IJNS7_ILi1EEESI_SI_EEESC_SE_Li256ELb0ELb1ELb1ELb0EEENS1_19SingleTileSchedulerILb0ELb1ELb1ELi128EEEEEEEEEvNT_6ParamsE --------------------------
	.section	.nv.constant0._ZN7cutlass13device_kernelIN5flash19enable_sm80_to_sm89INS1_16FlashAttnFwdSm80INS1_25CollectiveMainloopFwdSm80ILi8ELi1ELb1EN4cute5tupleIJNS5_1CILi128EEENS7_ILi48EEENS7_ILi256EEEEEELi256ENS_6half_tEfNS_4arch4Sm80ELb0ELb1ELb0ELb0ELb1ELb0ELb1ELb1EEENS1_21CollectiveEpilogueFwdINS6_IJS8_SA_S9_EEENS6_IJNS7_ILi1EEESI_SI_EEESC_SE_Li256ELb0ELb1ELb1ELb0EEENS1_19SingleTileSchedulerILb0ELb1ELb1ELi128EEEEEEEEEvNT_6ParamsE,"a",@progbits
	.sectionflags	@""
	.align	4
.nv.constant0._ZN7cutlass13device_kernelIN5flash19enable_sm80_to_sm89INS1_16FlashAttnFwdSm80INS1_25CollectiveMainloopFwdSm80ILi8ELi1ELb1EN4cute5tupleIJNS5_1CILi128EEENS7_ILi48EEENS7_ILi256EEEEEELi256ENS_6half_tEfNS_4arch4Sm80ELb0ELb1ELb0ELb0ELb1ELb0ELb1ELb1EEENS1_21CollectiveEpilogueFwdINS6_IJS8_SA_S9_EEENS6_IJNS7_ILi1EEESI_SI_EEESC_SE_Li256ELb0ELb1ELb1ELb0EEENS1_19SingleTileSchedulerILb0ELb1ELb1ELi128EEEEEEEEEvNT_6ParamsE:
	.zero		1400


//--------------------- .nv.constant0._ZN7cutlass13device_kernelIN5flash19enable_sm80_to_sm89INS1_16FlashAttnFwdSm80INS1_25CollectiveMainloopFwdSm80ILi8ELi1ELb1EN4cute5tupleIJNS5_1CILi128EEENS7_ILi48EEENS7_ILi256EEEEEELi256ENS_6half_tEfNS_4arch4Sm80ELb0ELb1ELb0ELb1ELb1ELb0ELb1ELb1EEENS1_21CollectiveEpilogueFwdINS6_IJS8_SA_S9_EEENS6_IJNS7_ILi1EEESI_SI_EEESC_SE_Li256ELb1ELb1ELb1ELb0EEENS1_36VarlenDynamicPersistentTileSchedulerILi128ELi48ELi256ELi256ELb1ELb1ELb0ELb1ELb0ELb1EEEEEEEEEvNT_6ParamsE --------------------------
	.section	.nv.constant0._ZN7cutlass13device_kernelIN5flash19enable_sm80_to_sm89INS1_16FlashAttnFwdSm80INS1_25CollectiveMainloopFwdSm80ILi8ELi1ELb1EN4cute5tupleIJNS5_1CILi128EEENS7_ILi48EEENS7_ILi256EEEEEELi256ENS_6half_tEfNS_4arch4Sm80ELb0ELb1ELb0ELb1ELb1ELb0ELb1ELb1EEENS1_21CollectiveEpilogueFwdINS6_IJS8_SA_S9_EEENS6_IJNS7_ILi1EEESI_SI_EEESC_SE_Li256ELb1ELb1ELb1ELb0EEENS1_36VarlenDynamicPersistentTileSchedulerILi128ELi48ELi256ELi256ELb1ELb1ELb0ELb1ELb0ELb1EEEEEEEEEvNT_6ParamsE,"a",@progbits
	.sectionflags	@""
	.align	4
.nv.constant0._ZN7cutlass13device_kernelIN5flash19enable_sm80_to_sm89INS1_16FlashAttnFwdSm80INS1_25CollectiveMainloopFwdSm80ILi8ELi1ELb1EN4cute5tupleIJNS5_1CILi128EEENS7_ILi48EEENS7_ILi256EEEEEELi256ENS_6half_tEfNS_4arch4Sm80ELb0ELb1ELb0ELb1ELb1ELb0ELb1ELb1EEENS1_21CollectiveEpilogueFwdINS6_IJS8_SA_S9_EEENS6_IJNS7_ILi1EEESI_SI_EEESC_SE_Li256ELb1ELb1ELb1ELb0EEENS1_36VarlenDynamicPersistentTileSchedulerILi128ELi48ELi256ELi256ELb1ELb1ELb0ELb1ELb0ELb1EEEEEEEEEvNT_6ParamsE:
	.zero		1432


//--------------------- .nv.constant0._ZN7cutlass13device_kernelIN5flash19enable_sm80_to_sm89INS1_16FlashAttnFwdSm80INS1_25CollectiveMainloopFwdSm80ILi8ELi1ELb0EN4cute5tupleIJNS5_1CILi128EEENS7_ILi32EEENS7_ILi256EEEEEELi256ENS_6half_tEfNS_4arch4Sm80ELb0ELb1ELb0ELb1ELb1ELb1ELb1ELb1EEENS1_21CollectiveEpilogueFwdINS6_IJS8_SA_S9_EEENS6_IJNS7_ILi1EEESI_SI_EEESC_SE_Li256ELb1ELb1ELb1ELb0EEENS1_36VarlenDynamicPersistentTileSchedulerILi128ELi32ELi256ELi256ELb1ELb1ELb0ELb1ELb0ELb1EEEEEEEEEvNT_6ParamsE --------------------------
	.section	.nv.constant0._ZN7cutlass13device_kernelIN5flash19enable_sm80_to_sm89INS1_16FlashAttnFwdSm80INS1_25CollectiveMainloopFwdSm80ILi8ELi1ELb0EN4cute5tupleIJNS5_1CILi128EEENS7_ILi32EEENS7_ILi256EEEEEELi256ENS_6half_tEfNS_4arch4Sm80ELb0ELb1ELb0ELb1ELb1ELb1ELb1ELb1EEENS1_21CollectiveEpilogueFwdINS6_IJS8_SA_S9_EEENS6_IJNS7_ILi1EEESI_SI_EEESC_SE_Li256ELb1ELb1ELb1ELb0EEENS1_36VarlenDynamicPersistentTileSchedulerILi128ELi32ELi256ELi256ELb1ELb1ELb0ELb1ELb0ELb1EEEEEEEEEvNT_6ParamsE,"a",@progbits
	.sectionflags	@""
	.align	4
.nv.constant0._ZN7cutlass13device_kernelIN5flash19enable_sm80_to_sm89INS1_16FlashAttnFwdSm80INS1_25CollectiveMainloopFwdSm80ILi8ELi1ELb0EN4cute5tupleIJNS5_1CILi128EEENS7_ILi32EEENS7_ILi256EEEEEELi256ENS_6half_tEfNS_4arch4Sm80ELb0ELb1ELb0ELb1ELb1ELb1ELb1ELb1EEENS1_21CollectiveEpilogueFwdINS6_IJS8_SA_S9_EEENS6_IJNS7_ILi1EEESI_SI_EEESC_SE_Li256ELb1ELb1ELb1ELb0EEENS1_36VarlenDynamicPersistentTileSchedulerILi128ELi32ELi256ELi256ELb1ELb1ELb0ELb1ELb0ELb1EEEEEEEEEvNT_6ParamsE:
	.zero		1432


//--------------------- .nv.constant0._ZN7cutlass13device_kernelIN5flash19enable_sm80_to_sm89INS1_16FlashAttnFwdSm80INS1_25CollectiveMainloopFwdSm80ILi8ELi1ELb1EN4cute5tupleIJNS5_1CILi128EEENS7_ILi64EEENS7_ILi256EEEEEELi256ENS_6half_tEfNS_4arch4Sm80ELb1ELb0ELb0ELb0ELb1ELb0ELb1ELb1EEENS1_21CollectiveEpilogueFwdINS6_IJS8_SA_S9_EEENS6_IJNS7_ILi1EEESI_SI_EEESC_SE_Li256ELb0ELb1ELb1ELb0EEENS1_30DynamicPersistentTileSchedulerILi256ELi256ELb1ELb1ELb0EEEEEEEEEvNT_6ParamsE --------------------------
	.section	.nv.constant0._ZN7cutlass13device_kernelIN5flash19enable_sm80_to_sm89INS1_16FlashAttnFwdSm80INS1_25CollectiveMainloopFwdSm80ILi8ELi1ELb1EN4cute5tupleIJNS5_1CILi128EEENS7_ILi64EEENS7_ILi256EEEEEELi256ENS_6half_tEfNS_4arch4Sm80ELb1ELb0ELb0ELb0ELb1ELb0ELb1ELb1EEENS1_21CollectiveEpilogueFwdINS6_IJS8_SA_S9_EEENS6_IJNS7_ILi1EEESI_SI_EEESC_SE_Li256ELb0ELb1ELb1ELb0EEENS1_30DynamicPersistentTileSchedulerILi256ELi256ELb1ELb1ELb0EEEEEEEEEvNT_6ParamsE,"a",@progbits
	.sectionflags	@""
	.align	4
.nv.constant0._ZN7cutlass13device_kernelIN5flash19enable_sm80_to_sm89INS1_16FlashAttnFwdSm80INS1_25CollectiveMainloopFwdSm80ILi8ELi1ELb1EN4cute5tupleIJNS5_1CILi128EEENS7_ILi64EEENS7_ILi256EEEEEELi256ENS_6half_tEfNS_4arch4Sm80ELb1ELb0ELb0ELb0ELb1ELb0ELb1ELb1EEENS1_21CollectiveEpilogueFwdINS6_IJS8_SA_S9_EEENS6_IJNS7_ILi1EEESI_SI_EEESC_SE_Li256ELb0ELb1ELb1ELb0EEENS1_30DynamicPersistentTileSchedulerILi256ELi256ELb1ELb1ELb0EEEEEEEEEvNT_6ParamsE:
	.zero		1416


//--------------------- .nv.constant0._ZN7cutlass13device_kernelIN5flash19enable_sm80_to_sm89INS1_16FlashAttnFwdSm80INS1_25CollectiveMainloopFwdSm80ILi8ELi1ELb1EN4cute5tupleIJNS5_1CILi128EEENS7_ILi48EEENS7_ILi256EEEEEELi256ENS_6half_tEfNS_4arch4Sm80ELb1ELb0ELb0ELb1ELb1ELb0ELb1ELb1EEENS1_21CollectiveEpilogueFwdINS6_IJS8_SA_S9_EEENS6_IJNS7_ILi1EEESI_SI_EEESC_SE_Li256ELb1ELb1ELb1ELb0EEENS1_36VarlenDynamicPersistentTileSchedulerILi128ELi48ELi256ELi256ELb1ELb1ELb0ELb1ELb1ELb1EEEEEEEEEvNT_6ParamsE --------------------------
	.section	.nv.constant0._ZN7cutlass13device_kernelIN5flash19enable_sm80_to_sm89INS1_16FlashAttnFwdSm80INS1_25CollectiveMainloopFwdSm80ILi8ELi1ELb1EN4cute5tupleIJNS5_1CILi128EEENS7_ILi48EEENS7_ILi256EEEEEELi256ENS_6half_tEfNS_4arch4Sm80ELb1ELb0ELb0ELb1ELb1ELb0ELb1ELb1EEENS1_21CollectiveEpilogueFwdINS6_IJS8_SA_S9_EEENS6_IJNS7_ILi1EEESI_SI_EEESC_SE_Li256ELb1ELb1ELb1ELb0EEENS1_36VarlenDynamicPersistentTileSchedulerILi128ELi48ELi256ELi256ELb1ELb1ELb0ELb1ELb1ELb1EEEEEEEEEvNT_6ParamsE,"a",@progbits
	.sectionflags	@""
	.align	4
.nv.constant0._ZN7cutlass13device_kernelIN5flash19enable_sm80_to_sm89INS1_16FlashAttnFwdSm80INS1_25CollectiveMainloopFwdSm80ILi8ELi1ELb1EN4cute5tupleIJNS5_1CILi128EEENS7_ILi48EEENS7_ILi256EEEEEELi256ENS_6half_tEfNS_4arch4Sm80ELb1ELb0ELb0ELb1ELb1ELb0ELb1ELb1EEENS1_21CollectiveEpilogueFwdINS6_IJS8_SA_S9_EEENS6_IJNS7_ILi1EEESI_SI_EEESC_SE_Li256ELb1ELb1ELb1ELb0EEENS1_36VarlenDynamicPersistentTileSchedulerILi128ELi48ELi256ELi256ELb1ELb1ELb0ELb1ELb1ELb1EEEEEEEEEvNT_6ParamsE:
	.zero		1432


//--------------------- .nv.constant0._ZN7cutlass13device_kernelIN5flash19enable_sm80_to_sm89INS1_16FlashAttnFwdSm80INS1_25CollectiveMainloopFwdSm80ILi8ELi1ELb0EN4cute5tupleIJNS5_1CILi128EEENS7_ILi32EEENS7_ILi256EEEEEELi256ENS_6half_tEfNS_4arch4Sm80ELb1ELb0ELb0ELb1ELb1ELb1ELb1ELb1EEENS1_21CollectiveEpilogueFwdINS6_IJS8_SA_S9_EEENS6_IJNS7_ILi1EEESI_SI_EEESC_SE_Li256ELb1ELb1ELb1ELb0EEENS1_36VarlenDynamicPersistentTileSchedulerILi128ELi32ELi256ELi256ELb1ELb1ELb0ELb1ELb1ELb1EEEEEEEEEvNT_6ParamsE --------------------------
	.section	.nv.constant0._ZN7cutlass13device_kernelIN5flash19enable_sm80_to_sm89INS1_16FlashAttnFwdSm80INS1_25CollectiveMainloopFwdSm80ILi8ELi1ELb0EN4cute5tupleIJNS5_1CILi128EEENS7_ILi32EEENS7_ILi256EEEEEELi256ENS_6half_tEfNS_4arch4Sm80ELb1ELb0ELb0ELb1ELb1ELb1ELb1ELb1EEENS1_21CollectiveEpilogueFwdINS6_IJS8_SA_S9_EEENS6_IJNS7_ILi1EEESI_SI_EEESC_SE_Li256ELb1ELb1ELb1ELb0EEENS1_36VarlenDynamicPersistentTileSchedulerILi128ELi32ELi256ELi256ELb1ELb1ELb0ELb1ELb1ELb1EEEEEEEEEvNT_6ParamsE,"a",@progbits
	.sectionflags	@""
	.align	4
.nv.constant0._ZN7cutlass13device_kernelIN5flash19enable_sm80_to_sm89INS1_16FlashAttnFwdSm80INS1_25CollectiveMainloopFwdSm80ILi8ELi1ELb0EN4cute5tupleIJNS5_1CILi128EEENS7_ILi32EEENS7_ILi256EEEEEELi256ENS_6half_tEfNS_4arch4Sm80ELb1ELb0ELb0ELb1ELb1ELb1ELb1ELb1EEENS1_21CollectiveEpilogueFwdINS6_IJS8_SA_S9_EEENS6_IJNS7_ILi1EEESI_SI_EEESC_SE_Li256ELb1ELb1ELb1ELb0EEENS1_36VarlenDynamicPersistentTileSchedulerILi128ELi32ELi256ELi256ELb1ELb1ELb0ELb1ELb1ELb1EEEEEEEEEvNT_6ParamsE:
	.zero		1432


//--------------------- .nv.constant0._ZN7cutlass13device_kernelIN5flash19enable_sm80_to_sm89INS1_16FlashAttnFwdSm80INS1_25CollectiveMainloopFwdSm80ILi8ELi1ELb0EN4cute5tupleIJNS5_1CILi128EEENS7_ILi96EEENS7_ILi256EEEEEELi256ENS_6half_tEfNS_4arch4Sm80ELb0ELb0ELb0ELb0ELb1ELb0ELb1ELb1EEENS1_21CollectiveEpilogueFwdINS6_IJS8_SA_S9_EEENS6_IJNS7_ILi1EEESI_SI_EEESC_SE_Li256ELb0ELb1ELb1ELb0EEENS1_19SingleTileSchedulerILb0ELb1ELb1ELi128EEEEEEEEEvNT_6ParamsE --------------------------
	.section	.nv.constant0._ZN7cutlass13device_kernelIN5flash19enable_sm80_to_sm89INS1_16FlashAttnFwdSm80INS1_25CollectiveMainloopFwdSm80ILi8ELi1ELb0EN4cute5tupleIJNS5_1CILi128EEENS7_ILi96EEENS7_ILi256EEEEEELi256ENS_6half_tEfNS_4arch4Sm80ELb0ELb0ELb0ELb0ELb1ELb0ELb1ELb1EEENS1_21CollectiveEpilogueFwdINS6_IJS8_SA_S9_EEENS6_IJNS7_ILi1EEESI_SI_EEESC_SE_Li256ELb0ELb1ELb1ELb0EEENS1_19SingleTileSchedulerILb0ELb1ELb1ELi128EEEEEEEEEvNT_6ParamsE,"a",@progbits
	.sectionflags	@""
	.align	4
.nv.constant0._ZN7cutlass13device_kernelIN5flash19enable_sm80_to_sm89INS1_16FlashAttnFwdSm80INS1_25CollectiveMainloopFwdSm80ILi8ELi1ELb0EN4cute5tupleIJNS5_1CILi128EEENS7_ILi96EEENS7_ILi256EEEEEELi256ENS_6half_tEfNS_4arch4Sm80ELb0ELb0ELb0ELb0ELb1ELb0ELb1ELb1EEENS1_21CollectiveEpilogueFwdINS6_IJS8_SA_S9_EEENS6_IJNS7_ILi1EEESI_SI_EEESC_SE_Li256ELb0ELb1ELb1ELb0EEENS1_19SingleTileSchedulerILb0ELb1ELb1ELi128EEEEEEEEEvNT_6ParamsE:
	.zero		1400


//--------------------- .nv.constant0._ZN7cutlass13device_kernelIN5flash19enable_sm80_to_sm89INS1_16FlashAttnFwdSm80INS1_25CollectiveMainloopFwdSm80ILi8ELi1ELb0EN4cute5tupleIJNS5_1CILi128EEENS7_ILi64EEENS7_ILi256EEEEEELi256ENS_6half_tEfNS_4arch4Sm80ELb0ELb0ELb0ELb1ELb1ELb0ELb1ELb1EEENS1_21CollectiveEpilogueFwdINS6_IJS8_SA_S9_EEENS6_IJNS7_ILi1EEESI_SI_EEESC_SE_Li256ELb1ELb1ELb1ELb0EEENS1_36VarlenDynamicPersistentTileSchedulerILi128ELi64ELi256ELi256ELb1ELb1ELb0ELb0ELb1ELb1EEEEEEEEEvNT_6ParamsE --------------------------
	.section	.nv.constant0._ZN7cutlass13device_kernelIN5flash19enable_sm80_to_sm89INS1_16FlashAttnFwdSm80INS1_25CollectiveMainloopFwdSm80ILi8ELi1ELb0EN4cute5tupleIJNS5_1CILi128EEENS7_ILi64EEENS7_ILi256EEEEEELi256ENS_6half_tEfNS_4arch4Sm80ELb0ELb0ELb0ELb1ELb1ELb0ELb1ELb1EEENS1_21CollectiveEpilogueFwdINS6_IJS8_SA_S9_EEENS6_IJNS7_ILi1EEESI_SI_EEESC_SE_Li256ELb1ELb1ELb1ELb0EEENS1_36VarlenDynamicPersistentTileSchedulerILi128ELi64ELi256ELi256ELb1ELb1ELb0ELb0ELb1ELb1EEEEEEEEEvNT_6ParamsE,"a",@progbits
	.sectionflags	@""
	.align	4
.nv.constant0._ZN7cutlass13device_kernelIN5flash19enable_sm80_to_sm89INS1_16FlashAttnFwdSm80INS1_25CollectiveMainloopFwdSm80ILi8ELi1ELb0EN4cute5tupleIJNS5_1CILi128EEENS7_ILi64EEENS7_ILi256EEEEEELi256ENS_6half_tEfNS_4arch4Sm80ELb0ELb0ELb0ELb1ELb1ELb0ELb1ELb1EEENS1_21CollectiveEpilogueFwdINS6_IJS8_SA_S9_EEENS6_IJNS7_ILi1EEESI_SI_EEESC_SE_Li256ELb1ELb1ELb1ELb0EEENS1_36VarlenDynamicPersistentTileSchedulerILi128ELi64ELi256ELi256ELb1ELb1ELb0ELb0ELb1ELb1EEEEEEEEEvNT_6ParamsE:
	.zero		1432


//--------------------- .nv.constant0._ZN7cutlass13device_kernelIN5flash19enable_sm80_to_sm89INS1_16FlashAttnFwdSm80INS1_25CollectiveMainloopFwdSm80ILi8ELi1ELb0EN4cute5tupleIJNS5_1CILi128EEENS7_ILi48EEENS7_ILi256EEEEEELi256ENS_6half_tEfNS_4arch4Sm80ELb0ELb0ELb0ELb1ELb1ELb1ELb1ELb1EEENS1_21CollectiveEpilogueFwdINS6_IJS8_SA_S9_EEENS6_IJNS7_ILi1EEESI_SI_EEESC_SE_Li256ELb1ELb1ELb1ELb0EEENS1_36VarlenDynamicPersistentTileSchedulerILi128ELi48ELi256ELi256ELb1ELb1ELb0ELb0ELb1ELb1EEEEEEEEEvNT_6ParamsE --------------------------
	.section	.nv.constant0._ZN7cutlass13device_kernelIN5flash19enable_sm80_to_sm89INS1_16FlashAttnFwdSm80INS1_25CollectiveMainloopFwdSm80ILi8ELi1ELb0EN4cute5tupleIJNS5_1CILi128EEENS7_ILi48EEENS7_ILi256EEEEEELi256ENS_6half_tEfNS_4arch4Sm80ELb0ELb0ELb0ELb1ELb1ELb1ELb1ELb1EEENS1_21CollectiveEpilogueFwdINS6_IJS8_SA_S9_EEENS6_IJNS7_ILi1EEESI_SI_EEESC_SE_Li256ELb1ELb1ELb1ELb0EEENS1_36VarlenDynamicPersistentTileSchedulerILi128ELi48ELi256ELi256ELb1ELb1ELb0ELb0ELb1ELb1EEEEEEEEEvNT_6ParamsE,"a",@progbits
	.sectionflags	@""
	.align	4
.nv.constant0._ZN7cutlass13device_kernelIN5flash19enable_sm80_to_sm89INS1_16FlashAttnFwdSm80INS1_25CollectiveMainloopFwdSm80ILi8ELi1ELb0EN4cute5tupleIJNS5_1CILi128EEENS7_ILi48EEENS7_ILi256EEEEEELi256ENS_6half_tEfNS_4arch4Sm80ELb0ELb0ELb0ELb1ELb1ELb1ELb1ELb1EEENS1_21CollectiveEpilogueFwdINS6_IJS8_SA_S9_EEENS6_IJNS7_ILi1EEESI_SI_EEESC_SE_Li256ELb1ELb1ELb1ELb0EEENS1_36VarlenDynamicPersistentTileSchedulerILi128ELi48ELi256ELi256ELb1ELb1ELb0ELb0ELb1ELb1EEEEEEEEEvNT_6ParamsE:
	.zero		1432


//--------------------- .nv.constant0._ZN7cutlass13device_kernelIN5flash19enable_sm80_to_sm89INS1_16FlashAttnFwdSm80INS1_25CollectiveMainloopFwdSm80ILi8ELi1ELb0EN4cute5tupleIJNS5_1CILi128EEENS7_ILi64EEENS7_ILi256EEEEEELi256ENS_6half_tEfNS_4arch4Sm80ELb0ELb1ELb0ELb0ELb1ELb0ELb1ELb1EEENS1_21CollectiveEpilogueFwdINS6_IJS8_SA_S9_EEENS6_IJNS7_ILi1EEESI_SI_EEESC_SE_Li256ELb0ELb1ELb1ELb0EEENS1_19SingleTileSchedulerILb0ELb1ELb1ELi128EEEEEEEEEvNT_6ParamsE --------------------------
	.section	.nv.constant0._ZN7cutlass13device_kernelIN5flash19enable_sm80_to_sm89INS1_16FlashAttnFwdSm80INS1_25CollectiveMainloopFwdSm80ILi8ELi1ELb0EN4cute5tupleIJNS5_1CILi128EEENS7_ILi64EEENS7_ILi256EEEEEELi256ENS_6half_tEfNS_4arch4Sm80ELb0ELb1ELb0ELb0ELb1ELb0ELb1ELb1EEENS1_21CollectiveEpilogueFwdINS6_IJS8_SA_S9_EEENS6_IJNS7_ILi1EEESI_SI_EEESC_SE_Li256ELb0ELb1ELb1ELb0EEENS1_19SingleTileSchedulerILb0ELb1ELb1ELi128EEEEEEEEEvNT_6ParamsE,"a",@progbits
	.sectionflags	@""
	.align	4
.nv.constant0._ZN7cutlass13device_kernelIN5flash19enable_sm80_to_sm89INS1_16FlashAttnFwdSm80INS1_25CollectiveMainloopFwdSm80ILi8ELi1ELb0EN4cute5tupleIJNS5_1CILi128EEENS7_ILi64EEENS7_ILi256EEEEEELi256ENS_6half_tEfNS_4arch4Sm80ELb0ELb1ELb0ELb0ELb1ELb0ELb1ELb1EEENS1_21CollectiveEpilogueFwdINS6_IJS8_SA_S9_EEENS6_IJNS7_ILi1EEESI_SI_EEESC_SE_Li256ELb0ELb1ELb1ELb0EEENS1_19SingleTileSchedulerILb0ELb1ELb1ELi128EEEEEEEEEvNT_6ParamsE:
	.zero		1400


//--------------------- .nv.constant0._ZN7cutlass13device_kernelIN5flash19enable_sm80_to_sm89INS1_16FlashAttnFwdSm80INS1_25CollectiveMainloopFwdSm80ILi8ELi1ELb0EN4cute5tupleIJNS5_1CILi128EEENS7_ILi64EEENS7_ILi256EEEEEELi256ENS_6half_tEfNS_4arch4Sm80ELb0ELb1ELb0ELb1ELb1ELb0ELb1ELb1EEENS1_21CollectiveEpilogueFwdINS6_IJS8_SA_S9_EEENS6_IJNS7_ILi1EEESI_SI_EEESC_SE_Li256ELb1ELb1ELb1ELb0EEENS1_36VarlenDynamicPersistentTileSchedulerILi128ELi64ELi256ELi256ELb1ELb1ELb0ELb1ELb0ELb1EEEEEEEEEvNT_6ParamsE --------------------------
	.section	.nv.constant0._ZN7cutlass13device_kernelIN5flash19enable_sm80_to_sm89INS1_16FlashAttnFwdSm80INS1_25CollectiveMainloopFwdSm80ILi8ELi1ELb0EN4cute5tupleIJNS5_1CILi128EEENS7_ILi64EEENS7_ILi256EEEEEELi256ENS_6half_tEfNS_4arch4Sm80ELb0ELb1ELb0ELb1ELb1ELb0ELb1ELb1EEENS1_21CollectiveEpilogueFwdINS6_IJS8_SA_S9_EEENS6_IJNS7_ILi1EEESI_SI_EEESC_SE_Li256ELb1ELb1ELb1ELb0EEENS1_36VarlenDynamicPersistentTileSchedulerILi128ELi64ELi256ELi256ELb1ELb1ELb0ELb1ELb0ELb1EEEEEEEEEvNT_6ParamsE,"a",@progbits
	.sectionflags	@""
	.align	4
.nv.constant0._ZN7cutlass13device_kernelIN5flash19enable_sm80_to_sm89INS1_16FlashAttnFwdSm80INS1_25CollectiveMainloopFwdSm80ILi8ELi1ELb0EN4cute5tupleIJNS5_1CILi128EEENS7_ILi64EEENS7_ILi256EEEEEELi256ENS_6half_tEfNS_4arch4Sm80ELb0ELb1ELb0ELb1ELb1ELb0ELb1ELb1EEENS1_21CollectiveEpilogueFwdINS6_IJS8_SA_S9_EEENS6_IJNS7_ILi1EEESI_SI_EEESC_SE_Li256ELb1ELb1ELb1ELb0EEENS1_36VarlenDynamicPersistentTileSchedulerILi128ELi64ELi256ELi256ELb1ELb1ELb0ELb1ELb0ELb1EEEEEEEEEvNT_6ParamsE:
	.zero		1432


//--------------------- .nv.constant0._ZN7cutlass13device_kernelIN5flash19enable_sm80_to_sm89INS1_16FlashAttnFwdSm80INS1_25CollectiveMainloopFwdSm80ILi8ELi1ELb0EN4cute5tupleIJNS5_1CILi128EEENS7_ILi48EEENS7_ILi256EEEEEELi256ENS_6half_tEfNS_4arch4Sm80ELb0ELb1ELb0ELb1ELb1ELb1ELb1ELb1EEENS1_21CollectiveEpilogueFwdINS6_IJS8_SA_S9_EEENS6_IJNS7_ILi1EEESI_SI_EEESC_SE_Li256ELb1ELb1ELb1ELb0EEENS1_36VarlenDynamicPersistentTileSchedulerILi128ELi48ELi256ELi256ELb1ELb1ELb0ELb1ELb0ELb1EEEEEEEEEvNT_6ParamsE --------------------------
	.section	.nv.constant0._ZN7cutlass13device_kernelIN5flash19enable_sm80_to_sm89INS1_16FlashAttnFwdSm80INS1_25CollectiveMainloopFwdSm80ILi8ELi1ELb0EN4cute5tupleIJNS5_1CILi128EEENS7_ILi48EEENS7_ILi256EEEEEELi256ENS_6half_tEfNS_4arch4Sm80ELb0ELb1ELb0ELb1ELb1ELb1ELb1ELb1EEENS1_21CollectiveEpilogueFwdINS6_IJS8_SA_S9_EEENS6_IJNS7_ILi1EEESI_SI_EEESC_SE_Li256ELb1ELb1ELb1ELb0EEENS1_36VarlenDynamicPersistentTileSchedulerILi128ELi48ELi256ELi256ELb1ELb1ELb0ELb1ELb0ELb1EEEEEEEEEvNT_6ParamsE,"a",@progbits
	.sectionflags	@""
	.align	4
.nv.constant0._ZN7cutlass13device_kernelIN5flash19enable_sm80_to_sm89INS1_16FlashAttnFwdSm80INS1_25CollectiveMainloopFwdSm80ILi8ELi1ELb0EN4cute5tupleIJNS5_1CILi128EEENS7_ILi48EEENS7_ILi256EEEEEELi256ENS_6half_tEfNS_4arch4Sm80ELb0ELb1ELb0ELb1ELb1ELb1ELb1ELb1EEENS1_21CollectiveEpilogueFwdINS6_IJS8_SA_S9_EEENS6_IJNS7_ILi1EEESI_SI_EEESC_SE_Li256ELb1ELb1ELb1ELb0EEENS1_36VarlenDynamicPersistentTileSchedulerILi128ELi48ELi256ELi256ELb1ELb1ELb0ELb1ELb0ELb1EEEEEEEEEvNT_6ParamsE:
	.zero		1432


//--------------------- .nv.constant0._ZN7cutlass13device_kernelIN5flash19enable_sm80_to_sm89INS1_16FlashAttnFwdSm80INS1_25CollectiveMainloopFwdSm80ILi8ELi1ELb0EN4cute5tupleIJNS5_1CILi128EEENS7_ILi96EEENS7_ILi256EEEEEELi256ENS_6half_tEfNS_4arch4Sm80ELb1ELb0ELb0ELb0ELb1ELb0ELb1ELb1EEENS1_21CollectiveEpilogueFwdINS6_IJS8_SA_S9_EEENS6_IJNS7_ILi1EEESI_SI_EEESC_SE_Li256ELb0ELb1ELb1ELb0EEENS1_30DynamicPersistentTileSchedulerILi256ELi256ELb1ELb1ELb0EEEEEEEEEvNT_6ParamsE --------------------------
	.section	.nv.constant0._ZN7cutlass13device_kernelIN5flash19enable_sm80_to_sm89INS1_16FlashAttnFwdSm80INS1_25CollectiveMainloopFwdSm80ILi8ELi1ELb0EN4cute5tupleIJNS5_1CILi128EEENS7_ILi96EEENS7_ILi256EEEEEELi256ENS_6half_tEfNS_4arch4Sm80ELb1ELb0ELb0ELb0ELb1ELb0ELb1ELb1EEENS1_21CollectiveEpilogueFwdINS6_IJS8_SA_S9_EEENS6_IJNS7_ILi1EEESI_SI_EEESC_SE_Li256ELb0ELb1ELb1ELb0EEENS1_30DynamicPersistentTileSchedulerILi256ELi256ELb1ELb1ELb0EEEEEEEEEvNT_6ParamsE,"a",@progbits
	.sectionflags	@""
	.align	4
.nv.constant0._ZN7cutlass13device_kernelIN5flash19enable_sm80_to_sm89INS1_16FlashAttnFwdSm80INS1_25CollectiveMainloopFwdSm80ILi8ELi1ELb0EN4cute5tupleIJNS5_1CILi128EEENS7_ILi96EEENS7_ILi256EEEEEELi256ENS_6half_tEfNS_4arch4Sm80ELb1ELb0ELb0ELb0ELb1ELb0ELb1ELb1EEENS1_21CollectiveEpilogueFwdINS6_IJS8_SA_S9_EEENS6_IJNS7_ILi1EEESI_SI_EEESC_SE_Li256ELb0ELb1ELb1ELb0EEENS1_30DynamicPersistentTileSchedulerILi256ELi256ELb1ELb1ELb0EEEEEEEEEvNT_6ParamsE:
	.zero		1416


//--------------------- .nv.constant0._ZN7cutlass13device_kernelIN5flash19enable_sm80_to_sm89INS1_16FlashAttnFwdSm80INS1_25CollectiveMainloopFwdSm80ILi8ELi1ELb0EN4cute5tupleIJNS5_1CILi128EEENS7_ILi64EEENS7_ILi256EEEEEELi256ENS_6half_tEfNS_4arch4Sm80ELb1ELb0ELb0ELb1ELb1ELb0ELb1ELb1EEENS1_21CollectiveEpilogueFwdINS6_IJS8_SA_S9_EEENS6_IJNS7_ILi1EEESI_SI_EEESC_SE_Li256ELb1ELb1ELb1ELb0EEENS1_36VarlenDynamicPersistentTileSchedulerILi128ELi64ELi256ELi256ELb1ELb1ELb0ELb1ELb1ELb1EEEEEEEEEvNT_6ParamsE --------------------------
	.section	.nv.constant0._ZN7cutlass13device_kernelIN5flash19enable_sm80_to_sm89INS1_16FlashAttnFwdSm80INS1_25CollectiveMainloopFwdSm80ILi8ELi1ELb0EN4cute5tupleIJNS5_1CILi128EEENS7_ILi64EEENS7_ILi256EEEEEELi256ENS_6half_tEfNS_4arch4Sm80ELb1ELb0ELb0ELb1ELb1ELb0ELb1ELb1EEENS1_21CollectiveEpilogueFwdINS6_IJS8_SA_S9_EEENS6_IJNS7_ILi1EEESI_SI_EEESC_SE_Li256ELb1ELb1ELb1ELb0EEENS1_36VarlenDynamicPersistentTileSchedulerILi128ELi64ELi256ELi256ELb1ELb1ELb0ELb1ELb1ELb1EEEEEEEEEvNT_6ParamsE,"a",@progbits
	.sectionflags	@""
	.align	4
.nv.constant0._ZN7cutlass13device_kernelIN5flash19enable_sm80_to_sm89INS1_16FlashAttnFwdSm80INS1_25CollectiveMainloopFwdSm80ILi8ELi1ELb0EN4cute5tupleIJNS5_1CILi128EEENS7_ILi64EEENS7_ILi256EEEEEELi256ENS_6half_tEfNS_4arch4Sm80ELb1ELb0ELb0ELb1ELb1ELb0ELb1ELb1EEENS1_21CollectiveEpilogueFwdINS6_IJS8_SA_S9_EEENS6_IJNS7_ILi1EEESI_SI_EEESC_SE_Li256ELb1ELb1ELb1ELb0EEENS1_36VarlenDynamicPersistentTileSchedulerILi128ELi64ELi256ELi256ELb1ELb1ELb0ELb1ELb1ELb1EEEEEEEEEvNT_6ParamsE:
	.zero		1432


//--------------------- .nv.constant0._ZN7cutlass13device_kernelIN5flash19enable_sm80_to_sm89INS1_16FlashAttnFwdSm80INS1_25CollectiveMainloopFwdSm80ILi8ELi1ELb0EN4cute5tupleIJNS5_1CILi128EEENS7_ILi48EEENS7_ILi256EEEEEELi256ENS_6half_tEfNS_4arch4Sm80ELb1ELb0ELb0ELb1ELb1ELb1ELb1ELb1EEENS1_21CollectiveEpilogueFwdINS6_IJS8_SA_S9_EEENS6_IJNS7_ILi1EEESI_SI_EEESC_SE_Li256ELb1ELb1ELb1ELb0EEENS1_36VarlenDynamicPersistentTileSchedulerILi128ELi48ELi256ELi256ELb1ELb1ELb0ELb1ELb1ELb1EEEEEEEEEvNT_6ParamsE --------------------------
	.section	.nv.constant0._ZN7cutlass13device_kernelIN5flash19enable_sm80_to_sm89INS1_16FlashAttnFwdSm80INS1_25CollectiveMainloopFwdSm80ILi8ELi1ELb0EN4cute5tupleIJNS5_1CILi128EEENS7_ILi48EEENS7_ILi256EEEEEELi256ENS_6half_tEfNS_4arch4Sm80ELb1ELb0ELb0ELb1ELb1ELb1ELb1ELb1EEENS1_21CollectiveEpilogueFwdINS6_IJS8_SA_S9_EEENS6_IJNS7_ILi1EEESI_SI_EEESC_SE_Li256ELb1ELb1ELb1ELb0EEENS1_36VarlenDynamicPersistentTileSchedulerILi128ELi48ELi256ELi256ELb1ELb1ELb0ELb1ELb1ELb1EEEEEEEEEvNT_6ParamsE,"a",@progbits
	.sectionflags	@""
	.align	4
.nv.constant0._ZN7cutlass13device_kernelIN5flash19enable_sm80_to_sm89INS1_16FlashAttnFwdSm80INS1_25CollectiveMainloopFwdSm80ILi8ELi1ELb0EN4cute5tupleIJNS5_1CILi128EEENS7_ILi48EEENS7_ILi256EEEEEELi256ENS_6half_tEfNS_4arch4Sm80ELb1ELb0ELb0ELb1ELb1ELb1ELb1ELb1EEENS1_21CollectiveEpilogueFwdINS6_IJS8_SA_S9_EEENS6_IJNS7_ILi1EEESI_SI_EEESC_SE_Li256ELb1ELb1ELb1ELb0EEENS1_36VarlenDynamicPersistentTileSchedulerILi128ELi48ELi256ELi256ELb1ELb1ELb0ELb1ELb1ELb1EEEEEEEEEvNT_6ParamsE:
	.zero		1432


//--------------------- .text._ZN7cutlass13device_kernelIN5flash19enable_sm80_to_sm89INS1_16FlashAttnFwdSm80INS1_25CollectiveMainloopFwdSm80ILi8ELi1ELb1EN4cute5tupleIJNS5_1CILi128EEENS7_ILi64EEENS7_ILi256EEEEEELi256ENS_6half_tEfNS_4arch4Sm80ELb0ELb0ELb1ELb0ELb1ELb0ELb1ELb1EEENS1_21CollectiveEpilogueFwdINS6_IJS8_SA_S9_EEENS6_IJNS7_ILi1EEESI_SI_EEESC_SE_Li256ELb0ELb1ELb1ELb0EEENS1_19SingleTileSchedulerILb0ELb1ELb1ELi128EEEEEEEEEvNT_6ParamsE --------------------------
	.section	.text._ZN7cutlass13device_kernelIN5flash19enable_sm80_to_sm89INS1_16FlashAttnFwdSm80INS1_25CollectiveMainloopFwdSm80ILi8ELi1ELb1EN4cute5tupleIJNS5_1CILi128EEENS7_ILi64EEENS7_ILi256EEEEEELi256ENS_6half_tEfNS_4arch4Sm80ELb0ELb0ELb1ELb0ELb1ELb0ELb1ELb1EEENS1_21CollectiveEpilogueFwdINS6_IJS8_SA_S9_EEENS6_IJNS7_ILi1EEESI_SI_EEESC_SE_Li256ELb0ELb1ELb1ELb0EEENS1_19SingleTileSchedulerILb0ELb1ELb1ELi128EEEEEEEEEvNT_6ParamsE,"ax",@progbits
	.sectioninfo	@"SHI_REGISTERS=255"
	.align	128
.text._ZN7cutlass13device_kernelIN5flash19enable_sm80_to_sm89INS1_16FlashAttnFwdSm80INS1_25CollectiveMainloopFwdSm80ILi8ELi1ELb1EN4cute5tupleIJNS5_1CILi128EEENS7_ILi64EEENS7_ILi256EEEEEELi256ENS_6half_tEfNS_4arch4Sm80ELb0ELb0ELb1ELb0ELb1ELb0ELb1ELb1EEENS1_21CollectiveEpilogueFwdINS6_IJS8_SA_S9_EEENS6_IJNS7_ILi1EEESI_SI_EEESC_SE_Li256ELb0ELb1ELb1ELb0EEENS1_19SingleTileSchedulerILb0ELb1ELb1ELi128EEEEEEEEEvNT_6ParamsE:
        .type           _ZN7cutlass13device_kernelIN5flash19enable_sm80_to_sm89INS1_16FlashAttnFwdSm80INS1_25CollectiveMainloopFwdSm80ILi8ELi1ELb1EN4cute5tupleIJNS5_1CILi128EEENS7_ILi64EEENS7_ILi256EEEEEELi256ENS_6half_tEfNS_4arch4Sm80ELb0ELb0ELb1ELb0ELb1ELb0ELb1ELb1EEENS1_21CollectiveEpilogueFwdINS6_IJS8_SA_S9_EEENS6_IJNS7_ILi1EEESI_SI_EEESC_SE_Li256ELb0ELb1ELb1ELb0EEENS1_19SingleTileSchedulerILb0ELb1ELb1ELi128EEEEEEEEEvNT_6ParamsE,@function
        .size           _ZN7cutlass13device_kernelIN5flash19enable_sm80_to_sm89INS1_16FlashAttnFwdSm80INS1_25CollectiveMainloopFwdSm80ILi8ELi1ELb1EN4cute5tupleIJNS5_1CILi128EEENS7_ILi64EEENS7_ILi256EEEEEELi256ENS_6half_tEfNS_4arch4Sm80ELb0ELb0ELb1ELb0ELb1ELb0ELb1ELb1EEENS1_21CollectiveEpilogueFwdINS6_IJS8_SA_S9_EEENS6_IJNS7_ILi1EEESI_SI_EEESC_SE_Li256ELb0ELb1ELb1ELb0EEENS1_19SingleTileSchedulerILb0ELb1ELb1ELi128EEEEEEEEEvNT_6ParamsE,(.L_x_6456 - _ZN7cutlass13device_kernelIN5flash19enable_sm80_to_sm89INS1_16FlashAttnFwdSm80INS1_25CollectiveMainloopFwdSm80ILi8ELi1ELb1EN4cute5tupleIJNS5_1CILi128EEENS7_ILi64EEENS7_ILi256EEEEEELi256ENS_6half_tEfNS_4arch4Sm80ELb0ELb0ELb1ELb0ELb1ELb0ELb1ELb1EEENS1_21CollectiveEpilogueFwdINS6_IJS8_SA_S9_EEENS6_IJNS7_ILi1EEESI_SI_EEESC_SE_Li256ELb0ELb1ELb1ELb0EEENS1_19SingleTileSchedulerILb0ELb1ELb1ELi128EEEEEEEEEvNT_6ParamsE)
        .other          _ZN7cutlass13device_kernelIN5flash19enable_sm80_to_sm89INS1_16FlashAttnFwdSm80INS1_25CollectiveMainloopFwdSm80ILi8ELi1ELb1EN4cute5tupleIJNS5_1CILi128EEENS7_ILi64EEENS7_ILi256EEEEEELi256ENS_6half_tEfNS_4arch4Sm80ELb0ELb0ELb1ELb0ELb1ELb0ELb1ELb1EEENS1_21CollectiveEpilogueFwdINS6_IJS8_SA_S9_EEENS6_IJNS7_ILi1EEESI_SI_EEESC_SE_Li256ELb0ELb1ELb1ELb0EEENS1_19SingleTileSchedulerILb0ELb1ELb1ELi128EEEEEEEEEvNT_6ParamsE,@"STO_CUDA_ENTRY STV_DEFAULT"
_ZN7cutlass13device_kernelIN5flash19enable_sm80_to_sm89INS1_16FlashAttnFwdSm80INS1_25CollectiveMainloopFwdSm80ILi8ELi1ELb1EN4cute5tupleIJNS5_1CILi128EEENS7_ILi64EEENS7_ILi256EEEEEELi256ENS_6half_tEfNS_4arch4Sm80ELb0ELb0ELb1ELb0ELb1ELb0ELb1ELb1EEENS1_21CollectiveEpilogueFwdINS6_IJS8_SA_S9_EEENS6_IJNS7_ILi1EEESI_SI_EEESC_SE_Li256ELb0ELb1ELb1ELb0EEENS1_19SingleTileSchedulerILb0ELb1ELb1ELi128EEEEEEEEEvNT_6ParamsE:
[----:B------:R-:W-:Y:S02]  /*0000*/  MOV R1, c[0x0][0x28] ;  /* 0x00000a0000017a02 */ /* 0x000fe40000000f00 */
[----:B------:R-:W1:Y:S01]  /*0010*/  S2R R132, SR_TID.X ;  /* 0x0000000000847919 */ /* 0x000e620000002100 */
[----:B------:R-:W2:Y:S01]  /*0020*/  S2UR UR6, SR_CTAID.Y ;  /* 0x00000000000679c3 */ /* 0x000ea20000002600 */
[----:B------:R-:W-:-:S07]  /*0030*/  IADD3 R1, R1, -0x68, RZ ;  /* 0xffffff9801017810 */ /* 0x000fce0007ffe0ff */
[----:B------:R-:W3:Y:S01]  /*0040*/  S2UR UR18, SR_CTAID.Z ;  /* 0x00000000001279c3 */ /* 0x000ee20000002700 */
[----:B-1----:R-:W-:-:S06]  /*0050*/  SHF.R.U32.HI R0, RZ, 0x5, R132 ;  /* 0x00000005ff007819 */ /* 0x002fcc0000011684 */
[----:B------:R-:W1:Y:S02]  /*0060*/  SHFL.IDX PT, R0, R0, RZ, 0x1f ;  /* 0x00001fff00007589 */ /* 0x000e6400000e0000 */
[----:B-1----:R-:W-:-:S13]  /*0070*/  ISETP.NE.AND P0, PT, R0, RZ, PT ;  /* 0x000000ff0000720c */ /* 0x002fda0003f05270 */
[----:B--23--:R-:W-:Y:S05]  /*0080*/  @!P0 BRA `(.L_x_0) ;  /* 0x0000009000008947 */ /* 0x00cfea0003800000 */
[----:B------:R-:W-:Y:S01]  /*0090*/  MOV R0, c[0x0][0x550] ;  /* 0x0001540000007a02 */ /* 0x000fe20000000f00 */
[----:B------:R-:W-:-:S03]  /*00a0*/  UMOV UR11, UR6 ;  /* 0x00000006000b7c82 */ /* 0x000fc60008000000 */
[----:B------:R-:W-:-:S13]  /*00b0*/  ISETP.NE.AND P0, PT, R0, 0x1, PT ;  /* 0x000000010000780c */ /* 0x000fda0003f05270 */
[----:B------:R-:W-:Y:S05]  /*00c0*/  @!P0 BRA `(.L_x_1) ;  /* 0x000000b000008947 */ /* 0x000fea0003800000 */
[----:B------:R-:W-:Y:S02]  /*00d0*/  ULDC UR4, c[0x0][0x554] ;  /* 0x0001550000047ab9 */ /* 0x000fe40000000800 */
[----:B------:R-:W-:Y:S02]  /*00e0*/  UIMAD.WIDE.U32 UR4, UR6, UR4, URZ ;  /* 0x00000004060472a5 */ /* 0x000fe4000f8e003f */
[----:B------:R-:W-:Y:S02]  /*00f0*/  ULDC UR11, c[0x0][0x558] ;  /* 0x00015600000b7ab9 */ /* 0x000fe40000000800 */
[----:B------:R-:W-:Y:S01]  /*0100*/  USHF.R.U32.HI UR11, URZ, UR11, UR5 ;  /* 0x0000000b3f0b7299 */ /* 0x000fe20008011605 */
[----:B------:R-:W-:Y:S05]  /*0110*/  BRA `(.L_x_1) ;  /* 0x0000006000007947 */ /* 0x000fea0003800000 */
.L_x_0:
[----:B------:R-:W-:Y:S02]  /*0120*/  ULDC.64 UR4, c[0x0][0x550] ;  /* 0x0001540000047ab9 */ /* 0x000fe40000000a00 */
[----:B------:R-:W-:Y:S02]  /*0130*/  UISETP.NE.AND UP0, UPT, UR4, 0x1, UPT ;  /* 0x000000010400788c */ /* 0x000fe4000bf05270 */
[----:B------:R-:W-:-:S02]  /*0140*/  UIMAD.WIDE.U32 UR8, UR6, UR5, URZ ;  /* 0x00000005060872a5 */ /* 0x000fc4000f8e003f */
[----:B------:R-:W-:Y:S02]  /*0150*/  ULDC UR4, c[0x0][0x558] ;  /* 0x0001560000047ab9 */ /* 0x000fe40000000800 */
[----:B------:R-:W-:-:S05]  /*0160*/  UMOV UR11, UR6 ;  /* 0x00000006000b7c82 */ /* 0x000fca0008000000 */
[----:B------:R-:W-:-:S03]  /*0170*/  @UP0 USHF.R.U32.HI UR11, URZ, UR4, UR9 ;  /* 0x000000043f0b0299 */ /* 0x000fc60008011609 */
.L_x_1:
[----:B------:R-:W-:Y:S01]  /*0180*/  ISETP.LE.AND P0, PT, RZ, UR18, PT ;  /* 0x00000012ff007c0c */ /* 0x000fe2000bf03270 */
[----:B------:R-:W-:Y:S02]  /*0190*/  UIADD3 UR5, -UR11, URZ, URZ ;  /* 0x0000003f0b057290 */ /* 0x000fe4000fffe13f */
[----:B------:R-:W-:Y:S02]  /*01a0*/  ULDC UR4, c[0x0][0x550] ;  /* 0x0001540000047ab9 */ /* 0x000fe40000000800 */
[----:B------:R-:W-:-:S08]  /*01b0*/  UIMAD UR6, UR5, UR4, UR6 ;  /* 0x00000004050672a4 */ /* 0x000fd0000f8e0206 */
[----:B------:R-:W-:Y:S05]  /*01c0*/  @!P0 EXIT ;  /* 0x000000000000894d */ /* 0x000fea0003800000 */
[----:B------:R-:W-:Y:S02]  /*01d0*/  ULDC.64 UR4, c[0x0][0x370] ;  /* 0x0000dc0000047ab9 */ /* 0x000fe40000000a00 */
[----:B------:R-:W-:Y:S02]  /*01e0*/  UISETP.NE.U32.AND UP0, UPT, URZ, UR4, UPT ;  /* 0x000000043f00728c */ /* 0x000fe4000bf05070 */
[----:B------:R-:W-:Y:S02]  /*01f0*/  ULDC.64 UR8, c[0x0][0x370] ;  /* 0x0000dc0000087ab9 */ /* 0x000fe40000000a00 */
[----:B------:R-:W-:Y:S02]  /*0200*/  UISETP.NE.AND.EX UP0, UPT, URZ, UR5, UPT, UP0 ;  /* 0x000000053f00728c */ /* 0x000fe4000bf05300 */
[----:B------:R-:W-:-:S04]  /*0210*/  ULDC.64 UR12, c[0x0][0x118] ;  /* 0x00004600000c7ab9 */ /* 0x000fc80000000a00 */
[----:B------:R-:W-:-:S05]  /*0220*/  PLOP3.LUT P0, PT, PT, PT, UP0, 0x80, 0x0 ;  /* 0x000000000000781c */ /* 0x000fca0003f0f008 */
[----:B------:R-:W-:Y:S02]  /*0230*/  @UP0 UMOV UR4, 0x4 ;  /* 0x0000000400040882 */ /* 0x000fe40000000000 */
[----:B------:R-:W-:-:S06]  /*0240*/  @UP0 UIMAD.WIDE UR4, UR18, UR4, UR8 ;  /* 0x00000004120402a5 */ /* 0x000fcc000f8e0208 */
[----:B------:R-:W-:Y:S02]  /*0250*/  IMAD.U32 R2, RZ, RZ, UR4 ;  /* 0x00000004ff027e24 */ /* 0x000fe4000f8e00ff */
[----:B------:R-:W-:-:S05]  /*0260*/  IMAD.U32 R3, RZ, RZ, UR5 ;  /* 0x00000005ff037e24 */ /* 0x000fca000f8e00ff */
[----:B------:R-:W2:Y:S01]  /*0270*/  @P0 LDG.E R2, [R2.64] ;  /* 0x0000000c02020981 */ /* 0x000ea2000c1e1900 */
[----:B------:R-:W-:Y:S02]  /*0280*/  ULDC UR4, c[0x0][0x2ac] ;  /* 0x0000ab0000047ab9 */ /* 0x000fe40000000800 */
[----:B------:R-:W-:Y:S02]  /*0290*/  ULDC UR10, c[0x0][0x1d0] ;  /* 0x00007400000a7ab9 */ /* 0x000fe40000000800 */
[----:B------:R-:W-:Y:S02]  /*02a0*/  UIMAD UR10, UR4, UR10, URZ ;  /* 0x0000000a040a72a4 */ /* 0x000fe4000f8e023f */
[----:B------:R-:W-:Y:S02]  /*02b0*/  UMOV UR9, URZ ;  /* 0x0000003f00097c82 */ /* 0x000fe40008000000 */
[----:B------:R-:W-:Y:S02]  /*02c0*/  UISETP.GE.AND UP0, UPT, UR10, 0x1, UPT ;  /* 0x000000010a00788c */ /* 0x000fe4000bf06270 */
[----:B------:R-:W-:-:S02]  /*02d0*/  UIADD3 UR5, UR10, 0x3f, URZ ;  /* 0x0000003f0a057890 */ /* 0x000fc4000fffe03f */
[----:B------:R-:W-:Y:S02]  /*02e0*/  UMOV UR17, URZ ;  /* 0x0000003f00117c82 */ /* 0x000fe40008000000 */
[----:B------:R-:W-:-:S04]  /*02f0*/  USHF.R.S32.HI UR4, URZ, 0x1f, UR5 ;  /* 0x0000001f3f047899 */ /* 0x000fc80008011405 */
[----:B------:R-:W-:-:S04]  /*0300*/  ULEA.HI UR4, UR4, UR5, URZ, 0x6 ;  /* 0x0000000504047291 */ /* 0x000fc8000f8f303f */
[----:B------:R-:W-:Y:S01]  /*0310*/  USHF.R.S32.HI UR7, URZ, 0x6, UR4 ;  /* 0x000000063f077899 */ /* 0x000fe20008011404 */
[----:B--2---:R1:W2:Y:S01]  /*0320*/  @P0 R2UR UR9, R2 ;  /* 0x00000000020903c2 */ /* 0x0042a200000e0000 */
[----:B------:R-:W-:-:S13]  /*0330*/  PLOP3.LUT P0, PT, PT, PT, UP0, 0x80, 0x0 ;  /* 0x000000000000781c */ /* 0x000fda0003f0f008 */
[----:B-12---:R-:W-:Y:S05]  /*0340*/  @!P0 BRA `(.L_x_2) ;  /* 0x0000025000008947 */ /* 0x006fea0003800000 */
[----:B------:R-:W-:Y:S02]  /*0350*/  USHF.R.U32.HI UR4, URZ, 0x10, UR6 ;  /* 0x000000103f047899 */ /* 0x000fe40008011606 */
[----:B------:R-:W-:Y:S02]  /*0360*/  ULDC UR5, c[0x0][0x338] ;  /* 0x0000ce0000057ab9 */ /* 0x000fe40000000800 */
[----:B------:R-:W-:Y:S02]  /*0370*/  UISETP.NE.AND UP0, UPT, UR4, URZ, UPT ;  /* 0x0000003f0400728c */ /* 0x000fe4000bf05270 */
[----:B------:R-:W-:Y:S02]  /*0380*/  UMOV UR20, URZ ;  /* 0x0000003f00147c82 */ /* 0x000fe40008000000 */
[----:B------:R-:W-:-:S04]  /*0390*/  USEL UR5, UR4, UR5, UP0 ;  /* 0x0000000504057287 */ /* 0x000fc80008000000 */
[----:B------:R-:W-:Y:S02]  /*03a0*/  UIADD3 UR16, UR7, -0x1, UR5 ;  /* 0xffffffff07107890 */ /* 0x000fe4000fffe005 */
[----:B------:R-:W-:-:S05]  /*03b0*/  IMAD.U32 R3, RZ, RZ, UR5 ;  /* 0x00000005ff037e24 */ /* 0x000fca000f8e00ff */
[----:B------:R-:W-:-:S04]  /*03c0*/  IABS R0, R3 ;  /* 0x0000000300007213 */ /* 0x000fc80000000000 */
[----:B------:R-:W1:Y:S02]  /*03d0*/  R2UR UR15, R0 ;  /* 0x00000000000f73c2 */ /* 0x000e6400000e0000 */
[----:B-1----:R-:W1:Y:S08]  /*03e0*/  I2F.RP R0, UR15 ;  /* 0x0000000f00007d06 */ /* 0x002e700008209400 */
[----:B-1----:R-:W1:Y:S02]  /*03f0*/  MUFU.RCP R0, R0 ;  /* 0x0000000000007308 */ /* 0x002e640000001000 */
[----:B-1----:R-:W-:-:S06]  /*0400*/  IADD3 R0, R0, 0xffffffe, RZ ;  /* 0x0ffffffe00007810 */ /* 0x002fcc0007ffe0ff */
[----:B------:R-:W1:Y:S02]  /*0410*/  F2I.FTZ.U32.TRUNC.NTZ R0, R0 ;  /* 0x0000000000007305 */ /* 0x000e64000021f000 */
[----:B-1----:R1:W2:Y:S02]  /*0420*/  R2UR UR21, R0 ;  /* 0x00000000001573c2 */ /* 0x0022a400000e0000 */
[----:B-1----:R-:W-:Y:S01]  /*0430*/  IMAD.U32 R0, RZ, RZ, UR16 ;  /* 0x00000010ff007e24 */ /* 0x002fe2000f8e00ff */
[----:B--2---:R-:W-:Y:S02]  /*0440*/  UIADD3 UR4, URZ, -UR21, URZ ;  /* 0x800000153f047290 */ /* 0x004fe4000fffe03f */
[----:B------:R-:W-:Y:S02]  /*0450*/  ULOP3.LUT UR16, UR16, UR5, URZ, 0x3c, !UPT ;  /* 0x0000000510107292 */ /* 0x000fe4000f8e3c3f */
[----:B------:R-:W-:Y:S01]  /*0460*/  IABS R2, R0 ;  /* 0x0000000000027213 */ /* 0x000fe20000000000 */
[----:B------:R-:W-:Y:S01]  /*0470*/  UIMAD UR4, UR4, UR15, URZ ;  /* 0x0000000f040472a4 */ /* 0x000fe2000f8e023f */
[----:B------:R-:W-:-:S02]  /*0480*/  IABS R0, R3 ;  /* 0x0000000300007213 */ /* 0x000fc40000000000 */
[----:B------:R-:W1:Y:S01]  /*0490*/  R2UR UR14, R2 ;  /* 0x00000000020e73c2 */ /* 0x000e6200000e0000 */
[----:B------:R-:W-:Y:S02]  /*04a0*/  UIMAD.WIDE.U32 UR20, UR21, UR4, UR20 ;  /* 0x00000004151472a5 */ /* 0x000fe4000f8e0014 */
[----:B------:R-:W-:-:S05]  /*04b0*/  IMAD.MOV R0, RZ, RZ, -R0 ;  /* 0x000000ffff007224 */ /* 0x000fca00078e0a00 */
[----:B------:R-:W2:Y:S01]  /*04c0*/  R2UR UR8, R0 ;  /* 0x00000000000873c2 */ /* 0x000ea200000e0000 */
[----:B------:R-:W-:Y:S02]  /*04d0*/  UMOV UR17, UR21 ;  /* 0x0000001500117c82 */ /* 0x000fe40008000000 */
[----:B-1----:R-:W-:-:S07]  /*04e0*/  UIMAD.WIDE.U32 UR20, UR17, UR14, URZ ;  /* 0x0000000e111472a5 */ /* 0x002fce000f8e003f */
[----:B------:R-:W-:Y:S02]  /*04f0*/  UMOV UR17, UR21 ;  /* 0x0000001500117c82 */ /* 0x000fe40008000000 */
[----:B--2---:R-:W-:-:S04]  /*0500*/  UIMAD UR8, UR17, UR8, UR14 ;  /* 0x00000008110872a4 */ /* 0x004fc8000f8e020e */
[----:B------:R-:W-:-:S11]  /*0510*/  UISETP.GT.U32.AND UP0, UPT, UR15, UR8, UPT ;  /* 0x000000080f00728c */ /* 0x000fd6000bf04070 */
[----:B------:R-:W-:Y:S02]  /*0520*/  @!UP0 UIADD3 UR8, UR8, -UR15, URZ ;  /* 0x8000000f08088290 */ /* 0x000fe4000fffe03f */
[----:B------:R-:W-:Y:S02]  /*0530*/  @!UP0 UIADD3 UR17, UR17, 0x1, URZ ;  /* 0x0000000111118890 */ /* 0x000fe4000fffe03f */
[----:B------:R-:W-:Y:S02]  /*0540*/  UISETP.GE.U32.AND UP1, UPT, UR8, UR15, UPT ;  /* 0x0000000f0800728c */ /* 0x000fe4000bf26070 */
[----:B------:R-:W-:-:S09]  /*0550*/  UISETP.GE.AND UP0, UPT, UR16, URZ, UPT ;  /* 0x0000003f1000728c */ /* 0x000fd2000bf06270 */
[----:B------:R-:W-:Y:S02]  /*0560*/  @UP1 UIADD3 UR17, UR17, 0x1, URZ ;  /* 0x0000000111111890 */ /* 0x000fe4000fffe03f */
[----:B------:R-:W-:Y:S02]  /*0570*/  UISETP.NE.AND UP1, UPT, UR5, URZ, UPT ;  /* 0x0000003f0500728c */ /* 0x000fe4000bf25270 */
[----:B------:R-:W-:-:S09]  /*0580*/  @!UP0 UIADD3 UR17, -UR17, URZ, URZ ;  /* 0x0000003f11118290 */ /* 0x000fd2000fffe13f */
[----:B------:R-:W-:Y:S02]  /*0590*/  @!UP1 ULOP3.LUT UR17, URZ, UR5, URZ, 0x33, !UPT ;  /* 0x000000053f119292 */ /* 0x000fe4000f8e333f */
.L_x_2:
[----:B------:R-:W-:Y:S01]  /*05a0*/  ULOP3.LUT UR8, UR6, 0xffff, URZ, 0xc0, !UPT ;  /* 0x0000ffff06087892 */ /* 0x000fe2000f8ec03f */
[----:B------:R-:W-:Y:S01]  /*05b0*/  PLOP3.LUT P2, PT, PT, PT, PT, 0x80, 0x0 ;  /* 0x000000000000781c */ /* 0x000fe20003f4f070 */
[----:B------:R-:W-:Y:S01]  /*05c0*/  CS2R R16, SRZ ;  /* 0x0000000000107805 */ /* 0x000fe2000001ff00 */
[----:B------:R-:W-:Y:S01]  /*05d0*/  CS2R R130, SRZ ;  /* 0x0000000000827805 */ /* 0x000fe2000001ff00 */
[----:B------:R-:W-:Y:S01]  /*05e0*/  UIMAD UR8, UR8, UR17, URZ ;  /* 0x00000011080872a4 */ /* 0x000fe2000f8e023f */
[----:B------:R-:W-:Y:S01]  /*05f0*/  CS2R R128, SRZ ;  /* 0x0000000000807805 */ /* 0x000fe2000001ff00 */
[----:B------:R-:W-:Y:S01]  /*0600*/  CS2R R126, SRZ ;  /* 0x00000000007e7805 */ /* 0x000fe2000001ff00 */
[----:B------:R-:W-:Y:S01]  /*0610*/  CS2R R124, SRZ ;  /* 0x00000000007c7805 */ /* 0x000fe2000001ff00 */
[----:B------:R-:W-:Y:S01]  /*0620*/  UIADD3 UR17, UR8, UR17, URZ ;  /* 0x0000001108117290 */ /* 0x000fe2000fffe03f */
[----:B------:R-:W-:Y:S01]  /*0630*/  CS2R R122, SRZ ;  /* 0x00000000007a7805 */ /* 0x000fe2000001ff00 */
[----:B------:R-:W-:Y:S01]  /*0640*/  CS2R R120, SRZ ;  /* 0x0000000000787805 */ /* 0x000fe2000001ff00 */
[----:B------:R-:W-:Y:S01]  /*0650*/  CS2R R118, SRZ ;  /* 0x0000000000767805 */ /* 0x000fe2000001ff00 */
[----:B------:R-:W-:Y:S01]  /*0660*/  UISETP.LT.AND UP0, UPT, UR7, UR17, UPT ;  /* 0x000000110700728c */ /* 0x000fe2000bf01270 */
[----:B------:R-:W-:Y:S01]  /*0670*/  CS2R R116, SRZ ;  /* 0x0000000000747805 */ /* 0x000fe2000001ff00 */
[----:B------:R-:W-:Y:S01]  /*0680*/  CS2R R114, SRZ ;  /* 0x0000000000727805 */ /* 0x000fe2000001ff00 */
[----:B------:R-:W-:Y:S01]  /*0690*/  CS2R R112, SRZ ;  /* 0x0000000000707805 */ /* 0x000fe2000001ff00 */
[----:B------:R-:W-:Y:S01]  /*06a0*/  USEL UR7, UR7, UR17, UP0 ;  /* 0x0000001107077287 */ /* 0x000fe20008000000 */
[----:B------:R-:W-:Y:S01]  /*06b0*/  CS2R R110, SRZ ;  /* 0x00000000006e7805 */ /* 0x000fe2000001ff00 */
[----:B------:R-:W-:Y:S01]  /*06c0*/  CS2R R108, SRZ ;  /* 0x00000000006c7805 */ /* 0x000fe2000001ff00 */
[----:B------:R-:W-:Y:S01]  /*06d0*/  CS2R R106, SRZ ;  /* 0x00000000006a7805 */ /* 0x000fe2000001ff00 */
[----:B------:R-:W-:Y:S01]  /*06e0*/  UISETP.GT.AND UP0, UPT, UR7, UR8, UPT ;  /* 0x000000080700728c */ /* 0x000fe2000bf04270 */
[----:B------:R-:W-:Y:S01]  /*06f0*/  CS2R R104, SRZ ;  /* 0x0000000000687805 */ /* 0x000fe2000001ff00 */
[----:B------:R-:W-:Y:S01]  /*0700*/  CS2R R102, SRZ ;  /* 0x0000000000667805 */ /* 0x000fe2000001ff00 */
[----:B------:R-:W-:Y:S01]  /*0710*/  CS2R R100, SRZ ;  /* 0x0000000000647805 */ /* 0x000fe2000001ff00 */
[----:B------:R-:W-:Y:S01]  /*0720*/  CS2R R98, SRZ ;  /* 0x0000000000627805 */ /* 0x000fe2000001ff00 */
[----:B------:R-:W-:Y:S01]  /*0730*/  CS2R R96, SRZ ;  /* 0x0000000000607805 */ /* 0x000fe2000001ff00 */
[----:B------:R-:W-:Y:S01]  /*0740*/  PLOP3.LUT P0, PT, PT, PT, UP0, 0x80, 0x0 ;  /* 0x000000000000781c */ /* 0x000fe20003f0f008 */
[----:B------:R-:W-:Y:S01]  /*0750*/  CS2R R94, SRZ ;  /* 0x00000000005e7805 */ /* 0x000fe2000001ff00 */
        /* <DEDUP_REMOVED lines=45> */
[----:B------:R-:W-:Y:S05]  /*0a30*/  @!P0 BRA `(.L_x_3) ;  /* 0x0000966000008947 */ /* 0x000fea0003800000 */
[----:B------:R-:W-:Y:S02]  /*0a40*/  ULDC.64 UR4, c[0x0][0x340] ;  /* 0x0000d00000047ab9 */ /* 0x000fe40000000a00 */
[----:B------:R-:W-:-:S02]  /*0a50*/  UISETP.NE.U32.AND UP0, UPT, URZ, UR4, UPT ;  /* 0x000000043f00728c */ /* 0x000fc4000bf05070 */
[----:B------:R-:W-:Y:S02]  /*0a60*/  ULDC.64 UR14, c[0x0][0x340] ;  /* 0x0000d000000e7ab9 */ /* 0x000fe40000000a00 */
[----:B------:R-:W-:-:S06]  /*0a70*/  UISETP.NE.AND.EX UP0, UPT, URZ, UR5, UPT, UP0 ;  /* 0x000000053f00728c */ /* 0x000fcc000bf05300 */
[----:B------:R-:W-:-:S05]  /*0a80*/  PLOP3.LUT P0, PT, PT, PT, UP0, 0x80, 0x0 ;  /* 0x000000000000781c */ /* 0x000fca0003f0f008 */
[----:B------:R-:W-:Y:S02]  /*0a90*/  @UP0 UMOV UR4, 0x4 ;  /* 0x0000000400040882 */ /* 0x000fe40000000000 */
[----:B------:R-:W-:-:S06]  /*0aa0*/  @UP0 UIMAD.WIDE UR4, UR18, UR4, UR14 ;  /* 0x00000004120402a5 */ /* 0x000fcc000f8e020e */
[----:B------:R-:W-:Y:S02]  /*0ab0*/  IMAD.U32 R2, RZ, RZ, UR4 ;  /* 0x00000004ff027e24 */ /* 0x000fe4000f8e00ff */
[----:B------:R-:W-:Y:S01]  /*0ac0*/  IMAD.U32 R3, RZ, RZ, UR5 ;  /* 0x00000005ff037e24 */ /* 0x000fe2000f8e00ff */
[----:B------:R-:W-:Y:S01]  /*0ad0*/  SHF.R.S32.HI R36, RZ, 0x1f, R132 ;  /* 0x0000001fff247819 */ /* 0x000fe20000011484 */
[----:B------:R-:W-:Y:S01]  /*0ae0*/  UIADD3 UR6, UR7, -0x1, URZ ;  /* 0xffffffff07067890 */ /* 0x000fe2000fffe03f */
[----:B------:R-:W-:Y:S01]  /*0af0*/  IMAD.MOV.U32 R87, RZ, RZ, c[0x0][0x2b8] ;  /* 0x0000ae00ff577624 */ /* 0x000fe200078e00ff */
[----:B------:R-:W-:Y:S01]  /*0b00*/  ULDC.64 UR4, c[0x0][0x2b0] ;  /* 0x0000ac0000047ab9 */ /* 0x000fe20000000a00 */
[----:B------:R-:W2:Y:S01]  /*0b10*/  @P0 LDG.E R2, [R2.64] ;  /* 0x0000000c02020981 */ /* 0x000ea2000c1e1900 */
[----:B------:R-:W-:-:S03]  /*0b20*/  IMAD.MOV.U32 R21, RZ, RZ, RZ ;  /* 0x000000ffff157224 */ /* 0x000fc600078e00ff */
[----:B------:R-:W-:Y:S01]  /*0b30*/  BAR.SYNC.DEFER_BLOCKING 0x0 ;  /* 0x0000000000007b1d */ /* 0x000fe20000010000 */
[----:B------:R-:W-:-:S05]  /*0b40*/  ISETP.NE.AND P1, PT, R87, 0x1, PT ;  /* 0x000000015700780c */ /* 0x000fca0003f25270 */
[----:B------:R-:W1:Y:S01]  /*0b50*/  S2R R15, SR_CTAID.X ;  /* 0x00000000000f7919 */ /* 0x000e620000002500 */
[----:B------:R-:W-:Y:S01]  /*0b60*/  IMAD.MOV.U32 R20, RZ, RZ, c[0x0][0x2c4] ;  /* 0x0000b100ff147624 */ /* 0x000fe200078e00ff */
[----:B------:R-:W-:Y:S01]  /*0b70*/  USHF.R.S32.HI UR20, URZ, 0x1f, UR18 ;  /* 0x0000001f3f147899 */ /* 0x000fe20008011412 */
[----:B--2---:R2:W3:Y:S02]  /*0b80*/  @P0 R2UR UR15, R2 ;  /* 0x00000000020f03c2 */ /* 0x0044e400000e0000 */
[----:B---3--:R-:W-:Y:S02]  /*0b90*/  @!UP0 UMOV UR15, UR18 ;  /* 0x00000012000f8c82 */ /* 0x008fe40008000000 */
[----:B------:R-:W-:Y:S02]  /*0ba0*/  USHF.R.S32.HI UR14, URZ, 0x1f, UR15 ;  /* 0x0000001f3f0e7899 */ /* 0x000fe4000801140f */
[----:B------:R-:W-:Y:S02]  /*0bb0*/  UIMAD.WIDE.U32 UR16, UR15, UR4, URZ ;  /* 0x000000040f1072a5 */ /* 0x000fe4000f8e003f */
[----:B------:R-:W-:-:S04]  /*0bc0*/  UIMAD UR14, UR14, UR4, URZ ;  /* 0x000000040e0e72a4 */ /* 0x000fc8000f8e023f */
[----:B------:R-:W-:Y:S01]  /*0bd0*/  UIMAD UR14, UR15, UR5, UR14 ;  /* 0x000000050f0e72a4 */ /* 0x000fe2000f8e020e */
[----:B--2---:R-:W-:-:S03]  /*0be0*/  LEA.HI R2, R36, R132, RZ, 0x3 ;  /* 0x0000008424027211 */ /* 0x004fc600078f18ff */
[----:B------:R-:W-:Y:S02]  /*0bf0*/  UIADD3 UR14, UR17, UR14, URZ ;  /* 0x0000000e110e7290 */ /* 0x000fe4000fffe03f */
[----:B------:R-:W-:Y:S01]  /*0c00*/  USHF.R.S32.HI UR15, URZ, 0x1f, UR11 ;  /* 0x0000001f3f0f7899 */ /* 0x000fe2000801140b */
[----:B------:R-:W-:Y:S01]  /*0c10*/  LOP3.LUT R0, R2, 0xfffffff8, RZ, 0xc0, !PT ;  /* 0xfffffff802007812 */ /* 0x000fe200078ec0ff */
[----:B------:R-:W-:Y:S01]  /*0c20*/  ULDC.64 UR4, c[0x0][0x1b8] ;  /* 0x00006e0000047ab9 */ /* 0x000fe20000000a00 */
[----:B------:R-:W-:-:S03]  /*0c30*/  SHF.R.S32.HI R18, RZ, 0x3, R2 ;  /* 0x00000003ff127819 */ /* 0x000fc60000011402 */
[----:B------:R-:W-:Y:S02]  /*0c40*/  IMAD.IADD R19, R132, 0x1, -R0 ;  /* 0x0000000184137824 */ /* 0x000fe400078e0a00 */
[----:B------:R-:W-:Y:S02]  /*0c50*/  IMAD.U32 R0, RZ, RZ, UR6 ;  /* 0x00000006ff007e24 */ /* 0x000fe4000f8e00ff */
[----:B------:R-:W-:-:S05]  /*0c60*/  IMAD R86, R19, 0x20, R18 ;  /* 0x0000002013567824 */ /* 0x000fca00078e0212 */
[----:B------:R-:W-:Y:S01]  /*0c70*/  LEA R0, R0, R86, 0x6 ;  /* 0x0000005600007211 */ /* 0x000fe200078e30ff */
[----:B------:R-:W-:Y:S01]  /*0c80*/  UIMAD UR19, UR15, UR4, URZ ;  /* 0x000000040f1372a4 */ /* 0x000fe2000f8e023f */
[----:B-1----:R-:W-:Y:S01]  /*0c90*/  IMAD R5, R15, 0x80, R86 ;  /* 0x000000800f057824 */ /* 0x002fe200078e0256 */
[----:B------:R-:W-:Y:S01]  /*0ca0*/  UIMAD.WIDE.U32 UR22, UR11, UR4, URZ ;  /* 0x000000040b1672a5 */ /* 0x000fe2000f8e003f */
[C---:B------:R-:W-:Y:S01]  /*0cb0*/  ISETP.GE.AND P0, PT, R0.reuse, UR10, PT ;  /* 0x0000000a00007c0c */ /* 0x040fe2000bf06270 */
[----:B------:R-:W-:Y:S01]  /*0cc0*/  STL [R1+0x44], R86 ;  /* 0x0000445601007387 */ /* 0x000fe20000100800 */
[----:B------:R-:W-:Y:S02]  /*0cd0*/  IADD3 R9, R0, UR9, RZ ;  /* 0x0000000900097c10 */ /* 0x000fe4000fffe0ff */
[----:B------:R-:W-:-:S03]  /*0ce0*/  ISETP.GT.OR P0, PT, R86, 0x3f, P0 ;  /* 0x0000003f5600780c */ /* 0x000fc60000704670 */
[----:B------:R-:W-:-:S04]  /*0cf0*/  @P1 IMAD.HI.U32 R0, R9, c[0x0][0x2bc], RZ ;  /* 0x0000af0009001a27 */ /* 0x000fc800078e00ff */
[----:B------:R-:W-:Y:S01]  /*0d00*/  IMAD.MOV.U32 R7, RZ, RZ, R9 ;  /* 0x000000ffff077224 */ /* 0x000fe200078e0009 */
[----:B------:R-:W-:-:S05]  /*0d10*/  @P1 SHF.R.U32.HI R7, RZ, c[0x0][0x2c0], R0 ;  /* 0x0000b000ff071a19 */ /* 0x000fca0000011600 */
[----:B------:R-:W-:-:S04]  /*0d20*/  @!P0 IADD3 R0, P2, R7, UR16, RZ ;  /* 0x0000001007008c10 */ /* 0x000fc8000ff5e0ff */
[----:B------:R-:W-:Y:S02]  /*0d30*/  @!P0 LEA R2, P1, R0, c[0x0][0x2a0], 0x2 ;  /* 0x0000a80000028a11 */ /* 0x000fe400078210ff */
[----:B------:R-:W-:-:S04]  /*0d40*/  @!P0 LEA.HI.X.SX32 R3, R7, UR14, 0x1, P2 ;  /* 0x0000000e07038c11 */ /* 0x000fc800090f0eff */
[----:B------:R-:W-:-:S05]  /*0d50*/  @!P0 LEA.HI.X R3, R0, c[0x0][0x2a4], R3, 0x2, P1 ;  /* 0x0000a90000038a11 */ /* 0x000fca00008f1403 */
[----:B------:R1:W2:Y:S01]  /*0d60*/  @!P0 LDG.E R21, [R2.64] ;  /* 0x0000000c02158981 */ /* 0x0002a2000c1e1900 */
[C---:B------:R-:W-:Y:S01]  /*0d70*/  ISETP.NE.AND P0, PT, R20.reuse, 0x1, PT ;  /* 0x000000011400780c */ /* 0x040fe20003f05270 */
[----:B------:R-:W-:Y:S01]  /*0d80*/  UIMAD UR19, UR11, UR5, UR19 ;  /* 0x000000050b1372a4 */ /* 0x000fe2000f8e0213 */
[----:B------:R-:W-:Y:S01]  /*0d90*/  IMAD.MOV.U32 R4, RZ, RZ, R5 ;  /* 0x000000ffff047224 */ /* 0x000fe200078e0005 */
[----:B------:R-:W-:Y:S01]  /*0da0*/  SHF.L.U32 R133, R19, 0x3, RZ ;  /* 0x0000000313857819 */ /* 0x000fe200000006ff */
[----:B------:R-:W-:Y:S01]  /*0db0*/  ULDC.64 UR4, c[0x0][0x1c0] ;  /* 0x0000700000047ab9 */ /* 0x000fe20000000a00 */
[----:B------:R-:W-:Y:S01]  /*0dc0*/  IMAD R20, R20, c[0x0][0x168], RZ ;  /* 0x00005a0014147a24 */ /* 0x000fe200078e02ff */
[----:B------:R-:W-:Y:S01]  /*0dd0*/  UIMAD UR20, UR20, UR4, URZ ;  /* 0x00000004141472a4 */ /* 0x000fe2000f8e023f */
[----:B------:R-:W-:Y:S01]  /*0de0*/  IMAD R15, R15, 0x80, R18 ;  /* 0x000000800f0f7824 */ /* 0x000fe200078e0212 */
[----:B------:R-:W-:Y:S01]  /*0df0*/  UIADD3 UR23, UR23, UR19, URZ ;  /* 0x0000001317177290 */ /* 0x000fe2000fffe03f */
[C---:B------:R-:W-:Y:S01]  /*0e00*/  IADD3 R58, R133.reuse, 0x80, RZ ;  /* 0x00000080853a7810 */ /* 0x040fe20007ffe0ff */
[----:B------:R-:W-:Y:S01]  /*0e10*/  UIMAD UR5, UR18, UR5, UR20 ;  /* 0x00000005120572a4 */ /* 0x000fe2000f8e0214 */
[----:B------:R-:W-:Y:S01]  /*0e20*/  IADD3 R57, R133, 0x40, RZ ;  /* 0x0000004085397810 */ /* 0x000fe20007ffe0ff */
[----:B------:R-:W-:Y:S01]  /*0e30*/  UIMAD.WIDE.U32 UR18, UR18, UR4, UR22 ;  /* 0x00000004121272a5 */ /* 0x000fe2000f8e0016 */
[----:B------:R-:W-:Y:S01]  /*0e40*/  @P0 IMAD.HI.U32 R0, R5, c[0x0][0x2c8], RZ ;  /* 0x0000b20005000a27 */ /* 0x000fe200078e00ff */
[C---:B------:R-:W-:Y:S01]  /*0e50*/  IADD3 R56, R133.reuse, 0xc0, RZ ;  /* 0x000000c085387810 */ /* 0x040fe20007ffe0ff */
[----:B------:R-:W-:Y:S01]  /*0e60*/  UIMAD UR10, UR6, -0x40, UR10 ;  /* 0xffffffc0060a78a4 */ /* 0x000fe2000f8e020a */
[----:B------:R-:W-:Y:S01]  /*0e70*/  ISETP.GE.AND P4, PT, R133, c[0x0][0x198], PT ;  /* 0x0000660085007a0c */ /* 0x000fe20003f86270 */
[----:B------:R-:W-:Y:S01]  /*0e80*/  UIADD3 UR5, UR19, UR5, URZ ;  /* 0x0000000513057290 */ /* 0x000fe2000fffe03f */
[----:B------:R-:W-:Y:S01]  /*0e90*/  @P0 SHF.R.U32.HI R4, RZ, c[0x0][0x2cc], R0 ;  /* 0x0000b300ff040a19 */ /* 0x000fe20000011600 */
[----:B------:R-:W-:Y:S01]  /*0ea0*/  UISETP.GT.AND UP0, UPT, UR6, UR8, UPT ;  /* 0x000000080600728c */ /* 0x000fe2000bf04270 */
[----:B------:R-:W-:-:S02]  /*0eb0*/  SHF.R.S32.HI R8, RZ, 0x1f, R56 ;  /* 0x0000001fff087819 */ /* 0x000fc40000011438 */
[--C-:B------:R-:W-:Y:S01]  /*0ec0*/  SHF.R.S32.HI R6, RZ, 0x1f, R4.reuse ;  /* 0x0000001fff067819 */ /* 0x100fe20000011404 */
[----:B------:R-:W-:Y:S01]  /*0ed0*/  IMAD.MOV R0, RZ, RZ, -R4 ;  /* 0x000000ffff007224 */ /* 0x000fe200078e0a04 */
[----:B-1----:R-:W-:Y:S01]  /*0ee0*/  MOV R2, UR18 ;  /* 0x0000001200027c02 */ /* 0x002fe20008000f00 */
[----:B------:R-:W-:Y:S01]  /*0ef0*/  IMAD.U32 R3, RZ, RZ, UR19 ;  /* 0x00000013ff037e24 */ /* 0x000fe2000f8e00ff */
[----:B------:R-:W-:Y:S01]  /*0f00*/  ISETP.GE.AND P3, PT, R57, c[0x0][0x198], PT ;  /* 0x0000660039007a0c */ /* 0x000fe20003f66270 */
[----:B------:R-:W-:Y:S01]  /*0f10*/  IMAD R5, R0, c[0x0][0x2c4], R5 ;  /* 0x0000b10000057a24 */ /* 0x000fe200078e0205 */
[----:B------:R-:W-:Y:S01]  /*0f20*/  ISETP.GE.AND P2, PT, R58, c[0x0][0x198], PT ;  /* 0x000066003a007a0c */ /* 0x000fe20003f46270 */
[----:B------:R-:W-:Y:S01]  /*0f30*/  IMAD.U32 R3, RZ, RZ, UR5 ;  /* 0x00000005ff037e24 */ /* 0x000fe2000f8e00ff */
[----:B------:R-:W-:Y:S01]  /*0f40*/  LEA.HI R8, R8, R56, RZ, 0x3 ;  /* 0x0000003808087211 */ /* 0x000fe200078f18ff */
[----:B------:R-:W-:Y:S01]  /*0f50*/  IMAD R6, R6, c[0x0][0x1b0], RZ ;  /* 0x00006c0006067a24 */ /* 0x000fe200078e02ff */
[----:B------:R-:W-:Y:S01]  /*0f60*/  SHF.R.S32.HI R0, RZ, 0x1f, R5 ;  /* 0x0000001fff007819 */ /* 0x000fe20000011405 */
[----:B------:R-:W-:Y:S01]  /*0f70*/  IMAD.WIDE.U32 R2, R4, c[0x0][0x1b0], R2 ;  /* 0x00006c0004027a25 */ /* 0x000fe200078e0002 */
[----:B------:R-:W-:Y:S01]  /*0f80*/  ISETP.GE.AND P5, PT, R56, c[0x0][0x198], PT ;  /* 0x0000660038007a0c */ /* 0x000fe20003fa6270 */
[----:B------:R-:W-:Y:S01]  /*0f90*/  ULDC.64 UR4, c[0x0][0x1e8] ;  /* 0x00007a0000047ab9 */ /* 0x000fe20000000a00 */
[----:B------:R-:W-:Y:S01]  /*0fa0*/  LOP3.LUT R176, R8, 0xfffffff8, RZ, 0xc0, !PT ;  /* 0xfffffff808b07812 */ /* 0x000fe200078ec0ff */
[----:B------:R-:W-:Y:S01]  /*0fb0*/  IMAD R4, R4, c[0x0][0x1b4], R6 ;  /* 0x00006d0004047a24 */ /* 0x000fe200078e0206 */
[----:B------:R-:W-:Y:S01]  /*0fc0*/  UIMAD UR18, UR15, UR4, URZ ;  /* 0x000000040f1272a4 */ /* 0x000fe2000f8e023f */
[----:B------:R-:W-:Y:S01]  /*0fd0*/  IMAD R0, R0, c[0x0][0x1a8], RZ ;  /* 0x00006a0000007a24 */ /* 0x000fe200078e02ff */
[----:B------:R-:W-:Y:S01]  /*0fe0*/  UIMAD.WIDE.U32 UR20, UR11, UR4, URZ ;  /* 0x000000040b1472a5 */ /* 0x000fe2000f8e003f */
[----:B------:R-:W-:Y:S01]  /*0ff0*/  IMAD.IADD R3, R3, 0x1, R4 ;  /* 0x0000000103037824 */ /* 0x000fe200078e0204 */
[----:B------:R-:W-:Y:S01]  /*1000*/  UIMAD UR18, UR11, UR5, UR18 ;  /* 0x000000050b1272a4 */ /* 0x000fe2000f8e0212 */
[----:B------:R-:W-:Y:S01]  /*1010*/  IMAD R6, R5, c[0x0][0x1ac], R0 ;  /* 0x00006b0005067a24 */ /* 0x000fe200078e0200 */
[----:B------:R-:W-:Y:S01]  /*1020*/  ISETP.GE.AND P6, PT, R133, c[0x0][0x1d4], PT ;  /* 0x0000750085007a0c */ /* 0x000fe20003fc6270 */
[----:B------:R-:W-:Y:S01]  /*1030*/  IMAD.WIDE.U32 R2, R5, c[0x0][0x1a8], R2 ;  /* 0x00006a0005027a25 */ /* 0x000fe200078e0002 */
[----:B------:R-:W-:Y:S01]  /*1040*/  UIADD3 UR18, UR21, UR18, URZ ;  /* 0x0000001215127290 */ /* 0x000fe2000fffe03f */
[----:B------:R-:W-:Y:S01]  /*1050*/  LEA.HI R84, R36, R132, RZ, 0x5 ;  /* 0x0000008424547211 */ /* 0x000fe200078f28ff */
[----:B------:R-:W-:Y:S01]  /*1060*/  ULDC.64 UR4, c[0x0][0x210] ;  /* 0x0000840000047ab9 */ /* 0x000fe20000000a00 */
[----:B------:R-:W-:Y:S01]  /*1070*/  IMAD.SHL.U32 R4, R18, 0x40, RZ ;  /* 0x0000004012047824 */ /* 0x000fe200078e00ff */
[----:B------:R-:W-:Y:S01]  /*1080*/  LEA R13, P0, R2, c[0x0][0x160], 0x1 ;  /* 0x00005800020d7a11 */ /* 0x000fe200078008ff */
[----:B------:R-:W-:Y:S01]  /*1090*/  IMAD.IADD R3, R3, 0x1, R6 ;  /* 0x0000000103037824 */ /* 0x000fe200078e0206 */
[----:B------:R-:W-:-:S02]  /*10a0*/  UIMAD UR15, UR15, UR4, URZ ;  /* 0x000000040f0f72a4 */ /* 0x000fc4000f8e023f */
[----:B------:R-:W-:Y:S01]  /*10b0*/  LOP3.LUT R0, R4, 0x1c0, RZ, 0xc0, !PT ;  /* 0x000001c004007812 */ /* 0x000fe200078ec0ff */
[----:B------:R-:W-:Y:S01]  /*10c0*/  UIMAD.WIDE.U32 UR22, UR11, UR4, URZ ;  /* 0x000000040b1672a5 */ /* 0x000fe2000f8e003f */
[----:B------:R-:W-:Y:S01]  /*10d0*/  LEA.HI.X R14, R2, c[0x0][0x164], R3, 0x1, P0 ;  /* 0x00005900020e7a11 */ /* 0x000fe200000f0c03 */
[----:B------:R-:W-:Y:S01]  /*10e0*/  UIMAD UR4, UR11, UR5, UR15 ;  /* 0x000000050b0472a4 */ /* 0x000fe2000f8e020f */
[----:B------:R-:W-:Y:S01]  /*10f0*/  SHF.R.U32.HI R4, RZ, 0x3, R0 ;  /* 0x00000003ff047819 */ /* 0x000fe20000011600 */
[----:B------:R-:W-:Y:S01]  /*1100*/  SHFL.IDX PT, R2, R13, RZ, 0x181f ;  /* 0x00181fff0d027589 */ /* 0x000fe200000e0000 */
[----:B------:R-:W-:Y:S01]  /*1110*/  LOP3.LUT R0, R0, 0x38, R133, 0xf8, !PT ;  /* 0x0000003800007812 */ /* 0x000fe200078ef885 */
[----:B------:R-:W-:Y:S01]  /*1120*/  UIADD3 UR4, UR23, UR4, URZ ;  /* 0x0000000417047290 */ /* 0x000fe2000fffe03f */
[----:B------:R-:W-:Y:S01]  /*1130*/  ISETP.GE.AND P0, PT, R15, R20, PT ;  /* 0x000000140f00720c */ /* 0x000fe20003f06270 */
[----:B------:R-:W1:Y:S01]  /*1140*/  SHFL.IDX PT, R3, R14, RZ, 0x181f ;  /* 0x00181fff0e037589 */ /* 0x000e6200000e0000 */
[----:B------:R-:W-:-:S02]  /*1150*/  LOP3.LUT R0, R0, R4, RZ, 0x3c, !PT ;  /* 0x0000000400007212 */ /* 0x000fc400078e3cff */
[----:B------:R-:W-:-:S05]  /*1160*/  LEA.HI R4, R36, R132, RZ, 0x6 ;  /* 0x0000008424047211 */ /* 0x000fca00078f30ff */
[----:B------:R-:W-:-:S05]  /*1170*/  IMAD.SHL.U32 R4, R4, 0x8, RZ ;  /* 0x0000000804047824 */ /* 0x000fca00078e00ff */
[----:B------:R-:W-:Y:S02]  /*1180*/  LOP3.LUT R5, R0, 0xfffffe00, R4, 0xf8, !PT ;  /* 0xfffffe0000057812 */ /* 0x000fe400078ef804 */
[----:B------:R-:W-:Y:S02]  /*1190*/  SHF.R.S32.HI R0, RZ, 0x1f, R58 ;  /* 0x0000001fff007819 */ /* 0x000fe4000001143a */
[----:B------:R-:W-:Y:S01]  /*11a0*/  SHF.R.S32.HI R4, RZ, 0x1f, R57 ;  /* 0x0000001fff047819 */ /* 0x000fe20000011439 */
[----:B------:R-:W-:Y:S01]  /*11b0*/  IMAD.SHL.U32 R85, R5, 0x2, RZ ;  /* 0x0000000205557824 */ /* 0x000fe200078e00ff */
[----:B------:R-:W-:Y:S01]  /*11c0*/  LEA.HI R0, R0, R58, RZ, 0x3 ;  /* 0x0000003a00007211 */ /* 0x000fe200078f18ff */
[----:B------:R-:W-:Y:S01]  /*11d0*/  SHFL.IDX PT, R5, R14, 0x1, 0x181f ;  /* 0x00381f000e057f89 */ /* 0x000fe200000e0000 */
[----:B------:R-:W-:Y:S02]  /*11e0*/  LEA.HI R4, R4, R57, RZ, 0x3 ;  /* 0x0000003904047211 */ /* 0x000fe400078f18ff */
[----:B------:R-:W-:Y:S01]  /*11f0*/  LOP3.LUT R177, R0, 0xfffffff8, RZ, 0xc0, !PT ;  /* 0xfffffff800b17812 */ /* 0x000fe200078ec0ff */
[----:B------:R-:W-:Y:S01]  /*1200*/  IMAD.MOV R0, RZ, RZ, -R7 ;  /* 0x000000ffff007224 */ /* 0x000fe200078e0a07 */
[----:B------:R-:W-:Y:S01]  /*1210*/  LOP3.LUT R134, R4, 0xfffffff8, RZ, 0xc0, !PT ;  /* 0xfffffff804867812 */ /* 0x000fe200078ec0ff */
[----:B-1----:R-:W-:Y:S01]  /*1220*/  @!P0 IMAD.WIDE R6, R133, 0x2, R2 ;  /* 0x0000000285068825 */ /* 0x002fe200078e0202 */
[----:B------:R-:W1:Y:S03]  /*1230*/  SHFL.IDX PT, R4, R13, 0x1, 0x181f ;  /* 0x00381f000d047f89 */ /* 0x000e6600000e0000 */
[----:B------:R-:W-:Y:S01]  /*1240*/  IMAD R16, R0, c[0x0][0x2b8], R9 ;  /* 0x0000ae0000107a24 */ /* 0x000fe200078e0209 */
[----:B------:R3:W-:Y:S01]  /*1250*/  @!P0 LDGSTS.E.BYPASS.LTC128B.128 [R85+0x100], [R6.64], !P4 ;  /* 0x0010000006558fae */ /* 0x0007e2000e101d4c */
[----:B------:R-:W-:Y:S01]  /*1260*/  @!P0 IMAD.WIDE R8, R134, 0x2, R2 ;  /* 0x0000000286088825 */ /* 0x000fe200078e0202 */
[----:B------:R-:W-:-:S02]  /*1270*/  IADD3 R0, R15, 0x20, RZ ;  /* 0x000000200f007810 */ /* 0x000fc40007ffe0ff */
[----:B------:R-:W-:Y:S02]  /*1280*/  SHF.R.S32.HI R12, RZ, 0x1f, R16 ;  /* 0x0000001fff0c7819 */ /* 0x000fe40000011410 */
[----:B------:R4:W-:Y:S01]  /*1290*/  @!P0 LDGSTS.E.BYPASS.LTC128B.128 [R85+0x4100], [R8.64], !P3 ;  /* 0x0410000008558fae */ /* 0x0009e2000d901d4c */
[----:B---3--:R-:W-:-:S04]  /*12a0*/  @!P0 IMAD.WIDE R6, R177, 0x2, R2 ;  /* 0x00000002b1068825 */ /* 0x008fc800078e0202 */
[----:B------:R-:W-:Y:S01]  /*12b0*/  @!P0 IMAD.WIDE R2, R176, 0x2, R2 ;  /* 0x00000002b0028825 */ /* 0x000fe200078e0202 */
[----:B------:R3:W-:Y:S04]  /*12c0*/  @!P0 LDGSTS.E.BYPASS.LTC128B.128 [R85+0x8100], [R6.64], !P2 ;  /* 0x0810000006558fae */ /* 0x0007e8000d101d4c */
[----:B------:R5:W-:Y:S01]  /*12d0*/  @!P0 LDGSTS.E.BYPASS.LTC128B.128 [R85+0xc100], [R2.64], !P5 ;  /* 0x0c10000002558fae */ /* 0x000be2000e901d4c */
[----:B------:R-:W-:Y:S01]  /*12e0*/  ISETP.GE.AND P0, PT, R0, R20, PT ;  /* 0x000000140000720c */ /* 0x000fe20003f06270 */
[----:B------:R-:W-:-:S04]  /*12f0*/  IMAD R0, R12, c[0x0][0x1e0], RZ ;  /* 0x000078000c007a24 */ /* 0x000fc800078e02ff */
[----:B------:R-:W-:-:S08]  /*1300*/  IMAD R0, R16, c[0x0][0x1e4], R0 ;  /* 0x0000790010007a24 */ /* 0x000fd000078e0200 */
[----:B-1----:R-:W-:-:S04]  /*1310*/  @!P0 IMAD.WIDE R10, R133, 0x2, R4 ;  /* 0x00000002850a8825 */ /* 0x002fc800078e0204 */
[----:B----4-:R-:W-:Y:S01]  /*1320*/  @!P0 IMAD.WIDE R8, R134, 0x2, R4 ;  /* 0x0000000286088825 */ /* 0x010fe200078e0204 */
[----:B------:R2:W-:Y:S01]  /*1330*/  @!P0 LDGSTS.E.BYPASS.LTC128B.128 [R85+0x1100], [R10.64], !P4 ;  /* 0x011000000a558fae */ /* 0x0005e2000e101d4c */
[----:B---3--:R-:W-:-:S03]  /*1340*/  IADD3 R6, R15, 0x40, RZ ;  /* 0x000000400f067810 */ /* 0x008fc60007ffe0ff */
[----:B------:R1:W-:Y:S01]  /*1350*/  @!P0 LDGSTS.E.BYPASS.LTC128B.128 [R85+0x5100], [R8.64], !P3 ;  /* 0x0510000008558fae */ /* 0x0003e2000d901d4c */
[----:B-----5:R-:W-:Y:S01]  /*1360*/  IMAD.WIDE.U32 R2, R16, c[0x0][0x1e0], RZ ;  /* 0x0000780010027a25 */ /* 0x020fe200078e00ff */
[----:B------:R-:W-:-:S03]  /*1370*/  ISETP.GE.AND P1, PT, R6, R20, PT ;  /* 0x000000140600720c */ /* 0x000fc60003f26270 */
[----:B------:R-:W-:Y:S01]  /*1380*/  @!P0 IMAD.WIDE R6, R177, 0x2, R4 ;  /* 0x00000002b1068825 */ /* 0x000fe200078e0204 */
[----:B------:R-:W-:-:S03]  /*1390*/  IADD3 R3, R3, R0, RZ ;  /* 0x0000000003037210 */ /* 0x000fc60007ffe0ff */
[----:B------:R-:W-:Y:S01]  /*13a0*/  @!P0 IMAD.WIDE R4, R176, 0x2, R4 ;  /* 0x00000002b0048825 */ /* 0x000fe200078e0204 */
[----:B------:R3:W-:Y:S03]  /*13b0*/  @!P0 LDGSTS.E.BYPASS.LTC128B.128 [R85+0x9100], [R6.64], !P2 ;  /* 0x0910000006558fae */ /* 0x0007e6000d101d4c */
[----:B------:R-:W-:Y:S01]  /*13c0*/  IMAD R0, R12, c[0x0][0x208], RZ ;  /* 0x000082000c007a24 */ /* 0x000fe200078e02ff */
[----:B------:R4:W-:Y:S03]  /*13d0*/  @!P0 LDGSTS.E.BYPASS.LTC128B.128 [R85+0xd100], [R4.64], !P5 ;  /* 0x0d10000004558fae */ /* 0x0009e6000e901d4c */
[C---:B------:R-:W-:Y:S02]  /*13e0*/  IMAD R0, R16.reuse, c[0x0][0x20c], R0 ;  /* 0x0000830010007a24 */ /* 0x040fe400078e0200 */
[----:B---3--:R-:W-:-:S04]  /*13f0*/  IMAD.WIDE.U32 R6, R16, c[0x0][0x208], RZ ;  /* 0x0000820010067a25 */ /* 0x008fc800078e00ff */
[----:B------:R-:W-:Y:S01]  /*1400*/  IMAD.IADD R7, R7, 0x1, R0 ;  /* 0x0000000107077824 */ /* 0x000fe200078e0200 */
[----:B--2---:R-:W-:Y:S01]  /*1410*/  SHF.R.S32.HI R10, RZ, 0x1f, R21 ;  /* 0x0000001fff0a7819 */ /* 0x004fe20000011415 */
[C---:B----4-:R-:W-:Y:S01]  /*1420*/  IMAD.WIDE.U32 R4, R21.reuse, c[0x0][0x1f0], R2 ;  /* 0x00007c0015047a25 */ /* 0x050fe200078e0002 */
[----:B------:R-:W-:Y:S03]  /*1430*/  STL [R1+0x10], R21 ;  /* 0x0000101501007387 */ /* 0x000fe60000100800 */
[----:B-1----:R-:W-:Y:S01]  /*1440*/  IMAD R8, R10, c[0x0][0x1f0], RZ ;  /* 0x00007c000a087a24 */ /* 0x002fe200078e02ff */
[----:B------:R-:W-:Y:S01]  /*1450*/  SHFL.IDX PT, R2, R13, 0x2, 0x181f ;  /* 0x00581f000d027f89 */ /* 0x000fe200000e0000 */
[----:B------:R-:W-:-:S03]  /*1460*/  IMAD.WIDE.U32 R6, R21, c[0x0][0x218], R6 ;  /* 0x0000860015067a25 */ /* 0x000fc600078e0006 */
[----:B------:R-:W1:Y:S01]  /*1470*/  SHFL.IDX PT, R3, R14, 0x2, 0x181f ;  /* 0x00581f000e037f89 */ /* 0x000e6200000e0000 */
[----:B------:R-:W-:Y:S01]  /*1480*/  IMAD R0, R21, c[0x0][0x1f4], R8 ;  /* 0x00007d0015007a24 */ /* 0x000fe200078e0208 */
[----:B------:R-:W-:Y:S02]  /*1490*/  IADD3 R8, P0, R4, UR20, RZ ;  /* 0x0000001404087c10 */ /* 0x000fe4000ff1e0ff */
[----:B------:R-:W-:Y:S02]  /*14a0*/  STL [R1+0xc], R85 ;  /* 0x00000c5501007387 */ /* 0x000fe40000100800 */
[----:B------:R-:W-:Y:S01]  /*14b0*/  IADD3.X R9, R5, UR18, R0, P0, !PT ;  /* 0x0000001205097c10 */ /* 0x000fe200087fe400 */
[----:B------:R-:W-:Y:S01]  /*14c0*/  IMAD R0, R10, c[0x0][0x218], RZ ;  /* 0x000086000a007a24 */ /* 0x000fe200078e02ff */
[C---:B------:R-:W-:Y:S01]  /*14d0*/  LEA R17, P0, R8.reuse, c[0x0][0x1c8], 0x1 ;  /* 0x0000720008117a11 */ /* 0x040fe200078008ff */
[----:B------:R2:W-:Y:S04]  /*14e0*/  STL [R1+0x14], R16 ;  /* 0x0000141001007387 */ /* 0x0005e80000100800 */
[----:B------:R-:W-:Y:S04]  /*14f0*/  SHFL.IDX PT, R4, R13, 0x3, 0x181f ;  /* 0x00781f000d047f89 */ /* 0x000fe800000e0000 */
[----:B------:R-:W3:Y:S01]  /*1500*/  SHFL.IDX PT, R5, R14, 0x3, 0x181f ;  /* 0x00781f000e057f89 */ /* 0x000ee200000e0000 */
[----:B--2---:R-:W-:Y:S01]  /*1510*/  LEA.HI.X R16, R8, c[0x0][0x1cc], R9, 0x1, P0 ;  /* 0x0000730008107a11 */ /* 0x004fe200000f0c09 */
[----:B------:R-:W-:Y:S01]  /*1520*/  IMAD R8, R21, c[0x0][0x21c], R0 ;  /* 0x0000870015087a24 */ /* 0x000fe200078e0200 */
[----:B------:R-:W-:-:S02]  /*1530*/  IADD3 R0, P0, R6, UR22, RZ ;  /* 0x0000001606007c10 */ /* 0x000fc4000ff1e0ff */
[----:B------:R-:W-:Y:S02]  /*1540*/  IADD3 R21, -R18, UR10, RZ ;  /* 0x0000000a12157c10 */ /* 0x000fe4000fffe1ff */
[----:B------:R-:W-:Y:S01]  /*1550*/  IADD3.X R6, R7, UR4, R8, P0, !PT ;  /* 0x0000000407067c10 */ /* 0x000fe200087fe408 */
[----:B-1----:R-:W-:Y:S01]  /*1560*/  @!P1 IMAD.WIDE R8, R133, 0x2, R2 ;  /* 0x0000000285089825 */ /* 0x002fe200078e0202 */
[C---:B------:R-:W-:Y:S02]  /*1570*/  LEA R10, P0, R0.reuse, c[0x0][0x1f8], 0x1 ;  /* 0x00007e00000a7a11 */ /* 0x040fe400078008ff */
[----:B------:R-:W-:Y:S02]  /*1580*/  IADD3 R7, R15, 0x60, RZ ;  /* 0x000000600f077810 */ /* 0x000fe40007ffe0ff */
[----:B------:R-:W-:Y:S01]  /*1590*/  LEA.HI.X R0, R0, c[0x0][0x1fc], R6, 0x1, P0 ;  /* 0x00007f0000007a11 */ /* 0x000fe200000f0c06 */
[----:B------:R-:W1:Y:S01]  /*15a0*/  SHFL.IDX PT, R13, R10, RZ, 0x181f ;  /* 0x00181fff0a0d7589 */ /* 0x000e6200000e0000 */
[----:B------:R-:W-:Y:S01]  /*15b0*/  ISETP.GE.AND P0, PT, R7, R20, PT ;  /* 0x000000140700720c */ /* 0x000fe20003f06270 */
[--C-:B------:R-:W-:Y:S01]  /*15c0*/  @!P1 IMAD.WIDE R6, R134, 0x2, R2.reuse ;  /* 0x0000000286069825 */ /* 0x100fe200078e0202 */
[----:B------:R-:W-:Y:S01]  /*15d0*/  LEA.HI R20, R36, R132, RZ, 0x4 ;  /* 0x0000008424147211 */ /* 0x000fe200078f20ff */
[----:B------:R2:W4:Y:S04]  /*15e0*/  SHFL.IDX PT, R14, R10, 0x1, 0x181f ;  /* 0x00381f000a0e7f89 */ /* 0x00052800000e0000 */
[----:B------:R5:W-:Y:S04]  /*15f0*/  @!P1 LDGSTS.E.BYPASS.LTC128B.128 [R85+0x2100], [R8.64], !P4 ;  /* 0x0210000008559fae */ /* 0x000be8000e101d4c */
[----:B------:R1:W-:Y:S04]  /*1600*/  @!P1 LDGSTS.E.BYPASS.LTC128B.128 [R85+0x6100], [R6.64], !P3 ;  /* 0x0610000006559fae */ /* 0x0003e8000d901d4c */
[----:B------:R-:W3:Y:S04]  /*1610*/  SHFL.IDX PT, R12, R0, RZ, 0x181f ;  /* 0x00181fff000c7589 */ /* 0x000ee800000e0000 */
[----:B------:R4:W4:Y:S01]  /*1620*/  SHFL.IDX PT, R15, R0, 0x1, 0x181f ;  /* 0x00381f00000f7f89 */ /* 0x00092200000e0000 */
[----:B--2---:R-:W-:-:S05]  /*1630*/  @!P1 IMAD.WIDE R10, R177, 0x2, R2 ;  /* 0x00000002b10a9825 */ /* 0x004fca00078e0202 */
[----:B------:R2:W-:Y:S01]  /*1640*/  @!P1 LDGSTS.E.BYPASS.LTC128B.128 [R85+0xa100], [R10.64], !P2 ;  /* 0x0a1000000a559fae */ /* 0x0005e2000d101d4c */
[----:B-----5:R-:W-:-:S03]  /*1650*/  @!P1 IMAD.WIDE R8, R176, 0x2, R2 ;  /* 0x00000002b0089825 */ /* 0x020fc600078e0202 */
[----:B-1----:R-:W-:Y:S01]  /*1660*/  SHFL.IDX PT, R6, R17, RZ, 0x181f ;  /* 0x00181fff11067589 */ /* 0x002fe200000e0000 */
[----:B---3--:R-:W-:-:S03]  /*1670*/  @!P0 IMAD.WIDE R2, R133, 0x2, R4 ;  /* 0x0000000285028825 */ /* 0x008fc600078e0204 */
[----:B------:R-:W1:Y:S01]  /*1680*/  SHFL.IDX PT, R7, R16, RZ, 0x181f ;  /* 0x00181fff10077589 */ /* 0x000e6200000e0000 */
[----:B----4-:R-:W-:-:S03]  /*1690*/  LOP3.LUT R0, R20, 0xfffffff0, RZ, 0xc0, !PT ;  /* 0xfffffff014007812 */ /* 0x010fc600078ec0ff */
[----:B------:R3:W-:Y:S01]  /*16a0*/  @!P1 LDGSTS.E.BYPASS.LTC128B.128 [R85+0xe100], [R8.64], !P5 ;  /* 0x0e10000008559fae */ /* 0x0007e2000e901d4c */
[----:B------:R-:W-:Y:S02]  /*16b0*/  ISETP.GE.AND P1, PT, R21, 0x1, PT ;  /* 0x000000011500780c */ /* 0x000fe40003f26270 */
[----:B------:R-:W-:Y:S01]  /*16c0*/  IADD3 R0, -R0, R132, RZ ;  /* 0x0000008400007210 */ /* 0x000fe20007ffe1ff */
[----:B------:R4:W-:Y:S01]  /*16d0*/  @!P0 LDGSTS.E.BYPASS.LTC128B.128 [R85+0x3100], [R2.64], !P4 ;  /* 0x0310000002558fae */ /* 0x0009e2000e101d4c */
[----:B------:R-:W-:Y:S01]  /*16e0*/  ISETP.GE.AND P4, PT, R58, c[0x0][0x1d4], PT ;  /* 0x000075003a007a0c */ /* 0x000fe20003f86270 */
[----:B--2---:R-:W-:-:S04]  /*16f0*/  IMAD.WIDE R10, R133, 0x2, RZ ;  /* 0x00000002850a7825 */ /* 0x004fc800078e02ff */
[----:B---3--:R-:W-:-:S04]  /*1700*/  @!P0 IMAD.WIDE R8, R134, 0x2, R4 ;  /* 0x0000000286088825 */ /* 0x008fc800078e0204 */
[--C-:B----4-:R-:W-:Y:S01]  /*1710*/  @!P0 IMAD.WIDE R2, R177, 0x2, R4.reuse ;  /* 0x00000002b1028825 */ /* 0x110fe200078e0204 */
[----:B------:R2:W-:Y:S01]  /*1720*/  @!P0 LDGSTS.E.BYPASS.LTC128B.128 [R85+0x7100], [R8.64], !P3 ;  /* 0x0710000008558fae */ /* 0x0005e2000d901d4c */
[----:B------:R-:W-:Y:S02]  /*1730*/  ISETP.GE.AND P3, PT, R56, c[0x0][0x1d4], PT ;  /* 0x0000750038007a0c */ /* 0x000fe40003f66270 */
[----:B------:R-:W-:Y:S01]  /*1740*/  @!P0 IMAD.WIDE R4, R176, 0x2, R4 ;  /* 0x00000002b0048825 */ /* 0x000fe200078e0204 */
[----:B------:R3:W-:Y:S01]  /*1750*/  @!P0 LDGSTS.E.BYPASS.LTC128B.128 [R85+0xb100], [R2.64], !P2 ;  /* 0x0b10000002558fae */ /* 0x0007e2000d101d4c */
[----:B------:R-:W-:-:S03]  /*1760*/  IADD3 R30, P2, R13, R10, RZ ;  /* 0x0000000a0d1e7210 */ /* 0x000fc60007f5e0ff */
[----:B------:R4:W-:Y:S01]  /*1770*/  @!P0 LDGSTS.E.BYPASS.LTC128B.128 [R85+0xf100], [R4.64], !P5 ;  /* 0x0f10000004558fae */ /* 0x0009e2000e901d4c */
[----:B------:R-:W-:Y:S01]  /*1780*/  IADD3 R26, P0, R10, R14, RZ ;  /* 0x0000000e0a1a7210 */ /* 0x000fe20007f1e0ff */
[----:B------:R-:W-:Y:S01]  /*1790*/  IMAD.X R31, R12, 0x1, R11, P2 ;  /* 0x000000010c1f7824 */ /* 0x000fe200010e060b */
[----:B------:R-:W-:Y:S01]  /*17a0*/  ISETP.GE.AND P5, PT, R57, c[0x0][0x1d4], PT ;  /* 0x0000750039007a0c */ /* 0x000fe20003fa6270 */
[----:B------:R-:W0:Y:S02]  /*17b0*/  LDGDEPBAR ;  /* 0x00000000000079af */ /* 0x000e240000000000 */
[----:B------:R-:W-:Y:S02]  /*17c0*/  IMAD.X R27, R11, 0x1, R15, P0 ;  /* 0x000000010b1b7824 */ /* 0x000fe400000e060f */
[----:B-1----:R-:W-:-:S04]  /*17d0*/  @P1 IMAD.WIDE R10, R134, 0x2, R6 ;  /* 0x00000002860a1825 */ /* 0x002fc800078e0206 */
[----:B--2---:R-:W-:-:S04]  /*17e0*/  @P1 IMAD.WIDE R8, R177, 0x2, R6 ;  /* 0x00000002b1081825 */ /* 0x004fc800078e0206 */
[----:B---3--:R-:W-:-:S04]  /*17f0*/  IMAD.WIDE R2, R134, 0x2, RZ ;  /* 0x0000000286027825 */ /* 0x008fc800078e02ff */
[----:B----4-:R-:W-:Y:S01]  /*1800*/  @P1 IMAD.WIDE R4, R133, 0x2, R6 ;  /* 0x0000000285041825 */ /* 0x010fe200078e0206 */
[----:B------:R-:W-:Y:S02]  /*1810*/  IADD3 R28, P2, R13, R2, RZ ;  /* 0x000000020d1c7210 */ /* 0x000fe40007f5e0ff */
[----:B------:R-:W-:Y:S02]  /*1820*/  IADD3 R24, P0, R2, R14, RZ ;  /* 0x0000000e02187210 */ /* 0x000fe40007f1e0ff */
[----:B------:R1:W-:Y:S01]  /*1830*/  @P1 LDGSTS.E.BYPASS.LTC128B.128 [R85+0x10100], [R4.64], !P6 ;  /* 0x1010000004551fae */ /* 0x0003e2000f101d4c */
[----:B------:R-:W-:Y:S02]  /*1840*/  IMAD.X R29, R12, 0x1, R3, P2 ;  /* 0x000000010c1d7824 */ /* 0x000fe400010e0603 */
[----:B------:R-:W-:Y:S01]  /*1850*/  IMAD.X R25, R3, 0x1, R15, P0 ;  /* 0x0000000103197824 */ /* 0x000fe200000e060f */
[----:B------:R-:W-:Y:S01]  /*1860*/  SHFL.IDX PT, R2, R17, 0x1, 0x181f ;  /* 0x00381f0011027f89 */ /* 0x000fe200000e0000 */
[----:B------:R-:W-:-:S03]  /*1870*/  ISETP.GT.AND P0, PT, R21, 0x20, PT ;  /* 0x000000201500780c */ /* 0x000fc60003f04270 */
[----:B------:R-:W2:Y:S04]  /*1880*/  SHFL.IDX PT, R3, R16, 0x1, 0x181f ;  /* 0x00381f0010037f89 */ /* 0x000ea800000e0000 */
[----:B------:R3:W-:Y:S04]  /*1890*/  @P1 LDGSTS.E.BYPASS.LTC128B.128 [R85+0x12100], [R10.64], !P5 ;  /* 0x121000000a551fae */ /* 0x0007e8000e901d4c */
[----:B------:R4:W-:Y:S01]  /*18a0*/  @P1 LDGSTS.E.BYPASS.LTC128B.128 [R85+0x14100], [R8.64], !P4 ;  /* 0x1410000008551fae */ /* 0x0009e2000e101d4c */
[----:B-1----:R-:W-:-:S04]  /*18b0*/  @P1 IMAD.WIDE R4, R176, 0x2, R6 ;  /* 0x00000002b0041825 */ /* 0x002fc800078e0206 */
[----:B------:R-:W-:Y:S01]  /*18c0*/  IMAD.WIDE R6, R177, 0x2, RZ ;  /* 0x00000002b1067825 */ /* 0x000fe200078e02ff */
[----:B------:R1:W-:Y:S04]  /*18d0*/  @P1 LDGSTS.E.BYPASS.LTC128B.128 [R85+0x16100], [R4.64], !P3 ;  /* 0x1610000004551fae */ /* 0x0003e8000d901d4c */
[----:B------:R-:W-:Y:S02]  /*18e0*/  IADD3 R22, P1, R13, R6, RZ ;  /* 0x000000060d167210 */ /* 0x000fe40007f3e0ff */
[----:B---3--:R-:W-:-:S03]  /*18f0*/  SHF.R.S32.HI R11, RZ, 0x1f, R0 ;  /* 0x0000001fff0b7819 */ /* 0x008fc60000011400 */
[----:B------:R-:W-:Y:S01]  /*1900*/  IMAD.X R23, R12, 0x1, R7, P1 ;  /* 0x000000010c177824 */ /* 0x000fe200008e0607 */
[----:B------:R-:W-:Y:S02]  /*1910*/  IADD3 R34, P1, R6, R14, RZ ;  /* 0x0000000e06227210 */ /* 0x000fe40007f3e0ff */
[----:B----4-:R-:W-:Y:S02]  /*1920*/  SHF.R.S32.HI R8, RZ, 0x4, R20 ;  /* 0x00000004ff087819 */ /* 0x010fe40000011414 */
[----:B------:R-:W-:Y:S01]  /*1930*/  LEA.HI R11, R11, R0, RZ, 0x3 ;  /* 0x000000000b0b7211 */ /* 0x000fe200078f18ff */
[----:B------:R-:W-:Y:S01]  /*1940*/  IMAD.X R35, R7, 0x1, R15, P1 ;  /* 0x0000000107237824 */ /* 0x000fe200008e060f */
[----:B------:R-:W-:Y:S02]  /*1950*/  LEA.HI R6, R20, R8, RZ, 0x1 ;  /* 0x0000000814067211 */ /* 0x000fe400078f08ff */
[----:B------:R-:W-:Y:S02]  /*1960*/  LOP3.LUT R10, R11, 0xfffffff8, RZ, 0xc0, !PT ;  /* 0xfffffff80b0a7812 */ /* 0x000fe400078ec0ff */
[----:B------:R-:W-:Y:S01]  /*1970*/  LOP3.LUT R9, R6, 0xfffffffe, RZ, 0xc0, !PT ;  /* 0xfffffffe06097812 */ /* 0x000fe200078ec0ff */
[----:B--2---:R-:W-:-:S04]  /*1980*/  @P0 IMAD.WIDE R6, R133, 0x2, R2 ;  /* 0x0000000285060825 */ /* 0x004fc800078e0202 */
[----:B------:R-:W-:Y:S01]  /*1990*/  IMAD.IADD R10, R0, 0x1, -R10 ;  /* 0x00000001000a7824 */ /* 0x000fe200078e0a0a */
[----:B------:R2:W-:Y:S01]  /*19a0*/  @P0 LDGSTS.E.BYPASS.LTC128B.128 [R85+0x11100], [R6.64], !P6 ;  /* 0x1110000006550fae */ /* 0x0005e2000f101d4c */
[----:B-1----:R-:W-:-:S04]  /*19b0*/  IMAD.WIDE R4, R176, 0x2, RZ ;  /* 0x00000002b0047825 */ /* 0x002fc800078e02ff */
[----:B------:R-:W-:Y:S01]  /*19c0*/  IMAD.IADD R9, R8, 0x1, -R9 ;  /* 0x0000000108097824 */ /* 0x000fe200078e0a09 */
[----:B------:R-:W-:Y:S01]  /*19d0*/  IADD3 R16, P1, R13, R4, RZ ;  /* 0x000000040d107210 */ /* 0x000fe20007f3e0ff */
[----:B------:R-:W-:-:S04]  /*19e0*/  IMAD.SHL.U32 R0, R10, 0x40, RZ ;  /* 0x000000400a007824 */ /* 0x000fc800078e00ff */
[----:B------:R-:W-:Y:S01]  /*19f0*/  IMAD.X R17, R12, 0x1, R5, P1 ;  /* 0x000000010c117824 */ /* 0x000fe200008e0605 */
[----:B------:R-:W-:Y:S02]  /*1a00*/  IADD3 R32, P1, R4, R14, RZ ;  /* 0x0000000e04207210 */ /* 0x000fe40007f3e0ff */
[----:B------:R-:W-:Y:S02]  /*1a10*/  LOP3.LUT R0, R0, 0x1c0, RZ, 0xc0, !PT ;  /* 0x000001c000007812 */ /* 0x000fe400078ec0ff */
[----:B------:R-:W-:Y:S01]  /*1a20*/  IADD3.X R33, R5, R15, RZ, P1, !PT ;  /* 0x0000000f05217210 */ /* 0x000fe20000ffe4ff */
[----:B------:R-:W-:Y:S01]  /*1a30*/  @P0 IMAD.WIDE R4, R134, 0x2, R2 ;  /* 0x0000000286040825 */ /* 0x000fe200078e0202 */
[----:B------:R-:W-:-:S04]  /*1a40*/  R2P PR, R10, 0x6 ;  /* 0x000000060a007804 */ /* 0x000fc80000000000 */
[----:B------:R1:W-:Y:S01]  /*1a50*/  @P0 LDGSTS.E.BYPASS.LTC128B.128 [R85+0x13100], [R4.64], !P5 ;  /* 0x1310000004550fae */ /* 0x0003e2000e901d4c */
[----:B--2---:R-:W-:-:S04]  /*1a60*/  @P0 IMAD.WIDE R6, R177, 0x2, R2 ;  /* 0x00000002b1060825 */ /* 0x004fc800078e0202 */
[----:B------:R-:W-:Y:S01]  /*1a70*/  @P0 IMAD.WIDE R2, R176, 0x2, R2 ;  /* 0x00000002b0020825 */ /* 0x000fe200078e0202 */
[----:B------:R2:W-:Y:S04]  /*1a80*/  @P0 LDGSTS.E.BYPASS.LTC128B.128 [R85+0x15100], [R6.64], !P4 ;  /* 0x1510000006550fae */ /* 0x0005e8000e101d4c */
[----:B------:R3:W-:Y:S01]  /*1a90*/  @P0 LDGSTS.E.BYPASS.LTC128B.128 [R85+0x17100], [R2.64], !P3 ;  /* 0x1710000002550fae */ /* 0x0007e2000d901d4c */
[----:B------:R-:W-:-:S03]  /*1aa0*/  LOP3.LUT P0, RZ, R19, 0x2, RZ, 0xc0, !PT ;  /* 0x0000000213ff7812 */ /* 0x000fc6000780c0ff */
[----:B------:R-:W0:Y:S01]  /*1ab0*/  LDGDEPBAR ;  /* 0x00000000000079af */ /* 0x000e220000000000 */
[----:B-1----:R-:W-:Y:S02]  /*1ac0*/  IMAD.SHL.U32 R4, R9, 0x8, RZ ;  /* 0x0000000809047824 */ /* 0x002fe400078e00ff */
[----:B------:R-:W-:-:S03]  /*1ad0*/  IMAD.SHL.U32 R5, R19, 0x40, RZ ;  /* 0x0000004013057824 */ /* 0x000fc600078e00ff */
[----:B------:R-:W-:Y:S01]  /*1ae0*/  LOP3.LUT R4, R0, 0x8, R4, 0xf8, !PT ;  /* 0x0000000800047812 */ /* 0x000fe200078ef804 */
[----:B--2---:R-:W-:Y:S02]  /*1af0*/  IMAD.MOV.U32 R6, RZ, RZ, 0x10 ;  /* 0x00000010ff067424 */ /* 0x004fe400078e00ff */
[----:B------:R-:W-:Y:S01]  /*1b00*/  IMAD.MOV.U32 R7, RZ, RZ, 0x20 ;  /* 0x00000020ff077424 */ /* 0x000fe200078e00ff */
[----:B---3--:R-:W-:Y:S01]  /*1b10*/  SHF.R.U32.HI R3, RZ, 0x3, R0 ;  /* 0x00000003ff037819 */ /* 0x008fe20000011600 */
[----:B------:R-:W-:Y:S01]  /*1b20*/  IMAD.SHL.U32 R2, R18, 0x8, RZ ;  /* 0x0000000812027824 */ /* 0x000fe200078e00ff */
[----:B------:R-:W-:Y:S01]  /*1b30*/  LOP3.LUT R0, R5, 0x1c0, RZ, 0xc0, !PT ;  /* 0x000001c005007812 */ /* 0x000fe200078ec0ff */
[----:B------:R-:W-:-:S04]  /*1b40*/  DEPBAR.LE SB0, 0x1 ;  /* 0x000080400000791a */ /* 0x000fc80000000000 */
[----:B------:R-:W-:Y:S02]  /*1b50*/  LOP3.LUT R5, R4, R3, RZ, 0x3c, !PT ;  /* 0x0000000304057212 */ /* 0x000fe400078e3cff */
[----:B------:R-:W-:Y:S01]  /*1b60*/  LOP3.LUT R3, R0, 0x8, R2, 0xf8, !PT ;  /* 0x0000000800037812 */ /* 0x000fe200078ef802 */
[----:B------:R-:W-:Y:S01]  /*1b70*/  IMAD.SHL.U32 R2, R84, 0x20, RZ ;  /* 0x0000002054027824 */ /* 0x000fe200078e00ff */
[----:B------:R-:W-:Y:S02]  /*1b80*/  SHF.L.U32 R4, R11, 0x6, RZ ;  /* 0x000000060b047819 */ /* 0x000fe400000006ff */
[----:B------:R-:W-:Y:S02]  /*1b90*/  SHF.R.U32.HI R0, RZ, 0x3, R0 ;  /* 0x00000003ff007819 */ /* 0x000fe40000011600 */
[----:B------:R-:W-:Y:S02]  /*1ba0*/  LOP3.LUT R4, R5, 0xfffffe00, R4, 0xf8, !PT ;  /* 0xfffffe0005047812 */ /* 0x000fe400078ef804 */
[----:B------:R-:W-:-:S02]  /*1bb0*/  LOP3.LUT R2, R2, 0x7ffffc00, RZ, 0xc0, !PT ;  /* 0x7ffffc0002027812 */ /* 0x000fc400078ec0ff */
[----:B------:R-:W-:Y:S02]  /*1bc0*/  LOP3.LUT R0, R3, R0, RZ, 0x3c, !PT ;  /* 0x0000000003007212 */ /* 0x000fe400078e3cff */
[----:B------:R-:W-:Y:S01]  /*1bd0*/  SEL R5, R6, 0xfffffff0, !P1 ;  /* 0xfffffff006057807 */ /* 0x000fe20004800000 */
[----:B------:R-:W-:Y:S01]  /*1be0*/  IMAD.IADD R2, R4, 0x1, R2 ;  /* 0x0000000104027824 */ /* 0x000fe200078e0202 */
[----:B------:R-:W-:Y:S01]  /*1bf0*/  BAR.SYNC.DEFER_BLOCKING 0x0 ;  /* 0x0000000000007b1d */ /* 0x000fe20000010000 */
[----:B------:R-:W-:Y:S01]  /*1c00*/  IMAD R0, R9, 0x200, R0 ;  /* 0x0000020009007824 */ /* 0x000fe200078e0200 */
[----:B------:R-:W-:Y:S01]  /*1c10*/  ISETP.GE.AND P1, PT, R133, c[0x0][0x1d4], PT ;  /* 0x0000750085007a0c */ /* 0x000fe20003f26270 */
[C---:B------:R-:W-:Y:S01]  /*1c20*/  IMAD.SHL.U32 R232, R2.reuse, 0x2, RZ ;  /* 0x0000000202e87824 */ /* 0x040fe200078e00ff */
[----:B------:R-:W-:Y:S02]  /*1c30*/  LEA R240, R2, 0x100, 0x1 ;  /* 0x0000010002f07811 */ /* 0x000fe400078e08ff */
[----:B------:R-:W-:-:S02]  /*1c40*/  SHF.L.U32 R135, R0, 0x1, RZ ;  /* 0x0000000100877819 */ /* 0x000fc400000006ff */
[----:B------:R-:W-:Y:S01]  /*1c50*/  SEL R0, R7, 0xffffffe0, !P2 ;  /* 0xffffffe007007807 */ /* 0x000fe20005000000 */
[--C-:B------:R-:W-:Y:S01]  /*1c60*/  IMAD R236, R5, 0x2, R240.reuse ;  /* 0x0000000205ec7824 */ /* 0x100fe200078e02f0 */
[----:B------:R-:W-:Y:S02]  /*1c70*/  SEL R3, R6, 0xfffffff0, !P0 ;  /* 0xfffffff006037807 */ /* 0x000fe40004000000 */
[----:B------:R-:W-:Y:S01]  /*1c80*/  ISETP.LT.OR P0, PT, R21, 0x1, P1 ;  /* 0x000000011500780c */ /* 0x000fe20000f01670 */
[C---:B------:R-:W-:Y:S01]  /*1c90*/  IMAD R240, R0.reuse, 0x2, R240 ;  /* 0x0000000200f07824 */ /* 0x040fe200078e02f0 */
[----:B------:R-:W-:Y:S01]  /*1ca0*/  LEA R244, R0, R236, 0x1 ;  /* 0x000000ec00f47211 */ /* 0x000fe200078e08ff */
[----:B------:R-:W-:Y:S01]  /*1cb0*/  IMAD R6, R3, 0x2, R135 ;  /* 0x0000000203067824 */ /* 0x000fe200078e0287 */
[----:B------:R-:W-:Y:S02]  /*1cc0*/  ISETP.GE.AND P1, PT, R57, c[0x0][0x1d4], PT ;  /* 0x0000750039007a0c */ /* 0x000fe40003f26270 */
[----:B------:R-:W-:Y:S01]  /*1cd0*/  ISETP.GE.AND P2, PT, R58, c[0x0][0x1d4], PT ;  /* 0x000075003a007a0c */ /* 0x000fe20003f46270 */
[----:B------:R-:W-:Y:S04]  /*1ce0*/  LDSM.16.M88.4 R168, [R232+0x100] ;  /* 0x00010000e8a8783b */ /* 0x000fe80000000200 */
[----:B------:R-:W-:Y:S04]  /*1cf0*/  LDSM.16.M88.4 R200, [R232+0x4100] ;  /* 0x00410000e8c8783b */ /* 0x000fe80000000200 */
[----:B------:R-:W-:Y:S04]  /*1d00*/  LDSM.16.M88.4 R216, [R232+0x8100] ;  /* 0x00810000e8d8783b */ /* 0x000fe80000000200 */
[----:B------:R-:W-:Y:S04]  /*1d10*/  LDSM.16.M88.4 R172, [R236] ;  /* 0x00000000ecac783b */ /* 0x000fe80000000200 */
        /* <DEDUP_REMOVED lines=8> */
[----:B------:R-:W-:Y:S04]  /*1da0*/  LDSM.16.M88.4 R232, [R232+0xc100] ;  /* 0x00c10000e8e8783b */ /* 0x000fe80000000200 */
[----:B------:R-:W-:Y:S04]  /*1db0*/  LDSM.16.M88.4 R236, [R236+0xc000] ;  /* 0x00c00000ecec783b */ /* 0x000fe80000000200 */
[----:B------:R-:W-:Y:S04]  /*1dc0*/  LDSM.16.M88.4 R240, [R240+0xc000] ;  /* 0x00c00000f0f0783b */ /* 0x000fe80000000200 */
[----:B------:R-:W-:Y:S04]  /*1dd0*/  LDSM.16.M88.4 R244, [R244+0xc000] ;  /* 0x00c00000f4f4783b */ /* 0x000fe80000000200 */
[----:B------:R-:W-:Y:S06]  /*1de0*/  BAR.SYNC.DEFER_BLOCKING 0x0 ;  /* 0x0000000000007b1d */ /* 0x000fec0000010000 */
[----:B------:R-:W-:-:S04]  /*1df0*/  DEPBAR.LE SB0, 0x0 ;  /* 0x000080000000791a */ /* 0x000fc80000000000 */
[----:B------:R-:W-:Y:S06]  /*1e00*/  BAR.SYNC.DEFER_BLOCKING 0x0 ;  /* 0x0000000000007b1d */ /* 0x000fec0000010000 */
[----:B------:R-:W-:Y:S04]  /*1e10*/  LDSM.16.M88.4 R44, [R6+0x10100] ;  /* 0x01010000062c783b */ /* 0x000fe80000000200 */
[----:B------:R-:W-:Y:S04]  /*1e20*/  LDSM.16.M88.4 R40, [R6+0x10900] ;  /* 0x010900000628783b */ /* 0x000fe80000000200 */
[----:B------:R-:W-:Y:S04]  /*1e30*/  LDSM.16.M88.4 R68, [R6+0x11100] ;  /* 0x011100000644783b */ /* 0x000fe80000000200 */
[----:B------:R1:W-:Y:S04]  /*1e40*/  LDSM.16.M88.4 R76, [R6+0x11900] ;  /* 0x01190000064c783b */ /* 0x0003e80000000200 */
[----:B------:R-:W-:Y:S04]  /*1e50*/  LDSM.16.M88.4 R8, [R135+0x10100] ;  /* 0x010100008708783b */ /* 0x000fe80000000200 */
[----:B------:R-:W2:Y:S04]  /*1e60*/  LDSM.16.M88.4 R36, [R135+0x10900] ;  /* 0x010900008724783b */ /* 0x000ea80000000200 */
[----:B------:R-:W3:Y:S04]  /*1e70*/  LDSM.16.M88.4 R48, [R135+0x11100] ;  /* 0x011100008730783b */ /* 0x000ee80000000200 */
[----:B------:R-:W4:Y:S04]  /*1e80*/  LDSM.16.M88.4 R52, [R135+0x11900] ;  /* 0x011900008734783b */ /* 0x000f280000000200 */
[----:B------:R-:W-:Y:S01]  /*1e90*/  @!PT LDS RZ, [RZ] ;  /* 0x00000000fffff984 */ /* 0x000fe20000000800 */
[----:B------:R-:W-:Y:S01]  /*1ea0*/  @!PT LDS RZ, [RZ] ;  /* 0x00000000fffff984 */ /* 0x000fe20000000800 */
[----:B------:R-:W-:Y:S01]  /*1eb0*/  @!PT LDS RZ, [RZ] ;  /* 0x00000000fffff984 */ /* 0x000fe20000000800 */
[----:B------:R5:W-:Y:S01]  /*1ec0*/  LDGSTS.E.BYPASS.LTC128B.128 [R85+0x100], [R30.64], !P0 ;  /* 0x001000001e557fae */ /* 0x000be2000c101d4c */
[----:B------:R-:W-:-:S02]  /*1ed0*/  ISETP.LT.OR P0, PT, R21, 0x1, P1 ;  /* 0x000000011500780c */ /* 0x000fc40000f01670 */
[----:B-1----:R-:W-:-:S05]  /*1ee0*/  IADD3 R6, R135, 0x10100, RZ ;  /* 0x0001010087067810 */ /* 0x002fca0007ffe0ff */
[----:B------:R-:W-:-:S05]  /*1ef0*/  IMAD R89, R3, 0x2, R6 ;  /* 0x0000000203597824 */ /* 0x000fca00078e0206 */
[----:B------:R-:W-:Y:S04]  /*1f00*/  STL [R1+0x4], R89 ;  /* 0x0000045901007387 */ /* 0x000fe80000100800 */
[----:B------:R5:W-:Y:S01]  /*1f10*/  LDGSTS.E.BYPASS.LTC128B.128 [R85+0x2100], [R28.64], !P0 ;  /* 0x021000001c557fae */ /* 0x000be2000c101d4c */
[C---:B------:R-:W-:Y:S02]  /*1f20*/  ISETP.LT.OR P0, PT, R21.reuse, 0x1, P2 ;  /* 0x000000011500780c */ /* 0x040fe40001701670 */
[----:B------:R-:W-:Y:S01]  /*1f30*/  ISETP.GE.AND P2, PT, R56, c[0x0][0x1d4], PT ;  /* 0x0000750038007a0c */ /* 0x000fe20003f46270 */
[----:B--2---:R-:W-:Y:S10]  /*1f40*/  HMMA.16816.F32 R12, R168, R36, RZ ;  /* 0x00000024a80c723c */ /* 0x004ff400000018ff */
[----:B------:R4:W-:Y:S01]  /*1f50*/  LDGSTS.E.BYPASS.LTC128B.128 [R85+0x4100], [R22.64], !P0 ;  /* 0x0410000016557fae */ /* 0x0009e2000c101d4c */
[----:B------:R-:W-:Y:S11]  /*1f60*/  ISETP.LT.OR P0, PT, R21, 0x1, P2 ;  /* 0x000000011500780c */ /* 0x000ff60001701670 */
[----:B------:R-:W-:Y:S02]  /*1f70*/  @!UPT UIADD3 URZ, URZ, URZ, URZ ;  /* 0x0000003f3f3ff290 */ /* 0x000fe4000fffe03f */
[----:B------:R1:W-:Y:S01]  /*1f80*/  LDGSTS.E.BYPASS.LTC128B.128 [R85+0x6100], [R16.64], !P0 ;  /* 0x0610000010557fae */ /* 0x0003e2000c101d4c */
[----:B------:R-:W-:-:S04]  /*1f90*/  ISETP.GE.AND P0, PT, R133, c[0x0][0x1d4], PT ;  /* 0x0000750085007a0c */ /* 0x000fc80003f06270 */
[C---:B------:R-:W-:Y:S11]  /*1fa0*/  ISETP.LT.OR P0, PT, R21.reuse, 0x21, P0 ;  /* 0x000000211500780c */ /* 0x040ff60000701670 */
[----:B------:R-:W-:Y:S02]  /*1fb0*/  @!UPT UIADD3 URZ, URZ, URZ, URZ ;  /* 0x0000003f3f3ff290 */ /* 0x000fe4000fffe03f */
[----:B------:R2:W-:Y:S01]  /*1fc0*/  LDGSTS.E.BYPASS.LTC128B.128 [R85+0x1100], [R26.64], !P0 ;  /* 0x011000001a557fae */ /* 0x0005e2000c101d4c */
[C---:B------:R-:W-:Y:S02]  /*1fd0*/  ISETP.LT.OR P0, PT, R21.reuse, 0x21, P1 ;  /* 0x000000211500780c */ /* 0x040fe40000f01670 */
[----:B------:R-:W-:Y:S02]  /*1fe0*/  ISETP.GE.AND P1, PT, R58, c[0x0][0x1d4], PT ;  /* 0x000075003a007a0c */ /* 0x000fe40003f26270 */
[----:B------:R-:W-:Y:S02]  /*1ff0*/  HMMA.16816.F32 R56, R172, R40, R12 ;  /* 0x00000028ac38723c */ /* 0x000fe4000000180c */
[----:B------:R-:W-:-:S06]  /*2000*/  ISETP.LT.OR P1, PT, R21, 0x21, P1 ;  /* 0x000000211500780c */ /* 0x000fcc0000f21670 */
[----:B---3--:R-:W-:Y:S01]  /*2010*/  HMMA.16816.F32 R12, R168, R50, RZ ;  /* 0x00000032a80c723c */ /* 0x008fe200000018ff */
[----:B------:R2:W-:Y:S01]  /*2020*/  LDGSTS.E.BYPASS.LTC128B.128 [R85+0x3100], [R24.64], !P0 ;  /* 0x0310000018557fae */ /* 0x0005e2000c101d4c */
[----:B------:R-:W-:-:S04]  /*2030*/  LOP3.LUT P0, RZ, R19, 0x4, RZ, 0xc0, !PT ;  /* 0x0000000413ff7812 */ /* 0x000fc8000780c0ff */
[----:B------:R-:W-:Y:S01]  /*2040*/  SEL R2, R7, 0xffffffe0, !P0 ;  /* 0xffffffe007027807 */ /* 0x000fe20004000000 */
[----:B------:R3:W-:Y:S01]  /*2050*/  LDGSTS.E.BYPASS.LTC128B.128 [R85+0x5100], [R34.64], !P1 ;  /* 0x0510000022557fae */ /* 0x0007e2000c901d4c */
[----:B-1----:R-:W-:Y:S01]  /*2060*/  HMMA.16816.F32 R16, R168, R10, RZ ;  /* 0x0000000aa810723c */ /* 0x002fe200000018ff */
[----:B------:R-:W-:Y:S02]  /*2070*/  ISETP.LT.OR P0, PT, R21, 0x21, P2 ;  /* 0x000000211500780c */ /* 0x000fe40001701670 */
[----:B------:R-:W-:Y:S01]  /*2080*/  IMAD R252, R2, 0x2, R135 ;  /* 0x0000000202fc7824 */ /* 0x000fe200078e0287 */
[----:B------:R-:W-:Y:S01]  /*2090*/  ISETP.GT.AND P1, PT, R86, 0x3f, PT ;  /* 0x0000003f5600780c */ /* 0x000fe20003f24270 */
[----:B------:R-:W-:-:S03]  /*20a0*/  IMAD R88, R2, 0x2, R89 ;  /* 0x0000000202587824 */ /* 0x000fc600078e0259 */
[----:B----4-:R-:W-:Y:S02]  /*20b0*/  HMMA.16816.F32 R20, R168, R52, RZ ;  /* 0x00000034a814723c */ /* 0x010fe400000018ff */
[----:B------:R-:W-:Y:S04]  /*20c0*/  STL [R1], R88 ;  /* 0x0000005801007387 */ /* 0x000fe80000100800 */
[----:B------:R3:W-:Y:S01]  /*20d0*/  LDGSTS.E.BYPASS.LTC128B.128 [R85+0x7100], [R32.64], !P0 ;  /* 0x0710000020557fae */ /* 0x0007e2000c101d4c */
[----:B------:R-:W-:-:S03]  /*20e0*/  PLOP3.LUT P0, PT, PT, PT, UP0, 0x80, 0x0 ;  /* 0x000000000000781c */ /* 0x000fc60003f0f008 */
[----:B------:R-:W-:Y:S01]  /*20f0*/  LDSM.16.M88.4 R64, [R252+0x11900] ;  /* 0x01190000fc40783b */ /* 0x000fe20000000200 */
[C---:B--2---:R-:W-:Y:S03]  /*2100*/  HMMA.16816.F32 R24, R168.reuse, R8, RZ ;  /* 0x00000008a818723c */ /* 0x044fe600000018ff */
[----:B------:R-:W-:Y:S04]  /*2110*/  LDSM.16.M88.4 R72, [R88+0x1000] ;  /* 0x001000005848783b */ /* 0x000fe80000000200 */
[----:B------:R-:W-:Y:S01]  /*2120*/  LDSM.16.M88.4 R80, [R88+0x1800] ;  /* 0x001800005850783b */ /* 0x000fe20000000200 */
[----:B------:R-:W-:Y:S03]  /*2130*/  HMMA.16816.F32 R8, R168, R38, RZ ;  /* 0x00000026a808723c */ /* 0x000fe600000018ff */
[----:B------:R-:W-:Y:S04]  /*2140*/  LDSM.16.M88.4 R36, [R252+0x10900] ;  /* 0x01090000fc24783b */ /* 0x000fe80000000200 */
[----:B------:R-:W0:Y:S01]  /*2150*/  LDGDEPBAR ;  /* 0x00000000000079af */ /* 0x000e220000000000 */
[C---:B------:R-:W-:Y:S03]  /*2160*/  HMMA.16816.F32 R60, R172.reuse, R46, R16 ;  /* 0x0000002eac3c723c */ /* 0x040fe60000001810 */
[----:B---3--:R-:W1:Y:S05]  /*2170*/  LDSM.16.M88.4 R32, [R252+0x10100] ;  /* 0x01010000fc20783b */ /* 0x008e6a0000000200 */
[C---:B-----5:R-:W-:Y:S08]  /*2180*/  HMMA.16816.F32 R28, R172.reuse, R44, R24 ;  /* 0x0000002cac1c723c */ /* 0x060ff00000001818 */
[----:B------:R-:W-:Y:S08]  /*2190*/  HMMA.16816.F32 R44, R172, R42, R8 ;  /* 0x0000002aac2c723c */ /* 0x000ff00000001808 */
[C---:B------:R-:W-:Y:S01]  /*21a0*/  HMMA.16816.F32 R8, R168.reuse, R48, RZ ;  /* 0x00000030a808723c */ /* 0x040fe200000018ff */
[----:B------:R-:W2:Y:S07]  /*21b0*/  LDSM.16.M88.4 R48, [R252+0x11100] ;  /* 0x01110000fc30783b */ /* 0x000eae0000000200 */
[----:B------:R-:W-:Y:S01]  /*21c0*/  HMMA.16816.F32 R24, R168, R54, RZ ;  /* 0x00000036a818723c */ /* 0x000fe200000018ff */
[----:B------:R-:W3:Y:S07]  /*21d0*/  LDSM.16.M88.4 R52, [R88] ;  /* 0x000000005834783b */ /* 0x000eee0000000200 */
[C---:B------:R-:W-:Y:S08]  /*21e0*/  HMMA.16816.F32 R20, R172.reuse, R76, R20 ;  /* 0x0000004cac14723c */ /* 0x040ff00000001814 */
[C---:B------:R-:W-:Y:S08]  /*21f0*/  HMMA.16816.F32 R16, R172.reuse, R68, R8 ;  /* 0x00000044ac10723c */ /* 0x040ff00000001808 */
[C---:B------:R-:W-:Y:S01]  /*2200*/  HMMA.16816.F32 R8, R172.reuse, R70, R12 ;  /* 0x00000046ac08723c */ /* 0x040fe2000000180c */
[----:B------:R-:W4:Y:S07]  /*2210*/  LDSM.16.M88.4 R68, [R88+0x800] ;  /* 0x000800005844783b */ /* 0x000f2e0000000200 */
[----:B------:R-:W-:Y:S01]  /*2220*/  HMMA.16816.F32 R24, R172, R78, R24 ;  /* 0x0000004eac18723c */ /* 0x000fe20000001818 */
[----:B------:R-:W-:Y:S07]  /*2230*/  LDSM.16.M88.4 R76, [R135+0x13900] ;  /* 0x01390000874c783b */ /* 0x000fee0000000200 */
[C---:B-1----:R-:W-:Y:S08]  /*2240*/  HMMA.16816.F32 R28, R192.reuse, R32, R28 ;  /* 0x00000020c01c723c */ /* 0x042ff0000000181c */
[C---:B------:R-:W-:Y:S01]  /*2250*/  HMMA.16816.F32 R32, R192.reuse, R34, R60 ;  /* 0x00000022c020723c */ /* 0x040fe2000000183c */
[----:B------:R-:W-:Y:S07]  /*2260*/  LDSM.16.M88.4 R60, [R135+0x13100] ;  /* 0x01310000873c783b */ /* 0x000fee0000000200 */
[C---:B--2---:R-:W-:Y:S01]  /*2270*/  HMMA.16816.F32 R12, R192.reuse, R48, R16 ;  /* 0x00000030c00c723c */ /* 0x044fe20000001810 */
[----:B------:R-:W-:Y:S07]  /*2280*/  LDSM.16.M88.4 R16, [R89+0x2000] ;  /* 0x002000005910783b */ /* 0x000fee0000000200 */
[C---:B------:R-:W-:Y:S01]  /*2290*/  HMMA.16816.F32 R40, R192.reuse, R36, R56 ;  /* 0x00000024c028723c */ /* 0x040fe20000001838 */
[----:B------:R-:W-:Y:S07]  /*22a0*/  LDSM.16.M88.4 R56, [R135+0x12900] ;  /* 0x012900008738783b */ /* 0x000fee0000000200 */
[C---:B------:R-:W-:Y:S08]  /*22b0*/  HMMA.16816.F32 R44, R192.reuse, R38, R44 ;  /* 0x00000026c02c723c */ /* 0x040ff0000000182c */
[C---:B------:R-:W-:Y:S01]  /*22c0*/  HMMA.16816.F32 R8, R192.reuse, R50, R8 ;  /* 0x00000032c008723c */ /* 0x040fe20000001808 */
[----:B------:R-:W1:Y:S07]  /*22d0*/  LDSM.16.M88.4 R48, [R135+0x12100] ;  /* 0x012100008730783b */ /* 0x000e6e0000000200 */
[C---:B------:R-:W-:Y:S08]  /*22e0*/  HMMA.16816.F32 R20, R192.reuse, R64, R20 ;  /* 0x00000040c014723c */ /* 0x040ff00000001814 */
[----:B------:R-:W-:Y:S01]  /*22f0*/  HMMA.16816.F32 R24, R192, R66, R24 ;  /* 0x00000042c018723c */ /* 0x000fe20000001818 */
[----:B------:R-:W2:Y:S07]  /*2300*/  LDSM.16.M88.4 R64, [R89+0x3000] ;  /* 0x003000005940783b */ /* 0x000eae0000000200 */
[C---:B---3--:R-:W-:Y:S08]  /*2310*/  HMMA.16816.F32 R28, R196.reuse, R52, R28 ;  /* 0x00000034c41c723c */ /* 0x048ff0000000181c */
[C---:B------:R-:W-:Y:S01]  /*2320*/  HMMA.16816.F32 R32, R196.reuse, R54, R32 ;  /* 0x00000036c420723c */ /* 0x040fe20000001820 */
[----:B------:R-:W-:Y:S07]  /*2330*/  LDSM.16.M88.4 R52, [R252+0x12900] ;  /* 0x01290000fc34783b */ /* 0x000fee0000000200 */
[C---:B------:R-:W-:Y:S08]  /*2340*/  HMMA.16816.F32 R12, R196.reuse, R72, R12 ;  /* 0x00000048c40c723c */ /* 0x040ff0000000180c */
[C---:B----4-:R-:W-:Y:S01]  /*2350*/  HMMA.16816.F32 R36, R196.reuse, R68, R40 ;  /* 0x00000044c424723c */ /* 0x050fe20000001828 */
[----:B------:R-:W3:Y:S07]  /*2360*/  LDSM.16.M88.4 R40, [R89+0x2800] ;  /* 0x002800005928783b */ /* 0x000eee0000000200 */
[C---:B------:R-:W-:Y:S01]  /*2370*/  HMMA.16816.F32 R44, R196.reuse, R70, R44 ;  /* 0x00000046c42c723c */ /* 0x040fe2000000182c */
[----:B------:R-:W4:Y:S07]  /*2380*/  LDSM.16.M88.4 R68, [R89+0x3800] ;  /* 0x003800005944783b */ /* 0x000f2e0000000200 */
[C---:B------:R-:W-:Y:S01]  /*2390*/  HMMA.16816.F32 R8, R196.reuse, R74, R8 ;  /* 0x0000004ac408723c */ /* 0x040fe20000001808 */
[----:B------:R-:W-:Y:S07]  /*23a0*/  LDSM.16.M88.4 R72, [R252+0x13900] ;  /* 0x01390000fc48783b */ /* 0x000fee0000000200 */
[C---:B------:R-:W-:Y:S08]  /*23b0*/  HMMA.16816.F32 R20, R196.reuse, R80, R20 ;  /* 0x00000050c414723c */ /* 0x040ff00000001814 */
[----:B------:R-:W-:Y:S01]  /*23c0*/  HMMA.16816.F32 R24, R196, R82, R24 ;  /* 0x00000052c418723c */ /* 0x000fe20000001818 */
[----:B------:R-:W-:Y:S07]  /*23d0*/  LDSM.16.M88.4 R80, [R88+0x3800] ;  /* 0x003800005850783b */ /* 0x000fee0000000200 */
[C---:B-1----:R-:W-:Y:S08]  /*23e0*/  HMMA.16816.F32 R28, R200.reuse, R48, R28 ;  /* 0x00000030c81c723c */ /* 0x042ff0000000181c */
[C---:B------:R-:W-:Y:S01]  /*23f0*/  HMMA.16816.F32 R32, R200.reuse, R50, R32 ;  /* 0x00000032c820723c */ /* 0x040fe20000001820 */
[----:B------:R-:W1:Y:S07]  /*2400*/  LDSM.16.M88.4 R48, [R252+0x12100] ;  /* 0x01210000fc30783b */ /* 0x000e6e0000000200 */
[C---:B------:R-:W-:Y:S08]  /*2410*/  HMMA.16816.F32 R12, R200.reuse, R60, R12 ;  /* 0x0000003cc80c723c */ /* 0x040ff0000000180c */
[C---:B------:R-:W-:Y:S08]  /*2420*/  HMMA.16816.F32 R36, R200.reuse, R56, R36 ;  /* 0x00000038c824723c */ /* 0x040ff00000001824 */
[C---:B------:R-:W-:Y:S01]  /*2430*/  HMMA.16816.F32 R44, R200.reuse, R58, R44 ;  /* 0x0000003ac82c723c */ /* 0x040fe2000000182c */
[----:B------:R-:W5:Y:S07]  /*2440*/  LDSM.16.M88.4 R56, [R252+0x13100] ;  /* 0x01310000fc38783b */ /* 0x000f6e0000000200 */
[C---:B------:R-:W-:Y:S01]  /*2450*/  HMMA.16816.F32 R8, R200.reuse, R62, R8 ;  /* 0x0000003ec808723c */ /* 0x040fe20000001808 */
[----:B------:R-:W-:Y:S07]  /*2460*/  LDSM.16.M88.4 R60, [R88+0x2800] ;  /* 0x00280000583c783b */ /* 0x000fee0000000200 */
[C---:B------:R-:W-:Y:S08]  /*2470*/  HMMA.16816.F32 R20, R200.reuse, R76, R20 ;  /* 0x0000004cc814723c */ /* 0x040ff00000001814 */
[----:B------:R-:W-:Y:S01]  /*2480*/  HMMA.16816.F32 R24, R200, R78, R24 ;  /* 0x0000004ec818723c */ /* 0x000fe20000001818 */
[----:B------:R-:W-:Y:S07]  /*2490*/  LDSM.16.M88.4 R76, [R135+0x15900] ;  /* 0x01590000874c783b */ /* 0x000fee0000000200 */
[C---:B------:R-:W-:Y:S08]  /*24a0*/  HMMA.16816.F32 R28, R204.reuse, R16, R28 ;  /* 0x00000010cc1c723c */ /* 0x040ff0000000181c */
[C---:B------:R-:W-:Y:S08]  /*24b0*/  HMMA.16816.F32 R32, R204.reuse, R18, R32 ;  /* 0x00000012cc20723c */ /* 0x040ff00000001820 */
[C---:B--2---:R-:W-:Y:S08]  /*24c0*/  HMMA.16816.F32 R16, R204.reuse, R64, R12 ;  /* 0x00000040cc10723c */ /* 0x044ff0000000180c */
[C---:B---3--:R-:W-:Y:S08]  /*24d0*/  HMMA.16816.F32 R36, R204.reuse, R40, R36 ;  /* 0x00000028cc24723c */ /* 0x048ff00000001824 */
[C---:B------:R-:W-:Y:S01]  /*24e0*/  HMMA.16816.F32 R44, R204.reuse, R42, R44 ;  /* 0x0000002acc2c723c */ /* 0x040fe2000000182c */
[----:B------:R-:W2:Y:S07]  /*24f0*/  LDSM.16.M88.4 R40, [R88+0x2000] ;  /* 0x002000005828783b */ /* 0x000eae0000000200 */
[C---:B------:R-:W-:Y:S01]  /*2500*/  HMMA.16816.F32 R12, R204.reuse, R66, R8 ;  /* 0x00000042cc0c723c */ /* 0x040fe20000001808 */
[----:B------:R-:W3:Y:S07]  /*2510*/  LDSM.16.M88.4 R64, [R88+0x3000] ;  /* 0x003000005840783b */ /* 0x000eee0000000200 */
[C---:B----4-:R-:W-:Y:S08]  /*2520*/  HMMA.16816.F32 R8, R204.reuse, R68, R20 ;  /* 0x00000044cc08723c */ /* 0x050ff00000001814 */
[----:B------:R-:W-:Y:S01]  /*2530*/  HMMA.16816.F32 R24, R204, R70, R24 ;  /* 0x00000046cc18723c */ /* 0x000fe20000001818 */
[----:B------:R-:W-:Y:S07]  /*2540*/  LDSM.16.M88.4 R68, [R135+0x15100] ;  /* 0x015100008744783b */ /* 0x000fee0000000200 */
[C---:B-1----:R-:W-:Y:S08]  /*2550*/  HMMA.16816.F32 R28, R208.reuse, R48, R28 ;  /* 0x00000030d01c723c */ /* 0x042ff0000000181c */
[C---:B------:R-:W-:Y:S01]  /*2560*/  HMMA.16816.F32 R32, R208.reuse, R50, R32 ;  /* 0x00000032d020723c */ /* 0x040fe20000001820 */
[----:B------:R-:W1:Y:S07]  /*2570*/  LDSM.16.M88.4 R48, [R135+0x14100] ;  /* 0x014100008730783b */ /* 0x000e6e0000000200 */
[C---:B-----5:R-:W-:Y:S08]  /*2580*/  HMMA.16816.F32 R20, R208.reuse, R56, R16 ;  /* 0x00000038d014723c */ /* 0x060ff00000001810 */
[C---:B------:R-:W-:Y:S01]  /*2590*/  HMMA.16816.F32 R16, R208.reuse, R58, R12 ;  /* 0x0000003ad010723c */ /* 0x040fe2000000180c */
[----:B------:R-:W4:Y:S07]  /*25a0*/  LDSM.16.M88.4 R56, [R135+0x14900] ;  /* 0x014900008738783b */ /* 0x000f2e0000000200 */
[C---:B------:R-:W-:Y:S08]  /*25b0*/  HMMA.16816.F32 R12, R208.reuse, R72, R8 ;  /* 0x00000048d00c723c */ /* 0x040ff00000001808 */
[C---:B------:R-:W-:Y:S08]  /*25c0*/  HMMA.16816.F32 R36, R208.reuse, R52, R36 ;  /* 0x00000034d024723c */ /* 0x040ff00000001824 */
[----:B------:R-:W-:Y:S01]  /*25d0*/  HMMA.16816.F32 R8, R208, R74, R24 ;  /* 0x0000004ad008723c */ /* 0x000fe20000001818 */
[----:B------:R-:W-:Y:S07]  /*25e0*/  LDSM.16.M88.4 R72, [R89+0x5800] ;  /* 0x005800005948783b */ /* 0x000fee0000000200 */
[----:B--2---:R-:W-:Y:S08]  /*25f0*/  HMMA.16816.F32 R28, R212, R40, R28 ;  /* 0x00000028d41c723c */ /* 0x004ff0000000181c */
[----:B------:R-:W-:Y:S01]  /*2600*/  HMMA.16816.F32 R44, R208, R54, R44 ;  /* 0x00000036d02c723c */ /* 0x000fe2000000182c */
[----:B------:R-:W-:Y:S07]  /*2610*/  LDSM.16.M88.4 R52, [R89+0x4800] ;  /* 0x004800005934783b */ /* 0x000fee0000000200 */
[C---:B------:R-:W-:Y:S01]  /*2620*/  HMMA.16816.F32 R32, R212.reuse, R42, R32 ;  /* 0x0000002ad420723c */ /* 0x040fe20000001820 */
[----:B------:R-:W2:Y:S07]  /*2630*/  LDSM.16.M88.4 R40, [R89+0x4000] ;  /* 0x004000005928783b */ /* 0x000eae0000000200 */
[C---:B---3--:R-:W-:Y:S08]  /*2640*/  HMMA.16816.F32 R24, R212.reuse, R64, R20 ;  /* 0x00000040d418723c */ /* 0x048ff00000001814 */
[C---:B------:R-:W-:Y:S01]  /*2650*/  HMMA.16816.F32 R20, R212.reuse, R66, R16 ;  /* 0x00000042d414723c */ /* 0x040fe20000001810 */
[----:B------:R-:W3:Y:S07]  /*2660*/  LDSM.16.M88.4 R64, [R89+0x5000] ;  /* 0x005000005940783b */ /* 0x000eee0000000200 */
[C---:B------:R-:W-:Y:S08]  /*2670*/  HMMA.16816.F32 R16, R212.reuse, R80, R12 ;  /* 0x00000050d410723c */ /* 0x040ff0000000180c */
[C---:B------:R-:W-:Y:S08]  /*2680*/  HMMA.16816.F32 R36, R212.reuse, R60, R36 ;  /* 0x0000003cd424723c */ /* 0x040ff00000001824 */
[----:B------:R-:W-:Y:S08]  /*2690*/  HMMA.16816.F32 R12, R212, R82, R8 ;  /* 0x00000052d40c723c */ /* 0x000ff00000001808 */
[----:B-1----:R-:W-:Y:S08]  /*26a0*/  HMMA.16816.F32 R8, R216, R48, R28 ;  /* 0x00000030d808723c */ /* 0x002ff0000000181c */
[----:B------:R-:W-:Y:S01]  /*26b0*/  HMMA.16816.F32 R44, R212, R62, R44 ;  /* 0x0000003ed42c723c */ /* 0x000fe2000000182c */
[----:B------:R-:W-:Y:S07]  /*26c0*/  LDSM.16.M88.4 R60, [R252+0x14900] ;  /* 0x01490000fc3c783b */ /* 0x000fee0000000200 */
[C---:B------:R-:W-:Y:S01]  /*26d0*/  HMMA.16816.F32 R32, R216.reuse, R50, R32 ;  /* 0x00000032d820723c */ /* 0x040fe20000001820 */
[----:B------:R-:W1:Y:S07]  /*26e0*/  LDSM.16.M88.4 R48, [R252+0x14100] ;  /* 0x01410000fc30783b */ /* 0x000e6e0000000200 */
[C---:B------:R-:W-:Y:S08]  /*26f0*/  HMMA.16816.F32 R28, R216.reuse, R68, R24 ;  /* 0x00000044d81c723c */ /* 0x040ff00000001818 */
[C---:B------:R-:W-:Y:S01]  /*2700*/  HMMA.16816.F32 R24, R216.reuse, R70, R20 ;  /* 0x00000046d818723c */ /* 0x040fe20000001814 */
[----:B------:R-:W-:Y:S07]  /*2710*/  LDSM.16.M88.4 R68, [R88+0x5800] ;  /* 0x005800005844783b */ /* 0x000fee0000000200 */
[C---:B------:R-:W-:Y:S08]  /*2720*/  HMMA.16816.F32 R20, R216.reuse, R76, R16 ;  /* 0x0000004cd814723c */ /* 0x040ff00000001810 */
[C---:B----4-:R-:W-:Y:S08]  /*2730*/  HMMA.16816.F32 R36, R216.reuse, R56, R36 ;  /* 0x00000038d824723c */ /* 0x050ff00000001824 */
[----:B------:R-:W-:Y:S08]  /*2740*/  HMMA.16816.F32 R16, R216, R78, R12 ;  /* 0x0000004ed810723c */ /* 0x000ff0000000180c */
[----:B--2---:R-:W-:Y:S08]  /*2750*/  HMMA.16816.F32 R12, R220, R40, R8 ;  /* 0x00000028dc0c723c */ /* 0x004ff00000001808 */
[----:B------:R-:W-:Y:S08]  /*2760*/  HMMA.16816.F32 R44, R216, R58, R44 ;  /* 0x0000003ad82c723c */ /* 0x000ff0000000182c */
[C---:B------:R-:W-:Y:S08]  /*2770*/  HMMA.16816.F32 R8, R220.reuse, R42, R32 ;  /* 0x0000002adc08723c */ /* 0x040ff00000001820 */
[C---:B---3--:R-:W-:Y:S08]  /*2780*/  HMMA.16816.F32 R32, R220.reuse, R64, R28 ;  /* 0x00000040dc20723c */ /* 0x048ff0000000181c */
[C---:B------:R-:W-:Y:S01]  /*2790*/  HMMA.16816.F32 R28, R220.reuse, R66, R24 ;  /* 0x00000042dc1c723c */ /* 0x040fe20000001818 */
[----:B------:R-:W2:Y:S04]  /*27a0*/  LDSM.16.M88.4 R24, [R252+0x15100] ;  /* 0x01510000fc18783b */ /* 0x000ea80000000200 */
[----:B------:R-:W-:Y:S03]  /*27b0*/  LDSM.16.M88.4 R64, [R135+0x17900] ;  /* 0x017900008740783b */ /* 0x000fe60000000200 */
[C---:B------:R-:W-:Y:S08]  /*27c0*/  HMMA.16816.F32 R36, R220.reuse, R52, R36 ;  /* 0x00000034dc24723c */ /* 0x040ff00000001824 */
[----:B------:R-:W-:Y:S08]  /*27d0*/  HMMA.16816.F32 R56, R220, R74, R16 ;  /* 0x0000004adc38723c */ /* 0x000ff00000001810 */
[----:B-1----:R-:W-:Y:S01]  /*27e0*/  HMMA.16816.F32 R16, R224, R48, R12 ;  /* 0x00000030e010723c */ /* 0x002fe2000000180c */
[----:B------:R-:W1:Y:S07]  /*27f0*/  LDSM.16.M88.4 R12, [R88+0x4000] ;  /* 0x00400000580c783b */ /* 0x000e6e0000000200 */
[----:B------:R-:W-:Y:S01]  /*2800*/  HMMA.16816.F32 R44, R220, R54, R44 ;  /* 0x00000036dc2c723c */ /* 0x000fe2000000182c */
[----:B------:R-:W3:Y:S07]  /*2810*/  LDSM.16.M88.4 R52, [R252+0x15900] ;  /* 0x01590000fc34783b */ /* 0x000eee0000000200 */
[----:B------:R-:W-:Y:S01]  /*2820*/  HMMA.16816.F32 R8, R224, R50, R8 ;  /* 0x00000032e008723c */ /* 0x000fe20000001808 */
[----:B------:R-:W4:Y:S07]  /*2830*/  LDSM.16.M88.4 R48, [R88+0x4800] ;  /* 0x004800005830783b */ /* 0x000f2e0000000200 */
[----:B------:R-:W-:Y:S08]  /*2840*/  HMMA.16816.F32 R40, R220, R72, R20 ;  /* 0x00000048dc28723c */ /* 0x000ff00000001814 */
[C---:B------:R-:W-:Y:S08]  /*2850*/  HMMA.16816.F32 R20, R224.reuse, R60, R36 ;  /* 0x0000003ce014723c */ /* 0x040ff00000001824 */
[C---:B--2---:R-:W-:Y:S01]  /*2860*/  HMMA.16816.F32 R36, R224.reuse, R24, R32 ;  /* 0x00000018e024723c */ /* 0x044fe20000001820 */
[----:B------:R-:W2:Y:S07]  /*2870*/  LDSM.16.M88.4 R32, [R135+0x16100] ;  /* 0x016100008720783b */ /* 0x000eae0000000200 */
[----:B------:R-:W-:Y:S01]  /*2880*/  HMMA.16816.F32 R44, R224, R62, R44 ;  /* 0x0000003ee02c723c */ /* 0x000fe2000000182c */
[----:B------:R-:W5:Y:S07]  /*2890*/  LDSM.16.M88.4 R60, [R88+0x5000] ;  /* 0x00500000583c783b */ /* 0x000f6e0000000200 */
[----:B-1----:R-:W-:Y:S08]  /*28a0*/  HMMA.16816.F32 R16, R228, R12, R16 ;  /* 0x0000000ce410723c */ /* 0x002ff00000001810 */
[C---:B------:R-:W-:Y:S08]  /*28b0*/  HMMA.16816.F32 R28, R224.reuse, R26, R28 ;  /* 0x0000001ae01c723c */ /* 0x040ff0000000181c */
[----:B---3--:R-:W-:Y:S08]  /*28c0*/  HMMA.16816.F32 R40, R224, R52, R40 ;  /* 0x00000034e028723c */ /* 0x008ff00000001828 */
[C---:B----4-:R-:W-:Y:S01]  /*28d0*/  HMMA.16816.F32 R24, R228.reuse, R48, R20 ;  /* 0x00000030e418723c */ /* 0x050fe20000001814 */
[----:B------:R-:W1:Y:S07]  /*28e0*/  LDSM.16.M88.4 R20, [R89+0x6000] ;  /* 0x006000005914783b */ /* 0x000e6e0000000200 */
[----:B------:R-:W-:Y:S08]  /*28f0*/  HMMA.16816.F32 R8, R228, R14, R8 ;  /* 0x0000000ee408723c */ /* 0x000ff00000001808 */
[----:B------:R-:W-:Y:S01]  /*2900*/  HMMA.16816.F32 R76, R224, R54, R56 ;  /* 0x00000036e04c723c */ /* 0x000fe20000001838 */
[----:B------:R-:W-:Y:S07]  /*2910*/  LDSM.16.M88.4 R52, [R89+0x6800] ;  /* 0x006800005934783b */ /* 0x000fee0000000200 */
[----:B--2---:R-:W-:Y:S08]  /*2920*/  HMMA.16816.F32 R12, R232, R32, R16 ;  /* 0x00000020e80c723c */ /* 0x004ff00000001810 */
[C---:B-----5:R-:W-:Y:S01]  /*2930*/  HMMA.16816.F32 R56, R228.reuse, R60, R36 ;  /* 0x0000003ce438723c */ /* 0x060fe20000001824 */
[----:B------:R-:W2:Y:S07]  /*2940*/  LDSM.16.M88.4 R36, [R135+0x16900] ;  /* 0x016900008724783b */ /* 0x000eae0000000200 */
[----:B------:R-:W-:Y:S01]  /*2950*/  HMMA.16816.F32 R72, R228, R68, R40 ;  /* 0x00000044e448723c */ /* 0x000fe20000001828 */
[----:B------:R-:W3:Y:S07]  /*2960*/  LDSM.16.M88.4 R40, [R252+0x16100] ;  /* 0x01610000fc28783b */ /* 0x000eee0000000200 */
[----:B------:R-:W-:Y:S08]  /*2970*/  HMMA.16816.F32 R8, R232, R34, R8 ;  /* 0x00000022e808723c */ /* 0x000ff00000001808 */
[----:B-1----:R-:W-:Y:S08]  /*2980*/  HMMA.16816.F32 R12, R236, R20, R12 ;  /* 0x00000014ec0c723c */ /* 0x002ff0000000180c */
[C---:B------:R-:W-:Y:S01]  /*2990*/  HMMA.16816.F32 R48, R228.reuse, R50, R44 ;  /* 0x00000032e430723c */ /* 0x040fe2000000182c */
[----:B------:R-:W1:Y:S07]  /*29a0*/  LDSM.16.M88.4 R44, [R88+0x6000] ;  /* 0x00600000582c783b */ /* 0x000e6e0000000200 */
[----:B------:R-:W-:Y:S01]  /*29b0*/  HMMA.16816.F32 R60, R228, R62, R28 ;  /* 0x0000003ee43c723c */ /* 0x000fe2000000181c */
[----:B------:R-:W4:Y:S07]  /*29c0*/  LDSM.16.M88.4 R28, [R135+0x17100] ;  /* 0x01710000871c783b */ /* 0x000f2e0000000200 */
[----:B--2---:R-:W-:Y:S08]  /*29d0*/  HMMA.16816.F32 R16, R232, R36, R24 ;  /* 0x00000024e810723c */ /* 0x004ff00000001818 */
[----:B------:R-:W-:Y:S08]  /*29e0*/  HMMA.16816.F32 R8, R236, R22, R8 ;  /* 0x00000016ec08723c */ /* 0x000ff00000001808 */
[----:B---3--:R-:W-:Y:S08]  /*29f0*/  HMMA.16816.F32 R12, R240, R40, R12 ;  /* 0x00000028f00c723c */ /* 0x008ff0000000180c */
[----:B------:R-:W-:Y:S01]  /*2a00*/  HMMA.16816.F32 R24, R232, R38, R48 ;  /* 0x00000026e818723c */ /* 0x000fe20000001830 */
[----:B------:R-:W2:Y:S04]  /*2a10*/  LDSM.16.M88.4 R36, [R252+0x16900] ;  /* 0x01690000fc24783b */ /* 0x000ea80000000200 */
[----:B------:R-:W3:Y:S03]  /*2a20*/  LDSM.16.M88.4 R48, [R89+0x7000] ;  /* 0x007000005930783b */ /* 0x000ee60000000200 */
[----:B------:R-:W-:Y:S08]  /*2a30*/  HMMA.16816.F32 R20, R236, R52, R16 ;  /* 0x00000034ec14723c */ /* 0x000ff00000001810 */
[----:B------:R-:W-:Y:S08]  /*2a40*/  HMMA.16816.F32 R8, R240, R42, R8 ;  /* 0x0000002af008723c */ /* 0x000ff00000001808 */
[----:B-1----:R-:W-:Y:S08]  /*2a50*/  HMMA.16816.F32 R32, R244, R44, R12 ;  /* 0x0000002cf420723c */ /* 0x002ff0000000180c */
[----:B----4-:R-:W-:Y:S01]  /*2a60*/  HMMA.16816.F32 R12, R232, R28, R56 ;  /* 0x0000001ce80c723c */ /* 0x010fe20000001838 */
[----:B------:R-:W1:Y:S07]  /*2a70*/  LDSM.16.M88.4 R56, [R88+0x6800] ;  /* 0x006800005838783b */ /* 0x000e6e0000000200 */
[----:B------:R-:W-:Y:S01]  /*2a80*/  HMMA.16816.F32 R16, R236, R54, R24 ;  /* 0x00000036ec10723c */ /* 0x000fe20000001818 */
[----:B------:R-:W4:Y:S07]  /*2a90*/  LDSM.16.M88.4 R52, [R252+0x17100] ;  /* 0x01710000fc34783b */ /* 0x000f2e0000000200 */
[----:B------:R-:W-:Y:S01]  /*2aa0*/  HMMA.16816.F32 R40, R232, R30, R60 ;  /* 0x0000001ee828723c */ /* 0x000fe2000000183c */
[----:B------:R-:W-:-:S07]  /*2ab0*/  FMUL.FTZ R2, R32, c[0x0][0x320] ;  /* 0x0000c80020027a20 */ /* 0x000fce0000410000 */
[----:B--2---:R-:W-:Y:S08]  /*2ac0*/  HMMA.16816.F32 R20, R240, R36, R20 ;  /* 0x00000024f014723c */ /* 0x004ff00000001814 */
[----:B------:R-:W-:Y:S01]  /*2ad0*/  HMMA.16816.F32 R28, R244, R46, R8 ;  /* 0x0000002ef41c723c */ /* 0x000fe20000001808 */
[----:B------:R-:W2:Y:S07]  /*2ae0*/  LDSM.16.M88.4 R44, [R89+0x7800] ;  /* 0x00780000592c783b */ /* 0x000eae0000000200 */
[----:B------:R-:W-:Y:S01]  /*2af0*/  HMMA.16816.F32 R68, R228, R70, R76 ;  /* 0x00000046e444723c */ /* 0x000fe2000000184c */
[----:B------:R5:W1:Y:S07]  /*2b00*/  MUFU.TANH R76, R2 ;  /* 0x00000002004c7308 */ /* 0x000a6e0000002400 */
[----:B------:R-:W-:Y:S08]  /*2b10*/  HMMA.16816.F32 R60, R232, R64, R72 ;  /* 0x00000040e83c723c */ /* 0x000ff00000001848 */
[----:B---3--:R-:W-:Y:S01]  /*2b20*/  HMMA.16816.F32 R12, R236, R48, R12 ;  /* 0x00000030ec0c723c */ /* 0x008fe2000000180c */
[----:B-----5:R-:W-:-:S04]  /*2b30*/  FMUL.FTZ R2, R33, c[0x0][0x320] ;  /* 0x0000c80021027a20 */ /* 0x020fc80000410000 */
[----:B------:R3:W2:Y:S03]  /*2b40*/  MUFU.TANH R74, R2 ;  /* 0x00000002004a7308 */ /* 0x0006a60000002400 */
[----:B------:R-:W-:Y:S01]  /*2b50*/  HMMA.16816.F32 R8, R240, R38, R16 ;  /* 0x00000026f008723c */ /* 0x000fe20000001810 */
[----:B------:R-:W5:Y:S07]  /*2b60*/  LDSM.16.M88.4 R36, [R252+0x17900] ;  /* 0x01790000fc24783b */ /* 0x000f6e0000000200 */
[----:B-1----:R-:W-:Y:S01]  /*2b70*/  HMMA.16816.F32 R24, R244, R56, R20 ;  /* 0x00000038f418723c */ /* 0x002fe20000001814 */
[----:B---3--:R-:W-:-:S07]  /*2b80*/  FMUL.FTZ R2, R34, c[0x0][0x320] ;  /* 0x0000c80022027a20 */ /* 0x008fce0000410000 */
[----:B----4-:R-:W-:Y:S01]  /*2b90*/  HMMA.16816.F32 R20, R240, R52, R12 ;  /* 0x00000034f014723c */ /* 0x010fe2000000180c */
[----:B------:R1:W3:Y:S07]  /*2ba0*/  MUFU.TANH R73, R2 ;  /* 0x0000000200497308 */ /* 0x0002ee0000002400 */
[----:B------:R-:W-:Y:S07]  /*2bb0*/  HMMA.16816.F32 R12, R244, R58, R8 ;  /* 0x0000003af40c723c */ /* 0x000fee0000001808 */
[----:B------:R-:W-:Y:S01]  /*2bc0*/  SHF.R.S32.HI R59, RZ, 0x1f, R133 ;  /* 0x0000001fff3b7819 */ /* 0x000fe20000011485 */
[----:B------:R-:W-:Y:S01]  /*2bd0*/  HMMA.16816.F32 R8, R232, R66, R68 ;  /* 0x00000042e808723c */ /* 0x000fe20000001844 */
[----:B-1----:R-:W-:Y:S01]  /*2be0*/  FMUL.FTZ R2, R35, c[0x0][0x320] ;  /* 0x0000c80023027a20 */ /* 0x002fe20000410000 */
[----:B------:R-:W-:-:S03]  /*2bf0*/  SHF.R.S32.HI R58, RZ, 0x1f, R134 ;  /* 0x0000001fff3a7819 */ /* 0x000fc60000011486 */
[----:B------:R1:W4:Y:S03]  /*2c00*/  MUFU.TANH R72, R2 ;  /* 0x0000000200487308 */ /* 0x0003260000002400 */
[C---:B------:R-:W-:Y:S01]  /*2c10*/  HMMA.16816.F32 R32, R236.reuse, R50, R40 ;  /* 0x00000032ec20723c */ /* 0x040fe20000001828 */
[----:B------:R-:W-:Y:S07]  /*2c20*/  LDSM.16.M88.4 R40, [R88+0x7000] ;  /* 0x007000005828783b */ /* 0x000fee0000000200 */
[----:B--2---:R-:W-:Y:S01]  /*2c30*/  HMMA.16816.F32 R16, R236, R44, R60 ;  /* 0x0000002cec10723c */ /* 0x004fe2000000183c */
[----:B-1----:R-:W-:-:S07]  /*2c40*/  FMUL.FTZ R2, R28, c[0x0][0x320] ;  /* 0x0000c8001c027a20 */ /* 0x002fce0000410000 */
[----:B------:R-:W-:Y:S01]  /*2c50*/  HMMA.16816.F32 R8, R236, R46, R8 ;  /* 0x0000002eec08723c */ /* 0x000fe20000001808 */
[----:B------:R1:W2:Y:S11]  /*2c60*/  MUFU.TANH R65, R2 ;  /* 0x0000000200417308 */ /* 0x0002b60000002400 */
[----:B------:R-:W-:Y:S04]  /*2c70*/  @!UPT UIADD3 URZ, URZ, URZ, URZ ;  /* 0x0000003f3f3ff290 */ /* 0x000fe8000fffe03f */
[----:B-----5:R-:W-:Y:S01]  /*2c80*/  HMMA.16816.F32 R16, R240, R36, R16 ;  /* 0x00000024f010723c */ /* 0x020fe20000001810 */
[----:B-1----:R-:W-:-:S04]  /*2c90*/  FMUL.FTZ R2, R29, c[0x0][0x320] ;  /* 0x0000c8001d027a20 */ /* 0x002fc80000410000 */
[----:B------:R1:W1:Y:S03]  /*2ca0*/  MUFU.TANH R64, R2 ;  /* 0x0000000200407308 */ /* 0x0002660000002400 */
[----:B------:R-:W-:Y:S01]  /*2cb0*/  HMMA.16816.F32 R8, R240, R38, R8 ;  /* 0x00000026f008723c */ /* 0x000fe20000001808 */
[----:B-1----:R-:W-:-:S04]  /*2cc0*/  FMUL.FTZ R2, R30, c[0x0][0x320] ;  /* 0x0000c8001e027a20 */ /* 0x002fc80000410000 */
[----:B------:R1:W1:Y:S02]  /*2cd0*/  MUFU.TANH R57, R2 ;  /* 0x0000000200397308 */ /* 0x0002640000002400 */
[----:B-1----:R-:W-:Y:S02]  /*2ce0*/  FMUL.FTZ R2, R31, c[0x0][0x320] ;  /* 0x0000c8001f027a20 */ /* 0x002fe40000410000 */
[----:B------:R-:W-:Y:S01]  /*2cf0*/  HMMA.16816.F32 R28, R240, R54, R32 ;  /* 0x00000036f01c723c */ /* 0x000fe20000001820 */
[----:B------:R-:W1:Y:S03]  /*2d00*/  LDSM.16.M88.4 R32, [R88+0x7800] ;  /* 0x007800005820783b */ /* 0x000e660000000200 */
[----:B------:R5:W1:Y:S01]  /*2d10*/  MUFU.TANH R56, R2 ;  /* 0x0000000200387308 */ /* 0x000a620000002400 */
[----:B------:R-:W-:-:S04]  /*2d20*/  DEPBAR.LE SB0, 0x0 ;  /* 0x000080000000791a */ /* 0x000fc80000000000 */
[----:B------:R-:W-:Y:S02]  /*2d30*/  SHF.R.S32.HI R55, RZ, 0x1f, R177 ;  /* 0x0000001fff377819 */ /* 0x000fe400000114b1 */
[----:B------:R-:W-:Y:S01]  /*2d40*/  SHF.R.S32.HI R54, RZ, 0x1f, R176 ;  /* 0x0000001fff367819 */ /* 0x000fe200000114b0 */
[----:B-----5:R-:W-:-:S04]  /*2d50*/  FMUL.FTZ R2, R24, c[0x0][0x320] ;  /* 0x0000c80018027a20 */ /* 0x020fc80000410000 */
[----:B------:R5:W1:Y:S02]  /*2d60*/  MUFU.TANH R53, R2 ;  /* 0x0000000200357308 */ /* 0x000a640000002400 */
[----:B-----5:R-:W-:Y:S01]  /*2d70*/  FMUL.FTZ R2, R25, c[0x0][0x320] ;  /* 0x0000c80019027a20 */ /* 0x020fe20000410000 */
[----:B-1----:R-:W-:Y:S05]  /*2d80*/  HMMA.16816.F32 R8, R244, R34, R8 ;  /* 0x00000022f408723c */ /* 0x002fea0000001808 */
[----:B------:R1:W1:Y:S02]  /*2d90*/  MUFU.TANH R52, R2 ;  /* 0x0000000200347308 */ /* 0x0002640000002400 */
[----:B-1----:R-:W-:-:S06]  /*2da0*/  FMUL.FTZ R2, R26, c[0x0][0x320] ;  /* 0x0000c8001a027a20 */ /* 0x002fcc0000410000 */
[----:B------:R1:W1:Y:S02]  /*2db0*/  MUFU.TANH R51, R2 ;  /* 0x0000000200337308 */ /* 0x0002640000002400 */
[----:B-1----:R-:W-:Y:S02]  /*2dc0*/  FMUL.FTZ R2, R27, c[0x0][0x320] ;  /* 0x0000c8001b027a20 */ /* 0x002fe40000410000 */
[C---:B------:R-:W-:Y:S04]  /*2dd0*/  HMMA.16816.F32 R24, R244.reuse, R40, R20 ;  /* 0x00000028f418723c */ /* 0x040fe80000001814 */
[----:B------:R1:W1:Y:S04]  /*2de0*/  MUFU.TANH R50, R2 ;  /* 0x0000000200327308 */ /* 0x0002680000002400 */
[----:B------:R-:W-:Y:S01]  /*2df0*/  HMMA.16816.F32 R20, R244, R42, R28 ;  /* 0x0000002af414723c */ /* 0x000fe2000000181c */
[----:B-1----:R-:W-:-:S04]  /*2e00*/  FMUL.FTZ R2, R12, c[0x0][0x320] ;  /* 0x0000c8000c027a20 */ /* 0x002fc80000410000 */
[----:B------:R1:W1:Y:S02]  /*2e10*/  MUFU.TANH R49, R2 ;  /* 0x0000000200317308 */ /* 0x0002640000002400 */
[----:B-1----:R-:W-:-:S06]  /*2e20*/  FMUL.FTZ R2, R13, c[0x0][0x320] ;  /* 0x0000c8000d027a20 */ /* 0x002fcc0000410000 */
[----:B------:R1:W1:Y:S02]  /*2e30*/  MUFU.TANH R48, R2 ;  /* 0x0000000200307308 */ /* 0x0002640000002400 */
[----:B-1----:R-:W-:-:S06]  /*2e40*/  FMUL.FTZ R2, R14, c[0x0][0x320] ;  /* 0x0000c8000e027a20 */ /* 0x002fcc0000410000 */
[----:B------:R1:W1:Y:S02]  /*2e50*/  MUFU.TANH R46, R2 ;  /* 0x00000002002e7308 */ /* 0x0002640000002400 */
[----:B-1----:R-:W-:Y:S02]  /*2e60*/  FMUL.FTZ R2, R15, c[0x0][0x320] ;  /* 0x0000c8000f027a20 */ /* 0x002fe40000410000 */
[----:B------:R-:W-:Y:S04]  /*2e70*/  HMMA.16816.F32 R12, R244, R32, R16 ;  /* 0x00000020f40c723c */ /* 0x000fe80000001810 */
[----:B------:R1:W1:Y:S02]  /*2e80*/  MUFU.TANH R45, R2 ;  /* 0x00000002002d7308 */ /* 0x0002640000002400 */
[----:B-1----:R-:W-:-:S06]  /*2e90*/  FMUL.FTZ R2, R24, c[0x0][0x320] ;  /* 0x0000c80018027a20 */ /* 0x002fcc0000410000 */
        /* <DEDUP_REMOVED lines=31> */
[----:B-1----:R-:W-:-:S05]  /*3090*/  IADD3 R2, R85, 0x100, RZ ;  /* 0x0000010055027810 */ /* 0x002fca0007ffe0ff */
[----:B------:R1:W-:Y:S04]  /*30a0*/  STL [R1+0x18], R2 ;  /* 0x0000180201007387 */ /* 0x0003e80000100800 */
[----:B------:R-:W-:Y:S06]  /*30b0*/  BAR.SYNC.DEFER_BLOCKING 0x0 ;  /* 0x0000000000007b1d */ /* 0x000fec0000010000 */
[----:B------:R-:W-:Y:S05]  /*30c0*/  @!P0 BRA `(.L_x_4) ;  /* 0x0000052000008947 */ /* 0x000fea0003800000 */
[----:B--234-:R-:W-:Y:S01]  /*30d0*/  ULEA UR6, UR6, UR9, 0x6 ;  /* 0x0000000906067291 */ /* 0x01cfe2000f8e303f */
[----:B------:R-:W-:Y:S01]  /*30e0*/  ISETP.NE.AND P2, PT, R87, 0x1, PT ;  /* 0x000000015700780c */ /* 0x000fe20003f45270 */
[----:B------:R-:W-:-:S04]  /*30f0*/  IMAD.MOV.U32 R9, RZ, RZ, RZ ;  /* 0x000000ffff097224 */ /* 0x000fc800078e00ff */
[----:B------:R-:W-:-:S05]  /*3100*/  IMAD.U32 R3, RZ, RZ, UR6 ;  /* 0x00000006ff037e24 */ /* 0x000fca000f8e00ff */
[----:B------:R-:W-:-:S05]  /*3110*/  IADD3 R3, R3, -0x40, R86 ;  /* 0xffffffc003037810 */ /* 0x000fca0007ffe056 */
[----:B------:R-:W-:-:S04]  /*3120*/  @P2 IMAD.HI.U32 R6, R3, c[0x0][0x2bc], RZ ;  /* 0x0000af0003062a27 */ /* 0x000fc800078e00ff */
[----:B-1----:R-:W-:Y:S01]  /*3130*/  IMAD.MOV.U32 R2, RZ, RZ, R3 ;  /* 0x000000ffff027224 */ /* 0x002fe200078e0003 */
[----:B------:R-:W-:-:S04]  /*3140*/  @P2 SHF.R.U32.HI R2, RZ, c[0x0][0x2c0], R6 ;  /* 0x0000b000ff022a19 */ /* 0x000fc80000011606 */
[----:B------:R-:W-:-:S04]  /*3150*/  @!P1 IADD3 R7, P0, R2, UR16, RZ ;  /* 0x0000001002079c10 */ /* 0x000fc8000ff1e0ff */
[----:B------:R-:W-:Y:S02]  /*3160*/  @!P1 LEA.HI.X.SX32 R8, R2, UR14, 0x1, P0 ;  /* 0x0000000e02089c11 */ /* 0x000fe400080f0eff */
[----:B------:R-:W-:-:S04]  /*3170*/  @!P1 LEA R6, P0, R7, c[0x0][0x2a0], 0x2 ;  /* 0x0000a80007069a11 */ /* 0x000fc800078010ff */
[----:B------:R-:W-:-:S05]  /*3180*/  @!P1 LEA.HI.X R7, R7, c[0x0][0x2a4], R8, 0x2, P0 ;  /* 0x0000a90007079a11 */ /* 0x000fca00000f1408 */
[----:B------:R1:W2:Y:S01]  /*3190*/  @!P1 LDG.E R9, [R6.64] ;  /* 0x0000000c06099981 */ /* 0x0002a2000c1e1900 */
[----:B------:R-:W-:Y:S01]  /*31a0*/  IMAD.MOV R2, RZ, RZ, -R2 ;  /* 0x000000ffff027224 */ /* 0x000fe200078e0a02 */
[----:B------:R-:W-:Y:S01]  /*31b0*/  SEL R28, RZ, 0x10, P6 ;  /* 0x00000010ff1c7807 */ /* 0x000fe20003000000 */
[----:B------:R-:W-:Y:S01]  /*31c0*/  IMAD.SHL.U32 R8, R134, 0x2, RZ ;  /* 0x0000000286087824 */ /* 0x000fe200078e00ff */
[----:B------:R-:W-:Y:S01]  /*31d0*/  SEL R27, RZ, 0x10, P5 ;  /* 0x00000010ff1b7807 */ /* 0x000fe20002800000 */
[----:B------:R-:W-:Y:S01]  /*31e0*/  IMAD R10, R2, c[0x0][0x2b8], R3 ;  /* 0x0000ae00020a7a24 */ /* 0x000fe200078e0203 */
[----:B------:R-:W-:Y:S01]  /*31f0*/  IADD3 R18, -R28, 0x10, RZ ;  /* 0x000000101c127810 */ /* 0x000fe20007ffe1ff */
[----:B------:R-:W-:Y:S01]  /*3200*/  IMAD.SHL.U32 R20, R177, 0x2, RZ ;  /* 0x00000002b1147824 */ /* 0x000fe200078e00ff */
[----:B------:R-:W-:Y:S01]  /*3210*/  IADD3 R16, -R27, 0x10, RZ ;  /* 0x000000101b107810 */ /* 0x000fe20007ffe1ff */
[----:B------:R-:W-:Y:S01]  /*3220*/  IMAD.SHL.U32 R22, R176, 0x2, RZ ;  /* 0x00000002b0167824 */ /* 0x000fe200078e00ff */
[----:B------:R-:W-:Y:S01]  /*3230*/  SHF.R.S32.HI R2, RZ, 0x1f, R10 ;  /* 0x0000001fff027819 */ /* 0x000fe2000001140a */
[----:B------:R3:W-:Y:S01]  /*3240*/  STL [R1+0x14], R10 ;  /* 0x0000140a01007387 */ /* 0x0007e20000100800 */
[----:B------:R-:W-:-:S02]  /*3250*/  LOP3.LUT R18, R18, 0xf, RZ, 0xc0, !PT ;  /* 0x0000000f12127812 */ /* 0x000fc400078ec0ff */
[----:B------:R-:W-:Y:S02]  /*3260*/  SEL R26, RZ, 0x10, P4 ;  /* 0x00000010ff1a7807 */ /* 0x000fe40002000000 */
[----:B------:R-:W-:Y:S02]  /*3270*/  LOP3.LUT R16, R16, 0xf, RZ, 0xc0, !PT ;  /* 0x0000000f10107812 */ /* 0x000fe400078ec0ff */
[----:B------:R-:W-:Y:S02]  /*3280*/  IADD3 R14, -R26, 0x10, RZ ;  /* 0x000000101a0e7810 */ /* 0x000fe40007ffe1ff */
[----:B------:R-:W-:Y:S02]  /*3290*/  SEL R25, RZ, 0x10, P3 ;  /* 0x00000010ff197807 */ /* 0x000fe40001800000 */
[----:B------:R-:W-:Y:S02]  /*32a0*/  SHF.L.U64.HI R21, R134, 0x1, R58 ;  /* 0x0000000186157819 */ /* 0x000fe4000001023a */
[----:B------:R-:W-:Y:S01]  /*32b0*/  LOP3.LUT R14, R14, 0xf, RZ, 0xc0, !PT ;  /* 0x0000000f0e0e7812 */ /* 0x000fe200078ec0ff */
[----:B-1----:R-:W-:Y:S01]  /*32c0*/  IMAD R6, R2, c[0x0][0x1e0], RZ ;  /* 0x0000780002067a24 */ /* 0x002fe200078e02ff */
[----:B------:R-:W-:Y:S01]  /*32d0*/  IADD3 R12, -R25, 0x10, RZ ;  /* 0x00000010190c7810 */ /* 0x000fe20007ffe1ff */
[----:B------:R-:W-:Y:S01]  /*32e0*/  IMAD.WIDE.U32 R2, R10, c[0x0][0x1e0], RZ ;  /* 0x000078000a027a25 */ /* 0x000fe200078e00ff */
[----:B------:R-:W-:-:S02]  /*32f0*/  SHF.L.U64.HI R23, R177, 0x1, R55 ;  /* 0x00000001b1177819 */ /* 0x000fc40000010237 */
[----:B------:R-:W-:Y:S01]  /*3300*/  LOP3.LUT R12, R12, 0xf, RZ, 0xc0, !PT ;  /* 0x0000000f0c0c7812 */ /* 0x000fe200078ec0ff */
[----:B------:R-:W-:Y:S01]  /*3310*/  IMAD R6, R10, c[0x0][0x1e4], R6 ;  /* 0x000079000a067a24 */ /* 0x000fe200078e0206 */
[----:B------:R-:W-:-:S03]  /*3320*/  SHF.L.U64.HI R24, R176, 0x1, R54 ;  /* 0x00000001b0187819 */ /* 0x000fc60000010236 */
[----:B------:R-:W-:Y:S02]  /*3330*/  IMAD.IADD R3, R3, 0x1, R6 ;  /* 0x0000000103037824 */ /* 0x000fe400078e0206 */
[----:B---3--:R-:W-:Y:S01]  /*3340*/  IMAD.SHL.U32 R10, R133, 0x2, RZ ;  /* 0x00000002850a7824 */ /* 0x008fe200078e00ff */
[----:B--2---:R-:W-:Y:S01]  /*3350*/  SHF.R.S32.HI R6, RZ, 0x1f, R9 ;  /* 0x0000001fff067819 */ /* 0x004fe20000011409 */
[----:B------:R-:W-:Y:S01]  /*3360*/  IMAD.WIDE.U32 R2, R9, c[0x0][0x1f0], R2 ;  /* 0x00007c0009027a25 */ /* 0x000fe200078e0002 */
[----:B------:R1:W-:Y:S03]  /*3370*/  STL [R1+0x10], R9 ;  /* 0x0000100901007387 */ /* 0x0003e60000100800 */
[----:B------:R-:W-:Y:S01]  /*3380*/  IMAD R6, R6, c[0x0][0x1f0], RZ ;  /* 0x00007c0006067a24 */ /* 0x000fe200078e02ff */
[----:B------:R-:W-:-:S03]  /*3390*/  IADD3 R2, P0, R2, UR20, RZ ;  /* 0x0000001402027c10 */ /* 0x000fc6000ff1e0ff */
[----:B------:R-:W-:-:S05]  /*33a0*/  IMAD R6, R9, c[0x0][0x1f4], R6 ;  /* 0x00007d0009067a24 */ /* 0x000fca00078e0206 */
[----:B------:R-:W-:Y:S02]  /*33b0*/  IADD3.X R6, R3, UR18, R6, P0, !PT ;  /* 0x0000001203067c10 */ /* 0x000fe400087fe406 */
[----:B------:R-:W-:-:S04]  /*33c0*/  LEA R7, P0, R2, c[0x0][0x1c8], 0x1 ;  /* 0x0000720002077a11 */ /* 0x000fc800078008ff */
[----:B------:R-:W-:Y:S02]  /*33d0*/  LEA.HI.X R6, R2, c[0x0][0x1cc], R6, 0x1, P0 ;  /* 0x0000730002067a11 */ /* 0x000fe400000f0c06 */
[----:B------:R-:W2:Y:S04]  /*33e0*/  SHFL.IDX PT, R2, R7, 0x1, 0x181f ;  /* 0x00381f0007027f89 */ /* 0x000ea800000e0000 */
[----:B------:R-:W3:Y:S01]  /*33f0*/  SHFL.IDX PT, R3, R6, 0x1, 0x181f ;  /* 0x00381f0006037f89 */ /* 0x000ee200000e0000 */
[----:B-1----:R-:W-:Y:S02]  /*3400*/  SHF.L.U64.HI R9, R133, 0x1, R59 ;  /* 0x0000000185097819 */ /* 0x002fe4000001023b */
[----:B--2---:R-:W-:-:S04]  /*3410*/  IADD3 R18, P2, P0, R18, R2, R10 ;  /* 0x0000000212127210 */ /* 0x004fc8000785e00a */
[----:B---3--:R-:W-:Y:S02]  /*3420*/  IADD3.X R19, RZ, R3, R9, P2, P0 ;  /* 0x00000003ff137210 */ /* 0x008fe400017e0409 */
[----:B------:R-:W-:-:S04]  /*3430*/  IADD3 R16, P2, P0, R16, R2, R8 ;  /* 0x0000000210107210 */ /* 0x000fc8000785e008 */
[----:B------:R-:W-:Y:S02]  /*3440*/  IADD3.X R17, RZ, R3, R21, P2, P0 ;  /* 0x00000003ff117210 */ /* 0x000fe400017e0415 */
[----:B------:R-:W-:-:S04]  /*3450*/  IADD3 R14, P2, P0, R14, R2, R20 ;  /* 0x000000020e0e7210 */ /* 0x000fc8000785e014 */
[-C--:B------:R-:W-:Y:S02]  /*3460*/  IADD3.X R15, RZ, R3.reuse, R23, P2, P0 ;  /* 0x00000003ff0f7210 */ /* 0x080fe400017e0417 */
[----:B------:R-:W-:Y:S02]  /*3470*/  IADD3 R12, P2, P0, R12, R2, R22 ;  /* 0x000000020c0c7210 */ /* 0x000fe4000785e016 */
[----:B------:R-:W1:Y:S02]  /*3480*/  SHFL.IDX PT, R2, R7, RZ, 0x181f ;  /* 0x00181fff07027589 */ /* 0x000e6400000e0000 */
[----:B------:R-:W-:Y:S02]  /*3490*/  IADD3.X R13, RZ, R3, R24, P2, P0 ;  /* 0x00000003ff0d7210 */ /* 0x000fe400017e0418 */
[----:B------:R-:W2:Y:S01]  /*34a0*/  SHFL.IDX PT, R3, R6, RZ, 0x181f ;  /* 0x00181fff06037589 */ /* 0x000ea200000e0000 */
[----:B-1----:R-:W-:-:S05]  /*34b0*/  IADD3 R10, P0, R2, R10, RZ ;  /* 0x0000000a020a7210 */ /* 0x002fca0007f1e0ff */
[----:B--2---:R-:W-:Y:S01]  /*34c0*/  IMAD.X R11, R3, 0x1, R9, P0 ;  /* 0x00000001030b7824 */ /* 0x004fe200000e0609 */
[----:B------:R-:W-:-:S04]  /*34d0*/  IADD3 R8, P0, R2, R8, RZ ;  /* 0x0000000802087210 */ /* 0x000fc80007f1e0ff */
[----:B------:R1:W-:Y:S01]  /*34e0*/  LDGSTS.E.BYPASS.LTC128B.128 [R85+0x10100], [R10.64], !P6 ;  /* 0x101000000a557fae */ /* 0x0003e2000f101d4c */
[----:B------:R-:W-:Y:S01]  /*34f0*/  IMAD.X R9, R3, 0x1, R21, P0 ;  /* 0x0000000103097824 */ /* 0x000fe200000e0615 */
[----:B------:R-:W-:-:S04]  /*3500*/  IADD3 R6, P0, R2, R20, RZ ;  /* 0x0000001402067210 */ /* 0x000fc80007f1e0ff */
[----:B------:R1:W-:Y:S01]  /*3510*/  LDGSTS.E.BYPASS.LTC128B.128 [R85+0x12100], [R8.64], !P5 ;  /* 0x1210000008557fae */ /* 0x0003e2000e901d4c */
[----:B------:R-:W-:Y:S01]  /*3520*/  IMAD.X R7, R3, 0x1, R23, P0 ;  /* 0x0000000103077824 */ /* 0x000fe200000e0617 */
[----:B------:R-:W-:-:S04]  /*3530*/  IADD3 R2, P0, R2, R22, RZ ;  /* 0x0000001602027210 */ /* 0x000fc80007f1e0ff */
[----:B------:R1:W-:Y:S01]  /*3540*/  LDGSTS.E.BYPASS.LTC128B.128 [R85+0x14100], [R6.64], !P4 ;  /* 0x1410000006557fae */ /* 0x0003e2000e101d4c */
[----:B------:R-:W-:Y:S01]  /*3550*/  IMAD.X R3, R3, 0x1, R24, P0 ;  /* 0x0000000103037824 */ /* 0x000fe200000e0618 */
[----:B------:R-:W-:-:S04]  /*3560*/  ISETP.NE.U32.AND P0, PT, R28, RZ, PT ;  /* 0x000000ff1c00720c */ /* 0x000fc80003f05070 */
[----:B------:R1:W-:Y:S09]  /*3570*/  LDGSTS.E.BYPASS.LTC128B.128 [R85+0x16100], [R2.64], !P3 ;  /* 0x1610000002557fae */ /* 0x0003f2000d901d4c */
[----:B------:R1:W-:Y:S01]  /*3580*/  LDGSTS.E.BYPASS.LTC128B.128.ZFILL [R85+0x11100], [R18.64], P0 ;  /* 0x1110000012557fae */ /* 0x0003e20008141d4c */
[----:B------:R-:W-:-:S13]  /*3590*/  ISETP.NE.U32.AND P0, PT, R27, RZ, PT ;  /* 0x000000ff1b00720c */ /* 0x000fda0003f05070 */
[----:B------:R1:W-:Y:S01]  /*35a0*/  LDGSTS.E.BYPASS.LTC128B.128.ZFILL [R85+0x13100], [R16.64], P0 ;  /* 0x1310000010557fae */ /* 0x0003e20008141d4c */
[----:B------:R-:W-:-:S13]  /*35b0*/  ISETP.NE.U32.AND P0, PT, R26, RZ, PT ;  /* 0x000000ff1a00720c */ /* 0x000fda0003f05070 */
[----:B------:R1:W-:Y:S01]  /*35c0*/  LDGSTS.E.BYPASS.LTC128B.128.ZFILL [R85+0x15100], [R14.64], P0 ;  /* 0x151000000e557fae */ /* 0x0003e20008141d4c */
[----:B------:R-:W-:-:S13]  /*35d0*/  ISETP.NE.U32.AND P0, PT, R25, RZ, PT ;  /* 0x000000ff1900720c */ /* 0x000fda0003f05070 */
[----:B------:R1:W-:Y:S02]  /*35e0*/  LDGSTS.E.BYPASS.LTC128B.128.ZFILL [R85+0x17100], [R12.64], P0 ;  /* 0x171000000c557fae */ /* 0x0003e40008141d4c */
.L_x_4:
[----:B-1234-:R-:W-:Y:S01]  /*35f0*/  LOP3.LUT R2, R84, 0xffffffe0, RZ, 0xc0, !PT ;  /* 0xffffffe054027812 */ /* 0x01efe200078ec0ff */
[----:B------:R-:W-:Y:S01]  /*3600*/  IMAD.U32 R6, RZ, RZ, UR10 ;  /* 0x0000000aff067e24 */ /* 0x000fe2000f8e00ff */
[----:B------:R-:W0:Y:S01]  /*3610*/  LDGDEPBAR ;  /* 0x00000000000079af */ /* 0x000e220000000000 */
[----:B------:R-:W-:Y:S02]  /*3620*/  IMAD.SHL.U32 R248, R4, 0x2, RZ ;  /* 0x0000000204f87824 */ /* 0x000fe400078e00ff */
[----:B------:R-:W-:Y:S02]  /*3630*/  IMAD.IADD R2, R132, 0x1, -R2 ;  /* 0x0000000184027824 */ /* 0x000fe400078e0a02 */
[----:B------:R-:W-:Y:S01]  /*3640*/  IMAD R249, R5, 0x2, R248 ;  /* 0x0000000205f97824 */ /* 0x000fe200078e02f8 */
[----:B------:R-:W-:Y:S01]  /*3650*/  LDSM.16.MT88.4 R24, [R248+0x100] ;  /* 0x00010000f818783b */ /* 0x000fe20000004200 */
[C---:B------:R-:W-:Y:S02]  /*3660*/  LEA R251, R0.reuse, R248, 0x1 ;  /* 0x000000f800fb7211 */ /* 0x040fe400078e08ff */
[----:B------:R-:W-:Y:S01]  /*3670*/  SHF.R.S32.HI R3, RZ, 0x1f, R2 ;  /* 0x0000001fff037819 */ /* 0x000fe20000011402 */
[----:B------:R-:W-:-:S02]  /*3680*/  IMAD R250, R0, 0x2, R249 ;  /* 0x0000000200fa7824 */ /* 0x000fc400078e02f9 */
[----:B------:R-:W-:Y:S01]  /*3690*/  LDSM.16.MT88.4 R68, [R251+0x2100] ;  /* 0x00210000fb44783b */ /* 0x000fe20000004200 */
[----:B------:R-:W-:-:S03]  /*36a0*/  LEA.HI R3, R3, R2, RZ, 0x2 ;  /* 0x0000000203037211 */ /* 0x000fc600078f10ff */
[----:B------:R-:W-:Y:S01]  /*36b0*/  LDSM.16.MT88.4 R80, [R250+0x2900] ;  /* 0x00290000fa50783b */ /* 0x000fe20000004200 */
[----:B------:R-:W-:-:S04]  /*36c0*/  LOP3.LUT R3, R3, 0x7ffffffc, RZ, 0xc0, !PT ;  /* 0x7ffffffc03037812 */ /* 0x000fc800078ec0ff */
[----:B------:R-:W-:-:S05]  /*36d0*/  IADD3 R2, R2, -R3, RZ ;  /* 0x8000000302027210 */ /* 0x000fca0007ffe0ff */
[----:B------:R-:W-:-:S05]  /*36e0*/  IMAD R2, R2, -0x2, R6 ;  /* 0xfffffffe02027824 */ /* 0x000fca00078e0206 */
[----:B------:R-:W-:-:S04]  /*36f0*/  ISETP.GT.AND P0, PT, R2, RZ, PT ;  /* 0x000000ff0200720c */ /* 0x000fc80003f04270 */
[----:B------:R-:W-:Y:S02]  /*3700*/  FSEL R15, R73, -INF , P0 ;  /* 0xff800000490f7808 */ /* 0x000fe40000000000 */
[----:B------:R-:W-:Y:S02]  /*3710*/  FSEL R10, R76, -INF , P0 ;  /* 0xff8000004c0a7808 */ /* 0x000fe40000000000 */
[----:B------:R-:W-:Y:S01]  /*3720*/  ISETP.GT.AND P0, PT, R2, 0x1, PT ;  /* 0x000000010200780c */ /* 0x000fe20003f04270 */
[----:B------:R-:W-:Y:S03]  /*3730*/  LDSM.16.MT88.4 R76, [R250+0x2100] ;  /* 0x00210000fa4c783b */ /* 0x000fe60000004200 */
[----:B------:R-:W-:Y:S02]  /*3740*/  FSEL R16, R72, -INF , P0 ;  /* 0xff80000048107808 */ /* 0x000fe40000000000 */
[----:B------:R-:W-:-:S02]  /*3750*/  FSEL R9, R74, -INF , P0 ;  /* 0xff8000004a097808 */ /* 0x000fc40000000000 */
[----:B------:R-:W-:Y:S01]  /*3760*/  ISETP.GT.AND P0, PT, R2, 0x8, PT ;  /* 0x000000080200780c */ /* 0x000fe20003f04270 */
[----:B------:R-:W-:Y:S01]  /*3770*/  LDSM.16.MT88.4 R72, [R250+0x900] ;  /* 0x00090000fa48783b */ /* 0x000fe20000004200 */
[----:B------:R-:W-:Y:S02]  /*3780*/  FMNMX.FTZ R3, R10, R9, !PT ;  /* 0x000000090a037209 */ /* 0x000fe40007810000 */
[----:B------:R-:W-:Y:S02]  /*3790*/  FSEL R17, R57, -INF , P0 ;  /* 0xff80000039117808 */ /* 0x000fe40000000000 */
[----:B------:R-:W-:Y:S02]  /*37a0*/  FSEL R8, R65, -INF , P0 ;  /* 0xff80000041087808 */ /* 0x000fe40000000000 */
[----:B------:R-:W-:Y:S02]  /*37b0*/  ISETP.GT.AND P0, PT, R2, 0x9, PT ;  /* 0x000000090200780c */ /* 0x000fe40003f04270 */
[----:B------:R-:W-:-:S02]  /*37c0*/  FMNMX.FTZ R3, R8, R3, !PT ;  /* 0x0000000308037209 */ /* 0x000fc40007810000 */
[----:B------:R-:W-:Y:S02]  /*37d0*/  FSEL R18, R56, -INF , P0 ;  /* 0xff80000038127808 */ /* 0x000fe40000000000 */
[----:B------:R-:W-:Y:S02]  /*37e0*/  FSEL R7, R64, -INF , P0 ;  /* 0xff80000040077808 */ /* 0x000fe40000000000 */
[----:B------:R-:W-:Y:S01]  /*37f0*/  ISETP.GT.AND P0, PT, R2, 0x10, PT ;  /* 0x000000100200780c */ /* 0x000fe20003f04270 */
[----:B------:R-:W-:Y:S01]  /*3800*/  LDSM.16.MT88.4 R64, [R249+0x2100] ;  /* 0x00210000f940783b */ /* 0x000fe20000004200 */
[----:B------:R-:W-:Y:S02]  /*3810*/  FMNMX.FTZ R3, R7, R3, !PT ;  /* 0x0000000307037209 */ /* 0x000fe40007810000 */
[----:B------:R-:W-:Y:S02]  /*3820*/  FSEL R19, R51, -INF , P0 ;  /* 0xff80000033137808 */ /* 0x000fe40000000000 */
[----:B------:R-:W-:-:S02]  /*3830*/  FSEL R6, R53, -INF , P0 ;  /* 0xff80000035067808 */ /* 0x000fc40000000000 */
[----:B------:R-:W-:Y:S02]  /*3840*/  ISETP.GT.AND P0, PT, R2, 0x11, PT ;  /* 0x000000110200780c */ /* 0x000fe40003f04270 */
[----:B------:R-:W-:Y:S02]  /*3850*/  FMNMX.FTZ R3, R6, R3, !PT ;  /* 0x0000000306037209 */ /* 0x000fe40007810000 */
[----:B------:R-:W-:Y:S02]  /*3860*/  FSEL R20, R50, -INF , P0 ;  /* 0xff80000032147808 */ /* 0x000fe40000000000 */
[----:B------:R-:W-:Y:S02]  /*3870*/  FSEL R13, R52, -INF , P0 ;  /* 0xff800000340d7808 */ /* 0x000fe40000000000 */
[----:B------:R-:W-:Y:S01]  /*3880*/  ISETP.GT.AND P0, PT, R2, 0x18, PT ;  /* 0x000000180200780c */ /* 0x000fe20003f04270 */
[----:B------:R-:W-:Y:S01]  /*3890*/  LDSM.16.MT88.4 R52, [R249+0x900] ;  /* 0x00090000f934783b */ /* 0x000fe20000004200 */
[----:B------:R-:W-:-:S02]  /*38a0*/  FMNMX.FTZ R3, R13, R3, !PT ;  /* 0x000000030d037209 */ /* 0x000fc40007810000 */
[----:B------:R-:W-:Y:S02]  /*38b0*/  FSEL R22, R46, -INF , P0 ;  /* 0xff8000002e167808 */ /* 0x000fe40000000000 */
[----:B------:R-:W-:Y:S02]  /*38c0*/  FSEL R11, R49, -INF , P0 ;  /* 0xff800000310b7808 */ /* 0x000fe40000000000 */
[----:B------:R-:W-:Y:S02]  /*38d0*/  ISETP.GT.AND P0, PT, R2, 0x19, PT ;  /* 0x000000190200780c */ /* 0x000fe40003f04270 */
[----:B------:R-:W-:Y:S02]  /*38e0*/  FMNMX.FTZ R3, R11, R3, !PT ;  /* 0x000000030b037209 */ /* 0x000fe40007810000 */
[----:B------:R-:W-:Y:S02]  /*38f0*/  FSEL R23, R45, -INF , P0 ;  /* 0xff8000002d177808 */ /* 0x000fe40000000000 */
[----:B------:R-:W-:-:S02]  /*3900*/  FSEL R14, R48, -INF , P0 ;  /* 0xff800000300e7808 */ /* 0x000fc40000000000 */
[----:B------:R-:W-:Y:S01]  /*3910*/  ISETP.GT.AND P0, PT, R2, 0x20, PT ;  /* 0x000000200200780c */ /* 0x000fe20003f04270 */
[----:B------:R-:W-:Y:S01]  /*3920*/  LDSM.16.MT88.4 R48, [R251+0x100] ;  /* 0x00010000fb30783b */ /* 0x000fe20000004200 */
        /* <DEDUP_REMOVED lines=12> */
[----:B------:R-:W-:Y:S02]  /*39f0*/  ISETP.GT.AND P0, PT, R2, 0x29, PT ;  /* 0x000000290200780c */ /* 0x000fe40003f04270 */
[----:B------:R-:W-:Y:S02]  /*3a00*/  FMNMX.FTZ R3, R95, R3, !PT ;  /* 0x000000035f037209 */ /* 0x000fe40007810000 */
[----:B------:R-:W-:Y:S02]  /*3a10*/  FSEL R107, R36, -INF , P0 ;  /* 0xff800000246b7808 */ /* 0x000fe40000000000 */
[----:B------:R-:W-:Y:S02]  /*3a20*/  FSEL R94, R39, -INF , P0 ;  /* 0xff800000275e7808 */ /* 0x000fe40000000000 */
[----:B------:R-:W-:Y:S02]  /*3a30*/  ISETP.GT.AND P0, PT, R2, 0x30, PT ;  /* 0x000000300200780c */ /* 0x000fe40003f04270 */
[----:B------:R-:W-:-:S02]  /*3a40*/  FMNMX.FTZ R12, R15, R16, !PT ;  /* 0x000000100f0c7209 */ /* 0x000fc40007810000 */
[----:B------:R-:W-:Y:S02]  /*3a50*/  FSEL R106, R31, -INF , P0 ;  /* 0xff8000001f6a7808 */ /* 0x000fe40000000000 */
[----:B------:R-:W-:Y:S02]  /*3a60*/  FSEL R93, R35, -INF , P0 ;  /* 0xff800000235d7808 */ /* 0x000fe40000000000 */
[----:B------:R-:W-:Y:S02]  /*3a70*/  ISETP.GT.AND P0, PT, R2, 0x31, PT ;  /* 0x000000310200780c */ /* 0x000fe40003f04270 */
[----:B------:R-:W-:Y:S02]  /*3a80*/  FMNMX.FTZ R3, R94, R3, !PT ;  /* 0x000000035e037209 */ /* 0x000fe40007810000 */
[----:B------:R-:W-:Y:S02]  /*3a90*/  FSEL R99, R30, -INF , P0 ;  /* 0xff8000001e637808 */ /* 0x000fe40000000000 */
[----:B------:R-:W-:-:S02]  /*3aa0*/  FSEL R92, R34, -INF , P0 ;  /* 0xff800000225c7808 */ /* 0x000fc40000000000 */
[----:B------:R-:W-:Y:S02]  /*3ab0*/  FMNMX.FTZ R12, R17, R12, !PT ;  /* 0x0000000c110c7209 */ /* 0x000fe40007810000 */
[----:B------:R-:W-:Y:S02]  /*3ac0*/  ISETP.GT.AND P0, PT, R2, 0x38, PT ;  /* 0x000000380200780c */ /* 0x000fe40003f04270 */
[----:B------:R-:W-:Y:S02]  /*3ad0*/  FMNMX.FTZ R3, R93, R3, !PT ;  /* 0x000000035d037209 */ /* 0x000fe40007810000 */
[----:B------:R-:W-:Y:S02]  /*3ae0*/  FMNMX.FTZ R12, R18, R12, !PT ;  /* 0x0000000c120c7209 */ /* 0x000fe40007810000 */
[----:B------:R-:W-:Y:S02]  /*3af0*/  FSEL R98, R29, -INF , P0 ;  /* 0xff8000001d627808 */ /* 0x000fe40000000000 */
[----:B------:R-:W-:Y:S01]  /*3b00*/  FSEL R91, R33, -INF , P0 ;  /* 0xff800000215b7808 */ /* 0x000fe20000000000 */
[----:B------:R-:W-:Y:S01]  /*3b10*/  LDSM.16.MT88.4 R28, [R248+0x900] ;  /* 0x00090000f81c783b */ /* 0x000fe20000004200 */
[----:B------:R-:W-:-:S02]  /*3b20*/  ISETP.GT.AND P0, PT, R2, 0x39, PT ;  /* 0x000000390200780c */ /* 0x000fc40003f04270 */
[----:B------:R-:W-:Y:S02]  /*3b30*/  FMNMX.FTZ R2, R92, R3, !PT ;  /* 0x000000035c027209 */ /* 0x000fe40007810000 */
[----:B------:R-:W-:Y:S02]  /*3b40*/  FMNMX.FTZ R3, R19, R12, !PT ;  /* 0x0000000c13037209 */ /* 0x000fe40007810000 */
[----:B------:R-:W-:Y:S02]  /*3b50*/  FSEL R89, R32, -INF , P0 ;  /* 0xff80000020597808 */ /* 0x000fe40000000000 */
[----:B------:R-:W-:Y:S01]  /*3b60*/  FMNMX.FTZ R3, R20, R3, !PT ;  /* 0x0000000314037209 */ /* 0x000fe20007810000 */
[----:B------:R-:W-:Y:S01]  /*3b70*/  LDSM.16.MT88.4 R32, [R250+0x100] ;  /* 0x00010000fa20783b */ /* 0x000fe20000004200 */
[----:B------:R-:W-:Y:S02]  /*3b80*/  FMNMX.FTZ R2, R91, R2, !PT ;  /* 0x000000025b027209 */ /* 0x000fe40007810000 */
[----:B------:R-:W-:-:S02]  /*3b90*/  FMNMX.FTZ R3, R22, R3, !PT ;  /* 0x0000000316037209 */ /* 0x000fc40007810000 */
[----:B------:R-:W-:Y:S02]  /*3ba0*/  FMNMX.FTZ R2, R89, R2, !PT ;  /* 0x0000000259027209 */ /* 0x000fe40007810000 */
[----:B------:R-:W-:Y:S02]  /*3bb0*/  FMNMX.FTZ R3, R23, R3, !PT ;  /* 0x0000000317037209 */ /* 0x000fe40007810000 */
[----:B------:R-:W-:Y:S01]  /*3bc0*/  FSEL R90, R38, -INF , P0 ;  /* 0xff800000265a7808 */ /* 0x000fe20000000000 */
[----:B------:R-:W1:Y:S01]  /*3bd0*/  SHFL.BFLY PT, R12, R2, 0x2, 0x1f ;  /* 0x0c401f00020c7f89 */ /* 0x000e6200000e0000 */
[----:B------:R-:W-:-:S03]  /*3be0*/  FMNMX.FTZ R3, R105, R3, !PT ;  /* 0x0000000369037209 */ /* 0x000fc60007810000 */
[----:B------:R-:W-:Y:S01]  /*3bf0*/  LDSM.16.MT88.4 R36, [R249+0x100] ;  /* 0x00010000f924783b */ /* 0x000fe20000004200 */
[----:B------:R-:W-:-:S04]  /*3c00*/  FMNMX.FTZ R3, R104, R3, !PT ;  /* 0x0000000368037209 */ /* 0x000fc80007810000 */
[----:B------:R-:W-:-:S04]  /*3c10*/  FMNMX.FTZ R3, R108, R3, !PT ;  /* 0x000000036c037209 */ /* 0x000fc80007810000 */
[----:B------:R-:W-:-:S04]  /*3c20*/  FMNMX.FTZ R3, R107, R3, !PT ;  /* 0x000000036b037209 */ /* 0x000fc80007810000 */
[----:B------:R-:W-:-:S04]  /*3c30*/  FMNMX.FTZ R3, R106, R3, !PT ;  /* 0x000000036a037209 */ /* 0x000fc80007810000 */
[----:B------:R-:W-:Y:S02]  /*3c40*/  FMNMX.FTZ R3, R99, R3, !PT ;  /* 0x0000000363037209 */ /* 0x000fe40007810000 */
[----:B-1----:R-:W-:Y:S02]  /*3c50*/  FMNMX.FTZ R2, R2, R12, !PT ;  /* 0x0000000c02027209 */ /* 0x002fe40007810000 */
[----:B------:R-:W-:-:S03]  /*3c60*/  FMNMX.FTZ R3, R98, R3, !PT ;  /* 0x0000000362037209 */ /* 0x000fc60007810000 */
[----:B------:R-:W1:Y:S01]  /*3c70*/  SHFL.BFLY PT, R132, R2, 0x1, 0x1f ;  /* 0x0c201f0002847f89 */ /* 0x000e6200000e0000 */
[----:B------:R-:W-:-:S05]  /*3c80*/  FMNMX.FTZ R3, R90, R3, !PT ;  /* 0x000000035a037209 */ /* 0x000fca0007810000 */
[----:B------:R-:W2:Y:S01]  /*3c90*/  SHFL.BFLY PT, R21, R3, 0x2, 0x1f ;  /* 0x0c401f0003157f89 */ /* 0x000ea200000e0000 */
[----:B-1----:R-:W-:-:S04]  /*3ca0*/  FMNMX.FTZ R132, R2, R132, !PT ;  /* 0x0000008402847209 */ /* 0x002fc80007810000 */
[C---:B------:R-:W-:Y:S01]  /*3cb0*/  FSETP.NEU.FTZ.AND P0, PT, R132.reuse, -INF , PT ;  /* 0xff8000008400780b */ /* 0x040fe20003f1d000 */
[----:B------:R-:W-:Y:S01]  /*3cc0*/  FMUL.FTZ R12, R132, c[0x0][0x2d0] ;  /* 0x0000b400840c7a20 */ /* 0x000fe20000410000 */
[----:B--2---:R-:W-:-:S04]  /*3cd0*/  FMNMX.FTZ R2, R3, R21, !PT ;  /* 0x0000001503027209 */ /* 0x004fc80007810000 */
[----:B------:R-:W-:Y:S01]  /*3ce0*/  FSEL R12, R12, RZ, P0 ;  /* 0x000000ff0c0c7208 */ /* 0x000fe20000000000 */
[----:B------:R-:W1:Y:S04]  /*3cf0*/  SHFL.BFLY PT, R3, R2, 0x1, 0x1f ;  /* 0x0c201f0002037f89 */ /* 0x000e6800000e0000 */
[--C-:B------:R-:W-:Y:S02]  /*3d00*/  FFMA.FTZ R13, R13, c[0x0][0x2d0], -R12.reuse ;  /* 0x0000b4000d0d7a23 */ /* 0x100fe4000001080c */
[--C-:B------:R-:W-:Y:S02]  /*3d10*/  FFMA.FTZ R14, R14, c[0x0][0x2d0], -R12.reuse ;  /* 0x0000b4000e0e7a23 */ /* 0x100fe4000001080c */
[----:B------:R-:W-:Y:S01]  /*3d20*/  MUFU.EX2 R109, R13 ;  /* 0x0000000d006d7308 */ /* 0x000fe20000000800 */
[----:B------:R-:W-:-:S02]  /*3d30*/  FFMA.FTZ R10, R10, c[0x0][0x2d0], -R12 ;  /* 0x0000b4000a0a7a23 */ /* 0x000fc4000001080c */
[--C-:B------:R-:W-:Y:S02]  /*3d40*/  FFMA.FTZ R9, R9, c[0x0][0x2d0], -R12.reuse ;  /* 0x0000b40009097a23 */ /* 0x100fe4000001080c */
[--C-:B------:R-:W-:Y:S02]  /*3d50*/  FFMA.FTZ R8, R8, c[0x0][0x2d0], -R12.reuse ;  /* 0x0000b40008087a23 */ /* 0x100fe4000001080c */
[--C-:B------:R-:W-:Y:S01]  /*3d60*/  FFMA.FTZ R7, R7, c[0x0][0x2d0], -R12.reuse ;  /* 0x0000b40007077a23 */ /* 0x100fe2000001080c */
[----:B------:R-:W-:Y:S01]  /*3d70*/  MUFU.EX2 R183, R14 ;  /* 0x0000000e00b77308 */ /* 0x000fe20000000800 */
[--C-:B------:R-:W-:Y:S02]  /*3d80*/  FFMA.FTZ R11, R11, c[0x0][0x2d0], -R12.reuse ;  /* 0x0000b4000b0b7a23 */ /* 0x100fe4000001080c */
[----:B------:R-:W-:Y:S01]  /*3d90*/  FFMA.FTZ R6, R6, c[0x0][0x2d0], -R12 ;  /* 0x0000b40006067a23 */ /* 0x000fe2000001080c */
[----:B-1----:R-:W-:-:S04]  /*3da0*/  FMNMX.FTZ R2, R3, R2, !PT ;  /* 0x0000000203027209 */ /* 0x002fc80007810000 */
[----:B------:R-:W-:Y:S01]  /*3db0*/  MUFU.EX2 R87, R10 ;  /* 0x0000000a00577308 */ /* 0x000fe20000000800 */
[C---:B------:R-:W-:Y:S01]  /*3dc0*/  FSETP.NEU.FTZ.AND P0, PT, R2.reuse, -INF , PT ;  /* 0xff8000000200780b */ /* 0x040fe20003f1d000 */
[----:B------:R-:W-:-:S06]  /*3dd0*/  FMUL.FTZ R3, R2, c[0x0][0x2d0] ;  /* 0x0000b40002037a20 */ /* 0x000fcc0000410000 */
[----:B------:R-:W1:Y:S01]  /*3de0*/  MUFU.EX2 R85, R9 ;  /* 0x0000000900557308 */ /* 0x000e620000000800 */
[----:B------:R-:W-:-:S05]  /*3df0*/  FSEL R3, R3, RZ, P0 ;  /* 0x000000ff03037208 */ /* 0x000fca0000000000 */
[--C-:B------:R-:W-:Y:S02]  /*3e00*/  FFMA.FTZ R4, R16, c[0x0][0x2d0], -R3.reuse ;  /* 0x0000b40010047a23 */ /* 0x100fe40000010803 */
[--C-:B------:R-:W-:Y:S01]  /*3e10*/  FFMA.FTZ R15, R15, c[0x0][0x2d0], -R3.reuse ;  /* 0x0000b4000f0f7a23 */ /* 0x100fe20000010803 */
[----:B------:R1:W-:Y:S08]  /*3e20*/  MUFU.EX2 R86, R8 ;  /* 0x0000000800567308 */ /* 0x0003f00000000800 */
[----:B------:R2:W-:Y:S08]  /*3e30*/  MUFU.EX2 R13, R4 ;  /* 0x00000004000d7308 */ /* 0x0005f00000000800 */
[----:B------:R-:W3:Y:S01]  /*3e40*/  MUFU.EX2 R88, R7 ;  /* 0x0000000700587308 */ /* 0x000ee20000000800 */
[----:B-1----:R-:W-:Y:S01]  /*3e50*/  F2FP.PACK_AB R8, R85, R87 ;  /* 0x000000575508723e */ /* 0x002fe200000000ff */
[----:B--2---:R-:W-:-:S06]  /*3e60*/  FFMA.FTZ R4, R17, c[0x0][0x2d0], -R3 ;  /* 0x0000b40011047a23 */ /* 0x004fcc0000010803 */
[----:B------:R-:W1:Y:S01]  /*3e70*/  MUFU.EX2 R15, R15 ;  /* 0x0000000f000f7308 */ /* 0x000e620000000800 */
[----:B---3--:R-:W-:-:S07]  /*3e80*/  F2FP.PACK_AB R10, R88, R86 ;  /* 0x00000056580a723e */ /* 0x008fce00000000ff */
[----:B------:R2:W-:Y:S08]  /*3e90*/  MUFU.EX2 R14, R4 ;  /* 0x00000004000e7308 */ /* 0x0005f00000000800 */
[----:B------:R-:W3:Y:S01]  /*3ea0*/  MUFU.EX2 R110, R11 ;  /* 0x0000000b006e7308 */ /* 0x000ee20000000800 */
[----:B-1----:R-:W-:Y:S01]  /*3eb0*/  F2FP.PACK_AB R9, R13, R15 ;  /* 0x0000000f0d09723e */ /* 0x002fe200000000ff */
[----:B--2---:R-:W-:-:S06]  /*3ec0*/  FFMA.FTZ R4, R18, c[0x0][0x2d0], -R3 ;  /* 0x0000b40012047a23 */ /* 0x004fcc0000010803 */
[----:B------:R3:W-:Y:S08]  /*3ed0*/  MUFU.EX2 R111, R6 ;  /* 0x00000006006f7308 */ /* 0x0007f00000000800 */
[----:B------:R1:W2:Y:S01]  /*3ee0*/  MUFU.EX2 R84, R4 ;  /* 0x0000000400547308 */ /* 0x0002a20000000800 */
[----:B---3--:R-:W-:Y:S01]  /*3ef0*/  F2FP.PACK_AB R6, R183, R110 ;  /* 0x0000006eb706723e */ /* 0x008fe200000000ff */
[----:B-1----:R-:W-:Y:S01]  /*3f00*/  FFMA.FTZ R4, R19, c[0x0][0x2d0], -R3 ;  /* 0x0000b40013047a23 */ /* 0x002fe20000010803 */
[----:B--2---:R-:W-:-:S05]  /*3f10*/  F2FP.PACK_AB R11, R84, R14 ;  /* 0x0000000e540b723e */ /* 0x004fca00000000ff */
[----:B------:R1:W-:Y:S02]  /*3f20*/  MUFU.EX2 R182, R4 ;  /* 0x0000000400b67308 */ /* 0x0003e40000000800 */
[C---:B------:R-:W-:Y:S08]  /*3f30*/  HMMA.16816.F32 R16, R8.reuse, R26, RZ ;  /* 0x0000001a0810723c */ /* 0x040ff000000018ff */
[----:B------:R-:W-:Y:S01]  /*3f40*/  HMMA.16816.F32 R40, R8, R36, RZ ;  /* 0x000000240828723c */ /* 0x000fe200000018ff */
[----:B-1----:R-:W-:-:S04]  /*3f50*/  FFMA.FTZ R4, R20, c[0x0][0x2d0], -R3 ;  /* 0x0000b40014047a23 */ /* 0x002fc80000010803 */
[----:B------:R1:W2:Y:S02]  /*3f60*/  MUFU.EX2 R127, R4 ;  /* 0x00000004007f7308 */ /* 0x0002a40000000800 */
[----:B-1----:R-:W-:Y:S01]  /*3f70*/  FFMA.FTZ R4, R22, c[0x0][0x2d0], -R3 ;  /* 0x0000b40016047a23 */ /* 0x002fe20000010803 */
[----:B--2---:R-:W-:-:S05]  /*3f80*/  F2FP.PACK_AB R5, R127, R182 ;  /* 0x000000b67f05723e */ /* 0x004fca00000000ff */
[----:B------:R1:W-:Y:S02]  /*3f90*/  MUFU.EX2 R126, R4 ;  /* 0x00000004007e7308 */ /* 0x0003e40000000800 */
[----:B-1----:R-:W-:Y:S02]  /*3fa0*/  FFMA.FTZ R4, R23, c[0x0][0x2d0], -R3 ;  /* 0x0000b40017047a23 */ /* 0x002fe40000010803 */
[C---:B------:R-:W-:Y:S04]  /*3fb0*/  HMMA.16816.F32 R20, R8.reuse, R24, RZ ;  /* 0x000000180814723c */ /* 0x040fe800000018ff */
[----:B------:R1:W2:Y:S04]  /*3fc0*/  MUFU.EX2 R125, R4 ;  /* 0x00000004007d7308 */ /* 0x0002a80000000800 */
[----:B------:R-:W-:Y:S01]  /*3fd0*/  HMMA.16816.F32 R24, R8, R38, RZ ;  /* 0x000000260818723c */ /* 0x000fe200000018ff */
[----:B-1----:R-:W-:-:S02]  /*3fe0*/  F2FP.PACK_AB R4, R109, R111 ;  /* 0x0000006f6d04723e */ /* 0x002fc400000000ff */
[----:B--2---:R-:W-:Y:S11]  /*3ff0*/  F2FP.PACK_AB R7, R125, R126 ;  /* 0x0000007e7d07723e */ /* 0x004ff600000000ff */
[----:B------:R-:W-:Y:S02]  /*4000*/  @!UPT UIADD3 URZ, URZ, URZ, URZ ;  /* 0x0000003f3f3ff290 */ /* 0x000fe4000fffe03f */
[----:B------:R-:W-:Y:S08]  /*4010*/  HMMA.16816.F32 R164, R4, R28, R20 ;  /* 0x0000001c04a4723c */ /* 0x000ff00000001814 */
[----:B------:R-:W-:Y:S08]  /*4020*/  HMMA.16816.F32 R20, R8, R48, RZ ;  /* 0x000000300814723c */ /* 0x000ff000000018ff */
[----:B------:R-:W-:Y:S01]  /*4030*/  HMMA.16816.F32 R60, R4, R30, R16 ;  /* 0x0000001e043c723c */ /* 0x000fe20000001810 */
[----:B------:R-:W1:Y:S07]  /*4040*/  LDSM.16.MT88.4 R28, [R248+0x2100] ;  /* 0x00210000f81c783b */ /* 0x000e6e0000004200 */
[----:B------:R-:W-:Y:S08]  /*4050*/  HMMA.16816.F32 R16, R8, R50, RZ ;  /* 0x000000320810723c */ /* 0x000ff000000018ff */
[C---:B------:R-:W-:Y:S07]  /*4060*/  HMMA.16816.F32 R56, R4.reuse, R44, R20 ;  /* 0x0000002c0438723c */ /* 0x040fee0000001814 */
[----:B------:R-:W-:Y:S01]  /*4070*/  STL [R1+0x48], R62 ;  /* 0x0000483e01007387 */ /* 0x000fe20000100800 */
[----:B------:R-:W-:Y:S01]  /*4080*/  HMMA.16816.F32 R156, R4, R52, R40 ;  /* 0x00000034049c723c */ /* 0x000fe20000001828 */
[----:B------:R-:W-:Y:S01]  /*4090*/  IMAD.MOV.U32 R102, RZ, RZ, R61 ;  /* 0x000000ffff667224 */ /* 0x000fe200078e003d */
[----:B------:R-:W-:Y:S01]  /*40a0*/  MOV R101, R60 ;  /* 0x0000003c00657202 */ /* 0x000fe20000000f00 */
[----:B------:R-:W-:-:S02]  /*40b0*/  IMAD.MOV.U32 R178, RZ, RZ, R63 ;  /* 0x000000ffffb27224 */ /* 0x000fc400078e003f */
[----:B------:R-:W-:Y:S03]  /*40c0*/  LDSM.16.MT88.4 R60, [R248+0x2900] ;  /* 0x00290000f83c783b */ /* 0x000fe60000004200 */
[C---:B------:R-:W-:Y:S01]  /*40d0*/  HMMA.16816.F32 R148, R4.reuse, R54, R24 ;  /* 0x000000360494723c */ /* 0x040fe20000001818 */
[----:B------:R-:W2:Y:S07]  /*40e0*/  LDSM.16.MT88.4 R52, [R251+0x2900] ;  /* 0x00290000fb34783b */ /* 0x000eae0000004200 */
[----:B------:R-:W-:Y:S01]  /*40f0*/  IMAD.MOV.U32 R118, RZ, RZ, R57 ;  /* 0x000000ffff767224 */ /* 0x000fe200078e0039 */
[----:B------:R-:W-:Y:S01]  /*4100*/  MOV R117, R56 ;  /* 0x0000003800757202 */ /* 0x000fe20000000f00 */
[----:B------:R-:W-:Y:S01]  /*4110*/  IMAD.MOV.U32 R116, RZ, RZ, R58 ;  /* 0x000000ffff747224 */ /* 0x000fe200078e003a */
[----:B------:R-:W-:Y:S01]  /*4120*/  HMMA.16816.F32 R16, R4, R46, R16 ;  /* 0x0000002e0410723c */ /* 0x000fe20000001810 */
[----:B------:R-:W-:-:S02]  /*4130*/  IMAD.MOV.U32 R115, RZ, RZ, R59 ;  /* 0x000000ffff737224 */ /* 0x000fc400078e003b */
[----:B------:R-:W3:Y:S05]  /*4140*/  LDSM.16.MT88.4 R56, [R249+0x2900] ;  /* 0x00290000f938783b */ /* 0x000eea0000004200 */
[C---:B------:R-:W-:Y:S08]  /*4150*/  HMMA.16816.F32 R20, R8.reuse, R70, RZ ;  /* 0x000000460814723c */ /* 0x040ff000000018ff */
[C---:B-1----:R-:W-:Y:S08]  /*4160*/  HMMA.16816.F32 R40, R8.reuse, R28, RZ ;  /* 0x0000001c0828723c */ /* 0x042ff000000018ff */
[----:B------:R-:W-:Y:S01]  /*4170*/  HMMA.16816.F32 R24, R8, R68, RZ ;  /* 0x000000440818723c */ /* 0x000fe200000018ff */
[----:B------:R-:W-:Y:S01]  /*4180*/  MOV R181, R16 ;  /* 0x0000001000b57202 */ /* 0x000fe20000000f00 */
[----:B------:R-:W-:Y:S01]  /*4190*/  IMAD.MOV.U32 R180, RZ, RZ, R17 ;  /* 0x000000ffffb47224 */ /* 0x000fe200078e0011 */
[----:B------:R-:W-:Y:S01]  /*41a0*/  MOV R124, R19 ;  /* 0x00000013007c7202 */ /* 0x000fe20000000f00 */
[----:B------:R-:W-:-:S04]  /*41b0*/  IMAD.MOV.U32 R179, RZ, RZ, R18 ;  /* 0x000000ffffb37224 */ /* 0x000fc800078e0012 */
[C---:B------:R-:W-:Y:S08]  /*41c0*/  HMMA.16816.F32 R48, R8.reuse, R32, RZ ;  /* 0x000000200830723c */ /* 0x040ff000000018ff */
[C---:B------:R-:W-:Y:S08]  /*41d0*/  HMMA.16816.F32 R44, R8.reuse, R34, RZ ;  /* 0x00000022082c723c */ /* 0x040ff000000018ff */
[----:B------:R-:W-:Y:S08]  /*41e0*/  HMMA.16816.F32 R32, R8, R64, RZ ;  /* 0x000000400820723c */ /* 0x000ff000000018ff */
[----:B--2---:R-:W-:Y:S08]  /*41f0*/  HMMA.16816.F32 R20, R4, R54, R20 ;  /* 0x000000360414723c */ /* 0x004ff00000001814 */
[C---:B------:R-:W-:Y:S08]  /*4200*/  HMMA.16816.F32 R16, R8.reuse, R76, RZ ;  /* 0x0000004c0810723c */ /* 0x040ff000000018ff */
[C---:B------:R-:W-:Y:S08]  /*4210*/  HMMA.16816.F32 R36, R8.reuse, R30, RZ ;  /* 0x0000001e0824723c */ /* 0x040ff000000018ff */
[----:B------:R-:W-:Y:S01]  /*4220*/  HMMA.16816.F32 R28, R8, R66, RZ ;  /* 0x00000042081c723c */ /* 0x000fe200000018ff */
[----:B------:R-:W1:Y:S01]  /*4230*/  LDSM.16.MT88.4 R64, [R248+0x4100] ;  /* 0x00410000f840783b */ /* 0x000e620000004200 */
[----:B------:R-:W-:Y:S01]  /*4240*/  IMAD.MOV.U32 R137, RZ, RZ, R21 ;  /* 0x000000ffff897224 */ /* 0x000fe200078e0015 */
[----:B------:R-:W-:Y:S01]  /*4250*/  MOV R136, R20 ;  /* 0x0000001400887202 */ /* 0x000fe20000000f00 */
[----:B------:R-:W-:-:S02]  /*4260*/  IMAD.MOV.U32 R114, RZ, RZ, R23 ;  /* 0x000000ffff727224 */ /* 0x000fc400078e0017 */
[----:B------:R-:W-:Y:S02]  /*4270*/  IMAD.MOV.U32 R103, RZ, RZ, R22 ;  /* 0x000000ffff677224 */ /* 0x000fe400078e0016 */
[C---:B------:R-:W-:Y:S08]  /*4280*/  HMMA.16816.F32 R128, R4.reuse, R60, R40 ;  /* 0x0000003c0480723c */ /* 0x040ff00000001828 */
[C---:B------:R-:W-:Y:S01]  /*4290*/  HMMA.16816.F32 R24, R4.reuse, R52, R24 ;  /* 0x000000340418723c */ /* 0x040fe20000001818 */
[----:B------:R-:W-:Y:S07]  /*42a0*/  LDSM.16.MT88.4 R52, [R250+0x4100] ;  /* 0x00410000fa34783b */ /* 0x000fee0000004200 */
[C---:B------:R-:W-:Y:S01]  /*42b0*/  HMMA.16816.F32 R140, R4.reuse, R72, R48 ;  /* 0x00000048048c723c */ /* 0x040fe20000001830 */
[----:B------:R-:W2:Y:S07]  /*42c0*/  LDSM.16.MT88.4 R48, [R249+0x4100] ;  /* 0x00410000f930783b */ /* 0x000eae0000004200 */
[----:B---3--:R-:W-:Y:S01]  /*42d0*/  HMMA.16816.F32 R40, R4, R56, R32 ;  /* 0x000000380428723c */ /* 0x008fe20000001820 */
[----:B------:R-:W-:Y:S01]  /*42e0*/  IMAD.MOV.U32 R122, RZ, RZ, R129 ;  /* 0x000000ffff7a7224 */ /* 0x000fe200078e0081 */
[----:B------:R-:W-:Y:S01]  /*42f0*/  MOV R120, R131 ;  /* 0x0000008300787202 */ /* 0x000fe20000000f00 */
[----:B------:R-:W-:-:S02]  /*4300*/  IMAD.MOV.U32 R121, RZ, RZ, R130 ;  /* 0x000000ffff797224 */ /* 0x000fc400078e0082 */
[----:B------:R-:W-:-:S03]  /*4310*/  IMAD.MOV.U32 R119, RZ, RZ, R128 ;  /* 0x000000ffff777224 */ /* 0x000fc600078e0080 */
[C---:B------:R-:W-:Y:S01]  /*4320*/  HMMA.16816.F32 R20, R4.reuse, R80, R16 ;  /* 0x000000500414723c */ /* 0x040fe20000001810 */
[----:B------:R-:W-:Y:S01]  /*4330*/  IMAD.MOV.U32 R130, RZ, RZ, R25 ;  /* 0x000000ffff827224 */ /* 0x000fe200078e0019 */
[----:B------:R-:W-:Y:S01]  /*4340*/  MOV R128, R27 ;  /* 0x0000001b00807202 */ /* 0x000fe20000000f00 */
[----:B------:R-:W-:Y:S02]  /*4350*/  IMAD.MOV.U32 R129, RZ, RZ, R26 ;  /* 0x000000ffff817224 */ /* 0x000fe400078e001a */
[----:B------:R-:W-:Y:S02]  /*4360*/  IMAD.MOV.U32 R123, RZ, RZ, R24 ;  /* 0x000000ffff7b7224 */ /* 0x000fe400078e0018 */
[----:B------:R-:W3:Y:S01]  /*4370*/  LDSM.16.MT88.4 R24, [R248+0x4900] ;  /* 0x00490000f818783b */ /* 0x000ee20000004200 */
[C---:B------:R-:W-:Y:S03]  /*4380*/  HMMA.16816.F32 R68, R4.reuse, R62, R36 ;  /* 0x0000003e0444723c */ /* 0x040fe60000001824 */
[----:B------:R-:W-:Y:S05]  /*4390*/  LDSM.16.MT88.4 R60, [R248+0x6100] ;  /* 0x00610000f83c783b */ /* 0x000fea0000004200 */
[----:B------:R-:W-:Y:S01]  /*43a0*/  HMMA.16816.F32 R36, R4, R58, R28 ;  /* 0x0000003a0424723c */ /* 0x000fe2000000181c */
[----:B------:R-:W-:Y:S01]  /*43b0*/  IMAD.MOV.U32 R32, RZ, RZ, R43 ;  /* 0x000000ffff207224 */ /* 0x000fe200078e002b */
[----:B------:R-:W-:Y:S01]  /*43c0*/  MOV R113, R42 ;  /* 0x0000002a00717202 */ /* 0x000fe20000000f00 */
[----:B------:R-:W-:Y:S01]  /*43d0*/  IMAD.MOV.U32 R112, RZ, RZ, R40 ;  /* 0x000000ffff707224 */ /* 0x000fe200078e0028 */
[----:B------:R-:W-:Y:S01]  /*43e0*/  LDSM.16.MT88.4 R56, [R251+0x4900] ;  /* 0x00490000fb38783b */ /* 0x000fe20000004200 */
[----:B------:R-:W-:-:S03]  /*43f0*/  IMAD.MOV.U32 R100, RZ, RZ, R41 ;  /* 0x000000ffff647224 */ /* 0x000fc600078e0029 */
[----:B------:R-:W-:Y:S01]  /*4400*/  HMMA.16816.F32 R72, R4, R74, R44 ;  /* 0x0000004a0448723c */ /* 0x000fe2000000182c */
[----:B------:R-:W4:Y:S01]  /*4410*/  LDSM.16.MT88.4 R44, [R251+0x4100] ;  /* 0x00410000fb2c783b */ /* 0x000f220000004200 */
[----:B------:R-:W-:Y:S01]  /*4420*/  MOV R17, R21 ;  /* 0x0000001500117202 */ /* 0x000fe20000000f00 */
[----:B------:R-:W-:Y:S01]  /*4430*/  IMAD.MOV.U32 R16, RZ, RZ, R23 ;  /* 0x000000ffff107224 */ /* 0x000fe200078e0017 */
[----:B------:R-:W-:Y:S01]  /*4440*/  MOV R0, R20 ;  /* 0x0000001400007202 */ /* 0x000fe20000000f00 */
[----:B------:R-:W5:Y:S01]  /*4450*/  LDSM.16.MT88.4 R40, [R249+0x4900] ;  /* 0x00490000f928783b */ /* 0x000f620000004200 */
[----:B------:R-:W-:Y:S02]  /*4460*/  IMAD.MOV.U32 R80, RZ, RZ, R22 ;  /* 0x000000ffff507224 */ /* 0x000fe400078e0016 */
[C---:B------:R-:W-:Y:S07]  /*4470*/  HMMA.16816.F32 R20, R8.reuse, R78, RZ ;  /* 0x0000004e0814723c */ /* 0x040fee00000018ff */
[----:B------:R-:W-:Y:S01]  /*4480*/  IMAD.MOV.U32 R78, RZ, RZ, R17 ;  /* 0x000000ffff4e7224 */ /* 0x000fe200078e0011 */
[----:B------:R-:W-:Y:S01]  /*4490*/  MOV R28, R38 ;  /* 0x00000026001c7202 */ /* 0x000fe20000000f00 */
[----:B------:R-:W-:Y:S01]  /*44a0*/  IMAD.MOV.U32 R131, RZ, RZ, R39 ;  /* 0x000000ffff837224 */ /* 0x000fe200078e0027 */
[----:B------:R-:W-:Y:S01]  /*44b0*/  MOV R79, R16 ;  /* 0x00000010004f7202 */ /* 0x000fe20000000f00 */
[----:B------:R-:W-:Y:S01]  /*44c0*/  IMAD.MOV.U32 R76, RZ, RZ, R36 ;  /* 0x000000ffff4c7224 */ /* 0x000fe200078e0024 */
[----:B-1----:R-:W-:Y:S01]  /*44d0*/  HMMA.16816.F32 R16, R8, R64, RZ ;  /* 0x000000400810723c */ /* 0x002fe200000018ff */
[----:B------:R-:W-:Y:S01]  /*44e0*/  MOV R77, R37 ;  /* 0x00000025004d7202 */ /* 0x000fe20000000f00 */
[----:B------:R-:W-:-:S05]  /*44f0*/  IMAD.MOV.U32 R81, RZ, RZ, R28 ;  /* 0x000000ffff517224 */ /* 0x000fca00078e001c */
[----:B------:R-:W-:Y:S01]  /*4500*/  IMAD.MOV.U32 R65, RZ, RZ, R32 ;  /* 0x000000ffff417224 */ /* 0x000fe200078e0020 */
[----:B------:R-:W-:Y:S01]  /*4510*/  HMMA.16816.F32 R36, R8, R66, RZ ;  /* 0x000000420824723c */ /* 0x000fe200000018ff */
[----:B------:R-:W-:-:S06]  /*4520*/  IMAD.MOV.U32 R64, RZ, RZ, R119 ;  /* 0x000000ffff407224 */ /* 0x000fcc00078e0077 */
[----:B------:R-:W-:Y:S01]  /*4530*/  MOV R66, R121 ;  /* 0x0000007900427202 */ /* 0x000fe20000000f00 */
[----:B--2---:R-:W-:Y:S01]  /*4540*/  HMMA.16816.F32 R32, R8, R48, RZ ;  /* 0x000000300820723c */ /* 0x004fe200000018ff */
[----:B------:R-:W-:-:S07]  /*4550*/  IMAD.MOV.U32 R67, RZ, RZ, R120 ;  /* 0x000000ffff437224 */ /* 0x000fce00078e0078 */
[----:B------:R-:W-:Y:S01]  /*4560*/  HMMA.16816.F32 R28, R8, R50, RZ ;  /* 0x00000032081c723c */ /* 0x000fe200000018ff */
[----:B------:R-:W1:Y:S07]  /*4570*/  LDSM.16.MT88.4 R48, [R250+0x4900] ;  /* 0x00490000fa30783b */ /* 0x000e6e0000004200 */
[----:B---3--:R-:W-:Y:S08]  /*4580*/  HMMA.16816.F32 R184, R4, R24, R16 ;  /* 0x0000001804b8723c */ /* 0x008ff00000001810 */
[----:B----4-:R-:W-:Y:S07]  /*4590*/  HMMA.16816.F32 R16, R8, R44, RZ ;  /* 0x0000002c0810723c */ /* 0x010fee00000018ff */
[----:B------:R-:W-:Y:S01]  /*45a0*/  IMAD.MOV.U32 R44, RZ, RZ, R137 ;  /* 0x000000ffff2c7224 */ /* 0x000fe200078e0089 */
[----:B------:R-:W-:Y:S01]  /*45b0*/  MOV R45, R136 ;  /* 0x00000088002d7202 */ /* 0x000fe20000000f00 */
[C---:B------:R-:W-:Y:S01]  /*45c0*/  HMMA.16816.F32 R144, R4.reuse, R26, R36 ;  /* 0x0000001a0490723c */ /* 0x040fe20000001824 */
[----:B------:R-:W2:Y:S07]  /*45d0*/  LDSM.16.MT88.4 R36, [R248+0x6900] ;  /* 0x00690000f824783b */ /* 0x000eae0000004200 */
[C---:B-----5:R-:W-:Y:S08]  /*45e0*/  HMMA.16816.F32 R160, R4.reuse, R40, R32 ;  /* 0x0000002804a0723c */ /* 0x060ff00000001820 */
[----:B------:R-:W-:Y:S01]  /*45f0*/  HMMA.16816.F32 R136, R4, R42, R28 ;  /* 0x0000002a0488723c */ /* 0x000fe2000000181c */
[----:B------:R-:W3:Y:S07]  /*4600*/  LDSM.16.MT88.4 R40, [R249+0x6100] ;  /* 0x00610000f928783b */ /* 0x000eee0000004200 */
[----:B------:R-:W-:Y:S07]  /*4610*/  HMMA.16816.F32 R24, R8, R54, RZ ;  /* 0x000000360818723c */ /* 0x000fee00000018ff */
[----:B------:R-:W-:Y:S01]  /*4620*/  IMAD.MOV.U32 R54, RZ, RZ, R116 ;  /* 0x000000ffff367224 */ /* 0x000fe200078e0074 */
[----:B------:R-:W-:Y:S01]  /*4630*/  HMMA.16816.F32 R188, R4, R82, R20 ;  /* 0x0000005204bc723c */ /* 0x000fe20000001814 */
[----:B------:R-:W-:-:S06]  /*4640*/  MOV R55, R115 ;  /* 0x0000007300377202 */ /* 0x000fcc0000000f00 */
[----:B------:R-:W-:Y:S01]  /*4650*/  IMAD.MOV.U32 R82, RZ, RZ, R129 ;  /* 0x000000ffff527224 */ /* 0x000fe200078e0081 */
[----:B------:R-:W-:Y:S01]  /*4660*/  HMMA.16816.F32 R20, R8, R60, RZ ;  /* 0x0000003c0814723c */ /* 0x000fe200000018ff */
[----:B------:R-:W-:-:S06]  /*4670*/  MOV R83, R128 ;  /* 0x0000008000537202 */ /* 0x000fcc0000000f00 */
[----:B------:R-:W-:Y:S01]  /*4680*/  IMAD.MOV.U32 R60, RZ, RZ, R114 ;  /* 0x000000ffff3c7224 */ /* 0x000fe200078e0072 */
[----:B------:R-:W-:Y:S01]  /*4690*/  HMMA.16816.F32 R28, R8, R52, RZ ;  /* 0x00000034081c723c */ /* 0x000fe200000018ff */
[----:B------:R-:W-:-:S06]  /*46a0*/  IMAD.MOV.U32 R61, RZ, RZ, R113 ;  /* 0x000000ffff3d7224 */ /* 0x000fcc00078e0071 */
[----:B------:R-:W-:Y:S01]  /*46b0*/  MOV R53, R118 ;  /* 0x0000007600357202 */ /* 0x000fe20000000f00 */
[----:B------:R-:W-:Y:S01]  /*46c0*/  IMAD.MOV.U32 R52, RZ, RZ, R117 ;  /* 0x000000ffff347224 */ /* 0x000fe200078e0075 */
[----:B------:R-:W-:Y:S07]  /*46d0*/  HMMA.16816.F32 R32, R8, R46, RZ ;  /* 0x0000002e0820723c */ /* 0x000fee00000018ff */
[----:B------:R-:W-:Y:S01]  /*46e0*/  IMAD.MOV.U32 R46, RZ, RZ, R80 ;  /* 0x000000ffff2e7224 */ /* 0x000fe200078e0050 */
[----:B-1----:R-:W-:Y:S01]  /*46f0*/  HMMA.16816.F32 R116, R4, R50, R24 ;  /* 0x000000320474723c */ /* 0x002fe20000001818 */
[----:B------:R-:W1:Y:S01]  /*4700*/  LDSM.16.MT88.4 R24, [R249+0x6900] ;  /* 0x00690000f918783b */ /* 0x000e620000004200 */
[----:B------:R-:W-:Y:S01]  /*4710*/  IMAD.MOV.U32 R80, RZ, RZ, R123 ;  /* 0x000000ffff507224 */ /* 0x000fe200078e007b */
[----:B------:R-:W-:-:S02]  /*4720*/  MOV R47, R79 ;  /* 0x0000004f002f7202 */ /* 0x000fc40000000f00 */
[----:B------:R-:W-:-:S03]  /*4730*/  MOV R79, R131 ;  /* 0x00000083004f7202 */ /* 0x000fc60000000f00 */
[----:B------:R-:W-:Y:S07]  /*4740*/  HMMA.16816.F32 R152, R4, R56, R16 ;  /* 0x000000380498723c */ /* 0x000fee0000001810 */
[----:B------:R-:W-:Y:S01]  /*4750*/  IMAD.MOV.U32 R56, RZ, RZ, R65 ;  /* 0x000000ffff387224 */ /* 0x000fe200078e0041 */
[----:B------:R-:W-:Y:S01]  /*4760*/  HMMA.16816.F32 R16, R8, R62, RZ ;  /* 0x0000003e0810723c */ /* 0x000fe200000018ff */
[----:B------:R-:W-:Y:S02]  /*4770*/  IMAD.MOV.U32 R65, RZ, RZ, R122 ;  /* 0x000000ffff417224 */ /* 0x000fe400078e007a */
[----:B------:R-:W-:-:S02]  /*4780*/  IMAD.MOV.U32 R57, RZ, RZ, R78 ;  /* 0x000000ffff397224 */ /* 0x000fc400078e004e */
[----:B------:R-:W-:Y:S02]  /*4790*/  IMAD.MOV.U32 R78, RZ, RZ, R81 ;  /* 0x000000ffff4e7224 */ /* 0x000fe400078e0051 */
[----:B------:R-:W-:Y:S01]  /*47a0*/  MOV R62, R112 ;  /* 0x00000070003e7202 */ /* 0x000fe20000000f00 */
[----:B------:R-:W-:Y:S01]  /*47b0*/  HMMA.16816.F32 R120, R4, R48, R28 ;  /* 0x000000300478723c */ /* 0x000fe2000000181c */
[----:B------:R-:W4:Y:S01]  /*47c0*/  LDSM.16.MT88.4 R28, [R251+0x6100] ;  /* 0x00610000fb1c783b */ /* 0x000f220000004200 */
[----:B------:R-:W-:Y:S02]  /*47d0*/  IMAD.MOV.U32 R81, RZ, RZ, R130 ;  /* 0x000000ffff517224 */ /* 0x000fe400078e0082 */
[----:B------:R-:W-:-:S04]  /*47e0*/  IMAD.MOV.U32 R63, RZ, RZ, R103 ;  /* 0x000000ffff3f7224 */ /* 0x000fc800078e0067 */
[----:B--2---:R-:W-:Y:S08]  /*47f0*/  HMMA.16816.F32 R112, R4, R36, R20 ;  /* 0x000000240470723c */ /* 0x004ff00000001814 */
[----:B---3--:R-:W-:Y:S08]  /*4800*/  HMMA.16816.F32 R20, R8, R40, RZ ;  /* 0x000000280814723c */ /* 0x008ff000000018ff */
[----:B------:R-:W-:Y:S07]  /*4810*/  HMMA.16816.F32 R128, R4, R58, R32 ;  /* 0x0000003a0480723c */ /* 0x000fee0000001820 */
[----:B------:R-:W-:Y:S01]  /*4820*/  IMAD.MOV.U32 R33, RZ, RZ, R102 ;  /* 0x000000ffff217224 */ /* 0x000fe200078e0066 */
[----:B------:R-:W-:Y:S01]  /*4830*/  MOV R34, R101 ;  /* 0x0000006500227202 */ /* 0x000fe20000000f00 */
[----:B------:R-:W-:-:S02]  /*4840*/  IMAD.MOV.U32 R35, RZ, RZ, R100 ;  /* 0x000000ffff237224 */ /* 0x000fc400078e0064 */
[----:B------:R-:W-:Y:S01]  /*4850*/  HMMA.16816.F32 R100, R4, R38, R16 ;  /* 0x000000260464723c */ /* 0x000fe20000001810 */
[----:B------:R-:W-:Y:S01]  /*4860*/  IMAD.MOV.U32 R41, RZ, RZ, R33 ;  /* 0x000000ffff297224 */ /* 0x000fe200078e0021 */
[----:B------:R-:W-:Y:S01]  /*4870*/  MOV R40, R34 ;  /* 0x0000002200287202 */ /* 0x000fe20000000f00 */
[----:B------:R-:W-:Y:S01]  /*4880*/  IMAD.MOV.U32 R32, RZ, RZ, R35 ;  /* 0x000000ffff207224 */ /* 0x000fe200078e0023 */
[----:B------:R-:W-:Y:S01]  /*4890*/  MOV R34, R63 ;  /* 0x0000003f00227202 */ /* 0x000fe20000000f00 */
[----:B------:R-:W-:Y:S02]  /*48a0*/  IMAD.MOV.U32 R33, RZ, RZ, R62 ;  /* 0x000000ffff217224 */ /* 0x000fe400078e003e */
[----:B------:R-:W-:Y:S01]  /*48b0*/  IMAD.MOV.U32 R35, RZ, RZ, R60 ;  /* 0x000000ffff237224 */ /* 0x000fe200078e003c */
[----:B------:R-:W-:Y:S07]  /*48c0*/  HMMA.16816.F32 R16, R8, R42, RZ ;  /* 0x0000002a0810723c */ /* 0x000fee00000018ff */
[----:B------:R-:W-:Y:S01]  /*48d0*/  IMAD.MOV.U32 R42, RZ, RZ, R61 ;  /* 0x000000ffff2a7224 */ /* 0x000fe200078e003d */
[----:B------:R-:W-:Y:S01]  /*48e0*/  MOV R43, R56 ;  /* 0x00000038002b7202 */ /* 0x000fe20000000f00 */
[----:B-1----:R-:W-:Y:S01]  /*48f0*/  HMMA.16816.F32 R60, R4, R24, R20 ;  /* 0x00000018043c723c */ /* 0x002fe20000001814 */
[----:B------:R-:W1:Y:S06]  /*4900*/  LDSM.16.MT88.4 R20, [R251+0x6900] ;  /* 0x00690000fb14783b */ /* 0x000e6c0000004200 */
[----:B------:R-:W-:-:S08]  /*4910*/  IMAD.MOV.U32 R25, RZ, RZ, R57 ;  /* 0x000000ffff197224 */ /* 0x000fd000078e0039 */
[----:B------:R-:W-:Y:S08]  /*4920*/  HMMA.16816.F32 R56, R4, R26, R16 ;  /* 0x0000001a0438723c */ /* 0x000ff00000001810 */
[----:B----4-:R-:W-:Y:S07]  /*4930*/  HMMA.16816.F32 R16, R8, R28, RZ ;  /* 0x0000001c0810723c */ /* 0x010fee00000018ff */
[----:B------:R-:W-:Y:S01]  /*4940*/  IMAD.MOV.U32 R29, RZ, RZ, R32 ;  /* 0x000000ffff1d7224 */ /* 0x000fe200078e0020 */
[----:B------:R-:W-:Y:S11]  /*4950*/  MOV R28, R33 ;  /* 0x00000021001c7202 */ /* 0x000ff60000000f00 */
[----:B------:R-:W-:Y:S05]  /*4960*/  @!UPT UIADD3 URZ, URZ, URZ, URZ ;  /* 0x0000003f3f3ff290 */ /* 0x000fea000fffe03f */
[----:B-1----:R-:W-:Y:S08]  /*4970*/  HMMA.16816.F32 R48, R4, R20, R16 ;  /* 0x000000140430723c */ /* 0x002ff00000001810 */
[----:B------:R-:W-:Y:S07]  /*4980*/  HMMA.16816.F32 R16, R8, R30, RZ ;  /* 0x0000001e0810723c */ /* 0x000fee00000018ff */
[----:B------:R-:W-:-:S02]  /*4990*/  IMAD.MOV.U32 R30, RZ, RZ, R34 ;  /* 0x000000ffff1e7224 */ /* 0x000fc400078e0022 */
[----:B------:R-:W-:Y:S11]  /*49a0*/  IMAD.MOV.U32 R31, RZ, RZ, R35 ;  /* 0x000000ffff1f7224 */ /* 0x000ff600078e0023 */
[----:B------:R-:W-:Y:S04]  /*49b0*/  @!UPT UIADD3 URZ, URZ, URZ, URZ ;  /* 0x0000003f3f3ff290 */ /* 0x000fe8000fffe03f */
[----:B------:R-:W-:Y:S01]  /*49c0*/  HMMA.16816.F32 R36, R4, R22, R16 ;  /* 0x000000160424723c */ /* 0x000fe20000001810 */
[----:B------:R-:W1:Y:S07]  /*49d0*/  LDSM.16.MT88.4 R16, [R250+0x6100] ;  /* 0x00610000fa10783b */ /* 0x000e6e0000004200 */
[C---:B-1----:R-:W-:Y:S08]  /*49e0*/  HMMA.16816.F32 R20, R8.reuse, R16, RZ ;  /* 0x000000100814723c */ /* 0x042ff000000018ff */
[----:B------:R-:W-:Y:S01]  /*49f0*/  HMMA.16816.F32 R8, R8, R18, RZ ;  /* 0x000000120808723c */ /* 0x000fe200000018ff */
[----:B------:R-:W1:Y:S11]  /*4a00*/  LDSM.16.MT88.4 R16, [R250+0x6900] ;  /* 0x00690000fa10783b */ /* 0x000e760000004200 */
[----:B------:R-:W-:Y:S04]  /*4a10*/  @!UPT UIADD3 URZ, URZ, URZ, URZ ;  /* 0x0000003f3f3ff290 */ /* 0x000fe8000fffe03f */
[C---:B-1----:R-:W-:Y:S07]  /*4a20*/  HMMA.16816.F32 R32, R4.reuse, R16, R20 ;  /* 0x000000100420723c */ /* 0x042fee0000001814 */
[----:B------:R-:W-:Y:S01]  /*4a30*/  MOV R16, R25 ;  /* 0x0000001900107202 */ /* 0x000fe20000000f00 */
[----:B------:R-:W-:Y:S01]  /*4a40*/  IMAD.MOV.U32 R21, RZ, RZ, R47 ;  /* 0x000000ffff157224 */ /* 0x000fe200078e002f */
[----:B------:R-:W-:Y:S01]  /*4a50*/  HMMA.16816.F32 R24, R4, R18, R8 ;  /* 0x000000120418723c */ /* 0x000fe20000001808 */
[----:B------:R-:W-:Y:S01]  /*4a60*/  IMAD.MOV.U32 R47, RZ, RZ, R124 ;  /* 0x000000ffff2f7224 */ /* 0x000fe200078e007c */
[----:B------:R-:W-:Y:S01]  /*4a70*/  MOV R23, R44 ;  /* 0x0000002c00177202 */ /* 0x000fe20000000f00 */
[----:B------:R-:W-:Y:S01]  /*4a80*/  IMAD.MOV.U32 R22, RZ, RZ, R45 ;  /* 0x000000ffff167224 */ /* 0x000fe200078e002d */
[----:B------:R-:W-:Y:S01]  /*4a90*/  MOV R45, R180 ;  /* 0x000000b4002d7202 */ /* 0x000fe20000000f00 */
[----:B------:R-:W-:-:S02]  /*4aa0*/  IMAD.MOV.U32 R17, RZ, RZ, R46 ;  /* 0x000000ffff117224 */ /* 0x000fc400078e002e */
[----:B------:R-:W-:Y:S01]  /*4ab0*/  IMAD.MOV.U32 R7, RZ, RZ, R30 ;  /* 0x000000ffff077224 */ /* 0x000fe200078e001e */
[----:B------:R-:W-:Y:S01]  /*4ac0*/  MOV R30, R28 ;  /* 0x0000001c001e7202 */ /* 0x000fe20000000f00 */
[----:B------:R-:W-:Y:S01]  /*4ad0*/  IMAD.MOV.U32 R28, RZ, RZ, R42 ;  /* 0x000000ffff1c7224 */ /* 0x000fe200078e002a */
[----:B------:R-:W-:Y:S01]  /*4ae0*/  MOV R11, R0 ;  /* 0x00000000000b7202 */ /* 0x000fe20000000f00 */
[----:B------:R-:W2:Y:S01]  /*4af0*/  LDL.LU R42, [R1+0x48] ;  /* 0x00004800012a7983 */ /* 0x000ea20000300800 */
[----:B------:R-:W-:Y:S01]  /*4b00*/  FFMA.FTZ R0, R97, c[0x0][0x2d0], -R12 ;  /* 0x0000b40061007a23 */ /* 0x000fe2000001080c */
[----:B------:R-:W-:Y:S01]  /*4b10*/  MOV R6, R23 ;  /* 0x0000001700067202 */ /* 0x000fe20000000f00 */
[----:B------:R-:W-:Y:S02]  /*4b20*/  IMAD.MOV.U32 R46, RZ, RZ, R179 ;  /* 0x000000ffff2e7224 */ /* 0x000fe400078e00b3 */
[----:B------:R1:W-:Y:S01]  /*4b30*/  MUFU.EX2 R124, R0 ;  /* 0x00000000007c7308 */ /* 0x0003e20000000800 */
[----:B------:R-:W-:-:S02]  /*4b40*/  IMAD.MOV.U32 R44, RZ, RZ, R181 ;  /* 0x000000ffff2c7224 */ /* 0x000fc400078e00b5 */
[----:B------:R-:W-:Y:S02]  /*4b50*/  FFMA.FTZ R19, R92, c[0x0][0x2d0], -R12 ;  /* 0x0000b4005c137a23 */ /* 0x000fe4000001080c */
[----:B------:R-:W-:Y:S02]  /*4b60*/  IMAD.MOV.U32 R92, RZ, RZ, R11 ;  /* 0x000000ffff5c7224 */ /* 0x000fe400078e000b */
[----:B------:R-:W3:Y:S01]  /*4b70*/  LDSM.16.MT88.4 R8, [R248+0x1100] ;  /* 0x00110000f808783b */ /* 0x000ee20000004200 */
[----:B------:R-:W-:Y:S02]  /*4b80*/  IMAD.MOV.U32 R97, RZ, RZ, R22 ;  /* 0x000000ffff617224 */ /* 0x000fe400078e0016 */
[----:B------:R-:W-:Y:S02]  /*4b90*/  FFMA.FTZ R20, R93, c[0x0][0x2d0], -R12 ;  /* 0x0000b4005d147a23 */ /* 0x000fe4000001080c */
[----:B------:R-:W-:Y:S02]  /*4ba0*/  IMAD.MOV.U32 R93, RZ, RZ, R16 ;  /* 0x000000ffff5d7224 */ /* 0x000fe400078e0010 */
[----:B------:R-:W-:-:S02]  /*4bb0*/  IMAD.MOV.U32 R16, RZ, RZ, R31 ;  /* 0x000000ffff107224 */ /* 0x000fc400078e001f */
[--C-:B-1----:R-:W-:Y:S02]  /*4bc0*/  FFMA.FTZ R0, R96, c[0x0][0x2d0], -R12.reuse ;  /* 0x0000b40060007a23 */ /* 0x102fe4000001080c */
[----:B------:R-:W-:Y:S01]  /*4bd0*/  IMAD.MOV.U32 R31, RZ, RZ, R29 ;  /* 0x000000ffff1f7224 */ /* 0x000fe200078e001d */
[----:B------:R-:W-:Y:S01]  /*4be0*/  MOV R29, R43 ;  /* 0x0000002b001d7202 */ /* 0x000fe20000000f00 */
[----:B------:R1:W-:Y:S02]  /*4bf0*/  MUFU.EX2 R180, R0 ;  /* 0x0000000000b47308 */ /* 0x0003e40000000800 */
[----:B-1----:R-:W-:Y:S02]  /*4c00*/  FFMA.FTZ R0, R95, c[0x0][0x2d0], -R12 ;  /* 0x0000b4005f007a23 */ /* 0x002fe4000001080c */
[----:B------:R-:W-:-:S04]  /*4c10*/  IMAD.MOV.U32 R95, RZ, RZ, R21 ;  /* 0x000000ffff5f7224 */ /* 0x000fc800078e0015 */
[----:B------:R1:W-:Y:S02]  /*4c20*/  MUFU.EX2 R179, R0 ;  /* 0x0000000000b37308 */ /* 0x0003e40000000800 */
[----:B-1----:R-:W-:Y:S01]  /*4c30*/  FFMA.FTZ R0, R94, c[0x0][0x2d0], -R12 ;  /* 0x0000b4005e007a23 */ /* 0x002fe2000001080c */
[----:B------:R-:W-:-:S05]  /*4c40*/  MOV R94, R17 ;  /* 0x00000011005e7202 */ /* 0x000fca0000000f00 */
[----:B------:R1:W4:Y:S02]  /*4c50*/  MUFU.EX2 R181, R0 ;  /* 0x0000000000b57308 */ /* 0x0003240000000800 */
[----:B-1----:R-:W-:-:S06]  /*4c60*/  FFMA.FTZ R0, R105, c[0x0][0x2d0], -R3 ;  /* 0x0000b40069007a23 */ /* 0x002fcc0000010803 */
[----:B------:R1:W-:Y:S01]  /*4c70*/  MUFU.EX2 R21, R0 ;  /* 0x0000000000157308 */ /* 0x0003e20000000800 */
[----:B------:R-:W-:Y:S02]  /*4c80*/  IMAD.MOV.U32 R43, RZ, RZ, R178 ;  /* 0x000000ffff2b7224 */ /* 0x000fe400078e00b2 */
[----:B-1----:R-:W-:-:S05]  /*4c90*/  FFMA.FTZ R0, R104, c[0x0][0x2d0], -R3 ;  /* 0x0000b40068007a23 */ /* 0x002fca0000010803 */
[----:B------:R1:W5:Y:S02]  /*4ca0*/  MUFU.EX2 R22, R0 ;  /* 0x0000000000167308 */ /* 0x0003640000000800 */
[----:B-1----:R-:W-:-:S06]  /*4cb0*/  FFMA.FTZ R0, R108, c[0x0][0x2d0], -R3 ;  /* 0x0000b4006c007a23 */ /* 0x002fcc0000010803 */
[----:B------:R1:W-:Y:S01]  /*4cc0*/  MUFU.EX2 R23, R0 ;  /* 0x0000000000177308 */ /* 0x0003e20000000800 */
[----:B------:R-:W-:Y:S02]  /*4cd0*/  FADD.FTZ R4, R87, R85 ;  /* 0x0000005557047221 */ /* 0x000fe40000010000 */
[----:B-1----:R-:W-:-:S05]  /*4ce0*/  FFMA.FTZ R0, R107, c[0x0][0x2d0], -R3 ;  /* 0x0000b4006b007a23 */ /* 0x002fca0000010803 */
[----:B------:R1:W1:Y:S01]  /*4cf0*/  MUFU.EX2 R178, R0 ;  /* 0x0000000000b27308 */ /* 0x0002620000000800 */
[----:B------:R-:W-:Y:S02]  /*4d00*/  FADD.FTZ R5, R15, R13 ;  /* 0x0000000d0f057221 */ /* 0x000fe40000010000 */
[----:B------:R-:W-:Y:S01]  /*4d10*/  FADD.FTZ R4, R86, R4 ;  /* 0x0000000456047221 */ /* 0x000fe20000010000 */
[----:B------:R-:W-:Y:S01]  /*4d20*/  MOV R105, R6 ;  /* 0x0000000600697202 */ /* 0x000fe20000000f00 */
[----:B------:R-:W-:Y:S01]  /*4d30*/  FFMA.FTZ R13, R106, c[0x0][0x2d0], -R3 ;  /* 0x0000b4006a0d7a23 */ /* 0x000fe20000010803 */
[----:B----4-:R-:W-:Y:S01]  /*4d40*/  F2FP.PACK_AB R6, R181, R179 ;  /* 0x000000b3b506723e */ /* 0x010fe200000000ff */
[----:B------:R-:W-:Y:S02]  /*4d50*/  IMAD.MOV.U32 R106, RZ, RZ, R7 ;  /* 0x000000ffff6a7224 */ /* 0x000fe400078e0007 */
[----:B------:R-:W-:Y:S02]  /*4d60*/  IMAD.MOV.U32 R107, RZ, RZ, R16 ;  /* 0x000000ffff6b7224 */ /* 0x000fe400078e0010 */
[----:B-1----:R-:W-:Y:S01]  /*4d70*/  FADD.FTZ R0, R14, R5 ;  /* 0x000000050e007221 */ /* 0x002fe20000010000 */
[----:B-----5:R-:W-:Y:S01]  /*4d80*/  F2FP.PACK_AB R5, R22, R21 ;  /* 0x000000151605723e */ /* 0x020fe200000000ff */
[----:B------:R-:W-:Y:S01]  /*4d90*/  FADD.FTZ R14, R88, R4 ;  /* 0x00000004580e7221 */ /* 0x000fe20000010000 */
[----:B------:R-:W-:-:S02]  /*4da0*/  F2FP.PACK_AB R4, R180, R124 ;  /* 0x0000007cb404723e */ /* 0x000fc400000000ff */
[----:B------:R-:W-:Y:S01]  /*4db0*/  F2FP.PACK_AB R7, R178, R23 ;  /* 0x00000017b207723e */ /* 0x000fe200000000ff */
[--C-:B------:R-:W-:Y:S01]  /*4dc0*/  FFMA.FTZ R18, R91, c[0x0][0x2d0], -R12.reuse ;  /* 0x0000b4005b127a23 */ /* 0x100fe2000001080c */
[----:B------:R-:W-:Y:S01]  /*4dd0*/  MOV R88, R30 ;  /* 0x0000001e00587202 */ /* 0x000fe20000000f00 */
[----:B------:R-:W-:Y:S01]  /*4de0*/  FFMA.FTZ R17, R89, c[0x0][0x2d0], -R12 ;  /* 0x0000b40059117a23 */ /* 0x000fe2000001080c */
[----:B------:R-:W-:Y:S01]  /*4df0*/  MOV R91, R29 ;  /* 0x0000001d005b7202 */ /* 0x000fe20000000f00 */
[----:B------:R-:W-:Y:S02]  /*4e00*/  FFMA.FTZ R16, R90, c[0x0][0x2d0], -R3 ;  /* 0x0000b4005a107a23 */ /* 0x000fe40000010803 */
[----:B------:R-:W-:Y:S01]  /*4e10*/  IMAD.MOV.U32 R89, RZ, RZ, R31 ;  /* 0x000000ffff597224 */ /* 0x000fe200078e001f */
[----:B---3--:R-:W-:Y:S01]  /*4e20*/  HMMA.16816.F32 R164, R4, R8, R164 ;  /* 0x0000000804a4723c */ /* 0x008fe200000018a4 */
[----:B------:R-:W-:-:S07]  /*4e30*/  IMAD.MOV.U32 R90, RZ, RZ, R28 ;  /* 0x000000ffff5a7224 */ /* 0x000fce00078e001c */
[C---:B--2---:R-:W-:Y:S01]  /*4e40*/  HMMA.16816.F32 R28, R4.reuse, R10, R40 ;  /* 0x0000000a041c723c */ /* 0x044fe20000001828 */
[----:B------:R-:W1:Y:S07]  /*4e50*/  LDSM.16.MT88.4 R8, [R249+0x1100] ;  /* 0x00110000f908783b */ /* 0x000e6e0000004200 */
[C---:B-1----:R-:W-:Y:S08]  /*4e60*/  HMMA.16816.F32 R156, R4.reuse, R8, R156 ;  /* 0x00000008049c723c */ /* 0x042ff0000000189c */
[C---:B------:R-:W-:Y:S01]  /*4e70*/  HMMA.16816.F32 R40, R4.reuse, R10, R148 ;  /* 0x0000000a0428723c */ /* 0x040fe20000001894 */
        /* <DEDUP_REMOVED lines=8> */
[----:B------:R-:W-:Y:S01]  /*4f00*/  HMMA.16816.F32 R68, R4, R10, R68 ;  /* 0x0000000a0444723c */ /* 0x000fe20000001844 */
[----:B------:R-:W1:Y:S01]  /*4f10*/  LDSM.16.MT88.4 R8, [R249+0x3100] ;  /* 0x00310000f908783b */ /* 0x000e620000004200 */
[----:B------:R-:W-:-:S06]  /*4f20*/  IMAD.MOV.U32 R104, RZ, RZ, R97 ;  /* 0x000000ffff687224 */ /* 0x000fcc00078e0061 */
[C---:B-1----:R-:W-:Y:S08]  /*4f30*/  HMMA.16816.F32 R72, R4.reuse, R8, R88 ;  /* 0x000000080448723c */ /* 0x042ff00000001858 */
[----:B------:R-:W-:Y:S01]  /*4f40*/  HMMA.16816.F32 R76, R4, R10, R76 ;  /* 0x0000000a044c723c */ /* 0x000fe2000000184c */
[----:B------:R-:W1:Y:S01]  /*4f50*/  LDSM.16.MT88.4 R8, [R251+0x3100] ;  /* 0x00310000fb08783b */ /* 0x000e620000004200 */
[----:B------:R-:W-:-:S02]  /*4f60*/  FFMA.FTZ R12, R99, c[0x0][0x2d0], -R3 ;  /* 0x0000b400630c7a23 */ /* 0x000fc40000010803 */
[----:B------:R-:W-:Y:S02]  /*4f70*/  FFMA.FTZ R15, R98, c[0x0][0x2d0], -R3 ;  /* 0x0000b400620f7a23 */ /* 0x000fe40000010803 */
[----:B------:R-:W-:Y:S02]  /*4f80*/  FADD.FTZ R3, R84, R0 ;  /* 0x0000000054037221 */ /* 0x000fe40000010000 */
[C---:B-1----:R-:W-:Y:S08]  /*4f90*/  HMMA.16816.F32 R80, R4.reuse, R8, R80 ;  /* 0x000000080450723c */ /* 0x042ff00000001850 */
[C---:B------:R-:W-:Y:S01]  /*4fa0*/  HMMA.16816.F32 R84, R4.reuse, R10, R104 ;  /* 0x0000000a0454723c */ /* 0x040fe20000001868 */
[----:B------:R-:W1:Y:S07]  /*4fb0*/  LDSM.16.MT88.4 R8, [R250+0x3100] ;  /* 0x00310000fa08783b */ /* 0x000e6e0000004200 */
[C---:B-1----:R-:W-:Y:S11]  /*4fc0*/  HMMA.16816.F32 R92, R4.reuse, R8, R92 ;  /* 0x00000008045c723c */ /* 0x042ff6000000185c */
[----:B------:R-:W-:Y:S11]  /*4fd0*/  @!UPT UIADD3 URZ, URZ, URZ, URZ ;  /* 0x0000003f3f3ff290 */ /* 0x000ff6000fffe03f */
[----:B------:R-:W-:Y:S02]  /*4fe0*/  @!UPT UIADD3 URZ, URZ, URZ, URZ ;  /* 0x0000003f3f3ff290 */ /* 0x000fe4000fffe03f */
[----:B------:R-:W-:Y:S01]  /*4ff0*/  IMAD.MOV.U32 R8, RZ, RZ, R95 ;  /* 0x000000ffff087224 */ /* 0x000fe200078e005f */
[----:B------:R-:W-:Y:S01]  /*5000*/  MOV R89, R93 ;  /* 0x0000005d00597202 */ /* 0x000fe20000000f00 */
[----:B------:R-:W-:Y:S01]  /*5010*/  IMAD.MOV.U32 R88, RZ, RZ, R94 ;  /* 0x000000ffff587224 */ /* 0x000fe200078e005e */
[----:B------:R-:W-:Y:S02]  /*5020*/  MOV R0, R92 ;  /* 0x0000005c00007202 */ /* 0x000fe40000000f00 */
[----:B------:R-:W-:Y:S07]  /*5030*/  HMMA.16816.F32 R92, R4, R10, R188 ;  /* 0x0000000a045c723c */ /* 0x000fee00000018bc */
[----:B------:R-:W-:-:S02]  /*5040*/  IMAD.MOV.U32 R189, RZ, RZ, R8 ;  /* 0x000000ffffbd7224 */ /* 0x000fc400078e0008 */
[----:B------:R-:W1:Y:S01]  /*5050*/  LDSM.16.MT88.4 R8, [R248+0x5100] ;  /* 0x00510000f808783b */ /* 0x000e620000004200 */
[----:B------:R-:W-:Y:S01]  /*5060*/  IMAD.MOV.U32 R96, RZ, RZ, R110 ;  /* 0x000000ffff607224 */ /* 0x000fe200078e006e */
[----:B------:R-:W-:Y:S01]  /*5070*/  MOV R97, R109 ;  /* 0x0000006d00617202 */ /* 0x000fe20000000f00 */
[----:B-1----:R-:W-:Y:S07]  /*5080*/  HMMA.16816.F32 R104, R4, R8, R184 ;  /* 0x000000080468723c */ /* 0x002fee00000018b8 */
[----:B------:R-:W-:Y:S01]  /*5090*/  MOV R186, R89 ;  /* 0x0000005900ba7202 */ /* 0x000fe20000000f00 */
[----:B------:R-:W-:-:S02]  /*50a0*/  IMAD.MOV.U32 R187, RZ, RZ, R88 ;  /* 0x000000ffffbb7224 */ /* 0x000fc400078e0058 */
[C---:B------:R-:W-:Y:S01]  /*50b0*/  HMMA.16816.F32 R88, R4.reuse, R10, R144 ;  /* 0x0000000a0458723c */ /* 0x040fe20000001890 */
[----:B------:R-:W1:Y:S01]  /*50c0*/  LDSM.16.MT88.4 R8, [R249+0x5100] ;  /* 0x00510000f908783b */ /* 0x000e620000004200 */
[----:B------:R-:W-:Y:S01]  /*50d0*/  IMAD.MOV.U32 R110, RZ, RZ, R94 ;  /* 0x000000ffff6e7224 */ /* 0x000fe200078e005e */
[----:B------:R-:W-:Y:S01]  /*50e0*/  MOV R109, R95 ;  /* 0x0000005f006d7202 */ /* 0x000fe20000000f00 */
[----:B------:R-:W-:Y:S01]  /*50f0*/  IMAD.MOV.U32 R108, RZ, RZ, R93 ;  /* 0x000000ffff6c7224 */ /* 0x000fe200078e005d */
[----:B------:R-:W-:Y:S01]  /*5100*/  MOV R188, R92 ;  /* 0x0000005c00bc7202 */ /* 0x000fe20000000f00 */
[----:B------:R-:W-:Y:S01]  /*5110*/  IMAD.MOV.U32 R190, RZ, RZ, R97 ;  /* 0x000000ffffbe7224 */ /* 0x000fe200078e0061 */
[----:B------:R-:W-:Y:S01]  /*5120*/  MOV R191, R96 ;  /* 0x0000006000bf7202 */ /* 0x000fe20000000f00 */
[C---:B-1----:R-:W-:Y:S08]  /*5130*/  HMMA.16816.F32 R92, R4.reuse, R8, R160 ;  /* 0x00000008045c723c */ /* 0x042ff000000018a0 */
[C---:B------:R-:W-:Y:S01]  /*5140*/  HMMA.16816.F32 R96, R4.reuse, R10, R136 ;  /* 0x0000000a0460723c */ /* 0x040fe20000001888 */
[----:B------:R-:W1:Y:S07]  /*5150*/  LDSM.16.MT88.4 R8, [R251+0x5100] ;  /* 0x00510000fb08783b */ /* 0x000e6e0000004200 */
[C---:B-1----:R-:W-:Y:S08]  /*5160*/  HMMA.16816.F32 R152, R4.reuse, R8, R152 ;  /* 0x000000080498723c */ /* 0x042ff00000001898 */
[C---:B------:R-:W-:Y:S11]  /*5170*/  HMMA.16816.F32 R8, R4.reuse, R10, R128 ;  /* 0x0000000a0408723c */ /* 0x040ff60000001880 */
[----:B------:R-:W-:Y:S11]  /*5180*/  @!UPT UIADD3 URZ, URZ, URZ, URZ ;  /* 0x0000003f3f3ff290 */ /* 0x000ff6000fffe03f */
[----:B------:R-:W-:Y:S02]  /*5190*/  @!UPT UIADD3 URZ, URZ, URZ, URZ ;  /* 0x0000003f3f3ff290 */ /* 0x000fe4000fffe03f */
[----:B------:R-:W-:Y:S01]  /*51a0*/  MOV R147, R8 ;  /* 0x0000000800937202 */ /* 0x000fe20000000f00 */
[----:B------:R-:W-:Y:S01]  /*51b0*/  IMAD.MOV.U32 R146, RZ, RZ, R9 ;  /* 0x000000ffff927224 */ /* 0x000fe200078e0009 */
[----:B------:R-:W-:Y:S01]  /*51c0*/  MOV R145, R10 ;  /* 0x0000000a00917202 */ /* 0x000fe20000000f00 */
[----:B------:R-:W-:Y:S02]  /*51d0*/  IMAD.MOV.U32 R144, RZ, RZ, R11 ;  /* 0x000000ffff907224 */ /* 0x000fe400078e000b */
[----:B------:R-:W1:Y:S01]  /*51e0*/  LDSM.16.MT88.4 R8, [R250+0x5100] ;  /* 0x00510000fa08783b */ /* 0x000e620000004200 */
[----:B------:R-:W-:Y:S01]  /*51f0*/  MOV R139, R152 ;  /* 0x00000098008b7202 */ /* 0x000fe20000000f00 */
[C---:B-1----:R-:W-:Y:S08]  /*5200*/  HMMA.16816.F32 R120, R4.reuse, R8, R120 ;  /* 0x000000080478723c */ /* 0x042ff00000001878 */
[----:B------:R-:W-:Y:S01]  /*5210*/  HMMA.16816.F32 R116, R4, R10, R116 ;  /* 0x0000000a0474723c */ /* 0x000fe20000001874 */
[----:B------:R-:W1:Y:S01]  /*5220*/  LDSM.16.MT88.4 R8, [R248+0x7100] ;  /* 0x00710000f808783b */ /* 0x000e620000004200 */
[----:B------:R-:W-:Y:S01]  /*5230*/  IMAD.MOV.U32 R152, RZ, RZ, R0 ;  /* 0x000000ffff987224 */ /* 0x000fe200078e0000 */
[----:B------:R-:W-:Y:S01]  /*5240*/  MOV R0, R111 ;  /* 0x0000006f00007202 */ /* 0x000fe20000000f00 */
[----:B------:R-:W-:Y:S01]  /*5250*/  IMAD.MOV.U32 R128, RZ, RZ, R110 ;  /* 0x000000ffff807224 */ /* 0x000fe200078e006e */
[----:B------:R-:W-:Y:S01]  /*5260*/  MOV R129, R109 ;  /* 0x0000006d00817202 */ /* 0x000fe20000000f00 */
[----:B------:R-:W-:-:S02]  /*5270*/  IMAD.MOV.U32 R130, RZ, RZ, R108 ;  /* 0x000000ffff827224 */ /* 0x000fc400078e006c */
[C---:B-1----:R-:W-:Y:S08]  /*5280*/  HMMA.16816.F32 R112, R4.reuse, R8, R112 ;  /* 0x000000080470723c */ /* 0x042ff00000001870 */
[C---:B------:R-:W-:Y:S01]  /*5290*/  HMMA.16816.F32 R108, R4.reuse, R10, R100 ;  /* 0x0000000a046c723c */ /* 0x040fe20000001864 */
[----:B------:R-:W1:Y:S07]  /*52a0*/  LDSM.16.MT88.4 R8, [R249+0x7100] ;  /* 0x00710000f908783b */ /* 0x000e6e0000004200 */
[C---:B-1----:R-:W-:Y:S08]  /*52b0*/  HMMA.16816.F32 R160, R4.reuse, R8, R60 ;  /* 0x0000000804a0723c */ /* 0x042ff0000000183c */
[----:B------:R-:W-:Y:S11]  /*52c0*/  HMMA.16816.F32 R8, R4, R10, R56 ;  /* 0x0000000a0408723c */ /* 0x000ff60000001838 */
[----:B------:R-:W-:Y:S11]  /*52d0*/  @!UPT UIADD3 URZ, URZ, URZ, URZ ;  /* 0x0000003f3f3ff290 */ /* 0x000ff6000fffe03f */
[----:B------:R-:W-:Y:S02]  /*52e0*/  @!UPT UIADD3 URZ, URZ, URZ, URZ ;  /* 0x0000003f3f3ff290 */ /* 0x000fe4000fffe03f */
[----:B------:R-:W-:Y:S01]  /*52f0*/  IMAD.MOV.U32 R59, RZ, RZ, R8 ;  /* 0x000000ffff3b7224 */ /* 0x000fe200078e0008 */
[----:B------:R-:W-:Y:S01]  /*5300*/  MOV R58, R9 ;  /* 0x00000009003a7202 */ /* 0x000fe20000000f00 */
[----:B------:R-:W-:Y:S01]  /*5310*/  IMAD.MOV.U32 R57, RZ, RZ, R10 ;  /* 0x000000ffff397224 */ /* 0x000fe200078e000a */
[----:B------:R-:W-:Y:S02]  /*5320*/  MOV R56, R11 ;  /* 0x0000000b00387202 */ /* 0x000fe40000000f00 */
[----:B------:R-:W1:Y:S01]  /*5330*/  LDSM.16.MT88.4 R8, [R251+0x7100] ;  /* 0x00710000fb08783b */ /* 0x000e620000004200 */
[----:B------:R-:W-:Y:S01]  /*5340*/  IMAD.MOV.U32 R138, RZ, RZ, R153 ;  /* 0x000000ffff8a7224 */ /* 0x000fe200078e0099 */
[----:B------:R-:W-:Y:S01]  /*5350*/  MOV R137, R154 ;  /* 0x0000009a00897202 */ /* 0x000fe20000000f00 */
[----:B------:R-:W-:Y:S01]  /*5360*/  IMAD.MOV.U32 R136, RZ, RZ, R155 ;  /* 0x000000ffff887224 */ /* 0x000fe200078e009b */
[----:B------:R-:W-:Y:S01]  /*5370*/  MOV R153, R186 ;  /* 0x000000ba00997202 */ /* 0x000fe20000000f00 */
[----:B------:R-:W-:Y:S01]  /*5380*/  IMAD.MOV.U32 R154, RZ, RZ, R187 ;  /* 0x000000ffff9a7224 */ /* 0x000fe200078e00bb */
[----:B------:R-:W-:Y:S01]  /*5390*/  MOV R155, R189 ;  /* 0x000000bd009b7202 */ /* 0x000fe20000000f00 */
[----:B------:R-:W-:Y:S01]  /*53a0*/  IMAD.MOV.U32 R103, RZ, RZ, R191 ;  /* 0x000000ffff677224 */ /* 0x000fe200078e00bf */
[----:B------:R-:W-:-:S02]  /*53b0*/  MOV R102, R190 ;  /* 0x000000be00667202 */ /* 0x000fc40000000f00 */
[----:B------:R-:W-:Y:S01]  /*53c0*/  MOV R131, R188 ;  /* 0x000000bc00837202 */ /* 0x000fe20000000f00 */
[----:B------:R-:W-:Y:S01]  /*53d0*/  IMAD.MOV.U32 R62, RZ, RZ, R161 ;  /* 0x000000ffff3e7224 */ /* 0x000fe200078e00a1 */
[----:B------:R-:W-:Y:S01]  /*53e0*/  MOV R63, R160 ;  /* 0x000000a0003f7202 */ /* 0x000fe20000000f00 */
[----:B------:R-:W-:Y:S01]  /*53f0*/  IMAD.MOV.U32 R60, RZ, RZ, R163 ;  /* 0x000000ffff3c7224 */ /* 0x000fe200078e00a3 */
[----:B------:R-:W-:Y:S02]  /*5400*/  MOV R61, R162 ;  /* 0x000000a2003d7202 */ /* 0x000fe40000000f00 */
[----:B------:R-:W-:Y:S01]  /*5410*/  LDSM.16.MT88.4 R160, [R248+0x1900] ;  /* 0x00190000f8a0783b */ /* 0x000fe20000004200 */
[----:B-1----:R-:W-:Y:S01]  /*5420*/  HMMA.16816.F32 R188, R4, R8, R48 ;  /* 0x0000000804bc723c */ /* 0x002fe20000001830 */
[----:B------:R-:W-:Y:S01]  /*5430*/  MUFU.EX2 R20, R20 ;  /* 0x0000001400147308 */ /* 0x000fe20000000800 */
[----:B------:R-:W-:Y:S02]  /*5440*/  FADD.FTZ R0, R0, R14 ;  /* 0x0000000e00007221 */ /* 0x000fe40000010000 */
[----:B------:R-:W-:Y:S01]  /*5450*/  FADD.FTZ R3, R182, R3 ;  /* 0x00000003b6037221 */ /* 0x000fe20000010000 */
[----:B------:R-:W-:-:S03]  /*5460*/  MOV R101, R146 ;  /* 0x0000009200657202 */ /* 0x000fc60000000f00 */
[C---:B------:R-:W-:Y:S01]  /*5470*/  HMMA.16816.F32 R184, R4.reuse, R10, R36 ;  /* 0x0000000a04b8723c */ /* 0x040fe20000001824 */
[----:B------:R-:W1:Y:S01]  /*5480*/  LDSM.16.MT88.4 R8, [R250+0x7100] ;  /* 0x00710000fa08783b */ /* 0x000e620000004200 */
[----:B------:R-:W-:Y:S01]  /*5490*/  FADD.FTZ R0, R102, R0 ;  /* 0x0000000066007221 */ /* 0x000fe20000010000 */
[----:B------:R-:W-:Y:S01]  /*54a0*/  MOV R182, R129 ;  /* 0x0000008100b67202 */ /* 0x000fe20000000f00 */
[----:B------:R-:W-:Y:S01]  /*54b0*/  IMAD.MOV.U32 R100, RZ, RZ, R147 ;  /* 0x000000ffff647224 */ /* 0x000fe200078e0093 */
[----:B------:R-:W-:Y:S03]  /*54c0*/  LDSM.16.MT88.4 R48, [R249+0x3900] ;  /* 0x00390000f930783b */ /* 0x000fe60000004200 */
[C---:B-1----:R-:W-:Y:S01]  /*54d0*/  HMMA.16816.F32 R32, R4.reuse, R8, R32 ;  /* 0x000000080420723c */ /* 0x042fe20000001820 */
[----:B------:R-:W-:Y:S07]  /*54e0*/  MUFU.EX2 R9, R17 ;  /* 0x0000001100097308 */ /* 0x000fee0000000800 */
[----:B------:R-:W-:Y:S01]  /*54f0*/  HMMA.16816.F32 R24, R4, R10, R24 ;  /* 0x0000000a0418723c */ /* 0x000fe20000001818 */
[----:B------:R-:W1:Y:S08]  /*5500*/  MUFU.EX2 R11, R19 ;  /* 0x00000013000b7308 */ /* 0x000e700000000800 */
[----:B------:R-:W2:Y:S08]  /*5510*/  MUFU.EX2 R10, R18 ;  /* 0x00000012000a7308 */ /* 0x000eb00000000800 */
[----:B------:R-:W-:Y:S08]  /*5520*/  MUFU.EX2 R8, R13 ;  /* 0x0000000d00087308 */ /* 0x000ff00000000800 */
[----:B------:R-:W3:Y:S08]  /*5530*/  MUFU.EX2 R7, R12 ;  /* 0x0000000c00077308 */ /* 0x000ef00000000800 */
[----:B------:R-:W-:Y:S08]  /*5540*/  MUFU.EX2 R6, R15 ;  /* 0x0000000f00067308 */ /* 0x000ff00000000800 */
[----:B------:R-:W4:Y:S01]  /*5550*/  MUFU.EX2 R5, R16 ;  /* 0x0000001000057308 */ /* 0x000f220000000800 */
[----:B------:R-:W-:-:S02]  /*5560*/  FADD.FTZ R4, R127, R3 ;  /* 0x000000037f047221 */ /* 0x000fc40000010000 */
[----:B------:R-:W-:Y:S02]  /*5570*/  FADD.FTZ R3, R103, R0 ;  /* 0x0000000067037221 */ /* 0x000fe40000010000 */
[----:B------:R-:W-:Y:S02]  /*5580*/  FADD.FTZ R0, R126, R4 ;  /* 0x000000047e007221 */ /* 0x000fe40000010000 */
[----:B------:R-:W-:Y:S01]  /*5590*/  FADD.FTZ R4, R183, R3 ;  /* 0x00000003b7047221 */ /* 0x000fe20000010000 */
[----:B------:R-:W-:Y:S01]  /*55a0*/  MOV R183, R131 ;  /* 0x0000008300b77202 */ /* 0x000fe20000000f00 */
[----:B------:R-:W-:Y:S01]  /*55b0*/  IMAD.MOV.U32 R127, RZ, RZ, R128 ;  /* 0x000000ffff7f7224 */ /* 0x000fe200078e0080 */
[----:B-1----:R-:W-:Y:S01]  /*55c0*/  F2FP.PACK_AB R128, R11, R20 ;  /* 0x000000140b80723e */ /* 0x002fe200000000ff */
[----:B------:R-:W-:Y:S01]  /*55d0*/  IMAD.MOV.U32 R126, RZ, RZ, R130 ;  /* 0x000000ffff7e7224 */ /* 0x000fe200078e0082 */
[----:B--2---:R-:W-:Y:S02]  /*55e0*/  F2FP.PACK_AB R130, R9, R10 ;  /* 0x0000000a0982723e */ /* 0x004fe400000000ff */
[----:B---3--:R-:W-:-:S02]  /*55f0*/  F2FP.PACK_AB R129, R7, R8 ;  /* 0x000000080781723e */ /* 0x008fc400000000ff */
[----:B----4-:R-:W-:-:S07]  /*5600*/  F2FP.PACK_AB R131, R5, R6 ;  /* 0x000000060583723e */ /* 0x010fce00000000ff */
[C---:B------:R-:W-:Y:S08]  /*5610*/  HMMA.16816.F32 R164, R128.reuse, R160, R164 ;  /* 0x000000a080a4723c */ /* 0x040ff000000018a4 */
[----:B------:R-:W-:Y:S07]  /*5620*/  HMMA.16816.F32 R160, R128, R162, R28 ;  /* 0x000000a280a0723c */ /* 0x000fee000000181c */
        /* <DEDUP_REMOVED lines=8> */
[----:B------:R-:W1:Y:S01]  /*56b0*/  LDSM.16.MT88.4 R152, [R249+0x1900] ;  /* 0x00190000f998783b */ /* 0x000e620000004200 */
[----:B------:R-:W-:Y:S01]  /*56c0*/  IMAD.MOV.U32 R102, RZ, RZ, R145 ;  /* 0x000000ffff667224 */ /* 0x000fe200078e0091 */
[----:B------:R-:W-:Y:S01]  /*56d0*/  MOV R103, R144 ;  /* 0x0000009000677202 */ /* 0x000fe20000000f00 */
[----:B------:R-:W-:Y:S01]  /*56e0*/  IMAD.MOV.U32 R12, RZ, RZ, R139 ;  /* 0x000000ffff0c7224 */ /* 0x000fe200078e008b */
[----:B------:R-:W2:Y:S01]  /*56f0*/  LDSM.16.MT88.4 R144, [R251+0x1900] ;  /* 0x00190000fb90783b */ /* 0x000ea20000004200 */
[----:B------:R-:W-:Y:S01]  /*5700*/  MOV R13, R138 ;  /* 0x0000008a000d7202 */ /* 0x000fe20000000f00 */
[----:B------:R-:W-:Y:S01]  /*5710*/  IMAD.MOV.U32 R14, RZ, RZ, R137 ;  /* 0x000000ffff0e7224 */ /* 0x000fe200078e0089 */
[----:B------:R-:W-:Y:S01]  /*5720*/  MOV R15, R136 ;  /* 0x00000088000f7202 */ /* 0x000fe20000000f00 */
[----:B------:R-:W-:Y:S01]  /*5730*/  IMAD.MOV.U32 R16, RZ, RZ, R59 ;  /* 0x000000ffff107224 */ /* 0x000fe200078e003b */
[----:B------:R-:W3:Y:S01]  /*5740*/  LDSM.16.MT88.4 R136, [R250+0x1900] ;  /* 0x00190000fa88783b */ /* 0x000ee20000004200 */
[----:B------:R-:W-:Y:S01]  /*5750*/  MOV R17, R58 ;  /* 0x0000003a00117202 */ /* 0x000fe20000000f00 */
[----:B------:R-:W-:Y:S01]  /*5760*/  IMAD.MOV.U32 R18, RZ, RZ, R57 ;  /* 0x000000ffff127224 */ /* 0x000fe200078e0039 */
[----:B------:R-:W-:-:S02]  /*5770*/  MOV R19, R56 ;  /* 0x0000003800137202 */ /* 0x000fc40000000f00 */
[----:B------:R-:W-:Y:S01]  /*5780*/  LDSM.16.MT88.4 R56, [R251+0x3900] ;  /* 0x00390000fb38783b */ /* 0x000fe20000004200 */
[C---:B-1----:R-:W-:Y:S08]  /*5790*/  HMMA.16816.F32 R156, R128.reuse, R152, R156 ;  /* 0x00000098809c723c */ /* 0x042ff0000000189c */
[C---:B------:R-:W-:Y:S01]  /*57a0*/  HMMA.16816.F32 R152, R128.reuse, R154, R40 ;  /* 0x0000009a8098723c */ /* 0x040fe20000001828 */
[----:B------:R-:W1:Y:S07]  /*57b0*/  LDSM.16.MT88.4 R40, [R248+0x3900] ;  /* 0x00390000f828783b */ /* 0x000e6e0000004200 */
[C---:B--2---:R-:W-:Y:S08]  /*57c0*/  HMMA.16816.F32 R148, R128.reuse, R144, R148 ;  /* 0x000000908094723c */ /* 0x044ff00000001894 */
[C---:B------:R-:W-:Y:S08]  /*57d0*/  HMMA.16816.F32 R144, R128.reuse, R146, R44 ;  /* 0x000000928090723c */ /* 0x040ff0000000182c */
[C---:B---3--:R-:W-:Y:S08]  /*57e0*/  HMMA.16816.F32 R140, R128.reuse, R136, R140 ;  /* 0x00000088808c723c */ /* 0x048ff0000000188c */
[C---:B------:R-:W-:Y:S01]  /*57f0*/  HMMA.16816.F32 R44, R128.reuse, R48, R72 ;  /* 0x00000030802c723c */ /* 0x040fe20000001848 */
[----:B------:R-:W-:Y:S07]  /*5800*/  LDSM.16.MT88.4 R72, [R248+0x5900] ;  /* 0x00590000f848783b */ /* 0x000fee0000004200 */
[C---:B-1----:R-:W-:Y:S01]  /*5810*/  HMMA.16816.F32 R36, R128.reuse, R40, R64 ;  /* 0x000000288024723c */ /* 0x042fe20000001840 */
[----:B------:R-:W1:Y:S07]  /*5820*/  LDSM.16.MT88.4 R64, [R250+0x3900] ;  /* 0x00390000fa40783b */ /* 0x000e6e0000004200 */
[C---:B------:R-:W-:Y:S08]  /*5830*/  HMMA.16816.F32 R136, R128.reuse, R138, R52 ;  /* 0x0000008a8088723c */ /* 0x040ff00000001834 */
[C---:B------:R-:W-:Y:S01]  /*5840*/  HMMA.16816.F32 R52, R128.reuse, R56, R80 ;  /* 0x000000388034723c */ /* 0x040fe20000001850 */
[----:B------:R-:W2:Y:S07]  /*5850*/  LDSM.16.MT88.4 R80, [R249+0x5900] ;  /* 0x00590000f950783b */ /* 0x000eae0000004200 */
[C---:B------:R-:W-:Y:S07]  /*5860*/  HMMA.16816.F32 R40, R128.reuse, R42, R68 ;  /* 0x0000002a8028723c */ /* 0x040fee0000001844 */
[----:B------:R-:W-:Y:S01]  /*5870*/  IMAD.MOV.U32 R68, RZ, RZ, R183 ;  /* 0x000000ffff447224 */ /* 0x000fe200078e00b7 */
[----:B------:R-:W-:Y:S01]  /*5880*/  MOV R69, R126 ;  /* 0x0000007e00457202 */ /* 0x000fe20000000f00 */
[----:B------:R-:W-:Y:S01]  /*5890*/  IMAD.MOV.U32 R70, RZ, RZ, R127 ;  /* 0x000000ffff467224 */ /* 0x000fe200078e007f */
[----:B------:R-:W-:Y:S01]  /*58a0*/  MOV R71, R182 ;  /* 0x000000b600477202 */ /* 0x000fe20000000f00 */
[C---:B------:R-:W-:Y:S08]  /*58b0*/  HMMA.16816.F32 R48, R128.reuse, R50, R76 ;  /* 0x000000328030723c */ /* 0x040ff0000000184c */
[C---:B-1----:R-:W-:Y:S08]  /*58c0*/  HMMA.16816.F32 R60, R128.reuse, R64, R60 ;  /* 0x00000040803c723c */ /* 0x042ff0000000183c */
[C---:B------:R-:W-:Y:S08]  /*58d0*/  HMMA.16816.F32 R64, R128.reuse, R66, R68 ;  /* 0x000000428040723c */ /* 0x040ff00000001844 */
[C---:B------:R-:W-:Y:S01]  /*58e0*/  HMMA.16816.F32 R68, R128.reuse, R72, R104 ;  /* 0x000000488044723c */ /* 0x040fe20000001868 */
[----:B------:R-:W-:Y:S07]  /*58f0*/  LDSM.16.MT88.4 R104, [R248+0x7900] ;  /* 0x00790000f868783b */ /* 0x000fee0000004200 */
[C---:B------:R-:W-:Y:S01]  /*5900*/  HMMA.16816.F32 R72, R128.reuse, R74, R88 ;  /* 0x0000004a8048723c */ /* 0x040fe20000001858 */
[----:B------:R-:W1:Y:S07]  /*5910*/  LDSM.16.MT88.4 R88, [R251+0x5900] ;  /* 0x00590000fb58783b */ /* 0x000e6e0000004200 */
[C---:B--2---:R-:W-:Y:S08]  /*5920*/  HMMA.16816.F32 R76, R128.reuse, R80, R92 ;  /* 0x00000050804c723c */ /* 0x044ff0000000185c */
[----:B------:R-:W-:Y:S01]  /*5930*/  HMMA.16816.F32 R80, R128, R82, R96 ;  /* 0x000000528050723c */ /* 0x000fe20000001860 */
[----:B------:R-:W2:Y:S01]  /*5940*/  LDSM.16.MT88.4 R96, [R250+0x5900] ;  /* 0x00590000fa60783b */ /* 0x000ea20000004200 */
[----:B------:R-:W-:-:S02]  /*5950*/  FADD.FTZ R3, R125, R0 ;  /* 0x000000007d037221 */ /* 0x000fc40000010000 */
[----:B------:R-:W-:Y:S02]  /*5960*/  FADD.FTZ R0, R124, R4 ;  /* 0x000000047c007221 */ /* 0x000fe40000010000 */
[----:B------:R-:W-:Y:S02]  /*5970*/  FADD.FTZ R4, R21, R3 ;  /* 0x0000000315047221 */ /* 0x000fe40000010000 */
[----:B------:R-:W-:Y:S01]  /*5980*/  FADD.FTZ R3, R180, R0 ;  /* 0x00000000b4037221 */ /* 0x000fe20000010000 */
[----:B------:R-:W-:Y:S01]  /*5990*/  HMMA.16816.F32 R56, R128, R58, R84 ;  /* 0x0000003a8038723c */ /* 0x000fe20000001854 */
[----:B------:R-:W-:Y:S02]  /*59a0*/  FADD.FTZ R0, R22, R4 ;  /* 0x0000000416007221 */ /* 0x000fe40000010000 */
[----:B------:R-:W-:Y:S02]  /*59b0*/  FADD.FTZ R4, R179, R3 ;  /* 0x00000003b3047221 */ /* 0x000fe40000010000 */
[----:B------:R-:W-:-:S02]  /*59c0*/  FADD.FTZ R3, R23, R0 ;  /* 0x0000000017037221 */ /* 0x000fc40000010000 */
[----:B------:R-:W-:Y:S02]  /*59d0*/  FADD.FTZ R0, R181, R4 ;  /* 0x00000004b5007221 */ /* 0x000fe40000010000 */
[----:B------:R-:W-:Y:S01]  /*59e0*/  FADD.FTZ R3, R178, R3 ;  /* 0x00000003b2037221 */ /* 0x000fe20000010000 */
[C---:B-1----:R-:W-:Y:S01]  /*59f0*/  HMMA.16816.F32 R84, R128.reuse, R88, R12 ;  /* 0x000000588054723c */ /* 0x042fe2000000180c */
[----:B------:R-:W-:Y:S07]  /*5a00*/  LDSM.16.MT88.4 R12, [R250+0x7900] ;  /* 0x00790000fa0c783b */ /* 0x000fee0000004200 */
[C---:B------:R-:W-:Y:S08]  /*5a10*/  HMMA.16816.F32 R88, R128.reuse, R90, R100 ;  /* 0x0000005a8058723c */ /* 0x040ff00000001864 */
[C---:B--2---:R-:W-:Y:S01]  /*5a20*/  HMMA.16816.F32 R92, R128.reuse, R96, R120 ;  /* 0x00000060805c723c */ /* 0x044fe20000001878 */
[----:B------:R-:W-:Y:S07]  /*5a30*/  LDSM.16.MT88.4 R120, [R251+0x7900] ;  /* 0x00790000fb78783b */ /* 0x000fee0000004200 */
[----:B------:R-:W-:Y:S01]  /*5a40*/  HMMA.16816.F32 R100, R128, R104, R112 ;  /* 0x000000688064723c */ /* 0x000fe20000001870 */
[----:B------:R-:W1:Y:S01]  /*5a50*/  LDSM.16.MT88.4 R112, [R249+0x7900] ;  /* 0x00790000f970783b */ /* 0x000e620000004200 */
[----:B------:R-:W-:-:S02]  /*5a60*/  FADD.FTZ R8, R8, R3 ;  /* 0x0000000308087221 */ /* 0x000fc40000010000 */
[----:B------:R-:W-:Y:S02]  /*5a70*/  FADD.FTZ R20, R20, R0 ;  /* 0x0000000014147221 */ /* 0x000fe40000010000 */
[----:B------:R-:W-:Y:S02]  /*5a80*/  FADD.FTZ R7, R7, R8 ;  /* 0x0000000807077221 */ /* 0x000fe40000010000 */
[----:B------:R-:W-:Y:S02]  /*5a90*/  FADD.FTZ R11, R11, R20 ;  /* 0x000000140b0b7221 */ /* 0x000fe40000010000 */
[----:B------:R-:W-:Y:S02]  /*5aa0*/  FADD.FTZ R6, R6, R7 ;  /* 0x0000000706067221 */ /* 0x000fe40000010000 */
[----:B------:R-:W-:Y:S01]  /*5ab0*/  FADD.FTZ R10, R10, R11 ;  /* 0x0000000b0a0a7221 */ /* 0x000fe20000010000 */
[----:B------:R-:W-:Y:S01]  /*5ac0*/  UIADD3 UR6, UR7, -0x2, URZ ;  /* 0xfffffffe07067890 */ /* 0x000fe2000fffe03f */
[----:B------:R-:W-:-:S02]  /*5ad0*/  FADD.FTZ R0, R5, R6 ;  /* 0x0000000605007221 */ /* 0x000fc40000010000 */
[----:B------:R-:W-:Y:S01]  /*5ae0*/  FADD.FTZ R3, R9, R10 ;  /* 0x0000000a09037221 */ /* 0x000fe20000010000 */
[----:B------:R-:W-:Y:S02]  /*5af0*/  UISETP.GE.AND UP0, UPT, UR6, UR8, UPT ;  /* 0x000000080600728c */ /* 0x000fe4000bf06270 */
[----:B------:R2:W-:Y:S04]  /*5b00*/  STL [R1+0x40], R0 ;  /* 0x0000400001007387 */ /* 0x0005e80000100800 */
[----:B------:R2:W-:Y:S01]  /*5b10*/  STL [R1+0x1c], R3 ;  /* 0x00001c0301007387 */ /* 0x0005e20000100800 */
[----:B------:R-:W-:Y:S01]  /*5b20*/  PLOP3.LUT P0, PT, PT, PT, UP0, 0x80, 0x0 ;  /* 0x000000000000781c */ /* 0x000fe20003f0f008 */
[C---:B------:R-:W-:Y:S08]  /*5b30*/  HMMA.16816.F32 R96, R128.reuse, R98, R116 ;  /* 0x000000628060723c */ /* 0x040ff00000001874 */
[C---:B------:R-:W-:Y:S08]  /*5b40*/  HMMA.16816.F32 R104, R128.reuse, R106, R108 ;  /* 0x0000006a8068723c */ /* 0x040ff0000000186c */
[C---:B-1----:R-:W-:Y:S08]  /*5b50*/  HMMA.16816.F32 R108, R128.reuse, R112, R28 ;  /* 0x00000070806c723c */ /* 0x042ff0000000181c */
[C---:B------:R-:W-:Y:S08]  /*5b60*/  HMMA.16816.F32 R116, R128.reuse, R120, R188 ;  /* 0x000000788074723c */ /* 0x040ff000000018bc */
[C---:B------:R-:W-:Y:S08]  /*5b70*/  HMMA.16816.F32 R112, R128.reuse, R114, R16 ;  /* 0x000000728070723c */ /* 0x040ff00000001810 */
[C---:B------:R-:W-:Y:S08]  /*5b80*/  HMMA.16816.F32 R120, R128.reuse, R122, R184 ;  /* 0x0000007a8078723c */ /* 0x040ff000000018b8 */
[C---:B------:R-:W-:Y:S08]  /*5b90*/  HMMA.16816.F32 R124, R128.reuse, R12, R32 ;  /* 0x0000000c807c723c */ /* 0x040ff00000001820 */
[----:B------:R-:W-:Y:S01]  /*5ba0*/  HMMA.16816.F32 R128, R128, R14, R24 ;  /* 0x0000000e8080723c */ /* 0x000fe20000001818 */
[----:B------:R-:W-:Y:S07]  /*5bb0*/  @!P0 BRA `(.L_x_5) ;  /* 0x00003b1000008947 */ /* 0x000fee0003800000 */
[----:B--2---:R-:W-:Y:S01]  /*5bc0*/  SHF.R.S32.HI R18, RZ, 0x1f, R133 ;  /* 0x0000001fff127819 */ /* 0x004fe20000011485 */
[----:B------:R-:W-:Y:S01]  /*5bd0*/  IMAD.SHL.U32 R4, R133, 0x2, RZ ;  /* 0x0000000285047824 */ /* 0x000fe200078e00ff */
[----:B------:R-:W-:-:S02]  /*5be0*/  SHF.R.S32.HI R19, RZ, 0x1f, R134 ;  /* 0x0000001fff137819 */ /* 0x000fc40000011486 */
[----:B------:R-:W-:Y:S01]  /*5bf0*/  SHF.L.U64.HI R0, R133, 0x1, R18 ;  /* 0x0000000185007819 */ /* 0x000fe20000010212 */
[----:B------:R-:W-:Y:S01]  /*5c00*/  IMAD.MOV.U32 R133, RZ, RZ, R132 ;  /* 0x000000ffff857224 */ /* 0x000fe200078e0084 */
[----:B------:R-:W-:Y:S02]  /*5c10*/  SHF.L.U64.HI R3, R134, 0x1, R19 ;  /* 0x0000000186037819 */ /* 0x000fe40000010213 */
[----:B------:R-:W-:Y:S01]  /*5c20*/  SHF.R.S32.HI R18, RZ, 0x1f, R177 ;  /* 0x0000001fff127819 */ /* 0x000fe200000114b1 */
[----:B------:R1:W-:Y:S01]  /*5c30*/  STL [R1+0x3c], R0 ;  /* 0x00003c0001007387 */ /* 0x0003e20000100800 */
[----:B------:R-:W-:-:S03]  /*5c40*/  SHF.R.S32.HI R19, RZ, 0x1f, R176 ;  /* 0x0000001fff137819 */ /* 0x000fc600000114b0 */
[----:B------:R-:W-:Y:S04]  /*5c50*/  STL [R1+0x38], R4 ;  /* 0x0000380401007387 */ /* 0x000fe80000100800 */
[----:B------:R2:W-:Y:S01]  /*5c60*/  STL [R1+0x34], R3 ;  /* 0x0000340301007387 */ /* 0x0005e20000100800 */
[----:B-1----:R-:W-:Y:S02]  /*5c70*/  IMAD.SHL.U32 R0, R134, 0x2, RZ ;  /* 0x0000000286007824 */ /* 0x002fe400078e00ff */
[----:B------:R-:W-:Y:S01]  /*5c80*/  IMAD.MOV.U32 R134, RZ, RZ, R2 ;  /* 0x000000ffff867224 */ /* 0x000fe200078e0002 */
[----:B------:R-:W-:Y:S02]  /*5c90*/  SHF.L.U64.HI R2, R176, 0x1, R19 ;  /* 0x00000001b0027819 */ /* 0x000fe40000010213 */
[----:B------:R1:W-:Y:S01]  /*5ca0*/  STL [R1+0x30], R0 ;  /* 0x0000300001007387 */ /* 0x0003e20000100800 */
[C---:B--2---:R-:W-:Y:S01]  /*5cb0*/  IMAD.SHL.U32 R3, R177.reuse, 0x2, RZ ;  /* 0x00000002b1037824 */ /* 0x044fe200078e00ff */
[----:B-1----:R-:W-:-:S05]  /*5cc0*/  SHF.L.U64.HI R0, R177, 0x1, R18 ;  /* 0x00000001b1007819 */ /* 0x002fca0000010212 */
[----:B------:R1:W-:Y:S04]  /*5cd0*/  STL [R1+0x2c], R0 ;  /* 0x00002c0001007387 */ /* 0x0003e80000100800 */
[----:B------:R2:W-:Y:S01]  /*5ce0*/  STL [R1+0x28], R3 ;  /* 0x0000280301007387 */ /* 0x0005e20000100800 */
[----:B-1----:R-:W-:-:S05]  /*5cf0*/  IMAD.SHL.U32 R0, R176, 0x2, RZ ;  /* 0x00000002b0007824 */ /* 0x002fca00078e00ff */
[----:B------:R2:W-:Y:S04]  /*5d00*/  STL [R1+0x20], R0 ;  /* 0x0000200001007387 */ /* 0x0005e80000100800 */
[----:B------:R2:W-:Y:S01]  /*5d10*/  STL [R1+0x24], R2 ;  /* 0x0000240201007387 */ /* 0x0005e20000100800 */
[----:B------:R-:W-:Y:S05]  /*5d20*/  BRA `(.L_x_6) ;  /* 0x0000045000007947 */ /* 0x000fea0003800000 */
.L_x_8:
[----:B------:R-:W2:Y:S01]  /*5d30*/  LDL R5, [R1+0x44] ;  /* 0x0000440001057983 */ /* 0x000ea20000100800 */
[----:B------:R-:W-:Y:S01]  /*5d40*/  IMAD.MOV.U32 R2, RZ, RZ, c[0x0][0x2b8] ;  /* 0x0000ae00ff027624 */ /* 0x000fe200078e00ff */
[----:B------:R-:W-:Y:S01]  /*5d50*/  ULEA UR5, UR6, UR9, 0x6 ;  /* 0x0000000906057291 */ /* 0x000fe2000f8e303f */
[----:B------:R-:W-:Y:S01]  /*5d60*/  IMAD.MOV.U32 R8, RZ, RZ, RZ ;  /* 0x000000ffff087224 */ /* 0x000fe200078e00ff */
[----:B------:R-:W3:Y:S02]  /*5d70*/  LDL R32, [R1+0x38] ;  /* 0x0000380001207983 */ /* 0x000ee40000100800 */
[----:B------:R-:W-:Y:S02]  /*5d80*/  ISETP.NE.AND P2, PT, R2, 0x1, PT ;  /* 0x000000010200780c */ /* 0x000fe40003f45270 */
[----:B------:R-:W4:Y:S01]  /*5d90*/  LDL R31, [R1+0x3c] ;  /* 0x00003c00011f7983 */ /* 0x000f220000100800 */
[----:B------:R-:W-:Y:S03]  /*5da0*/  IMAD.U32 R2, RZ, RZ, UR5 ;  /* 0x00000005ff027e24 */ /* 0x000fe6000f8e00ff */
[----:B------:R-:W5:Y:S04]  /*5db0*/  LDL R30, [R1+0x30] ;  /* 0x00003000011e7983 */ /* 0x000f680000100800 */
[----:B------:R-:W3:Y:S04]  /*5dc0*/  LDL R29, [R1+0x34] ;  /* 0x00003400011d7983 */ /* 0x000ee80000100800 */
[----:B------:R-:W3:Y:S04]  /*5dd0*/  LDL R28, [R1+0x28] ;  /* 0x00002800011c7983 */ /* 0x000ee80000100800 */
[----:B------:R-:W3:Y:S04]  /*5de0*/  LDL R25, [R1+0x2c] ;  /* 0x00002c0001197983 */ /* 0x000ee80000100800 */
[----:B------:R-:W3:Y:S04]  /*5df0*/  LDL R24, [R1+0x20] ;  /* 0x0000200001187983 */ /* 0x000ee80000100800 */
[----:B------:R-:W3:Y:S01]  /*5e00*/  LDL R21, [R1+0x24] ;  /* 0x0000240001157983 */ /* 0x000ee20000100800 */
[----:B--2---:R-:W-:Y:S05]  /*5e10*/  IADD3 R2, R2, -0x40, R5 ;  /* 0xffffffc002027810 */ /* 0x004fea0007ffe005 */
[----:B------:R-:W-:Y:S04]  /*5e20*/  @P2 IMAD.HI.U32 R5, R2, c[0x0][0x2bc], RZ ;  /* 0x0000af0002052a27 */ /* 0x000fe800078e00ff */
[----:B------:R-:W-:Y:S01]  /*5e30*/  IMAD.MOV.U32 R0, RZ, RZ, R2 ;  /* 0x000000ffff007224 */ /* 0x000fe200078e0002 */
[----:B------:R-:W-:Y:S04]  /*5e40*/  @P2 SHF.R.U32.HI R0, RZ, c[0x0][0x2c0], R5 ;  /* 0x0000b000ff002a19 */ /* 0x000fe80000011605 */
[C---:B------:R-:W-:Y:S04]  /*5e50*/  @!P1 IADD3 R5, P0, R0.reuse, UR16, RZ ;  /* 0x0000001000059c10 */ /* 0x040fe8000ff1e0ff */
[----:B------:R-:W-:Y:S01]  /*5e60*/  @!P1 LEA.HI.X.SX32 R7, R0, UR14, 0x1, P0 ;  /* 0x0000000e00079c11 */ /* 0x000fe200080f0eff */
[----:B------:R-:W-:Y:S01]  /*5e70*/  IMAD.MOV R0, RZ, RZ, -R0 ;  /* 0x000000ffff007224 */ /* 0x000fe200078e0a00 */
[C---:B------:R-:W-:Y:S03]  /*5e80*/  @!P1 LEA R6, P0, R5.reuse, c[0x0][0x2a0], 0x2 ;  /* 0x0000a80005069a11 */ /* 0x040fe600078010ff */
[----:B------:R-:W-:Y:S01]  /*5e90*/  IMAD R9, R0, c[0x0][0x2b8], R2 ;  /* 0x0000ae0000097a24 */ /* 0x000fe200078e0202 */
[----:B------:R-:W-:Y:S04]  /*5ea0*/  @!P1 LEA.HI.X R7, R5, c[0x0][0x2a4], R7, 0x2, P0 ;  /* 0x0000a90005079a11 */ /* 0x000fe800000f1407 */
[----:B------:R-:W-:Y:S01]  /*5eb0*/  STL [R1+0x14], R9 ;  /* 0x0000140901007387 */ /* 0x000fe20000100800 */
[----:B------:R-:W-:Y:S03]  /*5ec0*/  SHF.R.S32.HI R0, RZ, 0x1f, R9 ;  /* 0x0000001fff007819 */ /* 0x000fe60000011409 */
[----:B------:R1:W2:Y:S02]  /*5ed0*/  @!P1 LDG.E R8, [R6.64] ;  /* 0x0000000c06089981 */ /* 0x0002a4000c1e1900 */
[----:B------:R-:W-:Y:S04]  /*5ee0*/  IMAD R0, R0, c[0x0][0x1e0], RZ ;  /* 0x0000780000007a24 */ /* 0x000fe800078e02ff */
[C---:B------:R-:W-:Y:S02]  /*5ef0*/  IMAD R0, R9.reuse, c[0x0][0x1e4], R0 ;  /* 0x0000790009007a24 */ /* 0x040fe400078e0200 */
[----:B-1----:R-:W-:Y:S04]  /*5f00*/  IMAD.WIDE.U32 R6, R9, c[0x0][0x1e0], RZ ;  /* 0x0000780009067a25 */ /* 0x002fe800078e00ff */
[----:B------:R-:W-:Y:S01]  /*5f10*/  IMAD.IADD R7, R7, 0x1, R0 ;  /* 0x0000000107077824 */ /* 0x000fe200078e0200 */
[----:B--2---:R-:W-:Y:S01]  /*5f20*/  STL [R1+0x10], R8 ;  /* 0x0000100801007387 */ /* 0x004fe20000100800 */
[----:B------:R-:W-:Y:S02]  /*5f30*/  SHF.R.S32.HI R2, RZ, 0x1f, R8 ;  /* 0x0000001fff027819 */ /* 0x000fe40000011408 */
[----:B------:R-:W-:Y:S04]  /*5f40*/  IMAD.WIDE.U32 R6, R8, c[0x0][0x1f0], R6 ;  /* 0x00007c0008067a25 */ /* 0x000fe800078e0006 */
[----:B------:R-:W-:Y:S01]  /*5f50*/  IMAD R2, R2, c[0x0][0x1f0], RZ ;  /* 0x00007c0002027a24 */ /* 0x000fe200078e02ff */
[----:B------:R-:W-:Y:S03]  /*5f60*/  IADD3 R0, P0, R6, UR20, RZ ;  /* 0x0000001406007c10 */ /* 0x000fe6000ff1e0ff */
[----:B------:R-:W-:Y:S05]  /*5f70*/  IMAD R2, R8, c[0x0][0x1f4], R2 ;  /* 0x00007d0008027a24 */ /* 0x000fea00078e0202 */
[----:B------:R-:W-:Y:S02]  /*5f80*/  IADD3.X R7, R7, UR18, R2, P0, !PT ;  /* 0x0000001207077c10 */ /* 0x000fe400087fe402 */
[C---:B------:R-:W-:Y:S04]  /*5f90*/  LEA R2, P0, R0.reuse, c[0x0][0x1c8], 0x1 ;  /* 0x0000720000027a11 */ /* 0x040fe800078008ff */
[----:B------:R-:W-:Y:S01]  /*5fa0*/  LEA.HI.X R7, R0, c[0x0][0x1cc], R7, 0x1, P0 ;  /* 0x0000730000077a11 */ /* 0x000fe200000f0c07 */
[----:B------:R-:W3:Y:S04]  /*5fb0*/  SHFL.IDX PT, R5, R2, RZ, 0x181f ;  /* 0x00181fff02057589 */ /* 0x000ee800000e0000 */
[----:B------:R-:W4:Y:S04]  /*5fc0*/  SHFL.IDX PT, R6, R7, RZ, 0x181f ;  /* 0x00181fff07067589 */ /* 0x000f2800000e0000 */
[----:B------:R-:W1:Y:S04]  /*5fd0*/  SHFL.IDX PT, R0, R2, 0x1, 0x181f ;  /* 0x00381f0002007f89 */ /* 0x000e6800000e0000 */
[----:B------:R-:W2:Y:S01]  /*5fe0*/  SHFL.IDX PT, R2, R7, 0x1, 0x181f ;  /* 0x00381f0007027f89 */ /* 0x000ea200000e0000 */
[C---:B---3--:R-:W-:Y:S05]  /*5ff0*/  IADD3 R8, P0, R5.reuse, R32, RZ ;  /* 0x0000002005087210 */ /* 0x048fea0007f1e0ff */
[C---:B----4-:R-:W-:Y:S05]  /*6000*/  IMAD.X R9, R6.reuse, 0x1, R31, P0 ;  /* 0x0000000106097824 */ /* 0x050fea00000e061f */
[----:B------:R5:W-:Y:S02]  /*6010*/  LDGSTS.E.BYPASS.LTC128B.128 [R132+0x10100], [R8.64], !P6 ;  /* 0x1010000008847fae */ /* 0x000be4000f101d4c */
[C---:B-----5:R-:W-:Y:S04]  /*6020*/  IADD3 R8, P0, R5.reuse, R30, RZ ;  /* 0x0000001e05087210 */ /* 0x060fe80007f1e0ff */
[CC--:B------:R-:W-:Y:S02]  /*6030*/  IADD3.X R9, R6.reuse, R29.reuse, RZ, P0, !PT ;  /* 0x0000001d06097210 */ /* 0x0c0fe400007fe4ff */
[C---:B------:R-:W-:Y:S03]  /*6040*/  IADD3 R10, P0, R5.reuse, R28, RZ ;  /* 0x0000001c050a7210 */ /* 0x040fe60007f1e0ff */
[----:B------:R3:W-:Y:S02]  /*6050*/  LDGSTS.E.BYPASS.LTC128B.128 [R132+0x12100], [R8.64], !P5 ;  /* 0x1210000008847fae */ /* 0x0007e4000e901d4c */
[C---:B------:R-:W-:Y:S05]  /*6060*/  IMAD.X R11, R6.reuse, 0x1, R25, P0 ;  /* 0x00000001060b7824 */ /* 0x040fea00000e0619 */
[----:B------:R4:W-:Y:S01]  /*6070*/  LDGSTS.E.BYPASS.LTC128B.128 [R132+0x14100], [R10.64], !P4 ;  /* 0x141000000a847fae */ /* 0x0009e2000e101d4c */
[----:B---3--:R-:W-:Y:S05]  /*6080*/  IADD3 R8, P0, R5, R24, RZ ;  /* 0x0000001805087210 */ /* 0x008fea0007f1e0ff */
[----:B------:R-:W-:Y:S01]  /*6090*/  IMAD.X R9, R6, 0x1, R21, P0 ;  /* 0x0000000106097824 */ /* 0x000fe200000e0615 */
[----:B-1----:R-:W-:Y:S04]  /*60a0*/  IADD3 R6, P0, R0, R32, RZ ;  /* 0x0000002000067210 */ /* 0x002fe80007f1e0ff */
[----:B------:R1:W-:Y:S01]  /*60b0*/  LDGSTS.E.BYPASS.LTC128B.128 [R132+0x16100], [R8.64], !P3 ;  /* 0x1610000008847fae */ /* 0x0003e2000d901d4c */
[----:B--2---:R-:W-:Y:S05]  /*60c0*/  IMAD.X R7, R2, 0x1, R31, P0 ;  /* 0x0000000102077824 */ /* 0x004fea00000e061f */
[----:B------:R2:W-:Y:S02]  /*60d0*/  LDGSTS.E.BYPASS.LTC128B.128 [R132+0x11100], [R6.64], !P6 ;  /* 0x1110000006847fae */ /* 0x0005e4000f101d4c */
[----:B--2---:R-:W-:Y:S04]  /*60e0*/  IADD3 R6, P0, R0, R30, RZ ;  /* 0x0000001e00067210 */ /* 0x004fe80007f1e0ff */
[----:B------:R-:W-:Y:S02]  /*60f0*/  IADD3.X R7, R2, R29, RZ, P0, !PT ;  /* 0x0000001d02077210 */ /* 0x000fe400007fe4ff */
[----:B-1----:R-:W-:Y:S03]  /*6100*/  IADD3 R8, P0, R0, R28, RZ ;  /* 0x0000001c00087210 */ /* 0x002fe60007f1e0ff */
[----:B------:R1:W-:Y:S02]  /*6110*/  LDGSTS.E.BYPASS.LTC128B.128 [R132+0x13100], [R6.64], !P5 ;  /* 0x1310000006847fae */ /* 0x0003e4000e901d4c */
[----:B------:R-:W-:Y:S05]  /*6120*/  IMAD.X R9, R2, 0x1, R25, P0 ;  /* 0x0000000102097824 */ /* 0x000fea00000e0619 */
[----:B------:R4:W-:Y:S01]  /*6130*/  LDGSTS.E.BYPASS.LTC128B.128 [R132+0x15100], [R8.64], !P4 ;  /* 0x1510000008847fae */ /* 0x0009e2000e101d4c */
[----:B-1----:R-:W-:Y:S05]  /*6140*/  IADD3 R6, P0, R0, R24, RZ ;  /* 0x0000001800067210 */ /* 0x002fea0007f1e0ff */
[----:B------:R-:W-:Y:S05]  /*6150*/  IMAD.X R7, R2, 0x1, R21, P0 ;  /* 0x0000000102077824 */ /* 0x000fea00000e0615 */
[----:B------:R4:W-:Y:S01]  /*6160*/  LDGSTS.E.BYPASS.LTC128B.128 [R132+0x17100], [R6.64], !P3 ;  /* 0x1710000006847fae */ /* 0x0009e2000d901d4c */
[----:B------:R-:W-:-:S05]  /*6170*/  BRA `(.L_x_7) ;  /* 0x0000151000007947 */ /* 0x000fca0003800000 */
.L_x_6:
[----:B------:R-:W3:Y:S01]  /*6180*/  LDL R4, [R1+0x14] ;  /* 0x0000140001047983 */ /* 0x000ee20000100800 */
[----:B------:R-:W-:Y:S04]  /*6190*/  DEPBAR.LE SB0, 0x0 ;  /* 0x000080000000791a */ /* 0x000fe80000000000 */
[----:B------:R-:W4:Y:S01]  /*61a0*/  LDL R5, [R1+0x10] ;  /* 0x0000100001057983 */ /* 0x000f220000100800 */
[----:B------:R-:W-:Y:S04]  /*61b0*/  UISETP.GT.AND UP0, UPT, UR6, UR8, UPT ;  /* 0x000000080600728c */ /* 0x000fe8000bf04270 */
[----:B------:R1:W-:Y:S05]  /*61c0*/  STL [R1+0x64], R42 ;  /* 0x0000642a01007387 */ /* 0x0003ea0000100800 */
[----:B------:R2:W-:Y:S05]  /*61d0*/  STL [R1+0x60], R41 ;  /* 0x0000602901007387 */ /* 0x0005ea0000100800 */
[----:B------:R1:W-:Y:S05]  /*61e0*/  STL [R1+0x5c], R40 ;  /* 0x00005c2801007387 */ /* 0x0003ea0000100800 */
[----:B------:R1:W-:Y:S05]  /*61f0*/  STL [R1+0x58], R39 ;  /* 0x0000582701007387 */ /* 0x0003ea0000100800 */
[----:B------:R2:W-:Y:S05]  /*6200*/  STL [R1+0x54], R38 ;  /* 0x0000542601007387 */ /* 0x0005ea0000100800 */
[----:B------:R2:W-:Y:S05]  /*6210*/  STL [R1+0x50], R37 ;  /* 0x0000502501007387 */ /* 0x0005ea0000100800 */
[----:B------:R2:W-:Y:S05]  /*6220*/  STL [R1+0x4c], R36 ;  /* 0x00004c2401007387 */ /* 0x0005ea0000100800 */
[----:B------:R-:W4:Y:S05]  /*6230*/  LDL R20, [R1+0x38] ;  /* 0x0000380001147983 */ /* 0x000f2a0000100800 */
[----:B-1----:R-:W4:Y:S05]  /*6240*/  LDL R42, [R1+0x3c] ;  /* 0x00003c00012a7983 */ /* 0x002f2a0000100800 */
[----:B--2---:R-:W2:Y:S05]  /*6250*/  LDL R41, [R1+0x30] ;  /* 0x0000300001297983 */ /* 0x004eaa0000100800 */
[----:B------:R-:W2:Y:S05]  /*6260*/  LDL R40, [R1+0x34] ;  /* 0x0000340001287983 */ /* 0x000eaa0000100800 */
[----:B------:R-:W2:Y:S05]  /*6270*/  LDL R39, [R1+0x28] ;  /* 0x0000280001277983 */ /* 0x000eaa0000100800 */
[----:B------:R-:W2:Y:S05]  /*6280*/  LDL R38, [R1+0x2c] ;  /* 0x00002c0001267983 */ /* 0x000eaa0000100800 */
[----:B------:R-:W2:Y:S05]  /*6290*/  LDL R37, [R1+0x20] ;  /* 0x0000200001257983 */ /* 0x000eaa0000100800 */
[----:B------:R-:W2:Y:S05]  /*62a0*/  LDL R36, [R1+0x4] ;  /* 0x0000040001247983 */ /* 0x000eaa0000100800 */
[----:B------:R-:W2:Y:S05]  /*62b0*/  LDL R29, [R1+0x18] ;  /* 0x00001800011d7983 */ /* 0x000eaa0000100800 */
[----:B------:R-:W2:Y:S05]  /*62c0*/  LDL R132, [R1+0xc] ;  /* 0x00000c0001847983 */ /* 0x000eaa0000100800 */
[----:B------:R-:W-:Y:S06]  /*62d0*/  BAR.SYNC.DEFER_BLOCKING 0x0 ;  /* 0x0000000000007b1d */ /* 0x000fec0000010000 */
[----:B------:R-:W1:Y:S05]  /*62e0*/  LDSM.16.M88.4 R8, [R135+0x10100] ;  /* 0x010100008708783b */ /* 0x000e6a0000000200 */
[----:B------:R-:W-:Y:S05]  /*62f0*/  LDSM.16.M88.4 R16, [R135+0x10900] ;  /* 0x010900008710783b */ /* 0x000fea0000000200 */
[----:B------:R-:W-:Y:S05]  /*6300*/  LDSM.16.M88.4 R24, [R135+0x11100] ;  /* 0x011100008718783b */ /* 0x000fea0000000200 */
[----:B------:R-:W-:Y:S01]  /*6310*/  LDSM.16.M88.4 R32, [R135+0x11900] ;  /* 0x011900008720783b */ /* 0x000fe20000000200 */
[----:B---3--:R-:W-:Y:S01]  /*6320*/  SHF.R.S32.HI R0, RZ, 0x1f, R4 ;  /* 0x0000001fff007819 */ /* 0x008fe20000011404 */
[----:B------:R-:W-:Y:S04]  /*6330*/  IMAD.WIDE.U32 R2, R4, c[0x0][0x208], RZ ;  /* 0x0000820004027a25 */ /* 0x000fe800078e00ff */
[----:B------:R-:W-:Y:S04]  /*6340*/  IMAD R0, R0, c[0x0][0x208], RZ ;  /* 0x0000820000007a24 */ /* 0x000fe800078e02ff */
[----:B------:R-:W-:Y:S01]  /*6350*/  IMAD R0, R4, c[0x0][0x20c], R0 ;  /* 0x0000830004007a24 */ /* 0x000fe200078e0200 */
[----:B----4-:R-:W-:Y:S04]  /*6360*/  SHF.R.S32.HI R4, RZ, 0x1f, R5 ;  /* 0x0000001fff047819 */ /* 0x010fe80000011405 */
[----:B------:R-:W-:Y:S01]  /*6370*/  IADD3 R3, R3, R0, RZ ;  /* 0x0000000003037210 */ /* 0x000fe20007ffe0ff */
[----:B------:R-:W-:Y:S04]  /*6380*/  IMAD R28, R4, c[0x0][0x218], RZ ;  /* 0x00008600041c7a24 */ /* 0x000fe800078e02ff */
[C---:B------:R-:W-:Y:S04]  /*6390*/  IMAD.WIDE.U32 R2, R5.reuse, c[0x0][0x218], R2 ;  /* 0x0000860005027a25 */ /* 0x040fe800078e0002 */
[----:B------:R-:W-:Y:S01]  /*63a0*/  IMAD R28, R5, c[0x0][0x21c], R28 ;  /* 0x00008700051c7a24 */ /* 0x000fe200078e021c */
[----:B------:R-:W-:Y:S01]  /*63b0*/  IADD3 R0, P0, R2, UR22, RZ ;  /* 0x0000001602007c10 */ /* 0x000fe2000ff1e0ff */
[C---:B-1----:R-:W-:Y:S03]  /*63c0*/  HMMA.16816.F32 R4, R168.reuse, R8, RZ ;  /* 0x00000008a804723c */ /* 0x042fe600000018ff */
[----:B------:R-:W-:Y:S02]  /*63d0*/  IADD3.X R28, R3, UR4, R28, P0, !PT ;  /* 0x00000004031c7c10 */ /* 0x000fe400087fe41c */
[C---:B------:R-:W-:Y:S03]  /*63e0*/  LEA R3, P0, R0.reuse, c[0x0][0x1f8], 0x1 ;  /* 0x00007e0000037a11 */ /* 0x040fe600078008ff */
[C---:B------:R-:W-:Y:S01]  /*63f0*/  HMMA.16816.F32 R8, R168.reuse, R10, RZ ;  /* 0x0000000aa808723c */ /* 0x040fe200000018ff */
[----:B------:R-:W-:Y:S02]  /*6400*/  LEA.HI.X R28, R0, c[0x0][0x1fc], R28, 0x1, P0 ;  /* 0x00007f00001c7a11 */ /* 0x000fe400000f0c1c */
[----:B------:R-:W1:Y:S05]  /*6410*/  SHFL.IDX PT, R0, R3, RZ, 0x181f ;  /* 0x00181fff03007589 */ /* 0x000e6a00000e0000 */
[----:B------:R-:W3:Y:S05]  /*6420*/  SHFL.IDX PT, R2, R28, RZ, 0x181f ;  /* 0x00181fff1c027589 */ /* 0x000eea00000e0000 */
[----:B------:R-:W4:Y:S05]  /*6430*/  SHFL.IDX PT, R3, R3, 0x1, 0x181f ;  /* 0x00381f0003037f89 */ /* 0x000f2a00000e0000 */
[----:B------:R-:W2:Y:S01]  /*6440*/  SHFL.IDX PT, R28, R28, 0x1, 0x181f ;  /* 0x00381f001c1c7f89 */ /* 0x000ea200000e0000 */
[----:B-1----:R-:W-:Y:S04]  /*6450*/  IADD3 R12, P0, R0, R20, RZ ;  /* 0x00000014000c7210 */ /* 0x002fe80007f1e0ff */
[----:B---3--:R-:W-:Y:S02]  /*6460*/  IADD3.X R13, R2, R42, RZ, P0, !PT ;  /* 0x0000002a020d7210 */ /* 0x008fe400007fe4ff */
[----:B--2---:R-:W-:Y:S04]  /*6470*/  IADD3 R14, P0, R0, R41, RZ ;  /* 0x00000029000e7210 */ /* 0x004fe80007f1e0ff */
[----:B------:R-:W-:Y:S02]  /*6480*/  IADD3.X R15, R2, R40, RZ, P0, !PT ;  /* 0x00000028020f7210 */ /* 0x000fe400007fe4ff */
[----:B------:R-:W-:Y:S04]  /*6490*/  IADD3 R22, P0, R0, R39, RZ ;  /* 0x0000002700167210 */ /* 0x000fe80007f1e0ff */
[----:B------:R-:W-:Y:S02]  /*64a0*/  IADD3.X R23, R2, R38, RZ, P0, !PT ;  /* 0x0000002602177210 */ /* 0x000fe400007fe4ff */
[----:B------:R-:W-:Y:S01]  /*64b0*/  IADD3 R30, P0, R0, R37, RZ ;  /* 0x00000025001e7210 */ /* 0x000fe20007f1e0ff */
[----:B------:R-:W1:Y:S05]  /*64c0*/  LDSM.16.M88.4 R176, [R36] ;  /* 0x0000000024b0783b */ /* 0x000e6a0000000200 */
[----:B------:R-:W2:Y:S05]  /*64d0*/  LDL R0, [R1+0x24] ;  /* 0x0000240001007983 */ /* 0x000eaa0000100800 */
[----:B------:R-:W3:Y:S05]  /*64e0*/  LDSM.16.M88.4 R180, [R36+0x800] ;  /* 0x0008000024b4783b */ /* 0x000eea0000000200 */
[----:B------:R-:W1:Y:S05]  /*64f0*/  LDSM.16.M88.4 R184, [R36+0x1000] ;  /* 0x0010000024b8783b */ /* 0x000e6a0000000200 */
[----:B------:R-:W1:Y:S05]  /*6500*/  LDSM.16.M88.4 R188, [R36+0x1800] ;  /* 0x0018000024bc783b */ /* 0x000e6a0000000200 */
[----:B------:R-:W-:Y:S01]  /*6510*/  @!PT LDS RZ, [RZ] ;  /* 0x00000000fffff984 */ /* 0x000fe20000000800 */
[----:B------:R-:W-:Y:S01]  /*6520*/  @!PT LDS RZ, [RZ] ;  /* 0x00000000fffff984 */ /* 0x000fe20000000800 */
[----:B------:R-:W-:Y:S01]  /*6530*/  @!PT LDS RZ, [RZ] ;  /* 0x00000000fffff984 */ /* 0x000fe20000000800 */
[----:B------:R3:W-:Y:S05]  /*6540*/  LDGSTS.E.BYPASS.LTC128B.128 [R29], [R12.64], !P6 ;  /* 0x000000000c1d7fae */ /* 0x0007ea000f101d4c */
[----:B------:R3:W-:Y:S05]  /*6550*/  LDGSTS.E.BYPASS.LTC128B.128 [R132+0x2100], [R14.64], !P5 ;  /* 0x021000000e847fae */ /* 0x0007ea000e901d4c */
[----:B------:R1:W-:Y:S01]  /*6560*/  LDGSTS.E.BYPASS.LTC128B.128 [R132+0x4100], [R22.64], !P4 ;  /* 0x0410000016847fae */ /* 0x0003e2000e101d4c */
[C---:B---3--:R-:W-:Y:S08]  /*6570*/  HMMA.16816.F32 R12, R168.reuse, R16, RZ ;  /* 0x00000010a80c723c */ /* 0x048ff000000018ff */
[C---:B------:R-:W-:Y:S01]  /*6580*/  HMMA.16816.F32 R16, R168.reuse, R18, RZ ;  /* 0x00000012a810723c */ /* 0x040fe200000018ff */
[----:B--2---:R-:W-:Y:S03]  /*6590*/  IADD3.X R31, R2, R0, RZ, P0, !PT ;  /* 0x00000000021f7210 */ /* 0x004fe600007fe4ff */
[C---:B----4-:R-:W-:Y:S02]  /*65a0*/  IADD3 R20, P0, R3.reuse, R20, RZ ;  /* 0x0000001403147210 */ /* 0x050fe40007f1e0ff */
[----:B------:R2:W-:Y:S02]  /*65b0*/  LDGSTS.E.BYPASS.LTC128B.128 [R132+0x6100], [R30.64], !P3 ;  /* 0x061000001e847fae */ /* 0x0005e4000d901d4c */
[C---:B------:R-:W-:Y:S04]  /*65c0*/  IADD3.X R21, R28.reuse, R42, RZ, P0, !PT ;  /* 0x0000002a1c157210 */ /* 0x040fe800007fe4ff */
[C---:B-1----:R-:W-:Y:S01]  /*65d0*/  IADD3 R22, P0, R3.reuse, R41, RZ ;  /* 0x0000002903167210 */ /* 0x042fe20007f1e0ff */
[----:B------:R1:W5:Y:S03]  /*65e0*/  LDL.LU R42, [R1+0x64] ;  /* 0x00006400012a7983 */ /* 0x0003660000300800 */
[C---:B------:R-:W-:Y:S02]  /*65f0*/  IADD3.X R23, R28.reuse, R40, RZ, P0, !PT ;  /* 0x000000281c177210 */ /* 0x040fe400007fe4ff */
[----:B------:R3:W-:Y:S05]  /*6600*/  LDGSTS.E.BYPASS.LTC128B.128 [R29+0x1000], [R20.64], !P6 ;  /* 0x01000000141d7fae */ /* 0x0007ea000f101d4c */
[----:B------:R1:W5:Y:S05]  /*6610*/  LDL.LU R41, [R1+0x60] ;  /* 0x0000600001297983 */ /* 0x00036a0000300800 */
[----:B------:R1:W5:Y:S05]  /*6620*/  LDL.LU R40, [R1+0x5c] ;  /* 0x00005c0001287983 */ /* 0x00036a0000300800 */
[----:B------:R4:W-:Y:S01]  /*6630*/  LDGSTS.E.BYPASS.LTC128B.128 [R29+0x3000], [R22.64], !P5 ;  /* 0x03000000161d7fae */ /* 0x0009e2000e901d4c */
[C---:B---3--:R-:W-:Y:S04]  /*6640*/  IADD3 R20, P0, R3.reuse, R39, RZ ;  /* 0x0000002703147210 */ /* 0x048fe80007f1e0ff */
[----:B------:R1:W5:Y:S01]  /*6650*/  LDL.LU R39, [R1+0x58] ;  /* 0x0000580001277983 */ /* 0x0003620000300800 */
[C---:B------:R-:W-:Y:S02]  /*6660*/  IADD3.X R21, R28.reuse, R38, RZ, P0, !PT ;  /* 0x000000261c157210 */ /* 0x040fe400007fe4ff */
[----:B------:R-:W-:Y:S02]  /*6670*/  IADD3 R2, P0, R3, R37, RZ ;  /* 0x0000002503027210 */ /* 0x000fe40007f1e0ff */
[----:B------:R1:W5:Y:S02]  /*6680*/  LDL.LU R38, [R1+0x54] ;  /* 0x0000540001267983 */ /* 0x0003640000300800 */
[----:B------:R-:W-:Y:S03]  /*6690*/  IADD3.X R3, R28, R0, RZ, P0, !PT ;  /* 0x000000001c037210 */ /* 0x000fe600007fe4ff */
[----:B------:R1:W5:Y:S01]  /*66a0*/  LDL.LU R37, [R1+0x50] ;  /* 0x0000500001257983 */ /* 0x0003620000300800 */
[----:B------:R-:W-:Y:S04]  /*66b0*/  PLOP3.LUT P0, PT, PT, PT, UP0, 0x80, 0x0 ;  /* 0x000000000000781c */ /* 0x000fe80003f0f008 */
[----:B------:R-:W3:Y:S05]  /*66c0*/  LDL R0, [R1] ;  /* 0x0000000001007983 */ /* 0x000eea0000100800 */
[----:B------:R4:W-:Y:S05]  /*66d0*/  LDGSTS.E.BYPASS.LTC128B.128 [R29+0x5000], [R20.64], !P4 ;  /* 0x05000000141d7fae */ /* 0x0009ea000e101d4c */
[----:B------:R2:W-:Y:S05]  /*66e0*/  LDGSTS.E.BYPASS.LTC128B.128 [R29+0x7000], [R2.64], !P3 ;  /* 0x07000000021d7fae */ /* 0x0005ea000d901d4c */
[----:B------:R-:W0:Y:S01]  /*66f0*/  LDGDEPBAR ;  /* 0x00000000000079af */ /* 0x000e220000000000 */
[C---:B----4-:R-:W-:Y:S08]  /*6700*/  HMMA.16816.F32 R20, R168.reuse, R24, RZ ;  /* 0x00000018a814723c */ /* 0x050ff000000018ff */
[C---:B------:R-:W-:Y:S08]  /*6710*/  HMMA.16816.F32 R24, R168.reuse, R26, RZ ;  /* 0x0000001aa818723c */ /* 0x040ff000000018ff */
[C---:B--2---:R-:W-:Y:S08]  /*6720*/  HMMA.16816.F32 R28, R168.reuse, R32, RZ ;  /* 0x00000020a81c723c */ /* 0x044ff000000018ff */
[----:B------:R-:W-:Y:S08]  /*6730*/  HMMA.16816.F32 R32, R168, R34, RZ ;  /* 0x00000022a820723c */ /* 0x000ff000000018ff */
[C---:B------:R-:W-:Y:S08]  /*6740*/  HMMA.16816.F32 R4, R172.reuse, R176, R4 ;  /* 0x000000b0ac04723c */ /* 0x040ff00000001804 */
[C---:B------:R-:W-:Y:S01]  /*6750*/  HMMA.16816.F32 R8, R172.reuse, R178, R8 ;  /* 0x000000b2ac08723c */ /* 0x040fe20000001808 */
[----:B------:R-:W2:Y:S07]  /*6760*/  LDSM.16.M88.4 R176, [R252+0x10100] ;  /* 0x01010000fcb0783b */ /* 0x000eae0000000200 */
[C---:B------:R-:W-:Y:S08]  /*6770*/  HMMA.16816.F32 R12, R172.reuse, R180, R12 ;  /* 0x000000b4ac0c723c */ /* 0x040ff0000000180c */
[C---:B------:R-:W-:Y:S01]  /*6780*/  HMMA.16816.F32 R16, R172.reuse, R182, R16 ;  /* 0x000000b6ac10723c */ /* 0x040fe20000001810 */
[----:B------:R-:W4:Y:S07]  /*6790*/  LDSM.16.M88.4 R180, [R252+0x10900] ;  /* 0x01090000fcb4783b */ /* 0x000f2e0000000200 */
[C---:B------:R-:W-:Y:S08]  /*67a0*/  HMMA.16816.F32 R20, R172.reuse, R184, R20 ;  /* 0x000000b8ac14723c */ /* 0x040ff00000001814 */
[C---:B------:R-:W-:Y:S01]  /*67b0*/  HMMA.16816.F32 R24, R172.reuse, R186, R24 ;  /* 0x000000baac18723c */ /* 0x040fe20000001818 */
[----:B------:R-:W-:Y:S07]  /*67c0*/  LDSM.16.M88.4 R184, [R252+0x11900] ;  /* 0x01190000fcb8783b */ /* 0x000fee0000000200 */
[C---:B------:R-:W-:Y:S08]  /*67d0*/  HMMA.16816.F32 R28, R172.reuse, R188, R28 ;  /* 0x000000bcac1c723c */ /* 0x040ff0000000181c */
[----:B------:R-:W-:Y:S08]  /*67e0*/  HMMA.16816.F32 R32, R172, R190, R32 ;  /* 0x000000beac20723c */ /* 0x000ff00000001820 */
[C---:B--2---:R-:W-:Y:S08]  /*67f0*/  HMMA.16816.F32 R4, R192.reuse, R176, R4 ;  /* 0x000000b0c004723c */ /* 0x044ff00000001804 */
[C---:B------:R-:W-:Y:S01]  /*6800*/  HMMA.16816.F32 R8, R192.reuse, R178, R8 ;  /* 0x000000b2c008723c */ /* 0x040fe20000001808 */
[----:B------:R-:W2:Y:S07]  /*6810*/  LDSM.16.M88.4 R176, [R252+0x11100] ;  /* 0x01110000fcb0783b */ /* 0x000eae0000000200 */
[C---:B----4-:R-:W-:Y:S08]  /*6820*/  HMMA.16816.F32 R12, R192.reuse, R180, R12 ;  /* 0x000000b4c00c723c */ /* 0x050ff0000000180c */
[C---:B------:R-:W-:Y:S08]  /*6830*/  HMMA.16816.F32 R16, R192.reuse, R182, R16 ;  /* 0x000000b6c010723c */ /* 0x040ff00000001810 */
[C---:B--2---:R-:W-:Y:S08]  /*6840*/  HMMA.16816.F32 R20, R192.reuse, R176, R20 ;  /* 0x000000b0c014723c */ /* 0x044ff00000001814 */
[C---:B------:R-:W-:Y:S08]  /*6850*/  HMMA.16816.F32 R24, R192.reuse, R178, R24 ;  /* 0x000000b2c018723c */ /* 0x040ff00000001818 */
[C---:B------:R-:W-:Y:S08]  /*6860*/  HMMA.16816.F32 R28, R192.reuse, R184, R28 ;  /* 0x000000b8c01c723c */ /* 0x040ff0000000181c */
[----:B------:R-:W-:Y:S01]  /*6870*/  HMMA.16816.F32 R32, R192, R186, R32 ;  /* 0x000000bac020723c */ /* 0x000fe20000001820 */
[----:B---3--:R-:W2:Y:S05]  /*6880*/  LDSM.16.M88.4 R180, [R0] ;  /* 0x0000000000b4783b */ /* 0x008eaa0000000200 */
[----:B------:R-:W3:Y:S05]  /*6890*/  LDSM.16.M88.4 R176, [R0+0x800] ;  /* 0x0008000000b0783b */ /* 0x000eea0000000200 */
[----:B------:R-:W4:Y:S01]  /*68a0*/  LDSM.16.M88.4 R184, [R0+0x1000] ;  /* 0x0010000000b8783b */ /* 0x000f220000000200 */
[C---:B--2---:R-:W-:Y:S08]  /*68b0*/  HMMA.16816.F32 R4, R196.reuse, R180, R4 ;  /* 0x000000b4c404723c */ /* 0x044ff00000001804 */
[C---:B------:R-:W-:Y:S01]  /*68c0*/  HMMA.16816.F32 R8, R196.reuse, R182, R8 ;  /* 0x000000b6c408723c */ /* 0x040fe20000001808 */
[----:B------:R-:W2:Y:S07]  /*68d0*/  LDSM.16.M88.4 R180, [R0+0x1800] ;  /* 0x0018000000b4783b */ /* 0x000eae0000000200 */
[C---:B---3--:R-:W-:Y:S08]  /*68e0*/  HMMA.16816.F32 R12, R196.reuse, R176, R12 ;  /* 0x000000b0c40c723c */ /* 0x048ff0000000180c */
[C---:B------:R-:W-:Y:S01]  /*68f0*/  HMMA.16816.F32 R16, R196.reuse, R178, R16 ;  /* 0x000000b2c410723c */ /* 0x040fe20000001810 */
[----:B------:R-:W3:Y:S07]  /*6900*/  LDSM.16.M88.4 R176, [R135+0x12100] ;  /* 0x0121000087b0783b */ /* 0x000eee0000000200 */
[C---:B----4-:R-:W-:Y:S08]  /*6910*/  HMMA.16816.F32 R20, R196.reuse, R184, R20 ;  /* 0x000000b8c414723c */ /* 0x050ff00000001814 */
[C---:B------:R-:W-:Y:S01]  /*6920*/  HMMA.16816.F32 R24, R196.reuse, R186, R24 ;  /* 0x000000bac418723c */ /* 0x040fe20000001818 */
[----:B------:R-:W4:Y:S07]  /*6930*/  LDSM.16.M88.4 R184, [R135+0x12900] ;  /* 0x0129000087b8783b */ /* 0x000f2e0000000200 */
[C---:B--2---:R-:W-:Y:S08]  /*6940*/  HMMA.16816.F32 R28, R196.reuse, R180, R28 ;  /* 0x000000b4c41c723c */ /* 0x044ff0000000181c */
[----:B------:R-:W-:Y:S01]  /*6950*/  HMMA.16816.F32 R32, R196, R182, R32 ;  /* 0x000000b6c420723c */ /* 0x000fe20000001820 */
        /* <DEDUP_REMOVED lines=8> */
[C---:B------:R-:W-:Y:S01]  /*69e0*/  HMMA.16816.F32 R24, R200.reuse, R182, R24 ;  /* 0x000000b6c818723c */ /* 0x040fe20000001818 */
[----:B------:R-:W2:Y:S07]  /*69f0*/  LDSM.16.M88.4 R180, [R36+0x2800] ;  /* 0x0028000024b4783b */ /* 0x000eae0000000200 */
[C---:B---3--:R-:W-:Y:S08]  /*6a00*/  HMMA.16816.F32 R28, R200.reuse, R176, R28 ;  /* 0x000000b0c81c723c */ /* 0x048ff0000000181c */
[----:B------:R-:W-:Y:S01]  /*6a10*/  HMMA.16816.F32 R32, R200, R178, R32 ;  /* 0x000000b2c820723c */ /* 0x000fe20000001820 */
        /* <DEDUP_REMOVED lines=8> */
[C---:B------:R-:W-:Y:S01]  /*6aa0*/  HMMA.16816.F32 R24, R204.reuse, R178, R24 ;  /* 0x000000b2cc18723c */ /* 0x040fe20000001818 */
[----:B------:R-:W3:Y:S07]  /*6ab0*/  LDSM.16.M88.4 R176, [R252+0x12900] ;  /* 0x01290000fcb0783b */ /* 0x000eee0000000200 */
[C---:B----4-:R-:W-:Y:S08]  /*6ac0*/  HMMA.16816.F32 R28, R204.reuse, R184, R28 ;  /* 0x000000b8cc1c723c */ /* 0x050ff0000000181c */
[----:B------:R-:W-:Y:S01]  /*6ad0*/  HMMA.16816.F32 R32, R204, R186, R32 ;  /* 0x000000bacc20723c */ /* 0x000fe20000001820 */
        /* <DEDUP_REMOVED lines=87> */
[----:B------:R3:W1:Y:S07]  /*7050*/  LDSM.16.M88.4 R176, [R36+0x7800] ;  /* 0x0078000024b0783b */ /* 0x00066e0000000200 */
[C---:B----4-:R-:W-:Y:S08]  /*7060*/  HMMA.16816.F32 R12, R236.reuse, R184, R12 ;  /* 0x000000b8ec0c723c */ /* 0x050ff0000000180c */
[C---:B------:R-:W-:Y:S01]  /*7070*/  HMMA.16816.F32 R16, R236.reuse, R186, R16 ;  /* 0x000000baec10723c */ /* 0x040fe20000001810 */
[----:B------:R-:W4:Y:S05]  /*7080*/  LDSM.16.M88.4 R184, [R252+0x16100] ;  /* 0x01610000fcb8783b */ /* 0x000f2a0000000200 */
[----:B---3--:R3:W5:Y:S02]  /*7090*/  LDL.LU R36, [R1+0x4c] ;  /* 0x00004c0001247983 */ /* 0x0087640000300800 */
[C---:B--2---:R-:W-:Y:S08]  /*70a0*/  HMMA.16816.F32 R20, R236.reuse, R180, R20 ;  /* 0x000000b4ec14723c */ /* 0x044ff00000001814 */
[C---:B------:R-:W-:Y:S01]  /*70b0*/  HMMA.16816.F32 R24, R236.reuse, R182, R24 ;  /* 0x000000b6ec18723c */ /* 0x040fe20000001818 */
[----:B------:R-:W2:Y:S07]  /*70c0*/  LDSM.16.M88.4 R180, [R252+0x16900] ;  /* 0x01690000fcb4783b */ /* 0x000eae0000000200 */
[C---:B-1----:R-:W-:Y:S08]  /*70d0*/  HMMA.16816.F32 R28, R236.reuse, R176, R28 ;  /* 0x000000b0ec1c723c */ /* 0x042ff0000000181c */
[----:B------:R-:W-:Y:S01]  /*70e0*/  HMMA.16816.F32 R32, R236, R178, R32 ;  /* 0x000000b2ec20723c */ /* 0x000fe20000001820 */
[----:B------:R-:W1:Y:S07]  /*70f0*/  LDSM.16.M88.4 R176, [R252+0x17100] ;  /* 0x01710000fcb0783b */ /* 0x000e6e0000000200 */
[C---:B----4-:R-:W-:Y:S08]  /*7100*/  HMMA.16816.F32 R4, R240.reuse, R184, R4 ;  /* 0x000000b8f004723c */ /* 0x050ff00000001804 */
[C---:B------:R-:W-:Y:S01]  /*7110*/  HMMA.16816.F32 R8, R240.reuse, R186, R8 ;  /* 0x000000baf008723c */ /* 0x040fe20000001808 */
[----:B------:R-:W4:Y:S07]  /*7120*/  LDSM.16.M88.4 R184, [R252+0x17900] ;  /* 0x01790000fcb8783b */ /* 0x000f2e0000000200 */
[C---:B--2---:R-:W-:Y:S08]  /*7130*/  HMMA.16816.F32 R12, R240.reuse, R180, R12 ;  /* 0x000000b4f00c723c */ /* 0x044ff0000000180c */
[C---:B------:R-:W-:Y:S01]  /*7140*/  HMMA.16816.F32 R16, R240.reuse, R182, R16 ;  /* 0x000000b6f010723c */ /* 0x040fe20000001810 */
[----:B------:R-:W2:Y:S07]  /*7150*/  LDSM.16.M88.4 R180, [R0+0x6000] ;  /* 0x0060000000b4783b */ /* 0x000eae0000000200 */
[C---:B-1----:R-:W-:Y:S08]  /*7160*/  HMMA.16816.F32 R20, R240.reuse, R176, R20 ;  /* 0x000000b0f014723c */ /* 0x042ff00000001814 */
[C---:B------:R-:W-:Y:S01]  /*7170*/  HMMA.16816.F32 R24, R240.reuse, R178, R24 ;  /* 0x000000b2f018723c */ /* 0x040fe20000001818 */
[----:B------:R-:W1:Y:S07]  /*7180*/  LDSM.16.M88.4 R176, [R0+0x6800] ;  /* 0x0068000000b0783b */ /* 0x000e6e0000000200 */
[C---:B----4-:R-:W-:Y:S08]  /*7190*/  HMMA.16816.F32 R28, R240.reuse, R184, R28 ;  /* 0x000000b8f01c723c */ /* 0x050ff0000000181c */
[----:B------:R-:W-:Y:S08]  /*71a0*/  HMMA.16816.F32 R32, R240, R186, R32 ;  /* 0x000000baf020723c */ /* 0x000ff00000001820 */
[C---:B--2---:R-:W-:Y:S08]  /*71b0*/  HMMA.16816.F32 R4, R244.reuse, R180, R4 ;  /* 0x000000b4f404723c */ /* 0x044ff00000001804 */
[C---:B------:R-:W-:Y:S08]  /*71c0*/  HMMA.16816.F32 R8, R244.reuse, R182, R8 ;  /* 0x000000b6f408723c */ /* 0x040ff00000001808 */
[C---:B-1----:R-:W-:Y:S08]  /*71d0*/  HMMA.16816.F32 R12, R244.reuse, R176, R12 ;  /* 0x000000b0f40c723c */ /* 0x042ff0000000180c */
[----:B------:R-:W-:Y:S01]  /*71e0*/  FMUL.FTZ R4, R4, c[0x0][0x320] ;  /* 0x0000c80004047a20 */ /* 0x000fe20000410000 */
[C---:B------:R-:W-:Y:S03]  /*71f0*/  HMMA.16816.F32 R16, R244.reuse, R178, R16 ;  /* 0x000000b2f410723c */ /* 0x040fe60000001810 */
[----:B------:R-:W-:Y:S01]  /*7200*/  MUFU.TANH R187, R4 ;  /* 0x0000000400bb7308 */ /* 0x000fe20000002400 */
[----:B------:R-:W-:Y:S02]  /*7210*/  FMUL.FTZ R5, R5, c[0x0][0x320] ;  /* 0x0000c80005057a20 */ /* 0x000fe40000410000 */
[----:B------:R-:W-:Y:S02]  /*7220*/  FMUL.FTZ R6, R6, c[0x0][0x320] ;  /* 0x0000c80006067a20 */ /* 0x000fe40000410000 */
[----:B------:R-:W-:Y:S04]  /*7230*/  FMUL.FTZ R7, R7, c[0x0][0x320] ;  /* 0x0000c80007077a20 */ /* 0x000fe80000410000 */
[----:B------:R-:W-:Y:S01]  /*7240*/  FMUL.FTZ R8, R8, c[0x0][0x320] ;  /* 0x0000c80008087a20 */ /* 0x000fe20000410000 */
[----:B------:R-:W-:Y:S01]  /*7250*/  MUFU.TANH R185, R5 ;  /* 0x0000000500b97308 */ /* 0x000fe20000002400 */
[----:B------:R-:W-:Y:S02]  /*7260*/  FMUL.FTZ R9, R9, c[0x0][0x320] ;  /* 0x0000c80009097a20 */ /* 0x000fe40000410000 */
[----:B------:R-:W-:Y:S02]  /*7270*/  FMUL.FTZ R10, R10, c[0x0][0x320] ;  /* 0x0000c8000a0a7a20 */ /* 0x000fe40000410000 */
[----:B------:R-:W-:Y:S02]  /*7280*/  FMUL.FTZ R11, R11, c[0x0][0x320] ;  /* 0x0000c8000b0b7a20 */ /* 0x000fe40000410000 */
[----:B------:R-:W-:Y:S02]  /*7290*/  FMUL.FTZ R12, R12, c[0x0][0x320] ;  /* 0x0000c8000c0c7a20 */ /* 0x000fe40000410000 */
[----:B------:R-:W-:Y:S01]  /*72a0*/  FMUL.FTZ R13, R13, c[0x0][0x320] ;  /* 0x0000c8000d0d7a20 */ /* 0x000fe20000410000 */
[----:B------:R-:W1:Y:S01]  /*72b0*/  MUFU.TANH R2, R6 ;  /* 0x0000000600027308 */ /* 0x000e620000002400 */
[----:B------:R-:W-:Y:S02]  /*72c0*/  FMUL.FTZ R14, R14, c[0x0][0x320] ;  /* 0x0000c8000e0e7a20 */ /* 0x000fe40000410000 */
[----:B------:R-:W-:Y:S02]  /*72d0*/  FMUL.FTZ R15, R15, c[0x0][0x320] ;  /* 0x0000c8000f0f7a20 */ /* 0x000fe40000410000 */
[----:B------:R-:W-:Y:S02]  /*72e0*/  FMUL.FTZ R16, R16, c[0x0][0x320] ;  /* 0x0000c80010107a20 */ /* 0x000fe40000410000 */
[----:B------:R-:W-:Y:S02]  /*72f0*/  FMUL.FTZ R17, R17, c[0x0][0x320] ;  /* 0x0000c80011117a20 */ /* 0x000fe40000410000 */
[----:B------:R-:W-:Y:S01]  /*7300*/  FMUL.FTZ R18, R18, c[0x0][0x320] ;  /* 0x0000c80012127a20 */ /* 0x000fe20000410000 */
[----:B------:R2:W4:Y:S01]  /*7310*/  MUFU.TANH R191, R7 ;  /* 0x0000000700bf7308 */ /* 0x0005220000002400 */
[----:B------:R-:W-:Y:S09]  /*7320*/  FMUL.FTZ R19, R19, c[0x0][0x320] ;  /* 0x0000c80013137a20 */ /* 0x000ff20000410000 */
[----:B------:R-:W3:Y:S01]  /*7330*/  MUFU.TANH R184, R8 ;  /* 0x0000000800b87308 */ /* 0x000ee20000002400 */
[----:B-1----:R-:W-:Y:S09]  /*7340*/  STL [R1+0x8], R2 ;  /* 0x0000080201007387 */ /* 0x002ff20000100800 */
[----:B------:R-:W1:Y:S01]  /*7350*/  MUFU.TANH R181, R9 ;  /* 0x0000000900b57308 */ /* 0x000e620000002400 */
[----:B--2---:R-:W2:Y:S09]  /*7360*/  LDSM.16.M88.4 R4, [R0+0x7000] ;  /* 0x007000000004783b */ /* 0x004eb20000000200 */
[----:B------:R-:W1:Y:S10]  /*7370*/  MUFU.TANH R190, R10 ;  /* 0x0000000a00be7308 */ /* 0x000e740000002400 */
[----:B------:R1:W1:Y:S10]  /*7380*/  MUFU.TANH R189, R11 ;  /* 0x0000000b00bd7308 */ /* 0x0002740000002400 */
[----:B------:R-:W3:Y:S10]  /*7390*/  MUFU.TANH R180, R12 ;  /* 0x0000000c00b47308 */ /* 0x000ef40000002400 */
[----:B------:R-:W3:Y:S01]  /*73a0*/  MUFU.TANH R179, R13 ;  /* 0x0000000d00b37308 */ /* 0x000ee20000002400 */
[----:B-1----:R-:W1:Y:S01]  /*73b0*/  LDSM.16.M88.4 R8, [R0+0x7800] ;  /* 0x007800000008783b */ /* 0x002e620000000200 */
[----:B------:R-:W-:Y:S08]  /*73c0*/  DEPBAR.LE SB0, 0x0 ;  /* 0x000080000000791a */ /* 0x000ff00000000000 */
[----:B------:R-:W1:Y:S01]  /*73d0*/  MUFU.TANH R188, R14 ;  /* 0x0000000e00bc7308 */ /* 0x000e620000002400 */
[----:B------:R-:W-:Y:S01]  /*73e0*/  BAR.SYNC.DEFER_BLOCKING 0x0 ;  /* 0x0000000000007b1d */ /* 0x000fe20000010000 */
[C---:B--2---:R-:W-:Y:S08]  /*73f0*/  HMMA.16816.F32 R20, R244.reuse, R4, R20 ;  /* 0x00000004f414723c */ /* 0x044ff00000001814 */
[----:B------:R-:W2:Y:S01]  /*7400*/  MUFU.TANH R186, R15 ;  /* 0x0000000f00ba7308 */ /* 0x000ea20000002400 */
[C---:B------:R-:W-:Y:S09]  /*7410*/  HMMA.16816.F32 R24, R244.reuse, R6, R24 ;  /* 0x00000006f418723c */ /* 0x040ff20000001818 */
[----:B------:R2:W2:Y:S06]  /*7420*/  MUFU.TANH R178, R16 ;  /* 0x0000001000b27308 */ /* 0x0004ac0000002400 */
[----:B------:R-:W-:Y:S02]  /*7430*/  FMUL.FTZ R20, R20, c[0x0][0x320] ;  /* 0x0000c80014147a20 */ /* 0x000fe40000410000 */
[----:B------:R-:W-:Y:S02]  /*7440*/  FMUL.FTZ R22, R22, c[0x0][0x320] ;  /* 0x0000c80016167a20 */ /* 0x000fe40000410000 */
[----:B------:R3:W3:Y:S01]  /*7450*/  MUFU.TANH R177, R17 ;  /* 0x0000001100b17308 */ /* 0x0006e20000002400 */
[----:B------:R-:W-:Y:S01]  /*7460*/  FMUL.FTZ R23, R23, c[0x0][0x320] ;  /* 0x0000c80017177a20 */ /* 0x000fe20000410000 */
[C---:B-1----:R-:W-:Y:S03]  /*7470*/  HMMA.16816.F32 R28, R244.reuse, R8, R28 ;  /* 0x00000008f41c723c */ /* 0x042fe6000000181c */
[----:B------:R-:W-:Y:S02]  /*7480*/  FMUL.FTZ R26, R26, c[0x0][0x320] ;  /* 0x0000c8001a1a7a20 */ /* 0x000fe40000410000 */
[----:B------:R-:W-:Y:S03]  /*7490*/  FMUL.FTZ R27, R27, c[0x0][0x320] ;  /* 0x0000c8001b1b7a20 */ /* 0x000fe60000410000 */
[----:B------:R1:W1:Y:S01]  /*74a0*/  MUFU.TANH R183, R18 ;  /* 0x0000001200b77308 */ /* 0x0002620000002400 */
[----:B------:R-:W-:Y:S03]  /*74b0*/  HMMA.16816.F32 R32, R244, R10, R32 ;  /* 0x0000000af420723c */ /* 0x000fe60000001820 */
[----:B--2---:R-:W-:Y:S06]  /*74c0*/  FMUL.FTZ R16, R25, c[0x0][0x320] ;  /* 0x0000c80019107a20 */ /* 0x004fec0000410000 */
[----:B------:R2:W2:Y:S06]  /*74d0*/  MUFU.TANH R182, R19 ;  /* 0x0000001300b67308 */ /* 0x0004ac0000002400 */
[----:B------:R-:W-:Y:S04]  /*74e0*/  FMUL.FTZ R15, R28, c[0x0][0x320] ;  /* 0x0000c8001c0f7a20 */ /* 0x000fe80000410000 */
[----:B------:R4:W4:Y:S01]  /*74f0*/  MUFU.TANH R176, R20 ;  /* 0x0000001400b07308 */ /* 0x0009220000002400 */
[----:B------:R-:W-:Y:S02]  /*7500*/  FMUL.FTZ R14, R29, c[0x0][0x320] ;  /* 0x0000c8001d0e7a20 */ /* 0x000fe40000410000 */
[----:B---3--:R-:W-:Y:S02]  /*7510*/  FMUL.FTZ R17, R31, c[0x0][0x320] ;  /* 0x0000c8001f117a20 */ /* 0x008fe40000410000 */
[----:B-1----:R-:W-:Y:S02]  /*7520*/  FMUL.FTZ R18, R24, c[0x0][0x320] ;  /* 0x0000c80018127a20 */ /* 0x002fe40000410000 */
[----:B------:R-:W-:Y:S02]  /*7530*/  FMUL.FTZ R13, R32, c[0x0][0x320] ;  /* 0x0000c800200d7a20 */ /* 0x000fe40000410000 */
[----:B------:R-:W-:Y:S01]  /*7540*/  FMUL.FTZ R12, R33, c[0x0][0x320] ;  /* 0x0000c800210c7a20 */ /* 0x000fe20000410000 */
[----:B------:R-:W1:Y:S01]  /*7550*/  MUFU.TANH R22, R22 ;  /* 0x0000001600167308 */ /* 0x000e620000002400 */
[----:B------:R-:W-:Y:S02]  /*7560*/  FMUL.FTZ R4, R34, c[0x0][0x320] ;  /* 0x0000c80022047a20 */ /* 0x000fe40000410000 */
[----:B------:R-:W-:Y:S02]  /*7570*/  FMUL.FTZ R0, R35, c[0x0][0x320] ;  /* 0x0000c80023007a20 */ /* 0x000fe40000410000 */
[----:B--2---:R-:W-:Y:S05]  /*7580*/  FMUL.FTZ R19, R30, c[0x0][0x320] ;  /* 0x0000c8001e137a20 */ /* 0x004fea0000410000 */
[----:B------:R-:W2:Y:S01]  /*7590*/  MUFU.TANH R23, R23 ;  /* 0x0000001700177308 */ /* 0x000ea20000002400 */
[----:B----4-:R-:W-:Y:S09]  /*75a0*/  FMUL.FTZ R20, R21, c[0x0][0x320] ;  /* 0x0000c80015147a20 */ /* 0x010ff20000410000 */
[----:B------:R-:W3:Y:S10]  /*75b0*/  MUFU.TANH R20, R20 ;  /* 0x0000001400147308 */ /* 0x000ef40000002400 */
[----:B------:R-:W4:Y:S10]  /*75c0*/  MUFU.TANH R18, R18 ;  /* 0x0000001200127308 */ /* 0x000f340000002400 */
[----:B------:R-:W1:Y:S10]  /*75d0*/  MUFU.TANH R16, R16 ;  /* 0x0000001000107308 */ /* 0x000e740000002400 */
        /* <DEDUP_REMOVED lines=9> */
[----:B------:R1:W1:Y:S02]  /*7670*/  MUFU.TANH R3, R0 ;  /* 0x0000000000037308 */ /* 0x0002640000002400 */
[----:B-12345:R-:W-:-:S05]  /*7680*/  @P0 BRA `(.L_x_8) ;  /* 0xffffe6a000000947 */ /* 0x03efca000383ffff */
.L_x_7:
[----:B------:R-:W2:Y:S01]  /*7690*/  LDL.LU R5, [R1+0x1c] ;  /* 0x00001c0001057983 */ /* 0x000ea20000300800 */
[----:B------:R-:W-:Y:S01]  /*76a0*/  FMNMX.FTZ R0, R187, R133, !PT ;  /* 0x00000085bb007209 */ /* 0x000fe20007810000 */
[----:B------:R-:W-:Y:S02]  /*76b0*/  UISETP.GT.AND UP0, UPT, UR6, UR8, UPT ;  /* 0x000000080600728c */ /* 0x000fe4000bf04270 */
[----:B----4-:R-:W3:Y:S01]  /*76c0*/  LDL.LU R7, [R1+0x8] ;  /* 0x0000080001077983 */ /* 0x010ee20000300800 */
[----:B------:R-:W-:Y:S01]  /*76d0*/  FMNMX.FTZ R0, R185, R0, !PT ;  /* 0x00000000b9007209 */ /* 0x000fe20007810000 */
[----:B------:R-:W-:Y:S02]  /*76e0*/  UIADD3 UR6, UR6, -0x1, URZ ;  /* 0xffffffff06067890 */ /* 0x000fe4000fffe03f */
[----:B------:R-:W0:Y:S01]  /*76f0*/  LDGDEPBAR ;  /* 0x00000000000079af */ /* 0x000e220000000000 */
[----:B------:R-:W-:Y:S02]  /*7700*/  FMNMX.FTZ R0, R184, R0, !PT ;  /* 0x00000000b8007209 */ /* 0x000fe40007810000 */
[----:B------:R-:W-:Y:S02]  /*7710*/  PLOP3.LUT P0, PT, PT, PT, UP0, 0x80, 0x0 ;  /* 0x000000000000781c */ /* 0x000fe40003f0f008 */
[----:B------:R-:W-:Y:S04]  /*7720*/  FMNMX.FTZ R0, R181, R0, !PT ;  /* 0x00000000b5007209 */ /* 0x000fe80007810000 */
        /* <DEDUP_REMOVED lines=11> */
[----:B------:R-:W-:Y:S05]  /*77e0*/  FMNMX.FTZ R0, R12, R0, !PT ;  /* 0x000000000c007209 */ /* 0x000fea0007810000 */
[----:B------:R-:W1:Y:S02]  /*77f0*/  SHFL.BFLY PT, R2, R0, 0x2, 0x1f ;  /* 0x0c401f0000027f89 */ /* 0x000e6400000e0000 */
[----:B-1----:R-:W-:Y:S06]  /*7800*/  FMNMX.FTZ R0, R0, R2, !PT ;  /* 0x0000000200007209 */ /* 0x002fec0007810000 */
[----:B------:R-:W1:Y:S02]  /*7810*/  SHFL.BFLY PT, R132, R0, 0x1, 0x1f ;  /* 0x0c201f0000847f89 */ /* 0x000e6400000e0000 */
[----:B-1----:R-:W-:Y:S05]  /*7820*/  FMNMX.FTZ R132, R0, R132, !PT ;  /* 0x0000008400847209 */ /* 0x002fea0007810000 */
[C---:B------:R-:W-:Y:S02]  /*7830*/  FADD.FTZ R0, -R132.reuse, R133 ;  /* 0x0000008584007221 */ /* 0x040fe40000010100 */
[----:B------:R-:W4:Y:S01]  /*7840*/  LDL.LU R133, [R1+0x40] ;  /* 0x0000400001857983 */ /* 0x000f220000300800 */
[----:B------:R-:W-:Y:S02]  /*7850*/  FMUL.FTZ R2, R132, c[0x0][0x2d0] ;  /* 0x0000b40084027a20 */ /* 0x000fe40000410000 */
[----:B------:R-:W-:Y:S02]  /*7860*/  FMUL.FTZ R0, R0, c[0x0][0x2d0] ;  /* 0x0000b40000007a20 */ /* 0x000fe40000410000 */
[--C-:B------:R-:W-:Y:S02]  /*7870*/  FFMA.FTZ R187, R187, c[0x0][0x2d0], -R2.reuse ;  /* 0x0000b400bbbb7a23 */ /* 0x100fe40000010802 */
[--C-:B------:R-:W-:Y:S01]  /*7880*/  FFMA.FTZ R11, R179, c[0x0][0x2d0], -R2.reuse ;  /* 0x0000b400b30b7a23 */ /* 0x100fe20000010802 */
[----:B------:R-:W1:Y:S01]  /*7890*/  MUFU.EX2 R6, R0 ;  /* 0x0000000000067308 */ /* 0x000e620000000800 */
[--C-:B------:R-:W-:Y:S02]  /*78a0*/  FFMA.FTZ R30, R178, c[0x0][0x2d0], -R2.reuse ;  /* 0x0000b400b21e7a23 */ /* 0x100fe40000010802 */
        /* <DEDUP_REMOVED lines=12> */
[----:B------:R-:W-:Y:S02]  /*7970*/  FFMA.FTZ R184, R184, c[0x0][0x2d0], -R2 ;  /* 0x0000b400b8b87a23 */ /* 0x000fe40000010802 */
[----:B------:R-:W2:Y:S01]  /*7980*/  MUFU.EX2 R2, R187 ;  /* 0x000000bb00027308 */ /* 0x000ea20000000800 */
[C---:B-1----:R-:W-:Y:S02]  /*7990*/  FMUL.FTZ R32, R6.reuse, R136 ;  /* 0x0000008806207220 */ /* 0x042fe40000410000 */
[C---:B------:R-:W-:Y:S02]  /*79a0*/  FMUL.FTZ R33, R6.reuse, R137 ;  /* 0x0000008906217220 */ /* 0x040fe40000410000 */
[C---:B------:R-:W-:Y:S02]  /*79b0*/  FMUL.FTZ R12, R6.reuse, R156 ;  /* 0x0000009c060c7220 */ /* 0x040fe40000410000 */
[C---:B------:R-:W-:Y:S01]  /*79c0*/  FMUL.FTZ R13, R6.reuse, R157 ;  /* 0x0000009d060d7220 */ /* 0x040fe20000410000 */
[----:B------:R-:W-:Y:S01]  /*79d0*/  MOV R157, R18 ;  /* 0x00000012009d7202 */ /* 0x000fe20000000f00 */
[C---:B------:R-:W-:Y:S01]  /*79e0*/  FMUL.FTZ R16, R6.reuse, R152 ;  /* 0x0000009806107220 */ /* 0x040fe20000410000 */
[----:B------:R-:W1:Y:S01]  /*79f0*/  MUFU.EX2 R176, R185 ;  /* 0x000000b900b07308 */ /* 0x000e620000000800 */
[C---:B------:R-:W-:Y:S02]  /*7a00*/  FMUL.FTZ R20, R6.reuse, R148 ;  /* 0x0000009406147220 */ /* 0x040fe40000410000 */
[C---:B------:R-:W-:Y:S02]  /*7a10*/  FMUL.FTZ R25, R6.reuse, R145 ;  /* 0x0000009106197220 */ /* 0x040fe40000410000 */
[C---:B------:R-:W-:Y:S02]  /*7a20*/  FMUL.FTZ R28, R6.reuse, R140 ;  /* 0x0000008c061c7220 */ /* 0x040fe40000410000 */
[C---:B------:R-:W-:Y:S02]  /*7a30*/  FMUL.FTZ R29, R6.reuse, R141 ;  /* 0x0000008d061d7220 */ /* 0x040fe40000410000 */
[C---:B------:R-:W-:Y:S01]  /*7a40*/  FMUL.FTZ R36, R6.reuse, R36 ;  /* 0x0000002406247220 */ /* 0x040fe20000410000 */
[----:B------:R-:W5:Y:S01]  /*7a50*/  MUFU.EX2 R178, R184 ;  /* 0x000000b800b27308 */ /* 0x000f620000000800 */
[C---:B------:R-:W-:Y:S02]  /*7a60*/  FMUL.FTZ R37, R6.reuse, R37 ;  /* 0x0000002506257220 */ /* 0x040fe40000410000 */
        /* <DEDUP_REMOVED lines=46> */
[----:B--2---:R-:W-:Y:S04]  /*7d50*/  FFMA.FTZ R0, R6, R5, R2 ;  /* 0x0000000506007223 */ /* 0x004fe80000010002 */
[C---:B-1----:R-:W-:Y:S01]  /*7d60*/  FADD.FTZ R0, R176.reuse, R0 ;  /* 0x00000000b0007221 */ /* 0x042fe20000010000 */
[----:B------:R-:W-:Y:S02]  /*7d70*/  F2FP.PACK_AB R176, R176, R2 ;  /* 0x00000002b0b0723e */ /* 0x000fe400000000ff */
[----:B------:R-:W1:Y:S01]  /*7d80*/  MUFU.EX2 R2, R181 ;  /* 0x000000b500027308 */ /* 0x000e620000000800 */
[----:B-----5:R-:W-:Y:S04]  /*7d90*/  FADD.FTZ R0, R178, R0 ;  /* 0x00000000b2007221 */ /* 0x020fe80000010000 */
[C---:B-1----:R-:W-:Y:S01]  /*7da0*/  FADD.FTZ R180, R2.reuse, R0 ;  /* 0x0000000002b47221 */ /* 0x042fe20000010000 */
[----:B---3--:R-:W-:Y:S02]  /*7db0*/  FMNMX.FTZ R0, R7, R134, !PT ;  /* 0x0000008607007209 */ /* 0x008fe40007810000 */
[----:B------:R-:W-:Y:S02]  /*7dc0*/  F2FP.PACK_AB R178, R2, R178 ;  /* 0x000000b202b2723e */ /* 0x000fe400000000ff */
        /* <DEDUP_REMOVED lines=20> */
[----:B------:R-:W-:Y:S02]  /*7f10*/  FMUL.FTZ R5, R2, c[0x0][0x2d0] ;  /* 0x0000b40002057a20 */ /* 0x000fe40000410000 */
[----:B------:R-:W-:Y:S02]  /*7f20*/  FMUL.FTZ R0, R0, c[0x0][0x2d0] ;  /* 0x0000b40000007a20 */ /* 0x000fe40000410000 */
[--C-:B------:R-:W-:Y:S02]  /*7f30*/  FFMA.FTZ R191, R191, c[0x0][0x2d0], -R5.reuse ;  /* 0x0000b400bfbf7a23 */ /* 0x100fe40000010805 */
[--C-:B------:R-:W-:Y:S02]  /*7f40*/  FFMA.FTZ R184, R22, c[0x0][0x2d0], -R5.reuse ;  /* 0x0000b40016b87a23 */ /* 0x100fe40000010805 */
[--C-:B------:R-:W-:Y:S01]  /*7f50*/  FFMA.FTZ R22, R3, c[0x0][0x2d0], -R5.reuse ;  /* 0x0000b40003167a23 */ /* 0x100fe20000010805 */
[----:B------:R-:W1:Y:S01]  /*7f60*/  MUFU.EX2 R0, R0 ;  /* 0x0000000000007308 */ /* 0x000e620000000800 */
[--C-:B------:R-:W-:Y:S02]  /*7f70*/  FFMA.FTZ R187, R182, c[0x0][0x2d0], -R5.reuse ;  /* 0x0000b400b6bb7a23 */ /* 0x100fe40000010805 */
[--C-:B------:R-:W-:Y:S01]  /*7f80*/  FFMA.FTZ R182, R26, c[0x0][0x2d0], -R5.reuse ;  /* 0x0000b4001ab67a23 */ /* 0x100fe20000010805 */
[----:B------:R-:W-:Y:S01]  /*7f90*/  MOV R26, R21 ;  /* 0x00000015001a7202 */ /* 0x000fe20000000f00 */
[----:B------:R-:W-:Y:S01]  /*7fa0*/  FMUL.FTZ R21, R6, R149 ;  /* 0x0000009506157220 */ /* 0x000fe20000410000 */
[----:B------:R-:W-:Y:S01]  /*7fb0*/  MOV R149, R34 ;  /* 0x0000002200957202 */ /* 0x000fe20000000f00 */
[--C-:B------:R-:W-:Y:S01]  /*7fc0*/  FFMA.FTZ R190, R190, c[0x0][0x2d0], -R5.reuse ;  /* 0x0000b400bebe7a23 */ /* 0x100fe20000010805 */
[----:B------:R-:W-:Y:S01]  /*7fd0*/  MOV R148, R26 ;  /* 0x0000001a00947202 */ /* 0x000fe20000000f00 */
[--C-:B------:R-:W-:Y:S01]  /*7fe0*/  FFMA.FTZ R7, R7, c[0x0][0x2d0], -R5.reuse ;  /* 0x0000b40007077a23 */ /* 0x100fe20000010805 */
[----:B------:R2:W-:Y:S01]  /*7ff0*/  MUFU.EX2 R3, R191 ;  /* 0x000000bf00037308 */ /* 0x0005e20000000800 */
[--C-:B------:R-:W-:Y:S02]  /*8000*/  FFMA.FTZ R189, R189, c[0x0][0x2d0], -R5.reuse ;  /* 0x0000b400bdbd7a23 */ /* 0x100fe40000010805 */
[--C-:B------:R-:W-:Y:S01]  /*8010*/  FFMA.FTZ R181, R27, c[0x0][0x2d0], -R5.reuse ;  /* 0x0000b4001bb57a23 */ /* 0x100fe20000010805 */
[----:B------:R-:W-:Y:S01]  /*8020*/  MOV R27, R9 ;  /* 0x00000009001b7202 */ /* 0x000fe20000000f00 */
[--C-:B------:R-:W-:Y:S01]  /*8030*/  FFMA.FTZ R14, R19, c[0x0][0x2d0], -R5.reuse ;  /* 0x0000b400130e7a23 */ /* 0x100fe20000010805 */
[----:B------:R-:W-:Y:S01]  /*8040*/  MOV R19, R8 ;  /* 0x0000000800137202 */ /* 0x000fe20000000f00 */
[--C-:B------:R-:W-:Y:S01]  /*8050*/  FFMA.FTZ R15, R17, c[0x0][0x2d0], -R5.reuse ;  /* 0x0000b400110f7a23 */ /* 0x100fe20000010805 */
[----:B------:R-:W-:Y:S01]  /*8060*/  MOV R140, R27 ;  /* 0x0000001b008c7202 */ /* 0x000fe20000000f00 */
[C---:B------:R-:W-:Y:S01]  /*8070*/  FMUL.FTZ R8, R6.reuse, R160 ;  /* 0x000000a006087220 */ /* 0x040fe20000410000 */
[----:B------:R-:W-:Y:S01]  /*8080*/  MUFU.EX2 R190, R190 ;  /* 0x000000be00be7308 */ /* 0x000fe20000000800 */
[C---:B------:R-:W-:Y:S01]  /*8090*/  FMUL.FTZ R9, R6.reuse, R161 ;  /* 0x000000a106097220 */ /* 0x040fe20000410000 */
[----:B------:R-:W-:Y:S01]  /*80a0*/  MOV R160, R15 ;  /* 0x0000000f00a07202 */ /* 0x000fe20000000f00 */
[----:B------:R-:W-:Y:S01]  /*80b0*/  FMUL.FTZ R17, R6, R153 ;  /* 0x0000009906117220 */ /* 0x000fe20000410000 */
[----:B------:R-:W-:Y:S01]  /*80c0*/  MOV R153, R179 ;  /* 0x000000b300997202 */ /* 0x000fe20000000f00 */
[----:B-1----:R-:W-:Y:S01]  /*80d0*/  FMUL.FTZ R34, R0, R138 ;  /* 0x0000008a00227220 */ /* 0x002fe20000410000 */
[----:B------:R-:W-:Y:S01]  /*80e0*/  MOV R161, R14 ;  /* 0x0000000e00a17202 */ /* 0x000fe20000000f00 */
[--C-:B------:R-:W-:Y:S01]  /*80f0*/  FFMA.FTZ R188, R188, c[0x0][0x2d0], -R5.reuse ;  /* 0x0000b400bcbc7a23 */ /* 0x100fe20000010805 */
[----:B------:R-:W-:Y:S01]  /*8100*/  MOV R145, R19 ;  /* 0x0000001300917202 */ /* 0x000fe20000000f00 */
[--C-:B------:R-:W-:Y:S01]  /*8110*/  FFMA.FTZ R186, R186, c[0x0][0x2d0], -R5.reuse ;  /* 0x0000b400baba7a23 */ /* 0x100fe20000010805 */
[----:B------:R-:W1:Y:S01]  /*8120*/  MUFU.EX2 R156, R189 ;  /* 0x000000bd009c7308 */ /* 0x000e620000000800 */
[--C-:B------:R-:W-:Y:S02]  /*8130*/  FFMA.FTZ R183, R183, c[0x0][0x2d0], -R5.reuse ;  /* 0x0000b400b7b77a23 */ /* 0x100fe40000010805 */
[--C-:B------:R-:W-:Y:S01]  /*8140*/  FFMA.FTZ R185, R23, c[0x0][0x2d0], -R5.reuse ;  /* 0x0000b40017b97a23 */ /* 0x100fe20000010805 */
[----:B--2---:R-:W-:Y:S01]  /*8150*/  MOV R191, R35 ;  /* 0x0000002300bf7202 */ /* 0x004fe20000000f00 */
[----:B------:R-:W-:Y:S01]  /*8160*/  FMUL.FTZ R35, R0, R139 ;  /* 0x0000008b00237220 */ /* 0x000fe20000410000 */
[----:B------:R-:W-:Y:S01]  /*8170*/  MOV R23, R24 ;  /* 0x0000001800177202 */ /* 0x000fe20000000f00 */
[----:B------:R-:W2:Y:S01]  /*8180*/  LDSM.16.MT88.4 R136, [R248+0x100] ;  /* 0x00010000f888783b */ /* 0x000ea20000004200 */
[----:B------:R-:W-:Y:S01]  /*8190*/  FMUL.FTZ R24, R6, R144 ;  /* 0x0000009006187220 */ /* 0x000fe20000410000 */
[----:B------:R-:W-:Y:S01]  /*81a0*/  MOV R144, R30 ;  /* 0x0000001e00907202 */ /* 0x000fe20000000f00 */
[----:B------:R-:W4:Y:S01]  /*81b0*/  MUFU.EX2 R177, R7 ;  /* 0x0000000700b17308 */ /* 0x000f220000000800 */
[----:B------:R-:W-:Y:S01]  /*81c0*/  FFMA.FTZ R134, R4, c[0x0][0x2d0], -R5 ;  /* 0x0000b40004867a23 */ /* 0x000fe20000010805 */
[----:B------:R-:W-:Y:S01]  /*81d0*/  MOV R141, R23 ;  /* 0x00000017008d7202 */ /* 0x000fe20000000f00 */
[C---:B------:R-:W-:Y:S01]  /*81e0*/  FMUL.FTZ R4, R6.reuse, R164 ;  /* 0x000000a406047220 */ /* 0x040fe20000410000 */
[----:B------:R-:W-:Y:S01]  /*81f0*/  MOV R164, R22 ;  /* 0x0000001600a47202 */ /* 0x000fe20000000f00 */
[----:B------:R-:W-:Y:S01]  /*8200*/  FMUL.FTZ R5, R6, R165 ;  /* 0x000000a506057220 */ /* 0x000fe20000410000 */
[----:B------:R-:W-:Y:S01]  /*8210*/  MOV R165, R134 ;  /* 0x0000008600a57202 */ /* 0x000fe20000000f00 */
[C---:B------:R-:W-:Y:S01]  /*8220*/  FMUL.FTZ R6, R0.reuse, R166 ;  /* 0x000000a600067220 */ /* 0x040fe20000410000 */
[----:B------:R-:W-:Y:S01]  /*8230*/  MOV R166, R11 ;  /* 0x0000000b00a67202 */ /* 0x000fe20000000f00 */
[C---:B------:R-:W-:Y:S01]  /*8240*/  FMUL.FTZ R11, R0.reuse, R163 ;  /* 0x000000a3000b7220 */ /* 0x040fe20000410000 */
[----:B------:R-:W-:Y:S01]  /*8250*/  MOV R134, R31 ;  /* 0x0000001f00867202 */ /* 0x000fe20000000f00 */
[C---:B------:R-:W-:Y:S01]  /*8260*/  FMUL.FTZ R14, R0.reuse, R158 ;  /* 0x0000009e000e7220 */ /* 0x040fe20000410000 */
[----:B------:R-:W-:Y:S01]  /*8270*/  MUFU.EX2 R144, R144 ;  /* 0x0000009000907308 */ /* 0x000fe20000000800 */
[----:B------:R-:W-:Y:S01]  /*8280*/  FMUL.FTZ R15, R0, R159 ;  /* 0x0000009f000f7220 */ /* 0x000fe20000410000 */
[----:B-1----:R-:W-:Y:S01]  /*8290*/  F2FP.PACK_AB R179, R156, R190 ;  /* 0x000000be9cb3723e */ /* 0x002fe200000000ff */
[C---:B------:R-:W-:Y:S02]  /*82a0*/  FMUL.FTZ R18, R0.reuse, R154 ;  /* 0x0000009a00127220 */ /* 0x040fe40000410000 */
[C---:B------:R-:W-:Y:S02]  /*82b0*/  FMUL.FTZ R19, R0.reuse, R155 ;  /* 0x0000009b00137220 */ /* 0x040fe40000410000 */
[C---:B------:R-:W-:Y:S02]  /*82c0*/  FMUL.FTZ R22, R0.reuse, R150 ;  /* 0x0000009600167220 */ /* 0x040fe40000410000 */
[C---:B------:R-:W-:Y:S01]  /*82d0*/  FMUL.FTZ R23, R0.reuse, R151 ;  /* 0x0000009700177220 */ /* 0x040fe20000410000 */
[----:B------:R-:W-:Y:S01]  /*82e0*/  MUFU.EX2 R148, R148 ;  /* 0x0000009400947308 */ /* 0x000fe20000000800 */
[C---:B------:R-:W-:Y:S02]  /*82f0*/  FMUL.FTZ R26, R0.reuse, R146 ;  /* 0x00000092001a7220 */ /* 0x040fe40000410000 */
[C---:B----4-:R-:W-:Y:S01]  /*8300*/  FFMA.FTZ R133, R0.reuse, R133, R177 ;  /* 0x0000008500857223 */ /* 0x050fe200000100b1 */
[C---:B------:R-:W-:Y:S01]  /*8310*/  F2FP.PACK_AB R177, R3.reuse, R177 ;  /* 0x000000b103b1723e */ /* 0x040fe200000000ff */
[C---:B------:R-:W-:Y:S01]  /*8320*/  FMUL.FTZ R7, R0.reuse, R167 ;  /* 0x000000a700077220 */ /* 0x040fe20000410000 */
[----:B------:R-:W-:Y:S01]  /*8330*/  MOV R167, R10 ;  /* 0x0000000a00a77202 */ /* 0x000fe20000000f00 */
[C---:B------:R-:W-:Y:S02]  /*8340*/  FMUL.FTZ R27, R0.reuse, R147 ;  /* 0x00000093001b7220 */ /* 0x040fe40000410000 */
[C---:B------:R-:W-:Y:S01]  /*8350*/  FMUL.FTZ R30, R0.reuse, R142 ;  /* 0x0000008e001e7220 */ /* 0x040fe20000410000 */
[----:B------:R-:W-:Y:S01]  /*8360*/  MUFU.EX2 R134, R134 ;  /* 0x0000008600867308 */ /* 0x000fe20000000800 */
[C---:B------:R-:W-:Y:S02]  /*8370*/  FMUL.FTZ R31, R0.reuse, R143 ;  /* 0x0000008f001f7220 */ /* 0x040fe40000410000 */
[----:B------:R-:W-:Y:S01]  /*8380*/  FADD.FTZ R152, R3, R133 ;  /* 0x0000008503987221 */ /* 0x000fe20000010000 */
[C---:B--2---:R-:W-:Y:S05]  /*8390*/  HMMA.16816.F32 R4, R176.reuse, R136, R4 ;  /* 0x00000088b004723c */ /* 0x044fea0000001804 */
[C---:B------:R-:W-:Y:S01]  /*83a0*/  FMUL.FTZ R10, R0.reuse, R162 ;  /* 0x000000a2000a7220 */ /* 0x040fe20000410000 */
[----:B------:R-:W-:Y:S01]  /*83b0*/  MOV R162, R145 ;  /* 0x0000009100a27202 */ /* 0x000fe20000000f00 */
[C---:B------:R-:W-:Y:S01]  /*83c0*/  FMUL.FTZ R38, R0.reuse, R38 ;  /* 0x0000002600267220 */ /* 0x040fe20000410000 */
[----:B------:R1:W2:Y:S01]  /*83d0*/  MUFU.EX2 R133, R167 ;  /* 0x000000a700857308 */ /* 0x0002a20000000800 */
[C---:B------:R-:W-:Y:S03]  /*83e0*/  FMUL.FTZ R39, R0.reuse, R39 ;  /* 0x0000002700277220 */ /* 0x040fe60000410000 */
[C---:B------:R-:W-:Y:S01]  /*83f0*/  HMMA.16816.F32 R8, R176.reuse, R138, R8 ;  /* 0x0000008ab008723c */ /* 0x040fe20000001808 */
[----:B------:R-:W3:Y:S02]  /*8400*/  LDSM.16.MT88.4 R136, [R249+0x100] ;  /* 0x00010000f988783b */ /* 0x000ee40000004200 */
[C---:B------:R-:W-:Y:S02]  /*8410*/  FMUL.FTZ R42, R0.reuse, R42 ;  /* 0x0000002a002a7220 */ /* 0x040fe40000410000 */
[C---:B------:R-:W-:Y:S01]  /*8420*/  FMUL.FTZ R43, R0.reuse, R43 ;  /* 0x0000002b002b7220 */ /* 0x040fe20000410000 */
[----:B------:R4:W5:Y:S01]  /*8430*/  MUFU.EX2 R3, R166 ;  /* 0x000000a600037308 */ /* 0x0009620000000800 */
[C---:B------:R-:W-:Y:S02]  /*8440*/  FMUL.FTZ R46, R0.reuse, R46 ;  /* 0x0000002e002e7220 */ /* 0x040fe40000410000 */
[C---:B------:R-:W-:Y:S03]  /*8450*/  FMUL.FTZ R47, R0.reuse, R47 ;  /* 0x0000002f002f7220 */ /* 0x040fe60000410000 */
[C---:B------:R-:W-:Y:S02]  /*8460*/  FMUL.FTZ R50, R0.reuse, R50 ;  /* 0x0000003200327220 */ /* 0x040fe40000410000 */
[C---:B------:R-:W-:Y:S02]  /*8470*/  FMUL.FTZ R51, R0.reuse, R51 ;  /* 0x0000003300337220 */ /* 0x040fe40000410000 */
[C---:B------:R-:W-:Y:S01]  /*8480*/  FMUL.FTZ R54, R0.reuse, R54 ;  /* 0x0000003600367220 */ /* 0x040fe20000410000 */
[----:B------:R-:W-:Y:S01]  /*8490*/  MUFU.EX2 R184, R184 ;  /* 0x000000b800b87308 */ /* 0x000fe20000000800 */
[C---:B------:R-:W-:Y:S01]  /*84a0*/  FMUL.FTZ R55, R0.reuse, R55 ;  /* 0x0000003700377220 */ /* 0x040fe20000410000 */
[----:B-1----:R-:W-:Y:S01]  /*84b0*/  MOV R167, R140 ;  /* 0x0000008c00a77202 */ /* 0x002fe20000000f00 */
[C---:B------:R-:W-:Y:S02]  /*84c0*/  FMUL.FTZ R58, R0.reuse, R58 ;  /* 0x0000003a003a7220 */ /* 0x040fe40000410000 */
[C---:B------:R-:W-:Y:S02]  /*84d0*/  FMUL.FTZ R59, R0.reuse, R59 ;  /* 0x0000003b003b7220 */ /* 0x040fe40000410000 */
[C---:B------:R-:W-:Y:S02]  /*84e0*/  FMUL.FTZ R62, R0.reuse, R62 ;  /* 0x0000003e003e7220 */ /* 0x040fe40000410000 */
[C---:B------:R-:W-:Y:S01]  /*84f0*/  FMUL.FTZ R63, R0.reuse, R63 ;  /* 0x0000003f003f7220 */ /* 0x040fe20000410000 */
[----:B------:R-:W-:Y:S01]  /*8500*/  MUFU.EX2 R185, R185 ;  /* 0x000000b900b97308 */ /* 0x000fe20000000800 */
[C---:B------:R-:W-:Y:S01]  /*8510*/  FMUL.FTZ R66, R0.reuse, R66 ;  /* 0x0000004200427220 */ /* 0x040fe20000410000 */
[----:B----4-:R-:W-:Y:S01]  /*8520*/  MOV R166, R141 ;  /* 0x0000008d00a67202 */ /* 0x010fe20000000f00 */
[C---:B------:R-:W-:Y:S01]  /*8530*/  FMUL.FTZ R67, R0.reuse, R67 ;  /* 0x0000004300437220 */ /* 0x040fe20000410000 */
[----:B------:R-:W-:Y:S01]  /*8540*/  LDSM.16.MT88.4 R140, [R248+0x900] ;  /* 0x00090000f88c783b */ /* 0x000fe20000004200 */
[C---:B------:R-:W-:Y:S02]  /*8550*/  FMUL.FTZ R70, R0.reuse, R70 ;  /* 0x0000004600467220 */ /* 0x040fe40000410000 */
[C---:B------:R-:W-:Y:S02]  /*8560*/  FMUL.FTZ R71, R0.reuse, R71 ;  /* 0x0000004700477220 */ /* 0x040fe40000410000 */
[C---:B------:R-:W-:Y:S01]  /*8570*/  FMUL.FTZ R74, R0.reuse, R74 ;  /* 0x0000004a004a7220 */ /* 0x040fe20000410000 */
[----:B------:R-:W-:Y:S01]  /*8580*/  MUFU.EX2 R182, R182 ;  /* 0x000000b600b67308 */ /* 0x000fe20000000800 */
[C---:B------:R-:W-:Y:S01]  /*8590*/  FMUL.FTZ R75, R0.reuse, R75 ;  /* 0x0000004b004b7220 */ /* 0x040fe20000410000 */
[C---:B---3--:R-:W-:Y:S03]  /*85a0*/  HMMA.16816.F32 R12, R176.reuse, R136, R12 ;  /* 0x00000088b00c723c */ /* 0x048fe6000000180c */
[C---:B------:R-:W-:Y:S02]  /*85b0*/  FMUL.FTZ R78, R0.reuse, R78 ;  /* 0x0000004e004e7220 */ /* 0x040fe40000410000 */
[C---:B------:R-:W-:Y:S02]  /*85c0*/  FMUL.FTZ R79, R0.reuse, R79 ;  /* 0x0000004f004f7220 */ /* 0x040fe40000410000 */
[C---:B------:R-:W-:Y:S01]  /*85d0*/  FMUL.FTZ R82, R0.reuse, R82 ;  /* 0x0000005200527220 */ /* 0x040fe20000410000 */
[C---:B------:R-:W-:Y:S01]  /*85e0*/  HMMA.16816.F32 R16, R176.reuse, R138, R16 ;  /* 0x0000008ab010723c */ /* 0x040fe20000001810 */
[----:B------:R-:W1:Y:S01]  /*85f0*/  LDSM.16.MT88.4 R136, [R251+0x100] ;  /* 0x00010000fb88783b */ /* 0x000e620000004200 */
[----:B------:R-:W-:Y:S02]  /*8600*/  MUFU.EX2 R189, R188 ;  /* 0x000000bc00bd7308 */ /* 0x000fe40000000800 */
[C---:B------:R-:W-:Y:S02]  /*8610*/  FMUL.FTZ R83, R0.reuse, R83 ;  /* 0x0000005300537220 */ /* 0x040fe40000410000 */
[C---:B------:R-:W-:Y:S02]  /*8620*/  FMUL.FTZ R86, R0.reuse, R86 ;  /* 0x0000005600567220 */ /* 0x040fe40000410000 */
[C---:B------:R-:W-:Y:S04]  /*8630*/  FMUL.FTZ R87, R0.reuse, R87 ;  /* 0x0000005700577220 */ /* 0x040fe80000410000 */
[C---:B------:R-:W-:Y:S01]  /*8640*/  FMUL.FTZ R90, R0.reuse, R90 ;  /* 0x0000005a005a7220 */ /* 0x040fe20000410000 */
[----:B------:R-:W3:Y:S01]  /*8650*/  MUFU.EX2 R188, R186 ;  /* 0x000000ba00bc7308 */ /* 0x000ee20000000800 */
[C---:B------:R-:W-:Y:S02]  /*8660*/  FMUL.FTZ R91, R0.reuse, R91 ;  /* 0x0000005b005b7220 */ /* 0x040fe40000410000 */
[C---:B------:R-:W-:Y:S02]  /*8670*/  FMUL.FTZ R94, R0.reuse, R94 ;  /* 0x0000005e005e7220 */ /* 0x040fe40000410000 */
[C---:B------:R-:W-:Y:S02]  /*8680*/  FMUL.FTZ R95, R0.reuse, R95 ;  /* 0x0000005f005f7220 */ /* 0x040fe40000410000 */
[C---:B------:R-:W-:Y:S02]  /*8690*/  FMUL.FTZ R98, R0.reuse, R98 ;  /* 0x0000006200627220 */ /* 0x040fe40000410000 */
[C---:B------:R-:W-:Y:S01]  /*86a0*/  FMUL.FTZ R99, R0.reuse, R99 ;  /* 0x0000006300637220 */ /* 0x040fe20000410000 */
[----:B------:R-:W-:Y:S01]  /*86b0*/  MUFU.EX2 R186, R183 ;  /* 0x000000b700ba7308 */ /* 0x000fe20000000800 */
        /* <DEDUP_REMOVED lines=9> */
[C---:B------:R-:W-:Y:S01]  /*8750*/  FMUL.FTZ R118, R0.reuse, R118 ;  /* 0x0000007600767220 */ /* 0x040fe20000410000 */
[C---:B-1----:R-:W-:Y:S02]  /*8760*/  HMMA.16816.F32 R20, R176.reuse, R136, R20 ;  /* 0x00000088b014723c */ /* 0x042fe40000001814 */
[----:B------:R-:W-:Y:S01]  /*8770*/  MUFU.EX2 R181, R161 ;  /* 0x000000a100b57308 */ /* 0x000fe20000000800 */
[C---:B------:R-:W-:Y:S02]  /*8780*/  FMUL.FTZ R119, R0.reuse, R119 ;  /* 0x0000007700777220 */ /* 0x040fe40000410000 */
[C---:B------:R-:W-:Y:S02]  /*8790*/  FMUL.FTZ R122, R0.reuse, R122 ;  /* 0x0000007a007a7220 */ /* 0x040fe40000410000 */
[C---:B------:R-:W-:Y:S01]  /*87a0*/  FMUL.FTZ R123, R0.reuse, R123 ;  /* 0x0000007b007b7220 */ /* 0x040fe20000410000 */
[C---:B------:R-:W-:Y:S01]  /*87b0*/  HMMA.16816.F32 R24, R176.reuse, R138, R24 ;  /* 0x0000008ab018723c */ /* 0x040fe20000001818 */
[----:B------:R-:W1:Y:S03]  /*87c0*/  LDSM.16.MT88.4 R136, [R250+0x100] ;  /* 0x00010000fa88783b */ /* 0x000e660000004200 */
[C---:B------:R-:W-:Y:S01]  /*87d0*/  FMUL.FTZ R126, R0.reuse, R126 ;  /* 0x0000007e007e7220 */ /* 0x040fe20000410000 */
[----:B------:R-:W4:Y:S01]  /*87e0*/  MUFU.EX2 R187, R187 ;  /* 0x000000bb00bb7308 */ /* 0x000f220000000800 */
[C---:B------:R-:W-:Y:S02]  /*87f0*/  FMUL.FTZ R127, R0.reuse, R127 ;  /* 0x0000007f007f7220 */ /* 0x040fe40000410000 */
[C---:B------:R-:W-:Y:S04]  /*8800*/  FMUL.FTZ R130, R0.reuse, R130 ;  /* 0x0000008200827220 */ /* 0x040fe80000410000 */
[----:B------:R-:W-:Y:S02]  /*8810*/  FMUL.FTZ R131, R0, R131 ;  /* 0x0000008300837220 */ /* 0x000fe40000410000 */
[----:B--2---:R-:W-:Y:S02]  /*8820*/  FADD.FTZ R0, R133, R180 ;  /* 0x000000b485007221 */ /* 0x004fe40000010000 */
[----:B------:R-:W2:Y:S02]  /*8830*/  MUFU.EX2 R180, R160 ;  /* 0x000000a000b47308 */ /* 0x000ea40000000800 */
[C---:B-----5:R-:W-:Y:S04]  /*8840*/  FADD.FTZ R0, R3.reuse, R0 ;  /* 0x0000000003007221 */ /* 0x060fe80000010000 */
[----:B------:R-:W-:Y:S04]  /*8850*/  FADD.FTZ R0, R144, R0 ;  /* 0x0000000090007221 */ /* 0x000fe80000010000 */
[----:B------:R-:W-:Y:S01]  /*8860*/  FADD.FTZ R0, R134, R0 ;  /* 0x0000000086007221 */ /* 0x000fe20000010000 */
        /* <DEDUP_REMOVED lines=36> */
[C---:B-1----:R-:W-:Y:S07]  /*8ab0*/  HMMA.16816.F32 R124, R176.reuse, R136, R124 ;  /* 0x00000088b07c723c */ /* 0x042fee000000187c */
[----:B------:R-:W-:Y:S01]  /*8ac0*/  F2FP.PACK_AB R136, R3, R133 ;  /* 0x000000850388723e */ /* 0x000fe200000000ff */
[----:B------:R-:W-:Y:S01]  /*8ad0*/  HMMA.16816.F32 R128, R176, R138, R128 ;  /* 0x0000008ab080723c */ /* 0x000fe20000001880 */
[----:B------:R1:W5:Y:S03]  /*8ae0*/  MUFU.EX2 R133, R162 ;  /* 0x000000a200857308 */ /* 0x0003660000000800 */
[----:B---3--:R-:W-:Y:S03]  /*8af0*/  F2FP.PACK_AB R137, R188, R189 ;  /* 0x000000bdbc89723e */ /* 0x008fe600000000ff */
[----:B------:R-:W-:Y:S02]  /*8b00*/  F2FP.PACK_AB R138, R134, R144 ;  /* 0x00000090868a723e */ /* 0x000fe400000000ff */
[----:B------:R-:W3:Y:S02]  /*8b10*/  LDSM.16.MT88.4 R144, [R249+0x900] ;  /* 0x00090000f990783b */ /* 0x000ee40000004200 */
[----:B------:R-:W5:Y:S01]  /*8b20*/  MUFU.EX2 R3, R167 ;  /* 0x000000a700037308 */ /* 0x000f620000000800 */
[----:B----4-:R-:W-:Y:S02]  /*8b30*/  F2FP.PACK_AB R139, R187, R186 ;  /* 0x000000babb8b723e */ /* 0x010fe400000000ff */
[----:B--2---:R-:W-:Y:S05]  /*8b40*/  F2FP.PACK_AB R177, R180, R181 ;  /* 0x000000b5b4b1723e */ /* 0x004fea00000000ff */
[C---:B------:R-:W-:Y:S02]  /*8b50*/  HMMA.16816.F32 R4, R136.reuse, R140, R4 ;  /* 0x0000008c8804723c */ /* 0x040fe40000001804 */
[----:B------:R2:W4:Y:S01]  /*8b60*/  MUFU.EX2 R134, R166 ;  /* 0x000000a600867308 */ /* 0x0005220000000800 */
[----:B-1----:R-:W-:Y:S02]  /*8b70*/  LDSM.16.MT88.4 R160, [R248+0x1900] ;  /* 0x00190000f8a0783b */ /* 0x002fe40000004200 */
[----:B-----5:R-:W-:Y:S03]  /*8b80*/  FADD.FTZ R0, R133, R0 ;  /* 0x0000000085007221 */ /* 0x020fe60000010000 */
[C---:B------:R-:W-:Y:S04]  /*8b90*/  HMMA.16816.F32 R8, R136.reuse, R142, R8 ;  /* 0x0000008e8808723c */ /* 0x040fe80000001808 */
[----:B------:R-:W-:Y:S01]  /*8ba0*/  MUFU.EX2 R178, R157 ;  /* 0x0000009d00b27308 */ /* 0x000fe20000000800 */
[----:B------:R-:W1:Y:S01]  /*8bb0*/  LDSM.16.MT88.4 R140, [R251+0x900] ;  /* 0x00090000fb8c783b */ /* 0x000e620000004200 */
[C---:B------:R-:W-:Y:S06]  /*8bc0*/  FADD.FTZ R0, R3.reuse, R0 ;  /* 0x0000000003007221 */ /* 0x040fec0000010000 */
[----:B------:R-:W-:Y:S02]  /*8bd0*/  FADD.FTZ R0, R148, R0 ;  /* 0x0000000094007221 */ /* 0x000fe40000010000 */
[----:B------:R-:W-:Y:S01]  /*8be0*/  MUFU.EX2 R176, R191 ;  /* 0x000000bf00b07308 */ /* 0x000fe20000000800 */
[----:B--2---:R-:W-:Y:S01]  /*8bf0*/  MOV R166, R149 ;  /* 0x0000009500a67202 */ /* 0x004fe20000000f00 */
[C---:B----4-:R-:W-:Y:S01]  /*8c00*/  FADD.FTZ R0, R134.reuse, R0 ;  /* 0x0000000086007221 */ /* 0x050fe20000010000 */
[C---:B---3--:R-:W-:Y:S08]  /*8c10*/  HMMA.16816.F32 R12, R136.reuse, R144, R12 ;  /* 0x00000090880c723c */ /* 0x048ff0000000180c */
[C---:B------:R-:W-:Y:S01]  /*8c20*/  HMMA.16816.F32 R16, R136.reuse, R146, R16 ;  /* 0x000000928810723c */ /* 0x040fe20000001810 */
[----:B------:R-:W2:Y:S07]  /*8c30*/  LDSM.16.MT88.4 R144, [R250+0x900] ;  /* 0x00090000fa90783b */ /* 0x000eae0000004200 */
[C---:B-1----:R-:W-:Y:S08]  /*8c40*/  HMMA.16816.F32 R20, R136.reuse, R140, R20 ;  /* 0x0000008c8814723c */ /* 0x042ff00000001814 */
[C---:B------:R-:W-:Y:S01]  /*8c50*/  HMMA.16816.F32 R24, R136.reuse, R142, R24 ;  /* 0x0000008e8818723c */ /* 0x040fe20000001818 */
[----:B------:R-:W1:Y:S07]  /*8c60*/  LDSM.16.MT88.4 R140, [R248+0x2900] ;  /* 0x00290000f88c783b */ /* 0x000e6e0000004200 */
[C---:B--2---:R-:W-:Y:S08]  /*8c70*/  HMMA.16816.F32 R28, R136.reuse, R144, R28 ;  /* 0x00000090881c723c */ /* 0x044ff0000000181c */
        /* <DEDUP_REMOVED lines=36> */
[----:B------:R-:W-:Y:S01]  /*8ec0*/  HMMA.16816.F32 R128, R136, R146, R128 ;  /* 0x000000928880723c */ /* 0x000fe20000001880 */
[----:B------:R-:W2:Y:S06]  /*8ed0*/  LDSM.16.MT88.4 R144, [R249+0x1100] ;  /* 0x00110000f990783b */ /* 0x000eac0000004200 */
[----:B------:R-:W-:Y:S02]  /*8ee0*/  F2FP.PACK_AB R138, R134, R148 ;  /* 0x00000094868a723e */ /* 0x000fe400000000ff */
[----:B------:R-:W3:Y:S01]  /*8ef0*/  LDSM.16.MT88.4 R148, [R251+0x1100] ;  /* 0x00110000fb94783b */ /* 0x000ee20000004200 */
[----:B------:R-:W-:Y:S02]  /*8f00*/  MUFU.EX2 R134, R165 ;  /* 0x000000a500867308 */ /* 0x000fe40000000800 */
[----:B------:R-:W-:Y:S02]  /*8f10*/  F2FP.PACK_AB R136, R3, R133 ;  /* 0x000000850388723e */ /* 0x000fe400000000ff */
[----:B------:R-:W-:Y:S02]  /*8f20*/  F2FP.PACK_AB R137, R185, R184 ;  /* 0x000000b8b989723e */ /* 0x000fe400000000ff */
[----:B------:R-:W-:Y:S04]  /*8f30*/  F2FP.PACK_AB R139, R183, R182 ;  /* 0x000000b6b78b723e */ /* 0x000fe800000000ff */
[----:B------:R-:W-:Y:S03]  /*8f40*/  MUFU.EX2 R133, R153 ;  /* 0x0000009900857308 */ /* 0x000fe60000000800 */
[C---:B-1----:R-:W-:Y:S07]  /*8f50*/  HMMA.16816.F32 R4, R136.reuse, R140, R4 ;  /* 0x0000008c8804723c */ /* 0x042fee0000001804 */
[----:B------:R-:W1:Y:S01]  /*8f60*/  MUFU.EX2 R3, R166 ;  /* 0x000000a600037308 */ /* 0x000e620000000800 */
[C---:B------:R-:W-:Y:S01]  /*8f70*/  HMMA.16816.F32 R8, R136.reuse, R142, R8 ;  /* 0x0000008e8808723c */ /* 0x040fe20000001808 */
[----:B------:R-:W4:Y:S07]  /*8f80*/  LDSM.16.MT88.4 R140, [R250+0x1100] ;  /* 0x00110000fa8c783b */ /* 0x000f2e0000004200 */
[C---:B--2---:R-:W-:Y:S08]  /*8f90*/  HMMA.16816.F32 R12, R136.reuse, R144, R12 ;  /* 0x00000090880c723c */ /* 0x044ff0000000180c */
[C---:B------:R-:W-:Y:S01]  /*8fa0*/  HMMA.16816.F32 R16, R136.reuse, R146, R16 ;  /* 0x000000928810723c */ /* 0x040fe20000001810 */
[----:B------:R-:W2:Y:S03]  /*8fb0*/  LDSM.16.MT88.4 R144, [R248+0x3100] ;  /* 0x00310000f890783b */ /* 0x000ea60000004200 */
[----:B-1----:R-:W-:Y:S04]  /*8fc0*/  FADD.FTZ R0, R3, R0 ;  /* 0x0000000003007221 */ /* 0x002fe80000010000 */
[C---:B---3--:R-:W-:Y:S04]  /*8fd0*/  HMMA.16816.F32 R20, R136.reuse, R148, R20 ;  /* 0x000000948814723c */ /* 0x048fe80000001814 */
[C---:B------:R-:W-:Y:S01]  /*8fe0*/  FADD.FTZ R0, R176.reuse, R0 ;  /* 0x00000000b0007221 */ /* 0x040fe20000010000 */
[----:B------:R-:W-:Y:S01]  /*8ff0*/  F2FP.PACK_AB R176, R176, R3 ;  /* 0x00000003b0b0723e */ /* 0x000fe200000000ff */
[----:B------:R-:W-:Y:S02]  /*9000*/  FADD.FTZ R3, R190, R152 ;  /* 0x00000098be037221 */ /* 0x000fe40000010000 */
[C---:B------:R-:W-:Y:S01]  /*9010*/  HMMA.16816.F32 R24, R136.reuse, R150, R24 ;  /* 0x000000968818723c */ /* 0x040fe20000001818 */
[----:B------:R-:W1:Y:S03]  /*9020*/  LDSM.16.MT88.4 R148, [R249+0x3100] ;  /* 0x00310000f994783b */ /* 0x000e660000004200 */
[----:B------:R-:W-:Y:S04]  /*9030*/  FADD.FTZ R0, R133, R0 ;  /* 0x0000000085007221 */ /* 0x000fe80000010000 */
[C---:B----4-:R-:W-:Y:S01]  /*9040*/  HMMA.16816.F32 R28, R136.reuse, R140, R28 ;  /* 0x0000008c881c723c */ /* 0x050fe2000000181c */
[----:B------:R-:W-:Y:S03]  /*9050*/  LDSM.16.MT88.4 R152, [R249+0x1900] ;  /* 0x00190000f998783b */ /* 0x000fe60000004200 */
[C---:B------:R-:W-:Y:S01]  /*9060*/  FADD.FTZ R0, R178.reuse, R0 ;  /* 0x00000000b2007221 */ /* 0x040fe20000010000 */
[----:B------:R-:W-:Y:S02]  /*9070*/  F2FP.PACK_AB R178, R178, R133 ;  /* 0x00000085b2b2723e */ /* 0x000fe400000000ff */
[----:B------:R-:W3:Y:S01]  /*9080*/  MUFU.EX2 R133, R164 ;  /* 0x000000a400857308 */ /* 0x000ee20000000800 */
[C---:B------:R-:W-:Y:S01]  /*9090*/  HMMA.16816.F32 R32, R136.reuse, R142, R32 ;  /* 0x0000008e8820723c */ /* 0x040fe20000001820 */
[----:B------:R-:W4:Y:S07]  /*90a0*/  LDSM.16.MT88.4 R140, [R251+0x3100] ;  /* 0x00310000fb8c783b */ /* 0x000f2e0000004200 */
[C---:B--2---:R-:W-:Y:S01]  /*90b0*/  HMMA.16816.F32 R36, R136.reuse, R144, R36 ;  /* 0x000000908824723c */ /* 0x044fe20000001824 */
[----:B------:R2:W-:Y:S07]  /*90c0*/  STL [R1+0x1c], R0 ;  /* 0x00001c0001007387 */ /* 0x0005ee0000100800 */
[C---:B------:R-:W-:Y:S01]  /*90d0*/  HMMA.16816.F32 R40, R136.reuse, R146, R40 ;  /* 0x000000928828723c */ /* 0x040fe20000001828 */
[----:B------:R-:W5:Y:S03]  /*90e0*/  LDSM.16.MT88.4 R144, [R250+0x3100] ;  /* 0x00310000fa90783b */ /* 0x000f660000004200 */
[----:B---3--:R-:W-:Y:S04]  /*90f0*/  F2FP.PACK_AB R179, R133, R134 ;  /* 0x0000008685b3723e */ /* 0x008fe800000000ff */
[C---:B-1----:R-:W-:Y:S08]  /*9100*/  HMMA.16816.F32 R44, R136.reuse, R148, R44 ;  /* 0x00000094882c723c */ /* 0x042ff0000000182c */
[C---:B------:R-:W-:Y:S01]  /*9110*/  HMMA.16816.F32 R48, R136.reuse, R150, R48 ;  /* 0x000000968830723c */ /* 0x040fe20000001830 */
[----:B------:R-:W1:Y:S03]  /*9120*/  LDSM.16.MT88.4 R148, [R248+0x5100] ;  /* 0x00510000f894783b */ /* 0x000e660000004200 */
[----:B--2---:R-:W-:Y:S04]  /*9130*/  FADD.FTZ R0, R156, R3 ;  /* 0x000000039c007221 */ /* 0x004fe80000010000 */
[C---:B----4-:R-:W-:Y:S04]  /*9140*/  HMMA.16816.F32 R52, R136.reuse, R140, R52 ;  /* 0x0000008c8834723c */ /* 0x050fe80000001834 */
[----:B------:R-:W-:Y:S04]  /*9150*/  FADD.FTZ R0, R189, R0 ;  /* 0x00000000bd007221 */ /* 0x000fe80000010000 */
[C---:B------:R-:W-:Y:S01]  /*9160*/  HMMA.16816.F32 R56, R136.reuse, R142, R56 ;  /* 0x0000008e8838723c */ /* 0x040fe20000001838 */
[----:B------:R-:W2:Y:S03]  /*9170*/  LDSM.16.MT88.4 R140, [R249+0x5100] ;  /* 0x00510000f98c783b */ /* 0x000ea60000004200 */
[----:B------:R-:W-:Y:S04]  /*9180*/  FADD.FTZ R0, R188, R0 ;  /* 0x00000000bc007221 */ /* 0x000fe80000010000 */
[----:B------:R-:W-:Y:S01]  /*9190*/  FADD.FTZ R0, R186, R0 ;  /* 0x00000000ba007221 */ /* 0x000fe20000010000 */
[C---:B-----5:R-:W-:Y:S03]  /*91a0*/  HMMA.16816.F32 R60, R136.reuse, R144, R60 ;  /* 0x00000090883c723c */ /* 0x060fe6000000183c */
[----:B------:R-:W-:Y:S04]  /*91b0*/  FADD.FTZ R0, R187, R0 ;  /* 0x00000000bb007221 */ /* 0x000fe80000010000 */
[----:B------:R-:W-:Y:S01]  /*91c0*/  FADD.FTZ R0, R184, R0 ;  /* 0x00000000b8007221 */ /* 0x000fe20000010000 */
[C---:B------:R-:W-:Y:S01]  /*91d0*/  HMMA.16816.F32 R64, R136.reuse, R146, R64 ;  /* 0x000000928840723c */ /* 0x040fe20000001840 */
[----:B------:R-:W3:Y:S03]  /*91e0*/  LDSM.16.MT88.4 R144, [R251+0x5100] ;  /* 0x00510000fb90783b */ /* 0x000ee60000004200 */
[----:B------:R-:W-:Y:S04]  /*91f0*/  FADD.FTZ R0, R185, R0 ;  /* 0x00000000b9007221 */ /* 0x000fe80000010000 */
[C---:B-1----:R-:W-:Y:S04]  /*9200*/  HMMA.16816.F32 R68, R136.reuse, R148, R68 ;  /* 0x000000948844723c */ /* 0x042fe80000001844 */
[----:B------:R-:W-:Y:S04]  /*9210*/  FADD.FTZ R0, R182, R0 ;  /* 0x00000000b6007221 */ /* 0x000fe80000010000 */
[C---:B------:R-:W-:Y:S01]  /*9220*/  HMMA.16816.F32 R72, R136.reuse, R150, R72 ;  /* 0x000000968848723c */ /* 0x040fe20000001848 */
[----:B------:R-:W1:Y:S03]  /*9230*/  LDSM.16.MT88.4 R148, [R250+0x5100] ;  /* 0x00510000fa94783b */ /* 0x000e660000004200 */
[----:B------:R-:W-:Y:S04]  /*9240*/  FADD.FTZ R0, R183, R0 ;  /* 0x00000000b7007221 */ /* 0x000fe80000010000 */
[C---:B--2---:R-:W-:Y:S04]  /*9250*/  HMMA.16816.F32 R76, R136.reuse, R140, R76 ;  /* 0x0000008c884c723c */ /* 0x044fe8000000184c */
[----:B------:R-:W-:Y:S04]  /*9260*/  FADD.FTZ R0, R181, R0 ;  /* 0x00000000b5007221 */ /* 0x000fe80000010000 */
[C---:B------:R-:W-:Y:S01]  /*9270*/  HMMA.16816.F32 R80, R136.reuse, R142, R80 ;  /* 0x0000008e8850723c */ /* 0x040fe20000001850 */
[----:B------:R-:W2:Y:S03]  /*9280*/  LDSM.16.MT88.4 R140, [R248+0x7100] ;  /* 0x00710000f88c783b */ /* 0x000ea60000004200 */
[----:B------:R-:W-:Y:S04]  /*9290*/  FADD.FTZ R0, R180, R0 ;  /* 0x00000000b4007221 */ /* 0x000fe80000010000 */
[----:B------:R-:W-:Y:S01]  /*92a0*/  FADD.FTZ R0, R134, R0 ;  /* 0x0000000086007221 */ /* 0x000fe20000010000 */
[C---:B---3--:R-:W-:Y:S03]  /*92b0*/  HMMA.16816.F32 R84, R136.reuse, R144, R84 ;  /* 0x000000908854723c */ /* 0x048fe60000001854 */
[----:B------:R-:W-:Y:S01]  /*92c0*/  FADD.FTZ R0, R133, R0 ;  /* 0x0000000085007221 */ /* 0x000fe20000010000 */
[----:B------:R-:W-:Y:S02]  /*92d0*/  MOV R134, R2 ;  /* 0x0000000200867202 */ /* 0x000fe40000000f00 */
[----:B------:R-:W-:Y:S02]  /*92e0*/  MOV R133, R132 ;  /* 0x0000008400857202 */ /* 0x000fe40000000f00 */
[C---:B------:R-:W-:Y:S01]  /*92f0*/  HMMA.16816.F32 R88, R136.reuse, R146, R88 ;  /* 0x000000928858723c */ /* 0x040fe20000001858 */
[----:B------:R-:W3:Y:S07]  /*9300*/  LDSM.16.MT88.4 R144, [R249+0x7100] ;  /* 0x00710000f990783b */ /* 0x000eee0000004200 */
[C---:B-1----:R-:W-:Y:S01]  /*9310*/  HMMA.16816.F32 R92, R136.reuse, R148, R92 ;  /* 0x00000094885c723c */ /* 0x042fe2000000185c */
[----:B------:R-:W-:Y:S07]  /*9320*/  STL [R1+0x40], R0 ;  /* 0x0000400001007387 */ /* 0x000fee0000100800 */
[C---:B------:R-:W-:Y:S01]  /*9330*/  HMMA.16816.F32 R96, R136.reuse, R150, R96 ;  /* 0x000000968860723c */ /* 0x040fe20000001860 */
[----:B------:R-:W1:Y:S07]  /*9340*/  LDSM.16.MT88.4 R148, [R251+0x7100] ;  /* 0x00710000fb94783b */ /* 0x000e6e0000004200 */
[C---:B--2---:R-:W-:Y:S08]  /*9350*/  HMMA.16816.F32 R100, R136.reuse, R140, R100 ;  /* 0x0000008c8864723c */ /* 0x044ff00000001864 */
[C---:B------:R-:W-:Y:S01]  /*9360*/  HMMA.16816.F32 R104, R136.reuse, R142, R104 ;  /* 0x0000008e8868723c */ /* 0x040fe20000001868 */
[----:B------:R-:W2:Y:S07]  /*9370*/  LDSM.16.MT88.4 R140, [R250+0x7100] ;  /* 0x00710000fa8c783b */ /* 0x000eae0000004200 */
[C---:B---3--:R-:W-:Y:S08]  /*9380*/  HMMA.16816.F32 R108, R136.reuse, R144, R108 ;  /* 0x00000090886c723c */ /* 0x048ff0000000186c */
[C---:B------:R-:W-:Y:S01]  /*9390*/  HMMA.16816.F32 R112, R136.reuse, R146, R112 ;  /* 0x000000928870723c */ /* 0x040fe20000001870 */
[----:B------:R-:W3:Y:S07]  /*93a0*/  LDSM.16.MT88.4 R144, [R251+0x1900] ;  /* 0x00190000fb90783b */ /* 0x000eee0000004200 */
[C---:B-1----:R-:W-:Y:S08]  /*93b0*/  HMMA.16816.F32 R116, R136.reuse, R148, R116 ;  /* 0x000000948874723c */ /* 0x042ff00000001874 */
[C---:B------:R-:W-:Y:S08]  /*93c0*/  HMMA.16816.F32 R120, R136.reuse, R150, R120 ;  /* 0x000000968878723c */ /* 0x040ff00000001878 */
[C---:B--2---:R-:W-:Y:S08]  /*93d0*/  HMMA.16816.F32 R124, R136.reuse, R140, R124 ;  /* 0x0000008c887c723c */ /* 0x044ff0000000187c */
[----:B------:R-:W-:Y:S01]  /*93e0*/  HMMA.16816.F32 R128, R136, R142, R128 ;  /* 0x0000008e8880723c */ /* 0x000fe20000001880 */
[----:B------:R-:W1:Y:S07]  /*93f0*/  LDSM.16.MT88.4 R136, [R250+0x1900] ;  /* 0x00190000fa88783b */ /* 0x000e6e0000004200 */
[C---:B------:R-:W-:Y:S01]  /*9400*/  HMMA.16816.F32 R164, R176.reuse, R160, R4 ;  /* 0x000000a0b0a4723c */ /* 0x040fe20000001804 */
[----:B------:R-:W2:Y:S07]  /*9410*/  LDSM.16.MT88.4 R4, [R248+0x3900] ;  /* 0x00390000f804783b */ /* 0x000eae0000004200 */
[C---:B------:R-:W-:Y:S01]  /*9420*/  HMMA.16816.F32 R160, R176.reuse, R162, R8 ;  /* 0x000000a2b0a0723c */ /* 0x040fe20000001808 */
[----:B------:R-:W4:Y:S07]  /*9430*/  LDSM.16.MT88.4 R8, [R249+0x3900] ;  /* 0x00390000f908783b */ /* 0x000f2e0000004200 */
[C---:B------:R-:W-:Y:S01]  /*9440*/  HMMA.16816.F32 R156, R176.reuse, R152, R12 ;  /* 0x00000098b09c723c */ /* 0x040fe2000000180c */
[----:B------:R-:W5:Y:S07]  /*9450*/  LDSM.16.MT88.4 R12, [R251+0x3900] ;  /* 0x00390000fb0c783b */ /* 0x000f6e0000004200 */
[C---:B------:R-:W-:Y:S01]  /*9460*/  HMMA.16816.F32 R152, R176.reuse, R154, R16 ;  /* 0x0000009ab098723c */ /* 0x040fe20000001810 */
[----:B------:R-:W4:Y:S07]  /*9470*/  LDSM.16.MT88.4 R16, [R250+0x3900] ;  /* 0x00390000fa10783b */ /* 0x000f2e0000004200 */
[C---:B---3--:R-:W-:Y:S08]  /*9480*/  HMMA.16816.F32 R148, R176.reuse, R144, R20 ;  /* 0x00000090b094723c */ /* 0x048ff00000001814 */
[C---:B------:R-:W-:Y:S08]  /*9490*/  HMMA.16816.F32 R144, R176.reuse, R146, R24 ;  /* 0x00000092b090723c */ /* 0x040ff00000001818 */
[C---:B-1----:R-:W-:Y:S08]  /*94a0*/  HMMA.16816.F32 R140, R176.reuse, R136, R28 ;  /* 0x00000088b08c723c */ /* 0x042ff0000000181c */
[C---:B------:R-:W-:Y:S08]  /*94b0*/  HMMA.16816.F32 R136, R176.reuse, R138, R32 ;  /* 0x0000008ab088723c */ /* 0x040ff00000001820 */
[C---:B--2---:R-:W-:Y:S08]  /*94c0*/  HMMA.16816.F32 R36, R176.reuse, R4, R36 ;  /* 0x00000004b024723c */ /* 0x044ff00000001824 */
[C---:B------:R-:W-:Y:S01]  /*94d0*/  HMMA.16816.F32 R40, R176.reuse, R6, R40 ;  /* 0x00000006b028723c */ /* 0x040fe20000001828 */
[----:B------:R-:W1:Y:S07]  /*94e0*/  LDSM.16.MT88.4 R4, [R248+0x5900] ;  /* 0x00590000f804783b */ /* 0x000e6e0000004200 */
[C---:B----4-:R-:W-:Y:S08]  /*94f0*/  HMMA.16816.F32 R44, R176.reuse, R8, R44 ;  /* 0x00000008b02c723c */ /* 0x050ff0000000182c */
[C---:B------:R-:W-:Y:S01]  /*9500*/  HMMA.16816.F32 R48, R176.reuse, R10, R48 ;  /* 0x0000000ab030723c */ /* 0x040fe20000001830 */
[----:B------:R-:W2:Y:S07]  /*9510*/  LDSM.16.MT88.4 R8, [R249+0x5900] ;  /* 0x00590000f908783b */ /* 0x000eae0000004200 */
[C---:B-----5:R-:W-:Y:S08]  /*9520*/  HMMA.16816.F32 R52, R176.reuse, R12, R52 ;  /* 0x0000000cb034723c */ /* 0x060ff00000001834 */
[C---:B------:R-:W-:Y:S01]  /*9530*/  HMMA.16816.F32 R56, R176.reuse, R14, R56 ;  /* 0x0000000eb038723c */ /* 0x040fe20000001838 */
[----:B------:R-:W3:Y:S07]  /*9540*/  LDSM.16.MT88.4 R12, [R251+0x5900] ;  /* 0x00590000fb0c783b */ /* 0x000eee0000004200 */
[C---:B------:R-:W-:Y:S08]  /*9550*/  HMMA.16816.F32 R60, R176.reuse, R16, R60 ;  /* 0x00000010b03c723c */ /* 0x040ff0000000183c */
[C---:B------:R-:W-:Y:S01]  /*9560*/  HMMA.16816.F32 R64, R176.reuse, R18, R64 ;  /* 0x00000012b040723c */ /* 0x040fe20000001840 */
[----:B------:R-:W4:Y:S07]  /*9570*/  LDSM.16.MT88.4 R16, [R250+0x5900] ;  /* 0x00590000fa10783b */ /* 0x000f2e0000004200 */
[C---:B-1----:R-:W-:Y:S08]  /*9580*/  HMMA.16816.F32 R68, R176.reuse, R4, R68 ;  /* 0x00000004b044723c */ /* 0x042ff00000001844 */
        /* <DEDUP_REMOVED lines=8> */
[C---:B----4-:R-:W-:Y:S08]  /*9610*/  HMMA.16816.F32 R92, R176.reuse, R16, R92 ;  /* 0x00000010b05c723c */ /* 0x050ff0000000185c */
[C---:B------:R-:W-:Y:S01]  /*9620*/  HMMA.16816.F32 R96, R176.reuse, R18, R96 ;  /* 0x00000012b060723c */ /* 0x040fe20000001860 */
[----:B------:R-:W4:Y:S07]  /*9630*/  LDSM.16.MT88.4 R16, [R250+0x7900] ;  /* 0x00790000fa10783b */ /* 0x000f2e0000004200 */
[C---:B-1----:R-:W-:Y:S08]  /*9640*/  HMMA.16816.F32 R100, R176.reuse, R4, R100 ;  /* 0x00000004b064723c */ /* 0x042ff00000001864 */
[C---:B------:R-:W-:Y:S08]  /*9650*/  HMMA.16816.F32 R104, R176.reuse, R6, R104 ;  /* 0x00000006b068723c */ /* 0x040ff00000001868 */
[C---:B--2---:R-:W-:Y:S08]  /*9660*/  HMMA.16816.F32 R108, R176.reuse, R8, R108 ;  /* 0x00000008b06c723c */ /* 0x044ff0000000186c */
[C---:B------:R-:W-:Y:S08]  /*9670*/  HMMA.16816.F32 R112, R176.reuse, R10, R112 ;  /* 0x0000000ab070723c */ /* 0x040ff00000001870 */
[C---:B---3--:R-:W-:Y:S08]  /*9680*/  HMMA.16816.F32 R116, R176.reuse, R12, R116 ;  /* 0x0000000cb074723c */ /* 0x048ff00000001874 */
[C---:B------:R-:W-:Y:S08]  /*9690*/  HMMA.16816.F32 R120, R176.reuse, R14, R120 ;  /* 0x0000000eb078723c */ /* 0x040ff00000001878 */
[C---:B----4-:R-:W-:Y:S08]  /*96a0*/  HMMA.16816.F32 R124, R176.reuse, R16, R124 ;  /* 0x00000010b07c723c */ /* 0x050ff0000000187c */
[----:B------:R-:W-:Y:S01]  /*96b0*/  HMMA.16816.F32 R128, R176, R18, R128 ;  /* 0x00000012b080723c */ /* 0x000fe20000001880 */
[----:B------:R-:W-:-:S07]  /*96c0*/  @P0 BRA `(.L_x_6) ;  /* 0xffffcab000000947 */ /* 0x000fce000383ffff */
.L_x_5:
[----:B--2---:R-:W2:Y:S04]  /*96d0*/  LDL.LU R3, [R1+0x1c] ;  /* 0x00001c0001037983 */ /* 0x004ea80000300800 */
[----:B------:R-:W3:Y:S01]  /*96e0*/  LDL.LU R0, [R1+0x40] ;  /* 0x0000400001007983 */ /* 0x000ee20000300800 */
[----:B------:R-:W-:-:S02]  /*96f0*/  MOV R16, 0xff800000 ;  /* 0xff80000000107802 */ /* 0x000fc40000000f00 */
[----:B------:R-:W-:Y:S02]  /*9700*/  MOV R17, 0xff800000 ;  /* 0xff80000000117802 */ /* 0x000fe40000000f00 */
[----:B------:R-:W-:Y:S01]  /*9710*/  PLOP3.LUT P2, PT, PT, PT, PT, 0x8, 0x0 ;  /* 0x000000000000781c */ /* 0x000fe20003f4e170 */
[----:B--2---:R-:W1:Y:S04]  /*9720*/  SHFL.BFLY PT, R6, R3, 0x2, 0x1f ;  /* 0x0c401f0003067f89 */ /* 0x004e6800000e0000 */
[----:B---3--:R-:W2:Y:S01]  /*9730*/  SHFL.BFLY PT, R7, R0, 0x2, 0x1f ;  /* 0x0c401f0000077f89 */ /* 0x008ea200000e0000 */
[----:B-1----:R-:W-:Y:S02]  /*9740*/  FADD.FTZ R6, R6, R3 ;  /* 0x0000000306067221 */ /* 0x002fe40000010000 */
[----:B--2---:R-:W-:-:S03]  /*9750*/  FADD.FTZ R7, R7, R0 ;  /* 0x0000000007077221 */ /* 0x004fc60000010000 */
[----:B------:R-:W1:Y:S04]  /*9760*/  SHFL.BFLY PT, R3, R6, 0x1, 0x1f ;  /* 0x0c201f0006037f89 */ /* 0x000e6800000e0000 */
[----:B------:R-:W2:Y:S01]  /*9770*/  SHFL.BFLY PT, R0, R7, 0x1, 0x1f ;  /* 0x0c201f0007007f89 */ /* 0x000ea200000e0000 */
[----:B-1----:R-:W-:Y:S01]  /*9780*/  FADD.FTZ R6, R6, R3 ;  /* 0x0000000306067221 */ /* 0x002fe20000010000 */
[----:B------:R-:W-:Y:S01]  /*9790*/  MOV R3, RZ ;  /* 0x000000ff00037202 */ /* 0x000fe20000000f00 */
[----:B--2---:R-:W-:-:S03]  /*97a0*/  FADD.FTZ R7, R0, R7 ;  /* 0x0000000700077221 */ /* 0x004fc60000010000 */
[----:B------:R-:W-:Y:S02]  /*97b0*/  FSETP.NE.FTZ.AND P1, PT, R6, RZ, PT ;  /* 0x000000ff0600720b */ /* 0x000fe40003f35000 */
[----:B------:R-:W-:Y:S02]  /*97c0*/  MOV R0, RZ ;  /* 0x000000ff00007202 */ /* 0x000fe40000000f00 */
[----:B------:R-:W-:-:S09]  /*97d0*/  FSETP.NE.FTZ.AND P0, PT, R7, RZ, PT ;  /* 0x000000ff0700720b */ /* 0x000fd20003f15000 */
[----:B------:R-:W1:Y:S01]  /*97e0*/  @P1 MUFU.RCP R3, R6 ;  /* 0x0000000600031308 */ /* 0x000e620000001000 */
[----:B------:R-:W-:-:S05]  /*97f0*/  @P1 MOV R4, 0x3f317218 ;  /* 0x3f31721800041802 */ /* 0x000fca0000000f00 */
[----:B------:R-:W-:Y:S02]  /*9800*/  @P1 FMUL.FTZ R5, R4, c[0x0][0x2d0] ;  /* 0x0000b40004051a20 */ /* 0x000fe40000410000 */
[----:B------:R-:W-:Y:S08]  /*9810*/  @P0 MUFU.RCP R0, R7 ;  /* 0x0000000700000308 */ /* 0x000ff00000001000 */
[----:B------:R-:W2:Y:S01]  /*9820*/  @P1 MUFU.LG2 R6, R6 ;  /* 0x0000000600061308 */ /* 0x000ea20000000c00 */
[----:B-1----:R-:W-:-:S02]  /*9830*/  FMUL.FTZ R164, R3, R164 ;  /* 0x000000a403a47220 */ /* 0x002fc40000410000 */
[C---:B------:R-:W-:Y:S02]  /*9840*/  FMUL.FTZ R165, R3.reuse, R165 ;  /* 0x000000a503a57220 */ /* 0x040fe40000410000 */
[C---:B------:R-:W-:Y:S02]  /*9850*/  FMUL.FTZ R160, R3.reuse, R160 ;  /* 0x000000a003a07220 */ /* 0x040fe40000410000 */
[C---:B------:R-:W-:Y:S01]  /*9860*/  FMUL.FTZ R161, R3.reuse, R161 ;  /* 0x000000a103a17220 */ /* 0x040fe20000410000 */
[----:B------:R-:W1:Y:S01]  /*9870*/  @P0 MUFU.LG2 R7, R7 ;  /* 0x0000000700070308 */ /* 0x000e620000000c00 */
[C---:B------:R-:W-:Y:S02]  /*9880*/  FMUL.FTZ R156, R3.reuse, R156 ;  /* 0x0000009c039c7220 */ /* 0x040fe40000410000 */
[C---:B------:R-:W-:Y:S02]  /*9890*/  FMUL.FTZ R157, R3.reuse, R157 ;  /* 0x0000009d039d7220 */ /* 0x040fe40000410000 */
[----:B------:R-:W-:-:S02]  /*98a0*/  FMUL.FTZ R152, R3, R152 ;  /* 0x0000009803987220 */ /* 0x000fc40000410000 */
[C---:B------:R-:W-:Y:S02]  /*98b0*/  FMUL.FTZ R153, R3.reuse, R153 ;  /* 0x0000009903997220 */ /* 0x040fe40000410000 */
[C---:B------:R-:W-:Y:S02]  /*98c0*/  FMUL.FTZ R148, R3.reuse, R148 ;  /* 0x0000009403947220 */ /* 0x040fe40000410000 */
[C---:B------:R-:W-:Y:S02]  /*98d0*/  FMUL.FTZ R149, R3.reuse, R149 ;  /* 0x0000009503957220 */ /* 0x040fe40000410000 */
        /* <DEDUP_REMOVED lines=53> */
[----:B------:R-:W-:Y:S01]  /*9c30*/  FMUL.FTZ R129, R3, R129 ;  /* 0x0000008103817220 */ /* 0x000fe20000410000 */
[----:B------:R-:W-:Y:S01]  /*9c40*/  @P0 MOV R3, 0x3f317218 ;  /* 0x3f31721800030802 */ /* 0x000fe20000000f00 */
[----:B--2---:R-:W-:Y:S02]  /*9c50*/  @P1 FMUL.FTZ R6, R6, 0.69314718246459960938 ;  /* 0x3f31721806061820 */ /* 0x004fe40000410000 */
[----:B-1----:R-:W-:Y:S02]  /*9c60*/  @P0 FMUL.FTZ R4, R7, 0.69314718246459960938 ;  /* 0x3f31721807040820 */ /* 0x002fe40000410000 */
[----:B------:R-:W-:-:S02]  /*9c70*/  @P0 FMUL.FTZ R3, R3, c[0x0][0x2d0] ;  /* 0x0000b40003030a20 */ /* 0x000fc40000410000 */
        /* <DEDUP_REMOVED lines=63> */
[----:B------:R-:W-:Y:S02]  /*a070*/  FMUL.FTZ R131, R0, R131 ;  /* 0x0000008300837220 */ /* 0x000fe40000410000 */
[----:B------:R-:W-:Y:S02]  /*a080*/  @P1 FFMA.FTZ R16, R5, R132, R6 ;  /* 0x0000008405101223 */ /* 0x000fe40000010006 */
[----:B------:R-:W-:-:S02]  /*a090*/  @P0 FFMA.FTZ R17, R3, R2, R4 ;  /* 0x0000000203110223 */ /* 0x000fc40000010004 */
.L_x_3:
[----:B------:R-:W-:Y:S05]  /*a0a0*/  @P2 BRA `(.L_x_9) ;  /* 0x00001fa000002947 */ /* 0x000fea0003800000 */
[----:B------:R-:W1:Y:S01]  /*a0b0*/  S2R R7, SR_TID.X ;  /* 0x0000000000077919 */ /* 0x000e620000002100 */
[----:B------:R-:W-:Y:S01]  /*a0c0*/  IMAD R0, RZ, RZ, -UR11 ;  /* 0x8000000bff007e24 */ /* 0x000fe2000f8e02ff */
[----:B------:R-:W-:Y:S01]  /*a0d0*/  ULDC.64 UR4, c[0x0][0x4d0] ;  /* 0x0001340000047ab9 */ /* 0x000fe20000000a00 */
[----:B------:R-:W-:Y:S01]  /*a0e0*/  MOV R20, c[0x0][0x4e8] ;  /* 0x00013a0000147a02 */ /* 0x000fe20000000f00 */
[----:B------:R-:W2:Y:S01]  /*a0f0*/  S2R R9, SR_CTAID.Y ;  /* 0x0000000000097919 */ /* 0x000ea20000002600 */
[----:B------:R-:W-:Y:S01]  /*a100*/  UIMAD.WIDE.U32 UR8, UR11, UR4, URZ ;  /* 0x000000040b0872a5 */ /* 0x000fe2000f8e003f */
[----:B------:R-:W-:Y:S01]  /*a110*/  BSSY B0, `(.L_x_10) ;  /* 0x0000130000007945 */ /* 0x000fe20003800000 */
[----:B------:R-:W-:Y:S01]  /*a120*/  USHF.R.S32.HI UR6, URZ, 0x1f, UR11 ;  /* 0x0000001f3f067899 */ /* 0x000fe2000801140b */
[----:B------:R-:W3:Y:S01]  /*a130*/  S2R R10, SR_CTAID.Z ;  /* 0x00000000000a7919 */ /* 0x000ee20000002700 */
[----:B------:R-:W-:-:S02]  /*a140*/  ISETP.NE.AND P1, PT, R20, 0x1, PT ;  /* 0x000000011400780c */ /* 0x000fc40003f25270 */
[----:B------:R-:W-:Y:S01]  /*a150*/  IMAD.U32 R2, RZ, RZ, UR8 ;  /* 0x00000008ff027e24 */ /* 0x000fe2000f8e00ff */
[----:B------:R-:W-:Y:S01]  /*a160*/  MOV R3, UR9 ;  /* 0x0000000900037c02 */ /* 0x000fe20008000f00 */
[----:B------:R-:W4:Y:S01]  /*a170*/  S2R R19, SR_CTAID.X ;  /* 0x0000000000137919 */ /* 0x000f220000002500 */
[----:B------:R-:W-:-:S04]  /*a180*/  UIMAD UR7, UR6, UR4, URZ ;  /* 0x00000004060772a4 */ /* 0x000fc8000f8e023f */
[----:B------:R-:W-:-:S03]  /*a190*/  UIMAD UR7, UR11, UR5, UR7 ;  /* 0x000000050b0772a4 */ /* 0x000fc6000f8e0207 */
[----:B------:R-:W-:Y:S02]  /*a1a0*/  ULDC.64 UR4, c[0x0][0x438] ;  /* 0x00010e0000047ab9 */ /* 0x000fe40000000a00 */
[----:B------:R-:W-:Y:S01]  /*a1b0*/  UIMAD.WIDE.U32 UR14, UR11, UR4, URZ ;  /* 0x000000040b0e72a5 */ /* 0x000fe2000f8e003f */
[----:B-1----:R-:W-:Y:S01]  /*a1c0*/  SHF.R.S32.HI R5, RZ, 0x1f, R7 ;  /* 0x0000001fff057819 */ /* 0x002fe20000011407 */
[----:B------:R-:W-:Y:S02]  /*a1d0*/  UIMAD UR4, UR6, UR4, URZ ;  /* 0x00000004060472a4 */ /* 0x000fe4000f8e023f */
[----:B------:R-:W-:Y:S01]  /*a1e0*/  UIADD3 UR7, UR9, UR7, URZ ;  /* 0x0000000709077290 */ /* 0x000fe2000fffe03f */
[----:B--2---:R-:W-:Y:S01]  /*a1f0*/  IMAD R9, R0, c[0x0][0x550], R9 ;  /* 0x0001540000097a24 */ /* 0x004fe200078e0209 */
[CC--:B------:R-:W-:Y:S01]  /*a200*/  LEA.HI R0, R5.reuse, R7.reuse, RZ, 0x5 ;  /* 0x0000000705007211 */ /* 0x0c0fe200078f28ff */
[----:B------:R-:W-:Y:S01]  /*a210*/  UIMAD UR4, UR11, UR5, UR4 ;  /* 0x000000050b0472a4 */ /* 0x000fe2000f8e0204 */
[----:B------:R-:W-:-:S02]  /*a220*/  LEA.HI R5, R5, R7, RZ, 0x2 ;  /* 0x0000000705057211 */ /* 0x000fc400078f10ff */
[----:B------:R-:W-:Y:S01]  /*a230*/  LOP3.LUT R4, R0, 0xffffffe0, RZ, 0xc0, !PT ;  /* 0xffffffe000047812 */ /* 0x000fe200078ec0ff */
[----:B------:R-:W-:Y:S01]  /*a240*/  UIADD3 UR4, UR15, UR4, URZ ;  /* 0x000000040f047290 */ /* 0x000fe2000fffe03f */
[--C-:B------:R-:W-:Y:S02]  /*a250*/  SHF.R.S32.HI R6, RZ, 0x5, R0.reuse ;  /* 0x00000005ff067819 */ /* 0x100fe40000011400 */
[----:B------:R-:W-:Y:S01]  /*a260*/  SHF.R.S32.HI R0, RZ, 0x1f, R0 ;  /* 0x0000001fff007819 */ /* 0x000fe20000011400 */
[----:B------:R-:W-:Y:S01]  /*a270*/  IMAD.IADD R14, R7, 0x1, -R4 ;  /* 0x00000001070e7824 */ /* 0x000fe200078e0a04 */
[----:B------:R-:W-:Y:S01]  /*a280*/  LOP3.LUT R3, R5, 0xfffffffc, RZ, 0xc0, !PT ;  /* 0xfffffffc05037812 */ /* 0x000fe200078ec0ff */
[----:B------:R-:W-:Y:S01]  /*a290*/  IMAD.MOV.U32 R4, RZ, RZ, R2 ;  /* 0x000000ffff047224 */ /* 0x000fe200078e0002 */
[----:B------:R-:W-:Y:S01]  /*a2a0*/  LEA.HI R0, R0, R6, RZ, 0x3 ;  /* 0x0000000600007211 */ /* 0x000fe200078f18ff */
[----:B------:R-:W-:Y:S01]  /*a2b0*/  IMAD.U32 R5, RZ, RZ, UR7 ;  /* 0x00000007ff057e24 */ /* 0x000fe2000f8e00ff */
[----:B------:R-:W-:Y:S01]  /*a2c0*/  IADD3 R7, -R3, R7, RZ ;  /* 0x0000000703077210 */ /* 0x000fe20007ffe1ff */
[----:B------:R-:W-:Y:S01]  /*a2d0*/  IMAD.U32 R3, RZ, RZ, UR15 ;  /* 0x0000000fff037e24 */ /* 0x000fe2000f8e00ff */
[----:B------:R-:W-:Y:S01]  /*a2e0*/  LOP3.LUT R0, R0, 0xffffff8, RZ, 0xc0, !PT ;  /* 0x0ffffff800007812 */ /* 0x000fe200078ec0ff */
[----:B---3--:R-:W-:Y:S01]  /*a2f0*/  IMAD.WIDE.U32 R4, R10, c[0x0][0x4d8], R4 ;  /* 0x000136000a047a25 */ /* 0x008fe200078e0004 */
[----:B------:R-:W-:-:S02]  /*a300*/  SHF.R.S32.HI R2, RZ, 0x1f, R14 ;  /* 0x0000001fff027819 */ /* 0x000fc4000001140e */
[----:B------:R-:W-:Y:S01]  /*a310*/  SHF.R.S32.HI R11, RZ, 0x1f, R10 ;  /* 0x0000001fff0b7819 */ /* 0x000fe2000001140a */
[----:B------:R-:W-:Y:S01]  /*a320*/  IMAD.IADD R8, R6, 0x1, -R0 ;  /* 0x0000000106087824 */ /* 0x000fe200078e0a00 */
[C---:B------:R-:W-:Y:S02]  /*a330*/  LEA.HI R0, R7.reuse, R7, RZ, 0x1 ;  /* 0x0000000707007211 */ /* 0x040fe400078f08ff */
[----:B------:R-:W-:Y:S01]  /*a340*/  LEA.HI R18, R2, R14, RZ, 0x2 ;  /* 0x0000000e02127211 */ /* 0x000fe200078f10ff */
[----:B------:R-:W-:Y:S01]  /*a350*/  IMAD.U32 R2, RZ, RZ, UR14 ;  /* 0x0000000eff027e24 */ /* 0x000fe2000f8e00ff */
[----:B------:R-:W-:Y:S02]  /*a360*/  LOP3.LUT R0, R0, 0x1ffffffe, RZ, 0xc0, !PT ;  /* 0x1ffffffe00007812 */ /* 0x000fe400078ec0ff */
[----:B------:R-:W-:Y:S02]  /*a370*/  SHF.R.S32.HI R6, RZ, 0x2, R18 ;  /* 0x00000002ff067819 */ /* 0x000fe40000011412 */
[----:B------:R-:W-:Y:S01]  /*a380*/  MOV R3, UR4 ;  /* 0x0000000400037c02 */ /* 0x000fe20008000f00 */
[----:B------:R-:W-:-:S02]  /*a390*/  IMAD.IADD R0, R7, 0x1, -R0 ;  /* 0x0000000107007824 */ /* 0x000fc400078e0a00 */
[----:B------:R-:W-:Y:S02]  /*a3a0*/  IMAD R15, R8, 0x10, R6 ;  /* 0x00000010080f7824 */ /* 0x000fe400078e0206 */
[C---:B------:R-:W-:Y:S02]  /*a3b0*/  IMAD R7, R11.reuse, c[0x0][0x4d8], RZ ;  /* 0x000136000b077a24 */ /* 0x040fe400078e02ff */
[----:B------:R-:W-:Y:S01]  /*a3c0*/  IMAD R6, R11, c[0x0][0x440], RZ ;  /* 0x000110000b067a24 */ /* 0x000fe200078e02ff */
[----:B------:R-:W-:Y:S01]  /*a3d0*/  LEA R0, R0, R15, 0x3 ;  /* 0x0000000f00007211 */ /* 0x000fe200078e18ff */
[C---:B------:R-:W-:Y:S02]  /*a3e0*/  IMAD R7, R10.reuse, c[0x0][0x4dc], R7 ;  /* 0x000137000a077a24 */ /* 0x040fe400078e0207 */
[----:B------:R-:W-:Y:S02]  /*a3f0*/  IMAD R6, R10, c[0x0][0x444], R6 ;  /* 0x000111000a067a24 */ /* 0x000fe400078e0206 */
[----:B----4-:R-:W-:Y:S01]  /*a400*/  IMAD R8, R19, 0x80, R0 ;  /* 0x0000008013087824 */ /* 0x010fe200078e0200 */
[----:B------:R-:W-:Y:S01]  /*a410*/  SHF.R.S32.HI R0, RZ, 0x1f, R9 ;  /* 0x0000001fff007819 */ /* 0x000fe20000011409 */
[----:B------:R-:W-:-:S02]  /*a420*/  IMAD.IADD R5, R5, 0x1, R7 ;  /* 0x0000000105057824 */ /* 0x000fc400078e0207 */
[----:B------:R-:W-:-:S04]  /*a430*/  @P1 IMAD.HI.U32 R7, R8, c[0x0][0x4ec], RZ ;  /* 0x00013b0008071a27 */ /* 0x000fc800078e00ff */
[----:B------:R-:W-:-:S04]  /*a440*/  IMAD.WIDE.U32 R2, R10, c[0x0][0x440], R2 ;  /* 0x000110000a027a25 */ /* 0x000fc800078e0002 */
[----:B------:R-:W-:Y:S01]  /*a450*/  IMAD.MOV.U32 R10, RZ, RZ, R8 ;  /* 0x000000ffff0a7224 */ /* 0x000fe200078e0008 */
[----:B------:R-:W-:Y:S02]  /*a460*/  @P1 SHF.R.U32.HI R10, RZ, c[0x0][0x4f0], R7 ;  /* 0x00013c00ff0a1a19 */ /* 0x000fe40000011607 */
[----:B------:R-:W-:Y:S01]  /*a470*/  IADD3 R3, R3, R6, RZ ;  /* 0x0000000603037210 */ /* 0x000fe20007ffe0ff */
[C---:B------:R-:W-:Y:S02]  /*a480*/  IMAD R6, R0.reuse, c[0x0][0x4e0], RZ ;  /* 0x0001380000067a24 */ /* 0x040fe400078e02ff */
[----:B------:R-:W-:Y:S02]  /*a490*/  IMAD R0, R0, c[0x0][0x448], RZ ;  /* 0x0001120000007a24 */ /* 0x000fe400078e02ff */
[----:B------:R-:W-:Y:S02]  /*a4a0*/  IMAD.MOV R11, RZ, RZ, -R10 ;  /* 0x000000ffff0b7224 */ /* 0x000fe400078e0a0a */
[----:B------:R-:W-:-:S02]  /*a4b0*/  IMAD R13, R9, c[0x0][0x4e4], R6 ;  /* 0x00013900090d7a24 */ /* 0x000fc400078e0206 */
[----:B------:R-:W-:-:S04]  /*a4c0*/  IMAD.WIDE.U32 R6, R9, c[0x0][0x448], R2 ;  /* 0x0001120009067a25 */ /* 0x000fc800078e0002 */
[C---:B------:R-:W-:Y:S01]  /*a4d0*/  IMAD R12, R9.reuse, c[0x0][0x44c], R0 ;  /* 0x00011300090c7a24 */ /* 0x040fe200078e0200 */
[----:B------:R-:W-:Y:S01]  /*a4e0*/  MOV R0, R8 ;  /* 0x0000000800007202 */ /* 0x000fe20000000f00 */
[----:B------:R-:W-:-:S04]  /*a4f0*/  IMAD.WIDE.U32 R2, R9, c[0x0][0x4e0], R4 ;  /* 0x0001380009027a25 */ /* 0x000fc800078e0004 */
[----:B------:R-:W-:Y:S01]  /*a500*/  IMAD R9, R11, c[0x0][0x4e8], R8 ;  /* 0x00013a000b097a24 */ /* 0x000fe200078e0208 */
[----:B------:R-:W-:Y:S01]  /*a510*/  SHF.R.S32.HI R11, RZ, 0x1f, R10 ;  /* 0x0000001fff0b7819 */ /* 0x000fe2000001140a */
[----:B------:R-:W-:Y:S01]  /*a520*/  @P1 IMAD.HI.U32 R4, R8, c[0x0][0x4ec], RZ ;  /* 0x00013b0008041a27 */ /* 0x000fe200078e00ff */
[----:B------:R-:W-:Y:S01]  /*a530*/  BAR.SYNC.DEFER_BLOCKING 0x1, 0x100 ;  /* 0x0044000000007b1d */ /* 0x000fe20000010000 */
[----:B------:R-:W-:Y:S02]  /*a540*/  IADD3 R2, P0, R10, R2, RZ ;  /* 0x000000020a027210 */ /* 0x000fe40007f1e0ff */
[----:B------:R-:W-:Y:S01]  /*a550*/  IMAD.IADD R5, R7, 0x1, R12 ;  /* 0x0000000107057824 */ /* 0x000fe200078e020c */
[----:B------:R-:W-:Y:S02]  /*a560*/  SHF.R.S32.HI R7, RZ, 0x1f, R9 ;  /* 0x0000001fff077819 */ /* 0x000fe40000011409 */
[----:B------:R-:W-:Y:S02]  /*a570*/  @P1 SHF.R.U32.HI R0, RZ, c[0x0][0x4f0], R4 ;  /* 0x00013c00ff001a19 */ /* 0x000fe40000011604 */
[----:B------:R-:W-:Y:S01]  /*a580*/  IADD3.X R3, R11, R3, R13, P0, !PT ;  /* 0x000000030b037210 */ /* 0x000fe200007fe40d */
[----:B------:R-:W-:Y:S01]  /*a590*/  IMAD R11, R19, 0x80, R15 ;  /* 0x00000080130b7824 */ /* 0x000fe200078e020f */
[----:B------:R-:W-:Y:S01]  /*a5a0*/  MOV R4, R6 ;  /* 0x0000000600047202 */ /* 0x000fe20000000f00 */
[----:B------:R-:W-:Y:S01]  /*a5b0*/  IMAD R6, R7, c[0x0][0x4c8], RZ ;  /* 0x0001320007067a24 */ /* 0x000fe200078e02ff */
[----:B------:R-:W-:Y:S01]  /*a5c0*/  SHF.R.S32.HI R7, RZ, 0x1f, R0 ;  /* 0x0000001fff077819 */ /* 0x000fe20000011400 */
[----:B------:R-:W-:-:S04]  /*a5d0*/  IMAD.WIDE.U32 R2, R9, c[0x0][0x4c8], R2 ;  /* 0x0001320009027a25 */ /* 0x000fc800078e0002 */
[----:B------:R-:W-:Y:S02]  /*a5e0*/  IMAD.MOV R10, RZ, RZ, -R0 ;  /* 0x000000ffff0a7224 */ /* 0x000fe400078e0a00 */
[----:B------:R-:W-:Y:S01]  /*a5f0*/  IMAD R9, R9, c[0x0][0x4cc], R6 ;  /* 0x0001330009097a24 */ /* 0x000fe200078e0206 */
[----:B------:R-:W-:Y:S01]  /*a600*/  LEA R6, P0, R2, c[0x0][0x4a8], 0x2 ;  /* 0x00012a0002067a11 */ /* 0x000fe200078010ff */
[----:B------:R-:W-:Y:S02]  /*a610*/  IMAD R10, R10, c[0x0][0x4e8], R8 ;  /* 0x00013a000a0a7a24 */ /* 0x000fe400078e0208 */
[----:B------:R-:W-:Y:S01]  /*a620*/  IMAD R7, R7, c[0x0][0x430], RZ ;  /* 0x00010c0007077a24 */ /* 0x000fe200078e02ff */
[----:B------:R-:W-:Y:S01]  /*a630*/  IADD3 R3, R3, R9, RZ ;  /* 0x0000000903037210 */ /* 0x000fe20007ffe0ff */
[----:B------:R-:W-:Y:S01]  /*a640*/  IMAD.WIDE.U32 R4, R0, c[0x0][0x430], R4 ;  /* 0x00010c0000047a25 */ /* 0x000fe200078e0004 */
[----:B------:R-:W-:Y:S02]  /*a650*/  SHFL.IDX PT, R8, R6, RZ, 0x1c1f ;  /* 0x001c1fff06087589 */ /* 0x000fe400000e0000 */
[----:B------:R-:W-:Y:S01]  /*a660*/  LEA.HI.X R2, R2, c[0x0][0x4ac], R3, 0x2, P0 ;  /* 0x00012b0002027a11 */ /* 0x000fe200000f1403 */
[----:B------:R-:W-:Y:S01]  /*a670*/  IMAD R0, R0, c[0x0][0x434], R7 ;  /* 0x00010d0000007a24 */ /* 0x000fe200078e0207 */
[----:B------:R-:W-:Y:S01]  /*a680*/  SHF.R.S32.HI R7, RZ, 0x1f, R10 ;  /* 0x0000001fff077819 */ /* 0x000fe2000001140a */
[----:B------:R-:W-:Y:S01]  /*a690*/  SHFL.IDX PT, R6, R6, 0x1, 0x1c1f ;  /* 0x003c1f0006067f89 */ /* 0x000fe200000e0000 */
[----:B------:R-:W-:-:S02]  /*a6a0*/  LOP3.LUT P0, RZ, R14, 0x3, RZ, 0xc0, !PT ;  /* 0x000000030eff7812 */ /* 0x000fc4000780c0ff */
[----:B------:R-:W-:Y:S01]  /*a6b0*/  IADD3 R3, R5, R0, RZ ;  /* 0x0000000005037210 */ /* 0x000fe20007ffe0ff */
[----:B------:R-:W-:Y:S01]  /*a6c0*/  IMAD R0, R7, c[0x0][0x428], RZ ;  /* 0x00010a0007007a24 */ /* 0x000fe200078e02ff */
[----:B------:R-:W1:Y:S01]  /*a6d0*/  SHFL.IDX PT, R9, R2, RZ, 0x1c1f ;  /* 0x001c1fff02097589 */ /* 0x000e6200000e0000 */
[----:B------:R-:W-:Y:S02]  /*a6e0*/  IMAD R5, R20, c[0x0][0x388], RZ ;  /* 0x0000e20014057a24 */ /* 0x000fe400078e02ff */
[----:B------:R-:W-:Y:S01]  /*a6f0*/  IMAD R0, R10, c[0x0][0x42c], R0 ;  /* 0x00010b000a007a24 */ /* 0x000fe200078e0200 */
[----:B------:R2:W3:Y:S02]  /*a700*/  SHFL.IDX PT, R7, R2, 0x1, 0x1c1f ;  /* 0x003c1f0002077f89 */ /* 0x0004e400000e0000 */
[----:B------:R-:W-:-:S13]  /*a710*/  ISETP.GE.OR P2, PT, R11, R5, P0 ;  /* 0x000000050b00720c */ /* 0x000fda0000746670 */
[----:B-1----:R1:W-:Y:S01]  /*a720*/  @!P2 ST.E [R8.64], R16 ;  /* 0x000000100800a985 */ /* 0x0023e2000c10190c */
[----:B--2---:R-:W-:Y:S01]  /*a730*/  IMAD.MOV.U32 R2, RZ, RZ, R4 ;  /* 0x000000ffff027224 */ /* 0x004fe200078e0004 */
[----:B------:R-:W-:-:S03]  /*a740*/  IADD3 R4, R11, 0x8, RZ ;  /* 0x000000080b047810 */ /* 0x000fc60007ffe0ff */
[----:B------:R-:W-:Y:S01]  /*a750*/  IMAD.WIDE.U32 R2, R10, c[0x0][0x428], R2 ;  /* 0x00010a000a027a25 */ /* 0x000fe200078e0002 */
[----:B------:R-:W-:-:S04]  /*a760*/  ISETP.GE.OR P0, PT, R4, R5, P0 ;  /* 0x000000050400720c */ /* 0x000fc80000706670 */
[----:B------:R-:W-:Y:S02]  /*a770*/  IADD3 R0, R3, R0, RZ ;  /* 0x0000000003007210 */ /* 0x000fe40007ffe0ff */
[----:B------:R-:W-:-:S04]  /*a780*/  LEA R20, P1, R2, c[0x0][0x400], 0x2 ;  /* 0x0001000002147a11 */ /* 0x000fc800078210ff */
[----:B------:R-:W-:Y:S02]  /*a790*/  LEA.HI.X R19, R2, c[0x0][0x404], R0, 0x2, P1 ;  /* 0x0001010002137a11 */ /* 0x000fe400008f1400 */
[----:B------:R-:W-:Y:S01]  /*a7a0*/  LOP3.LUT R0, R18, 0x7ffffffc, RZ, 0xc0, !PT ;  /* 0x7ffffffc12007812 */ /* 0x000fe200078ec0ff */
[----:B---3--:R2:W-:Y:S01]  /*a7b0*/  @!P0 ST.E [R6.64], R17 ;  /* 0x0000001106008985 */ /* 0x0085e2000c10190c */
[-C--:B------:R-:W-:Y:S02]  /*a7c0*/  ISETP.GE.AND P0, PT, R11, R5.reuse, PT ;  /* 0x000000050b00720c */ /* 0x080fe40003f06270 */
[----:B------:R-:W-:Y:S01]  /*a7d0*/  ISETP.GE.AND P1, PT, R4, R5, PT ;  /* 0x000000050400720c */ /* 0x000fe20003f26270 */
[----:B------:R-:W-:Y:S01]  /*a7e0*/  IMAD.IADD R0, R14, 0x1, -R0 ;  /* 0x000000010e007824 */ /* 0x000fe200078e0a00 */
[----:B------:R2:W3:Y:S02]  /*a7f0*/  SHFL.IDX PT, R2, R20, RZ, 0x1c1f ;  /* 0x001c1fff14027589 */ /* 0x0004e400000e0000 */
[----:B-1----:R-:W-:-:S02]  /*a800*/  P2R R16, PR, RZ, 0x2 ;  /* 0x00000002ff107803 */ /* 0x002fc40000000000 */
[----:B------:R2:W1:Y:S01]  /*a810*/  SHFL.IDX PT, R3, R19, RZ, 0x1c1f ;  /* 0x001c1fff13037589 */ /* 0x00046200000e0000 */
[----:B------:R-:W-:-:S04]  /*a820*/  SHF.L.U32 R0, R0, 0x1, RZ ;  /* 0x0000000100007819 */ /* 0x000fc800000006ff */
[----:B------:R-:W-:Y:S05]  /*a830*/  @P0 BRA `(.L_x_11) ;  /* 0x00000bd000000947 */ /* 0x000fea0003800000 */
[C---:B------:R-:W-:Y:S02]  /*a840*/  ISETP.GE.AND P0, PT, R0.reuse, c[0x0][0x3c8], PT ;  /* 0x0000f20000007a0c */ /* 0x040fe40003f06270 */
[C---:B------:R-:W-:Y:S02]  /*a850*/  IADD3 R5, R0.reuse, 0x8, RZ ;  /* 0x0000000800057810 */ /* 0x040fe40007ffe0ff */
[----:B------:R-:W-:Y:S02]  /*a860*/  IADD3 R4, R0, 0x10, RZ ;  /* 0x0000001000047810 */ /* 0x000fe40007ffe0ff */
[----:B------:R-:W-:Y:S02]  /*a870*/  ISETP.GE.AND P5, PT, R5, c[0x0][0x3c8], PT ;  /* 0x0000f20005007a0c */ /* 0x000fe40003fa6270 */
[----:B------:R-:W-:Y:S02]  /*a880*/  ISETP.GE.AND P4, PT, R4, c[0x0][0x3c8], PT ;  /* 0x0000f20004007a0c */ /* 0x000fe40003f86270 */
[----:B------:R-:W-:-:S02]  /*a890*/  IADD3 R8, R0, 0x18, RZ ;  /* 0x0000001800087810 */ /* 0x000fc40007ffe0ff */
[C---:B------:R-:W-:Y:S01]  /*a8a0*/  IADD3 R10, R0.reuse, 0x20, RZ ;  /* 0x00000020000a7810 */ /* 0x040fe20007ffe0ff */
[C---:B-123--:R-:W-:Y:S01]  /*a8b0*/  @!P0 IMAD.WIDE R6, R0.reuse, 0x4, R2 ;  /* 0x0000000400068825 */ /* 0x04efe200078e0202 */
[C---:B------:R-:W-:Y:S02]  /*a8c0*/  IADD3 R11, R0.reuse, 0x28, RZ ;  /* 0x00000028000b7810 */ /* 0x040fe40007ffe0ff */
[----:B------:R-:W-:Y:S02]  /*a8d0*/  IADD3 R9, R0, 0x30, RZ ;  /* 0x0000003000097810 */ /* 0x000fe40007ffe0ff */
[----:B------:R1:W-:Y:S01]  /*a8e0*/  @!P0 ST.E.64 [R6.64], R164 ;  /* 0x000000a406008985 */ /* 0x0003e2000c101b0c */
[----:B------:R-:W-:Y:S02]  /*a8f0*/  ISETP.GE.AND P3, PT, R8, c[0x0][0x3c8], PT ;  /* 0x0000f20008007a0c */ /* 0x000fe40003f66270 */
[----:B------:R-:W-:Y:S02]  /*a900*/  @!P4 LEA.HI R4, R4, R4, RZ, 0x1 ;  /* 0x000000040404c211 */ /* 0x000fe400078f08ff */
[----:B------:R-:W-:-:S02]  /*a910*/  ISETP.GE.AND P2, PT, R10, c[0x0][0x3c8], PT ;  /* 0x0000f2000a007a0c */ /* 0x000fc40003f46270 */
[----:B------:R-:W-:Y:S02]  /*a920*/  @!P4 LOP3.LUT R4, R4, 0xfffffffe, RZ, 0xc0, !PT ;  /* 0xfffffffe0404c812 */ /* 0x000fe400078ec0ff */
[----:B------:R-:W-:Y:S02]  /*a930*/  ISETP.GE.AND P1, PT, R11, c[0x0][0x3c8], PT ;  /* 0x0000f2000b007a0c */ /* 0x000fe40003f26270 */
[----:B------:R-:W-:Y:S02]  /*a940*/  ISETP.GE.AND P0, PT, R9, c[0x0][0x3c8], PT ;  /* 0x0000f20009007a0c */ /* 0x000fe40003f06270 */
[C---:B------:R-:W-:Y:S02]  /*a950*/  IADD3 R13, R0.reuse, 0x38, RZ ;  /* 0x00000038000d7810 */ /* 0x040fe40007ffe0ff */
[----:B------:R-:W-:Y:S02]  /*a960*/  IADD3 R12, R0, 0x40, RZ ;  /* 0x00000040000c7810 */ /* 0x000fe40007ffe0ff */
[----:B-1----:R-:W-:Y:S01]  /*a970*/  @!P5 LEA.HI R6, R5, R5, RZ, 0x1 ;  /* 0x000000050506d211 */ /* 0x002fe200078f08ff */
[----:B------:R-:W-:-:S03]  /*a980*/  @!P4 IMAD.WIDE R4, R4, 0x4, R2 ;  /* 0x000000040404c825 */ /* 0x000fc600078e0202 */
[----:B------:R-:W-:-:S05]  /*a990*/  @!P5 LOP3.LUT R6, R6, 0xfffffffe, RZ, 0xc0, !PT ;  /* 0xfffffffe0606d812 */ /* 0x000fca00078ec0ff */
[----:B------:R-:W-:-:S05]  /*a9a0*/  @!P5 IMAD.WIDE R6, R6, 0x4, R2 ;  /* 0x000000040606d825 */ /* 0x000fca00078e0202 */
[----:B------:R1:W-:Y:S01]  /*a9b0*/  @!P5 ST.E.64 [R6.64], R160 ;  /* 0x000000a00600d985 */ /* 0x0003e2000c101b0c */
[----:B------:R-:W-:-:S03]  /*a9c0*/  ISETP.GE.AND P5, PT, R13, c[0x0][0x3c8], PT ;  /* 0x0000f2000d007a0c */ /* 0x000fc60003fa6270 */
[----:B------:R2:W-:Y:S01]  /*a9d0*/  @!P4 ST.E.64 [R4.64], R156 ;  /* 0x0000009c0400c985 */ /* 0x0005e2000c101b0c */
[----:B------:R-:W-:Y:S02]  /*a9e0*/  ISETP.GE.AND P4, PT, R12, c[0x0][0x3c8], PT ;  /* 0x0000f2000c007a0c */ /* 0x000fe40003f86270 */
[----:B-1----:R-:W-:Y:S02]  /*a9f0*/  @!P2 LEA.HI R7, R10, R10, RZ, 0x1 ;  /* 0x0000000a0a07a211 */ /* 0x002fe400078f08ff */
[----:B------:R-:W-:Y:S02]  /*aa00*/  @!P1 LEA.HI R6, R11, R11, RZ, 0x1 ;  /* 0x0000000b0b069211 */ /* 0x000fe400078f08ff */
[----:B--2---:R-:W-:Y:S02]  /*aa10*/  @!P3 LEA.HI R4, R8, R8, RZ, 0x1 ;  /* 0x000000080804b211 */ /* 0x004fe400078f08ff */
[----:B------:R-:W-:Y:S02]  /*aa20*/  @!P0 LEA.HI R5, R9, R9, RZ, 0x1 ;  /* 0x0000000909058211 */ /* 0x000fe400078f08ff */
[----:B------:R-:W-:-:S02]  /*aa30*/  @!P3 LOP3.LUT R4, R4, 0xfffffffe, RZ, 0xc0, !PT ;  /* 0xfffffffe0404b812 */ /* 0x000fc400078ec0ff */
[----:B------:R-:W-:Y:S02]  /*aa40*/  @!P2 LOP3.LUT R7, R7, 0xfffffffe, RZ, 0xc0, !PT ;  /* 0xfffffffe0707a812 */ /* 0x000fe400078ec0ff */
[----:B------:R-:W-:Y:S01]  /*aa50*/  @!P1 LOP3.LUT R6, R6, 0xfffffffe, RZ, 0xc0, !PT ;  /* 0xfffffffe06069812 */ /* 0x000fe200078ec0ff */
[----:B------:R-:W-:Y:S01]  /*aa60*/  @!P3 IMAD.WIDE R10, R4, 0x4, R2 ;  /* 0x00000004040ab825 */ /* 0x000fe200078e0202 */
[----:B------:R-:W-:-:S03]  /*aa70*/  @!P0 LOP3.LUT R5, R5, 0xfffffffe, RZ, 0xc0, !PT ;  /* 0xfffffffe05058812 */ /* 0x000fc600078ec0ff */
[--C-:B------:R-:W-:Y:S01]  /*aa80*/  @!P2 IMAD.WIDE R8, R7, 0x4, R2.reuse ;  /* 0x000000040708a825 */ /* 0x100fe200078e0202 */
[----:B------:R1:W-:Y:S03]  /*aa90*/  @!P3 ST.E.64 [R10.64], R152 ;  /* 0x000000980a00b985 */ /* 0x0003e6000c101b0c */
[--C-:B------:R-:W-:Y:S01]  /*aaa0*/  @!P1 IMAD.WIDE R6, R6, 0x4, R2.reuse ;  /* 0x0000000406069825 */ /* 0x100fe200078e0202 */
[----:B------:R2:W-:Y:S03]  /*aab0*/  @!P2 ST.E.64 [R8.64], R148 ;  /* 0x000000940800a985 */ /* 0x0005e6000c101b0c */
[----:B------:R-:W-:Y:S01]  /*aac0*/  @!P0 IMAD.WIDE R4, R5, 0x4, R2 ;  /* 0x0000000405048825 */ /* 0x000fe200078e0202 */
[----:B------:R3:W-:Y:S04]  /*aad0*/  @!P1 ST.E.64 [R6.64], R144 ;  /* 0x0000009006009985 */ /* 0x0007e8000c101b0c */
[----:B------:R4:W-:Y:S01]  /*aae0*/  @!P0 ST.E.64 [R4.64], R140 ;  /* 0x0000008c04008985 */ /* 0x0009e2000c101b0c */
[----:B-1----:R-:W-:-:S02]  /*aaf0*/  IADD3 R10, R0, 0x58, RZ ;  /* 0x00000058000a7810 */ /* 0x002fc40007ffe0ff */
[C---:B------:R-:W-:Y:S02]  /*ab00*/  IADD3 R11, R0.reuse, 0x60, RZ ;  /* 0x00000060000b7810 */ /* 0x040fe40007ffe0ff */
[C---:B--2---:R-:W-:Y:S02]  /*ab10*/  IADD3 R8, R0.reuse, 0x48, RZ ;  /* 0x0000004800087810 */ /* 0x044fe40007ffe0ff */
[----:B------:R-:W-:Y:S02]  /*ab20*/  IADD3 R9, R0, 0x50, RZ ;  /* 0x0000005000097810 */ /* 0x000fe40007ffe0ff */
[----:B---3--:R-:W-:Y:S02]  /*ab30*/  @!P5 LEA.HI R6, R13, R13, RZ, 0x1 ;  /* 0x0000000d0d06d211 */ /* 0x008fe400078f08ff */
[----:B------:R-:W-:Y:S02]  /*ab40*/  ISETP.GE.AND P3, PT, R8, c[0x0][0x3c8], PT ;  /* 0x0000f20008007a0c */ /* 0x000fe40003f66270 */
[----:B----4-:R-:W-:-:S02]  /*ab50*/  @!P4 LEA.HI R4, R12, R12, RZ, 0x1 ;  /* 0x0000000c0c04c211 */ /* 0x010fc400078f08ff */
[----:B------:R-:W-:Y:S02]  /*ab60*/  @!P5 LOP3.LUT R6, R6, 0xfffffffe, RZ, 0xc0, !PT ;  /* 0xfffffffe0606d812 */ /* 0x000fe400078ec0ff */
[----:B------:R-:W-:Y:S02]  /*ab70*/  ISETP.GE.AND P2, PT, R9, c[0x0][0x3c8], PT ;  /* 0x0000f20009007a0c */ /* 0x000fe40003f46270 */
[----:B------:R-:W-:Y:S01]  /*ab80*/  @!P4 LOP3.LUT R4, R4, 0xfffffffe, RZ, 0xc0, !PT ;  /* 0xfffffffe0404c812 */ /* 0x000fe200078ec0ff */
[--C-:B------:R-:W-:Y:S01]  /*ab90*/  @!P5 IMAD.WIDE R6, R6, 0x4, R2.reuse ;  /* 0x000000040606d825 */ /* 0x100fe200078e0202 */
[----:B------:R-:W-:Y:S02]  /*aba0*/  ISETP.GE.AND P1, PT, R10, c[0x0][0x3c8], PT ;  /* 0x0000f2000a007a0c */ /* 0x000fe40003f26270 */
[----:B------:R-:W-:Y:S01]  /*abb0*/  ISETP.GE.AND P0, PT, R11, c[0x0][0x3c8], PT ;  /* 0x0000f2000b007a0c */ /* 0x000fe20003f06270 */
[----:B------:R-:W-:Y:S01]  /*abc0*/  @!P4 IMAD.WIDE R4, R4, 0x4, R2 ;  /* 0x000000040404c825 */ /* 0x000fe200078e0202 */
[----:B------:R1:W-:Y:S01]  /*abd0*/  @!P5 ST.E.64 [R6.64], R136 ;  /* 0x000000880600d985 */ /* 0x0003e2000c101b0c */
[----:B------:R-:W-:-:S02]  /*abe0*/  IADD3 R13, R0, 0x68, RZ ;  /* 0x00000068000d7810 */ /* 0x000fc40007ffe0ff */
[----:B------:R-:W-:Y:S01]  /*abf0*/  IADD3 R12, R0, 0x70, RZ ;  /* 0x00000070000c7810 */ /* 0x000fe20007ffe0ff */
[----:B------:R2:W-:Y:S01]  /*ac00*/  @!P4 ST.E.64 [R4.64], R36 ;  /* 0x000000240400c985 */ /* 0x0005e2000c101b0c */
[----:B------:R-:W-:Y:S02]  /*ac10*/  ISETP.GE.AND P5, PT, R13, c[0x0][0x3c8], PT ;  /* 0x0000f2000d007a0c */ /* 0x000fe40003fa6270 */
[----:B------:R-:W-:Y:S02]  /*ac20*/  ISETP.GE.AND P4, PT, R12, c[0x0][0x3c8], PT ;  /* 0x0000f2000c007a0c */ /* 0x000fe40003f86270 */
[----:B-1----:R-:W-:Y:S02]  /*ac30*/  @!P2 LEA.HI R7, R9, R9, RZ, 0x1 ;  /* 0x000000090907a211 */ /* 0x002fe400078f08ff */
[----:B------:R-:W-:Y:S02]  /*ac40*/  @!P1 LEA.HI R6, R10, R10, RZ, 0x1 ;  /* 0x0000000a0a069211 */ /* 0x000fe400078f08ff */
[----:B--2---:R-:W-:-:S02]  /*ac50*/  @!P3 LEA.HI R4, R8, R8, RZ, 0x1 ;  /* 0x000000080804b211 */ /* 0x004fc400078f08ff */
[----:B------:R-:W-:Y:S02]  /*ac60*/  @!P0 LEA.HI R5, R11, R11, RZ, 0x1 ;  /* 0x0000000b0b058211 */ /* 0x000fe400078f08ff */
[----:B------:R-:W-:Y:S02]  /*ac70*/  @!P3 LOP3.LUT R4, R4, 0xfffffffe, RZ, 0xc0, !PT ;  /* 0xfffffffe0404b812 */ /* 0x000fe400078ec0ff */
        /* <DEDUP_REMOVED lines=18> */
[----:B------:R-:W-:Y:S02]  /*ada0*/  ISETP.GE.AND P2, PT, R9, c[0x0][0x3c8], PT ;  /* 0x0000f20009007a0c */ /* 0x000fe40003f46270 */
[----:B------:R-:W-:Y:S02]  /*adb0*/  @!P5 LOP3.LUT R6, R6, 0xfffffffe, RZ, 0xc0, !PT ;  /* 0xfffffffe0606d812 */ /* 0x000fe400078ec0ff */
[----:B------:R-:W-:Y:S02]  /*adc0*/  @!P4 LOP3.LUT R4, R4, 0xfffffffe, RZ, 0xc0, !PT ;  /* 0xfffffffe0404c812 */ /* 0x000fe400078ec0ff */
[----:B------:R-:W-:Y:S01]  /*add0*/  ISETP.GE.AND P1, PT, R10, c[0x0][0x3c8], PT ;  /* 0x0000f2000a007a0c */ /* 0x000fe20003f26270 */
[--C-:B------:R-:W-:Y:S01]  /*ade0*/  @!P5 IMAD.WIDE R6, R6, 0x4, R2.reuse ;  /* 0x000000040606d825 */ /* 0x100fe200078e0202 */
[----:B------:R-:W-:Y:S02]  /*adf0*/  ISETP.GE.AND P0, PT, R11, c[0x0][0x3c8], PT ;  /* 0x0000f2000b007a0c */ /* 0x000fe40003f06270 */
[----:B------:R-:W-:Y:S01]  /*ae00*/  IADD3 R12, R0, 0x98, RZ ;  /* 0x00000098000c7810 */ /* 0x000fe20007ffe0ff */
[----:B------:R-:W-:Y:S01]  /*ae10*/  @!P4 IMAD.WIDE R4, R4, 0x4, R2 ;  /* 0x000000040404c825 */ /* 0x000fe200078e0202 */
[----:B------:R1:W-:Y:S01]  /*ae20*/  @!P5 ST.E.64 [R6.64], R56 ;  /* 0x000000380600d985 */ /* 0x0003e2000c101b0c */
[----:B------:R-:W-:-:S02]  /*ae30*/  IADD3 R13, R0, 0xa0, RZ ;  /* 0x000000a0000d7810 */ /* 0x000fc40007ffe0ff */
[----:B------:R-:W-:Y:S01]  /*ae40*/  ISETP.GE.AND P5, PT, R12, c[0x0][0x3c8], PT ;  /* 0x0000f2000c007a0c */ /* 0x000fe20003fa6270 */
[----:B------:R2:W-:Y:S01]  /*ae50*/  @!P4 ST.E.64 [R4.64], R60 ;  /* 0x0000003c0400c985 */ /* 0x0005e2000c101b0c */
[----:B------:R-:W-:Y:S02]  /*ae60*/  ISETP.GE.AND P6, PT, R13, c[0x0][0x3c8], PT ;  /* 0x0000f2000d007a0c */ /* 0x000fe40003fc6270 */
[----:B-1----:R-:W-:Y:S02]  /*ae70*/  @!P2 LEA.HI R7, R9, R9, RZ, 0x1 ;  /* 0x000000090907a211 */ /* 0x002fe400078f08ff */
[----:B------:R-:W-:Y:S02]  /*ae80*/  @!P1 LEA.HI R6, R10, R10, RZ, 0x1 ;  /* 0x0000000a0a069211 */ /* 0x000fe400078f08ff */
[----:B--2---:R-:W-:Y:S02]  /*ae90*/  @!P3 LEA.HI R4, R8, R8, RZ, 0x1 ;  /* 0x000000080804b211 */ /* 0x004fe400078f08ff */
[----:B------:R-:W-:-:S02]  /*aea0*/  @!P2 LOP3.LUT R7, R7, 0xfffffffe, RZ, 0xc0, !PT ;  /* 0xfffffffe0707a812 */ /* 0x000fc400078ec0ff */
[----:B------:R-:W-:Y:S02]  /*aeb0*/  @!P3 LOP3.LUT R4, R4, 0xfffffffe, RZ, 0xc0, !PT ;  /* 0xfffffffe0404b812 */ /* 0x000fe400078ec0ff */
[----:B------:R-:W-:Y:S02]  /*aec0*/  @!P0 LEA.HI R5, R11, R11, RZ, 0x1 ;  /* 0x0000000b0b058211 */ /* 0x000fe400078f08ff */
        /* <DEDUP_REMOVED lines=12> */
[----:B--2---:R-:W-:Y:S02]  /*af90*/  IADD3 R7, R0, 0xa8, RZ ;  /* 0x000000a800077810 */ /* 0x004fe40007ffe0ff */
[----:B------:R-:W-:Y:S02]  /*afa0*/  @!P6 LEA.HI R6, R13, R13, RZ, 0x1 ;  /* 0x0000000d0d06e211 */ /* 0x000fe400078f08ff */
[----:B---3--:R-:W-:Y:S02]  /*afb0*/  @!P5 LEA.HI R4, R12, R12, RZ, 0x1 ;  /* 0x0000000c0c04d211 */ /* 0x008fe400078f08ff */
[----:B------:R-:W-:Y:S02]  /*afc0*/  ISETP.GE.AND P4, PT, R7, c[0x0][0x3c8], PT ;  /* 0x0000f20007007a0c */ /* 0x000fe40003f86270 */
[----:B------:R-:W-:-:S02]  /*afd0*/  @!P5 LOP3.LUT R4, R4, 0xfffffffe, RZ, 0xc0, !PT ;  /* 0xfffffffe0404d812 */ /* 0x000fc400078ec0ff */
[C---:B----4-:R-:W-:Y:S02]  /*afe0*/  IADD3 R10, R0.reuse, 0xc0, RZ ;  /* 0x000000c0000a7810 */ /* 0x050fe40007ffe0ff */
[----:B------:R-:W-:Y:S01]  /*aff0*/  IADD3 R12, R0, 0xc8, RZ ;  /* 0x000000c8000c7810 */ /* 0x000fe20007ffe0ff */
[----:B------:R-:W-:Y:S01]  /*b000*/  @!P5 IMAD.WIDE R4, R4, 0x4, R2 ;  /* 0x000000040404d825 */ /* 0x000fe200078e0202 */
[----:B------:R-:W-:Y:S02]  /*b010*/  ISETP.GE.AND P3, PT, R8, c[0x0][0x3c8], PT ;  /* 0x0000f20008007a0c */ /* 0x000fe40003f66270 */
[----:B------:R-:W-:Y:S02]  /*b020*/  ISETP.GE.AND P2, PT, R9, c[0x0][0x3c8], PT ;  /* 0x0000f20009007a0c */ /* 0x000fe40003f46270 */
[----:B------:R-:W-:Y:S01]  /*b030*/  @!P6 LOP3.LUT R6, R6, 0xfffffffe, RZ, 0xc0, !PT ;  /* 0xfffffffe0606e812 */ /* 0x000fe200078ec0ff */
[----:B------:R1:W-:Y:S01]  /*b040*/  @!P5 ST.E.64 [R4.64], R80 ;  /* 0x000000500400d985 */ /* 0x0003e2000c101b0c */
[----:B------:R-:W-:-:S02]  /*b050*/  ISETP.GE.AND P1, PT, R10, c[0x0][0x3c8], PT ;  /* 0x0000f2000a007a0c */ /* 0x000fc40003f26270 */
[----:B------:R-:W-:-:S13]  /*b060*/  ISETP.GE.AND P0, PT, R12, c[0x0][0x3c8], PT ;  /* 0x0000f2000c007a0c */ /* 0x000fda0003f06270 */
[----:B------:R-:W-:-:S04]  /*b070*/  @!P0 LEA.HI R12, R12, R12, RZ, 0x1 ;  /* 0x0000000c0c0c8211 */ /* 0x000fc800078f08ff */
[----:B------:R-:W-:Y:S01]  /*b080*/  @!P0 LOP3.LUT R12, R12, 0xfffffffe, RZ, 0xc0, !PT ;  /* 0xfffffffe0c0c8812 */ /* 0x000fe200078ec0ff */
[----:B-1----:R-:W-:Y:S01]  /*b090*/  @!P6 IMAD.WIDE R4, R6, 0x4, R2 ;  /* 0x000000040604e825 */ /* 0x002fe200078e0202 */
[----:B------:R-:W-:Y:S02]  /*b0a0*/  @!P4 LEA.HI R6, R7, R7, RZ, 0x1 ;  /* 0x000000070706c211 */ /* 0x000fe400078f08ff */
[----:B------:R-:W-:Y:S02]  /*b0b0*/  @!P1 LEA.HI R7, R10, R10, RZ, 0x1 ;  /* 0x0000000a0a079211 */ /* 0x000fe400078f08ff */
[----:B------:R1:W-:Y:S01]  /*b0c0*/  @!P6 ST.E.64 [R4.64], R84 ;  /* 0x000000540400e985 */ /* 0x0003e2000c101b0c */
[----:B------:R-:W-:Y:S02]  /*b0d0*/  @!P4 LOP3.LUT R6, R6, 0xfffffffe, RZ, 0xc0, !PT ;  /* 0xfffffffe0606c812 */ /* 0x000fe400078ec0ff */
[----:B------:R-:W-:Y:S02]  /*b0e0*/  @!P1 LOP3.LUT R7, R7, 0xfffffffe, RZ, 0xc0, !PT ;  /* 0xfffffffe07079812 */ /* 0x000fe400078ec0ff */
[----:B-1----:R-:W-:-:S02]  /*b0f0*/  @!P3 LEA.HI R5, R8, R8, RZ, 0x1 ;  /* 0x000000080805b211 */ /* 0x002fc400078f08ff */
[----:B------:R-:W-:Y:S02]  /*b100*/  @!P2 LEA.HI R4, R9, R9, RZ, 0x1 ;  /* 0x000000090904a211 */ /* 0x000fe400078f08ff */
[----:B------:R-:W-:Y:S02]  /*b110*/  @!P3 LOP3.LUT R8, R5, 0xfffffffe, RZ, 0xc0, !PT ;  /* 0xfffffffe0508b812 */ /* 0x000fe400078ec0ff */
[----:B------:R-:W-:Y:S01]  /*b120*/  @!P2 LOP3.LUT R10, R4, 0xfffffffe, RZ, 0xc0, !PT ;  /* 0xfffffffe040aa812 */ /* 0x000fe200078ec0ff */
[----:B------:R-:W-:-:S04]  /*b130*/  @!P4 IMAD.WIDE R4, R6, 0x4, R2 ;  /* 0x000000040604c825 */ /* 0x000fc800078e0202 */
[--C-:B------:R-:W-:Y:S01]  /*b140*/  @!P3 IMAD.WIDE R8, R8, 0x4, R2.reuse ;  /* 0x000000040808b825 */ /* 0x100fe200078e0202 */
[----:B------:R1:W-:Y:S03]  /*b150*/  @!P4 ST.E.64 [R4.64], R88 ;  /* 0x000000580400c985 */ /* 0x0003e6000c101b0c */
[--C-:B------:R-:W-:Y:S01]  /*b160*/  @!P2 IMAD.WIDE R10, R10, 0x4, R2.reuse ;  /* 0x000000040a0aa825 */ /* 0x100fe200078e0202 */
[----:B------:R2:W-:Y:S03]  /*b170*/  @!P3 ST.E.64 [R8.64], R92 ;  /* 0x0000005c0800b985 */ /* 0x0005e6000c101b0c */
[--C-:B------:R-:W-:Y:S01]  /*b180*/  @!P1 IMAD.WIDE R6, R7, 0x4, R2.reuse ;  /* 0x0000000407069825 */ /* 0x100fe200078e0202 */
[----:B------:R-:W-:Y:S04]  /*b190*/  @!P2 ST.E.64 [R10.64], R96 ;  /* 0x000000600a00a985 */ /* 0x000fe8000c101b0c */
[----:B------:R3:W-:Y:S01]  /*b1a0*/  @!P1 ST.E.64 [R6.64], R100 ;  /* 0x0000006406009985 */ /* 0x0007e2000c101b0c */
[----:B-1----:R-:W-:Y:S01]  /*b1b0*/  @!P0 IMAD.WIDE R4, R12, 0x4, R2 ;  /* 0x000000040c048825 */ /* 0x002fe200078e0202 */
[----:B--2---:R-:W-:-:S04]  /*b1c0*/  IADD3 R9, R0, 0xd0, RZ ;  /* 0x000000d000097810 */ /* 0x004fc80007ffe0ff */
[----:B------:R1:W-:Y:S01]  /*b1d0*/  @!P0 ST.E.64 [R4.64], R104 ;  /* 0x0000006804008985 */ /* 0x0003e2000c101b0c */
[----:B------:R-:W-:Y:S02]  /*b1e0*/  IADD3 R8, R0, 0xd8, RZ ;  /* 0x000000d800087810 */ /* 0x000fe40007ffe0ff */
[----:B------:R-:W-:Y:S02]  /*b1f0*/  ISETP.GE.AND P5, PT, R9, c[0x0][0x3c8], PT ;  /* 0x0000f20009007a0c */ /* 0x000fe40003fa6270 */
[----:B------:R-:W-:Y:S02]  /*b200*/  ISETP.GE.AND P4, PT, R8, c[0x0][0x3c8], PT ;  /* 0x0000f20008007a0c */ /* 0x000fe40003f86270 */
[C---:B---3--:R-:W-:Y:S02]  /*b210*/  IADD3 R7, R0.reuse, 0xe0, RZ ;  /* 0x000000e000077810 */ /* 0x048fe40007ffe0ff */
[----:B------:R-:W-:Y:S02]  /*b220*/  IADD3 R6, R0, 0xe8, RZ ;  /* 0x000000e800067810 */ /* 0x000fe40007ffe0ff */
[----:B------:R-:W-:-:S02]  /*b230*/  ISETP.GE.AND P3, PT, R7, c[0x0][0x3c8], PT ;  /* 0x0000f20007007a0c */ /* 0x000fc40003f66270 */
[----:B------:R-:W-:-:S03]  /*b240*/  ISETP.GE.AND P2, PT, R6, c[0x0][0x3c8], PT ;  /* 0x0000f20006007a0c */ /* 0x000fc60003f46270 */
[----:B------:R-:W-:Y:S02]  /*b250*/  @!P5 LEA.HI R9, R9, R9, RZ, 0x1 ;  /* 0x000000090909d211 */ /* 0x000fe400078f08ff */
[----:B------:R-:W-:-:S04]  /*b260*/  @!P4 LEA.HI R10, R8, R8, RZ, 0x1 ;  /* 0x00000008080ac211 */ /* 0x000fc800078f08ff */
[----:B------:R-:W-:Y:S02]  /*b270*/  @!P4 LOP3.LUT R10, R10, 0xfffffffe, RZ, 0xc0, !PT ;  /* 0xfffffffe0a0ac812 */ /* 0x000fe400078ec0ff */
[----:B------:R-:W-:Y:S02]  /*b280*/  @!P3 LEA.HI R8, R7, R7, RZ, 0x1 ;  /* 0x000000070708b211 */ /* 0x000fe400078f08ff */
[----:B------:R-:W-:Y:S01]  /*b290*/  @!P2 LEA.HI R7, R6, R6, RZ, 0x1 ;  /* 0x000000060607a211 */ /* 0x000fe200078f08ff */
[----:B------:R-:W-:Y:S01]  /*b2a0*/  @!P4 IMAD.WIDE R10, R10, 0x4, R2 ;  /* 0x000000040a0ac825 */ /* 0x000fe200078e0202 */
[----:B------:R-:W-:Y:S02]  /*b2b0*/  @!P3 LOP3.LUT R8, R8, 0xfffffffe, RZ, 0xc0, !PT ;  /* 0xfffffffe0808b812 */ /* 0x000fe400078ec0ff */
[C---:B-1----:R-:W-:Y:S02]  /*b2c0*/  IADD3 R5, R0.reuse, 0xf0, RZ ;  /* 0x000000f000057810 */ /* 0x042fe40007ffe0ff */
[----:B------:R-:W-:-:S02]  /*b2d0*/  IADD3 R4, R0, 0xf8, RZ ;  /* 0x000000f800047810 */ /* 0x000fc40007ffe0ff */
[----:B------:R-:W-:Y:S02]  /*b2e0*/  ISETP.GE.AND P1, PT, R5, c[0x0][0x3c8], PT ;  /* 0x0000f20005007a0c */ /* 0x000fe40003f26270 */
[----:B------:R-:W-:Y:S02]  /*b2f0*/  ISETP.GE.AND P0, PT, R4, c[0x0][0x3c8], PT ;  /* 0x0000f20004007a0c */ /* 0x000fe40003f06270 */
[----:B------:R-:W-:-:S09]  /*b300*/  @!P2 LOP3.LUT R7, R7, 0xfffffffe, RZ, 0xc0, !PT ;  /* 0xfffffffe0707a812 */ /* 0x000fd200078ec0ff */
[----:B------:R-:W-:Y:S02]  /*b310*/  @!P1 LEA.HI R6, R5, R5, RZ, 0x1 ;  /* 0x0000000505069211 */ /* 0x000fe400078f08ff */
[----:B------:R-:W-:Y:S01]  /*b320*/  @!P5 LOP3.LUT R5, R9, 0xfffffffe, RZ, 0xc0, !PT ;  /* 0xfffffffe0905d812 */ /* 0x000fe200078ec0ff */
[--C-:B------:R-:W-:Y:S01]  /*b330*/  @!P3 IMAD.WIDE R8, R8, 0x4, R2.reuse ;  /* 0x000000040808b825 */ /* 0x100fe200078e0202 */
        /* <DEDUP_REMOVED lines=10> */
[----:B------:R1:W-:Y:S04]  /*b3e0*/  @!P2 ST.E.64 [R6.64], R120 ;  /* 0x000000780600a985 */ /* 0x0003e8000c101b0c */
[----:B------:R1:W-:Y:S04]  /*b3f0*/  @!P1 ST.E.64 [R4.64], R124 ;  /* 0x0000007c04009985 */ /* 0x0003e8000c101b0c */
[----:B------:R1:W-:Y:S02]  /*b400*/  @!P0 ST.E.64 [R2.64], R128 ;  /* 0x0000008002008985 */ /* 0x0003e4000c101b0c */
.L_x_11:
[----:B------:R-:W-:Y:S05]  /*b410*/  BSYNC B0 ;  /* 0x0000000000007941 */ /* 0x000fea0003800000 */
.L_x_10:
[----:B------:R-:W-:Y:S01]  /*b420*/  ISETP.NE.AND P0, PT, R16, RZ, PT ;  /* 0x000000ff1000720c */ /* 0x000fe20003f05270 */
[----:B-1----:R1:W4:Y:S04]  /*b430*/  SHFL.IDX PT, R3, R19, 0x1, 0x1c1f ;  /* 0x003c1f0013037f89 */ /* 0x00232800000e0000 */
[----:B---3--:R1:W3:Y:S08]  /*b440*/  SHFL.IDX PT, R2, R20, 0x1, 0x1c1f ;  /* 0x003c1f0014027f89 */ /* 0x0082f000000e0000 */
[----:B------:R-:W-:Y:S05]  /*b450*/  @P0 EXIT ;  /* 0x000000000000094d */ /* 0x000fea0003800000 */
[C---:B------:R-:W-:Y:S02]  /*b460*/  IADD3 R5, R0.reuse, 0x8, RZ ;  /* 0x0000000800057810 */ /* 0x040fe40007ffe0ff */
[----:B------:R-:W-:-:S02]  /*b470*/  IADD3 R4, R0, 0x10, RZ ;  /* 0x0000001000047810 */ /* 0x000fc40007ffe0ff */
[----:B------:R-:W-:Y:S02]  /*b480*/  ISETP.GE.AND P1, PT, R5, c[0x0][0x3c8], PT ;  /* 0x0000f20005007a0c */ /* 0x000fe40003f26270 */
[----:B------:R-:W-:Y:S02]  /*b490*/  ISETP.GE.AND P0, PT, R4, c[0x0][0x3c8], PT ;  /* 0x0000f20004007a0c */ /* 0x000fe40003f06270 */
[C---:B------:R-:W-:Y:S02]  /*b4a0*/  ISETP.GE.AND P2, PT, R0.reuse, c[0x0][0x3c8], PT ;  /* 0x0000f20000007a0c */ /* 0x040fe40003f46270 */
[C---:B------:R-:W-:Y:S02]  /*b4b0*/  IADD3 R11, R0.reuse, 0x18, RZ ;  /* 0x00000018000b7810 */ /* 0x040fe40007ffe0ff */
[----:B------:R-:W-:Y:S02]  /*b4c0*/  IADD3 R13, R0, 0x20, RZ ;  /* 0x00000020000d7810 */ /* 0x000fe40007ffe0ff */
[----:B------:R-:W-:-:S02]  /*b4d0*/  ISETP.GE.AND P6, PT, R11, c[0x0][0x3c8], PT ;  /* 0x0000f2000b007a0c */ /* 0x000fc40003fc6270 */
[----:B------:R-:W-:Y:S02]  /*b4e0*/  ISETP.GE.AND P5, PT, R13, c[0x0][0x3c8], PT ;  /* 0x0000f2000d007a0c */ /* 0x000fe40003fa6270 */
[----:B------:R-:W-:Y:S02]  /*b4f0*/  @!P1 LEA.HI R5, R5, R5, RZ, 0x1 ;  /* 0x0000000505059211 */ /* 0x000fe400078f08ff */
[----:B------:R-:W-:Y:S01]  /*b500*/  @!P0 LEA.HI R4, R4, R4, RZ, 0x1 ;  /* 0x0000000404048211 */ /* 0x000fe200078f08ff */
[--C-:B---34-:R-:W-:Y:S01]  /*b510*/  @!P2 IMAD.WIDE R8, R0, 0x4, R2.reuse ;  /* 0x000000040008a825 */ /* 0x118fe200078e0202 */
[----:B------:R-:W-:Y:S02]  /*b520*/  @!P1 LOP3.LUT R5, R5, 0xfffffffe, RZ, 0xc0, !PT ;  /* 0xfffffffe05059812 */ /* 0x000fe400078ec0ff */
[----:B------:R-:W-:Y:S02]  /*b530*/  @!P0 LOP3.LUT R4, R4, 0xfffffffe, RZ, 0xc0, !PT ;  /* 0xfffffffe04048812 */ /* 0x000fe400078ec0ff */
[----:B------:R3:W-:Y:S01]  /*b540*/  @!P2 ST.E.64 [R8.64], R166 ;  /* 0x000000a60800a985 */ /* 0x0007e2000c101b0c */
[----:B--2---:R-:W-:Y:S01]  /*b550*/  @!P1 IMAD.WIDE R6, R5, 0x4, R2 ;  /* 0x0000000405069825 */ /* 0x004fe200078e0202 */
[----:B------:R-:W-:-:S02]  /*b560*/  IADD3 R10, R0, 0x38, RZ ;  /* 0x00000038000a7810 */ /* 0x000fc40007ffe0ff */
[----:B------:R-:W-:Y:S01]  /*b570*/  IADD3 R12, R0, 0x40, RZ ;  /* 0x00000040000c7810 */ /* 0x000fe20007ffe0ff */
[----:B------:R-:W-:Y:S01]  /*b580*/  @!P0 IMAD.WIDE R4, R4, 0x4, R2 ;  /* 0x0000000404048825 */ /* 0x000fe200078e0202 */
[----:B------:R-:W-:Y:S01]  /*b590*/  @!P1 ST.E.64 [R6.64], R162 ;  /* 0x000000a206009985 */ /* 0x000fe2000c101b0c */
[----:B------:R-:W-:Y:S02]  /*b5a0*/  IADD3 R14, R0, 0x48, RZ ;  /* 0x00000048000e7810 */ /* 0x000fe40007ffe0ff */
[----:B------:R-:W-:Y:S01]  /*b5b0*/  ISETP.GE.AND P2, PT, R10, c[0x0][0x3c8], PT ;  /* 0x0000f2000a007a0c */ /* 0x000fe20003f46270 */
[----:B------:R2:W-:Y:S01]  /*b5c0*/  @!P0 ST.E.64 [R4.64], R158 ;  /* 0x0000009e04008985 */ /* 0x0005e2000c101b0c */
[----:B------:R-:W-:Y:S02]  /*b5d0*/  ISETP.GE.AND P1, PT, R12, c[0x0][0x3c8], PT ;  /* 0x0000f2000c007a0c */ /* 0x000fe40003f26270 */
[----:B------:R-:W-:Y:S02]  /*b5e0*/  ISETP.GE.AND P0, PT, R14, c[0x0][0x3c8], PT ;  /* 0x0000f2000e007a0c */ /* 0x000fe40003f06270 */
[----:B------:R-:W-:-:S02]  /*b5f0*/  IADD3 R15, R0, 0x50, RZ ;  /* 0x00000050000f7810 */ /* 0x000fc40007ffe0ff */
[C---:B------:R-:W-:Y:S02]  /*b600*/  IADD3 R16, R0.reuse, 0x58, RZ ;  /* 0x0000005800107810 */ /* 0x040fe40007ffe0ff */
[C---:B---3--:R-:W-:Y:S02]  /*b610*/  IADD3 R8, R0.reuse, 0x28, RZ ;  /* 0x0000002800087810 */ /* 0x048fe40007ffe0ff */
[----:B------:R-:W-:Y:S02]  /*b620*/  IADD3 R9, R0, 0x30, RZ ;  /* 0x0000003000097810 */ /* 0x000fe40007ffe0ff */
[----:B------:R-:W-:Y:S02]  /*b630*/  ISETP.GE.AND P4, PT, R8, c[0x0][0x3c8], PT ;  /* 0x0000f20008007a0c */ /* 0x000fe40003f86270 */
[----:B------:R-:W-:Y:S02]  /*b640*/  ISETP.GE.AND P3, PT, R9, c[0x0][0x3c8], PT ;  /* 0x0000f20009007a0c */ /* 0x000fe40003f66270 */
[----:B--2---:R-:W-:-:S02]  /*b650*/  @!P6 LEA.HI R4, R11, R11, RZ, 0x1 ;  /* 0x0000000b0b04e211 */ /* 0x004fc400078f08ff */
[----:B------:R-:W-:Y:S02]  /*b660*/  @!P5 LEA.HI R5, R13, R13, RZ, 0x1 ;  /* 0x0000000d0d05d211 */ /* 0x000fe400078f08ff */
[----:B------:R-:W-:Y:S02]  /*b670*/  @!P6 LOP3.LUT R4, R4, 0xfffffffe, RZ, 0xc0, !PT ;  /* 0xfffffffe0404e812 */ /* 0x000fe400078ec0ff */
[----:B------:R-:W-:-:S03]  /*b680*/  @!P5 LOP3.LUT R5, R5, 0xfffffffe, RZ, 0xc0, !PT ;  /* 0xfffffffe0505d812 */ /* 0x000fc600078ec0ff */
[----:B------:R-:W-:-:S04]  /*b690*/  @!P6 IMAD.WIDE R6, R4, 0x4, R2 ;  /* 0x000000040406e825 */ /* 0x000fc800078e0202 */
[----:B------:R-:W-:Y:S01]  /*b6a0*/  @!P5 IMAD.WIDE R4, R5, 0x4, R2 ;  /* 0x000000040504d825 */ /* 0x000fe200078e0202 */
[----:B------:R2:W-:Y:S01]  /*b6b0*/  @!P6 ST.E.64 [R6.64], R154 ;  /* 0x0000009a0600e985 */ /* 0x0005e2000c101b0c */
[----:B------:R-:W-:-:S03]  /*b6c0*/  ISETP.GE.AND P6, PT, R15, c[0x0][0x3c8], PT ;  /* 0x0000f2000f007a0c */ /* 0x000fc60003fc6270 */
[----:B------:R3:W-:Y:S01]  /*b6d0*/  @!P5 ST.E.64 [R4.64], R150 ;  /* 0x000000960400d985 */ /* 0x0007e2000c101b0c */
[----:B------:R-:W-:Y:S02]  /*b6e0*/  ISETP.GE.AND P5, PT, R16, c[0x0][0x3c8], PT ;  /* 0x0000f20010007a0c */ /* 0x000fe40003fa6270 */
[----:B--2---:R-:W-:Y:S02]  /*b6f0*/  @!P2 LEA.HI R7, R10, R10, RZ, 0x1 ;  /* 0x0000000a0a07a211 */ /* 0x004fe400078f08ff */
[----:B------:R-:W-:Y:S02]  /*b700*/  @!P1 LEA.HI R6, R12, R12, RZ, 0x1 ;  /* 0x0000000c0c069211 */ /* 0x000fe400078f08ff */
[----:B---3--:R-:W-:Y:S02]  /*b710*/  @!P4 LEA.HI R4, R8, R8, RZ, 0x1 ;  /* 0x000000080804c211 */ /* 0x008fe400078f08ff */
[----:B------:R-:W-:Y:S02]  /*b720*/  @!P3 LEA.HI R8, R9, R9, RZ, 0x1 ;  /* 0x000000090908b211 */ /* 0x000fe400078f08ff */
[----:B------:R-:W-:-:S02]  /*b730*/  @!P0 LEA.HI R5, R14, R14, RZ, 0x1 ;  /* 0x0000000e0e058211 */ /* 0x000fc400078f08ff */
[----:B------:R-:W-:Y:S02]  /*b740*/  @!P4 LOP3.LUT R4, R4, 0xfffffffe, RZ, 0xc0, !PT ;  /* 0xfffffffe0404c812 */ /* 0x000fe400078ec0ff */
[----:B------:R-:W-:Y:S02]  /*b750*/  @!P3 LOP3.LUT R8, R8, 0xfffffffe, RZ, 0xc0, !PT ;  /* 0xfffffffe0808b812 */ /* 0x000fe400078ec0ff */
[----:B------:R-:W-:Y:S01]  /*b760*/  @!P2 LOP3.LUT R7, R7, 0xfffffffe, RZ, 0xc0, !PT ;  /* 0xfffffffe0707a812 */ /* 0x000fe200078ec0ff */
[--C-:B------:R-:W-:Y:S01]  /*b770*/  @!P4 IMAD.WIDE R12, R4, 0x4, R2.reuse ;  /* 0x00000004040cc825 */ /* 0x100fe200078e0202 */
[----:B------:R-:W-:Y:S02]  /*b780*/  @!P1 LOP3.LUT R6, R6, 0xfffffffe, RZ, 0xc0, !PT ;  /* 0xfffffffe06069812 */ /* 0x000fe400078ec0ff */
[----:B------:R-:W-:Y:S01]  /*b790*/  @!P0 LOP3.LUT R5, R5, 0xfffffffe, RZ, 0xc0, !PT ;  /* 0xfffffffe05058812 */ /* 0x000fe200078ec0ff */
[----:B------:R-:W-:Y:S01]  /*b7a0*/  @!P3 IMAD.WIDE R10, R8, 0x4, R2 ;  /* 0x00000004080ab825 */ /* 0x000fe200078e0202 */
[----:B------:R2:W-:Y:S01]  /*b7b0*/  @!P4 ST.E.64 [R12.64], R146 ;  /* 0x000000920c00c985 */ /* 0x0005e2000c101b0c */
[----:B------:R-:W-:-:S02]  /*b7c0*/  IADD3 R14, R0, 0x88, RZ ;  /* 0x00000088000e7810 */ /* 0x000fc40007ffe0ff */
[--C-:B------:R-:W-:Y:S01]  /*b7d0*/  @!P2 IMAD.WIDE R8, R7, 0x4, R2.reuse ;  /* 0x000000040708a825 */ /* 0x100fe200078e0202 */
[----:B------:R3:W-:Y:S03]  /*b7e0*/  @!P3 ST.E.64 [R10.64], R142 ;  /* 0x0000008e0a00b985 */ /* 0x0007e6000c101b0c */
[--C-:B------:R-:W-:Y:S01]  /*b7f0*/  @!P1 IMAD.WIDE R6, R6, 0x4, R2.reuse ;  /* 0x0000000406069825 */ /* 0x100fe200078e0202 */
[----:B------:R4:W-:Y:S03]  /*b800*/  @!P2 ST.E.64 [R8.64], R138 ;  /* 0x0000008a0800a985 */ /* 0x0009e6000c101b0c */
[----:B------:R-:W-:Y:S01]  /*b810*/  @!P0 IMAD.WIDE R4, R5, 0x4, R2 ;  /* 0x0000000405048825 */ /* 0x000fe200078e0202 */
[----:B------:R-:W-:Y:S04]  /*b820*/  @!P1 ST.E.64 [R6.64], R38 ;  /* 0x0000002606009985 */ /* 0x000fe8000c101b0c */
[----:B------:R5:W-:Y:S01]  /*b830*/  @!P0 ST.E.64 [R4.64], R42 ;  /* 0x0000002a04008985 */ /* 0x000be2000c101b0c */
[----:B--2---:R-:W-:-:S02]  /*b840*/  IADD3 R12, R0, 0x80, RZ ;  /* 0x00000080000c7810 */ /* 0x004fc40007ffe0ff */
[C---:B---3--:R-:W-:Y:S02]  /*b850*/  IADD3 R10, R0.reuse, 0x70, RZ ;  /* 0x00000070000a7810 */ /* 0x048fe40007ffe0ff */
[C---:B------:R-:W-:Y:S02]  /*b860*/  IADD3 R11, R0.reuse, 0x78, RZ ;  /* 0x00000078000b7810 */ /* 0x040fe40007ffe0ff */
[C---:B----4-:R-:W-:Y:S02]  /*b870*/  IADD3 R8, R0.reuse, 0x60, RZ ;  /* 0x0000006000087810 */ /* 0x050fe40007ffe0ff */
[----:B------:R-:W-:Y:S02]  /*b880*/  IADD3 R9, R0, 0x68, RZ ;  /* 0x0000006800097810 */ /* 0x000fe40007ffe0ff */
[----:B------:R-:W-:Y:S02]  /*b890*/  ISETP.GE.AND P4, PT, R8, c[0x0][0x3c8], PT ;  /* 0x0000f20008007a0c */ /* 0x000fe40003f86270 */
[----:B------:R-:W-:-:S02]  /*b8a0*/  ISETP.GE.AND P3, PT, R9, c[0x0][0x3c8], PT ;  /* 0x0000f20009007a0c */ /* 0x000fc40003f66270 */
[----:B-----5:R-:W-:Y:S02]  /*b8b0*/  @!P6 LEA.HI R4, R15, R15, RZ, 0x1 ;  /* 0x0000000f0f04e211 */ /* 0x020fe400078f08ff */
[----:B------:R-:W-:Y:S02]  /*b8c0*/  @!P5 LEA.HI R5, R16, R16, RZ, 0x1 ;  /* 0x000000101005d211 */ /* 0x000fe400078f08ff */
[----:B------:R-:W-:Y:S02]  /*b8d0*/  @!P6 LOP3.LUT R4, R4, 0xfffffffe, RZ, 0xc0, !PT ;  /* 0xfffffffe0404e812 */ /* 0x000fe400078ec0ff */
[----:B------:R-:W-:Y:S02]  /*b8e0*/  @!P5 LOP3.LUT R5, R5, 0xfffffffe, RZ, 0xc0, !PT ;  /* 0xfffffffe0505d812 */ /* 0x000fe400078ec0ff */
[----:B------:R-:W-:Y:S01]  /*b8f0*/  ISETP.GE.AND P2, PT, R10, c[0x0][0x3c8], PT ;  /* 0x0000f2000a007a0c */ /* 0x000fe20003f46270 */
[----:B------:R-:W-:Y:S01]  /*b900*/  @!P6 IMAD.WIDE R6, R4, 0x4, R2 ;  /* 0x000000040406e825 */ /* 0x000fe200078e0202 */
[----:B------:R-:W-:-:S02]  /*b910*/  ISETP.GE.AND P1, PT, R11, c[0x0][0x3c8], PT ;  /* 0x0000f2000b007a0c */ /* 0x000fc40003f26270 */
[----:B------:R-:W-:Y:S01]  /*b920*/  ISETP.GE.AND P0, PT, R12, c[0x0][0x3c8], PT ;  /* 0x0000f2000c007a0c */ /* 0x000fe20003f06270 */
[----:B------:R-:W-:Y:S01]  /*b930*/  @!P5 IMAD.WIDE R4, R5, 0x4, R2 ;  /* 0x000000040504d825 */ /* 0x000fe200078e0202 */
[----:B------:R2:W-:Y:S01]  /*b940*/  @!P6 ST.E.64 [R6.64], R46 ;  /* 0x0000002e0600e985 */ /* 0x0005e2000c101b0c */
[----:B------:R-:W-:Y:S02]  /*b950*/  IADD3 R15, R0, 0x90, RZ ;  /* 0x00000090000f7810 */ /* 0x000fe40007ffe0ff */
[----:B------:R-:W-:Y:S01]  /*b960*/  ISETP.GE.AND P6, PT, R14, c[0x0][0x3c8], PT ;  /* 0x0000f2000e007a0c */ /* 0x000fe20003fc6270 */
[----:B------:R3:W-:Y:S01]  /*b970*/  @!P5 ST.E.64 [R4.64], R50 ;  /* 0x000000320400d985 */ /* 0x0007e2000c101b0c */
[----:B------:R-:W-:Y:S02]  /*b980*/  ISETP.GE.AND P5, PT, R15, c[0x0][0x3c8], PT ;  /* 0x0000f2000f007a0c */ /* 0x000fe40003fa6270 */
[----:B--2---:R-:W-:Y:S02]  /*b990*/  @!P2 LEA.HI R7, R10, R10, RZ, 0x1 ;  /* 0x0000000a0a07a211 */ /* 0x004fe400078f08ff */
[----:B------:R-:W-:-:S02]  /*b9a0*/  @!P1 LEA.HI R6, R11, R11, RZ, 0x1 ;  /* 0x0000000b0b069211 */ /* 0x000fc400078f08ff */
[----:B---3--:R-:W-:Y:S02]  /*b9b0*/  @!P4 LEA.HI R4, R8, R8, RZ, 0x1 ;  /* 0x000000080804c211 */ /* 0x008fe400078f08ff */
[----:B------:R-:W-:Y:S02]  /*b9c0*/  @!P3 LEA.HI R8, R9, R9, RZ, 0x1 ;  /* 0x000000090908b211 */ /* 0x000fe400078f08ff */
[----:B------:R-:W-:Y:S02]  /*b9d0*/  @!P0 LEA.HI R5, R12, R12, RZ, 0x1 ;  /* 0x0000000c0c058211 */ /* 0x000fe400078f08ff */
[----:B------:R-:W-:Y:S02]  /*b9e0*/  @!P4 LOP3.LUT R4, R4, 0xfffffffe, RZ, 0xc0, !PT ;  /* 0xfffffffe0404c812 */ /* 0x000fe400078ec0ff */
[----:B------:R-:W-:Y:S02]  /*b9f0*/  @!P3 LOP3.LUT R8, R8, 0xfffffffe, RZ, 0xc0, !PT ;  /* 0xfffffffe0808b812 */ /* 0x000fe400078ec0ff */
[----:B------:R-:W-:Y:S01]  /*ba00*/  @!P2 LOP3.LUT R7, R7, 0xfffffffe, RZ, 0xc0, !PT ;  /* 0xfffffffe0707a812 */ /* 0x000fe200078ec0ff */
[----:B------:R-:W-:Y:S01]  /*ba10*/  @!P4 IMAD.WIDE R12, R4, 0x4, R2 ;  /* 0x00000004040cc825 */ /* 0x000fe200078e0202 */
[----:B------:R-:W-:-:S02]  /*ba20*/  @!P1 LOP3.LUT R6, R6, 0xfffffffe, RZ, 0xc0, !PT ;  /* 0xfffffffe06069812 */ /* 0x000fc400078ec0ff */
[----:B------:R-:W-:Y:S01]  /*ba30*/  @!P0 LOP3.LUT R5, R5, 0xfffffffe, RZ, 0xc0, !PT ;  /* 0xfffffffe05058812 */ /* 0x000fe200078ec0ff */
[--C-:B------:R-:W-:Y:S01]  /*ba40*/  @!P3 IMAD.WIDE R10, R8, 0x4, R2.reuse ;  /* 0x00000004080ab825 */ /* 0x100fe200078e0202 */
[----:B------:R2:W-:Y:S03]  /*ba50*/  @!P4 ST.E.64 [R12.64], R54 ;  /* 0x000000360c00c985 */ /* 0x0005e6000c101b0c */
        /* <DEDUP_REMOVED lines=24> */
[C---:B------:R-:W-:Y:S02]  /*bbe0*/  IADD3 R14, R0.reuse, 0xc0, RZ ;  /* 0x000000c0000e7810 */ /* 0x040fe40007ffe0ff */
[----:B------:R-:W-:Y:S01]  /*bbf0*/  IADD3 R15, R0, 0xc8, RZ ;  /* 0x000000c8000f7810 */ /* 0x000fe20007ffe0ff */
[----:B------:R3:W-:Y:S01]  /*bc00*/  @!P5 ST.E.64 [R4.64], R78 ;  /* 0x0000004e0400d985 */ /* 0x0007e2000c101b0c */
[----:B------:R-:W-:Y:S02]  /*bc10*/  ISETP.GE.AND P6, PT, R14, c[0x0][0x3c8], PT ;  /* 0x0000f2000e007a0c */ /* 0x000fe40003fc6270 */
[----:B------:R-:W-:Y:S02]  /*bc20*/  ISETP.GE.AND P5, PT, R15, c[0x0][0x3c8], PT ;  /* 0x0000f2000f007a0c */ /* 0x000fe40003fa6270 */
[----:B--2---:R-:W-:-:S02]  /*bc30*/  @!P2 LEA.HI R7, R10, R10, RZ, 0x1 ;  /* 0x0000000a0a07a211 */ /* 0x004fc400078f08ff */
[----:B------:R-:W-:Y:S02]  /*bc40*/  @!P1 LEA.HI R6, R11, R11, RZ, 0x1 ;  /* 0x0000000b0b069211 */ /* 0x000fe400078f08ff */
[----:B---3--:R-:W-:Y:S02]  /*bc50*/  @!P4 LEA.HI R4, R8, R8, RZ, 0x1 ;  /* 0x000000080804c211 */ /* 0x008fe400078f08ff */
[----:B------:R-:W-:Y:S02]  /*bc60*/  @!P3 LEA.HI R8, R9, R9, RZ, 0x1 ;  /* 0x000000090908b211 */ /* 0x000fe400078f08ff */
[----:B------:R-:W-:Y:S02]  /*bc70*/  @!P0 LEA.HI R5, R12, R12, RZ, 0x1 ;  /* 0x0000000c0c058211 */ /* 0x000fe400078f08ff */
[----:B------:R-:W-:Y:S02]  /*bc80*/  @!P4 LOP3.LUT R4, R4, 0xfffffffe, RZ, 0xc0, !PT ;  /* 0xfffffffe0404c812 */ /* 0x000fe400078ec0ff */
[----:B------:R-:W-:-:S02]  /*bc90*/  @!P3 LOP3.LUT R8, R8, 0xfffffffe, RZ, 0xc0, !PT ;  /* 0xfffffffe0808b812 */ /* 0x000fc400078ec0ff */
[----:B------:R-:W-:Y:S01]  /*bca0*/  @!P2 LOP3.LUT R7, R7, 0xfffffffe, RZ, 0xc0, !PT ;  /* 0xfffffffe0707a812 */ /* 0x000fe200078ec0ff */
[--C-:B------:R-:W-:Y:S01]  /*bcb0*/  @!P4 IMAD.WIDE R12, R4, 0x4, R2.reuse ;  /* 0x00000004040cc825 */ /* 0x100fe200078e0202 */
[----:B------:R-:W-:Y:S02]  /*bcc0*/  @!P1 LOP3.LUT R6, R6, 0xfffffffe, RZ, 0xc0, !PT ;  /* 0xfffffffe06069812 */ /* 0x000fe400078ec0ff */
        /* <DEDUP_REMOVED lines=20> */
[----:B------:R-:W-:Y:S02]  /*be10*/  ISETP.GE.AND P2, PT, R10, c[0x0][0x3c8], PT ;  /* 0x0000f2000a007a0c */ /* 0x000fe40003f46270 */
[----:B------:R-:W-:Y:S01]  /*be20*/  @!P5 LOP3.LUT R5, R5, 0xfffffffe, RZ, 0xc0, !PT ;  /* 0xfffffffe0505d812 */ /* 0x000fe200078ec0ff */
[----:B------:R-:W-:Y:S01]  /*be30*/  @!P6 IMAD.WIDE R6, R4, 0x4, R2 ;  /* 0x000000040406e825 */ /* 0x000fe200078e0202 */
[----:B------:R-:W-:-:S02]  /*be40*/  ISETP.GE.AND P1, PT, R11, c[0x0][0x3c8], PT ;  /* 0x0000f2000b007a0c */ /* 0x000fc40003f26270 */
[----:B------:R-:W-:Y:S01]  /*be50*/  ISETP.GE.AND P0, PT, R12, c[0x0][0x3c8], PT ;  /* 0x0000f2000c007a0c */ /* 0x000fe20003f06270 */
[----:B------:R-:W-:Y:S01]  /*be60*/  @!P5 IMAD.WIDE R4, R5, 0x4, R2 ;  /* 0x000000040504d825 */ /* 0x000fe200078e0202 */
[----:B------:R2:W-:Y:S01]  /*be70*/  @!P6 ST.E.64 [R6.64], R102 ;  /* 0x000000660600e985 */ /* 0x0005e2000c101b0c */
[----:B------:R-:W-:-:S03]  /*be80*/  IADD3 R0, R0, 0xf8, RZ ;  /* 0x000000f800007810 */ /* 0x000fc60007ffe0ff */
[----:B------:R3:W-:Y:S01]  /*be90*/  @!P5 ST.E.64 [R4.64], R106 ;  /* 0x0000006a0400d985 */ /* 0x0007e2000c101b0c */
[----:B--2---:R-:W-:-:S04]  /*bea0*/  @!P2 LEA.HI R7, R10, R10, RZ, 0x1 ;  /* 0x0000000a0a07a211 */ /* 0x004fc800078f08ff */
        /* <DEDUP_REMOVED lines=17> */
[----:B------:R2:W-:Y:S04]  /*bfc0*/  @!P1 ST.E.64 [R6.64], R122 ;  /* 0x0000007a06009985 */ /* 0x0005e8000c101b0c */
[----:B------:R2:W-:Y:S01]  /*bfd0*/  @!P0 ST.E.64 [R4.64], R126 ;  /* 0x0000007e04008985 */ /* 0x0005e2000c101b0c */
[----:B------:R-:W-:-:S13]  /*bfe0*/  ISETP.GE.AND P0, PT, R0, c[0x0][0x3c8], PT ;  /* 0x0000f20000007a0c */ /* 0x000fda0003f06270 */
[----:B------:R-:W-:Y:S05]  /*bff0*/  @P0 EXIT ;  /* 0x000000000000094d */ /* 0x000fea0003800000 */
[----:B------:R-:W-:-:S04]  /*c000*/  LEA.HI R0, R0, R0, RZ, 0x1 ;  /* 0x0000000000007211 */ /* 0x000fc800078f08ff */
[----:B------:R-:W-:-:S05]  /*c010*/  LOP3.LUT R0, R0, 0xfffffffe, RZ, 0xc0, !PT ;  /* 0xfffffffe00007812 */ /* 0x000fca00078ec0ff */
[----:B------:R-:W-:-:S05]  /*c020*/  IMAD.WIDE R2, R0, 0x4, R2 ;  /* 0x0000000400027825 */ /* 0x000fca00078e0202 */
[----:B------:R-:W-:Y:S01]  /*c030*/  ST.E.64 [R2.64], R130 ;  /* 0x0000008202007985 */ /* 0x000fe2000c101b0c */
[----:B------:R-:W-:Y:S05]  /*c040*/  EXIT ;  /* 0x000000000000794d */ /* 0x000fea0003800000 */
.L_x_9:
[----:B------:R-:W1:Y:S02]  /*c050*/  S2R R0, SR_TID.X ;  /* 0x0000000000007919 */ /* 0x000e640000002100 */
[----:B-1----:R-:W-:-:S13]  /*c060*/  ISETP.GT.AND P0, PT, R0, 0x7f, PT ;  /* 0x0000007f0000780c */ /* 0x002fda0003f04270 */
[----:B------:R-:W-:Y:S05]  /*c070*/  @P0 EXIT ;  /* 0x000000000000094d */ /* 0x000fea0003800000 */
[----:B------:R-:W1:Y:S01]  /*c080*/  S2R R8, SR_CTAID.X ;  /* 0x0000000000087919 */ /* 0x000e620000002500 */
[----:B------:R-:W-:-:S05]  /*c090*/  MOV R3, c[0x0][0x4e8] ;  /* 0x00013a0000037a02 */ /* 0x000fca0000000f00 */
[----:B------:R-:W-:Y:S01]  /*c0a0*/  IMAD R2, R3, c[0x0][0x388], RZ ;  /* 0x0000e20003027a24 */ /* 0x000fe200078e02ff */
[----:B-1----:R-:W-:-:S04]  /*c0b0*/  LEA R8, R8, R0, 0x7 ;  /* 0x0000000008087211 */ /* 0x002fc800078e38ff */
[----:B------:R-:W-:-:S13]  /*c0c0*/  ISETP.GE.AND P0, PT, R8, R2, PT ;  /* 0x000000020800720c */ /* 0x000fda0003f06270 */
[----:B------:R-:W-:Y:S05]  /*c0d0*/  @P0 EXIT ;  /* 0x000000000000094d */ /* 0x000fea0003800000 */
[----:B------:R-:W1:Y:S01]  /*c0e0*/  S2R R7, SR_CTAID.Z ;  /* 0x0000000000077919 */ /* 0x000e620000002700 */
[----:B------:R-:W-:Y:S01]  /*c0f0*/  USHF.R.S32.HI UR6, URZ, 0x1f, UR11 ;  /* 0x0000001f3f067899 */ /* 0x000fe2000801140b */
[----:B------:R-:W-:Y:S01]  /*c100*/  ISETP.NE.AND P0, PT, R3, 0x1, PT ;  /* 0x000000010300780c */ /* 0x000fe20003f05270 */
[----:B------:R-:W-:Y:S01]  /*c110*/  ULDC.64 UR4, c[0x0][0x4d0] ;  /* 0x0001340000047ab9 */ /* 0x000fe20000000a00 */
[----:B------:R-:W2:Y:S01]  /*c120*/  S2R R9, SR_CTAID.Y ;  /* 0x0000000000097919 */ /* 0x000ea20000002600 */
[----:B------:R-:W-:Y:S01]  /*c130*/  UIMAD UR6, UR6, UR4, URZ ;  /* 0x00000004060672a4 */ /* 0x000fe2000f8e023f */
[----:B------:R-:W-:Y:S01]  /*c140*/  IADD3 R4, RZ, -UR11, RZ ;  /* 0x8000000bff047c10 */ /* 0x000fe2000fffe0ff */
[----:B------:R-:W-:Y:S01]  /*c150*/  UIMAD.WIDE.U32 UR8, UR11, UR4, URZ ;  /* 0x000000040b0872a5 */ /* 0x000fe2000f8e003f */
[----:B------:R-:W-:Y:S01]  /*c160*/  MOV R0, R8 ;  /* 0x0000000800007202 */ /* 0x000fe20000000f00 */
[----:B------:R-:W-:-:S04]  /*c170*/  UIMAD UR4, UR11, UR5, UR6 ;  /* 0x000000050b0472a4 */ /* 0x000fc8000f8e0206 */
[----:B------:R-:W-:Y:S01]  /*c180*/  UIADD3 UR4, UR9, UR4, URZ ;  /* 0x0000000409047290 */ /* 0x000fe2000fffe03f */
[----:B------:R-:W-:Y:S01]  /*c190*/  MOV R3, UR9 ;  /* 0x0000000900037c02 */ /* 0x000fe20008000f00 */
[----:B------:R-:W-:-:S04]  /*c1a0*/  @P0 IMAD.HI.U32 R5, R8, c[0x0][0x4ec], RZ ;  /* 0x00013b0008050a27 */ /* 0x000fc800078e00ff */
[----:B------:R-:W-:Y:S01]  /*c1b0*/  IMAD.U32 R2, RZ, RZ, UR8 ;  /* 0x00000008ff027e24 */ /* 0x000fe2000f8e00ff */
[----:B------:R-:W-:Y:S01]  /*c1c0*/  @P0 SHF.R.U32.HI R0, RZ, c[0x0][0x4f0], R5 ;  /* 0x00013c00ff000a19 */ /* 0x000fe20000011605 */
[----:B------:R-:W-:Y:S01]  /*c1d0*/  IMAD.U32 R3, RZ, RZ, UR4 ;  /* 0x00000004ff037e24 */ /* 0x000fe2000f8e00ff */
[----:B-1----:R-:W-:-:S03]  /*c1e0*/  SHF.R.S32.HI R6, RZ, 0x1f, R7 ;  /* 0x0000001fff067819 */ /* 0x002fc60000011407 */
[----:B------:R-:W-:-:S04]  /*c1f0*/  IMAD.WIDE.U32 R2, R7, c[0x0][0x4d8], R2 ;  /* 0x0001360007027a25 */ /* 0x000fc800078e0002 */
[----:B------:R-:W-:Y:S02]  /*c200*/  IMAD R6, R6, c[0x0][0x4d8], RZ ;  /* 0x0001360006067a24 */ /* 0x000fe400078e02ff */
[----:B--2---:R-:W-:Y:S02]  /*c210*/  IMAD R4, R4, c[0x0][0x550], R9 ;  /* 0x0001540004047a24 */ /* 0x004fe400078e0209 */
[----:B------:R-:W-:Y:S01]  /*c220*/  IMAD R5, R7, c[0x0][0x4dc], R6 ;  /* 0x0001370007057a24 */ /* 0x000fe200078e0206 */
[----:B------:R-:W-:Y:S02]  /*c230*/  IADD3 R7, -R0, RZ, RZ ;  /* 0x000000ff00077210 */ /* 0x000fe40007ffe1ff */
[----:B------:R-:W-:Y:S01]  /*c240*/  SHF.R.S32.HI R6, RZ, 0x1f, R4 ;  /* 0x0000001fff067819 */ /* 0x000fe20000011404 */
[----:B------:R-:W-:Y:S02]  /*c250*/  IMAD.IADD R3, R5, 0x1, R3 ;  /* 0x0000000105037824 */ /* 0x000fe400078e0203 */
[----:B------:R-:W-:Y:S01]  /*c260*/  IMAD R5, R7, c[0x0][0x4e8], R8 ;  /* 0x00013a0007057a24 */ /* 0x000fe200078e0208 */
[----:B------:R-:W-:Y:S01]  /*c270*/  SHF.R.S32.HI R7, RZ, 0x1f, R0 ;  /* 0x0000001fff077819 */ /* 0x000fe20000011400 */
[----:B------:R-:W-:-:S02]  /*c280*/  IMAD R6, R6, c[0x0][0x4e0], RZ ;  /* 0x0001380006067a24 */ /* 0x000fc400078e02ff */
[----:B------:R-:W-:-:S04]  /*c290*/  IMAD.WIDE.U32 R2, R4, c[0x0][0x4e0], R2 ;  /* 0x0001380004027a25 */ /* 0x000fc800078e0002 */
[----:B------:R-:W-:Y:S01]  /*c2a0*/  IMAD R6, R4, c[0x0][0x4e4], R6 ;  /* 0x0001390004067a24 */ /* 0x000fe200078e0206 */
[----:B------:R-:W-:Y:S02]  /*c2b0*/  SHF.R.S32.HI R4, RZ, 0x1f, R5 ;  /* 0x0000001fff047819 */ /* 0x000fe40000011405 */
[----:B------:R-:W-:-:S03]  /*c2c0*/  IADD3 R2, P0, R0, R2, RZ ;  /* 0x0000000200027210 */ /* 0x000fc60007f1e0ff */
[----:B------:R-:W-:Y:S01]  /*c2d0*/  IMAD R0, R4, c[0x0][0x4c8], RZ ;  /* 0x0001320004007a24 */ /* 0x000fe200078e02ff */
[----:B------:R-:W-:-:S03]  /*c2e0*/  IADD3.X R3, R7, R3, R6, P0, !PT ;  /* 0x0000000307037210 */ /* 0x000fc600007fe406 */
[C---:B------:R-:W-:Y:S02]  /*c2f0*/  IMAD R0, R5.reuse, c[0x0][0x4cc], R0 ;  /* 0x0001330005007a24 */ /* 0x040fe400078e0200 */
[----:B------:R-:W-:-:S05]  /*c300*/  IMAD.WIDE.U32 R2, R5, c[0x0][0x4c8], R2 ;  /* 0x0001320005027a25 */ /* 0x000fca00078e0002 */
[----:B------:R-:W-:Y:S02]  /*c310*/  IADD3 R0, R3, R0, RZ ;  /* 0x0000000003007210 */ /* 0x000fe40007ffe0ff */
[----:B------:R-:W-:-:S04]  /*c320*/  LEA R4, P0, R2, c[0x0][0x4a8], 0x2 ;  /* 0x00012a0002047a11 */ /* 0x000fc800078010ff */
[----:B------:R-:W-:Y:S02]  /*c330*/  LEA.HI.X R5, R2, c[0x0][0x4ac], R0, 0x2, P0 ;  /* 0x00012b0002057a11 */ /* 0x000fe400000f1400 */
[----:B------:R-:W-:-:S05]  /*c340*/  MOV R0, 0xff800000 ;  /* 0xff80000000007802 */ /* 0x000fca0000000f00 */
[----:B------:R-:W-:Y:S01]  /*c350*/  STG.E [R4.64], R0 ;  /* 0x0000000004007986 */ /* 0x000fe2000c10190c */
[----:B------:R-:W-:Y:S05]  /*c360*/  EXIT ;  /* 0x000000000000794d */ /* 0x000fea0003800000 */
.L_x_12:
[----:B------:R-:W-:-:S00]  /*c370*/  BRA `(.L_x_12) ;  /* 0xfffffff000007947 */ /* 0x000fc0000383ffff */
[----:B------:R-:W-:-:S00]  /*c380*/  NOP ;  /* 0x0000000000007918 */ /* 0x000fc00000000000 */
[----:B------:R-:W-:-:S00]  /*c390*/  NOP ;  /* 0x0000000000007918 */ /* 0x000fc00000000000 */
[----:B------:R-:W-:-:S00]  /*c3a0*/  NOP ;  /* 0x0000000000007918 */ /* 0x000fc00000000000 */
[----:B------:R-:W-:-:S00]  /*c3b0*/  NOP ;  /* 0x0000000000007918 */ /* 0x000fc00000000000 */
[----:B------:R-:W-:-:S00]  /*c3c0*/  NOP ;  /* 0x0000000000007918 */ /* 0x000fc00000000000 */
[----:B------:R-:W-:-:S00]  /*c3d0*/  NOP ;  /* 0x0000000000007918 */ /* 0x000fc00000000000 */
[----:B------:R-:W-:-:S00]  /*c3e0*/  NOP ;  /* 0x0000000000007918 */ /* 0x000fc00000000000 */
[----:B------:R-:W-:-:S00]  /*c3f0*/  NOP ;  /* 0x0000000000007918 */ /* 0x000fc00000000000 */
.L_x_6456:


//--------------------- .text._ZN7cutlass13device_kernelIN5flash19enable_sm80_to_sm89INS1_16FlashAttnFwdSm80INS1_25CollectiveMainloopFwdSm80ILi8ELi1ELb1EN4cute5tupleIJNS5_1CILi128EEENS7_ILi48EEENS7_ILi256EEEEEELi256ENS_6half_tEfNS_4arch4Sm80ELb0ELb0ELb1ELb1ELb1ELb0ELb1ELb1EEENS1_21CollectiveEpilogueFwdINS6_IJS8_SA_S9_EEENS6_IJNS7_ILi1EEESI_SI_EEESC_SE_Li256ELb1ELb1ELb1ELb0EEENS1_36VarlenDynamicPersistentTileSchedulerILi128ELi48ELi256ELi256ELb1ELb1ELb0ELb0ELb1ELb1EEEEEEEEEvNT_6ParamsE --------------------------
	.section	.text._ZN7cutlass13device_kernelIN5flash19enable_sm80_to_sm89INS1_16FlashAttnFwdSm80INS1_25CollectiveMainloopFwdSm80ILi8ELi1ELb1EN4cute5tupleIJNS5_1CILi128EEENS7_ILi48EEENS7_ILi256EEEEEELi256ENS_6half_tEfNS_4arch4Sm80ELb0ELb0ELb1ELb1ELb1ELb0ELb1ELb1EEENS1_21CollectiveEpilogueFwdINS6_IJS8_SA_S9_EEENS6_IJNS7_ILi1EEESI_SI_EEESC_SE_Li256ELb1ELb1ELb1ELb0EEENS1_36VarlenDynamicPersistentTileSchedulerILi128ELi48ELi256ELi256ELb1ELb1ELb0ELb0ELb1ELb1EEEEEEEEEvNT_6ParamsE,"ax",@progbits
	.sectioninfo	@"SHI_REGISTERS=255"
	.align	128
.text._ZN7cutlass13device_kernelIN5flash19enable_sm80_to_sm89INS1_16FlashAttnFwdSm80INS1_25CollectiveMainloopFwdSm80ILi8ELi1ELb1EN4cute5tupleIJNS5_1CILi128EEENS7_ILi48EEENS7_ILi256EEEEEELi256ENS_6half_tEfNS_4arch4Sm80ELb0ELb0ELb1ELb1ELb1ELb0ELb1ELb1EEENS1_21CollectiveEpilogueFwdINS6_IJS8_SA_S9_EEENS6_IJNS7_ILi1EEESI_SI_EEESC_SE_Li256ELb1ELb1ELb1ELb0EEENS1_36VarlenDynamicPersistentTileSchedulerILi128ELi48ELi256ELi256ELb1ELb1ELb0ELb0ELb1ELb1EEEEEEEEEvNT_6ParamsE:
        .type           _ZN7cutlass13device_kernelIN5flash19enable_sm80_to_sm89INS1_16FlashAttnFwdSm80INS1_25CollectiveMainloopFwdSm80ILi8ELi1ELb1EN4cute5tupleIJNS5_1CILi128EEENS7_ILi48EEENS7_ILi256EEEEEELi256ENS_6half_tEfNS_4arch4Sm80ELb0ELb0ELb1ELb1ELb1ELb0ELb1ELb1EEENS1_21CollectiveEpilogueFwdINS6_IJS8_SA_S9_EEENS6_IJNS7_ILi1EEESI_SI_EEESC_SE_Li256ELb1ELb1ELb1ELb0EEENS1_36VarlenDynamicPersistentTileSchedulerILi128ELi48ELi256ELi256ELb1ELb1ELb0ELb0ELb1ELb1EEEEEEEEEvNT_6ParamsE,@function
        .size           _ZN7cutlass13device_kernelIN5flash19enable_sm80_to_sm89INS1_16FlashAttnFwdSm80INS1_25CollectiveMainloopFwdSm80ILi8ELi1ELb1EN4cute5tupleIJNS5_1CILi128EEENS7_ILi48EEENS7_ILi256EEEEEELi256ENS_6half_tEfNS_4arch4Sm80ELb0ELb0ELb1ELb1ELb1ELb0ELb1ELb1EEENS1_21CollectiveEpilogueFwdINS6_IJS8_SA_S9_EEENS6_IJNS7_ILi1EEESI_SI_EEESC_SE_Li256ELb1ELb1ELb1ELb0EEENS1_36VarlenDynamicPersistentTileSchedulerILi128ELi48ELi256ELi256ELb1ELb1ELb0ELb0ELb1ELb1EEEEEEEEEvNT_6ParamsE,(.L_x_6457 - _ZN7cutlass13device_kernelIN5flash19enable_sm80_to_sm89INS1_16FlashAttnFwdSm80INS1_25CollectiveMainloopFwdSm80ILi8ELi1ELb1EN4cute5tupleIJNS5_1CILi128EEENS7_ILi48EEENS7_ILi256EEEEEELi256ENS_6half_tEfNS_4arch4Sm80ELb0ELb0ELb1ELb1ELb1ELb0ELb1ELb1EEENS1_21CollectiveEpilogueFwdINS6_IJS8_SA_S9_EEENS6_IJNS7_ILi1EEESI_SI_EEESC_SE_Li256ELb1ELb1ELb1ELb0EEENS1_36VarlenDynamicPersistentTileSchedulerILi128ELi48ELi256ELi256ELb1ELb1ELb0ELb0ELb1ELb1EEEEEEEEEvNT_6ParamsE)
        .other          _ZN7cutlass13device_kernelIN5flash19enable_sm80_to_sm89INS1_16FlashAttnFwdSm80INS1_25CollectiveMainloopFwdSm80ILi8ELi1ELb1EN4cute5tupleIJNS5_1CILi128EEENS7_ILi48EEENS7_ILi256EEEEEELi256ENS_6half_tEfNS_4arch4Sm80ELb0ELb0ELb1ELb1ELb1ELb0ELb1ELb1EEENS1_21CollectiveEpilogueFwdINS6_IJS8_SA_S9_EEENS6_IJNS7_ILi1EEESI_SI_EEESC_SE_Li256ELb1ELb1ELb1ELb0EEENS1_36VarlenDynamicPersistentTileSchedulerILi128ELi48ELi256ELi256ELb1ELb1ELb0ELb0ELb1ELb1EEEEEEEEEvNT_6ParamsE,@"STO_CUDA_ENTRY STV_DEFAULT"
_ZN7cutlass13device_kernelIN5flash19enable_sm80_to_sm89INS1_16FlashAttnFwdSm80INS1_25CollectiveMainloopFwdSm80ILi8ELi1ELb1EN4cute5tupleIJNS5_1CILi128EEENS7_ILi48EEENS7_ILi256EEEEEELi256ENS_6half_tEfNS_4arch4Sm80ELb0ELb0ELb1ELb1ELb1ELb0ELb1ELb1EEENS1_21CollectiveEpilogueFwdINS6_IJS8_SA_S9_EEENS6_IJNS7_ILi1EEESI_SI_EEESC_SE_Li256ELb1ELb1ELb1ELb0EEENS1_36VarlenDynamicPersistentTileSchedulerILi128ELi48ELi256ELi256ELb1ELb1ELb0ELb0ELb1ELb1EEEEEEEEEvNT_6ParamsE:
[----:B------:R-:W-:-:S03]  /*0000*/  MOV R1, c[0x0][0x28] ;  /* 0x00000a0000017a02 */ /* 0x000fc60000000f00 */
[----:B------:R-:W1:Y:S01]  /*0010*/  S2R R2, SR_TID.X ;  /* 0x0000000000027919 */ /* 0x000e620000002100 */
[----:B------:R-:W-:Y:S01]  /*0020*/  IADD3 R1, R1, -0x190, RZ ;  /* 0xfffffe7001017810 */ /* 0x000fe20007ffe0ff */
[----:B------:R-:W-:Y:S01]  /*0030*/  ULDC.64 UR6, c[0x0][0x118] ;  /* 0x0000460000067ab9 */ /* 0x000fe20000000a00 */
[----:B-1----:R-:W-:-:S05]  /*0040*/  SHF.R.U32.HI R0, RZ, 0x5, R2 ;  /* 0x00000005ff007819 */ /* 0x002fca0000011602 */
[----:B------:R-:W1:Y:S02]  /*0050*/  SHFL.IDX PT, R3, R0, RZ, 0x1f ;  /* 0x00001fff00037589 */ /* 0x000e6400000e0000 */
[----:B-1----:R-:W-:Y:S02]  /*0060*/  ISETP.NE.AND P0, PT, R3, RZ, PT ;  /* 0x000000ff0300720c */ /* 0x002fe40003f05270 */
[----:B------:R-:W-:Y:S11]  /*0070*/  STL [R1+0x180], R3 ;  /* 0x0001800301007387 */ /* 0x000ff60000100800 */
[----:B------:R-:W-:Y:S06]  /*0080*/  @P0 BAR.SYNC.DEFER_BLOCKING 0x5, 0x100 ;  /* 0x0144000000000b1d */ /* 0x000fec0000010000 */
[----:B------:R-:W1:Y:S04]  /*0090*/  @P0 LDS.128 R4, [0x1a080] ;  /* 0x01a08000ff040984 */ /* 0x000e680000000c00 */
[----:B-1----:R1:W-:Y:S04]  /*00a0*/  @P0 STL.64 [R1+0x48], R4 ;  /* 0x0000480401000387 */ /* 0x0023e80000100a00 */
[----:B------:R1:W-:Y:S04]  /*00b0*/  @P0 STL.64 [R1+0x50], R6 ;  /* 0x0000500601000387 */ /* 0x0003e80000100a00 */
[----:B------:R-:W-:Y:S06]  /*00c0*/  @P0 BAR.ARV 0x4, 0x100 ;  /* 0x0104000000000b1d */ /* 0x000fec0000002000 */
[----:B------:R-:W-:Y:S05]  /*00d0*/  @P0 BRA `(.L_x_13) ;  /* 0x00000b1000000947 */ /* 0x000fea0003800000 */
[----:B------:R-:W-:Y:S01]  /*00e0*/  LOP3.LUT R14, R2, 0x1f, RZ, 0xc0, !PT ;  /* 0x0000001f020e7812 */ /* 0x000fe200078ec0ff */
[----:B------:R-:W-:Y:S01]  /*00f0*/  CS2R R8, SRZ ;  /* 0x0000000000087805 */ /* 0x000fe2000001ff00 */
[----:B-1----:R-:W-:-:S02]  /*0100*/  IMAD.MOV.U32 R7, RZ, RZ, RZ ;  /* 0x000000ffff077224 */ /* 0x002fc400078e00ff */
[----:B------:R-:W-:-:S04]  /*0110*/  ISETP.NE.AND P6, PT, R14, 0x1f, PT ;  /* 0x0000001f0e00780c */ /* 0x000fc80003fc5270 */
[----:B------:R-:W-:-:S13]  /*0120*/  ISETP.GE.OR P0, PT, R14, c[0x0][0x53c], !P6 ;  /* 0x00014f000e007a0c */ /* 0x000fda0007706670 */
[----:B------:R-:W-:Y:S02]  /*0130*/  @!P0 IMAD.MOV.U32 R4, RZ, RZ, 0x4 ;  /* 0x00000004ff048424 */ /* 0x000fe400078e00ff */
[----:B------:R-:W-:Y:S02]  /*0140*/  @!P0 IMAD.MOV.U32 R2, RZ, RZ, 0x4 ;  /* 0x00000004ff028424 */ /* 0x000fe400078e00ff */
[----:B------:R-:W-:-:S04]  /*0150*/  @!P0 IMAD.WIDE.U32 R4, R14, R4, c[0x0][0x580] ;  /* 0x000160000e048625 */ /* 0x000fc800078e0004 */
[C---:B------:R-:W-:Y:S01]  /*0160*/  @!P0 IMAD.WIDE.U32 R2, R14.reuse, R2, c[0x0][0x578] ;  /* 0x00015e000e028625 */ /* 0x040fe200078e0002 */
[----:B------:R-:W2:Y:S04]  /*0170*/  @!P0 LDG.E R8, [R4.64] ;  /* 0x0000000604088981 */ /* 0x000ea8000c1e1900 */
[----:B------:R-:W2:Y:S01]  /*0180*/  @!P0 LDG.E R7, [R2.64] ;  /* 0x0000000602078981 */ /* 0x000ea2000c1e1900 */
[C---:B------:R-:W-:Y:S01]  /*0190*/  ISETP.NE.AND P5, PT, R14.reuse, RZ, PT ;  /* 0x000000ff0e00720c */ /* 0x040fe20003fa5270 */
[----:B------:R-:W1:Y:S01]  /*01a0*/  S2UR UR4, SR_CTAID.X ;  /* 0x00000000000479c3 */ /* 0x000e620000002500 */
[C---:B------:R-:W-:Y:S02]  /*01b0*/  ISETP.GE.U32.AND P4, PT, R14.reuse, 0x2, PT ;  /* 0x000000020e00780c */ /* 0x040fe40003f86070 */
[----:B------:R-:W-:-:S02]  /*01c0*/  ISETP.GE.U32.AND P3, PT, R14, 0x4, PT ;  /* 0x000000040e00780c */ /* 0x000fc40003f66070 */
[C---:B------:R-:W-:Y:S02]  /*01d0*/  ISETP.GE.U32.AND P2, PT, R14.reuse, 0x8, PT ;  /* 0x000000080e00780c */ /* 0x040fe40003f46070 */
[----:B------:R-:W-:Y:S01]  /*01e0*/  ISETP.GE.U32.AND P1, PT, R14, 0x10, PT ;  /* 0x000000100e00780c */ /* 0x000fe20003f26070 */
[----:B--2---:R-:W-:-:S05]  /*01f0*/  IMAD R4, R8, R7, RZ ;  /* 0x0000000708047224 */ /* 0x004fca00078e02ff */
[----:B------:R-:W2:Y:S02]  /*0200*/  SHFL.UP PT, R0, R4, 0x1, RZ ;  /* 0x0420000004007989 */ /* 0x000ea400000e00ff */
[----:B--2---:R-:W-:-:S05]  /*0210*/  SEL R0, R0, RZ, P5 ;  /* 0x000000ff00007207 */ /* 0x004fca0002800000 */
[----:B------:R-:W-:-:S05]  /*0220*/  IMAD.IADD R4, R4, 0x1, R0 ;  /* 0x0000000104047824 */ /* 0x000fca00078e0200 */
        /* <DEDUP_REMOVED lines=12> */
[----:B------:R-:W2:Y:S02]  /*02f0*/  SHFL.IDX PT, R6, R4, 0x1f, 0x1f ;  /* 0x03e01f0004067f89 */ /* 0x000ea400000e0000 */
[----:B--2---:R-:W-:-:S04]  /*0300*/  IMAD R6, R6, c[0x0][0x538], RZ ;  /* 0x00014e0006067a24 */ /* 0x004fc800078e02ff */
[----:B------:R-:W-:Y:S01]  /*0310*/  IMAD.MOV.U32 R0, RZ, RZ, R6 ;  /* 0x000000ffff007224 */ /* 0x000fe200078e0006 */
[----:B-1----:R-:W-:-:S13]  /*0320*/  ISETP.GT.AND P0, PT, R6, UR4, PT ;  /* 0x0000000406007c0c */ /* 0x002fda000bf04270 */
[----:B------:R-:W-:Y:S05]  /*0330*/  @P0 BRA `(.L_x_14) ;  /* 0x0000027000000947 */ /* 0x000fea0003800000 */
[----:B------:R-:W-:Y:S02]  /*0340*/  MOV R6, R0 ;  /* 0x0000000000067202 */ /* 0x000fe40000000f00 */
[----:B------:R-:W-:-:S04]  /*0350*/  MOV R9, RZ ;  /* 0x000000ff00097202 */ /* 0x000fc80000000f00 */
.L_x_18:
[----:B------:R-:W-:-:S04]  /*0360*/  IADD3 R0, R9, 0x1f, RZ ;  /* 0x0000001f09007810 */ /* 0x000fc80007ffe0ff */
[----:B------:R-:W-:-:S13]  /*0370*/  ISETP.GE.AND P0, PT, R0, c[0x0][0x53c], PT ;  /* 0x00014f0000007a0c */ /* 0x000fda0003f06270 */
[----:B------:R-:W-:Y:S05]  /*0380*/  @P0 BRA `(.L_x_15) ;  /* 0x0000078000000947 */ /* 0x000fea0003800000 */
[----:B------:R-:W-:Y:S01]  /*0390*/  MOV R9, R0 ;  /* 0x0000000000097202 */ /* 0x000fe20000000f00 */
[----:B------:R-:W-:Y:S01]  /*03a0*/  IMAD.MOV.U32 R7, RZ, RZ, RZ ;  /* 0x000000ffff077224 */ /* 0x000fe200078e00ff */
[----:B------:R-:W-:Y:S02]  /*03b0*/  MOV R8, RZ ;  /* 0x000000ff00087202 */ /* 0x000fe40000000f00 */
[----:B------:R-:W-:-:S04]  /*03c0*/  IADD3 R0, R14, R9, RZ ;  /* 0x000000090e007210 */ /* 0x000fc80007ffe0ff */
[----:B------:R-:W-:-:S13]  /*03d0*/  ISETP.GE.OR P0, PT, R0, c[0x0][0x53c], !P6 ;  /* 0x00014f0000007a0c */ /* 0x000fda0007706670 */
[----:B------:R-:W-:Y:S01]  /*03e0*/  @!P0 MOV R2, 0x4 ;  /* 0x0000000400028802 */ /* 0x000fe20000000f00 */
[----:B------:R-:W-:-:S04]  /*03f0*/  @!P0 IMAD.MOV.U32 R3, RZ, RZ, 0x4 ;  /* 0x00000004ff038424 */ /* 0x000fc800078e00ff */
[----:B------:R-:W-:-:S04]  /*0400*/  @!P0 IMAD.WIDE R4, R0, R2, c[0x0][0x580] ;  /* 0x0001600000048625 */ /* 0x000fc800078e0202 */
[----:B------:R-:W-:Y:S01]  /*0410*/  @!P0 IMAD.WIDE R2, R0, R3, c[0x0][0x578] ;  /* 0x00015e0000028625 */ /* 0x000fe200078e0203 */
[----:B------:R-:W2:Y:S04]  /*0420*/  @!P0 LDG.E R8, [R4.64] ;  /* 0x0000000604088981 */ /* 0x000ea8000c1e1900 */
[----:B------:R-:W2:Y:S02]  /*0430*/  @!P0 LDG.E R7, [R2.64] ;  /* 0x0000000602078981 */ /* 0x000ea4000c1e1900 */
[----:B--2---:R-:W-:Y:S01]  /*0440*/  IMAD R5, R8, R7, RZ ;  /* 0x0000000708057224 */ /* 0x004fe200078e02ff */
[----:B------:R-:W-:Y:S05]  /*0450*/  BRA.DIV ~URZ, `(.L_x_16) ;  /* 0x0000f4a27f007947 */ /* 0x000fea000b800000 */
[----:B------:R1:W2:Y:S02]  /*0460*/  SHFL.UP PT, R0, R5, 0x1, RZ ;  /* 0x0420000005007989 */ /* 0x0002a400000e00ff */
.L_x_115:
[----:B--2---:R-:W-:-:S04]  /*0470*/  SEL R0, R0, RZ, P5 ;  /* 0x000000ff00007207 */ /* 0x004fc80002800000 */
[----:B-1----:R-:W-:Y:S01]  /*0480*/  IADD3 R5, R5, R0, RZ ;  /* 0x0000000005057210 */ /* 0x002fe20007ffe0ff */
[----:B------:R-:W-:Y:S05]  /*0490*/  BRA.DIV ~URZ, `(.L_x_17) ;  /* 0x0000f4c27f007947 */ /* 0x000fea000b800000 */
[----:B------:R-:W1:Y:S02]  /*04a0*/  SHFL.UP PT, R0, R5, 0x2, RZ ;  /* 0x0440000005007989 */ /* 0x000e6400000e00ff */
[----:B-1----:R-:W-:-:S05]  /*04b0*/  SEL R0, R0, RZ, P4 ;  /* 0x000000ff00007207 */ /* 0x002fca0002000000 */
[----:B------:R-:W-:-:S05]  /*04c0*/  IMAD.IADD R0, R5, 0x1, R0 ;  /* 0x0000000105007824 */ /* 0x000fca00078e0200 */
        /* <DEDUP_REMOVED lines=9> */
[----:B------:R1:W2:Y:S02]  /*0560*/  SHFL.IDX PT, R0, R4, 0x1f, 0x1f ;  /* 0x03e01f0004007f89 */ /* 0x0002a400000e0000 */
.L_x_116:
[----:B--2---:R-:W-:-:S05]  /*0570*/  IMAD R0, R0, c[0x0][0x538], RZ ;  /* 0x00014e0000007a24 */ /* 0x004fca00078e02ff */
[----:B------:R-:W-:-:S04]  /*0580*/  IADD3 R6, R0, R6, RZ ;  /* 0x0000000600067210 */ /* 0x000fc80007ffe0ff */
[----:B------:R-:W-:-:S13]  /*0590*/  ISETP.GT.AND P0, PT, R6, UR4, PT ;  /* 0x0000000406007c0c */ /* 0x000fda000bf04270 */
[----:B-1----:R-:W-:Y:S05]  /*05a0*/  @!P0 BRA `(.L_x_18) ;  /* 0xfffffdb000008947 */ /* 0x002fea000383ffff */
.L_x_14:
[----:B------:R-:W-:-:S05]  /*05b0*/  IADD3 R12, -R0, R6, RZ ;  /* 0x00000006000c7210 */ /* 0x000fca0007ffe1ff */
[----:B------:R-:W-:-:S05]  /*05c0*/  IMAD R0, R4, c[0x0][0x538], R12 ;  /* 0x00014e0004007a24 */ /* 0x000fca00078e020c */
[----:B------:R-:W-:Y:S01]  /*05d0*/  ISETP.GT.AND P0, PT, R0, UR4, PT ;  /* 0x0000000400007c0c */ /* 0x000fe2000bf04270 */
[----:B------:R-:W-:-:S12]  /*05e0*/  BRA.DIV ~URZ, `(.L_x_19) ;  /* 0x0000f5227f007947 */ /* 0x000fd8000b800000 */
[----:B------:R-:W-:-:S04]  /*05f0*/  VOTE.ANY R5, PT, !P0 ;  /* 0x0000000000057806 */ /* 0x000fc800040e0100 */
.L_x_117:
[----:B------:R1:W2:Y:S01]  /*0600*/  POPC R13, R5 ;  /* 0x00000005000d7309 */ /* 0x0002a20000000000 */
[----:B------:R-:W-:Y:S05]  /*0610*/  BRA.DIV ~URZ, `(.L_x_20) ;  /* 0x0000f5427f007947 */ /* 0x000fea000b800000 */
[----:B--2---:R2:W3:Y:S01]  /*0620*/  SHFL.IDX PT, R11, R8, R13, 0x1f ;  /* 0x00001f0d080b7589 */ /* 0x0044e200000e0000 */
[----:B------:R-:W-:-:S03]  /*0630*/  MOV R6, RZ ;  /* 0x000000ff00067202 */ /* 0x000fc60000000f00 */
[----:B------:R2:W4:Y:S04]  /*0640*/  SHFL.IDX PT, R10, R7, R13, 0x1f ;  /* 0x00001f0d070a7589 */ /* 0x00052800000e0000 */
.L_x_118:
[----:B------:R-:W-:Y:S01]  /*0650*/  ISETP.NE.AND P0, PT, R5, RZ, PT ;  /* 0x000000ff0500720c */ /* 0x000fe20003f05270 */
[----:B------:R-:W-:-:S12]  /*0660*/  BSSY B0, `(.L_x_21) ;  /* 0x0000005000007945 */ /* 0x000fd80003800000 */
[----:B------:R-:W-:Y:S05]  /*0670*/  @!P0 BRA `(.L_x_22) ;  /* 0x0000003000008947 */ /* 0x000fea0003800000 */
[----:B------:R-:W-:Y:S01]  /*0680*/  IADD3 R3, R13, -0x1, RZ ;  /* 0xffffffff0d037810 */ /* 0x000fe20007ffe0ff */
[----:B------:R-:W-:Y:S05]  /*0690*/  BRA.DIV ~URZ, `(.L_x_23) ;  /* 0x0000f5a27f007947 */ /* 0x000fea000b800000 */
[----:B------:R1:W2:Y:S02]  /*06a0*/  SHFL.IDX PT, R6, R4, R3, 0x1f ;  /* 0x00001f0304067589 */ /* 0x0002a400000e0000 */
.L_x_22:
[----:B------:R-:W-:Y:S05]  /*06b0*/  BSYNC B0 ;  /* 0x0000000000007941 */ /* 0x000fea0003800000 */
.L_x_21:
[----:B---3--:R-:W-:Y:S01]  /*06c0*/  IABS R0, R11 ;  /* 0x0000000b00007213 */ /* 0x008fe20000000000 */
[----:B-12---:R-:W-:-:S04]  /*06d0*/  IMAD R4, R6, c[0x0][0x538], R12 ;  /* 0x00014e0006047a24 */ /* 0x006fc800078e020c */
[----:B------:R-:W-:Y:S01]  /*06e0*/  IMAD.MOV.U32 R5, RZ, RZ, R0 ;  /* 0x000000ffff057224 */ /* 0x000fe200078e0000 */
[----:B----4-:R-:W-:Y:S01]  /*06f0*/  IABS R0, R10 ;  /* 0x0000000a00007213 */ /* 0x010fe20000000000 */
[----:B------:R1:W-:Y:S01]  /*0700*/  STL [R1+0x48], R4 ;  /* 0x0000480401007387 */ /* 0x0003e20000100800 */
[----:B------:R-:W-:Y:S01]  /*0710*/  IADD3 R12, -R4, UR4, RZ ;  /* 0x00000004040c7c10 */ /* 0x000fe2000fffe1ff */
[----:B------:R-:W2:Y:S02]  /*0720*/  I2F.RP R2, R5 ;  /* 0x0000000500027306 */ /* 0x000ea40000209400 */
[----:B------:R-:W-:Y:S01]  /*0730*/  IMAD.MOV.U32 R7, RZ, RZ, R0 ;  /* 0x000000ffff077224 */ /* 0x000fe200078e0000 */
[----:B------:R-:W-:Y:S02]  /*0740*/  IABS R6, R12 ;  /* 0x0000000c00067213 */ /* 0x000fe40000000000 */
[----:B------:R-:W-:-:S03]  /*0750*/  IABS R0, R11 ;  /* 0x0000000b00007213 */ /* 0x000fc60000000000 */
[----:B------:R-:W-:Y:S01]  /*0760*/  I2F.RP R8, R7 ;  /* 0x0000000700087306 */ /* 0x000fe20000209400 */
[----:B------:R-:W-:-:S07]  /*0770*/  IADD3 R0, RZ, -R0, RZ ;  /* 0x80000000ff007210 */ /* 0x000fce0007ffe0ff */
[----:B--2---:R-:W2:Y:S02]  /*0780*/  MUFU.RCP R2, R2 ;  /* 0x0000000200027308 */ /* 0x004ea40000001000 */
[----:B--2---:R-:W-:-:S06]  /*0790*/  IADD3 R2, R2, 0xffffffe, RZ ;  /* 0x0ffffffe02027810 */ /* 0x004fcc0007ffe0ff */
[----:B------:R-:W2:Y:S02]  /*07a0*/  F2I.FTZ.U32.TRUNC.NTZ R3, R2 ;  /* 0x0000000200037305 */ /* 0x000ea4000021f000 */
[----:B--2---:R-:W-:-:S04]  /*07b0*/  IMAD.MOV R2, RZ, RZ, -R3 ;  /* 0x000000ffff027224 */ /* 0x004fc800078e0a03 */
[----:B-1----:R-:W-:Y:S02]  /*07c0*/  IMAD R4, R2, R5, RZ ;  /* 0x0000000502047224 */ /* 0x002fe400078e02ff */
[----:B------:R-:W-:-:S04]  /*07d0*/  IMAD.MOV.U32 R2, RZ, RZ, RZ ;  /* 0x000000ffff027224 */ /* 0x000fc800078e00ff */
[----:B------:R-:W-:-:S04]  /*07e0*/  IMAD.HI.U32 R2, R3, R4, R2 ;  /* 0x0000000403027227 */ /* 0x000fc800078e0002 */
[----:B------:R-:W-:-:S04]  /*07f0*/  IMAD.MOV.U32 R3, RZ, RZ, R6 ;  /* 0x000000ffff037224 */ /* 0x000fc800078e0006 */
[----:B------:R-:W-:-:S04]  /*0800*/  IMAD.HI.U32 R2, R2, R3, RZ ;  /* 0x0000000302027227 */ /* 0x000fc800078e00ff */
[----:B------:R-:W-:Y:S02]  /*0810*/  IMAD R0, R2, R0, R3 ;  /* 0x0000000002007224 */ /* 0x000fe400078e0203 */
[----:B------:R-:W1:Y:S03]  /*0820*/  MUFU.RCP R3, R8 ;  /* 0x0000000800037308 */ /* 0x000e660000001000 */
[----:B------:R-:W-:Y:S02]  /*0830*/  ISETP.GT.U32.AND P1, PT, R5, R0, PT ;  /* 0x000000000500720c */ /* 0x000fe40003f24070 */
[----:B-1----:R-:W-:-:S11]  /*0840*/  IADD3 R3, R3, 0xffffffe, RZ ;  /* 0x0ffffffe03037810 */ /* 0x002fd60007ffe0ff */
[----:B------:R-:W-:Y:S01]  /*0850*/  @!P1 IMAD.IADD R0, R0, 0x1, -R5 ;  /* 0x0000000100009824 */ /* 0x000fe200078e0a05 */
[----:B------:R-:W-:Y:S02]  /*0860*/  @!P1 IADD3 R2, R2, 0x1, RZ ;  /* 0x0000000102029810 */ /* 0x000fe40007ffe0ff */
[----:B------:R-:W-:Y:S01]  /*0870*/  ISETP.NE.AND P1, PT, R11, RZ, PT ;  /* 0x000000ff0b00720c */ /* 0x000fe20003f25270 */
[----:B------:R-:W1:Y:S01]  /*0880*/  F2I.FTZ.U32.TRUNC.NTZ R3, R3 ;  /* 0x0000000300037305 */ /* 0x000e62000021f000 */
[----:B------:R-:W-:Y:S02]  /*0890*/  ISETP.GE.U32.AND P2, PT, R0, R5, PT ;  /* 0x000000050000720c */ /* 0x000fe40003f46070 */
[----:B------:R-:W-:-:S04]  /*08a0*/  LOP3.LUT R0, R12, R11, RZ, 0x3c, !PT ;  /* 0x0000000b0c007212 */ /* 0x000fc800078e3cff */
[----:B------:R-:W-:-:S07]  /*08b0*/  ISETP.GE.AND P0, PT, R0, RZ, PT ;  /* 0x000000ff0000720c */ /* 0x000fce0003f06270 */
[----:B------:R-:W-:Y:S02]  /*08c0*/  @P2 IADD3 R2, R2, 0x1, RZ ;  /* 0x0000000102022810 */ /* 0x000fe40007ffe0ff */
[----:B-1----:R-:W-:-:S03]  /*08d0*/  IADD3 R0, RZ, -R3, RZ ;  /* 0x80000003ff007210 */ /* 0x002fc60007ffe0ff */
[----:B------:R-:W-:Y:S02]  /*08e0*/  IMAD.MOV.U32 R4, RZ, RZ, R2 ;  /* 0x000000ffff047224 */ /* 0x000fe400078e0002 */
[----:B------:R-:W-:Y:S01]  /*08f0*/  IMAD.MOV.U32 R2, RZ, RZ, R0 ;  /* 0x000000ffff027224 */ /* 0x000fe200078e0000 */
[----:B------:R-:W-:Y:S01]  /*0900*/  IABS R0, R10 ;  /* 0x0000000a00007213 */ /* 0x000fe20000000000 */
[----:B------:R-:W-:Y:S01]  /*0910*/  @!P0 IMAD.MOV R4, RZ, RZ, -R4 ;  /* 0x000000ffff048224 */ /* 0x000fe200078e0a04 */
[----:B------:R-:W-:Y:S01]  /*0920*/  @!P1 LOP3.LUT R4, RZ, R11, RZ, 0x33, !PT ;  /* 0x0000000bff049212 */ /* 0x000fe200078e33ff */
[----:B------:R-:W-:Y:S01]  /*0930*/  IMAD R5, R2, R7, RZ ;  /* 0x0000000702057224 */ /* 0x000fe200078e02ff */
[----:B------:R-:W-:Y:S01]  /*0940*/  MOV R2, RZ ;  /* 0x000000ff00027202 */ /* 0x000fe20000000f00 */
[----:B------:R-:W-:Y:S01]  /*0950*/  IMAD.MOV R6, RZ, RZ, -R0 ;  /* 0x000000ffff067224 */ /* 0x000fe200078e0a00 */
[----:B------:R-:W-:-:S03]  /*0960*/  IABS R8, R4 ;  /* 0x0000000400087213 */ /* 0x000fc60000000000 */
[----:B------:R-:W-:-:S04]  /*0970*/  IMAD.HI.U32 R0, R3, R5, R2 ;  /* 0x0000000503007227 */ /* 0x000fc800078e0002 */
[----:B------:R-:W-:Y:S02]  /*0980*/  IMAD.MOV.U32 R2, RZ, RZ, R8 ;  /* 0x000000ffff027224 */ /* 0x000fe400078e0008 */
[----:B------:R-:W-:Y:S02]  /*0990*/  IMAD.MOV.U32 R3, RZ, RZ, R6 ;  /* 0x000000ffff037224 */ /* 0x000fe400078e0006 */
[----:B------:R-:W-:-:S04]  /*09a0*/  IMAD.HI.U32 R0, R0, R2, RZ ;  /* 0x0000000200007227 */ /* 0x000fc800078e00ff */
[----:B------:R-:W-:Y:S02]  /*09b0*/  IMAD R2, R0, R3, R2 ;  /* 0x0000000300027224 */ /* 0x000fe400078e0202 */
[----:B------:R-:W-:-:S03]  /*09c0*/  IMAD R3, R4, R11, RZ ;  /* 0x0000000b04037224 */ /* 0x000fc600078e02ff */
[----:B------:R-:W-:Y:S02]  /*09d0*/  ISETP.GT.U32.AND P1, PT, R7, R2, PT ;  /* 0x000000020700720c */ /* 0x000fe40003f24070 */
[----:B------:R-:W-:-:S11]  /*09e0*/  IADD3 R3, R12, -R3, RZ ;  /* 0x800000030c037210 */ /* 0x000fd60007ffe0ff */
[----:B------:R-:W-:Y:S01]  /*09f0*/  @!P1 IMAD.IADD R2, R2, 0x1, -R7 ;  /* 0x0000000102029824 */ /* 0x000fe200078e0a07 */
[----:B------:R-:W-:Y:S02]  /*0a00*/  @!P1 IADD3 R0, R0, 0x1, RZ ;  /* 0x0000000100009810 */ /* 0x000fe40007ffe0ff */
[----:B------:R-:W-:Y:S02]  /*0a10*/  ISETP.NE.AND P1, PT, R10, RZ, PT ;  /* 0x000000ff0a00720c */ /* 0x000fe40003f25270 */
[----:B------:R-:W-:Y:S02]  /*0a20*/  ISETP.GE.U32.AND P2, PT, R2, R7, PT ;  /* 0x000000070200720c */ /* 0x000fe40003f46070 */
[----:B------:R-:W-:-:S04]  /*0a30*/  LOP3.LUT R2, R4, R10, RZ, 0x3c, !PT ;  /* 0x0000000a04027212 */ /* 0x000fc800078e3cff */
[----:B------:R-:W-:-:S07]  /*0a40*/  ISETP.GE.AND P0, PT, R2, RZ, PT ;  /* 0x000000ff0200720c */ /* 0x000fce0003f06270 */
[----:B------:R-:W-:-:S06]  /*0a50*/  @P2 IADD3 R0, R0, 0x1, RZ ;  /* 0x0000000100002810 */ /* 0x000fcc0007ffe0ff */
[----:B------:R-:W-:Y:S02]  /*0a60*/  @!P0 IADD3 R0, -R0, RZ, RZ ;  /* 0x000000ff00008210 */ /* 0x000fe40007ffe1ff */
[----:B------:R-:W-:-:S05]  /*0a70*/  @!P1 LOP3.LUT R0, RZ, R10, RZ, 0x33, !PT ;  /* 0x0000000aff009212 */ /* 0x000fca00078e33ff */
[--C-:B------:R-:W-:Y:S02]  /*0a80*/  IMAD.MOV R2, RZ, RZ, -R0.reuse ;  /* 0x000000ffff027224 */ /* 0x100fe400078e0a00 */
[C---:B------:R-:W-:Y:S02]  /*0a90*/  IMAD R0, R10.reuse, 0x1000000, R0 ;  /* 0x010000000a007824 */ /* 0x040fe400078e0200 */
[----:B------:R-:W-:Y:S02]  /*0aa0*/  IMAD R2, R10, R2, R4 ;  /* 0x000000020a027224 */ /* 0x000fe400078e0204 */
[----:B------:R-:W-:Y:S02]  /*0ab0*/  IMAD.IADD R4, R13, 0x1, R9 ;  /* 0x000000010d047824 */ /* 0x000fe400078e0209 */
[----:B------:R-:W-:-:S03]  /*0ac0*/  IMAD R0, R2, 0x10000, R0 ;  /* 0x0001000002007824 */ /* 0x000fc600078e0200 */
[----:B------:R1:W-:Y:S04]  /*0ad0*/  STL [R1+0x54], R4 ;  /* 0x0000540401007387 */ /* 0x0003e80000100800 */
[----:B------:R1:W-:Y:S04]  /*0ae0*/  STL [R1+0x50], R0 ;  /* 0x0000500001007387 */ /* 0x0003e80000100800 */
[----:B------:R1:W-:Y:S01]  /*0af0*/  STL [R1+0x4c], R3 ;  /* 0x00004c0301007387 */ /* 0x0003e20000100800 */
[----:B------:R-:W-:Y:S05]  /*0b00*/  BRA `(.L_x_24) ;  /* 0x0000006000007947 */ /* 0x000fea0003800000 */
.L_x_15:
[----:B------:R-:W-:Y:S01]  /*0b10*/  MOV R0, UR4 ;  /* 0x0000000400007c02 */ /* 0x000fe20008000f00 */
[----:B------:R-:W-:Y:S04]  /*0b20*/  STL [R1+0x4c], RZ ;  /* 0x00004cff01007387 */ /* 0x000fe80000100800 */
[----:B------:R-:W-:Y:S04]  /*0b30*/  STL [R1+0x50], RZ ;  /* 0x000050ff01007387 */ /* 0x000fe80000100800 */
[----:B------:R1:W-:Y:S02]  /*0b40*/  STL [R1+0x48], R0 ;  /* 0x0000480001007387 */ /* 0x0003e40000100800 */
[----:B-1----:R-:W-:-:S05]  /*0b50*/  MOV R0, c[0x0][0x53c] ;  /* 0x00014f0000007a02 */ /* 0x002fca0000000f00 */
[----:B------:R1:W-:Y:S02]  /*0b60*/  STL [R1+0x54], R0 ;  /* 0x0000540001007387 */ /* 0x0003e40000100800 */
.L_x_24:
[----:B-1----:R-:W2:Y:S04]  /*0b70*/  LDL R4, [R1+0x48] ;  /* 0x0000480001047983 */ /* 0x002ea80000100800 */
[----:B------:R-:W2:Y:S04]  /*0b80*/  LDL R5, [R1+0x4c] ;  /* 0x00004c0001057983 */ /* 0x000ea80000100800 */
[----:B------:R-:W2:Y:S04]  /*0b90*/  LDL R6, [R1+0x50] ;  /* 0x0000500001067983 */ /* 0x000ea80000100800 */
[----:B------:R-:W2:Y:S01]  /*0ba0*/  LDL R7, [R1+0x54] ;  /* 0x0000540001077983 */ /* 0x000ea20000100800 */
[----:B------:R-:W-:Y:S01]  /*0bb0*/  ISETP.NE.AND P0, PT, R14, RZ, PT ;  /* 0x000000ff0e00720c */ /* 0x000fe20003f05270 */
[----:B------:R-:W-:-:S12]  /*0bc0*/  WARPSYNC 0xffffffff ;  /* 0xffffffff00007948 */ /* 0x000fd80003800000 */
[----:B--2---:R1:W-:Y:S04]  /*0bd0*/  @!P0 STS.128 [0x1a080], R4 ;  /* 0x01a08004ff008388 */ /* 0x0043e80000000c00 */
[----:B------:R-:W-:Y:S06]  /*0be0*/  BAR.ARV 0x5, 0x100 ;  /* 0x0144000000007b1d */ /* 0x000fec0000002000 */
.L_x_13:
[----:B------:R-:W2:Y:S02]  /*0bf0*/  LDL R0, [R1+0x54] ;  /* 0x0000540001007983 */ /* 0x000ea40000100800 */
[----:B--2---:R-:W-:-:S13]  /*0c00*/  ISETP.GE.AND P0, PT, R0, c[0x0][0x53c], PT ;  /* 0x00014f0000007a0c */ /* 0x004fda0003f06270 */
[----:B------:R-:W-:Y:S05]  /*0c10*/  @P0 EXIT ;  /* 0x000000000000094d */ /* 0x000fea0003800000 */
[----:B------:R-:W2:Y:S01]  /*0c20*/  S2R R15, SR_TID.X ;  /* 0x00000000000f7919 */ /* 0x000ea20000002100 */
[----:B------:R-:W-:Y:S02]  /*0c30*/  ULDC UR5, c[0x0][0x2ac] ;  /* 0x0000ab0000057ab9 */ /* 0x000fe40000000800 */
[----:B------:R-:W-:Y:S02]  /*0c40*/  ULDC UR4, c[0x0][0x1d0] ;  /* 0x0000740000047ab9 */ /* 0x000fe40000000800 */
[----:B------:R-:W-:Y:S01]  /*0c50*/  UIMAD UR5, UR5, UR4, URZ ;  /* 0x00000004050572a4 */ /* 0x000fe2000f8e023f */
[----:B-12---:R-:W-:-:S04]  /*0c60*/  SHF.R.S32.HI R7, RZ, 0x1f, R15 ;  /* 0x0000001fff077819 */ /* 0x006fc8000001140f */
[CC--:B------:R-:W-:Y:S02]  /*0c70*/  LEA.HI R2, R7.reuse, R15.reuse, RZ, 0x4 ;  /* 0x0000000f07027211 */ /* 0x0c0fe400078f20ff */
[----:B------:R-:W-:Y:S02]  /*0c80*/  LEA.HI R14, R7, R15, RZ, 0x2 ;  /* 0x0000000f070e7211 */ /* 0x000fe400078f10ff */
[----:B------:R-:W-:Y:S02]  /*0c90*/  SHF.R.S32.HI R3, RZ, 0x4, R2 ;  /* 0x00000004ff037819 */ /* 0x000fe40000011402 */
[--C-:B------:R-:W-:Y:S02]  /*0ca0*/  SHF.R.S32.HI R8, RZ, 0x2, R14.reuse ;  /* 0x00000002ff087819 */ /* 0x100fe4000001140e */
[----:B------:R-:W-:Y:S02]  /*0cb0*/  LEA.HI R0, R2, R3, RZ, 0x1 ;  /* 0x0000000302007211 */ /* 0x000fe400078f08ff */
[----:B------:R-:W-:-:S02]  /*0cc0*/  SHF.R.S32.HI R4, RZ, 0x1f, R14 ;  /* 0x0000001fff047819 */ /* 0x000fc4000001140e */
[----:B------:R-:W-:Y:S02]  /*0cd0*/  LOP3.LUT R0, R0, 0xfffffffe, RZ, 0xc0, !PT ;  /* 0xfffffffe00007812 */ /* 0x000fe400078ec0ff */
[CC--:B------:R-:W-:Y:S02]  /*0ce0*/  LEA.HI R10, R7.reuse, R15.reuse, RZ, 0x3 ;  /* 0x0000000f070a7211 */ /* 0x0c0fe400078f18ff */
[----:B------:R-:W-:Y:S01]  /*0cf0*/  LEA.HI R9, R7, R15, RZ, 0x5 ;  /* 0x0000000f07097211 */ /* 0x000fe200078f28ff */
[----:B------:R-:W-:Y:S01]  /*0d00*/  IMAD.IADD R12, R3, 0x1, -R0 ;  /* 0x00000001030c7824 */ /* 0x000fe200078e0a00 */
[----:B------:R-:W-:Y:S02]  /*0d10*/  LOP3.LUT R0, R2, 0xfffffff0, RZ, 0xc0, !PT ;  /* 0xfffffff002007812 */ /* 0x000fe400078ec0ff */
[----:B------:R-:W-:Y:S02]  /*0d20*/  LEA.HI R2, R4, R8, RZ, 0x3 ;  /* 0x0000000804027211 */ /* 0x000fe400078f18ff */
[----:B------:R-:W-:Y:S01]  /*0d30*/  SHF.R.S32.HI R5, RZ, 0x3, R10 ;  /* 0x00000003ff057819 */ /* 0x000fe2000001140a */
[----:B------:R-:W-:Y:S01]  /*0d40*/  IMAD.IADD R0, R15, 0x1, -R0 ;  /* 0x000000010f007824 */ /* 0x000fe200078e0a00 */
[----:B------:R-:W-:-:S02]  /*0d50*/  LOP3.LUT R4, R10, 0xfffffff8, RZ, 0xc0, !PT ;  /* 0xfffffff80a047812 */ /* 0x000fc400078ec0ff */
[----:B------:R-:W-:Y:S01]  /*0d60*/  LOP3.LUT R2, R2, 0xfffffff8, RZ, 0xc0, !PT ;  /* 0xfffffff802027812 */ /* 0x000fe200078ec0ff */
[----:B------:R-:W-:Y:S01]  /*0d70*/  IMAD.SHL.U32 R3, R5, 0x40, RZ ;  /* 0x0000004005037824 */ /* 0x000fe200078e00ff */
[----:B------:R-:W-:Y:S01]  /*0d80*/  SHF.R.S32.HI R243, RZ, 0x5, R9 ;  /* 0x00000005fff37819 */ /* 0x000fe20000011409 */
[----:B------:R-:W-:Y:S01]  /*0d90*/  IMAD.IADD R5, R15, 0x1, -R4 ;  /* 0x000000010f057824 */ /* 0x000fe200078e0a04 */
[----:B------:R-:W-:Y:S01]  /*0da0*/  SHF.R.S32.HI R4, RZ, 0x1f, R0 ;  /* 0x0000001fff047819 */ /* 0x000fe20000011400 */
[----:B------:R-:W-:Y:S01]  /*0db0*/  IMAD.IADD R8, R8, 0x1, -R2 ;  /* 0x0000000108087824 */ /* 0x000fe200078e0a02 */
[----:B------:R-:W-:Y:S01]  /*0dc0*/  LOP3.LUT R2, R3, 0x1c0, RZ, 0xc0, !PT ;  /* 0x000001c003027812 */ /* 0x000fe200078ec0ff */
[C---:B------:R-:W-:Y:S01]  /*0dd0*/  IMAD.SHL.U32 R251, R5.reuse, 0x8, RZ ;  /* 0x0000000805fb7824 */ /* 0x040fe200078e00ff */
[----:B------:R-:W-:Y:S01]  /*0de0*/  LEA.HI R13, R4, R0, RZ, 0x3 ;  /* 0x00000000040d7211 */ /* 0x000fe200078f18ff */
[----:B------:R-:W-:Y:S01]  /*0df0*/  IMAD.SHL.U32 R5, R5, 0x40, RZ ;  /* 0x0000004005057824 */ /* 0x000fe200078e00ff */
[----:B------:R-:W-:-:S02]  /*0e00*/  SHF.R.U32.HI R6, RZ, 0x3, R2 ;  /* 0x00000003ff067819 */ /* 0x000fc40000011602 */
[----:B------:R-:W-:Y:S02]  /*0e10*/  LOP3.LUT R4, R13, 0xfffffff8, RZ, 0xc0, !PT ;  /* 0xfffffff80d047812 */ /* 0x000fe400078ec0ff */
[----:B------:R-:W-:Y:S02]  /*0e20*/  LOP3.LUT R3, R2, 0x38, R251, 0xf8, !PT ;  /* 0x0000003802037812 */ /* 0x000fe400078ef8fb */
[----:B------:R-:W-:Y:S01]  /*0e30*/  LOP3.LUT R2, R5, 0x1c0, RZ, 0xc0, !PT ;  /* 0x000001c005027812 */ /* 0x000fe200078ec0ff */
[----:B------:R-:W-:Y:S01]  /*0e40*/  IMAD.IADD R0, R0, 0x1, -R4 ;  /* 0x0000000100007824 */ /* 0x000fe200078e0a04 */
[----:B------:R-:W-:Y:S02]  /*0e50*/  LOP3.LUT R4, R9, 0xffffffe0, RZ, 0xc0, !PT ;  /* 0xffffffe009047812 */ /* 0x000fe400078ec0ff */
[----:B------:R-:W-:Y:S02]  /*0e60*/  LOP3.LUT R11, R3, R6, RZ, 0x3c, !PT ;  /* 0x00000006030b7212 */ /* 0x000fe400078e3cff */
[----:B------:R-:W-:Y:S01]  /*0e70*/  LOP3.LUT R5, R2, 0x8, R10, 0xf8, !PT ;  /* 0x0000000802057812 */ /* 0x000fe200078ef80a */
[----:B------:R-:W-:Y:S01]  /*0e80*/  IMAD.IADD R17, R15, 0x1, -R4 ;  /* 0x000000010f117824 */ /* 0x000fe200078e0a04 */
[----:B------:R-:W-:-:S02]  /*0e90*/  SHF.R.U32.HI R3, RZ, 0x3, R2 ;  /* 0x00000003ff037819 */ /* 0x000fc40000011602 */
[----:B------:R-:W-:Y:S02]  /*0ea0*/  SHF.R.S32.HI R2, RZ, 0x1f, R9 ;  /* 0x0000001fff027819 */ /* 0x000fe40000011409 */
[----:B------:R-:W-:Y:S02]  /*0eb0*/  SHF.R.S32.HI R10, RZ, 0x1f, R17 ;  /* 0x0000001fff0a7819 */ /* 0x000fe40000011411 */
[----:B------:R-:W-:Y:S02]  /*0ec0*/  LEA.HI R2, R2, R243, RZ, 0x3 ;  /* 0x000000f302027211 */ /* 0x000fe400078f18ff */
[----:B------:R-:W-:Y:S01]  /*0ed0*/  LOP3.LUT R4, R14, 0xfffffffc, RZ, 0xc0, !PT ;  /* 0xfffffffc0e047812 */ /* 0x000fe200078ec0ff */
[----:B------:R-:W-:Y:S01]  /*0ee0*/  IMAD.MOV.U32 R14, RZ, RZ, 0x20 ;  /* 0x00000020ff0e7424 */ /* 0x000fe200078e00ff */
[----:B------:R-:W-:Y:S02]  /*0ef0*/  LOP3.LUT R9, R5, R3, RZ, 0x3c, !PT ;  /* 0x0000000305097212 */ /* 0x000fe400078e3cff */
[----:B------:R-:W-:Y:S01]  /*0f00*/  LOP3.LUT R3, R2, 0xffffff8, RZ, 0xc0, !PT ;  /* 0x0ffffff802037812 */ /* 0x000fe200078ec0ff */
[----:B------:R-:W-:Y:S01]  /*0f10*/  IMAD.IADD R2, R15, 0x1, -R4 ;  /* 0x000000010f027824 */ /* 0x000fe200078e0a04 */
[----:B------:R-:W-:-:S02]  /*0f20*/  LEA.HI R10, R10, R17, RZ, 0x2 ;  /* 0x000000110a0a7211 */ /* 0x000fc400078f10ff */
[----:B------:R-:W-:Y:S01]  /*0f30*/  LEA.HI R7, R7, R15, RZ, 0x6 ;  /* 0x0000000f07077211 */ /* 0x000fe200078f30ff */
[----:B------:R-:W-:Y:S01]  /*0f40*/  IMAD.IADD R5, R243, 0x1, -R3 ;  /* 0x00000001f3057824 */ /* 0x000fe200078e0a03 */
[----:B------:R-:W-:Y:S01]  /*0f50*/  SHF.R.S32.HI R4, RZ, 0x2, R10 ;  /* 0x00000002ff047819 */ /* 0x000fe2000001140a */
[----:B------:R-:W-:Y:S01]  /*0f60*/  IMAD.MOV.U32 R15, RZ, RZ, 0x10 ;  /* 0x00000010ff0f7424 */ /* 0x000fe200078e00ff */
[----:B------:R-:W-:Y:S01]  /*0f70*/  LOP3.LUT R6, R8, 0x1, RZ, 0xc0, !PT ;  /* 0x0000000108067812 */ /* 0x000fe200078ec0ff */
[----:B------:R-:W-:Y:S01]  /*0f80*/  IMAD.SHL.U32 R7, R7, 0x8, RZ ;  /* 0x0000000807077824 */ /* 0x000fe200078e00ff */
[----:B------:R-:W-:Y:S01]  /*0f90*/  LEA.HI R3, R2, R2, RZ, 0x1 ;  /* 0x0000000202037211 */ /* 0x000fe200078f08ff */
[----:B------:R-:W-:Y:S01]  /*0fa0*/  IMAD R16, R5, 0x10, R4 ;  /* 0x0000001005107824 */ /* 0x000fe200078e0204 */
[----:B------:R-:W-:Y:S01]  /*0fb0*/  ISETP.NE.U32.AND P0, PT, R6, 0x1, PT ;  /* 0x000000010600780c */ /* 0x000fe20003f05070 */
[----:B------:R-:W-:Y:S01]  /*0fc0*/  IMAD.SHL.U32 R4, R8, 0x40, RZ ;  /* 0x0000004008047824 */ /* 0x000fe200078e00ff */
[----:B------:R-:W-:Y:S01]  /*0fd0*/  LOP3.LUT R5, R3, 0x1ffffffe, RZ, 0xc0, !PT ;  /* 0x1ffffffe03057812 */ /* 0x000fe200078ec0ff */
[----:B------:R-:W-:Y:S01]  /*0fe0*/  IMAD.SHL.U32 R3, R0, 0x40, RZ ;  /* 0x0000004000037824 */ /* 0x000fe200078e00ff */
[----:B------:R-:W-:Y:S01]  /*0ff0*/  LOP3.LUT R11, R11, 0x7ffffe00, R7, 0xf8, !PT ;  /* 0x7ffffe000b0b7812 */ /* 0x000fe200078ef807 */
[----:B------:R-:W-:Y:S01]  /*1000*/  IMAD R7, R243, 0x200, R2 ;  /* 0x00000200f3077824 */ /* 0x000fe200078e0202 */
[----:B------:R-:W-:Y:S01]  /*1010*/  LOP3.LUT R4, R4, 0x1c0, RZ, 0xc0, !PT ;  /* 0x000001c004047812 */ /* 0x000fe200078ec0ff */
[----:B------:R1:W-:Y:S01]  /*1020*/  STL [R1+0x184], R16 ;  /* 0x0001841001007387 */ /* 0x0003e20000100800 */
[----:B------:R-:W-:Y:S01]  /*1030*/  R2P PR, R8, 0x6 ;  /* 0x0000000608007804 */ /* 0x000fe20000000000 */
[----:B------:R-:W-:Y:S01]  /*1040*/  IMAD.IADD R8, R2, 0x1, -R5 ;  /* 0x0000000102087824 */ /* 0x000fe200078e0a05 */
[----:B------:R-:W-:Y:S01]  /*1050*/  LEA.HI R2, R4, R4, RZ, 0x1d ;  /* 0x0000000404027211 */ /* 0x000fe200078fe8ff */
[----:B------:R-:W-:Y:S01]  /*1060*/  IMAD.SHL.U32 R6, R12, 0x8, RZ ;  /* 0x000000080c067824 */ /* 0x000fe200078e00ff */
[----:B------:R-:W-:Y:S01]  /*1070*/  LOP3.LUT R3, R3, 0x1c0, RZ, 0xc0, !PT ;  /* 0x000001c003037812 */ /* 0x000fe200078ec0ff */
[----:B------:R-:W-:Y:S01]  /*1080*/  IMAD R8, R8, 0x8, R16 ;  /* 0x0000000808087824 */ /* 0x000fe200078e0210 */
[----:B------:R-:W-:Y:S01]  /*1090*/  LOP3.LUT P4, RZ, R0, 0x2, RZ, 0xc0, !PT ;  /* 0x0000000200ff7812 */ /* 0x000fe2000788c0ff */
[----:B------:R-:W-:Y:S01]  /*10a0*/  IMAD.U32 R7, R7, 0x2, R2 ;  /* 0x0000000207077824 */ /* 0x000fe200078e0002 */
[----:B------:R-:W-:Y:S01]  /*10b0*/  LOP3.LUT R2, R10, 0x7ffffffc, RZ, 0xc0, !PT ;  /* 0x7ffffffc0a027812 */ /* 0x000fe200078ec0ff */
[----:B------:R-:W-:Y:S01]  /*10c0*/  IMAD.SHL.U32 R247, R11, 0x2, RZ ;  /* 0x000000020bf77824 */ /* 0x000fe200078e00ff */
[----:B------:R2:W-:Y:S01]  /*10d0*/  STL [R1+0x188], R8 ;  /* 0x0001880801007387 */ /* 0x0005e20000100800 */
[----:B------:R-:W-:-:S02]  /*10e0*/  LOP3.LUT R6, R3, 0x8, R6, 0xf8, !PT ;  /* 0x0000000803067812 */ /* 0x000fc400078ef806 */
[----:B------:R-:W-:Y:S01]  /*10f0*/  IMAD.IADD R2, R17, 0x1, -R2 ;  /* 0x0000000111027824 */ /* 0x000fe200078e0a02 */
[----:B------:R-:W-:Y:S02]  /*1100*/  SHF.R.U32.HI R3, RZ, 0x3, R3 ;  /* 0x00000003ff037819 */ /* 0x000fe40000011603 */
[----:B------:R-:W-:Y:S01]  /*1110*/  LOP3.LUT P3, RZ, R0, 0x4, RZ, 0xc0, !PT ;  /* 0x0000000400ff7812 */ /* 0x000fe2000786c0ff */
[----:B------:R-:W-:Y:S01]  /*1120*/  IMAD.SHL.U32 R41, R2, 0x2, RZ ;  /* 0x0000000202297824 */ /* 0x000fe200078e00ff */
[----:B------:R-:W-:Y:S01]  /*1130*/  LOP3.LUT R3, R6, R3, RZ, 0x3c, !PT ;  /* 0x0000000306037212 */ /* 0x000fe200078e3cff */
[----:B------:R-:W-:Y:S01]  /*1140*/  IMAD.SHL.U32 R6, R13, 0x40, RZ ;  /* 0x000000400d067824 */ /* 0x000fe200078e00ff */
[----:B------:R-:W-:Y:S01]  /*1150*/  SEL R5, R15, 0xfffffff0, !P4 ;  /* 0xfffffff00f057807 */ /* 0x000fe20006000000 */
[----:B------:R-:W-:Y:S01]  /*1160*/  IMAD R0, R12, 0x200, R9 ;  /* 0x000002000c007824 */ /* 0x000fe200078e0209 */
[C---:B------:R-:W-:Y:S01]  /*1170*/  IADD3 R40, R41.reuse, 0x8, RZ ;  /* 0x0000000829287810 */ /* 0x040fe20007ffe0ff */
[----:B------:R-:W-:Y:S01]  /*1180*/  STL [R1+0x84], R41 ;  /* 0x0000842901007387 */ /* 0x000fe20000100800 */
[C---:B------:R-:W-:Y:S01]  /*1190*/  IADD3 R39, R41.reuse, 0x10, RZ ;  /* 0x0000001029277810 */ /* 0x040fe20007ffe0ff */
[----:B------:R-:W-:Y:S01]  /*11a0*/  IMAD.MOV.U32 R9, RZ, RZ, 0x40 ;  /* 0x00000040ff097424 */ /* 0x000fe200078e00ff */
[C---:B------:R-:W-:Y:S01]  /*11b0*/  IADD3 R38, R41.reuse, 0x18, RZ ;  /* 0x0000001829267810 */ /* 0x040fe20007ffe0ff */
[----:B------:R-:W-:Y:S01]  /*11c0*/  STL [R1+0x100], R40 ;  /* 0x0001002801007387 */ /* 0x000fe20000100800 */
[----:B------:R-:W-:-:S02]  /*11d0*/  IADD3 R37, R41, 0x20, RZ ;  /* 0x0000002029257810 */ /* 0x000fc40007ffe0ff */
[C---:B------:R-:W-:Y:S01]  /*11e0*/  IADD3 R36, R41.reuse, 0x28, RZ ;  /* 0x0000002829247810 */ /* 0x040fe20007ffe0ff */
[----:B------:R-:W-:Y:S01]  /*11f0*/  STL [R1+0xfc], R39 ;  /* 0x0000fc2701007387 */ /* 0x000fe20000100800 */
[C---:B------:R-:W-:Y:S02]  /*1200*/  IADD3 R35, R41.reuse, 0x30, RZ ;  /* 0x0000003029237810 */ /* 0x040fe40007ffe0ff */
[C---:B------:R-:W-:Y:S01]  /*1210*/  IADD3 R34, R41.reuse, 0x38, RZ ;  /* 0x0000003829227810 */ /* 0x040fe20007ffe0ff */
[----:B------:R-:W-:Y:S01]  /*1220*/  STL [R1+0xf8], R38 ;  /* 0x0000f82601007387 */ /* 0x000fe20000100800 */
[C---:B------:R-:W-:Y:S02]  /*1230*/  IADD3 R33, R41.reuse, 0x40, RZ ;  /* 0x0000004029217810 */ /* 0x040fe40007ffe0ff */
[C---:B------:R-:W-:Y:S01]  /*1240*/  IADD3 R32, R41.reuse, 0x48, RZ ;  /* 0x0000004829207810 */ /* 0x040fe20007ffe0ff */
[----:B------:R3:W-:Y:S01]  /*1250*/  STL [R1+0xf4], R37 ;  /* 0x0000f42501007387 */ /* 0x0007e20000100800 */
[----:B------:R-:W-:-:S02]  /*1260*/  IADD3 R31, R41, 0x50, RZ ;  /* 0x00000050291f7810 */ /* 0x000fc40007ffe0ff */
[C---:B------:R-:W-:Y:S01]  /*1270*/  IADD3 R30, R41.reuse, 0x58, RZ ;  /* 0x00000058291e7810 */ /* 0x040fe20007ffe0ff */
[----:B------:R-:W-:Y:S01]  /*1280*/  STL [R1+0xf0], R36 ;  /* 0x0000f02401007387 */ /* 0x000fe20000100800 */
[C---:B------:R-:W-:Y:S02]  /*1290*/  IADD3 R29, R41.reuse, 0x60, RZ ;  /* 0x00000060291d7810 */ /* 0x040fe40007ffe0ff */
[C---:B------:R-:W-:Y:S01]  /*12a0*/  IADD3 R28, R41.reuse, 0x68, RZ ;  /* 0x00000068291c7810 */ /* 0x040fe20007ffe0ff */
[----:B------:R-:W-:Y:S01]  /*12b0*/  STL [R1+0xec], R35 ;  /* 0x0000ec2301007387 */ /* 0x000fe20000100800 */
[----:B------:R-:W-:Y:S02]  /*12c0*/  SEL R4, R14, 0xffffffe0, !P3 ;  /* 0xffffffe00e047807 */ /* 0x000fe40005800000 */
[C---:B------:R-:W-:Y:S01]  /*12d0*/  IADD3 R27, R41.reuse, 0x70, RZ ;  /* 0x00000070291b7810 */ /* 0x040fe20007ffe0ff */
[----:B------:R4:W-:Y:S01]  /*12e0*/  STL [R1+0xe8], R34 ;  /* 0x0000e82201007387 */ /* 0x0009e20000100800 */
[----:B------:R-:W-:Y:S01]  /*12f0*/  IADD3 R26, R41, 0x78, RZ ;  /* 0x00000078291a7810 */ /* 0x000fe20007ffe0ff */
[----:B------:R-:W-:Y:S01]  /*1300*/  IMAD.IADD R4, R5, 0x1, R4 ;  /* 0x0000000105047824 */ /* 0x000fe200078e0204 */
[----:B------:R-:W-:Y:S01]  /*1310*/  IADD3 R20, R251, 0x40, RZ ;  /* 0x00000040fb147810 */ /* 0x000fe20007ffe0ff */
[----:B------:R-:W-:Y:S01]  /*1320*/  STL [R1+0xe4], R33 ;  /* 0x0000e42101007387 */ /* 0x000fe20000100800 */
[----:B------:R-:W-:-:S02]  /*1330*/  IADD3 R25, R41, 0x80, RZ ;  /* 0x0000008029197810 */ /* 0x000fc40007ffe0ff */
[----:B------:R-:W-:Y:S01]  /*1340*/  IADD3 R19, R251, 0x80, RZ ;  /* 0x00000080fb137810 */ /* 0x000fe20007ffe0ff */
[----:B------:R-:W-:Y:S01]  /*1350*/  STL [R1+0xe0], R32 ;  /* 0x0000e02001007387 */ /* 0x000fe20000100800 */
[----:B------:R-:W-:Y:S02]  /*1360*/  IADD3 R24, R41, 0x88, RZ ;  /* 0x0000008829187810 */ /* 0x000fe40007ffe0ff */
[----:B------:R-:W-:Y:S01]  /*1370*/  IADD3 R18, R251, 0xc0, RZ ;  /* 0x000000c0fb127810 */ /* 0x000fe20007ffe0ff */
[----:B------:R5:W-:Y:S01]  /*1380*/  STL [R1+0xdc], R31 ;  /* 0x0000dc1f01007387 */ /* 0x000be20000100800 */
[----:B------:R-:W-:Y:S02]  /*1390*/  IADD3 R23, R41, 0x90, RZ ;  /* 0x0000009029177810 */ /* 0x000fe40007ffe0ff */
[----:B------:R-:W-:Y:S01]  /*13a0*/  LOP3.LUT R3, R3, 0x7ffffe00, R6, 0xf8, !PT ;  /* 0x7ffffe0003037812 */ /* 0x000fe200078ef806 */
[----:B------:R-:W-:Y:S01]  /*13b0*/  STL [R1+0xd8], R30 ;  /* 0x0000d81e01007387 */ /* 0x000fe20000100800 */
[----:B------:R-:W-:-:S02]  /*13c0*/  IADD3 R22, R41, 0x98, RZ ;  /* 0x0000009829167810 */ /* 0x000fc40007ffe0ff */
[----:B------:R-:W-:Y:S01]  /*13d0*/  SHF.R.S32.HI R5, RZ, 0x1f, R251 ;  /* 0x0000001fff057819 */ /* 0x000fe200000114fb */
[----:B------:R-:W-:Y:S01]  /*13e0*/  STL [R1+0xd4], R29 ;  /* 0x0000d41d01007387 */ /* 0x000fe20000100800 */
[----:B------:R-:W-:Y:S02]  /*13f0*/  SHF.R.S32.HI R6, RZ, 0x1f, R20 ;  /* 0x0000001fff067819 */ /* 0x000fe40000011414 */
[C---:B------:R-:W-:Y:S01]  /*1400*/  IADD3 R21, R41.reuse, 0xa0, RZ ;  /* 0x000000a029157810 */ /* 0x040fe20007ffe0ff */
[----:B------:R2:W-:Y:S01]  /*1410*/  STL [R1+0xd0], R28 ;  /* 0x0000d01c01007387 */ /* 0x0005e20000100800 */
[----:B------:R-:W-:Y:S02]  /*1420*/  SHF.R.S32.HI R5, RZ, 0x1f, R19 ;  /* 0x0000001fff057819 */ /* 0x000fe40000011413 */
[----:B------:R-:W-:Y:S01]  /*1430*/  IADD3 R20, R41, 0xa8, RZ ;  /* 0x000000a829147810 */ /* 0x000fe20007ffe0ff */
[----:B------:R-:W-:Y:S01]  /*1440*/  STL [R1+0xcc], R27 ;  /* 0x0000cc1b01007387 */ /* 0x000fe20000100800 */
[----:B------:R-:W-:-:S02]  /*1450*/  SHF.R.S32.HI R6, RZ, 0x1f, R18 ;  /* 0x0000001fff067819 */ /* 0x000fc40000011412 */
[C---:B------:R-:W-:Y:S01]  /*1460*/  IADD3 R19, R41.reuse, 0xb0, RZ ;  /* 0x000000b029137810 */ /* 0x040fe20007ffe0ff */
[----:B------:R-:W-:Y:S01]  /*1470*/  STL [R1+0xc8], R26 ;  /* 0x0000c81a01007387 */ /* 0x000fe20000100800 */
[C---:B------:R-:W-:Y:S02]  /*1480*/  IADD3 R18, R41.reuse, 0xb8, RZ ;  /* 0x000000b829127810 */ /* 0x040fe40007ffe0ff */
[C---:B------:R-:W-:Y:S01]  /*1490*/  IADD3 R17, R41.reuse, 0xc0, RZ ;  /* 0x000000c029117810 */ /* 0x040fe20007ffe0ff */
[----:B------:R2:W-:Y:S01]  /*14a0*/  STL [R1+0xc4], R25 ;  /* 0x0000c41901007387 */ /* 0x0005e20000100800 */
[C---:B-1----:R-:W-:Y:S02]  /*14b0*/  IADD3 R16, R41.reuse, 0xc8, RZ ;  /* 0x000000c829107810 */ /* 0x042fe40007ffe0ff */
[C---:B------:R-:W-:Y:S01]  /*14c0*/  IADD3 R15, R41.reuse, 0xd0, RZ ;  /* 0x000000d0290f7810 */ /* 0x040fe20007ffe0ff */
[----:B------:R-:W-:Y:S01]  /*14d0*/  STL [R1+0xc0], R24 ;  /* 0x0000c01801007387 */ /* 0x000fe20000100800 */
[----:B------:R-:W-:-:S02]  /*14e0*/  IADD3 R13, R41, 0xd8, RZ ;  /* 0x000000d8290d7810 */ /* 0x000fc40007ffe0ff */
[----:B------:R-:W-:Y:S01]  /*14f0*/  LEA R135, R0, 0x14080, 0x1 ;  /* 0x0001408000877811 */ /* 0x000fe200078e08ff */
[----:B------:R-:W-:Y:S01]  /*1500*/  STL [R1+0xbc], R23 ;  /* 0x0000bc1701007387 */ /* 0x000fe20000100800 */
[----:B------:R-:W-:Y:S02]  /*1510*/  IADD3 R12, R41, 0xe0, RZ ;  /* 0x000000e0290c7810 */ /* 0x000fe40007ffe0ff */
[C---:B------:R-:W-:Y:S01]  /*1520*/  SEL R6, R9.reuse, 0xffffffc0, !P2 ;  /* 0xffffffc009067807 */ /* 0x040fe20005000000 */
[----:B------:R1:W-:Y:S01]  /*1530*/  STL [R1+0xb8], R22 ;  /* 0x0000b81601007387 */ /* 0x0003e20000100800 */
[----:B------:R-:W-:Y:S02]  /*1540*/  SEL R0, R9, 0xffffffc0, !P3 ;  /* 0xffffffc009007807 */ /* 0x000fe40005800000 */
[C---:B------:R-:W-:Y:S01]  /*1550*/  IADD3 R11, R41.reuse, 0xe8, RZ ;  /* 0x000000e8290b7810 */ /* 0x040fe20007ffe0ff */
[----:B------:R-:W-:Y:S01]  /*1560*/  STL [R1+0xb4], R21 ;  /* 0x0000b41501007387 */ /* 0x000fe20000100800 */
[----:B------:R-:W-:-:S02]  /*1570*/  IADD3 R10, R41, 0xf0, RZ ;  /* 0x000000f0290a7810 */ /* 0x000fc40007ffe0ff */
[----:B------:R-:W-:Y:S01]  /*1580*/  LEA R9, R7, 0x80, 0x1 ;  /* 0x0000008007097811 */ /* 0x000fe200078e08ff */
[----:B------:R-:W-:Y:S01]  /*1590*/  STL [R1+0xb0], R20 ;  /* 0x0000b01401007387 */ /* 0x000fe20000100800 */
[----:B------:R-:W-:Y:S02]  /*15a0*/  SHF.R.S32.HI R7, RZ, 0x1f, R40 ;  /* 0x0000001fff077819 */ /* 0x000fe40000011428 */
[C---:B------:R-:W-:Y:S01]  /*15b0*/  SEL R5, R14.reuse, 0xffffffe0, !P1 ;  /* 0xffffffe00e057807 */ /* 0x040fe20004800000 */
[----:B------:R1:W-:Y:S01]  /*15c0*/  STL [R1+0xac], R19 ;  /* 0x0000ac1301007387 */ /* 0x0003e20000100800 */
[----:B------:R-:W-:Y:S02]  /*15d0*/  SEL R2, R14, 0xffffffe0, !P4 ;  /* 0xffffffe00e027807 */ /* 0x000fe40006000000 */
[----:B--2---:R-:W-:Y:S01]  /*15e0*/  IADD3 R8, R41, 0xf8, RZ ;  /* 0x000000f829087810 */ /* 0x004fe20007ffe0ff */
[----:B------:R-:W-:Y:S01]  /*15f0*/  STL [R1+0xa8], R18 ;  /* 0x0000a81201007387 */ /* 0x000fe20000100800 */
[----:B------:R-:W-:-:S02]  /*1600*/  SHF.R.S32.HI R14, RZ, 0x1f, R39 ;  /* 0x0000001fff0e7819 */ /* 0x000fc40000011427 */
[----:B---3--:R-:W-:Y:S01]  /*1610*/  SHF.R.S32.HI R37, RZ, 0x1f, R37 ;  /* 0x0000001fff257819 */ /* 0x008fe20000011425 */
[----:B------:R-:W-:Y:S01]  /*1620*/  STL [R1+0xa4], R17 ;  /* 0x0000a41101007387 */ /* 0x000fe20000100800 */
[----:B----4-:R-:W-:Y:S02]  /*1630*/  SHF.R.S32.HI R34, RZ, 0x1f, R34 ;  /* 0x0000001fff227819 */ /* 0x010fe40000011422 */
[----:B-----5:R-:W-:Y:S01]  /*1640*/  SHF.R.S32.HI R31, RZ, 0x1f, R31 ;  /* 0x0000001fff1f7819 */ /* 0x020fe2000001141f */
[----:B------:R2:W-:Y:S01]  /*1650*/  STL [R1+0xa0], R16 ;  /* 0x0000a01001007387 */ /* 0x0005e20000100800 */
[----:B------:R-:W-:Y:S02]  /*1660*/  SHF.R.S32.HI R28, RZ, 0x1f, R28 ;  /* 0x0000001fff1c7819 */ /* 0x000fe4000001141c */
[----:B------:R-:W-:Y:S01]  /*1670*/  SHF.R.S32.HI R25, RZ, 0x1f, R25 ;  /* 0x0000001fff197819 */ /* 0x000fe20000011419 */
[----:B------:R-:W-:Y:S01]  /*1680*/  STL [R1+0x9c], R15 ;  /* 0x00009c0f01007387 */ /* 0x000fe20000100800 */
[----:B-1----:R-:W-:-:S02]  /*1690*/  SHF.R.S32.HI R22, RZ, 0x1f, R22 ;  /* 0x0000001fff167819 */ /* 0x002fc40000011416 */
[----:B------:R-:W-:Y:S01]  /*16a0*/  LEA R237, R3, 0x4080, 0x1 ;  /* 0x0000408003ed7811 */ /* 0x000fe200078e08ff */
[----:B------:R-:W-:Y:S03]  /*16b0*/  STL [R1+0x98], R13 ;  /* 0x0000980d01007387 */ /* 0x000fe60000100800 */
[--C-:B------:R-:W-:Y:S01]  /*16c0*/  IADD3 R240, R0, R237, R2.reuse ;  /* 0x000000ed00f07210 */ /* 0x100fe20007ffe002 */
[----:B------:R-:W-:Y:S01]  /*16d0*/  STL [R1+0x94], R12 ;  /* 0x0000940c01007387 */ /* 0x000fe20000100800 */
[----:B------:R-:W-:Y:S01]  /*16e0*/  SHF.R.S32.HI R19, RZ, 0x1f, R19 ;  /* 0x0000001fff137819 */ /* 0x000fe20000011413 */
[----:B------:R-:W-:Y:S02]  /*16f0*/  IMAD R243, R243, 0x800, R237 ;  /* 0x00000800f3f37824 */ /* 0x000fe400078e02ed */
[----:B------:R-:W-:Y:S01]  /*1700*/  STL [R1+0x90], R11 ;  /* 0x0000900b01007387 */ /* 0x000fe20000100800 */
[----:B------:R-:W-:-:S02]  /*1710*/  IMAD.IADD R239, R237, 0x1, R2 ;  /* 0x00000001edef7824 */ /* 0x000fc400078e0202 */
[----:B------:R-:W-:Y:S01]  /*1720*/  IMAD.IADD R244, R2, 0x1, R243 ;  /* 0x0000000102f47824 */ /* 0x000fe200078e02f3 */
[----:B------:R-:W-:Y:S01]  /*1730*/  STL [R1+0x8c], R10 ;  /* 0x00008c0a01007387 */ /* 0x000fe20000100800 */
[----:B------:R-:W-:Y:S02]  /*1740*/  IMAD R242, R4, 0x2, R237 ;  /* 0x0000000204f27824 */ /* 0x000fe400078e02ed */
[----:B------:R-:W-:Y:S01]  /*1750*/  IMAD.IADD R238, R237, 0x1, R0 ;  /* 0x00000001edee7824 */ /* 0x000fe200078e0200 */
[----:B------:R1:W-:Y:S01]  /*1760*/  STL [R1+0x17c], R7 ;  /* 0x00017c0701007387 */ /* 0x0003e20000100800 */
[----:B--2---:R-:W-:Y:S01]  /*1770*/  SHF.R.S32.HI R16, RZ, 0x1f, R16 ;  /* 0x0000001fff107819 */ /* 0x004fe20000011410 */
[C---:B------:R-:W-:Y:S02]  /*1780*/  IMAD.IADD R246, R0.reuse, 0x1, R243 ;  /* 0x0000000100f67824 */ /* 0x040fe400078e02f3 */
[----:B------:R-:W-:Y:S01]  /*1790*/  STL [R1+0x88], R8 ;  /* 0x0000880801007387 */ /* 0x000fe20000100800 */
[----:B------:R-:W-:-:S03]  /*17a0*/  IMAD.IADD R245, R0, 0x1, R244 ;  /* 0x0000000100f57824 */ /* 0x000fc600078e02f4 */
[----:B------:R2:W-:Y:S04]  /*17b0*/  STL [R1+0x178], R14 ;  /* 0x0001780e01007387 */ /* 0x0005e80000100800 */
[----:B------:R-:W-:Y:S01]  /*17c0*/  STL [R1+0x5c], R9 ;  /* 0x00005c0901007387 */ /* 0x000fe20000100800 */
[----:B-1----:R-:W-:-:S05]  /*17d0*/  SHF.R.S32.HI R7, RZ, 0x1f, R38 ;  /* 0x0000001fff077819 */ /* 0x002fca0000011426 */
[----:B------:R1:W-:Y:S01]  /*17e0*/  STL [R1+0x174], R7 ;  /* 0x0001740701007387 */ /* 0x0003e20000100800 */
[----:B--2---:R-:W-:-:S03]  /*17f0*/  SHF.R.S32.HI R14, RZ, 0x1f, R36 ;  /* 0x0000001fff0e7819 */ /* 0x004fc60000011424 */
[----:B------:R-:W-:Y:S04]  /*1800*/  STL [R1+0x170], R37 ;  /* 0x0001702501007387 */ /* 0x000fe80000100800 */
[----:B------:R2:W-:Y:S01]  /*1810*/  STL [R1+0x16c], R14 ;  /* 0x00016c0e01007387 */ /* 0x0005e20000100800 */
        /* <DEDUP_REMOVED lines=34> */
[----:B------:R-:W-:Y:S01]  /*1a40*/  STL [R1+0x118], R14 ;  /* 0x0001180e01007387 */ /* 0x000fe20000100800 */
[----:B-1----:R-:W-:Y:S02]  /*1a50*/  SHF.R.S32.HI R7, RZ, 0x1f, R13 ;  /* 0x0000001fff077819 */ /* 0x002fe4000001140d */
[----:B------:R-:W-:Y:S02]  /*1a60*/  SHF.R.S32.HI R13, RZ, 0x1f, R12 ;  /* 0x0000001fff0d7819 */ /* 0x000fe4000001140c */
[----:B------:R-:W-:Y:S01]  /*1a70*/  SHF.R.S32.HI R12, RZ, 0x1f, R11 ;  /* 0x0000001fff0c7819 */ /* 0x000fe2000001140b */
[----:B------:R1:W-:Y:S01]  /*1a80*/  STL [R1+0x114], R7 ;  /* 0x0001140701007387 */ /* 0x0003e20000100800 */
[----:B------:R-:W-:-:S02]  /*1a90*/  SHF.R.S32.HI R11, RZ, 0x1f, R10 ;  /* 0x0000001fff0b7819 */ /* 0x000fc4000001140a */
[----:B------:R-:W-:Y:S01]  /*1aa0*/  SHF.R.S32.HI R10, RZ, 0x1f, R8 ;  /* 0x0000001fff0a7819 */ /* 0x000fe20000011408 */
[C---:B------:R-:W-:Y:S01]  /*1ab0*/  IMAD.IADD R8, R9.reuse, 0x1, R5 ;  /* 0x0000000109087824 */ /* 0x040fe200078e0205 */
[----:B------:R-:W-:Y:S04]  /*1ac0*/  STL [R1+0x110], R13 ;  /* 0x0001100d01007387 */ /* 0x000fe80000100800 */
[----:B------:R-:W-:Y:S04]  /*1ad0*/  STL [R1+0x10c], R12 ;  /* 0x00010c0c01007387 */ /* 0x000fe80000100800 */
[----:B------:R-:W-:Y:S04]  /*1ae0*/  STL [R1+0x108], R11 ;  /* 0x0001080b01007387 */ /* 0x000fe80000100800 */
[----:B------:R-:W-:Y:S04]  /*1af0*/  STL [R1+0x104], R10 ;  /* 0x0001040a01007387 */ /* 0x000fe80000100800 */
[----:B------:R2:W-:Y:S01]  /*1b00*/  STL [R1+0x68], R8 ;  /* 0x0000680801007387 */ /* 0x0005e20000100800 */
[----:B-1----:R-:W-:-:S02]  /*1b10*/  IADD3 R7, R9, -0x10, RZ ;  /* 0xfffffff009077810 */ /* 0x002fc40007ffe0ff */
[C---:B------:R-:W-:Y:S01]  /*1b20*/  @P0 IADD3 R7, R9.reuse, 0x10, RZ ;  /* 0x0000001009070810 */ /* 0x040fe20007ffe0ff */
[----:B------:R-:W-:-:S04]  /*1b30*/  IMAD.IADD R9, R9, 0x1, R6 ;  /* 0x0000000109097824 */ /* 0x000fc800078e0206 */
[--C-:B------:R-:W-:Y:S01]  /*1b40*/  IMAD.IADD R3, R5, 0x1, R7.reuse ;  /* 0x0000000105037824 */ /* 0x100fe200078e0207 */
[----:B------:R1:W-:Y:S01]  /*1b50*/  STL [R1+0x78], R9 ;  /* 0x0000780901007387 */ /* 0x0003e20000100800 */
[----:B------:R-:W-:Y:S02]  /*1b60*/  IMAD.IADD R5, R6, 0x1, R7 ;  /* 0x0000000106057824 */ /* 0x000fe400078e0207 */
[--C-:B------:R-:W-:Y:S01]  /*1b70*/  IMAD.IADD R2, R3, 0x1, R6.reuse ;  /* 0x0000000103027824 */ /* 0x100fe200078e0206 */
[----:B------:R1:W-:Y:S01]  /*1b80*/  STL [R1+0x60], R7 ;  /* 0x0000600701007387 */ /* 0x0003e20000100800 */
[----:B--2---:R-:W-:-:S05]  /*1b90*/  IMAD.IADD R8, R8, 0x1, R6 ;  /* 0x0000000108087824 */ /* 0x004fca00078e0206 */
[----:B------:R1:W-:Y:S04]  /*1ba0*/  STL [R1+0x74], R8 ;  /* 0x0000740801007387 */ /* 0x0003e80000100800 */
[----:B------:R1:W-:Y:S04]  /*1bb0*/  STL [R1+0x70], R5 ;  /* 0x0000700501007387 */ /* 0x0003e80000100800 */
[----:B------:R1:W-:Y:S04]  /*1bc0*/  STL [R1+0x64], R3 ;  /* 0x0000640301007387 */ /* 0x0003e80000100800 */
[----:B------:R1:W-:Y:S02]  /*1bd0*/  STL [R1+0x6c], R2 ;  /* 0x00006c0201007387 */ /* 0x0003e40000100800 */
.L_x_114:
[----:B------:R-:W2:Y:S01]  /*1be0*/  LDL R0, [R1+0x54] ;  /* 0x0000540001007983 */ /* 0x000ea20000100800 */
[----:B-1----:R-:W-:Y:S01]  /*1bf0*/  IMAD.MOV.U32 R8, RZ, RZ, 0x4 ;  /* 0x00000004ff087424 */ /* 0x002fe200078e00ff */
[----:B------:R-:W-:-:S04]  /*1c00*/  ISETP.NE.U32.AND P4, PT, RZ, c[0x0][0x370], PT ;  /* 0x0000dc00ff007a0c */ /* 0x000fc80003f85070 */
[----:B------:R-:W-:Y:S01]  /*1c10*/  ISETP.NE.AND.EX P4, PT, RZ, c[0x0][0x374], PT, P4 ;  /* 0x0000dd00ff007a0c */ /* 0x000fe20003f85340 */
[----:B--2---:R-:W-:-:S05]  /*1c20*/  IMAD.WIDE R2, R0, R8, c[0x0][0x588] ;  /* 0x0001620000027625 */ /* 0x004fca00078e0208 */
[----:B------:R-:W2:Y:S01]  /*1c30*/  LDG.E R13, [R2.64] ;  /* 0x00000006020d7981 */ /* 0x000ea2000c1e1900 */
[----:B------:R-:W-:Y:S01]  /*1c40*/  IMAD.MOV.U32 R16, RZ, RZ, RZ ;  /* 0x000000ffff107224 */ /* 0x000fe200078e00ff */
[----:B------:R-:W-:Y:S01]  /*1c50*/  ISETP.NE.U32.AND P2, PT, RZ, c[0x0][0x360], PT ;  /* 0x0000d800ff007a0c */ /* 0x000fe20003f45070 */
[----:B------:R-:W-:Y:S01]  /*1c60*/  IMAD.MOV.U32 R11, RZ, RZ, RZ ;  /* 0x000000ffff0b7224 */ /* 0x000fe200078e00ff */
[----:B------:R-:W-:Y:S02]  /*1c70*/  ISETP.NE.U32.AND P3, PT, RZ, c[0x0][0x348], PT ;  /* 0x0000d200ff007a0c */ /* 0x000fe40003f65070 */
[----:B------:R-:W-:Y:S02]  /*1c80*/  ISETP.NE.AND.EX P2, PT, RZ, c[0x0][0x364], PT, P2 ;  /* 0x0000d900ff007a0c */ /* 0x000fe40003f45320 */
[----:B------:R-:W-:Y:S02]  /*1c90*/  ISETP.NE.AND.EX P3, PT, RZ, c[0x0][0x34c], PT, P3 ;  /* 0x0000d300ff007a0c */ /* 0x000fe40003f65330 */
[----:B--2---:R-:W-:Y:S01]  /*1ca0*/  SHF.R.S32.HI R14, RZ, 0x1f, R13 ;  /* 0x0000001fff0e7819 */ /* 0x004fe2000001140d */
[C---:B------:R-:W-:Y:S01]  /*1cb0*/  IMAD.SHL.U32 R20, R13.reuse, 0x4, RZ ;  /* 0x000000040d147824 */ /* 0x040fe200078e00ff */
[C---:B------:R-:W-:Y:S01]  /*1cc0*/  @P4 LEA R6, P1, R13.reuse, c[0x0][0x370], 0x2 ;  /* 0x0000dc000d064a11 */ /* 0x040fe200078210ff */
[----:B------:R1:W-:Y:S01]  /*1cd0*/  STL [R1+0x3c], R13 ;  /* 0x00003c0d01007387 */ /* 0x0003e20000100800 */
[----:B------:R-:W-:-:S02]  /*1ce0*/  SHF.L.U64.HI R17, R13, 0x2, R14 ;  /* 0x000000020d117819 */ /* 0x000fc4000001020e */
[----:B------:R-:W-:Y:S01]  /*1cf0*/  @P4 LEA.HI.X R7, R13, c[0x0][0x374], R14, 0x2, P1 ;  /* 0x0000dd000d074a11 */ /* 0x000fe200008f140e */
[----:B------:R1:W-:Y:S02]  /*1d00*/  STL [R1+0x7c], R14 ;  /* 0x00007c0e01007387 */ /* 0x0003e40000100800 */
[C---:B------:R-:W-:Y:S02]  /*1d10*/  @P2 IADD3 R4, P0, R20.reuse, c[0x0][0x360], RZ ;  /* 0x0000d80014042a10 */ /* 0x040fe40007f1e0ff */
[----:B------:R-:W-:Y:S01]  /*1d20*/  IADD3 R2, P1, R20, c[0x0][0x348], RZ ;  /* 0x0000d20014027a10 */ /* 0x000fe20007f3e0ff */
[----:B------:R-:W2:Y:S01]  /*1d30*/  @P4 LDG.E R16, [R6.64] ;  /* 0x0000000606104981 */ /* 0x000ea2000c1e1900 */
[C---:B------:R-:W-:Y:S02]  /*1d40*/  @P2 IADD3.X R5, R17.reuse, c[0x0][0x364], RZ, P0, !PT ;  /* 0x0000d90011052a10 */ /* 0x040fe400007fe4ff */
[----:B------:R-:W-:Y:S01]  /*1d50*/  IADD3.X R3, R17, c[0x0][0x34c], RZ, P1, !PT ;  /* 0x0000d30011037a10 */ /* 0x000fe20000ffe4ff */
[----:B------:R1:W-:Y:S04]  /*1d60*/  STL [R1+0x40], R20 ;  /* 0x0000401401007387 */ /* 0x0003e80000100800 */
[----:B------:R1:W5:Y:S04]  /*1d70*/  @P2 LDG.E R12, [R4.64] ;  /* 0x00000006040c2981 */ /* 0x000368000c1e1900 */
[----:B------:R1:W5:Y:S04]  /*1d80*/  @P3 LDG.E R11, [R2.64] ;  /* 0x00000006020b3981 */ /* 0x000368000c1e1900 */
[----:B------:R1:W-:Y:S01]  /*1d90*/  STL [R1+0x44], R17 ;  /* 0x0000441101007387 */ /* 0x0003e20000100800 */
[----:B------:R-:W-:Y:S03]  /*1da0*/  YIELD ;  /* 0x0000000000007946 */ /* 0x000fe60003800000 */
[----:B--2---:R1:W-:Y:S01]  /*1db0*/  STL [R1+0x14], R16 ;  /* 0x0000141001007387 */ /* 0x0043e20000100800 */
[----:B------:R-:W-:Y:S05]  /*1dc0*/  @P2 BRA `(.L_x_25) ;  /* 0x0000005000002947 */ /* 0x000fea0003800000 */
[----:B-----5:R-:W-:Y:S01]  /*1dd0*/  MOV R12, c[0x0][0x168] ;  /* 0x00005a00000c7a02 */ /* 0x020fe20000000f00 */
[----:B------:R-:W-:Y:S05]  /*1de0*/  @!P3 BRA `(.L_x_25) ;  /* 0x000000300000b947 */ /* 0x000fea0003800000 */
[----:B------:R2:W3:Y:S04]  /*1df0*/  LDG.E R0, [R2.64] ;  /* 0x0000000602007981 */ /* 0x0004e8000c1e1900 */
[----:B-12---:R-:W3:Y:S02]  /*1e00*/  LDG.E R2, [R2.64+0x4] ;  /* 0x0000040602027981 */ /* 0x006ee4000c1e1900 */
[----:B---3--:R-:W-:-:S02]  /*1e10*/  IADD3 R12, -R0, R2, RZ ;  /* 0x00000002000c7210 */ /* 0x008fc40007ffe1ff */
.L_x_25:
[----:B------:R-:W-:-:S04]  /*1e20*/  ISETP.NE.U32.AND P0, PT, RZ, c[0x0][0x368], PT ;  /* 0x0000da00ff007a0c */ /* 0x000fc80003f05070 */
[----:B------:R-:W-:-:S13]  /*1e30*/  ISETP.NE.AND.EX P0, PT, RZ, c[0x0][0x36c], PT, P0 ;  /* 0x0000db00ff007a0c */ /* 0x000fda0003f05300 */
[----:B------:R-:W-:Y:S05]  /*1e40*/  @!P0 BRA `(.L_x_26) ;  /* 0x0000004000008947 */ /* 0x000fea0003800000 */
[----:B-1----:R-:W-:-:S04]  /*1e50*/  IADD3 R2, P0, R20, c[0x0][0x368], RZ ;  /* 0x0000da0014027a10 */ /* 0x002fc80007f1e0ff */
[----:B------:R-:W-:-:S05]  /*1e60*/  IADD3.X R3, R17, c[0x0][0x36c], RZ, P0, !PT ;  /* 0x0000db0011037a10 */ /* 0x000fca00007fe4ff */
[----:B------:R1:W5:Y:S01]  /*1e70*/  LDG.E R0, [R2.64] ;  /* 0x0000000602007981 */ /* 0x000362000c1e1900 */
[----:B------:R-:W-:Y:S05]  /*1e80*/  BRA `(.L_x_27) ;  /* 0x0000008000007947 */ /* 0x000fea0003800000 */
.L_x_26:
[----:B------:R-:W-:Y:S01]  /*1e90*/  ISETP.NE.U32.AND P0, PT, RZ, c[0x0][0x350], PT ;  /* 0x0000d400ff007a0c */ /* 0x000fe20003f05070 */
[----:B------:R-:W-:-:S03]  /*1ea0*/  IMAD.U32 R0, RZ, RZ, UR5 ;  /* 0x00000005ff007e24 */ /* 0x000fc6000f8e00ff */
[----:B------:R-:W-:-:S13]  /*1eb0*/  ISETP.NE.AND.EX P0, PT, RZ, c[0x0][0x354], PT, P0 ;  /* 0x0000d500ff007a0c */ /* 0x000fda0003f05300 */
[----:B------:R-:W-:Y:S05]  /*1ec0*/  @!P0 BRA `(.L_x_27) ;  /* 0x0000004000008947 */ /* 0x000fea0003800000 */
[----:B-1----:R-:W-:-:S05]  /*1ed0*/  IMAD.WIDE R2, R13, R8, c[0x0][0x350] ;  /* 0x0000d4000d027625 */ /* 0x002fca00078e0208 */
[----:B------:R-:W2:Y:S04]  /*1ee0*/  LDG.E R4, [R2.64] ;  /* 0x0000000602047981 */ /* 0x000ea8000c1e1900 */
[----:B------:R-:W2:Y:S02]  /*1ef0*/  LDG.E R0, [R2.64+0x4] ;  /* 0x0000040602007981 */ /* 0x000ea4000c1e1900 */
[----:B--2---:R-:W-:-:S04]  /*1f00*/  IADD3 R0, -R4, R0, RZ ;  /* 0x0000000004007210 */ /* 0x004fc80007ffe1ff */
.L_x_27:
[----:B------:R-:W2:Y:S01]  /*1f10*/  LDL R15, [R1+0x50] ;  /* 0x00005000010f7983 */ /* 0x000ea20000100800 */
[----:B-----5:R-:W-:Y:S01]  /*1f20*/  IMAD.IADD R22, R0, 0x1, -R16 ;  /* 0x0000000100167824 */ /* 0x020fe200078e0a10 */
[----:B------:R-:W-:Y:S04]  /*1f30*/  BSSY B0, `(.L_x_28) ;  /* 0x000002e000007945 */ /* 0x000fe80003800000 */
[----:B------:R-:W-:-:S02]  /*1f40*/  IADD3 R0, R22, 0x2f, RZ ;  /* 0x0000002f16007810 */ /* 0x000fc40007ffe0ff */
[----:B------:R-:W-:-:S03]  /*1f50*/  ISETP.GE.AND P0, PT, R22, 0x1, PT ;  /* 0x000000011600780c */ /* 0x000fc60003f06270 */
[----:B------:R-:W-:-:S05]  /*1f60*/  IMAD.HI R0, R0, 0x2aaaaaab, RZ ;  /* 0x2aaaaaab00007827 */ /* 0x000fca00078e02ff */
[----:B-1----:R-:W-:-:S04]  /*1f70*/  SHF.R.U32.HI R2, RZ, 0x1f, R0 ;  /* 0x0000001fff027819 */ /* 0x002fc80000011600 */
[----:B------:R-:W-:Y:S01]  /*1f80*/  LEA.HI.SX32 R10, R0, R2, 0x1d ;  /* 0x00000002000a7211 */ /* 0x000fe200078feaff */
[----:B------:R-:W-:Y:S01]  /*1f90*/  IMAD.MOV.U32 R2, RZ, RZ, RZ ;  /* 0x000000ffff027224 */ /* 0x000fe200078e00ff */
[C---:B--2---:R-:W-:Y:S02]  /*1fa0*/  LOP3.LUT R3, R15.reuse, 0xff000000, RZ, 0xc0, !PT ;  /* 0xff0000000f037812 */ /* 0x044fe400078ec0ff */
[----:B------:R-:W-:Y:S02]  /*1fb0*/  LOP3.LUT R4, R15, 0xff0000, RZ, 0xc0, !PT ;  /* 0x00ff00000f047812 */ /* 0x000fe400078ec0ff */
[----:B------:R-:W-:-:S04]  /*1fc0*/  SHF.R.U32.HI R3, RZ, 0x8, R3 ;  /* 0x00000008ff037819 */ /* 0x000fc80000011603 */
[----:B------:R-:W-:-:S04]  /*1fd0*/  LEA.HI R3, R4, R3, RZ, 0x10 ;  /* 0x0000000304037211 */ /* 0x000fc800078f80ff */
[----:B------:R-:W-:Y:S02]  /*1fe0*/  LOP3.LUT R18, R3, 0xff, RZ, 0xc0, !PT ;  /* 0x000000ff03127812 */ /* 0x000fe400078ec0ff */
[----:B------:R-:W-:-:S03]  /*1ff0*/  SHF.R.U32.HI R5, RZ, 0x10, R3 ;  /* 0x00000010ff057819 */ /* 0x000fc60000011603 */
[----:B------:R1:W-:Y:S04]  /*2000*/  STL [R1+0x80], R18 ;  /* 0x0000801201007387 */ /* 0x0003e80000100800 */
[----:B------:R1:W-:Y:S01]  /*2010*/  STL [R1+0x58], R5 ;  /* 0x0000580501007387 */ /* 0x0003e20000100800 */
[----:B------:R-:W-:Y:S05]  /*2020*/  @!P0 BRA `(.L_x_29) ;  /* 0x000001e000008947 */ /* 0x000fea0003800000 */
[----:B------:R-:W-:Y:S01]  /*2030*/  ISETP.NE.AND P0, PT, R5, RZ, PT ;  /* 0x000000ff0500720c */ /* 0x000fe20003f05270 */
[----:B------:R-:W-:-:S03]  /*2040*/  IMAD.MOV.U32 R4, RZ, RZ, RZ ;  /* 0x000000ffff047224 */ /* 0x000fc600078e00ff */
[----:B------:R-:W-:-:S04]  /*2050*/  SEL R0, R5, c[0x0][0x338], P0 ;  /* 0x0000ce0005007a07 */ /* 0x000fc80000000000 */
[----:B------:R-:W-:Y:S02]  /*2060*/  IABS R3, R0 ;  /* 0x0000000000037213 */ /* 0x000fe40000000000 */
[----:B------:R-:W-:Y:S02]  /*2070*/  IADD3 R6, R10, -0x1, R0 ;  /* 0xffffffff0a067810 */ /* 0x000fe40007ffe000 */
[----:B------:R-:W2:Y:S02]  /*2080*/  I2F.RP R2, R3 ;  /* 0x0000000300027306 */ /* 0x000ea40000209400 */
[----:B------:R-:W-:-:S06]  /*2090*/  IABS R9, R6 ;  /* 0x0000000600097213 */ /* 0x000fcc0000000000 */
[----:B--2---:R-:W2:Y:S02]  /*20a0*/  MUFU.RCP R2, R2 ;  /* 0x0000000200027308 */ /* 0x004ea40000001000 */
[----:B--2---:R-:W-:-:S06]  /*20b0*/  IADD3 R2, R2, 0xffffffe, RZ ;  /* 0x0ffffffe02027810 */ /* 0x004fcc0007ffe0ff */
[----:B-1----:R-:W1:Y:S02]  /*20c0*/  F2I.FTZ.U32.TRUNC.NTZ R5, R2 ;  /* 0x0000000200057305 */ /* 0x002e64000021f000 */
[----:B-1----:R-:W-:-:S04]  /*20d0*/  IMAD.MOV R2, RZ, RZ, -R5 ;  /* 0x000000ffff027224 */ /* 0x002fc800078e0a05 */
[----:B------:R-:W-:Y:S01]  /*20e0*/  IMAD.MOV.U32 R7, RZ, RZ, R2 ;  /* 0x000000ffff077224 */ /* 0x000fe200078e0002 */
[----:B------:R-:W-:-:S03]  /*20f0*/  IABS R2, R0 ;  /* 0x0000000000027213 */ /* 0x000fc60000000000 */
[----:B------:R-:W-:Y:S02]  /*2100*/  IMAD R7, R7, R3, RZ ;  /* 0x0000000307077224 */ /* 0x000fe400078e02ff */
[----:B------:R-:W-:Y:S02]  /*2110*/  IMAD.MOV R8, RZ, RZ, -R2 ;  /* 0x000000ffff087224 */ /* 0x000fe400078e0a02 */
[----:B------:R-:W-:-:S04]  /*2120*/  IMAD.HI.U32 R2, R5, R7, R4 ;  /* 0x0000000705027227 */ /* 0x000fc800078e0004 */
[----:B------:R-:W-:Y:S02]  /*2130*/  IMAD.MOV.U32 R4, RZ, RZ, R9 ;  /* 0x000000ffff047224 */ /* 0x000fe400078e0009 */
[----:B------:R-:W-:Y:S02]  /*2140*/  IMAD.MOV.U32 R5, RZ, RZ, R8 ;  /* 0x000000ffff057224 */ /* 0x000fe400078e0008 */
[----:B------:R-:W-:-:S04]  /*2150*/  IMAD.HI.U32 R2, R2, R4, RZ ;  /* 0x0000000402027227 */ /* 0x000fc800078e00ff */
[----:B------:R-:W-:-:S05]  /*2160*/  IMAD R4, R2, R5, R4 ;  /* 0x0000000502047224 */ /* 0x000fca00078e0204 */
[----:B------:R-:W-:-:S13]  /*2170*/  ISETP.GT.U32.AND P1, PT, R3, R4, PT ;  /* 0x000000040300720c */ /* 0x000fda0003f24070 */
[----:B------:R-:W-:Y:S01]  /*2180*/  @!P1 IMAD.IADD R4, R4, 0x1, -R3 ;  /* 0x0000000104049824 */ /* 0x000fe200078e0a03 */
[----:B------:R-:W-:Y:S02]  /*2190*/  @!P1 IADD3 R2, R2, 0x1, RZ ;  /* 0x0000000102029810 */ /* 0x000fe40007ffe0ff */
[----:B------:R-:W-:Y:S02]  /*21a0*/  ISETP.NE.AND P1, PT, R0, RZ, PT ;  /* 0x000000ff0000720c */ /* 0x000fe40003f25270 */
[----:B------:R-:W-:Y:S02]  /*21b0*/  ISETP.GE.U32.AND P2, PT, R4, R3, PT ;  /* 0x000000030400720c */ /* 0x000fe40003f46070 */
[----:B------:R-:W-:-:S04]  /*21c0*/  LOP3.LUT R3, R6, R0, RZ, 0x3c, !PT ;  /* 0x0000000006037212 */ /* 0x000fc800078e3cff */
[----:B------:R-:W-:-:S07]  /*21d0*/  ISETP.GE.AND P0, PT, R3, RZ, PT ;  /* 0x000000ff0300720c */ /* 0x000fce0003f06270 */
[----:B------:R-:W-:-:S06]  /*21e0*/  @P2 IADD3 R2, R2, 0x1, RZ ;  /* 0x0000000102022810 */ /* 0x000fcc0007ffe0ff */
[----:B------:R-:W-:Y:S01]  /*21f0*/  @!P0 IMAD.MOV R2, RZ, RZ, -R2 ;  /* 0x000000ffff028224 */ /* 0x000fe200078e0a02 */
[----:B------:R-:W-:Y:S02]  /*2200*/  @!P1 LOP3.LUT R2, RZ, R0, RZ, 0x33, !PT ;  /* 0x00000000ff029212 */ /* 0x000fe400078e33ff */
.L_x_29:
[----:B------:R-:W-:Y:S05]  /*2210*/  BSYNC B0 ;  /* 0x0000000000007941 */ /* 0x000fea0003800000 */
.L_x_28:
[----:B------:R-:W-:Y:S01]  /*2220*/  IMAD R3, R18, R2, RZ ;  /* 0x0000000212037224 */ /* 0x000fe200078e02ff */
[----:B------:R-:W-:Y:S01]  /*2230*/  PRMT R0, RZ, 0x7610, R0 ;  /* 0x00007610ff007816 */ /* 0x000fe20000000000 */
[----:B-1----:R-:W-:Y:S01]  /*2240*/  CS2R R18, SRZ ;  /* 0x0000000000127805 */ /* 0x002fe2000001ff00 */
[----:B------:R-:W-:Y:S01]  /*2250*/  CS2R R30, SRZ ;  /* 0x00000000001e7805 */ /* 0x000fe2000001ff00 */
[----:B------:R-:W-:Y:S01]  /*2260*/  IMAD.IADD R2, R3, 0x1, R2 ;  /* 0x0000000103027824 */ /* 0x000fe200078e0202 */
[----:B------:R1:W-:Y:S01]  /*2270*/  STL [R1+0x10], R3 ;  /* 0x0000100301007387 */ /* 0x0003e20000100800 */
[----:B------:R-:W-:Y:S01]  /*2280*/  CS2R R24, SRZ ;  /* 0x0000000000187805 */ /* 0x000fe2000001ff00 */
[----:B------:R-:W-:Y:S01]  /*2290*/  CS2R R58, SRZ ;  /* 0x00000000003a7805 */ /* 0x000fe2000001ff00 */
[----:B------:R-:W-:Y:S01]  /*22a0*/  CS2R R112, SRZ ;  /* 0x0000000000707805 */ /* 0x000fe2000001ff00 */
[----:B------:R-:W-:Y:S01]  /*22b0*/  IMNMX R134, R10, R2, PT ;  /* 0x000000020a867217 */ /* 0x000fe20003800200 */
[----:B------:R-:W-:Y:S01]  /*22c0*/  CS2R R86, SRZ ;  /* 0x0000000000567805 */ /* 0x000fe2000001ff00 */
[----:B------:R-:W-:Y:S01]  /*22d0*/  CS2R R156, SRZ ;  /* 0x00000000009c7805 */ /* 0x000fe2000001ff00 */
[----:B------:R-:W-:Y:S01]  /*22e0*/  CS2R R94, SRZ ;  /* 0x00000000005e7805 */ /* 0x000fe2000001ff00 */
[----:B------:R-:W-:Y:S01]  /*22f0*/  ISETP.GT.AND P0, PT, R134, R3, PT ;  /* 0x000000038600720c */ /* 0x000fe20003f04270 */
        /* <DEDUP_REMOVED lines=58> */
[----:B-1----:R-:W-:Y:S01]  /*26a0*/  ISETP.NE.U32.AND P1, PT, RZ, c[0x0][0x340], PT ;  /* 0x0000d000ff007a0c */ /* 0x002fe20003f25070 */
[----:B------:R-:W2:Y:S03]  /*26b0*/  LDL R8, [R1+0x4c] ;  /* 0x00004c0001087983 */ /* 0x000ea60000100800 */
[----:B------:R-:W-:Y:S01]  /*26c0*/  ISETP.NE.AND.EX P1, PT, RZ, c[0x0][0x344], PT, P1 ;  /* 0x0000d100ff007a0c */ /* 0x000fe20003f25310 */
[----:B------:R-:W1:-:S12]  /*26d0*/  S2R R4, SR_TID.X ;  /* 0x0000000000047919 */ /* 0x000e580000002100 */
[----:B------:R-:W-:-:S04]  /*26e0*/  @P1 IADD3 R2, P0, R20, c[0x0][0x340], RZ ;  /* 0x0000d00014021a10 */ /* 0x000fc80007f1e0ff */
[----:B------:R-:W-:-:S05]  /*26f0*/  @P1 IADD3.X R3, R17, c[0x0][0x344], RZ, P0, !PT ;  /* 0x0000d10011031a10 */ /* 0x000fca00007fe4ff */
[----:B------:R3:W4:Y:S01]  /*2700*/  @P1 LDG.E R0, [R2.64] ;  /* 0x0000000602001981 */ /* 0x000722000c1e1900 */
[--C-:B-1----:R-:W-:Y:S02]  /*2710*/  SHF.R.S32.HI R103, RZ, 0x1f, R4.reuse ;  /* 0x0000001fff677819 */ /* 0x102fe40000011404 */
[----:B------:R-:W-:Y:S02]  /*2720*/  SHF.R.S32.HI R102, RZ, 0x1f, R4 ;  /* 0x0000001fff667819 */ /* 0x000fe40000011404 */
[-C--:B------:R-:W-:Y:S02]  /*2730*/  LEA.HI R103, R103, R4.reuse, RZ, 0x3 ;  /* 0x0000000467677211 */ /* 0x080fe400078f18ff */
[----:B------:R-:W-:Y:S02]  /*2740*/  LEA.HI R102, R102, R4, RZ, 0x3 ;  /* 0x0000000466667211 */ /* 0x000fe400078f18ff */
[----:B------:R-:W-:Y:S01]  /*2750*/  LOP3.LUT R103, R103, 0xfffffff8, RZ, 0xc0, !PT ;  /* 0xfffffff867677812 */ /* 0x000fe200078ec0ff */
[----:B------:R-:W-:Y:S01]  /*2760*/  IMAD.MOV.U32 R62, RZ, RZ, 0x30 ;  /* 0x00000030ff3e7424 */ /* 0x000fe200078e00ff */
[----:B------:R-:W-:-:S03]  /*2770*/  SHF.R.S32.HI R102, RZ, 0x3, R102 ;  /* 0x00000003ff667819 */ /* 0x000fc60000011466 */
[----:B------:R-:W-:Y:S02]  /*2780*/  IMAD.IADD R103, R4, 0x1, -R103 ;  /* 0x0000000104677824 */ /* 0x000fe400078e0a67 */
[----:B------:R-:W-:Y:S02]  /*2790*/  IMAD R62, R134, R62, -0x30 ;  /* 0xffffffd0863e7424 */ /* 0x000fe400078e023e */
[----:B------:R-:W-:Y:S02]  /*27a0*/  IMAD R32, R103, 0x20, R102 ;  /* 0x0000002067207824 */ /* 0x000fe400078e0266 */
[----:B---3--:R-:W-:-:S05]  /*27b0*/  IMAD.MOV.U32 R2, RZ, RZ, c[0x0][0x2b8] ;  /* 0x0000ae00ff027624 */ /* 0x008fca00078e00ff */
[----:B------:R-:W-:Y:S01]  /*27c0*/  ISETP.NE.AND P0, PT, R2, 0x1, PT ;  /* 0x000000010200780c */ /* 0x000fe20003f05270 */
[----:B------:R-:W-:-:S05]  /*27d0*/  IMAD.IADD R2, R32, 0x1, R62 ;  /* 0x0000000120027824 */ /* 0x000fca00078e023e */
[C---:B------:R-:W-:Y:S01]  /*27e0*/  ISETP.GE.AND P2, PT, R2.reuse, R22, PT ;  /* 0x000000160200720c */ /* 0x040fe20003f46270 */
[----:B------:R-:W-:-:S03]  /*27f0*/  IMAD.IADD R21, R2, 0x1, R16 ;  /* 0x0000000102157824 */ /* 0x000fc600078e0210 */
[----:B------:R-:W-:Y:S01]  /*2800*/  ISETP.GT.OR P2, PT, R32, 0x2f, P2 ;  /* 0x0000002f2000780c */ /* 0x000fe20001744670 */
[----:B------:R-:W-:Y:S01]  /*2810*/  WARPSYNC 0xffffffff ;  /* 0xffffffff00007948 */ /* 0x000fe20003800000 */
[----:B------:R-:W-:Y:S01]  /*2820*/  BAR.SYNC.DEFER_BLOCKING 0x0 ;  /* 0x0000000000007b1d */ /* 0x000fe20000010000 */
[----:B------:R-:W-:-:S04]  /*2830*/  @P0 IMAD.HI.U32 R3, R21, c[0x0][0x2bc], RZ ;  /* 0x0000af0015030a27 */ /* 0x000fc800078e00ff */
[----:B------:R-:W-:Y:S01]  /*2840*/  IMAD.MOV.U32 R20, RZ, RZ, R21 ;  /* 0x000000ffff147224 */ /* 0x000fe200078e0015 */
[----:B------:R-:W-:Y:S01]  /*2850*/  @P0 SHF.R.U32.HI R20, RZ, c[0x0][0x2c0], R3 ;  /* 0x0000b000ff140a19 */ /* 0x000fe20000011603 */
[----:B------:R-:W-:Y:S01]  /*2860*/  IMAD.MOV.U32 R252, RZ, RZ, RZ ;  /* 0x000000fffffc7224 */ /* 0x000fe200078e00ff */
[----:B------:R-:W-:Y:S02]  /*2870*/  LOP3.LUT R23, R15, 0xffff, RZ, 0xc0, !PT ;  /* 0x0000ffff0f177812 */ /* 0x000fe400078ec0ff */
[----:B------:R-:W-:-:S05]  /*2880*/  SEL R6, R14, RZ, !P3 ;  /* 0x000000ff0e067207 */ /* 0x000fca0005800000 */
[----:B------:R-:W-:Y:S02]  /*2890*/  IMAD R6, R6, c[0x0][0x1c0], RZ ;  /* 0x0000700006067a24 */ /* 0x000fe400078e02ff */
[----:B------:R-:W-:-:S05]  /*28a0*/  @!P1 IMAD.MOV.U32 R0, RZ, RZ, R13 ;  /* 0x000000ffff009224 */ /* 0x000fca00078e000d */
[----:B----4-:R-:W-:Y:S01]  /*28b0*/  SHF.R.S32.HI R2, RZ, 0x1f, R0 ;  /* 0x0000001fff027819 */ /* 0x010fe20000011400 */
[----:B------:R-:W-:-:S04]  /*28c0*/  IMAD.WIDE.U32 R4, R0, c[0x0][0x2b0], RZ ;  /* 0x0000ac0000047a25 */ /* 0x000fc800078e00ff */
[----:B------:R-:W-:Y:S01]  /*28d0*/  IMAD R2, R2, c[0x0][0x2b0], RZ ;  /* 0x0000ac0002027a24 */ /* 0x000fe200078e02ff */
[----:B------:R1:W-:Y:S03]  /*28e0*/  STL.64 [R1+0x20], R4 ;  /* 0x0000200401007387 */ /* 0x0003e60000100a00 */
[----:B------:R-:W-:Y:S01]  /*28f0*/  IMAD R2, R0, c[0x0][0x2b4], R2 ;  /* 0x0000ad0000027a24 */ /* 0x000fe200078e0202 */
[----:B------:R-:W-:-:S03]  /*2900*/  @!P2 IADD3 R0, P1, R20, R4, RZ ;  /* 0x000000041400a210 */ /* 0x000fc60007f3e0ff */
[----:B-1----:R-:W-:Y:S01]  /*2910*/  IMAD.IADD R4, R5, 0x1, R2 ;  /* 0x0000000105047824 */ /* 0x002fe200078e0202 */
[----:B------:R-:W-:-:S04]  /*2920*/  @!P2 LEA R2, P0, R0, c[0x0][0x2a0], 0x2 ;  /* 0x0000a8000002aa11 */ /* 0x000fc800078010ff */
[----:B------:R-:W-:-:S04]  /*2930*/  @!P2 LEA.HI.X.SX32 R3, R20, R4, 0x1, P1 ;  /* 0x000000041403a211 */ /* 0x000fc800008f0eff */
[----:B------:R-:W-:-:S05]  /*2940*/  @!P2 LEA.HI.X R3, R0, c[0x0][0x2a4], R3, 0x2, P0 ;  /* 0x0000a9000003aa11 */ /* 0x000fca00000f1403 */
[----:B------:R1:W3:Y:S01]  /*2950*/  @!P2 LDG.E R252, [R2.64] ;  /* 0x0000000602fca981 */ /* 0x0002e2000c1e1900 */
[----:B------:R-:W-:-:S03]  /*2960*/  SHF.R.S32.HI R0, RZ, 0x1f, R11 ;  /* 0x0000001fff007819 */ /* 0x000fc6000001140b */
[----:B------:R4:W-:Y:S02]  /*2970*/  STL [R1+0x34], R4 ;  /* 0x0000340401007387 */ /* 0x0009e40000100800 */
[----:B------:R-:W-:-:S04]  /*2980*/  IMAD R0, R0, c[0x0][0x178], RZ ;  /* 0x00005e0000007a24 */ /* 0x000fc800078e02ff */
[----:B------:R-:W-:Y:S02]  /*2990*/  IMAD R0, R11, c[0x0][0x17c], R0 ;  /* 0x00005f000b007a24 */ /* 0x000fe400078e0200 */
[----:B--2---:R-:W-:Y:S02]  /*29a0*/  IMAD R5, R8, 0x80, R32 ;  /* 0x0000008008057824 */ /* 0x004fe400078e0220 */
[----:B----4-:R-:W-:-:S05]  /*29b0*/  IMAD.MOV.U32 R4, RZ, RZ, c[0x0][0x2c4] ;  /* 0x0000b100ff047624 */ /* 0x010fca00078e00ff */
[----:B------:R-:W-:Y:S01]  /*29c0*/  ISETP.NE.AND P0, PT, R4, 0x1, PT ;  /* 0x000000010400780c */ /* 0x000fe20003f05270 */
[----:B-1----:R-:W-:-:S04]  /*29d0*/  IMAD.WIDE.U32 R2, R11, c[0x0][0x178], RZ ;  /* 0x00005e000b027a25 */ /* 0x002fc800078e00ff */
[----:B------:R-:W-:Y:S01]  /*29e0*/  IMAD.IADD R3, R3, 0x1, R0 ;  /* 0x0000000103037824 */ /* 0x000fe200078e0200 */
[----:B------:R-:W-:-:S03]  /*29f0*/  SEL R4, R13, RZ, !P3 ;  /* 0x000000ff0d047207 */ /* 0x000fc60005800000 */
[----:B------:R-:W-:-:S04]  /*2a00*/  IMAD.WIDE.U32 R2, R23, c[0x0][0x1b8], R2 ;  /* 0x00006e0017027a25 */ /* 0x000fc800078e0002 */
[----:B------:R-:W-:-:S04]  /*2a10*/  @P0 IMAD.HI.U32 R7, R5, c[0x0][0x2c8], RZ ;  /* 0x0000b20005070a27 */ /* 0x000fc800078e00ff */
[----:B------:R-:W-:Y:S01]  /*2a20*/  IMAD.MOV.U32 R0, RZ, RZ, R5 ;  /* 0x000000ffff007224 */ /* 0x000fe200078e0005 */
[----:B------:R-:W-:Y:S01]  /*2a30*/  @P0 SHF.R.U32.HI R0, RZ, c[0x0][0x2cc], R7 ;  /* 0x0000b300ff000a19 */ /* 0x000fe20000011607 */
[----:B------:R-:W-:Y:S02]  /*2a40*/  IMAD R3, R23, c[0x0][0x1bc], R3 ;  /* 0x00006f0017037a24 */ /* 0x000fe400078e0203 */
[C---:B------:R-:W-:Y:S01]  /*2a50*/  IMAD R6, R4.reuse, c[0x0][0x1c4], R6 ;  /* 0x0000710004067a24 */ /* 0x040fe200078e0206 */
[----:B------:R-:W-:Y:S01]  /*2a60*/  SHF.R.S32.HI R7, RZ, 0x1f, R0 ;  /* 0x0000001fff077819 */ /* 0x000fe20000011400 */
[----:B------:R-:W-:-:S04]  /*2a70*/  IMAD.WIDE.U32 R2, R4, c[0x0][0x1c0], R2 ;  /* 0x0000700004027a25 */ /* 0x000fc800078e0002 */
[----:B------:R-:W-:-:S04]  /*2a80*/  IMAD.MOV R4, RZ, RZ, -R0 ;  /* 0x000000ffff047224 */ /* 0x000fc800078e0a00 */
[----:B------:R-:W-:Y:S02]  /*2a90*/  IMAD R4, R4, c[0x0][0x2c4], R5 ;  /* 0x0000b10004047a24 */ /* 0x000fe400078e0205 */
[----:B------:R-:W-:Y:S02]  /*2aa0*/  IMAD R5, R7, c[0x0][0x1b0], RZ ;  /* 0x00006c0007057a24 */ /* 0x000fe400078e02ff */
[----:B------:R-:W-:Y:S02]  /*2ab0*/  IMAD.IADD R3, R3, 0x1, R6 ;  /* 0x0000000103037824 */ /* 0x000fe400078e0206 */
[C---:B------:R-:W-:Y:S01]  /*2ac0*/  IMAD R6, R0.reuse, c[0x0][0x1b4], R5 ;  /* 0x00006d0000067a24 */ /* 0x040fe200078e0205 */
[----:B------:R-:W-:Y:S01]  /*2ad0*/  SHF.R.S32.HI R5, RZ, 0x1f, R4 ;  /* 0x0000001fff057819 */ /* 0x000fe20000011404 */
[----:B------:R-:W-:-:S04]  /*2ae0*/  IMAD.WIDE.U32 R2, R0, c[0x0][0x1b0], R2 ;  /* 0x00006c0000027a25 */ /* 0x000fc800078e0002 */
[----:B------:R-:W-:Y:S02]  /*2af0*/  IMAD R0, R5, c[0x0][0x1a8], RZ ;  /* 0x00006a0005007a24 */ /* 0x000fe400078e02ff */
[----:B------:R-:W-:Y:S02]  /*2b00*/  IMAD.IADD R3, R3, 0x1, R6 ;  /* 0x0000000103037824 */ /* 0x000fe400078e0206 */
[C---:B------:R-:W-:Y:S02]  /*2b10*/  IMAD R0, R4.reuse, c[0x0][0x1ac], R0 ;  /* 0x00006b0004007a24 */ /* 0x040fe400078e0200 */
[----:B------:R-:W-:-:S04]  /*2b20*/  IMAD.WIDE.U32 R2, R4, c[0x0][0x1a8], R2 ;  /* 0x00006a0004027a25 */ /* 0x000fc800078e0002 */
[----:B------:R-:W-:Y:S01]  /*2b30*/  IMAD.IADD R0, R3, 0x1, R0 ;  /* 0x0000000103007824 */ /* 0x000fe200078e0200 */
[----:B------:R-:W-:-:S04]  /*2b40*/  LEA R18, P0, R2, c[0x0][0x160], 0x1 ;  /* 0x0000580002127a11 */ /* 0x000fc800078008ff */
[----:B------:R-:W-:Y:S01]  /*2b50*/  LEA.HI.X R17, R2, c[0x0][0x164], R0, 0x1, P0 ;  /* 0x0000590002117a11 */ /* 0x000fe200000f0c00 */
[----:B------:R-:W1:Y:S01]  /*2b60*/  SHFL.IDX PT, R3, R18, RZ, 0x181f ;  /* 0x00181fff12037589 */ /* 0x000e6200000e0000 */
[----:B------:R-:W-:-:S03]  /*2b70*/  IMAD R16, R12, c[0x0][0x2c4], RZ ;  /* 0x0000b1000c107a24 */ /* 0x000fc600078e02ff */
[----:B------:R-:W2:Y:S01]  /*2b80*/  SHFL.IDX PT, R4, R17, RZ, 0x181f ;  /* 0x00181fff11047589 */ /* 0x000ea200000e0000 */
[----:B------:R-:W-:-:S05]  /*2b90*/  IMAD R19, R8, 0x80, R102 ;  /* 0x0000008008137824 */ /* 0x000fca00078e0266 */
[----:B------:R-:W-:Y:S01]  /*2ba0*/  ISETP.GE.AND P1, PT, R19, R16, PT ;  /* 0x000000101300720c */ /* 0x000fe20003f26270 */
[----:B------:R-:W4:Y:S01]  /*2bb0*/  SHFL.IDX PT, R0, R18, 0x1, 0x181f ;  /* 0x00381f0012007f89 */ /* 0x000f2200000e0000 */
[C---:B------:R-:W-:Y:S02]  /*2bc0*/  IADD3 R34, R251.reuse, 0x80, RZ ;  /* 0x00000080fb227810 */ /* 0x040fe40007ffe0ff */
[----:B------:R-:W-:Y:S02]  /*2bd0*/  SHF.R.S32.HI R24, RZ, 0x1f, R251 ;  /* 0x0000001fff187819 */ /* 0x000fe400000114fb */
[C---:B------:R-:W-:Y:S02]  /*2be0*/  IADD3 R40, R251.reuse, 0x80, RZ ;  /* 0x00000080fb287810 */ /* 0x040fe40007ffe0ff */
[C---:B------:R-:W-:Y:S02]  /*2bf0*/  IADD3 R33, R251.reuse, 0xc0, RZ ;  /* 0x000000c0fb217810 */ /* 0x040fe40007ffe0ff */
[----:B------:R-:W-:-:S03]  /*2c00*/  IADD3 R35, R251, 0xc0, RZ ;  /* 0x000000c0fb237810 */ /* 0x000fc60007ffe0ff */
[CC--:B-1----:R-:W-:Y:S01]  /*2c10*/  @!P1 LEA R12, P4, R251.reuse, R3.reuse, 0x1 ;  /* 0x00000003fb0c9211 */ /* 0x0c2fe200078808ff */
[----:B------:R-:W1:Y:S01]  /*2c20*/  SHFL.IDX PT, R2, R17, 0x1, 0x181f ;  /* 0x00381f0011027f89 */ /* 0x000e6200000e0000 */
[C---:B------:R-:W-:Y:S02]  /*2c30*/  IADD3 R41, R251.reuse, 0x40, RZ ;  /* 0x00000040fb297810 */ /* 0x040fe40007ffe0ff */
[-C--:B------:R-:W-:Y:S02]  /*2c40*/  @!P1 LEA R8, P5, R34, R3.reuse, 0x1 ;  /* 0x0000000322089211 */ /* 0x080fe400078a08ff */
[----:B--2---:R-:W-:Y:S02]  /*2c50*/  @!P1 LEA.HI.X R13, R251, R4, R24, 0x1, P4 ;  /* 0x00000004fb0d9211 */ /* 0x004fe400020f0c18 */
[----:B------:R-:W-:Y:S02]  /*2c60*/  SHF.R.S32.HI R40, RZ, 0x1f, R40 ;  /* 0x0000001fff287819 */ /* 0x000fe40000011428 */
[----:B------:R-:W-:-:S02]  /*2c70*/  @!P1 LEA R6, P4, R33, R3, 0x1 ;  /* 0x0000000321069211 */ /* 0x000fc400078808ff */
[----:B------:R-:W-:Y:S02]  /*2c80*/  SHF.R.S32.HI R35, RZ, 0x1f, R35 ;  /* 0x0000001fff237819 */ /* 0x000fe40000011423 */
[----:B------:R-:W-:Y:S02]  /*2c90*/  IADD3 R5, R19, 0x20, RZ ;  /* 0x0000002013057810 */ /* 0x000fe40007ffe0ff */
[C---:B------:R-:W-:Y:S02]  /*2ca0*/  ISETP.GE.AND P2, PT, R251.reuse, c[0x0][0x198], PT ;  /* 0x00006600fb007a0c */ /* 0x040fe40003f46270 */
[----:B------:R-:W-:Y:S02]  /*2cb0*/  IADD3 R42, R251, 0x40, RZ ;  /* 0x00000040fb2a7810 */ /* 0x000fe40007ffe0ff */
[----:B------:R-:W-:Y:S02]  /*2cc0*/  @!P1 LEA.HI.X R9, R34, R4, R40, 0x1, P5 ;  /* 0x0000000422099211 */ /* 0x000fe400028f0c28 */
[----:B------:R-:W-:-:S02]  /*2cd0*/  ISETP.GE.AND P6, PT, R41, c[0x0][0x198], PT ;  /* 0x0000660029007a0c */ /* 0x000fc40003fc6270 */
[C---:B------:R-:W-:Y:S02]  /*2ce0*/  @!P1 LEA.HI.X R7, R33.reuse, R4, R35, 0x1, P4 ;  /* 0x0000000421079211 */ /* 0x040fe400020f0c23 */
[----:B------:R-:W-:Y:S02]  /*2cf0*/  ISETP.GE.AND P5, PT, R34, c[0x0][0x198], PT ;  /* 0x0000660022007a0c */ /* 0x000fe40003fa6270 */
[----:B------:R-:W-:Y:S01]  /*2d00*/  ISETP.GE.AND P4, PT, R33, c[0x0][0x198], PT ;  /* 0x0000660021007a0c */ /* 0x000fe20003f86270 */
[----:B------:R2:W-:Y:S01]  /*2d10*/  @!P1 LDGSTS.E.BYPASS.LTC128B.128 [R247+0x4080], [R12.64], !P2 ;  /* 0x040800000cf79fae */ /* 0x0005e2000d101d46 */
[----:B------:R-:W-:Y:S02]  /*2d20*/  ISETP.GE.AND P0, PT, R5, R16, PT ;  /* 0x000000100500720c */ /* 0x000fe40003f06270 */
[----:B------:R-:W-:Y:S02]  /*2d30*/  @!P1 LEA R10, P3, R41, R3, 0x1 ;  /* 0x00000003290a9211 */ /* 0x000fe400078608ff */
[----:B------:R-:W-:-:S04]  /*2d40*/  SHF.R.S32.HI R42, RZ, 0x1f, R42 ;  /* 0x0000001fff2a7819 */ /* 0x000fc8000001142a */
[----:B------:R-:W-:-:S05]  /*2d50*/  @!P1 LEA.HI.X R11, R41, R4, R42, 0x1, P3 ;  /* 0x00000004290b9211 */ /* 0x000fca00018f0c2a */
[----:B------:R5:W-:Y:S04]  /*2d60*/  @!P1 LDGSTS.E.BYPASS.LTC128B.128 [R247+0x8080], [R10.64], !P6 ;  /* 0x080800000af79fae */ /* 0x000be8000f101d46 */
[----:B------:R1:W-:Y:S04]  /*2d70*/  @!P1 LDGSTS.E.BYPASS.LTC128B.128 [R247+0xc080], [R8.64], !P5 ;  /* 0x0c08000008f79fae */ /* 0x0003e8000e901d46 */
[----:B------:R2:W-:Y:S01]  /*2d80*/  @!P1 LDGSTS.E.BYPASS.LTC128B.128 [R247+0x10080], [R6.64], !P4 ;  /* 0x1008000006f79fae */ /* 0x0005e2000e101d46 */
[----:B------:R-:W-:Y:S02]  /*2d90*/  IADD3 R3, R19, 0x40, RZ ;  /* 0x0000004013037810 */ /* 0x000fe40007ffe0ff */
[-C--:B----4-:R-:W-:Y:S01]  /*2da0*/  @!P0 LEA R14, P3, R251, R0.reuse, 0x1 ;  /* 0x00000000fb0e8211 */ /* 0x090fe200078608ff */
[----:B-----5:R-:W4:Y:S01]  /*2db0*/  SHFL.IDX PT, R10, R18, 0x2, 0x181f ;  /* 0x00581f00120a7f89 */ /* 0x020f2200000e0000 */
[----:B-1----:R-:W-:-:S04]  /*2dc0*/  @!P0 LEA R8, P1, R41, R0, 0x1 ;  /* 0x0000000029088211 */ /* 0x002fc800078208ff */
[----:B------:R-:W-:Y:S02]  /*2dd0*/  @!P0 LEA.HI.X R9, R41, R2, R42, 0x1, P1 ;  /* 0x0000000229098211 */ /* 0x000fe400008f0c2a */
[C---:B--2---:R-:W-:Y:S01]  /*2de0*/  @!P0 LEA R6, P1, R34.reuse, R0, 0x1 ;  /* 0x0000000022068211 */ /* 0x044fe200078208ff */
[----:B------:R-:W1:Y:S03]  /*2df0*/  SHFL.IDX PT, R11, R17, 0x2, 0x181f ;  /* 0x00581f00110b7f89 */ /* 0x000e6600000e0000 */
[----:B------:R-:W-:Y:S02]  /*2e00*/  @!P0 LEA.HI.X R7, R34, R2, R40, 0x1, P1 ;  /* 0x0000000222078211 */ /* 0x000fe400008f0c28 */
[----:B------:R-:W-:-:S04]  /*2e10*/  @!P0 LEA R4, P1, R33, R0, 0x1 ;  /* 0x0000000021048211 */ /* 0x000fc800078208ff */
[----:B------:R-:W-:Y:S02]  /*2e20*/  @!P0 LEA.HI.X R5, R33, R2, R35, 0x1, P1 ;  /* 0x0000000221058211 */ /* 0x000fe400008f0c23 */
[----:B------:R-:W-:Y:S02]  /*2e30*/  ISETP.GE.AND P1, PT, R3, R16, PT ;  /* 0x000000100300720c */ /* 0x000fe40003f26270 */
[----:B------:R-:W-:Y:S01]  /*2e40*/  @!P0 LEA.HI.X R15, R251, R2, R24, 0x1, P3 ;  /* 0x00000002fb0f8211 */ /* 0x000fe200018f0c18 */
[----:B------:R-:W-:-:S04]  /*2e50*/  IMAD.MOV R0, RZ, RZ, -R20 ;  /* 0x000000ffff007224 */ /* 0x000fc800078e0a14 */
[----:B------:R2:W-:Y:S01]  /*2e60*/  @!P0 LDGSTS.E.BYPASS.LTC128B.128 [R247+0x5080], [R14.64], !P2 ;  /* 0x050800000ef78fae */ /* 0x0005e2000d101d46 */
[----:B------:R-:W-:-:S03]  /*2e70*/  IMAD R21, R0, c[0x0][0x2b8], R21 ;  /* 0x0000ae0000157a24 */ /* 0x000fc600078e0215 */
[----:B------:R4:W-:Y:S04]  /*2e80*/  @!P0 LDGSTS.E.BYPASS.LTC128B.128 [R247+0x9080], [R8.64], !P6 ;  /* 0x0908000008f78fae */ /* 0x0009e8000f101d46 */
[----:B------:R5:W-:Y:S04]  /*2e90*/  @!P0 LDGSTS.E.BYPASS.LTC128B.128 [R247+0xd080], [R6.64], !P5 ;  /* 0x0d08000006f78fae */ /* 0x000be8000e901d46 */
[----:B------:R2:W-:Y:S01]  /*2ea0*/  @!P0 LDGSTS.E.BYPASS.LTC128B.128 [R247+0x11080], [R4.64], !P4 ;  /* 0x1108000004f78fae */ /* 0x0005e2000e101d46 */
[----:B------:R-:W-:Y:S01]  /*2eb0*/  SHF.R.S32.HI R12, RZ, 0x1f, R21 ;  /* 0x0000001fff0c7819 */ /* 0x000fe20000011415 */
[----:B------:R-:W-:-:S04]  /*2ec0*/  IMAD.WIDE.U32 R2, R21, c[0x0][0x1e0], RZ ;  /* 0x0000780015027a25 */ /* 0x000fc800078e00ff */
[----:B------:R-:W-:Y:S01]  /*2ed0*/  IMAD R0, R12, c[0x0][0x1e0], RZ ;  /* 0x000078000c007a24 */ /* 0x000fe200078e02ff */
[----:B----4-:R-:W-:-:S04]  /*2ee0*/  @!P1 LEA R8, P0, R251, R10, 0x1 ;  /* 0x0000000afb089211 */ /* 0x010fc800078008ff */
[-C--:B-1----:R-:W-:Y:S02]  /*2ef0*/  @!P1 LEA.HI.X R9, R251, R11.reuse, R24, 0x1, P0 ;  /* 0x0000000bfb099211 */ /* 0x082fe400000f0c18 */
[-C--:B-----5:R-:W-:Y:S01]  /*2f00*/  @!P1 LEA R6, P0, R41, R10.reuse, 0x1 ;  /* 0x0000000a29069211 */ /* 0x0a0fe200078008ff */
[----:B------:R-:W-:Y:S01]  /*2f10*/  IMAD R0, R21, c[0x0][0x1e4], R0 ;  /* 0x0000790015007a24 */ /* 0x000fe200078e0200 */
[----:B--2---:R-:W-:Y:S01]  /*2f20*/  IADD3 R14, R19, 0x60, RZ ;  /* 0x00000060130e7810 */ /* 0x004fe20007ffe0ff */
[----:B------:R-:W1:Y:S01]  /*2f30*/  SHFL.IDX PT, R13, R18, 0x3, 0x181f ;  /* 0x00781f00120d7f89 */ /* 0x000e6200000e0000 */
[-C--:B------:R-:W-:Y:S02]  /*2f40*/  @!P1 LEA.HI.X R7, R41, R11.reuse, R42, 0x1, P0 ;  /* 0x0000000b29079211 */ /* 0x080fe400000f0c2a */
[C---:B------:R-:W-:Y:S01]  /*2f50*/  @!P1 LEA R4, P0, R34.reuse, R10, 0x1 ;  /* 0x0000000a22049211 */ /* 0x040fe200078008ff */
[----:B------:R-:W-:Y:S01]  /*2f60*/  IMAD.IADD R3, R3, 0x1, R0 ;  /* 0x0000000103037824 */ /* 0x000fe200078e0200 */
[----:B------:R2:W-:Y:S02]  /*2f70*/  @!P1 LDGSTS.E.BYPASS.LTC128B.128 [R247+0x6080], [R8.64], !P2 ;  /* 0x0608000008f79fae */ /* 0x0005e4000d101d46 */
[----:B------:R-:W-:-:S02]  /*2f80*/  @!P1 LEA.HI.X R5, R34, R11, R40, 0x1, P0 ;  /* 0x0000000b22059211 */ /* 0x000fc400000f0c28 */
[----:B------:R4:W-:Y:S01]  /*2f90*/  @!P1 LDGSTS.E.BYPASS.LTC128B.128 [R247+0xa080], [R6.64], !P6 ;  /* 0x0a08000006f79fae */ /* 0x0009e2000f101d46 */
[----:B------:R-:W-:Y:S01]  /*2fa0*/  ISETP.GE.AND P3, PT, R14, R16, PT ;  /* 0x000000100e00720c */ /* 0x000fe20003f66270 */
[C---:B------:R-:W-:Y:S02]  /*2fb0*/  IMAD.WIDE.U32 R26, R23.reuse, c[0x0][0x1e8], RZ ;  /* 0x00007a00171a7a25 */ /* 0x040fe400078e00ff */
[----:B------:R5:W-:Y:S04]  /*2fc0*/  @!P1 LDGSTS.E.BYPASS.LTC128B.128 [R247+0xe080], [R4.64], !P5 ;  /* 0x0e08000004f79fae */ /* 0x000be8000e901d46 */
[----:B------:R-:W1:Y:S01]  /*2fd0*/  SHFL.IDX PT, R14, R17, 0x3, 0x181f ;  /* 0x00781f00110e7f89 */ /* 0x000e6200000e0000 */
[----:B------:R-:W-:Y:S01]  /*2fe0*/  IMAD R25, R23, c[0x0][0x1ec], R27 ;  /* 0x00007b0017197a24 */ /* 0x000fe200078e021b */
[----:B------:R-:W-:-:S05]  /*2ff0*/  IADD3 R61, R134, -0x1, RZ ;  /* 0xffffffff863d7810 */ /* 0x000fca0007ffe0ff */
[----:B------:R-:W-:Y:S01]  /*3000*/  IMAD R60, R61, -0x30, R22 ;  /* 0xffffffd03d3c7824 */ /* 0x000fe200078e0216 */
[C---:B-----5:R-:W-:Y:S02]  /*3010*/  @!P1 LEA R4, P0, R33.reuse, R10, 0x1 ;  /* 0x0000000a21049211 */ /* 0x060fe400078008ff */
[----:B---3--:R-:W-:Y:S01]  /*3020*/  SHF.R.S32.HI R15, RZ, 0x1f, R252 ;  /* 0x0000001fff0f7819 */ /* 0x008fe200000114fc */
[----:B------:R-:W-:Y:S01]  /*3030*/  IMAD.WIDE.U32 R2, R252, c[0x0][0x1f0], R2 ;  /* 0x00007c00fc027a25 */ /* 0x000fe200078e0002 */
[----:B------:R-:W-:-:S03]  /*3040*/  @!P1 LEA.HI.X R5, R33, R11, R35, 0x1, P0 ;  /* 0x0000000b21059211 */ /* 0x000fc600000f0c23 */
[----:B----4-:R-:W-:Y:S01]  /*3050*/  IMAD R6, R15, c[0x0][0x1f0], RZ ;  /* 0x00007c000f067a24 */ /* 0x010fe200078e02ff */
[----:B------:R-:W-:Y:S01]  /*3060*/  IADD3 R0, P0, R2, R26, RZ ;  /* 0x0000001a02007210 */ /* 0x000fe20007f1e0ff */
[----:B------:R3:W-:Y:S02]  /*3070*/  @!P1 LDGSTS.E.BYPASS.LTC128B.128 [R247+0x12080], [R4.64], !P4 ;  /* 0x1208000004f79fae */ /* 0x0007e4000e101d46 */
[----:B------:R-:W-:Y:S01]  /*3080*/  IMAD R6, R252, c[0x0][0x1f4], R6 ;  /* 0x00007d00fc067a24 */ /* 0x000fe200078e0206 */
[----:B-1----:R-:W-:-:S04]  /*3090*/  @!P3 LEA R2, P1, R251, R13, 0x1 ;  /* 0x0000000dfb02b211 */ /* 0x002fc800078208ff */
[----:B---3--:R-:W-:Y:S02]  /*30a0*/  IADD3.X R4, R25, R3, R6, P0, !PT ;  /* 0x0000000319047210 */ /* 0x008fe400007fe406 */
[----:B------:R-:W-:-:S04]  /*30b0*/  LEA R10, P0, R0, c[0x0][0x1c8], 0x1 ;  /* 0x00007200000a7a11 */ /* 0x000fc800078008ff */
[----:B------:R-:W-:Y:S02]  /*30c0*/  LEA.HI.X R11, R0, c[0x0][0x1cc], R4, 0x1, P0 ;  /* 0x00007300000b7a11 */ /* 0x000fe400000f0c04 */
[----:B------:R-:W-:Y:S01]  /*30d0*/  IMNMX R0, R60, 0x30, PT ;  /* 0x000000303c007817 */ /* 0x000fe20003800200 */
[----:B------:R-:W-:-:S04]  /*30e0*/  IMAD R4, R12, c[0x0][0x208], RZ ;  /* 0x000082000c047a24 */ /* 0x000fc800078e02ff */
[----:B------:R-:W-:Y:S02]  /*30f0*/  IMAD.IADD R5, R0, 0x1, -R102 ;  /* 0x0000000100057824 */ /* 0x000fe400078e0a66 */
[----:B------:R-:W1:Y:S01]  /*3100*/  SHFL.IDX PT, R0, R10, RZ, 0x181f ;  /* 0x00181fff0a007589 */ /* 0x000e6200000e0000 */
[----:B------:R-:W-:-:S03]  /*3110*/  @!P3 LEA.HI.X R3, R251, R14, R24, 0x1, P1 ;  /* 0x0000000efb03b211 */ /* 0x000fc600008f0c18 */
[----:B------:R-:W3:Y:S01]  /*3120*/  SHFL.IDX PT, R12, R11, RZ, 0x181f ;  /* 0x00181fff0b0c7589 */ /* 0x000ee200000e0000 */
[----:B------:R-:W-:Y:S01]  /*3130*/  IMAD R4, R21, c[0x0][0x20c], R4 ;  /* 0x0000830015047a24 */ /* 0x000fe200078e0204 */
[-C--:B--2---:R-:W-:Y:S02]  /*3140*/  @!P3 LEA R8, P0, R41, R13.reuse, 0x1 ;  /* 0x0000000d2908b211 */ /* 0x084fe400078008ff */
[----:B------:R2:W-:Y:S01]  /*3150*/  @!P3 LDGSTS.E.BYPASS.LTC128B.128 [R247+0x7080], [R2.64], !P2 ;  /* 0x0708000002f7bfae */ /* 0x0005e2000d101d46 */
[----:B------:R-:W-:Y:S02]  /*3160*/  ISETP.GE.AND P1, PT, R5, 0x1, PT ;  /* 0x000000010500780c */ /* 0x000fe40003f26270 */
[C---:B------:R-:W-:Y:S02]  /*3170*/  @!P3 LEA R6, P2, R34.reuse, R13, 0x1 ;  /* 0x0000000d2206b211 */ /* 0x040fe400078408ff */
[-C--:B------:R-:W-:Y:S02]  /*3180*/  @!P3 LEA.HI.X R9, R41, R14.reuse, R42, 0x1, P0 ;  /* 0x0000000e2909b211 */ /* 0x080fe400000f0c2a */
[----:B------:R-:W-:-:S02]  /*3190*/  @!P3 LEA.HI.X R7, R34, R14, R40, 0x1, P2 ;  /* 0x0000000e2207b211 */ /* 0x000fc400010f0c28 */
[----:B------:R-:W-:Y:S01]  /*31a0*/  ISETP.GE.AND P2, PT, R5, 0x21, PT ;  /* 0x000000210500780c */ /* 0x000fe20003f46270 */
[----:B------:R-:W-:Y:S04]  /*31b0*/  SHFL.IDX PT, R16, R11, 0x1, 0x181f ;  /* 0x00381f000b107f89 */ /* 0x000fe800000e0000 */
[----:B------:R1:W-:Y:S04]  /*31c0*/  @!P3 LDGSTS.E.BYPASS.LTC128B.128 [R247+0xb080], [R8.64], !P6 ;  /* 0x0b08000008f7bfae */ /* 0x0003e8000f101d46 */
[----:B------:R4:W-:Y:S01]  /*31d0*/  @!P3 LDGSTS.E.BYPASS.LTC128B.128 [R247+0xf080], [R6.64], !P5 ;  /* 0x0f08000006f7bfae */ /* 0x0009e2000e901d46 */
[----:B--2---:R-:W-:-:S04]  /*31e0*/  IMAD.WIDE.U32 R2, R21, c[0x0][0x208], RZ ;  /* 0x0000820015027a25 */ /* 0x004fc800078e00ff */
[----:B------:R-:W-:Y:S01]  /*31f0*/  IMAD.IADD R3, R3, 0x1, R4 ;  /* 0x0000000103037824 */ /* 0x000fe200078e0204 */
[C---:B------:R-:W-:Y:S02]  /*3200*/  @!P3 LEA R4, P0, R33.reuse, R13, 0x1 ;  /* 0x0000000d2104b211 */ /* 0x040fe400078008ff */
[----:B------:R2:W5:Y:S02]  /*3210*/  SHFL.IDX PT, R13, R10, 0x1, 0x181f ;  /* 0x00381f000a0d7f89 */ /* 0x00056400000e0000 */
[----:B------:R-:W-:-:S05]  /*3220*/  @!P3 LEA.HI.X R5, R33, R14, R35, 0x1, P0 ;  /* 0x0000000e2105b211 */ /* 0x000fca00000f0c23 */
[----:B------:R5:W-:Y:S01]  /*3230*/  @!P3 LDGSTS.E.BYPASS.LTC128B.128 [R247+0x13080], [R4.64], !P4 ;  /* 0x1308000004f7bfae */ /* 0x000be2000e101d46 */
[----:B-1----:R-:W-:Y:S02]  /*3240*/  @P1 LEA R8, P3, R41, R0, 0x1 ;  /* 0x0000000029081211 */ /* 0x002fe400078608ff */
[----:B------:R-:W-:Y:S02]  /*3250*/  ISETP.GE.AND P6, PT, R251, c[0x0][0x1d4], PT ;  /* 0x00007500fb007a0c */ /* 0x000fe40003fc6270 */
[----:B------:R-:W-:Y:S01]  /*3260*/  ISETP.GE.AND P5, PT, R41, c[0x0][0x1d4], PT ;  /* 0x0000750029007a0c */ /* 0x000fe20003fa6270 */
[----:B------:R-:W-:Y:S01]  /*3270*/  IMAD.WIDE.U32 R18, R23, c[0x0][0x210], RZ ;  /* 0x0000840017127a25 */ /* 0x000fe200078e00ff */
[----:B---3--:R-:W-:Y:S01]  /*3280*/  @P1 LEA.HI.X R9, R41, R12, R42, 0x1, P3 ;  /* 0x0000000c29091211 */ /* 0x008fe200018f0c2a */
[----:B------:R-:W0:Y:S01]  /*3290*/  LDGDEPBAR ;  /* 0x00000000000079af */ /* 0x000e220000000000 */
[----:B------:R-:W-:Y:S02]  /*32a0*/  ISETP.GE.AND P4, PT, R34, c[0x0][0x1d4], PT ;  /* 0x0000750022007a0c */ /* 0x000fe40003f86270 */
[----:B--2---:R-:W-:-:S04]  /*32b0*/  @P1 LEA R10, P0, R251, R0, 0x1 ;  /* 0x00000000fb0a1211 */ /* 0x004fc800078008ff */
[----:B------:R-:W-:Y:S02]  /*32c0*/  @P1 LEA.HI.X R11, R251, R12, R24, 0x1, P0 ;  /* 0x0000000cfb0b1211 */ /* 0x000fe400000f0c18 */
[-C--:B----4-:R-:W-:Y:S01]  /*32d0*/  @P1 LEA R6, P0, R34, R0.reuse, 0x1 ;  /* 0x0000000022061211 */ /* 0x090fe200078008ff */
[----:B------:R-:W-:Y:S02]  /*32e0*/  IMAD.WIDE.U32 R2, R252, c[0x0][0x218], R2 ;  /* 0x00008600fc027a25 */ /* 0x000fe400078e0002 */
[----:B------:R1:W-:Y:S01]  /*32f0*/  @P1 LDGSTS.E.BYPASS.LTC128B.128 [R247+0x14080], [R10.64], !P6 ;  /* 0x140800000af71fae */ /* 0x0003e2000f101d46 */
[----:B-----5:R-:W-:Y:S02]  /*3300*/  @P1 LEA R4, P3, R33, R0, 0x1 ;  /* 0x0000000021041211 */ /* 0x020fe400078608ff */
[-C--:B------:R-:W-:Y:S01]  /*3310*/  @P1 LEA.HI.X R7, R34, R12.reuse, R40, 0x1, P0 ;  /* 0x0000000c22071211 */ /* 0x080fe200000f0c28 */
[----:B------:R-:W-:Y:S01]  /*3320*/  IMAD R17, R23, c[0x0][0x214], R19 ;  /* 0x0000850017117a24 */ /* 0x000fe200078e0213 */
[C---:B------:R-:W-:Y:S01]  /*3330*/  @P1 LEA.HI.X R5, R33.reuse, R12, R35, 0x1, P3 ;  /* 0x0000000c21051211 */ /* 0x040fe200018f0c23 */
[----:B------:R2:W-:Y:S01]  /*3340*/  @P1 LDGSTS.E.BYPASS.LTC128B.128 [R247+0x15880], [R8.64], !P5 ;  /* 0x1588000008f71fae */ /* 0x0005e2000e901d46 */
[----:B------:R-:W-:Y:S01]  /*3350*/  ISETP.GE.AND P3, PT, R33, c[0x0][0x1d4], PT ;  /* 0x0000750021007a0c */ /* 0x000fe20003f66270 */
[----:B------:R-:W-:Y:S01]  /*3360*/  IMAD R0, R15, c[0x0][0x218], RZ ;  /* 0x000086000f007a24 */ /* 0x000fe200078e02ff */
[C---:B------:R-:W-:Y:S01]  /*3370*/  @P2 LEA R14, P0, R251.reuse, R13, 0x1 ;  /* 0x0000000dfb0e2211 */ /* 0x040fe200078008ff */
[----:B------:R3:W-:Y:S02]  /*3380*/  @P1 LDGSTS.E.BYPASS.LTC128B.128 [R247+0x17080], [R6.64], !P4 ;  /* 0x1708000006f71fae */ /* 0x0007e4000e101d46 */
[----:B------:R-:W-:Y:S01]  /*3390*/  IMAD R12, R252, c[0x0][0x21c], R0 ;  /* 0x00008700fc0c7a24 */ /* 0x000fe200078e0200 */
[----:B------:R-:W-:-:S02]  /*33a0*/  @P2 LEA.HI.X R15, R251, R16, R24, 0x1, P0 ;  /* 0x00000010fb0f2211 */ /* 0x000fc400000f0c18 */
[----:B------:R-:W-:-:S04]  /*33b0*/  IADD3 R0, P0, R2, R18, RZ ;  /* 0x0000001202007210 */ /* 0x000fc80007f1e0ff */
[----:B------:R-:W-:Y:S01]  /*33c0*/  IADD3.X R2, R17, R3, R12, P0, !PT ;  /* 0x0000000311027210 */ /* 0x000fe200007fe40c */
[----:B------:R4:W-:Y:S04]  /*33d0*/  @P1 LDGSTS.E.BYPASS.LTC128B.128 [R247+0x18880], [R4.64], !P3 ;  /* 0x1888000004f71fae */ /* 0x0009e8000d901d46 */
[----:B------:R5:W-:Y:S01]  /*33e0*/  @P2 LDGSTS.E.BYPASS.LTC128B.128 [R247+0x15080], [R14.64], !P6 ;  /* 0x150800000ef72fae */ /* 0x000be2000f101d46 */
[----:B-1----:R-:W-:-:S04]  /*33f0*/  LEA R11, P0, R0, c[0x0][0x1f8], 0x1 ;  /* 0x00007e00000b7a11 */ /* 0x002fc800078008ff */
[----:B------:R-:W-:Y:S02]  /*3400*/  LEA.HI.X R10, R0, c[0x0][0x1fc], R2, 0x1, P0 ;  /* 0x00007f00000a7a11 */ /* 0x000fe400000f0c02 */
[-C--:B---3--:R-:W-:Y:S02]  /*3410*/  @P2 LEA R6, P1, R41, R13.reuse, 0x1 ;  /* 0x0000000d29062211 */ /* 0x088fe400078208ff */
[----:B------:R-:W-:Y:S02]  /*3420*/  @P2 LEA R2, P0, R33, R13, 0x1 ;  /* 0x0000000d21022211 */ /* 0x000fe400078008ff */
[-C--:B------:R-:W-:Y:S02]  /*3430*/  @P2 LEA.HI.X R7, R41, R16.reuse, R42, 0x1, P1 ;  /* 0x0000001029072211 */ /* 0x080fe400008f0c2a */
[----:B------:R-:W-:-:S03]  /*3440*/  @P2 LEA.HI.X R3, R33, R16, R35, 0x1, P0 ;  /* 0x0000001021032211 */ /* 0x000fc600000f0c23 */
[----:B------:R1:W-:Y:S01]  /*3450*/  @P2 LDGSTS.E.BYPASS.LTC128B.128 [R247+0x16880], [R6.64], !P5 ;  /* 0x1688000006f72fae */ /* 0x0003e2000e901d46 */
[----:B----4-:R-:W-:-:S04]  /*3460*/  @P2 LEA R4, P1, R34, R13, 0x1 ;  /* 0x0000000d22042211 */ /* 0x010fc800078208ff */
[----:B------:R-:W-:-:S05]  /*3470*/  @P2 LEA.HI.X R5, R34, R16, R40, 0x1, P1 ;  /* 0x0000001022052211 */ /* 0x000fca00008f0c28 */
[----:B------:R3:W-:Y:S04]  /*3480*/  @P2 LDGSTS.E.BYPASS.LTC128B.128 [R247+0x18080], [R4.64], !P4 ;  /* 0x1808000004f72fae */ /* 0x0007e8000e101d46 */
[----:B------:R4:W-:Y:S04]  /*3490*/  @P2 LDGSTS.E.BYPASS.LTC128B.128 [R247+0x19880], [R2.64], !P3 ;  /* 0x1988000002f72fae */ /* 0x0009e8000d901d46 */
[----:B------:R-:W0:Y:S01]  /*34a0*/  LDGDEPBAR ;  /* 0x00000000000079af */ /* 0x000e220000000000 */
[----:B------:R-:W-:-:S04]  /*34b0*/  DEPBAR.LE SB0, 0x1 ;  /* 0x000080400000791a */ /* 0x000fc80000000000 */
[----:B------:R-:W-:Y:S06]  /*34c0*/  BAR.SYNC.DEFER_BLOCKING 0x0 ;  /* 0x0000000000007b1d */ /* 0x000fec0000010000 */
[----:B--2---:R-:W1:Y:S04]  /*34d0*/  SHFL.IDX PT, R9, R11, RZ, 0x181f ;  /* 0x00181fff0b097589 */ /* 0x004e6800000e0000 */
[----:B------:R-:W2:Y:S04]  /*34e0*/  SHFL.IDX PT, R8, R10, RZ, 0x181f ;  /* 0x00181fff0a087589 */ /* 0x000ea800000e0000 */
[----:B------:R1:W1:Y:S04]  /*34f0*/  LDSM.16.M88.4 R160, [R243] ;  /* 0x00000000f3a0783b */ /* 0x0002680000000200 */
[----:B------:R1:W1:Y:S04]  /*3500*/  LDSM.16.M88.4 R164, [R244] ;  /* 0x00000000f4a4783b */ /* 0x0002680000000200 */
[----:B------:R1:W1:Y:S04]  /*3510*/  LDSM.16.M88.4 R180, [R246] ;  /* 0x00000000f6b4783b */ /* 0x0002680000000200 */
[----:B------:R1:W1:Y:S04]  /*3520*/  LDSM.16.M88.4 R184, [R245] ;  /* 0x00000000f5b8783b */ /* 0x0002680000000200 */
[----:B------:R1:W1:Y:S04]  /*3530*/  LDSM.16.M88.4 R188, [R243+0x4000] ;  /* 0x00400000f3bc783b */ /* 0x0002680000000200 */
[----:B------:R1:W1:Y:S04]  /*3540*/  LDSM.16.M88.4 R192, [R244+0x4000] ;  /* 0x00400000f4c0783b */ /* 0x0002680000000200 */
[----:B------:R1:W1:Y:S04]  /*3550*/  LDSM.16.M88.4 R196, [R246+0x4000] ;  /* 0x00400000f6c4783b */ /* 0x0002680000000200 */
[----:B------:R1:W2:Y:S04]  /*3560*/  LDSM.16.M88.4 R200, [R245+0x4000] ;  /* 0x00400000f5c8783b */ /* 0x0002a80000000200 */
[----:B------:R1:W2:Y:S04]  /*3570*/  LDSM.16.M88.4 R204, [R243+0x8000] ;  /* 0x00800000f3cc783b */ /* 0x0002a80000000200 */
[----:B------:R1:W5:Y:S04]  /*3580*/  LDSM.16.M88.4 R208, [R244+0x8000] ;  /* 0x00800000f4d0783b */ /* 0x0003680000000200 */
[----:B------:R1:W5:Y:S04]  /*3590*/  LDSM.16.M88.4 R212, [R246+0x8000] ;  /* 0x00800000f6d4783b */ /* 0x0003680000000200 */
[----:B------:R1:W5:Y:S04]  /*35a0*/  LDSM.16.M88.4 R216, [R245+0x8000] ;  /* 0x00800000f5d8783b */ /* 0x0003680000000200 */
[----:B------:R2:W5:Y:S04]  /*35b0*/  LDSM.16.M88.4 R220, [R243+0xc000] ;  /* 0x00c00000f3dc783b */ /* 0x0005680000000200 */
[----:B------:R4:W5:Y:S04]  /*35c0*/  LDSM.16.M88.4 R224, [R244+0xc000] ;  /* 0x00c00000f4e0783b */ /* 0x0009680000000200 */
[----:B------:R5:W5:Y:S04]  /*35d0*/  LDSM.16.M88.4 R228, [R246+0xc000] ;  /* 0x00c00000f6e4783b */ /* 0x000b680000000200 */
[----:B------:R5:W5:Y:S04]  /*35e0*/  LDSM.16.M88.4 R232, [R245+0xc000] ;  /* 0x00c00000f5e8783b */ /* 0x000b680000000200 */
[----:B------:R-:W-:Y:S01]  /*35f0*/  BAR.SYNC.DEFER_BLOCKING 0x0 ;  /* 0x0000000000007b1d */ /* 0x000fe20000010000 */
[----:B------:R-:W-:Y:S01]  /*3600*/  LOP3.LUT P1, RZ, R103, 0x2, RZ, 0xc0, !PT ;  /* 0x0000000267ff7812 */ /* 0x000fe2000782c0ff */
[----:B---3--:R-:W-:Y:S01]  /*3610*/  IMAD.IADD R4, R60, 0x1, -R102 ;  /* 0x000000013c047824 */ /* 0x008fe200078e0a66 */
[----:B-1----:R-:W-:-:S02]  /*3620*/  LEA R6, P0, R251, R9, 0x1 ;  /* 0x00000009fb067211 */ /* 0x002fc400078008ff */
[----:B------:R-:W-:Y:S02]  /*3630*/  ISETP.GE.AND P2, PT, R251, c[0x0][0x1d4], PT ;  /* 0x00007500fb007a0c */ /* 0x000fe40003f46270 */
[----:B------:R-:W-:Y:S02]  /*3640*/  IADD3 R0, R135, 0x20, RZ ;  /* 0x0000002087007810 */ /* 0x000fe40007ffe0ff */
[----:B--2---:R-:W-:Y:S02]  /*3650*/  LEA.HI.X R7, R251, R8, R24, 0x1, P0 ;  /* 0x00000008fb077211 */ /* 0x004fe400000f0c18 */
[----:B----4-:R-:W-:-:S03]  /*3660*/  LEA R2, P0, R41, R9, 0x1 ;  /* 0x0000000929027211 */ /* 0x010fc600078008ff */
[----:B------:R-:W-:Y:S01]  /*3670*/  @P1 IADD3 R0, R135, -0x20, RZ ;  /* 0xffffffe087001810 */ /* 0x000fe20007ffe0ff */
[----:B------:R-:W-:-:S04]  /*3680*/  DEPBAR.LE SB0, 0x0 ;  /* 0x000080000000791a */ /* 0x000fc80000000000 */
[----:B------:R-:W-:Y:S01]  /*3690*/  BAR.SYNC.DEFER_BLOCKING 0x0 ;  /* 0x0000000000007b1d */ /* 0x000fe20000010000 */
[C---:B------:R-:W-:Y:S02]  /*36a0*/  ISETP.LT.OR P1, PT, R4.reuse, 0x1, P2 ;  /* 0x000000010400780c */ /* 0x040fe40001721670 */
[C---:B------:R-:W-:Y:S02]  /*36b0*/  ISETP.GE.AND P2, PT, R41.reuse, c[0x0][0x1d4], PT ;  /* 0x0000750029007a0c */ /* 0x040fe40003f46270 */
[----:B------:R-:W-:Y:S02]  /*36c0*/  LEA.HI.X R3, R41, R8, R42, 0x1, P0 ;  /* 0x0000000829037211 */ /* 0x000fe400000f0c2a */
[----:B------:R-:W-:Y:S01]  /*36d0*/  ISETP.LT.OR P0, PT, R4, 0x1, P2 ;  /* 0x000000010400780c */ /* 0x000fe20001701670 */
[----:B------:R1:W-:Y:S04]  /*36e0*/  STL [R1], R21 ;  /* 0x0000001501007387 */ /* 0x0003e80000100800 */
[----:B------:R1:W-:Y:S04]  /*36f0*/  STL.64 [R1+0x18], R26 ;  /* 0x0000181a01007387 */ /* 0x0003e80000100a00 */
[----:B------:R1:W-:Y:S04]  /*3700*/  STL [R1+0x30], R25 ;  /* 0x0000301901007387 */ /* 0x0003e80000100800 */
[----:B------:R-:W2:Y:S04]  /*3710*/  S2R R5, SR_TID.X ;  /* 0x0000000000057919 */ /* 0x000ea80000002100 */
[----:B------:R1:W3:Y:S04]  /*3720*/  LDSM.16.M88.4 R28, [R0] ;  /* 0x00000000001c783b */ /* 0x0002e80000000200 */
[----:B------:R1:W4:Y:S04]  /*3730*/  LDSM.16.M88.4 R36, [R0+0x800] ;  /* 0x000800000024783b */ /* 0x0003280000000200 */
[----:B------:R1:W1:Y:S04]  /*3740*/  LDSM.16.M88.4 R56, [R0+0x1000] ;  /* 0x001000000038783b */ /* 0x0002680000000200 */
[----:B-----5:R1:W1:Y:S04]  /*3750*/  LDSM.16.M88.4 R12, [R135] ;  /* 0x00000000870c783b */ /* 0x0202680000000200 */
[----:B------:R1:W1:Y:S04]  /*3760*/  LDSM.16.M88.4 R24, [R135+0x800] ;  /* 0x000800008718783b */ /* 0x0002680000000200 */
[----:B------:R1:W1:Y:S04]  /*3770*/  LDSM.16.M88.4 R48, [R135+0x1000] ;  /* 0x001000008730783b */ /* 0x0002680000000200 */
[----:B------:R-:W-:Y:S01]  /*3780*/  @!PT LDS RZ, [RZ] ;  /* 0x00000000fffff984 */ /* 0x000fe20000000800 */
[----:B------:R-:W-:Y:S01]  /*3790*/  @!PT LDS RZ, [RZ] ;  /* 0x00000000fffff984 */ /* 0x000fe20000000800 */
[----:B------:R-:W-:Y:S01]  /*37a0*/  @!PT LDS RZ, [RZ] ;  /* 0x00000000fffff984 */ /* 0x000fe20000000800 */
[----:B------:R5:W-:Y:S04]  /*37b0*/  LDGSTS.E.BYPASS.LTC128B.128 [R247+0x4080], [R6.64], !P1 ;  /* 0x0408000006f77fae */ /* 0x000be8000c901d46 */
[----:B------:R2:W-:Y:S01]  /*37c0*/  LDGSTS.E.BYPASS.LTC128B.128 [R247+0x5880], [R2.64], !P0 ;  /* 0x0588000002f77fae */ /* 0x0005e2000c101d46 */
[----:B------:R-:W-:-:S03]  /*37d0*/  ISETP.GE.AND P1, PT, R34, c[0x0][0x1d4], PT ;  /* 0x0000750022007a0c */ /* 0x000fc60003f26270 */
[----:B------:R1:W-:Y:S01]  /*37e0*/  STL.64 [R1+0x28], R18 ;  /* 0x0000281201007387 */ /* 0x0003e20000100a00 */
[----:B-----5:R-:W-:-:S04]  /*37f0*/  LEA R6, P0, R34, R9, 0x1 ;  /* 0x0000000922067211 */ /* 0x020fc800078008ff */
[----:B------:R-:W-:Y:S02]  /*3800*/  LEA.HI.X R7, R34, R8, R40, 0x1, P0 ;  /* 0x0000000822077211 */ /* 0x000fe400000f0c28 */
[----:B--2---:R-:W-:-:S04]  /*3810*/  LEA R2, P0, R33, R9, 0x1 ;  /* 0x0000000921027211 */ /* 0x004fc800078008ff */
[C---:B------:R-:W-:Y:S02]  /*3820*/  LEA.HI.X R3, R33.reuse, R8, R35, 0x1, P0 ;  /* 0x0000000821037211 */ /* 0x040fe400000f0c23 */
[----:B------:R-:W-:Y:S01]  /*3830*/  ISETP.LT.OR P0, PT, R4, 0x1, P1 ;  /* 0x000000010400780c */ /* 0x000fe20000f01670 */
[----:B------:R2:W-:Y:S01]  /*3840*/  STL [R1+0x38], R17 ;  /* 0x0000381101007387 */ /* 0x0005e20000100800 */
[----:B------:R-:W-:Y:S02]  /*3850*/  ISETP.GE.AND P2, PT, R33, c[0x0][0x1d4], PT ;  /* 0x0000750021007a0c */ /* 0x000fe40003f46270 */
[----:B------:R-:W-:-:S09]  /*3860*/  ISETP.GT.AND P1, PT, R5, 0x7f, PT ;  /* 0x0000007f0500780c */ /* 0x000fd20003f24270 */
[----:B------:R2:W-:Y:S01]  /*3870*/  LDGSTS.E.BYPASS.LTC128B.128 [R247+0x7080], [R6.64], !P0 ;  /* 0x0708000006f77fae */ /* 0x0005e2000c101d46 */
[----:B------:R-:W-:Y:S01]  /*3880*/  ISETP.LT.OR P0, PT, R4, 0x1, P2 ;  /* 0x000000010400780c */ /* 0x000fe20001701670 */
[----:B------:R-:W-:-:S12]  /*3890*/  BSSY B0, `(.L_x_31) ;  /* 0x0000027000007945 */ /* 0x000fd80003800000 */
[----:B------:R2:W-:Y:S01]  /*38a0*/  LDGSTS.E.BYPASS.LTC128B.128 [R247+0x8880], [R2.64], !P0 ;  /* 0x0888000002f77fae */ /* 0x0005e2000c101d46 */
[----:B------:R-:W-:Y:S01]  /*38b0*/  ISETP.GT.AND P0, PT, R32, 0x2f, PT ;  /* 0x0000002f2000780c */ /* 0x000fe20003f04270 */
[----:B------:R-:W-:Y:S07]  /*38c0*/  @P1 BRA `(.L_x_32) ;  /* 0x0000023000001947 */ /* 0x000fee0003800000 */
[----:B-1-34-:R-:W-:Y:S05]  /*38d0*/  BRA.DIV ~URZ, `(.L_x_33) ;  /* 0x0000c3c27f007947 */ /* 0x01afea000b800000 */
[----:B------:R1:W3:Y:S04]  /*38e0*/  SHFL.IDX PT, R5, R10, 0x1, 0x181f ;  /* 0x00381f000a057f89 */ /* 0x0002e800000e0000 */
[----:B------:R1:W4:Y:S02]  /*38f0*/  SHFL.IDX PT, R0, R11, 0x1, 0x181f ;  /* 0x00381f000b007f89 */ /* 0x00032400000e0000 */
.L_x_119:
[C---:B-1----:R-:W-:Y:S02]  /*3900*/  IADD3 R11, R251.reuse, 0x40, RZ ;  /* 0x00000040fb0b7810 */ /* 0x042fe40007ffe0ff */
[----:B--2---:R-:W-:Y:S02]  /*3910*/  IADD3 R3, R251, 0x40, RZ ;  /* 0x00000040fb037810 */ /* 0x004fe40007ffe0ff */
[----:B----4-:R-:W-:-:S02]  /*3920*/  LEA R8, P1, R11, R0, 0x1 ;  /* 0x000000000b087211 */ /* 0x010fc400078208ff */
[----:B------:R-:W-:Y:S02]  /*3930*/  SHF.R.S32.HI R3, RZ, 0x1f, R3 ;  /* 0x0000001fff037819 */ /* 0x000fe40000011403 */
[C---:B------:R-:W-:Y:S02]  /*3940*/  IADD3 R10, R251.reuse, 0x80, RZ ;  /* 0x00000080fb0a7810 */ /* 0x040fe40007ffe0ff */
[----:B------:R-:W-:Y:S02]  /*3950*/  IADD3 R2, R251, 0x80, RZ ;  /* 0x00000080fb027810 */ /* 0x000fe40007ffe0ff */
[----:B---3--:R-:W-:Y:S02]  /*3960*/  LEA.HI.X R9, R11, R5, R3, 0x1, P1 ;  /* 0x000000050b097211 */ /* 0x008fe400008f0c03 */
[----:B------:R-:W-:Y:S02]  /*3970*/  SHF.R.S32.HI R2, RZ, 0x1f, R2 ;  /* 0x0000001fff027819 */ /* 0x000fe40000011402 */
[----:B------:R-:W-:-:S02]  /*3980*/  LEA R6, P1, R10, R0, 0x1 ;  /* 0x000000000a067211 */ /* 0x000fc400078208ff */
[----:B------:R-:W-:Y:S02]  /*3990*/  SHF.R.S32.HI R16, RZ, 0x1f, R251 ;  /* 0x0000001fff107819 */ /* 0x000fe400000114fb */
[-C--:B------:R-:W-:Y:S02]  /*39a0*/  LEA.HI.X R7, R10, R5.reuse, R2, 0x1, P1 ;  /* 0x000000050a077211 */ /* 0x080fe400008f0c02 */
[C---:B------:R-:W-:Y:S02]  /*39b0*/  LEA R2, P1, R251.reuse, R0, 0x1 ;  /* 0x00000000fb027211 */ /* 0x040fe400078208ff */
[C---:B------:R-:W-:Y:S02]  /*39c0*/  IADD3 R17, R251.reuse, 0xc0, RZ ;  /* 0x000000c0fb117810 */ /* 0x040fe40007ffe0ff */
[C---:B------:R-:W-:Y:S02]  /*39d0*/  LEA.HI.X R3, R251.reuse, R5, R16, 0x1, P1 ;  /* 0x00000005fb037211 */ /* 0x040fe400008f0c10 */
[----:B------:R-:W-:-:S02]  /*39e0*/  ISETP.GE.AND P1, PT, R251, c[0x0][0x1d4], PT ;  /* 0x00007500fb007a0c */ /* 0x000fc40003f26270 */
[----:B------:R-:W-:Y:S02]  /*39f0*/  IADD3 R16, R251, 0xc0, RZ ;  /* 0x000000c0fb107810 */ /* 0x000fe40007ffe0ff */
[C---:B------:R-:W-:Y:S02]  /*3a00*/  ISETP.LT.OR P1, PT, R4.reuse, 0x21, P1 ;  /* 0x000000210400780c */ /* 0x040fe40000f21670 */
[----:B------:R-:W-:Y:S02]  /*3a10*/  SHF.R.S32.HI R17, RZ, 0x1f, R17 ;  /* 0x0000001fff117819 */ /* 0x000fe40000011411 */
[----:B------:R-:W-:-:S09]  /*3a20*/  ISETP.LT.OR P2, PT, R4, 0x21, P2 ;  /* 0x000000210400780c */ /* 0x000fd20001741670 */
[----:B------:R-:W-:Y:S01]  /*3a30*/  @!PT LDS RZ, [RZ] ;  /* 0x00000000fffff984 */ /* 0x000fe20000000800 */
[----:B------:R-:W-:Y:S01]  /*3a40*/  @!PT LDS RZ, [RZ] ;  /* 0x00000000fffff984 */ /* 0x000fe20000000800 */
[----:B------:R-:W-:Y:S01]  /*3a50*/  @!PT LDS RZ, [RZ] ;  /* 0x00000000fffff984 */ /* 0x000fe20000000800 */
[----:B------:R1:W-:Y:S02]  /*3a60*/  LDGSTS.E.BYPASS.LTC128B.128 [R247+0x5080], [R2.64], !P1 ;  /* 0x0508000002f77fae */ /* 0x0003e4000c901d46 */
[----:B-1----:R-:W-:-:S04]  /*3a70*/  LEA R2, P1, R16, R0, 0x1 ;  /* 0x0000000010027211 */ /* 0x002fc800078208ff */
[----:B------:R-:W-:Y:S02]  /*3a80*/  LEA.HI.X R3, R16, R5, R17, 0x1, P1 ;  /* 0x0000000510037211 */ /* 0x000fe400008f0c11 */
[----:B------:R-:W-:-:S04]  /*3a90*/  ISETP.GE.AND P1, PT, R11, c[0x0][0x1d4], PT ;  /* 0x000075000b007a0c */ /* 0x000fc80003f26270 */
[----:B------:R-:W-:-:S13]  /*3aa0*/  ISETP.LT.OR P1, PT, R4, 0x21, P1 ;  /* 0x000000210400780c */ /* 0x000fda0000f21670 */
[----:B------:R1:W-:Y:S01]  /*3ab0*/  LDGSTS.E.BYPASS.LTC128B.128 [R247+0x6880], [R8.64], !P1 ;  /* 0x0688000008f77fae */ /* 0x0003e2000c901d46 */
[----:B------:R-:W-:-:S04]  /*3ac0*/  ISETP.GE.AND P1, PT, R10, c[0x0][0x1d4], PT ;  /* 0x000075000a007a0c */ /* 0x000fc80003f26270 */
[----:B------:R-:W-:-:S13]  /*3ad0*/  ISETP.LT.OR P1, PT, R4, 0x21, P1 ;  /* 0x000000210400780c */ /* 0x000fda0000f21670 */
[----:B------:R1:W-:Y:S04]  /*3ae0*/  LDGSTS.E.BYPASS.LTC128B.128 [R247+0x8080], [R6.64], !P1 ;  /* 0x0808000006f77fae */ /* 0x0003e8000c901d46 */
[----:B------:R1:W-:Y:S02]  /*3af0*/  LDGSTS.E.BYPASS.LTC128B.128 [R247+0x9880], [R2.64], !P2 ;  /* 0x0988000002f77fae */ /* 0x0003e4000d101d46 */
.L_x_32:
[----:B-1-34-:R-:W-:Y:S05]  /*3b00*/  BSYNC B0 ;  /* 0x0000000000007941 */ /* 0x01afea0003800000 */
.L_x_31:
[----:B------:R-:W1:Y:S01]  /*3b10*/  S2R R68, SR_TID.X ;  /* 0x0000000000447919 */ /* 0x000e620000002100 */
[----:B------:R-:W-:Y:S01]  /*3b20*/  MOV R0, 0x40 ;  /* 0x0000004000007802 */ /* 0x000fe20000000f00 */
[C---:B--2---:R-:W-:Y:S02]  /*3b30*/  HMMA.16816.F32 R16, R160.reuse, R12, RZ ;  /* 0x0000000ca010723c */ /* 0x044fe400000018ff */
[----:B------:R-:W2:Y:S01]  /*3b40*/  LDL R3, [R1+0x10] ;  /* 0x0000100001037983 */ /* 0x000ea20000100800 */
[----:B------:R-:W-:Y:S01]  /*3b50*/  IADD3 R241, R135, 0x20, RZ ;  /* 0x0000002087f17810 */ /* 0x000fe20007ffe0ff */
[----:B------:R-:W-:Y:S02]  /*3b60*/  BSSY B1, `(.L_x_34) ;  /* 0x000012e000017945 */ /* 0x000fe40003800000 */
[----:B------:R-:W0:Y:S02]  /*3b70*/  LDGDEPBAR ;  /* 0x00000000000079af */ /* 0x000e240000000000 */
[C---:B------:R-:W-:Y:S08]  /*3b80*/  HMMA.16816.F32 R12, R160.reuse, R14, RZ ;  /* 0x0000000ea00c723c */ /* 0x040ff000000018ff */
[----:B------:R-:W-:Y:S01]  /*3b90*/  HMMA.16816.F32 R8, R160, R24, RZ ;  /* 0x00000018a008723c */ /* 0x000fe200000018ff */
[----:B-1----:R-:W-:-:S07]  /*3ba0*/  SHF.R.S32.HI R65, RZ, 0x1f, R68 ;  /* 0x0000001fff417819 */ /* 0x002fce0000011444 */
[----:B------:R-:W-:Y:S01]  /*3bb0*/  HMMA.16816.F32 R16, R164, R28, R16 ;  /* 0x0000001ca410723c */ /* 0x000fe20000001810 */
[----:B------:R-:W-:-:S04]  /*3bc0*/  LEA.HI R65, R65, R68, RZ, 0x3 ;  /* 0x0000004441417211 */ /* 0x000fc800078f18ff */
[----:B------:R-:W-:-:S03]  /*3bd0*/  LOP3.LUT R65, R65, 0xfffffff8, RZ, 0xc0, !PT ;  /* 0xfffffff841417812 */ /* 0x000fc600078ec0ff */
[----:B------:R-:W-:Y:S01]  /*3be0*/  HMMA.16816.F32 R4, R160, R26, RZ ;  /* 0x0000001aa004723c */ /* 0x000fe200000018ff */
[----:B------:R-:W-:-:S04]  /*3bf0*/  IADD3 R65, -R65, R68, RZ ;  /* 0x0000004441417210 */ /* 0x000fc80007ffe1ff */
[----:B------:R-:W-:-:S03]  /*3c00*/  R2P PR, R65, 0x6 ;  /* 0x0000000641007804 */ /* 0x000fc60000000000 */
[----:B------:R-:W-:Y:S02]  /*3c10*/  HMMA.16816.F32 R24, R164, R30, R12 ;  /* 0x0000001ea418723c */ /* 0x000fe4000000180c */
[----:B------:R-:W-:-:S04]  /*3c20*/  SEL R0, R0, 0xffffffc0, !P2 ;  /* 0xffffffc000007807 */ /* 0x000fc80005000000 */
[C---:B------:R-:W-:Y:S02]  /*3c30*/  IADD3 R2, R135.reuse, R0, RZ ;  /* 0x0000000087027210 */ /* 0x040fe40007ffe0ff */
[----:B------:R-:W-:Y:S02]  /*3c40*/  HMMA.16816.F32 R20, R160, R48, RZ ;  /* 0x00000030a014723c */ /* 0x000fe400000018ff */
[----:B------:R-:W-:Y:S01]  /*3c50*/  @P1 IADD3 R241, R135, -0x20, RZ ;  /* 0xffffffe087f11810 */ /* 0x000fe20007ffe0ff */
[----:B------:R-:W1:Y:S03]  /*3c60*/  LDSM.16.M88.4 R32, [R2] ;  /* 0x000000000220783b */ /* 0x000e660000000200 */
[----:B------:R-:W-:Y:S01]  /*3c70*/  IADD3 R236, R0, R241, RZ ;  /* 0x000000f100ec7210 */ /* 0x000fe20007ffe0ff */
[----:B------:R-:W3:Y:S01]  /*3c80*/  LDSM.16.M88.4 R12, [R2+0x800] ;  /* 0x00080000020c783b */ /* 0x000ee20000000200 */
[C---:B------:R-:W-:Y:S03]  /*3c90*/  HMMA.16816.F32 R28, R164.reuse, R36, R8 ;  /* 0x00000024a41c723c */ /* 0x040fe60000001808 */
[----:B------:R-:W4:Y:S04]  /*3ca0*/  LDSM.16.M88.4 R40, [R2+0x1000] ;  /* 0x001000000228783b */ /* 0x000f280000000200 */
[----:B------:R-:W-:Y:S01]  /*3cb0*/  LDSM.16.M88.4 R52, [R236+0x800] ;  /* 0x00080000ec34783b */ /* 0x000fe20000000200 */
[C---:B------:R-:W-:Y:S08]  /*3cc0*/  HMMA.16816.F32 R8, R164.reuse, R38, R4 ;  /* 0x00000026a408723c */ /* 0x040ff00000001804 */
[----:B------:R-:W-:Y:S08]  /*3cd0*/  HMMA.16816.F32 R4, R164, R56, R20 ;  /* 0x00000038a404723c */ /* 0x000ff00000001814 */
[----:B-1----:R-:W-:Y:S08]  /*3ce0*/  HMMA.16816.F32 R44, R180, R32, R16 ;  /* 0x00000020b42c723c */ /* 0x002ff00000001810 */
[----:B------:R-:W-:Y:S01]  /*3cf0*/  HMMA.16816.F32 R16, R160, R50, RZ ;  /* 0x00000032a010723c */ /* 0x000fe200000018ff */
[----:B------:R-:W-:Y:S07]  /*3d00*/  LDSM.16.M88.4 R48, [R135+0x2800] ;  /* 0x002800008730783b */ /* 0x000fee0000000200 */
[C---:B------:R-:W-:Y:S01]  /*3d10*/  HMMA.16816.F32 R36, R180.reuse, R34, R24 ;  /* 0x00000022b424723c */ /* 0x040fe20000001818 */
[----:B------:R-:W1:Y:S07]  /*3d20*/  LDSM.16.M88.4 R32, [R236] ;  /* 0x00000000ec20783b */ /* 0x000e6e0000000200 */
[----:B---3--:R-:W-:Y:S08]  /*3d30*/  HMMA.16816.F32 R28, R180, R12, R28 ;  /* 0x0000000cb41c723c */ /* 0x008ff0000000181c */
[----:B------:R-:W-:Y:S01]  /*3d40*/  HMMA.16816.F32 R24, R164, R58, R16 ;  /* 0x0000003aa418723c */ /* 0x000fe20000001810 */
[----:B------:R-:W3:Y:S04]  /*3d50*/  LDSM.16.M88.4 R16, [R236+0x1000] ;  /* 0x00100000ec10783b */ /* 0x000ee80000000200 */
[----:B------:R-:W5:Y:S03]  /*3d60*/  LDSM.16.M88.4 R56, [R135+0x1800] ;  /* 0x001800008738783b */ /* 0x000f660000000200 */
[C---:B------:R-:W-:Y:S08]  /*3d70*/  HMMA.16816.F32 R20, R180.reuse, R14, R8 ;  /* 0x0000000eb414723c */ /* 0x040ff00000001808 */
[C---:B----4-:R-:W-:Y:S08]  /*3d80*/  HMMA.16816.F32 R12, R180.reuse, R40, R4 ;  /* 0x00000028b40c723c */ /* 0x050ff00000001804 */
[----:B------:R-:W-:Y:S01]  /*3d90*/  HMMA.16816.F32 R8, R180, R42, R24 ;  /* 0x0000002ab408723c */ /* 0x000fe20000001818 */
[----:B------:R-:W4:Y:S07]  /*3da0*/  LDSM.16.M88.4 R40, [R135+0x2000] ;  /* 0x002000008728783b */ /* 0x000f2e0000000200 */
[C---:B-1----:R-:W-:Y:S01]  /*3db0*/  HMMA.16816.F32 R4, R184.reuse, R32, R44 ;  /* 0x00000020b804723c */ /* 0x042fe2000000182c */
[----:B------:R-:W-:Y:S07]  /*3dc0*/  LDSM.16.M88.4 R44, [R241+0x2000] ;  /* 0x00200000f12c783b */ /* 0x000fee0000000200 */
[C---:B------:R-:W-:Y:S08]  /*3dd0*/  HMMA.16816.F32 R36, R184.reuse, R34, R36 ;  /* 0x00000022b824723c */ /* 0x040ff00000001824 */
[C---:B------:R-:W-:Y:S08]  /*3de0*/  HMMA.16816.F32 R32, R184.reuse, R52, R28 ;  /* 0x00000034b820723c */ /* 0x040ff0000000181c */
[C---:B------:R-:W-:Y:S01]  /*3df0*/  HMMA.16816.F32 R28, R184.reuse, R54, R20 ;  /* 0x00000036b81c723c */ /* 0x040fe20000001814 */
[----:B------:R-:W-:Y:S07]  /*3e00*/  LDSM.16.M88.4 R52, [R2+0x2800] ;  /* 0x002800000234783b */ /* 0x000fee0000000200 */
[C---:B---3--:R-:W-:Y:S08]  /*3e10*/  HMMA.16816.F32 R24, R184.reuse, R16, R12 ;  /* 0x00000010b818723c */ /* 0x048ff0000000180c */
[----:B------:R-:W-:Y:S01]  /*3e20*/  HMMA.16816.F32 R20, R184, R18, R8 ;  /* 0x00000012b814723c */ /* 0x000fe20000001808 */
[----:B------:R-:W1:Y:S07]  /*3e30*/  LDSM.16.M88.4 R16, [R241+0x1800] ;  /* 0x00180000f110783b */ /* 0x000e6e0000000200 */
[C---:B-----5:R-:W-:Y:S08]  /*3e40*/  HMMA.16816.F32 R12, R188.reuse, R56, R4 ;  /* 0x00000038bc0c723c */ /* 0x060ff00000001804 */
[C---:B------:R-:W-:Y:S01]  /*3e50*/  HMMA.16816.F32 R8, R188.reuse, R58, R36 ;  /* 0x0000003abc08723c */ /* 0x040fe20000001824 */
[----:B------:R-:W-:Y:S07]  /*3e60*/  LDSM.16.M88.4 R56, [R2+0x1800] ;  /* 0x001800000238783b */ /* 0x000fee0000000200 */
[C---:B----4-:R-:W-:Y:S08]  /*3e70*/  HMMA.16816.F32 R4, R188.reuse, R40, R32 ;  /* 0x00000028bc04723c */ /* 0x050ff00000001820 */
[C---:B------:R-:W-:Y:S01]  /*3e80*/  HMMA.16816.F32 R36, R188.reuse, R42, R28 ;  /* 0x0000002abc24723c */ /* 0x040fe2000000181c */
[----:B------:R-:W3:Y:S07]  /*3e90*/  LDSM.16.M88.4 R40, [R241+0x2800] ;  /* 0x00280000f128783b */ /* 0x000eee0000000200 */
[----:B------:R-:W-:Y:S08]  /*3ea0*/  HMMA.16816.F32 R32, R188, R48, R24 ;  /* 0x00000030bc20723c */ /* 0x000ff00000001818 */
[----:B-1----:R-:W-:Y:S01]  /*3eb0*/  HMMA.16816.F32 R24, R192, R16, R12 ;  /* 0x00000010c018723c */ /* 0x002fe2000000180c */
[----:B------:R-:W1:Y:S07]  /*3ec0*/  LDSM.16.M88.4 R12, [R2+0x2000] ;  /* 0x00200000020c783b */ /* 0x000e6e0000000200 */
[----:B------:R-:W-:Y:S01]  /*3ed0*/  HMMA.16816.F32 R28, R188, R50, R20 ;  /* 0x00000032bc1c723c */ /* 0x000fe20000001814 */
[----:B------:R-:W-:Y:S07]  /*3ee0*/  LDSM.16.M88.4 R48, [R236+0x2000] ;  /* 0x00200000ec30783b */ /* 0x000fee0000000200 */
[C---:B------:R-:W-:Y:S08]  /*3ef0*/  HMMA.16816.F32 R20, R192.reuse, R18, R8 ;  /* 0x00000012c014723c */ /* 0x040ff00000001808 */
[C---:B------:R-:W-:Y:S08]  /*3f00*/  HMMA.16816.F32 R8, R192.reuse, R44, R4 ;  /* 0x0000002cc008723c */ /* 0x040ff00000001804 */
[C---:B---3--:R-:W-:Y:S08]  /*3f10*/  HMMA.16816.F32 R16, R192.reuse, R40, R32 ;  /* 0x00000028c010723c */ /* 0x048ff00000001820 */
[C---:B------:R-:W-:Y:S01]  /*3f20*/  HMMA.16816.F32 R4, R192.reuse, R46, R36 ;  /* 0x0000002ec004723c */ /* 0x040fe20000001824 */
[----:B------:R-:W3:Y:S04]  /*3f30*/  LDSM.16.M88.4 R36, [R236+0x1800] ;  /* 0x00180000ec24783b */ /* 0x000ee80000000200 */
[----:B------:R-:W-:Y:S03]  /*3f40*/  LDSM.16.M88.4 R44, [R135+0x3000] ;  /* 0x00300000872c783b */ /* 0x000fe60000000200 */
[----:B------:R-:W-:Y:S01]  /*3f50*/  HMMA.16816.F32 R32, R192, R42, R28 ;  /* 0x0000002ac020723c */ /* 0x000fe2000000181c */
[----:B------:R-:W-:Y:S07]  /*3f60*/  LDSM.16.M88.4 R40, [R135+0x3800] ;  /* 0x003800008728783b */ /* 0x000fee0000000200 */
[----:B------:R-:W-:Y:S01]  /*3f70*/  HMMA.16816.F32 R24, R196, R56, R24 ;  /* 0x00000038c418723c */ /* 0x000fe20000001818 */
[----:B--2---:R-:W-:-:S07]  /*3f80*/  ISETP.GT.AND P1, PT, R61, R3, PT ;  /* 0x000000033d00720c */ /* 0x004fce0003f24270 */
[C---:B------:R-:W-:Y:S08]  /*3f90*/  HMMA.16816.F32 R28, R196.reuse, R58, R20 ;  /* 0x0000003ac41c723c */ /* 0x040ff00000001814 */
[C---:B-1----:R-:W-:Y:S08]  /*3fa0*/  HMMA.16816.F32 R20, R196.reuse, R12, R8 ;  /* 0x0000000cc414723c */ /* 0x042ff00000001808 */
[C---:B------:R-:W-:Y:S01]  /*3fb0*/  HMMA.16816.F32 R8, R196.reuse, R52, R16 ;  /* 0x00000034c408723c */ /* 0x040fe20000001810 */
[----:B------:R-:W1:Y:S07]  /*3fc0*/  LDSM.16.M88.4 R16, [R236+0x2800] ;  /* 0x00280000ec10783b */ /* 0x000e6e0000000200 */
[C---:B------:R-:W-:Y:S08]  /*3fd0*/  HMMA.16816.F32 R12, R196.reuse, R14, R4 ;  /* 0x0000000ec40c723c */ /* 0x040ff00000001804 */
[----:B------:R-:W-:Y:S01]  /*3fe0*/  HMMA.16816.F32 R4, R196, R54, R32 ;  /* 0x00000036c404723c */ /* 0x000fe20000001820 */
[----:B------:R-:W2:Y:S07]  /*3ff0*/  LDSM.16.M88.4 R52, [R135+0x4000] ;  /* 0x004000008734783b */ /* 0x000eae0000000200 */
[C---:B---3--:R-:W-:Y:S08]  /*4000*/  HMMA.16816.F32 R24, R200.reuse, R36, R24 ;  /* 0x00000024c818723c */ /* 0x048ff00000001818 */
[C---:B------:R-:W-:Y:S08]  /*4010*/  HMMA.16816.F32 R36, R200.reuse, R38, R28 ;  /* 0x00000026c824723c */ /* 0x040ff0000000181c */
[C---:B------:R-:W-:Y:S08]  /*4020*/  HMMA.16816.F32 R32, R200.reuse, R48, R20 ;  /* 0x00000030c820723c */ /* 0x040ff00000001814 */
[C---:B------:R-:W-:Y:S01]  /*4030*/  HMMA.16816.F32 R28, R200.reuse, R50, R12 ;  /* 0x00000032c81c723c */ /* 0x040fe2000000180c */
[----:B------:R-:W3:Y:S04]  /*4040*/  LDSM.16.M88.4 R12, [R241+0x3000] ;  /* 0x00300000f10c783b */ /* 0x000ee80000000200 */
[----:B------:R-:W-:Y:S03]  /*4050*/  LDSM.16.M88.4 R48, [R2+0x4000] ;  /* 0x004000000230783b */ /* 0x000fe60000000200 */
[C---:B-1----:R-:W-:Y:S08]  /*4060*/  HMMA.16816.F32 R20, R200.reuse, R16, R8 ;  /* 0x00000010c814723c */ /* 0x042ff00000001808 */
[----:B------:R-:W-:Y:S08]  /*4070*/  HMMA.16816.F32 R8, R200, R18, R4 ;  /* 0x00000012c808723c */ /* 0x000ff00000001804 */
[C---:B------:R-:W-:Y:S08]  /*4080*/  HMMA.16816.F32 R4, R204.reuse, R44, R24 ;  /* 0x0000002ccc04723c */ /* 0x040ff00000001818 */
[C---:B------:R-:W-:Y:S01]  /*4090*/  HMMA.16816.F32 R16, R204.reuse, R46, R36 ;  /* 0x0000002ecc10723c */ /* 0x040fe20000001824 */
[----:B------:R-:W1:Y:S04]  /*40a0*/  LDSM.16.M88.4 R44, [R241+0x3800] ;  /* 0x00380000f12c783b */ /* 0x000e680000000200 */
[----:B------:R-:W4:Y:S03]  /*40b0*/  LDSM.16.M88.4 R36, [R241+0x4000] ;  /* 0x00400000f124783b */ /* 0x000f260000000200 */
[C---:B------:R-:W-:Y:S08]  /*40c0*/  HMMA.16816.F32 R32, R204.reuse, R40, R32 ;  /* 0x00000028cc20723c */ /* 0x040ff00000001820 */
[C---:B--2---:R-:W-:Y:S08]  /*40d0*/  HMMA.16816.F32 R20, R204.reuse, R52, R20 ;  /* 0x00000034cc14723c */ /* 0x044ff00000001814 */
[C---:B------:R-:W-:Y:S01]  /*40e0*/  HMMA.16816.F32 R24, R204.reuse, R42, R28 ;  /* 0x0000002acc18723c */ /* 0x040fe2000000181c */
[----:B------:R-:W2:Y:S07]  /*40f0*/  LDSM.16.M88.4 R40, [R2+0x3000] ;  /* 0x003000000228783b */ /* 0x000eae0000000200 */
[----:B------:R-:W-:Y:S01]  /*4100*/  HMMA.16816.F32 R8, R204, R54, R8 ;  /* 0x00000036cc08723c */ /* 0x000fe20000001808 */
[----:B------:R-:W-:Y:S07]  /*4110*/  LDSM.16.M88.4 R52, [R135+0x4800] ;  /* 0x004800008734783b */ /* 0x000fee0000000200 */
[C---:B---3--:R-:W-:Y:S08]  /*4120*/  HMMA.16816.F32 R4, R208.reuse, R12, R4 ;  /* 0x0000000cd004723c */ /* 0x048ff00000001804 */
[C---:B------:R-:W-:Y:S08]  /*4130*/  HMMA.16816.F32 R12, R208.reuse, R14, R16 ;  /* 0x0000000ed00c723c */ /* 0x040ff00000001810 */
[C---:B-1----:R-:W-:Y:S01]  /*4140*/  HMMA.16816.F32 R16, R208.reuse, R44, R32 ;  /* 0x0000002cd010723c */ /* 0x042fe20000001820 */
[----:B------:R-:W1:Y:S07]  /*4150*/  LDSM.16.M88.4 R32, [R2+0x3800] ;  /* 0x003800000220783b */ /* 0x000e6e0000000200 */
[C---:B----4-:R-:W-:Y:S08]  /*4160*/  HMMA.16816.F32 R28, R208.reuse, R36, R20 ;  /* 0x00000024d01c723c */ /* 0x050ff00000001814 */
[C---:B------:R-:W-:Y:S01]  /*4170*/  HMMA.16816.F32 R20, R208.reuse, R38, R8 ;  /* 0x00000026d014723c */ /* 0x040fe20000001808 */
[----:B------:R-:W3:Y:S07]  /*4180*/  LDSM.16.M88.4 R8, [R236+0x3000] ;  /* 0x00300000ec08783b */ /* 0x000eee0000000200 */
[----:B------:R-:W-:Y:S01]  /*4190*/  HMMA.16816.F32 R24, R208, R46, R24 ;  /* 0x0000002ed018723c */ /* 0x000fe20000001818 */
[----:B------:R-:W4:Y:S07]  /*41a0*/  LDSM.16.M88.4 R44, [R236+0x3800] ;  /* 0x00380000ec2c783b */ /* 0x000f2e0000000200 */
[C---:B--2---:R-:W-:Y:S08]  /*41b0*/  HMMA.16816.F32 R4, R212.reuse, R40, R4 ;  /* 0x00000028d404723c */ /* 0x044ff00000001804 */
[C---:B------:R-:W-:Y:S01]  /*41c0*/  HMMA.16816.F32 R12, R212.reuse, R42, R12 ;  /* 0x0000002ad40c723c */ /* 0x040fe2000000180c */
[----:B------:R-:W2:Y:S07]  /*41d0*/  LDSM.16.M88.4 R40, [R236+0x4000] ;  /* 0x00400000ec28783b */ /* 0x000eae0000000200 */
[C---:B-1----:R-:W-:Y:S08]  /*41e0*/  HMMA.16816.F32 R16, R212.reuse, R32, R16 ;  /* 0x00000020d410723c */ /* 0x042ff00000001810 */
[----:B------:R-:W-:Y:S08]  /*41f0*/  HMMA.16816.F32 R24, R212, R34, R24 ;  /* 0x00000022d418723c */ /* 0x000ff00000001818 */
[----:B---3--:R-:W-:Y:S08]  /*4200*/  HMMA.16816.F32 R4, R216, R8, R4 ;  /* 0x00000008d804723c */ /* 0x008ff00000001804 */
[----:B------:R-:W-:Y:S01]  /*4210*/  HMMA.16816.F32 R32, R212, R50, R20 ;  /* 0x00000032d420723c */ /* 0x000fe20000001814 */
[----:B------:R-:W1:Y:S07]  /*4220*/  LDSM.16.M88.4 R20, [R241+0x4800] ;  /* 0x00480000f114783b */ /* 0x000e6e0000000200 */
[C---:B------:R-:W-:Y:S08]  /*4230*/  HMMA.16816.F32 R12, R216.reuse, R10, R12 ;  /* 0x0000000ad80c723c */ /* 0x040ff0000000180c */
[----:B----4-:R-:W-:Y:S01]  /*4240*/  HMMA.16816.F32 R8, R216, R44, R16 ;  /* 0x0000002cd808723c */ /* 0x010fe20000001810 */
[----:B------:R-:W3:Y:S07]  /*4250*/  LDSM.16.M88.4 R16, [R135+0x5000] ;  /* 0x005000008710783b */ /* 0x000eee0000000200 */
[----:B------:R-:W-:Y:S08]  /*4260*/  HMMA.16816.F32 R4, R220, R52, R4 ;  /* 0x00000034dc04723c */ /* 0x000ff00000001804 */
[----:B------:R-:W-:Y:S08]  /*4270*/  HMMA.16816.F32 R36, R212, R48, R28 ;  /* 0x00000030d424723c */ /* 0x000ff0000000181c */
[C---:B------:R-:W-:Y:S01]  /*4280*/  HMMA.16816.F32 R28, R216.reuse, R46, R24 ;  /* 0x0000002ed81c723c */ /* 0x040fe20000001818 */
[----:B------:R-:W-:Y:S04]  /*4290*/  LDSM.16.M88.4 R24, [R241+0x5000] ;  /* 0x00500000f118783b */ /* 0x000fe80000000200 */
[----:B------:R-:W-:Y:S03]  /*42a0*/  LDSM.16.M88.4 R44, [R241+0x5800] ;  /* 0x00580000f12c783b */ /* 0x000fe60000000200 */
[----:B--2---:R-:W-:Y:S01]  /*42b0*/  HMMA.16816.F32 R56, R216, R42, R32 ;  /* 0x0000002ad838723c */ /* 0x004fe20000001820 */
[----:B------:R-:W2:Y:S07]  /*42c0*/  LDSM.16.M88.4 R32, [R2+0x4800] ;  /* 0x004800000220783b */ /* 0x000eae0000000200 */
[----:B------:R-:W-:Y:S01]  /*42d0*/  HMMA.16816.F32 R12, R220, R54, R12 ;  /* 0x00000036dc0c723c */ /* 0x000fe2000000180c */
[----:B------:R-:W4:Y:S07]  /*42e0*/  LDSM.16.M88.4 R52, [R135+0x5800] ;  /* 0x005800008734783b */ /* 0x000f2e0000000200 */
[----:B-1----:R-:W-:Y:S08]  /*42f0*/  HMMA.16816.F32 R4, R224, R20, R4 ;  /* 0x00000014e004723c */ /* 0x002ff00000001804 */
[C---:B---3--:R-:W-:Y:S08]  /*4300*/  HMMA.16816.F32 R8, R220.reuse, R16, R8 ;  /* 0x00000010dc08723c */ /* 0x048ff00000001808 */
[----:B------:R-:W-:Y:S01]  /*4310*/  HMMA.16816.F32 R16, R220, R18, R28 ;  /* 0x00000012dc10723c */ /* 0x000fe2000000181c */
[----:B------:R-:W1:Y:S07]  /*4320*/  LDSM.16.M88.4 R28, [R236+0x4800] ;  /* 0x00480000ec1c783b */ /* 0x000e6e0000000200 */
[----:B------:R-:W-:Y:S08]  /*4330*/  HMMA.16816.F32 R12, R224, R22, R12 ;  /* 0x00000016e00c723c */ /* 0x000ff0000000180c */
[----:B------:R-:W-:Y:S01]  /*4340*/  HMMA.16816.F32 R36, R216, R40, R36 ;  /* 0x00000028d824723c */ /* 0x000fe20000001824 */
[----:B------:R-:W3:Y:S07]  /*4350*/  LDSM.16.M88.4 R40, [R2+0x5000] ;  /* 0x005000000228783b */ /* 0x000eee0000000200 */
[----:B--2---:R-:W-:Y:S08]  /*4360*/  HMMA.16816.F32 R4, R228, R32, R4 ;  /* 0x00000020e404723c */ /* 0x004ff00000001804 */
[----:B------:R-:W-:Y:S08]  /*4370*/  HMMA.16816.F32 R20, R224, R24, R8 ;  /* 0x00000018e014723c */ /* 0x000ff00000001808 */
[----:B------:R-:W-:Y:S01]  /*4380*/  HMMA.16816.F32 R12, R228, R34, R12 ;  /* 0x00000022e40c723c */ /* 0x000fe2000000180c */
[----:B------:R-:W-:Y:S07]  /*4390*/  LDSM.16.M88.4 R32, [R2+0x5800] ;  /* 0x005800000220783b */ /* 0x000fee0000000200 */
[----:B----4-:R-:W-:Y:S01]  /*43a0*/  HMMA.16816.F32 R48, R220, R52, R36 ;  /* 0x00000034dc30723c */ /* 0x010fe20000001824 */
[----:B------:R-:W2:Y:S07]  /*43b0*/  LDSM.16.M88.4 R36, [R236+0x5000] ;  /* 0x00500000ec24783b */ /* 0x000eae0000000200 */
[----:B-1----:R-:W-:Y:S08]  /*43c0*/  HMMA.16816.F32 R8, R232, R28, R4 ;  /* 0x0000001ce808723c */ /* 0x002ff00000001804 */
[----:B------:R-:W-:Y:S08]  /*43d0*/  HMMA.16816.F32 R16, R224, R26, R16 ;  /* 0x0000001ae010723c */ /* 0x000ff00000001810 */
[----:B---3--:R-:W-:Y:S08]  /*43e0*/  HMMA.16816.F32 R20, R228, R40, R20 ;  /* 0x00000028e414723c */ /* 0x008ff00000001814 */
[----:B------:R-:W-:Y:S01]  /*43f0*/  HMMA.16816.F32 R28, R232, R30, R12 ;  /* 0x0000001ee81c723c */ /* 0x000fe2000000180c */
[----:B------:R-:W-:-:S04]  /*4400*/  FMUL.FTZ R0, R8, c[0x0][0x320] ;  /* 0x0000c80008007a20 */ /* 0x000fc80000410000 */
[----:B------:R1:W3:Y:S03]  /*4410*/  MUFU.TANH R53, R0 ;  /* 0x0000000000357308 */ /* 0x0002e60000002400 */
[----:B------:R-:W-:Y:S08]  /*4420*/  HMMA.16816.F32 R4, R220, R54, R56 ;  /* 0x00000036dc04723c */ /* 0x000ff00000001838 */
[----:B------:R-:W-:Y:S01]  /*4430*/  HMMA.16816.F32 R24, R224, R44, R48 ;  /* 0x0000002ce018723c */ /* 0x000fe20000001830 */
[----:B-1----:R-:W-:-:S07]  /*4440*/  FMUL.FTZ R0, R9, c[0x0][0x320] ;  /* 0x0000c80009007a20 */ /* 0x002fce0000410000 */
[----:B------:R-:W-:Y:S01]  /*4450*/  HMMA.16816.F32 R12, R228, R42, R16 ;  /* 0x0000002ae40c723c */ /* 0x000fe20000001810 */
[----:B------:R1:W4:Y:S07]  /*4460*/  MUFU.TANH R52, R0 ;  /* 0x0000000000347308 */ /* 0x00032e0000002400 */
[----:B--2---:R-:W-:Y:S01]  /*4470*/  HMMA.16816.F32 R16, R232, R36, R20 ;  /* 0x00000024e810723c */ /* 0x004fe20000001814 */
[----:B------:R-:W2:Y:S01]  /*4480*/  LDSM.16.M88.4 R20, [R236+0x5800] ;  /* 0x00580000ec14783b */ /* 0x000ea20000000200 */
[----:B------:R-:W-:-:S06]  /*4490*/  DEPBAR.LE SB0, 0x0 ;  /* 0x000080000000791a */ /* 0x000fcc0000000000 */
[----:B------:R-:W-:Y:S01]  /*44a0*/  HMMA.16816.F32 R4, R224, R46, R4 ;  /* 0x0000002ee004723c */ /* 0x000fe20000001804 */
[----:B-1----:R-:W-:-:S04]  /*44b0*/  FMUL.FTZ R0, R10, c[0x0][0x320] ;  /* 0x0000c8000a007a20 */ /* 0x002fc80000410000 */
[----:B------:R1:W1:Y:S03]  /*44c0*/  MUFU.TANH R44, R0 ;  /* 0x00000000002c7308 */ /* 0x0002660000002400 */
[----:B------:R-:W-:Y:S01]  /*44d0*/  HMMA.16816.F32 R12, R232, R38, R12 ;  /* 0x00000026e80c723c */ /* 0x000fe2000000180c */
[----:B-1----:R-:W-:-:S07]  /*44e0*/  FMUL.FTZ R0, R11, c[0x0][0x320] ;  /* 0x0000c8000b007a20 */ /* 0x002fce0000410000 */
[C---:B------:R-:W-:Y:S01]  /*44f0*/  HMMA.16816.F32 R8, R228.reuse, R32, R24 ;  /* 0x00000020e408723c */ /* 0x040fe20000001818 */
[----:B------:R1:W1:Y:S07]  /*4500*/  MUFU.TANH R43, R0 ;  /* 0x00000000002b7308 */ /* 0x00026e0000002400 */
[----:B------:R-:W-:Y:S01]  /*4510*/  HMMA.16816.F32 R4, R228, R34, R4 ;  /* 0x00000022e404723c */ /* 0x000fe20000001804 */
[----:B-1----:R-:W-:-:S04]  /*4520*/  FMUL.FTZ R0, R28, c[0x0][0x320] ;  /* 0x0000c8001c007a20 */ /* 0x002fc80000410000 */
[----:B------:R1:W1:Y:S11]  /*4530*/  MUFU.TANH R42, R0 ;  /* 0x00000000002a7308 */ /* 0x0002760000002400 */
[C---:B--2---:R-:W-:Y:S08]  /*4540*/  HMMA.16816.F32 R8, R232.reuse, R20, R8 ;  /* 0x00000014e808723c */ /* 0x044ff00000001808 */
[----:B------:R-:W-:Y:S01]  /*4550*/  HMMA.16816.F32 R4, R232, R22, R4 ;  /* 0x00000016e804723c */ /* 0x000fe20000001804 */
[----:B-1----:R-:W-:-:S04]  /*4560*/  FMUL.FTZ R0, R29, c[0x0][0x320] ;  /* 0x0000c8001d007a20 */ /* 0x002fc80000410000 */
[----:B------:R1:W2:Y:S02]  /*4570*/  MUFU.TANH R41, R0 ;  /* 0x0000000000297308 */ /* 0x0002a40000002400 */
        /* <DEDUP_REMOVED lines=35> */
[----:B------:R1:W1:Y:S01]  /*47b0*/  MUFU.TANH R21, R0 ;  /* 0x0000000000157308 */ /* 0x0002620000002400 */
[----:B------:R-:W-:Y:S06]  /*47c0*/  BAR.SYNC.DEFER_BLOCKING 0x0 ;  /* 0x0000000000007b1d */ /* 0x000fec0000010000 */
[----:B------:R-:W-:Y:S05]  /*47d0*/  @!P1 BRA `(.L_x_35) ;  /* 0x0000066000009947 */ /* 0x000fea0003800000 */
[----:B--234-:R-:W2:Y:S04]  /*47e0*/  LDL R3, [R1+0x14] ;  /* 0x0000140001037983 */ /* 0x01cea80000100800 */
[----:B------:R-:W3:Y:S04]  /*47f0*/  LDL.64 R66, [R1+0x20] ;  /* 0x0000200001427983 */ /* 0x000ee80000100a00 */
[----:B------:R-:W4:Y:S01]  /*4800*/  LDL R64, [R1+0x34] ;  /* 0x0000340001407983 */ /* 0x000f220000100800 */
[----:B------:R-:W-:-:S03]  /*4810*/  SHF.R.S32.HI R63, RZ, 0x1f, R68 ;  /* 0x0000001fff3f7819 */ /* 0x000fc60000011444 */
[----:B------:R-:W5:Y:S01]  /*4820*/  LDL.64 R8, [R1+0x18] ;  /* 0x0000180001087983 */ /* 0x000f620000100a00 */
[----:B------:R-:W-:Y:S01]  /*4830*/  LEA.HI R63, R63, R68, RZ, 0x3 ;  /* 0x000000443f3f7211 */ /* 0x000fe200078f18ff */
[----:B-1----:R-:W-:Y:S02]  /*4840*/  IMAD.MOV.U32 R0, RZ, RZ, 0x1 ;  /* 0x00000001ff007424 */ /* 0x002fe400078e00ff */
[----:B------:R-:W3:Y:S01]  /*4850*/  LDL R6, [R1+0x30] ;  /* 0x0000300001067983 */ /* 0x000ee20000100800 */
[----:B------:R-:W-:Y:S02]  /*4860*/  SHF.R.S32.HI R63, RZ, 0x3, R63 ;  /* 0x00000003ff3f7819 */ /* 0x000fe4000001143f */
[----:B------:R-:W-:-:S03]  /*4870*/  ISETP.NE.AND P1, PT, R0, c[0x0][0x2b8], PT ;  /* 0x0000ae0000007a0c */ /* 0x000fc60003f25270 */
[----:B------:R-:W-:Y:S02]  /*4880*/  IMAD R2, R65, 0x20, R63 ;  /* 0x0000002041027824 */ /* 0x000fe400078e023f */
[----:B------:R-:W-:-:S03]  /*4890*/  IMAD.MOV.U32 R252, RZ, RZ, RZ ;  /* 0x000000fffffc7224 */ /* 0x000fc600078e00ff */
[----:B--2---:R-:W-:-:S04]  /*48a0*/  IADD3 R2, R2, R62, R3 ;  /* 0x0000003e02027210 */ /* 0x004fc80007ffe003 */
[----:B------:R-:W-:-:S05]  /*48b0*/  IADD3 R2, R2, -0x30, RZ ;  /* 0xffffffd002027810 */ /* 0x000fca0007ffe0ff */
[----:B------:R-:W-:-:S04]  /*48c0*/  @P1 IMAD.HI.U32 R3, R2, c[0x0][0x2bc], RZ ;  /* 0x0000af0002031a27 */ /* 0x000fc800078e00ff */
[----:B------:R-:W-:Y:S01]  /*48d0*/  IMAD.MOV.U32 R0, RZ, RZ, R2 ;  /* 0x000000ffff007224 */ /* 0x000fe200078e0002 */
[----:B------:R-:W-:-:S04]  /*48e0*/  @P1 SHF.R.U32.HI R0, RZ, c[0x0][0x2c0], R3 ;  /* 0x0000b000ff001a19 */ /* 0x000fc80000011603 */
[----:B---3--:R-:W-:-:S04]  /*48f0*/  @!P0 IADD3 R3, P1, R0, R66, RZ ;  /* 0x0000004200038210 */ /* 0x008fc80007f3e0ff */
[----:B----4-:R-:W-:Y:S02]  /*4900*/  @!P0 LEA.HI.X.SX32 R5, R0, R64, 0x1, P1 ;  /* 0x0000004000058211 */ /* 0x010fe400008f0eff */
[----:B------:R-:W-:-:S04]  /*4910*/  @!P0 LEA R4, P1, R3, c[0x0][0x2a0], 0x2 ;  /* 0x0000a80003048a11 */ /* 0x000fc800078210ff */
[----:B------:R-:W-:-:S05]  /*4920*/  @!P0 LEA.HI.X R5, R3, c[0x0][0x2a4], R5, 0x2, P1 ;  /* 0x0000a90003058a11 */ /* 0x000fca00008f1405 */
[----:B------:R-:W2:Y:S01]  /*4930*/  @!P0 LDG.E R252, [R4.64] ;  /* 0x0000000604fc8981 */ /* 0x000ea2000c1e1900 */
[----:B------:R-:W-:-:S04]  /*4940*/  IMAD.MOV R0, RZ, RZ, -R0 ;  /* 0x000000ffff007224 */ /* 0x000fc800078e0a00 */
[----:B------:R-:W-:-:S05]  /*4950*/  IMAD R7, R0, c[0x0][0x2b8], R2 ;  /* 0x0000ae0000077a24 */ /* 0x000fca00078e0202 */
[----:B------:R-:W-:Y:S01]  /*4960*/  SHF.R.S32.HI R0, RZ, 0x1f, R7 ;  /* 0x0000001fff007819 */ /* 0x000fe20000011407 */
[----:B------:R-:W-:-:S04]  /*4970*/  IMAD.WIDE.U32 R2, R7, c[0x0][0x1e0], RZ ;  /* 0x0000780007027a25 */ /* 0x000fc800078e00ff */
[----:B------:R-:W-:-:S04]  /*4980*/  IMAD R0, R0, c[0x0][0x1e0], RZ ;  /* 0x0000780000007a24 */ /* 0x000fc800078e02ff */
[----:B------:R-:W-:Y:S01]  /*4990*/  IMAD R0, R7, c[0x0][0x1e4], R0 ;  /* 0x0000790007007a24 */ /* 0x000fe200078e0200 */
[----:B------:R1:W-:Y:S03]  /*49a0*/  STL [R1], R7 ;  /* 0x0000000701007387 */ /* 0x0003e60000100800 */
[----:B------:R-:W-:Y:S01]  /*49b0*/  IMAD.IADD R3, R3, 0x1, R0 ;  /* 0x0000000103037824 */ /* 0x000fe200078e0200 */
[----:B------:R-:W-:-:S04]  /*49c0*/  IADD3 R13, -R63, 0x30, RZ ;  /* 0x000000303f0d7810 */ /* 0x000fc80007ffe1ff */
[----:B------:R-:W-:Y:S02]  /*49d0*/  ISETP.GE.AND P2, PT, R13, 0x1, PT ;  /* 0x000000010d00780c */ /* 0x000fe40003f46270 */
[----:B--2---:R-:W-:Y:S01]  /*49e0*/  SHF.R.S32.HI R0, RZ, 0x1f, R252 ;  /* 0x0000001fff007819 */ /* 0x004fe200000114fc */
[----:B------:R-:W-:-:S04]  /*49f0*/  IMAD.WIDE.U32 R2, R252, c[0x0][0x1f0], R2 ;  /* 0x00007c00fc027a25 */ /* 0x000fc800078e0002 */
[----:B------:R-:W-:-:S04]  /*4a00*/  IMAD R0, R0, c[0x0][0x1f0], RZ ;  /* 0x00007c0000007a24 */ /* 0x000fc800078e02ff */
[----:B------:R-:W-:Y:S01]  /*4a10*/  IMAD R4, R252, c[0x0][0x1f4], R0 ;  /* 0x00007d00fc047a24 */ /* 0x000fe200078e0200 */
[----:B-----5:R-:W-:-:S04]  /*4a20*/  IADD3 R0, P1, R8, R2, RZ ;  /* 0x0000000208007210 */ /* 0x020fc80007f3e0ff */
[----:B------:R-:W-:Y:S02]  /*4a30*/  IADD3.X R2, R6, R3, R4, P1, !PT ;  /* 0x0000000306027210 */ /* 0x000fe40000ffe404 */
[----:B------:R-:W-:-:S04]  /*4a40*/  LEA R12, P1, R0, c[0x0][0x1c8], 0x1 ;  /* 0x00007200000c7a11 */ /* 0x000fc800078208ff */
[----:B------:R-:W-:Y:S01]  /*4a50*/  LEA.HI.X R5, R0, c[0x0][0x1cc], R2, 0x1, P1 ;  /* 0x0000730000057a11 */ /* 0x000fe200008f0c02 */
[----:B------:R-:W-:Y:S06]  /*4a60*/  BRA.DIV ~URZ, `(.L_x_36) ;  /* 0x0000b2f27f007947 */ /* 0x000fec000b800000 */
[----:B-1----:R1:W2:Y:S02]  /*4a70*/  SHFL.IDX PT, R4, R5, RZ, 0x181f ;  /* 0x00181fff05047589 */ /* 0x0022a400000e0000 */
.L_x_120:
[----:B------:R-:W-:Y:S05]  /*4a80*/  BRA.DIV ~URZ, `(.L_x_37) ;  /* 0x0000b3427f007947 */ /* 0x000fea000b800000 */
[----:B------:R3:W4:Y:S02]  /*4a90*/  SHFL.IDX PT, R0, R12, RZ, 0x181f ;  /* 0x00181fff0c007589 */ /* 0x00072400000e0000 */
.L_x_121:
[----:B------:R-:W-:Y:S01]  /*4aa0*/  BSSY B0, `(.L_x_38) ;  /* 0x000001b000007945 */ /* 0x000fe20003800000 */
[----:B------:R-:W-:Y:S05]  /*4ab0*/  @!P2 BRA `(.L_x_39) ;  /* 0x000001900000a947 */ /* 0x000fea0003800000 */
[C---:B----4-:R-:W-:Y:S02]  /*4ac0*/  LEA R10, P2, R251.reuse, R0, 0x1 ;  /* 0x00000000fb0a7211 */ /* 0x050fe400078408ff */
[----:B------:R-:W-:Y:S02]  /*4ad0*/  SHF.R.S32.HI R3, RZ, 0x1f, R251 ;  /* 0x0000001fff037819 */ /* 0x000fe400000114fb */
[C---:B------:R-:W-:Y:S02]  /*4ae0*/  IADD3 R2, R251.reuse, 0x40, RZ ;  /* 0x00000040fb027810 */ /* 0x040fe40007ffe0ff */
[C---:B--2---:R-:W-:Y:S02]  /*4af0*/  LEA.HI.X R11, R251.reuse, R4, R3, 0x1, P2 ;  /* 0x00000004fb0b7211 */ /* 0x044fe400010f0c03 */
[----:B------:R-:W-:-:S02]  /*4b00*/  IADD3 R3, R251, 0x40, RZ ;  /* 0x00000040fb037810 */ /* 0x000fc40007ffe0ff */
[C---:B------:R-:W-:Y:S01]  /*4b10*/  IADD3 R17, R251.reuse, 0x80, RZ ;  /* 0x00000080fb117810 */ /* 0x040fe20007ffe0ff */
[----:B------:R-:W-:Y:S01]  /*4b20*/  @!PT LDS RZ, [RZ] ;  /* 0x00000000fffff984 */ /* 0x000fe20000000800 */
[----:B------:R-:W-:Y:S01]  /*4b30*/  @!PT LDS RZ, [RZ] ;  /* 0x00000000fffff984 */ /* 0x000fe20000000800 */
[----:B------:R-:W-:Y:S01]  /*4b40*/  @!PT LDS RZ, [RZ] ;  /* 0x00000000fffff984 */ /* 0x000fe20000000800 */
[----:B------:R2:W-:Y:S01]  /*4b50*/  LDGSTS.E.BYPASS.LTC128B.128 [R247+0x14080], [R10.64], !P6 ;  /* 0x140800000af77fae */ /* 0x0005e2000f101d46 */
[----:B------:R-:W-:Y:S02]  /*4b60*/  LEA R8, P1, R2, R0, 0x1 ;  /* 0x0000000002087211 */ /* 0x000fe400078208ff */
[----:B------:R-:W-:Y:S02]  /*4b70*/  SHF.R.S32.HI R3, RZ, 0x1f, R3 ;  /* 0x0000001fff037819 */ /* 0x000fe40000011403 */
[C---:B------:R-:W-:Y:S02]  /*4b80*/  IADD3 R19, R251.reuse, 0x80, RZ ;  /* 0x00000080fb137810 */ /* 0x040fe40007ffe0ff */
[C---:B------:R-:W-:Y:S02]  /*4b90*/  IADD3 R15, R251.reuse, 0xc0, RZ ;  /* 0x000000c0fb0f7810 */ /* 0x040fe40007ffe0ff */
[----:B------:R-:W-:-:S02]  /*4ba0*/  IADD3 R16, R251, 0xc0, RZ ;  /* 0x000000c0fb107810 */ /* 0x000fc40007ffe0ff */
[----:B------:R-:W-:Y:S02]  /*4bb0*/  LEA R6, P2, R17, R0, 0x1 ;  /* 0x0000000011067211 */ /* 0x000fe400078408ff */
[----:B------:R-:W-:Y:S02]  /*4bc0*/  SHF.R.S32.HI R19, RZ, 0x1f, R19 ;  /* 0x0000001fff137819 */ /* 0x000fe40000011413 */
[----:B------:R-:W-:Y:S02]  /*4bd0*/  LEA.HI.X R9, R2, R4, R3, 0x1, P1 ;  /* 0x0000000402097211 */ /* 0x000fe400008f0c03 */
[----:B------:R-:W-:Y:S02]  /*4be0*/  SHF.R.S32.HI R16, RZ, 0x1f, R16 ;  /* 0x0000001fff107819 */ /* 0x000fe40000011410 */
[----:B------:R-:W-:Y:S01]  /*4bf0*/  LEA R2, P1, R15, R0, 0x1 ;  /* 0x000000000f027211 */ /* 0x000fe200078208ff */
[----:B------:R2:W-:Y:S01]  /*4c00*/  LDGSTS.E.BYPASS.LTC128B.128 [R247+0x15880], [R8.64], !P5 ;  /* 0x1588000008f77fae */ /* 0x0005e2000e901d46 */
[----:B------:R-:W-:-:S02]  /*4c10*/  LEA.HI.X R7, R17, R4, R19, 0x1, P2 ;  /* 0x0000000411077211 */ /* 0x000fc400010f0c13 */
[----:B------:R-:W-:-:S03]  /*4c20*/  LEA.HI.X R3, R15, R4, R16, 0x1, P1 ;  /* 0x000000040f037211 */ /* 0x000fc600008f0c10 */
[----:B------:R2:W-:Y:S04]  /*4c30*/  LDGSTS.E.BYPASS.LTC128B.128 [R247+0x17080], [R6.64], !P4 ;  /* 0x1708000006f77fae */ /* 0x0005e8000e101d46 */
[----:B------:R2:W-:Y:S02]  /*4c40*/  LDGSTS.E.BYPASS.LTC128B.128 [R247+0x18880], [R2.64], !P3 ;  /* 0x1888000002f77fae */ /* 0x0005e4000d901d46 */
.L_x_39:
[----:B------:R-:W-:Y:S05]  /*4c50*/  BSYNC B0 ;  /* 0x0000000000007941 */ /* 0x000fea0003800000 */
.L_x_38:
[----:B------:R-:W-:Y:S01]  /*4c60*/  ISETP.GE.AND P1, PT, R13, 0x21, PT ;  /* 0x000000210d00780c */ /* 0x000fe20003f26270 */
[----:B------:R-:W-:Y:S06]  /*4c70*/  BRA.DIV ~URZ, `(.L_x_40) ;  /* 0x0000b1b27f007947 */ /* 0x000fec000b800000 */
[----:B--2---:R2:W1:Y:S04]  /*4c80*/  SHFL.IDX PT, R4, R5, 0x1, 0x181f ;  /* 0x00381f0005047f89 */ /* 0x00446800000e0000 */
[----:B----4-:R2:W4:Y:S02]  /*4c90*/  SHFL.IDX PT, R0, R12, 0x1, 0x181f ;  /* 0x00381f000c007f89 */ /* 0x01052400000e0000 */
.L_x_122:
[----:B------:R-:W-:Y:S05]  /*4ca0*/  @!P1 BRA `(.L_x_35) ;  /* 0x0000019000009947 */ /* 0x000fea0003800000 */
[----:B----4-:R-:W-:Y:S02]  /*4cb0*/  LEA R10, P2, R251, R0, 0x1 ;  /* 0x00000000fb0a7211 */ /* 0x010fe400078408ff */
[----:B------:R-:W-:-:S02]  /*4cc0*/  SHF.R.S32.HI R3, RZ, 0x1f, R251 ;  /* 0x0000001fff037819 */ /* 0x000fc400000114fb */
[C---:B------:R-:W-:Y:S02]  /*4cd0*/  IADD3 R2, R251.reuse, 0x40, RZ ;  /* 0x00000040fb027810 */ /* 0x040fe40007ffe0ff */
[C---:B-1----:R-:W-:Y:S02]  /*4ce0*/  LEA.HI.X R11, R251.reuse, R4, R3, 0x1, P2 ;  /* 0x00000004fb0b7211 */ /* 0x042fe400010f0c03 */
[C---:B------:R-:W-:Y:S02]  /*4cf0*/  IADD3 R3, R251.reuse, 0x40, RZ ;  /* 0x00000040fb037810 */ /* 0x040fe40007ffe0ff */
[----:B------:R-:W-:Y:S01]  /*4d00*/  IADD3 R13, R251, 0x80, RZ ;  /* 0x00000080fb0d7810 */ /* 0x000fe20007ffe0ff */
[----:B------:R-:W-:Y:S01]  /*4d10*/  @!PT LDS RZ, [RZ] ;  /* 0x00000000fffff984 */ /* 0x000fe20000000800 */
[----:B------:R-:W-:Y:S01]  /*4d20*/  @!PT LDS RZ, [RZ] ;  /* 0x00000000fffff984 */ /* 0x000fe20000000800 */
[----:B------:R-:W-:Y:S01]  /*4d30*/  @!PT LDS RZ, [RZ] ;  /* 0x00000000fffff984 */ /* 0x000fe20000000800 */
[----:B------:R1:W-:Y:S01]  /*4d40*/  LDGSTS.E.BYPASS.LTC128B.128 [R247+0x15080], [R10.64], !P6 ;  /* 0x150800000af77fae */ /* 0x0003e2000f101d46 */
[----:B------:R-:W-:Y:S02]  /*4d50*/  LEA R8, P1, R2, R0, 0x1 ;  /* 0x0000000002087211 */ /* 0x000fe400078208ff */
[----:B------:R-:W-:-:S02]  /*4d60*/  SHF.R.S32.HI R3, RZ, 0x1f, R3 ;  /* 0x0000001fff037819 */ /* 0x000fc40000011403 */
[C---:B------:R-:W-:Y:S02]  /*4d70*/  IADD3 R15, R251.reuse, 0x80, RZ ;  /* 0x00000080fb0f7810 */ /* 0x040fe40007ffe0ff */
[C---:B--2---:R-:W-:Y:S02]  /*4d80*/  IADD3 R5, R251.reuse, 0xc0, RZ ;  /* 0x000000c0fb057810 */ /* 0x044fe40007ffe0ff */
[----:B---3--:R-:W-:Y:S02]  /*4d90*/  IADD3 R12, R251, 0xc0, RZ ;  /* 0x000000c0fb0c7810 */ /* 0x008fe40007ffe0ff */
[----:B------:R-:W-:Y:S02]  /*4da0*/  LEA R6, P2, R13, R0, 0x1 ;  /* 0x000000000d067211 */ /* 0x000fe400078408ff */
[----:B------:R-:W-:Y:S02]  /*4db0*/  SHF.R.S32.HI R15, RZ, 0x1f, R15 ;  /* 0x0000001fff0f7819 */ /* 0x000fe4000001140f */
[----:B------:R-:W-:-:S02]  /*4dc0*/  LEA.HI.X R9, R2, R4, R3, 0x1, P1 ;  /* 0x0000000402097211 */ /* 0x000fc400008f0c03 */
[----:B------:R-:W-:Y:S02]  /*4dd0*/  SHF.R.S32.HI R12, RZ, 0x1f, R12 ;  /* 0x0000001fff0c7819 */ /* 0x000fe4000001140c */
[----:B------:R-:W-:Y:S01]  /*4de0*/  LEA R2, P1, R5, R0, 0x1 ;  /* 0x0000000005027211 */ /* 0x000fe200078208ff */
[----:B------:R1:W-:Y:S01]  /*4df0*/  LDGSTS.E.BYPASS.LTC128B.128 [R247+0x16880], [R8.64], !P5 ;  /* 0x1688000008f77fae */ /* 0x0003e2000e901d46 */
[-C--:B------:R-:W-:Y:S02]  /*4e00*/  LEA.HI.X R7, R13, R4.reuse, R15, 0x1, P2 ;  /* 0x000000040d077211 */ /* 0x080fe400010f0c0f */
[----:B------:R-:W-:-:S03]  /*4e10*/  LEA.HI.X R3, R5, R4, R12, 0x1, P1 ;  /* 0x0000000405037211 */ /* 0x000fc600008f0c0c */
[----:B------:R1:W-:Y:S04]  /*4e20*/  LDGSTS.E.BYPASS.LTC128B.128 [R247+0x18080], [R6.64], !P4 ;  /* 0x1808000006f77fae */ /* 0x0003e8000e101d46 */
[----:B------:R1:W-:Y:S02]  /*4e30*/  LDGSTS.E.BYPASS.LTC128B.128 [R247+0x19880], [R2.64], !P3 ;  /* 0x1988000002f77fae */ /* 0x0003e4000d901d46 */
.L_x_35:
[----:B--234-:R-:W-:Y:S05]  /*4e40*/  BSYNC B1 ;  /* 0x0000000000017941 */ /* 0x01cfea0003800000 */
.L_x_34:
[----:B-1----:R-:W2:Y:S04]  /*4e50*/  LDL R0, [R1+0x84] ;  /* 0x0000840001007983 */ /* 0x002ea80000100800 */
[----:B------:R-:W0:Y:S01]  /*4e60*/  LDGDEPBAR ;  /* 0x00000000000079af */ /* 0x000e220000000000 */
[----:B--2---:R-:W-:-:S05]  /*4e70*/  IMAD.IADD R0, R60, 0x1, -R0 ;  /* 0x000000013c007824 */ /* 0x004fca00078e0a00 */
[C---:B------:R-:W-:Y:S02]  /*4e80*/  ISETP.GT.AND P3, PT, R0.reuse, RZ, PT ;  /* 0x000000ff0000720c */ /* 0x040fe40003f64270 */
[C---:B------:R-:W-:Y:S02]  /*4e90*/  ISETP.GT.AND P2, PT, R0.reuse, 0x1, PT ;  /* 0x000000010000780c */ /* 0x040fe40003f44270 */
[----:B------:R-:W-:Y:S02]  /*4ea0*/  ISETP.GT.AND P1, PT, R0, 0x8, PT ;  /* 0x000000080000780c */ /* 0x000fe40003f24270 */
[----:B------:R-:W-:Y:S02]  /*4eb0*/  FSEL R9, R44, -INF , P3 ;  /* 0xff8000002c097808 */ /* 0x000fe40001800000 */
[----:B------:R-:W-:Y:S02]  /*4ec0*/  FSEL R7, R53, -INF , P3 ;  /* 0xff80000035077808 */ /* 0x000fe40001800000 */
[----:B------:R-:W-:-:S02]  /*4ed0*/  FSEL R8, R43, -INF , P2 ;  /* 0xff8000002b087808 */ /* 0x000fc40001000000 */
[----:B------:R-:W-:Y:S02]  /*4ee0*/  FSEL R6, R52, -INF , P2 ;  /* 0xff80000034067808 */ /* 0x000fe40001000000 */
[----:B------:R-:W-:Y:S02]  /*4ef0*/  ISETP.GT.AND P3, PT, R0, 0x9, PT ;  /* 0x000000090000780c */ /* 0x000fe40003f64270 */
[----:B------:R-:W-:Y:S02]  /*4f00*/  FSEL R17, R40, -INF , P1 ;  /* 0xff80000028117808 */ /* 0x000fe40000800000 */
[----:B------:R-:W-:Y:S02]  /*4f10*/  FSEL R11, R42, -INF , P1 ;  /* 0xff8000002a0b7808 */ /* 0x000fe40000800000 */
[----:B------:R-:W-:Y:S02]  /*4f20*/  FMNMX.FTZ R3, R7, R6, !PT ;  /* 0x0000000607037209 */ /* 0x000fe40007810000 */
[----:B------:R-:W-:-:S02]  /*4f30*/  FMNMX.FTZ R2, R9, R8, !PT ;  /* 0x0000000809027209 */ /* 0x000fc40007810000 */
[C---:B------:R-:W-:Y:S02]  /*4f40*/  ISETP.GT.AND P2, PT, R0.reuse, 0x10, PT ;  /* 0x000000100000780c */ /* 0x040fe40003f44270 */
[----:B------:R-:W-:Y:S02]  /*4f50*/  FSEL R16, R37, -INF , P3 ;  /* 0xff80000025107808 */ /* 0x000fe40001800000 */
[----:B------:R-:W-:Y:S02]  /*4f60*/  FSEL R10, R41, -INF , P3 ;  /* 0xff800000290a7808 */ /* 0x000fe40001800000 */
[----:B------:R-:W-:Y:S02]  /*4f70*/  FMNMX.FTZ R3, R11, R3, !PT ;  /* 0x000000030b037209 */ /* 0x000fe40007810000 */
[----:B------:R-:W-:Y:S02]  /*4f80*/  FMNMX.FTZ R2, R17, R2, !PT ;  /* 0x0000000211027209 */ /* 0x000fe40007810000 */
[----:B------:R-:W-:-:S02]  /*4f90*/  ISETP.GT.AND P1, PT, R0, 0x11, PT ;  /* 0x000000110000780c */ /* 0x000fc40003f24270 */
[----:B------:R-:W-:Y:S02]  /*4fa0*/  FSEL R19, R32, -INF , P2 ;  /* 0xff80000020137808 */ /* 0x000fe40001000000 */
[----:B------:R-:W-:Y:S02]  /*4fb0*/  FSEL R13, R33, -INF , P2 ;  /* 0xff800000210d7808 */ /* 0x000fe40001000000 */
[----:B------:R-:W-:Y:S02]  /*4fc0*/  FMNMX.FTZ R3, R10, R3, !PT ;  /* 0x000000030a037209 */ /* 0x000fe40007810000 */
[----:B------:R-:W-:Y:S02]  /*4fd0*/  FMNMX.FTZ R2, R16, R2, !PT ;  /* 0x0000000210027209 */ /* 0x000fe40007810000 */
[----:B------:R-:W-:Y:S02]  /*4fe0*/  ISETP.GT.AND P3, PT, R0, 0x18, PT ;  /* 0x000000180000780c */ /* 0x000fe40003f64270 */
[----:B------:R-:W-:-:S02]  /*4ff0*/  FSEL R20, R18, -INF , P1 ;  /* 0xff80000012147808 */ /* 0x000fc40000800000 */
[----:B------:R-:W-:Y:S02]  /*5000*/  FSEL R12, R36, -INF , P1 ;  /* 0xff800000240c7808 */ /* 0x000fe40000800000 */
[----:B------:R-:W-:Y:S02]  /*5010*/  FMNMX.FTZ R3, R13, R3, !PT ;  /* 0x000000030d037209 */ /* 0x000fe40007810000 */
[----:B------:R-:W-:Y:S02]  /*5020*/  FMNMX.FTZ R2, R19, R2, !PT ;  /* 0x0000000213027209 */ /* 0x000fe40007810000 */
[----:B------:R-:W-:Y:S02]  /*5030*/  ISETP.GT.AND P2, PT, R0, 0x19, PT ;  /* 0x000000190000780c */ /* 0x000fe40003f44270 */
[----:B------:R-:W-:Y:S02]  /*5040*/  FSEL R18, R14, -INF , P3 ;  /* 0xff8000000e127808 */ /* 0x000fe40001800000 */
[----:B------:R-:W-:-:S02]  /*5050*/  FSEL R15, R30, -INF , P3 ;  /* 0xff8000001e0f7808 */ /* 0x000fc40001800000 */
[----:B------:R-:W-:Y:S02]  /*5060*/  FMNMX.FTZ R3, R12, R3, !PT ;  /* 0x000000030c037209 */ /* 0x000fe40007810000 */
[----:B------:R-:W-:Y:S02]  /*5070*/  FMNMX.FTZ R2, R20, R2, !PT ;  /* 0x0000000214027209 */ /* 0x000fe40007810000 */
[----:B------:R-:W-:Y:S02]  /*5080*/  ISETP.GT.AND P1, PT, R0, 0x20, PT ;  /* 0x000000200000780c */ /* 0x000fe40003f24270 */
[----:B------:R-:W-:Y:S02]  /*5090*/  FSEL R24, R24, -INF , P2 ;  /* 0xff80000018187808 */ /* 0x000fe40001000000 */
[----:B------:R-:W-:Y:S02]  /*50a0*/  FSEL R14, R31, -INF , P2 ;  /* 0xff8000001f0e7808 */ /* 0x000fe40001000000 */
[----:B------:R-:W-:-:S02]  /*50b0*/  FMNMX.FTZ R3, R15, R3, !PT ;  /* 0x000000030f037209 */ /* 0x000fc40007810000 */
[----:B------:R-:W-:Y:S02]  /*50c0*/  FMNMX.FTZ R2, R18, R2, !PT ;  /* 0x0000000212027209 */ /* 0x000fe40007810000 */
[----:B------:R-:W-:Y:S02]  /*50d0*/  FSEL R79, R23, -INF , P1 ;  /* 0xff800000174f7808 */ /* 0x000fe40000800000 */
[----:B------:R-:W-:Y:S02]  /*50e0*/  FSEL R76, R28, -INF , P1 ;  /* 0xff8000001c4c7808 */ /* 0x000fe40000800000 */
[C---:B------:R-:W-:Y:S02]  /*50f0*/  ISETP.GT.AND P3, PT, R0.reuse, 0x21, PT ;  /* 0x000000210000780c */ /* 0x040fe40003f64270 */
[C---:B------:R-:W-:Y:S02]  /*5100*/  ISETP.GT.AND P2, PT, R0.reuse, 0x28, PT ;  /* 0x000000280000780c */ /* 0x040fe40003f44270 */
[----:B------:R-:W-:-:S02]  /*5110*/  ISETP.GT.AND P1, PT, R0, 0x29, PT ;  /* 0x000000290000780c */ /* 0x000fc40003f24270 */
[----:B------:R-:W-:Y:S02]  /*5120*/  FMNMX.FTZ R0, R14, R3, !PT ;  /* 0x000000030e007209 */ /* 0x000fe40007810000 */
[----:B------:R-:W-:Y:S02]  /*5130*/  FMNMX.FTZ R2, R24, R2, !PT ;  /* 0x0000000218027209 */ /* 0x000fe40007810000 */
[----:B------:R-:W-:Y:S02]  /*5140*/  FSEL R78, R27, -INF , P3 ;  /* 0xff8000001b4e7808 */ /* 0x000fe40001800000 */
[----:B------:R-:W-:Y:S02]  /*5150*/  FSEL R74, R29, -INF , P3 ;  /* 0xff8000001d4a7808 */ /* 0x000fe40001800000 */
[----:B------:R-:W-:Y:S02]  /*5160*/  FMNMX.FTZ R0, R76, R0, !PT ;  /* 0x000000004c007209 */ /* 0x000fe40007810000 */
[----:B------:R-:W-:-:S02]  /*5170*/  FMNMX.FTZ R2, R79, R2, !PT ;  /* 0x000000024f027209 */ /* 0x000fc40007810000 */
[----:B------:R-:W-:Y:S02]  /*5180*/  FSEL R77, R22, -INF , P2 ;  /* 0xff800000164d7808 */ /* 0x000fe40001000000 */
[----:B------:R-:W-:Y:S02]  /*5190*/  FSEL R73, R26, -INF , P2 ;  /* 0xff8000001a497808 */ /* 0x000fe40001000000 */
[----:B------:R-:W-:Y:S02]  /*51a0*/  FMNMX.FTZ R0, R74, R0, !PT ;  /* 0x000000004a007209 */ /* 0x000fe40007810000 */
[----:B------:R-:W-:Y:S02]  /*51b0*/  FMNMX.FTZ R2, R78, R2, !PT ;  /* 0x000000024e027209 */ /* 0x000fe40007810000 */
[----:B------:R-:W-:Y:S02]  /*51c0*/  FSEL R75, R21, -INF , P1 ;  /* 0xff800000154b7808 */ /* 0x000fe40000800000 */
[----:B------:R-:W-:-:S02]  /*51d0*/  FSEL R72, R25, -INF , P1 ;  /* 0xff80000019487808 */ /* 0x000fc40000800000 */
[----:B------:R-:W-:Y:S02]  /*51e0*/  FMNMX.FTZ R0, R73, R0, !PT ;  /* 0x0000000049007209 */ /* 0x000fe40007810000 */
[----:B------:R-:W-:Y:S02]  /*51f0*/  FMNMX.FTZ R2, R77, R2, !PT ;  /* 0x000000024d027209 */ /* 0x000fe40007810000 */
[----:B------:R-:W-:Y:S02]  /*5200*/  FMNMX.FTZ R4, R72, R0, !PT ;  /* 0x0000000048047209 */ /* 0x000fe40007810000 */
[----:B------:R-:W-:Y:S01]  /*5210*/  FMNMX.FTZ R5, R75, R2, !PT ;  /* 0x000000024b057209 */ /* 0x000fe20007810000 */
[----:B------:R-:W-:Y:S05]  /*5220*/  BRA.DIV ~URZ, `(.L_x_41) ;  /* 0x0000acc27f007947 */ /* 0x000fea000b800000 */
[----:B------:R1:W2:Y:S02]  /*5230*/  SHFL.BFLY PT, R0, R4, 0x2, 0x1f ;  /* 0x0c401f0004007f89 */ /* 0x0002a400000e0000 */
.L_x_123:
[----:B-12---:R-:W-:Y:S01]  /*5240*/  FMNMX.FTZ R4, R4, R0, !PT ;  /* 0x0000000004047209 */ /* 0x006fe20007810000 */
[----:B------:R-:W-:Y:S05]  /*5250*/  BRA.DIV ~URZ, `(.L_x_42) ;  /* 0x0000acd27f007947 */ /* 0x000fea000b800000 */
[----:B------:R-:W1:Y:S04]  /*5260*/  SHFL.BFLY PT, R0, R5, 0x2, 0x1f ;  /* 0x0c401f0005007f89 */ /* 0x000e6800000e0000 */
[----:B------:R-:W2:Y:S01]  /*5270*/  SHFL.BFLY PT, R2, R4, 0x1, 0x1f ;  /* 0x0c201f0004027f89 */ /* 0x000ea200000e0000 */
[----:B-1----:R-:W-:-:S02]  /*5280*/  FMNMX.FTZ R5, R5, R0, !PT ;  /* 0x0000000005057209 */ /* 0x002fc40007810000 */
[----:B--2---:R-:W-:-:S03]  /*5290*/  FMNMX.FTZ R133, R4, R2, !PT ;  /* 0x0000000204857209 */ /* 0x004fc60007810000 */
[----:B------:R1:W2:Y:S04]  /*52a0*/  SHFL.BFLY PT, R3, R5, 0x1, 0x1f ;  /* 0x0c201f0005037f89 */ /* 0x0002a800000e0000 */
.L_x_124:
[C---:B------:R-:W-:Y:S01]  /*52b0*/  FMUL.FTZ R2, R133.reuse, c[0x0][0x2d0] ;  /* 0x0000b40085027a20 */ /* 0x040fe20000410000 */
[----:B------:R-:W-:Y:S01]  /*52c0*/  FSETP.NEU.FTZ.AND P1, PT, R133, -INF , PT ;  /* 0xff8000008500780b */ /* 0x000fe20003f3d000 */
[----:B------:R-:W-:Y:S01]  /*52d0*/  WARPSYNC 0xffffffff ;  /* 0xffffffff00007948 */ /* 0x000fe20003800000 */
[----:B--2---:R-:W-:Y:S01]  /*52e0*/  FMNMX.FTZ R132, R3, R5, !PT ;  /* 0x0000000503847209 */ /* 0x004fe20007810000 */
[----:B------:R-:W-:Y:S01]  /*52f0*/  LDSM.16.MT88.4 R28, [R239] ;  /* 0x00000000ef1c783b */ /* 0x000fe20000004200 */
[----:B------:R-:W-:Y:S02]  /*5300*/  FSEL R2, R2, RZ, P1 ;  /* 0x000000ff02027208 */ /* 0x000fe40000800000 */
[C---:B------:R-:W-:Y:S01]  /*5310*/  FSETP.NEU.FTZ.AND P1, PT, R132.reuse, -INF , PT ;  /* 0xff8000008400780b */ /* 0x040fe20003f3d000 */
[----:B------:R-:W-:Y:S01]  /*5320*/  FMUL.FTZ R4, R132, c[0x0][0x2d0] ;  /* 0x0000b40084047a20 */ /* 0x000fe20000410000 */
[----:B------:R-:W-:Y:S01]  /*5330*/  LDSM.16.MT88.4 R32, [R239+0x800] ;  /* 0x00080000ef20783b */ /* 0x000fe20000004200 */
[----:B------:R-:W-:-:S02]  /*5340*/  FFMA.FTZ R0, R7, c[0x0][0x2d0], -R2 ;  /* 0x0000b40007007a23 */ /* 0x000fc40000010802 */
[--C-:B------:R-:W-:Y:S01]  /*5350*/  FFMA.FTZ R3, R12, c[0x0][0x2d0], -R2.reuse ;  /* 0x0000b4000c037a23 */ /* 0x100fe20000010802 */
[----:B------:R-:W-:Y:S01]  /*5360*/  LDSM.16.MT88.4 R36, [R237+0x800] ;  /* 0x00080000ed24783b */ /* 0x000fe20000004200 */
[----:B------:R2:W-:Y:S03]  /*5370*/  MUFU.EX2 R101, R0 ;  /* 0x0000000000657308 */ /* 0x0005e60000000800 */
[----:B------:R-:W-:Y:S04]  /*5380*/  LDSM.16.MT88.4 R48, [R238] ;  /* 0x00000000ee30783b */ /* 0x000fe80000004200 */
[----:B------:R-:W-:Y:S01]  /*5390*/  LDSM.16.MT88.4 R56, [R242] ;  /* 0x00000000f238783b */ /* 0x000fe20000004200 */
[----:B------:R-:W-:Y:S03]  /*53a0*/  MUFU.EX2 R127, R3 ;  /* 0x00000003007f7308 */ /* 0x000fe60000000800 */
[----:B------:R-:W-:Y:S04]  /*53b0*/  LDSM.16.MT88.4 R60, [R237+0x1800] ;  /* 0x00180000ed3c783b */ /* 0x000fe80000004200 */
[----:B------:R-:W-:Y:S01]  /*53c0*/  LDSM.16.MT88.4 R64, [R238+0x800] ;  /* 0x00080000ee40783b */ /* 0x000fe20000004200 */
[----:B--2---:R-:W-:-:S03]  /*53d0*/  FFMA.FTZ R0, R6, c[0x0][0x2d0], -R2 ;  /* 0x0000b40006007a23 */ /* 0x004fc60000010802 */
[----:B------:R-:W-:Y:S01]  /*53e0*/  LDSM.16.MT88.4 R68, [R239+0x2000] ;  /* 0x00200000ef44783b */ /* 0x000fe20000004200 */
[----:B------:R2:W-:Y:S03]  /*53f0*/  MUFU.EX2 R100, R0 ;  /* 0x0000000000647308 */ /* 0x0005e60000000800 */
[----:B------:R-:W-:Y:S01]  /*5400*/  LDSM.16.MT88.4 R52, [R238+0x1800] ;  /* 0x00180000ee34783b */ /* 0x000fe20000004200 */
[----:B--2---:R-:W-:-:S04]  /*5410*/  FFMA.FTZ R0, R11, c[0x0][0x2d0], -R2 ;  /* 0x0000b4000b007a23 */ /* 0x004fc80000010802 */
[----:B------:R2:W-:Y:S02]  /*5420*/  MUFU.EX2 R116, R0 ;  /* 0x0000000000747308 */ /* 0x0005e40000000800 */
[----:B--2---:R-:W-:-:S06]  /*5430*/  FFMA.FTZ R0, R10, c[0x0][0x2d0], -R2 ;  /* 0x0000b4000a007a23 */ /* 0x004fcc0000010802 */
[----:B------:R2:W3:Y:S02]  /*5440*/  MUFU.EX2 R110, R0 ;  /* 0x00000000006e7308 */ /* 0x0004e40000000800 */
[----:B--2---:R-:W-:Y:S01]  /*5450*/  FFMA.FTZ R0, R13, c[0x0][0x2d0], -R2 ;  /* 0x0000b4000d007a23 */ /* 0x004fe20000010802 */
[----:B---3--:R-:W-:-:S05]  /*5460*/  F2FP.PACK_AB R10, R110, R116 ;  /* 0x000000746e0a723e */ /* 0x008fca00000000ff */
[----:B------:R2:W-:Y:S02]  /*5470*/  MUFU.EX2 R117, R0 ;  /* 0x0000000000757308 */ /* 0x0005e40000000800 */
[----:B--2---:R-:W-:Y:S02]  /*5480*/  FSEL R0, R4, RZ, P1 ;  /* 0x000000ff04007208 */ /* 0x004fe40000800000 */
[----:B-1----:R-:W1:Y:S03]  /*5490*/  LDSM.16.MT88.4 R4, [R237] ;  /* 0x00000000ed04783b */ /* 0x002e660000004200 */
[----:B------:R-:W-:-:S04]  /*54a0*/  FFMA.FTZ R3, R9, c[0x0][0x2d0], -R0 ;  /* 0x0000b40009037a23 */ /* 0x000fc80000010800 */
[----:B------:R2:W-:Y:S02]  /*54b0*/  MUFU.EX2 R109, R3 ;  /* 0x00000003006d7308 */ /* 0x0005e40000000800 */
[----:B--2---:R-:W-:Y:S01]  /*54c0*/  FFMA.FTZ R3, R8, c[0x0][0x2d0], -R0 ;  /* 0x0000b40008037a23 */ /* 0x004fe20000010800 */
[----:B------:R-:W-:-:S05]  /*54d0*/  F2FP.PACK_AB R8, R100, R101 ;  /* 0x000000656408723e */ /* 0x000fca00000000ff */
[----:B------:R2:W3:Y:S02]  /*54e0*/  MUFU.EX2 R108, R3 ;  /* 0x00000003006c7308 */ /* 0x0004e40000000800 */
[----:B--2---:R-:W-:Y:S01]  /*54f0*/  FFMA.FTZ R3, R17, c[0x0][0x2d0], -R0 ;  /* 0x0000b40011037a23 */ /* 0x004fe20000010800 */
[----:B---3--:R-:W-:-:S05]  /*5500*/  F2FP.PACK_AB R9, R108, R109 ;  /* 0x0000006d6c09723e */ /* 0x008fca00000000ff */
[----:B------:R2:W-:Y:S02]  /*5510*/  MUFU.EX2 R111, R3 ;  /* 0x00000003006f7308 */ /* 0x0005e40000000800 */
[----:B--2---:R-:W-:-:S06]  /*5520*/  FFMA.FTZ R3, R16, c[0x0][0x2d0], -R0 ;  /* 0x0000b40010037a23 */ /* 0x004fcc0000010800 */
[----:B------:R2:W3:Y:S02]  /*5530*/  MUFU.EX2 R119, R3 ;  /* 0x0000000300777308 */ /* 0x0004e40000000800 */
[----:B--2---:R-:W-:Y:S01]  /*5540*/  FFMA.FTZ R3, R15, c[0x0][0x2d0], -R2 ;  /* 0x0000b4000f037a23 */ /* 0x004fe20000010802 */
[----:B---3--:R-:W-:-:S05]  /*5550*/  F2FP.PACK_AB R11, R119, R111 ;  /* 0x0000006f770b723e */ /* 0x008fca00000000ff */
[----:B------:R2:W-:Y:S02]  /*5560*/  MUFU.EX2 R125, R3 ;  /* 0x00000003007d7308 */ /* 0x0005e40000000800 */
[----:B-1----:R-:W-:Y:S07]  /*5570*/  HMMA.16816.F32 R40, R8, R4, RZ ;  /* 0x000000040828723c */ /* 0x002fee00000018ff */
[----:B------:R-:W-:Y:S01]  /*5580*/  F2FP.PACK_AB R4, R127, R117 ;  /* 0x000000757f04723e */ /* 0x000fe200000000ff */
[----:B--2---:R-:W-:-:S02]  /*5590*/  FFMA.FTZ R3, R14, c[0x0][0x2d0], -R2 ;  /* 0x0000b4000e037a23 */ /* 0x004fc40000010802 */
[----:B------:R-:W-:Y:S02]  /*55a0*/  HMMA.16816.F32 R12, R8, R30, RZ ;  /* 0x0000001e080c723c */ /* 0x000fe400000018ff */
[----:B------:R1:W2:Y:S02]  /*55b0*/  MUFU.EX2 R126, R3 ;  /* 0x00000003007e7308 */ /* 0x0002a40000000800 */
[----:B-1----:R-:W-:-:S06]  /*55c0*/  FFMA.FTZ R3, R19, c[0x0][0x2d0], -R0 ;  /* 0x0000b40013037a23 */ /* 0x002fcc0000010800 */
[----:B------:R1:W-:Y:S02]  /*55d0*/  MUFU.EX2 R118, R3 ;  /* 0x0000000300767308 */ /* 0x0003e40000000800 */
[--C-:B-1----:R-:W-:Y:S02]  /*55e0*/  FFMA.FTZ R3, R20, c[0x0][0x2d0], -R0.reuse ;  /* 0x0000b40014037a23 */ /* 0x102fe40000010800 */
[C---:B------:R-:W-:Y:S04]  /*55f0*/  HMMA.16816.F32 R20, R8.reuse, R6, RZ ;  /* 0x000000060814723c */ /* 0x040fe800000018ff */
[----:B------:R1:W3:Y:S03]  /*5600*/  MUFU.EX2 R124, R3 ;  /* 0x00000003007c7308 */ /* 0x0002e60000000800 */
[----:B--2---:R-:W-:Y:S01]  /*5610*/  F2FP.PACK_AB R6, R126, R125 ;  /* 0x0000007d7e06723e */ /* 0x004fe200000000ff */
[--C-:B-1----:R-:W-:Y:S01]  /*5620*/  FFMA.FTZ R3, R18, c[0x0][0x2d0], -R0.reuse ;  /* 0x0000b40012037a23 */ /* 0x102fe20000010800 */
[----:B---3--:R-:W-:Y:S01]  /*5630*/  F2FP.PACK_AB R5, R124, R118 ;  /* 0x000000767c05723e */ /* 0x008fe200000000ff */
[C---:B------:R-:W-:Y:S02]  /*5640*/  HMMA.16816.F32 R16, R8.reuse, R28, RZ ;  /* 0x0000001c0810723c */ /* 0x040fe400000018ff */
[----:B------:R1:W-:Y:S06]  /*5650*/  MUFU.EX2 R129, R3 ;  /* 0x0000000300817308 */ /* 0x0003ec0000000800 */
[----:B------:R-:W-:Y:S01]  /*5660*/  HMMA.16816.F32 R28, R8, R50, RZ ;  /* 0x00000032081c723c */ /* 0x000fe200000018ff */
[----:B-1----:R-:W-:-:S07]  /*5670*/  FFMA.FTZ R3, R24, c[0x0][0x2d0], -R0 ;  /* 0x0000b40018037a23 */ /* 0x002fce0000010800 */
[----:B------:R-:W-:Y:S01]  /*5680*/  HMMA.16816.F32 R24, R8, R56, RZ ;  /* 0x000000380818723c */ /* 0x000fe200000018ff */
[----:B------:R-:W1:Y:S02]  /*5690*/  MUFU.EX2 R128, R3 ;  /* 0x0000000300807308 */ /* 0x000e640000000800 */
[----:B-1----:R-:W-:-:S07]  /*56a0*/  F2FP.PACK_AB R7, R128, R129 ;  /* 0x000000818007723e */ /* 0x002fce00000000ff */
[C---:B------:R-:W-:Y:S08]  /*56b0*/  HMMA.16816.F32 R44, R4.reuse, R34, R12 ;  /* 0x00000022042c723c */ /* 0x040ff0000000180c */
[C---:B------:R-:W-:Y:S01]  /*56c0*/  HMMA.16816.F32 R156, R4.reuse, R36, R40 ;  /* 0x00000024049c723c */ /* 0x040fe20000001828 */
[----:B------:R-:W-:Y:S07]  /*56d0*/  LDSM.16.MT88.4 R40, [R240+0x800] ;  /* 0x00080000f028783b */ /* 0x000fee0000004200 */
[C---:B------:R-:W-:Y:S01]  /*56e0*/  HMMA.16816.F32 R136, R4.reuse, R38, R20 ;  /* 0x000000260488723c */ /* 0x040fe20000001814 */
[----:B------:R-:W-:Y:S07]  /*56f0*/  LDSM.16.MT88.4 R36, [R237+0x2000] ;  /* 0x00200000ed24783b */ /* 0x000fee0000004200 */
[----:B------:R-:W-:Y:S01]  /*5700*/  MOV R249, R44 ;  /* 0x0000002c00f97202 */ /* 0x000fe20000000f00 */
[----:B------:R-:W-:Y:S01]  /*5710*/  IMAD.MOV.U32 R155, RZ, RZ, R46 ;  /* 0x000000ffff9b7224 */ /* 0x000fe200078e002e */
[----:B------:R-:W-:Y:S01]  /*5720*/  MOV R248, R45 ;  /* 0x0000002d00f87202 */ /* 0x000fe20000000f00 */
[----:B------:R-:W-:Y:S01]  /*5730*/  HMMA.16816.F32 R148, R4, R32, R16 ;  /* 0x000000200494723c */ /* 0x000fe20000001810 */
[----:B------:R-:W-:-:S02]  /*5740*/  MOV R154, R47 ;  /* 0x0000002f009a7202 */ /* 0x000fc40000000f00 */
[----:B------:R-:W1:Y:S05]  /*5750*/  LDSM.16.MT88.4 R44, [R239+0x1800] ;  /* 0x00180000ef2c783b */ /* 0x000e6a0000004200 */
[C---:B------:R-:W-:Y:S08]  /*5760*/  HMMA.16816.F32 R16, R8.reuse, R60, RZ ;  /* 0x0000003c0810723c */ /* 0x040ff000000018ff */
[C---:B------:R-:W-:Y:S01]  /*5770*/  HMMA.16816.F32 R12, R8.reuse, R62, RZ ;  /* 0x0000003e080c723c */ /* 0x040fe200000018ff */
[----:B------:R-:W-:Y:S07]  /*5780*/  LDSM.16.MT88.4 R60, [R238+0x2000] ;  /* 0x00200000ee3c783b */ /* 0x000fee0000004200 */
[C---:B------:R-:W-:Y:S01]  /*5790*/  HMMA.16816.F32 R20, R8.reuse, R58, RZ ;  /* 0x0000003a0814723c */ /* 0x040fe200000018ff */
[----:B------:R-:W-:Y:S07]  /*57a0*/  LDSM.16.MT88.4 R56, [R240+0x2000] ;  /* 0x00200000f038783b */ /* 0x000fee0000004200 */
[----:B------:R-:W-:Y:S01]  /*57b0*/  HMMA.16816.F32 R32, R8, R48, RZ ;  /* 0x000000300820723c */ /* 0x000fe200000018ff */
[----:B------:R-:W2:Y:S07]  /*57c0*/  LDSM.16.MT88.4 R48, [R240+0x1800] ;  /* 0x00180000f030783b */ /* 0x000eae0000004200 */
[----:B------:R-:W-:Y:S08]  /*57d0*/  HMMA.16816.F32 R80, R4, R66, R28 ;  /* 0x000000420450723c */ /* 0x000ff0000000181c */
[----:B-1----:R-:W-:Y:S08]  /*57e0*/  HMMA.16816.F32 R28, R8, R46, RZ ;  /* 0x0000002e081c723c */ /* 0x002ff000000018ff */
[C---:B------:R-:W-:Y:S08]  /*57f0*/  HMMA.16816.F32 R24, R4.reuse, R40, R24 ;  /* 0x000000280418723c */ /* 0x040ff00000001818 */
[----:B------:R-:W-:Y:S01]  /*5800*/  HMMA.16816.F32 R16, R4, R36, R16 ;  /* 0x000000240410723c */ /* 0x000fe20000001810 */
[----:B------:R-:W-:Y:S01]  /*5810*/  MOV R153, R80 ;  /* 0x0000005000997202 */ /* 0x000fe20000000f00 */
[----:B------:R-:W-:Y:S01]  /*5820*/  IMAD.MOV.U32 R152, RZ, RZ, R81 ;  /* 0x000000ffff987224 */ /* 0x000fe200078e0051 */
[----:B------:R-:W-:-:S02]  /*5830*/  MOV R147, R82 ;  /* 0x0000005200937202 */ /* 0x000fc40000000f00 */
[----:B------:R-:W-:-:S03]  /*5840*/  MOV R146, R83 ;  /* 0x0000005300927202 */ /* 0x000fc60000000f00 */
[C---:B------:R-:W-:Y:S08]  /*5850*/  HMMA.16816.F32 R12, R4.reuse, R38, R12 ;  /* 0x00000026040c723c */ /* 0x040ff0000000180c */
[----:B------:R-:W-:Y:S01]  /*5860*/  HMMA.16816.F32 R20, R4, R42, R20 ;  /* 0x0000002a0414723c */ /* 0x000fe20000001814 */
[----:B------:R-:W1:Y:S01]  /*5870*/  LDSM.16.MT88.4 R40, [R237+0x3000] ;  /* 0x00300000ed28783b */ /* 0x000e620000004200 */
[----:B------:R-:W-:Y:S01]  /*5880*/  IMAD.MOV.U32 R103, RZ, RZ, R25 ;  /* 0x000000ffff677224 */ /* 0x000fe200078e0019 */
[----:B------:R-:W-:Y:S01]  /*5890*/  MOV R102, R26 ;  /* 0x0000001a00667202 */ /* 0x000fe20000000f00 */
[----:B------:R-:W-:Y:S01]  /*58a0*/  IMAD.MOV.U32 R250, RZ, RZ, R27 ;  /* 0x000000fffffa7224 */ /* 0x000fe200078e001b */
[----:B------:R-:W-:-:S03]  /*58b0*/  MOV R99, R24 ;  /* 0x0000001800637202 */ /* 0x000fc60000000f00 */
[----:B------:R-:W-:Y:S01]  /*58c0*/  HMMA.16816.F32 R36, R4, R70, R28 ;  /* 0x000000460424723c */ /* 0x000fe2000000181c */
[----:B------:R-:W-:Y:S01]  /*58d0*/  MOV R145, R16 ;  /* 0x0000001000917202 */ /* 0x000fe20000000f00 */
[----:B------:R-:W-:Y:S01]  /*58e0*/  IMAD.MOV.U32 R144, RZ, RZ, R17 ;  /* 0x000000ffff907224 */ /* 0x000fe200078e0011 */
[----:B------:R-:W-:Y:S02]  /*58f0*/  MOV R131, R18 ;  /* 0x0000001200837202 */ /* 0x000fe40000000f00 */
[----:B------:R-:W-:-:S03]  /*5900*/  MOV R130, R19 ;  /* 0x0000001300827202 */ /* 0x000fc60000000f00 */
[----:B------:R-:W-:Y:S01]  /*5910*/  HMMA.16816.F32 R140, R4, R64, R32 ;  /* 0x00000040048c723c */ /* 0x000fe20000001820 */
[----:B------:R-:W-:Y:S01]  /*5920*/  IMAD.MOV.U32 R94, RZ, RZ, R13 ;  /* 0x000000ffff5e7224 */ /* 0x000fe200078e000d */
[----:B------:R-:W-:Y:S01]  /*5930*/  MOV R93, R14 ;  /* 0x0000000e005d7202 */ /* 0x000fe20000000f00 */
[----:B------:R-:W-:Y:S01]  /*5940*/  IMAD.MOV.U32 R90, RZ, RZ, R12 ;  /* 0x000000ffff5a7224 */ /* 0x000fe200078e000c */
[----:B------:R-:W-:-:S04]  /*5950*/  MOV R91, R15 ;  /* 0x0000000f005b7202 */ /* 0x000fc80000000f00 */
[----:B------:R-:W-:Y:S01]  /*5960*/  HMMA.16816.F32 R32, R8, R44, RZ ;  /* 0x0000002c0820723c */ /* 0x000fe200000018ff */
[----:B------:R-:W-:Y:S01]  /*5970*/  MOV R98, R23 ;  /* 0x0000001700627202 */ /* 0x000fe20000000f00 */
[----:B------:R-:W-:Y:S01]  /*5980*/  IMAD.MOV.U32 R96, RZ, RZ, R22 ;  /* 0x000000ffff607224 */ /* 0x000fe200078e0016 */
[----:B------:R-:W-:Y:S01]  /*5990*/  MOV R97, R21 ;  /* 0x0000001500617202 */ /* 0x000fe20000000f00 */
[----:B------:R-:W-:Y:S01]  /*59a0*/  LDSM.16.MT88.4 R44, [R238+0x3800] ;  /* 0x00380000ee2c783b */ /* 0x000fe20000004200 */
[----:B------:R-:W-:-:S03]  /*59b0*/  MOV R95, R20 ;  /* 0x00000014005f7202 */ /* 0x000fc60000000f00 */
[C---:B------:R-:W-:Y:S01]  /*59c0*/  HMMA.16816.F32 R24, R8.reuse, R52, RZ ;  /* 0x000000340818723c */ /* 0x040fe200000018ff */
[----:B------:R-:W-:Y:S01]  /*59d0*/  MOV R89, R37 ;  /* 0x0000002500597202 */ /* 0x000fe20000000f00 */
[----:B------:R-:W-:Y:S01]  /*59e0*/  IMAD.MOV.U32 R92, RZ, RZ, R38 ;  /* 0x000000ffff5c7224 */ /* 0x000fe200078e0026 */
[----:B------:R-:W-:Y:S02]  /*59f0*/  MOV R88, R39 ;  /* 0x0000002700587202 */ /* 0x000fe40000000f00 */
[----:B------:R-:W-:Y:S02]  /*5a00*/  MOV R87, R36 ;  /* 0x0000002400577202 */ /* 0x000fe40000000f00 */
[----:B------:R-:W-:Y:S01]  /*5a10*/  LDSM.16.MT88.4 R36, [R237+0x3800] ;  /* 0x00380000ed24783b */ /* 0x000fe20000004200 */
[C---:B--2---:R-:W-:Y:S08]  /*5a20*/  HMMA.16816.F32 R16, R8.reuse, R48, RZ ;  /* 0x000000300810723c */ /* 0x044ff000000018ff */
[C---:B------:R-:W-:Y:S01]  /*5a30*/  HMMA.16816.F32 R12, R8.reuse, R50, RZ ;  /* 0x00000032080c723c */ /* 0x040fe200000018ff */
[----:B------:R-:W2:Y:S07]  /*5a40*/  LDSM.16.MT88.4 R48, [R239+0x3000] ;  /* 0x00300000ef30783b */ /* 0x000eae0000004200 */
[----:B------:R-:W-:Y:S01]  /*5a50*/  HMMA.16816.F32 R20, R8, R54, RZ ;  /* 0x000000360814723c */ /* 0x000fe200000018ff */
[----:B------:R-:W3:Y:S07]  /*5a60*/  LDSM.16.MT88.4 R52, [R238+0x3000] ;  /* 0x00300000ee34783b */ /* 0x000eee0000004200 */
[C---:B------:R-:W-:Y:S01]  /*5a70*/  HMMA.16816.F32 R80, R4.reuse, R68, R32 ;  /* 0x000000440450723c */ /* 0x040fe20000001820 */
[----:B------:R-:W4:Y:S07]  /*5a80*/  LDSM.16.MT88.4 R32, [R239+0x3800] ;  /* 0x00380000ef20783b */ /* 0x000f2e0000004200 */
[----:B------:R-:W-:Y:S08]  /*5a90*/  HMMA.16816.F32 R64, R4, R60, R24 ;  /* 0x0000003c0440723c */ /* 0x000ff00000001818 */
[C---:B-1----:R-:W-:Y:S08]  /*5aa0*/  HMMA.16816.F32 R28, R8.reuse, R40, RZ ;  /* 0x00000028081c723c */ /* 0x042ff000000018ff */
[----:B------:R-:W-:Y:S01]  /*5ab0*/  HMMA.16816.F32 R24, R8, R42, RZ ;  /* 0x0000002a0818723c */ /* 0x000fe200000018ff */
[----:B------:R-:W1:Y:S07]  /*5ac0*/  LDSM.16.MT88.4 R40, [R240+0x3000] ;  /* 0x00300000f028783b */ /* 0x000e6e0000004200 */
[C---:B------:R-:W-:Y:S08]  /*5ad0*/  HMMA.16816.F32 R20, R4.reuse, R62, R20 ;  /* 0x0000003e0414723c */ /* 0x040ff00000001814 */
[----:B------:R-:W-:Y:S07]  /*5ae0*/  HMMA.16816.F32 R60, R4, R56, R16 ;  /* 0x00000038043c723c */ /* 0x000fee0000001810 */
[----:B------:R-:W-:Y:S01]  /*5af0*/  MOV R56, R90 ;  /* 0x0000005a00387202 */ /* 0x000fe20000000f00 */
[----:B--2---:R-:W-:Y:S01]  /*5b00*/  HMMA.16816.F32 R16, R8, R50, RZ ;  /* 0x000000320810723c */ /* 0x004fe200000018ff */
[----:B------:R-:W-:-:S06]  /*5b10*/  MOV R57, R94 ;  /* 0x0000005e00397202 */ /* 0x000fcc0000000f00 */
[----:B------:R-:W-:Y:S01]  /*5b20*/  MOV R51, R99 ;  /* 0x0000006300337202 */ /* 0x000fe20000000f00 */
[----:B------:R-:W-:Y:S01]  /*5b30*/  HMMA.16816.F32 R172, R4, R38, R24 ;  /* 0x0000002604ac723c */ /* 0x000fe20000001818 */
[----:B------:R-:W2:Y:S01]  /*5b40*/  LDSM.16.MT88.4 R24, [R240+0x3800] ;  /* 0x00380000f018783b */ /* 0x000ea20000004200 */
[----:B------:R-:W-:Y:S01]  /*5b50*/  MOV R86, R23 ;  /* 0x0000001700567202 */ /* 0x000fe20000000f00 */
[----:B------:R-:W-:Y:S01]  /*5b60*/  IMAD.MOV.U32 R85, RZ, RZ, R21 ;  /* 0x000000ffff557224 */ /* 0x000fe200078e0015 */
[----:B------:R-:W-:Y:S01]  /*5b70*/  MOV R84, R22 ;  /* 0x0000001600547202 */ /* 0x000fe20000000f00 */
[----:B------:R-:W-:Y:S01]  /*5b80*/  IMAD.MOV.U32 R50, RZ, RZ, R98 ;  /* 0x000000ffff327224 */ /* 0x000fe200078e0062 */
[----:B------:R-:W-:Y:S01]  /*5b90*/  MOV R3, R20 ;  /* 0x0000001400037202 */ /* 0x000fe20000000f00 */
[----:B------:R-:W-:Y:S01]  /*5ba0*/  IMAD.MOV.U32 R38, RZ, RZ, R88 ;  /* 0x000000ffff267224 */ /* 0x000fe200078e0058 */
[----:B------:R-:W-:Y:S01]  /*5bb0*/  HMMA.16816.F32 R20, R8, R48, RZ ;  /* 0x000000300814723c */ /* 0x000fe200000018ff */
[----:B------:R-:W-:-:S06]  /*5bc0*/  MOV R39, R96 ;  /* 0x0000006000277202 */ /* 0x000fcc0000000f00 */
[----:B------:R-:W-:Y:S01]  /*5bd0*/  IMAD.MOV.U32 R48, RZ, RZ, R103 ;  /* 0x000000ffff307224 */ /* 0x000fe200078e0067 */
[----:B------:R-:W-:Y:S01]  /*5be0*/  HMMA.16816.F32 R176, R4, R58, R12 ;  /* 0x0000003a04b0723c */ /* 0x000fe2000000180c */
[----:B------:R-:W-:-:S06]  /*5bf0*/  MOV R49, R102 ;  /* 0x0000006600317202 */ /* 0x000fcc0000000f00 */
[----:B------:R-:W-:Y:S01]  /*5c00*/  IMAD.MOV.U32 R59, RZ, RZ, R91 ;  /* 0x000000ffff3b7224 */ /* 0x000fe200078e005b */
[----:B---3--:R-:W-:Y:S01]  /*5c10*/  HMMA.16816.F32 R12, R8, R52, RZ ;  /* 0x00000034080c723c */ /* 0x008fe200000018ff */
[----:B------:R-:W-:-:S06]  /*5c20*/  MOV R58, R93 ;  /* 0x0000005d003a7202 */ /* 0x000fcc0000000f00 */
[----:B------:R-:W-:Y:S01]  /*5c30*/  MOV R53, R89 ;  /* 0x0000005900357202 */ /* 0x000fe20000000f00 */
[----:B------:R-:W-:Y:S01]  /*5c40*/  HMMA.16816.F32 R68, R4, R36, R28 ;  /* 0x000000240444723c */ /* 0x000fe2000000181c */
[----:B------:R-:W3:Y:S01]  /*5c50*/  LDSM.16.MT88.4 R28, [R237+0x4800] ;  /* 0x00480000ed1c783b */ /* 0x000ee20000004200 */
[----:B------:R-:W-:-:S05]  /*5c60*/  MOV R52, R87 ;  /* 0x0000005700347202 */ /* 0x000fca0000000f00 */
[----:B------:R-:W-:Y:S01]  /*5c70*/  MOV R37, R97 ;  /* 0x0000006100257202 */ /* 0x000fe20000000f00 */
[----:B----4-:R-:W-:Y:S01]  /*5c80*/  HMMA.16816.F32 R88, R4, R32, R20 ;  /* 0x000000200458723c */ /* 0x010fe20000001814 */
[----:B------:R-:W-:-:S06]  /*5c90*/  IMAD.MOV.U32 R36, RZ, RZ, R95 ;  /* 0x000000ffff247224 */ /* 0x000fcc00078e005f */
[----:B------:R-:W-:Y:S01]  /*5ca0*/  IMAD.MOV.U32 R32, RZ, RZ, R86 ;  /* 0x000000ffff207224 */ /* 0x000fe200078e0056 */
[----:B------:R-:W-:Y:S01]  /*5cb0*/  HMMA.16816.F32 R96, R4, R34, R16 ;  /* 0x000000220460723c */ /* 0x000fe20000001810 */
[----:B------:R-:W-:-:S06]  /*5cc0*/  MOV R33, R92 ;  /* 0x0000005c00217202 */ /* 0x000fcc0000000f00 */
[----:B------:R-:W-:Y:S01]  /*5cd0*/  MOV R34, R85 ;  /* 0x0000005500227202 */ /* 0x000fe20000000f00 */
[----:B-1----:R-:W-:Y:S01]  /*5ce0*/  HMMA.16816.F32 R16, R8, R40, RZ ;  /* 0x000000280810723c */ /* 0x002fe200000018ff */
[----:B------:R-:W-:-:S06]  /*5cf0*/  MOV R35, R84 ;  /* 0x0000005400237202 */ /* 0x000fcc0000000f00 */
[----:B------:R-:W-:Y:S01]  /*5d00*/  MOV R41, R48 ;  /* 0x0000003000297202 */ /* 0x000fe20000000f00 */
[----:B------:R-:W-:Y:S01]  /*5d10*/  HMMA.16816.F32 R84, R4, R44, R12 ;  /* 0x0000002c0454723c */ /* 0x000fe2000000180c */
[----:B------:R-:W-:Y:S02]  /*5d20*/  IMAD.MOV.U32 R48, RZ, RZ, R145 ;  /* 0x000000ffff307224 */ /* 0x000fe400078e0091 */
[----:B------:R-:W-:Y:S01]  /*5d30*/  IMAD.MOV.U32 R40, RZ, RZ, R51 ;  /* 0x000000ffff287224 */ /* 0x000fe200078e0033 */
[----:B------:R-:W-:-:S03]  /*5d40*/  MOV R51, R130 ;  /* 0x0000008200337202 */ /* 0x000fc60000000f00 */
[----:B------:R-:W-:Y:S01]  /*5d50*/  IMAD.MOV.U32 R45, RZ, RZ, R3 ;  /* 0x000000ffff2d7224 */ /* 0x000fe200078e0003 */
[----:B------:R-:W-:Y:S01]  /*5d60*/  HMMA.16816.F32 R12, R8, R42, RZ ;  /* 0x0000002a080c723c */ /* 0x000fe200000018ff */
[----:B------:R-:W-:Y:S02]  /*5d70*/  FADD.FTZ R3, R101, R100 ;  /* 0x0000006465037221 */ /* 0x000fe40000010000 */
[----:B------:R-:W-:Y:S02]  /*5d80*/  IMAD.MOV.U32 R44, RZ, RZ, R153 ;  /* 0x000000ffff2c7224 */ /* 0x000fe400078e0099 */
[----:B------:R-:W-:Y:S02]  /*5d90*/  FADD.FTZ R3, R116, R3 ;  /* 0x0000000374037221 */ /* 0x000fe40000010000 */
[----:B------:R-:W-:Y:S01]  /*5da0*/  MOV R42, R49 ;  /* 0x00000031002a7202 */ /* 0x000fe20000000f00 */
[----:B--2---:R-:W-:Y:S01]  /*5db0*/  HMMA.16816.F32 R92, R4, R24, R16 ;  /* 0x00000018045c723c */ /* 0x004fe20000001810 */
[----:B------:R-:W1:Y:S01]  /*5dc0*/  LDSM.16.MT88.4 R16, [R237+0x5000] ;  /* 0x00500000ed10783b */ /* 0x000e620000004200 */
[----:B------:R-:W-:Y:S01]  /*5dd0*/  FADD.FTZ R3, R110, R3 ;  /* 0x000000036e037221 */ /* 0x000fe20000010000 */
[----:B------:R-:W-:-:S02]  /*5de0*/  MOV R49, R144 ;  /* 0x0000009000317202 */ /* 0x000fc40000000f00 */
[----:B------:R-:W-:Y:S02]  /*5df0*/  MOV R43, R250 ;  /* 0x000000fa002b7202 */ /* 0x000fe40000000f00 */
[----:B------:R-:W-:Y:S01]  /*5e00*/  FADD.FTZ R24, R117, R3 ;  /* 0x0000000375187221 */ /* 0x000fe20000010000 */
[----:B------:R-:W-:Y:S07]  /*5e10*/  HMMA.16816.F32 R20, R8, R54, RZ ;  /* 0x000000360814723c */ /* 0x000fee00000018ff */
[----:B------:R-:W-:Y:S01]  /*5e20*/  IMAD.MOV.U32 R55, RZ, RZ, R38 ;  /* 0x000000ffff377224 */ /* 0x000fe200078e0026 */
[----:B------:R-:W-:Y:S01]  /*5e30*/  HMMA.16816.F32 R112, R4, R26, R12 ;  /* 0x0000001a0470723c */ /* 0x000fe2000000180c */
[----:B------:R-:W-:-:S02]  /*5e40*/  MOV R38, R39 ;  /* 0x0000002700267202 */ /* 0x000fc40000000f00 */
[----:B------:R-:W-:Y:S02]  /*5e50*/  MOV R39, R50 ;  /* 0x0000003200277202 */ /* 0x000fe40000000f00 */
[----:B------:R-:W-:Y:S02]  /*5e60*/  MOV R50, R131 ;  /* 0x0000008300327202 */ /* 0x000fe40000000f00 */
[--C-:B------:R-:W-:Y:S01]  /*5e70*/  FFMA.FTZ R27, R74, c[0x0][0x2d0], -R2.reuse ;  /* 0x0000b4004a1b7a23 */ /* 0x100fe20000010802 */
[----:B---3--:R-:W-:Y:S01]  /*5e80*/  HMMA.16816.F32 R12, R8, R28, RZ ;  /* 0x0000001c080c723c */ /* 0x008fe200000018ff */
[----:B------:R-:W-:Y:S01]  /*5e90*/  FFMA.FTZ R26, R73, c[0x0][0x2d0], -R2 ;  /* 0x0000b400491a7a23 */ /* 0x000fe20000010802 */
[----:B------:R-:W-:Y:S02]  /*5ea0*/  MOV R54, R33 ;  /* 0x0000002100367202 */ /* 0x000fe40000000f00 */
[----:B------:R-:W-:-:S03]  /*5eb0*/  MOV R33, R248 ;  /* 0x000000f800217202 */ /* 0x000fc60000000f00 */
[----:B------:R-:W-:Y:S01]  /*5ec0*/  FFMA.FTZ R28, R76, c[0x0][0x2d0], -R2 ;  /* 0x0000b4004c1c7a23 */ /* 0x000fe20000010802 */
[----:B------:R-:W-:Y:S01]  /*5ed0*/  HMMA.16816.F32 R104, R4, R46, R20 ;  /* 0x0000002e0468723c */ /* 0x000fe20000001814 */
[----:B------:R-:W2:Y:S01]  /*5ee0*/  LDSM.16.MT88.4 R20, [R239+0x4800] ;  /* 0x00480000ef14783b */ /* 0x000ea20000004200 */
[----:B------:R-:W-:Y:S01]  /*5ef0*/  FFMA.FTZ R29, R78, c[0x0][0x2d0], -R0 ;  /* 0x0000b4004e1d7a23 */ /* 0x000fe20000010800 */
[----:B------:R-:W-:Y:S01]  /*5f00*/  MOV R76, R45 ;  /* 0x0000002d004c7202 */ /* 0x000fe20000000f00 */
[----:B------:R-:W-:Y:S01]  /*5f10*/  IMAD.MOV.U32 R78, RZ, RZ, R35 ;  /* 0x000000ffff4e7224 */ /* 0x000fe200078e0023 */
[----:B------:R-:W-:Y:S02]  /*5f20*/  MOV R35, R154 ;  /* 0x0000009a00237202 */ /* 0x000fe40000000f00 */
[----:B------:R-:W-:Y:S02]  /*5f30*/  MOV R46, R147 ;  /* 0x00000093002e7202 */ /* 0x000fe40000000f00 */
[----:B------:R-:W-:-:S02]  /*5f40*/  MOV R47, R146 ;  /* 0x00000092002f7202 */ /* 0x000fc40000000f00 */
[----:B------:R-:W-:Y:S01]  /*5f50*/  LDSM.16.MT88.4 R144, [R239+0x1000] ;  /* 0x00100000ef90783b */ /* 0x000fe20000004200 */
[----:B------:R-:W-:-:S04]  /*5f60*/  MOV R45, R152 ;  /* 0x00000098002d7202 */ /* 0x000fc80000000f00 */
[----:B-1----:R-:W-:Y:S07]  /*5f70*/  HMMA.16816.F32 R100, R4, R16, R12 ;  /* 0x000000100464723c */ /* 0x002fee000000180c */
[----:B------:R-:W-:Y:S01]  /*5f80*/  FADD.FTZ R16, R109, R108 ;  /* 0x0000006c6d107221 */ /* 0x000fe20000010000 */
[----:B------:R-:W-:Y:S03]  /*5f90*/  HMMA.16816.F32 R12, R8, R30, RZ ;  /* 0x0000001e080c723c */ /* 0x000fe600000018ff */
[----:B------:R-:W-:-:S04]  /*5fa0*/  FADD.FTZ R25, R111, R16 ;  /* 0x000000106f197221 */ /* 0x000fc80000010000 */
[----:B------:R-:W-:Y:S02]  /*5fb0*/  FADD.FTZ R3, R119, R25 ;  /* 0x0000001977037221 */ /* 0x000fe40000010000 */
[----:B------:R-:W-:Y:S02]  /*5fc0*/  FFMA.FTZ R25, R72, c[0x0][0x2d0], -R2 ;  /* 0x0000b40048197a23 */ /* 0x000fe40000010802 */
[----:B------:R-:W-:Y:S02]  /*5fd0*/  FADD.FTZ R3, R118, R3 ;  /* 0x0000000376037221 */ /* 0x000fe40000010000 */
[----:B------:R-:W-:Y:S02]  /*5fe0*/  FADD.FTZ R2, R127, R24 ;  /* 0x000000187f027221 */ /* 0x000fe40000010000 */
[----:B------:R-:W-:Y:S01]  /*5ff0*/  FFMA.FTZ R30, R79, c[0x0][0x2d0], -R0 ;  /* 0x0000b4004f1e7a23 */ /* 0x000fe20000010800 */
[----:B------:R-:W-:Y:S01]  /*6000*/  MOV R79, R32 ;  /* 0x00000020004f7202 */ /* 0x000fe20000000f00 */
[----:B------:R-:W-:-:S02]  /*6010*/  FADD.FTZ R2, R125, R2 ;  /* 0x000000027d027221 */ /* 0x000fc40000010000 */
[--C-:B------:R-:W-:Y:S01]  /*6020*/  FFMA.FTZ R24, R77, c[0x0][0x2d0], -R0.reuse ;  /* 0x0000b4004d187a23 */ /* 0x100fe20000010800 */
[----:B------:R-:W-:Y:S01]  /*6030*/  MOV R77, R34 ;  /* 0x00000022004d7202 */ /* 0x000fe20000000f00 */
[----:B------:R-:W-:Y:S01]  /*6040*/  FFMA.FTZ R31, R75, c[0x0][0x2d0], -R0 ;  /* 0x0000b4004b1f7a23 */ /* 0x000fe20000010800 */
[----:B------:R-:W-:Y:S01]  /*6050*/  MOV R34, R155 ;  /* 0x0000009b00227202 */ /* 0x000fe20000000f00 */
[----:B------:R-:W-:Y:S01]  /*6060*/  FADD.FTZ R3, R124, R3 ;  /* 0x000000037c037221 */ /* 0x000fe20000010000 */
[----:B------:R-:W-:Y:S01]  /*6070*/  HMMA.16816.F32 R120, R4, R18, R12 ;  /* 0x000000120478723c */ /* 0x000fe2000000180c */
[----:B------:R-:W1:Y:S01]  /*6080*/  LDSM.16.MT88.4 R16, [R239+0x5000] ;  /* 0x00500000ef10783b */ /* 0x000e620000004200 */
[----:B------:R-:W-:Y:S02]  /*6090*/  FADD.FTZ R0, R126, R2 ;  /* 0x000000027e007221 */ /* 0x000fe40000010000 */
[----:B------:R-:W-:Y:S01]  /*60a0*/  FADD.FTZ R2, R129, R3 ;  /* 0x0000000381027221 */ /* 0x000fe20000010000 */
[----:B------:R-:W-:Y:S01]  /*60b0*/  LDSM.16.MT88.4 R152, [R237+0x1000] ;  /* 0x00100000ed98783b */ /* 0x000fe20000004200 */
[----:B------:R-:W-:Y:S01]  /*60c0*/  MUFU.EX2 R3, R31 ;  /* 0x0000001f00037308 */ /* 0x000fe20000000800 */
[----:B------:R-:W-:Y:S01]  /*60d0*/  IMAD.MOV.U32 R32, RZ, RZ, R249 ;  /* 0x000000ffff207224 */ /* 0x000fe200078e00f9 */
[----:B--2---:R-:W-:Y:S01]  /*60e0*/  HMMA.16816.F32 R12, R8, R20, RZ ;  /* 0x00000014080c723c */ /* 0x004fe200000018ff */
[----:B------:R-:W-:Y:S01]  /*60f0*/  FADD.FTZ R2, R128, R2 ;  /* 0x0000000280027221 */ /* 0x000fe20000010000 */
[----:B------:R-:W-:Y:S11]  /*6100*/  LDSM.16.MT88.4 R72, [R237+0x4000] ;  /* 0x00400000ed48783b */ /* 0x000ff60000004200 */
[----:B------:R-:W-:Y:S11]  /*6110*/  @!UPT UIADD3 URZ, URZ, URZ, URZ ;  /* 0x0000003f3f3ff290 */ /* 0x000ff6000fffe03f */
[----:B-1----:R-:W-:Y:S08]  /*6120*/  HMMA.16816.F32 R108, R4, R16, R12 ;  /* 0x00000010046c723c */ /* 0x002ff0000000180c */
[----:B------:R-:W-:Y:S01]  /*6130*/  HMMA.16816.F32 R12, R8, R22, RZ ;  /* 0x00000016080c723c */ /* 0x000fe200000018ff */
[----:B------:R-:W1:Y:S11]  /*6140*/  LDSM.16.MT88.4 R20, [R238+0x4800] ;  /* 0x00480000ee14783b */ /* 0x000e760000004200 */
[----:B------:R-:W-:Y:S11]  /*6150*/  @!UPT UIADD3 URZ, URZ, URZ, URZ ;  /* 0x0000003f3f3ff290 */ /* 0x000ff6000fffe03f */
[----:B------:R-:W-:Y:S01]  /*6160*/  @!UPT UIADD3 URZ, URZ, URZ, URZ ;  /* 0x0000003f3f3ff290 */ /* 0x000fe2000fffe03f */
[----:B------:R-:W-:Y:S01]  /*6170*/  HMMA.16816.F32 R168, R4, R18, R12 ;  /* 0x0000001204a8723c */ /* 0x000fe2000000180c */
[----:B------:R-:W2:Y:S07]  /*6180*/  LDSM.16.MT88.4 R16, [R238+0x5000] ;  /* 0x00500000ee10783b */ /* 0x000eae0000004200 */
[----:B-1----:R-:W-:Y:S01]  /*6190*/  HMMA.16816.F32 R12, R8, R20, RZ ;  /* 0x00000014080c723c */ /* 0x002fe200000018ff */
[----:B------:R-:W1:Y:S08]  /*61a0*/  MUFU.EX2 R20, R28 ;  /* 0x0000001c00147308 */ /* 0x000e700000000800 */
[----:B------:R-:W3:Y:S01]  /*61b0*/  MUFU.EX2 R21, R24 ;  /* 0x0000001800157308 */ /* 0x000ee20000000800 */
[----:B-1----:R-:W-:Y:S11]  /*61c0*/  FADD.FTZ R0, R20, R0 ;  /* 0x0000000014007221 */ /* 0x002ff60000010000 */
[----:B------:R-:W-:Y:S03]  /*61d0*/  @!UPT UIADD3 URZ, URZ, URZ, URZ ;  /* 0x0000003f3f3ff290 */ /* 0x000fe6000fffe03f */
[----:B--2---:R-:W-:Y:S01]  /*61e0*/  HMMA.16816.F32 R116, R4, R16, R12 ;  /* 0x000000100474723c */ /* 0x004fe2000000180c */
[----:B------:R-:W1:Y:S01]  /*61f0*/  MUFU.EX2 R16, R27 ;  /* 0x0000001b00107308 */ /* 0x000e620000000800 */
[----:B---3--:R-:W-:-:S06]  /*6200*/  F2FP.PACK_AB R131, R3, R21 ;  /* 0x000000150383723e */ /* 0x008fcc00000000ff */
[----:B------:R-:W-:Y:S01]  /*6210*/  HMMA.16816.F32 R12, R8, R22, RZ ;  /* 0x00000016080c723c */ /* 0x000fe200000018ff */
[----:B------:R-:W2:Y:S08]  /*6220*/  MUFU.EX2 R17, R26 ;  /* 0x0000001a00117308 */ /* 0x000eb00000000800 */
[----:B------:R-:W-:Y:S01]  /*6230*/  MUFU.EX2 R22, R30 ;  /* 0x0000001e00167308 */ /* 0x000fe20000000800 */
[C---:B-1----:R-:W-:Y:S01]  /*6240*/  FADD.FTZ R0, R16.reuse, R0 ;  /* 0x0000000010007221 */ /* 0x042fe20000010000 */
[----:B------:R-:W-:-:S06]  /*6250*/  F2FP.PACK_AB R128, R16, R20 ;  /* 0x000000141080723e */ /* 0x000fcc00000000ff */
[----:B------:R-:W1:Y:S01]  /*6260*/  MUFU.EX2 R20, R29 ;  /* 0x0000001d00147308 */ /* 0x000e620000000800 */
[----:B--2---:R-:W-:-:S06]  /*6270*/  FADD.FTZ R0, R17, R0 ;  /* 0x0000000011007221 */ /* 0x004fcc0000010000 */
[----:B------:R-:W-:Y:S01]  /*6280*/  HMMA.16816.F32 R124, R4, R18, R12 ;  /* 0x00000012047c723c */ /* 0x000fe2000000180c */
[----:B------:R-:W2:Y:S01]  /*6290*/  MUFU.EX2 R12, R25 ;  /* 0x00000019000c7308 */ /* 0x000ea20000000800 */
[----:B-1----:R-:W-:Y:S01]  /*62a0*/  F2FP.PACK_AB R129, R20, R22 ;  /* 0x000000161481723e */ /* 0x002fe200000000ff */
[C---:B--2---:R-:W-:Y:S01]  /*62b0*/  FADD.FTZ R0, R12.reuse, R0 ;  /* 0x000000000c007221 */ /* 0x044fe20000010000 */
[----:B------:R-:W-:Y:S02]  /*62c0*/  F2FP.PACK_AB R130, R12, R17 ;  /* 0x000000110c82723e */ /* 0x000fe400000000ff */
[----:B------:R-:W1:Y:S04]  /*62d0*/  LDSM.16.MT88.4 R12, [R240+0x4800] ;  /* 0x00480000f00c783b */ /* 0x000e680000004200 */
[----:B------:R2:W-:Y:S01]  /*62e0*/  STL [R1+0x8], R0 ;  /* 0x0000080001007387 */ /* 0x0005e20000100800 */
[C---:B------:R-:W-:Y:S08]  /*62f0*/  HMMA.16816.F32 R148, R128.reuse, R144, R148 ;  /* 0x000000908094723c */ /* 0x040ff00000001894 */
[C---:B------:R-:W-:Y:S01]  /*6300*/  HMMA.16816.F32 R144, R128.reuse, R146, R32 ;  /* 0x000000928090723c */ /* 0x040fe20000001820 */
[----:B------:R-:W3:Y:S07]  /*6310*/  LDSM.16.MT88.4 R32, [R240+0x1000] ;  /* 0x00100000f020783b */ /* 0x000eee0000004200 */
[----:B------:R-:W-:Y:S01]  /*6320*/  HMMA.16816.F32 R156, R128, R152, R156 ;  /* 0x00000098809c723c */ /* 0x000fe2000000189c */
[----:B--2---:R-:W-:-:S07]  /*6330*/  FADD.FTZ R0, R22, R2 ;  /* 0x0000000216007221 */ /* 0x004fce0000010000 */
[----:B------:R-:W-:Y:S01]  /*6340*/  HMMA.16816.F32 R152, R128, R154, R136 ;  /* 0x0000009a8098723c */ /* 0x000fe20000001888 */
[----:B------:R-:W2:Y:S01]  /*6350*/  LDSM.16.MT88.4 R136, [R238+0x1000] ;  /* 0x00100000ee88783b */ /* 0x000ea20000004200 */
[----:B------:R-:W-:-:S04]  /*6360*/  FADD.FTZ R0, R20, R0 ;  /* 0x0000000014007221 */ /* 0x000fc80000010000 */
[----:B------:R-:W-:Y:S02]  /*6370*/  FADD.FTZ R0, R21, R0 ;  /* 0x0000000015007221 */ /* 0x000fe40000010000 */
[----:B-1----:R-:W-:Y:S02]  /*6380*/  HMMA.16816.F32 R16, R8, R12, RZ ;  /* 0x0000000c0810723c */ /* 0x002fe400000018ff */
[----:B------:R-:W-:-:S05]  /*6390*/  FADD.FTZ R0, R3, R0 ;  /* 0x0000000003007221 */ /* 0x000fca0000010000 */
[----:B------:R-:W-:Y:S01]  /*63a0*/  STL [R1+0xc], R0 ;  /* 0x00000c0001007387 */ /* 0x000fe20000100800 */
[----:B------:R-:W-:Y:S03]  /*63b0*/  HMMA.16816.F32 R12, R8, R14, RZ ;  /* 0x0000000e080c723c */ /* 0x000fe600000018ff */
[----:B------:R-:W4:Y:S04]  /*63c0*/  LDL R2, [R1+0x10] ;  /* 0x0000100001027983 */ /* 0x000f280000100800 */
[----:B------:R-:W1:Y:S01]  /*63d0*/  LDSM.16.MT88.4 R8, [R240+0x5000] ;  /* 0x00500000f008783b */ /* 0x000e620000004200 */
[C---:B---3--:R-:W-:Y:S03]  /*63e0*/  HMMA.16816.F32 R28, R128.reuse, R32, R40 ;  /* 0x00000020801c723c */ /* 0x048fe60000001828 */
[----:B------:R-:W3:Y:S05]  /*63f0*/  LDSM.16.MT88.4 R40, [R237+0x2800] ;  /* 0x00280000ed28783b */ /* 0x000eea0000004200 */
[C---:B------:R-:W-:Y:S08]  /*6400*/  HMMA.16816.F32 R32, R128.reuse, R34, R36 ;  /* 0x000000228020723c */ /* 0x040ff00000001824 */
[C---:B--2---:R-:W-:Y:S08]  /*6410*/  HMMA.16816.F32 R140, R128.reuse, R136, R140 ;  /* 0x00000088808c723c */ /* 0x044ff0000000188c */
[----:B------:R-:W-:Y:S08]  /*6420*/  HMMA.16816.F32 R136, R128, R138, R44 ;  /* 0x0000008a8088723c */ /* 0x000ff0000000182c */
[----:B-1----:R-:W-:Y:S08]  /*6430*/  HMMA.16816.F32 R16, R4, R8, R16 ;  /* 0x000000080410723c */ /* 0x002ff00000001810 */
[C---:B---3--:R-:W-:Y:S01]  /*6440*/  HMMA.16816.F32 R36, R128.reuse, R40, R48 ;  /* 0x000000288024723c */ /* 0x048fe20000001830 */
[----:B------:R-:W1:Y:S07]  /*6450*/  LDSM.16.MT88.4 R48, [R239+0x2800] ;  /* 0x00280000ef30783b */ /* 0x000e6e0000004200 */
[----:B------:R-:W-:Y:S01]  /*6460*/  HMMA.16816.F32 R40, R128, R42, R56 ;  /* 0x0000002a8028723c */ /* 0x000fe20000001838 */
[----:B------:R-:W2:Y:S07]  /*6470*/  LDSM.16.MT88.4 R56, [R238+0x2800] ;  /* 0x00280000ee38783b */ /* 0x000eae0000004200 */
[----:B------:R-:W-:Y:S01]  /*6480*/  HMMA.16816.F32 R12, R4, R10, R12 ;  /* 0x0000000a040c723c */ /* 0x000fe2000000180c */
[----:B------:R-:W-:Y:S07]  /*6490*/  LDSM.16.MT88.4 R4, [R240+0x5800] ;  /* 0x00580000f004783b */ /* 0x000fee0000004200 */
[C---:B-1----:R-:W-:Y:S01]  /*64a0*/  HMMA.16816.F32 R44, R128.reuse, R48, R80 ;  /* 0x00000030802c723c */ /* 0x042fe20000001850 */
[----:B------:R-:W1:Y:S07]  /*64b0*/  LDSM.16.MT88.4 R80, [R239+0x4000] ;  /* 0x00400000ef50783b */ /* 0x000e6e0000004200 */
[C---:B------:R-:W-:Y:S08]  /*64c0*/  HMMA.16816.F32 R48, R128.reuse, R50, R52 ;  /* 0x000000328030723c */ /* 0x040ff00000001834 */
[C---:B--2---:R-:W-:Y:S01]  /*64d0*/  HMMA.16816.F32 R52, R128.reuse, R56, R64 ;  /* 0x000000388034723c */ /* 0x044fe20000001840 */
[----:B------:R-:W-:Y:S07]  /*64e0*/  LDSM.16.MT88.4 R64, [R240+0x2800] ;  /* 0x00280000f040783b */ /* 0x000fee0000004200 */
[C---:B------:R-:W-:Y:S08]  /*64f0*/  HMMA.16816.F32 R56, R128.reuse, R58, R76 ;  /* 0x0000003a8038723c */ /* 0x040ff0000000184c */
[C---:B-1----:R-:W-:Y:S01]  /*6500*/  HMMA.16816.F32 R76, R128.reuse, R80, R88 ;  /* 0x00000050804c723c */ /* 0x042fe20000001858 */
[----:B------:R-:W1:Y:S07]  /*6510*/  LDSM.16.MT88.4 R88, [R238+0x4000] ;  /* 0x00400000ee58783b */ /* 0x000e6e0000004200 */
[C---:B------:R-:W-:Y:S01]  /*6520*/  HMMA.16816.F32 R80, R128.reuse, R82, R96 ;  /* 0x000000528050723c */ /* 0x040fe20000001860 */
[----:B------:R-:W2:Y:S07]  /*6530*/  LDSM.16.MT88.4 R96, [R240+0x4000] ;  /* 0x00400000f060783b */ /* 0x000eae0000004200 */
[C---:B-1----:R-:W-:Y:S08]  /*6540*/  HMMA.16816.F32 R84, R128.reuse, R88, R84 ;  /* 0x000000588054723c */ /* 0x042ff00000001854 */
[C---:B------:R-:W-:Y:S01]  /*6550*/  HMMA.16816.F32 R88, R128.reuse, R90, R104 ;  /* 0x0000005a8058723c */ /* 0x040fe20000001868 */
[----:B------:R-:W1:Y:S07]  /*6560*/  LDSM.16.MT88.4 R104, [R237+0x5800] ;  /* 0x00580000ed68783b */ /* 0x000e6e0000004200 */
[C---:B--2---:R-:W-:Y:S08]  /*6570*/  HMMA.16816.F32 R92, R128.reuse, R96, R92 ;  /* 0x00000060805c723c */ /* 0x044ff0000000185c */
[----:B------:R-:W-:Y:S01]  /*6580*/  HMMA.16816.F32 R96, R128, R98, R112 ;  /* 0x000000628060723c */ /* 0x000fe20000001870 */
[----:B------:R-:W2:Y:S01]  /*6590*/  LDSM.16.MT88.4 R112, [R239+0x5800] ;  /* 0x00580000ef70783b */ /* 0x000ea20000004200 */
[----:B------:R-:W-:-:S06]  /*65a0*/  IADD3 R0, R134, -0x2, RZ ;  /* 0xfffffffe86007810 */ /* 0x000fcc0007ffe0ff */
[C---:B-1----:R-:W-:Y:S08]  /*65b0*/  HMMA.16816.F32 R100, R128.reuse, R104, R100 ;  /* 0x000000688064723c */ /* 0x042ff00000001864 */
[C---:B------:R-:W-:Y:S01]  /*65c0*/  HMMA.16816.F32 R104, R128.reuse, R106, R120 ;  /* 0x0000006a8068723c */ /* 0x040fe20000001878 */
[----:B------:R-:W1:Y:S04]  /*65d0*/  LDSM.16.MT88.4 R120, [R238+0x5800] ;  /* 0x00580000ee78783b */ /* 0x000e680000004200 */
[----:B------:R3:W-:Y:S03]  /*65e0*/  STL [R1+0x4], R0 ;  /* 0x0000040001007387 */ /* 0x0007e60000100800 */
[C---:B------:R-:W-:Y:S08]  /*65f0*/  HMMA.16816.F32 R60, R128.reuse, R64, R60 ;  /* 0x00000040803c723c */ /* 0x040ff0000000183c */
[C---:B------:R-:W-:Y:S08]  /*6600*/  HMMA.16816.F32 R68, R128.reuse, R72, R68 ;  /* 0x000000488044723c */ /* 0x040ff00000001844 */
[C---:B--2---:R-:W-:Y:S08]  /*6610*/  HMMA.16816.F32 R108, R128.reuse, R112, R108 ;  /* 0x00000070806c723c */ /* 0x044ff0000000186c */
[C---:B------:R-:W-:Y:S08]  /*6620*/  HMMA.16816.F32 R64, R128.reuse, R66, R176 ;  /* 0x000000428040723c */ /* 0x040ff000000018b0 */
[C---:B-1----:R-:W-:Y:S08]  /*6630*/  HMMA.16816.F32 R116, R128.reuse, R120, R116 ;  /* 0x000000788074723c */ /* 0x042ff00000001874 */
[C---:B------:R-:W-:Y:S08]  /*6640*/  HMMA.16816.F32 R120, R128.reuse, R122, R124 ;  /* 0x0000007a8078723c */ /* 0x040ff0000000187c */
[----:B------:R-:W-:Y:S01]  /*6650*/  HMMA.16816.F32 R72, R128, R74, R172 ;  /* 0x0000004a8048723c */ /* 0x000fe200000018ac */
[----:B----4-:R-:W-:-:S07]  /*6660*/  ISETP.GE.AND P1, PT, R0, R2, PT ;  /* 0x000000020000720c */ /* 0x010fce0003f26270 */
[C---:B------:R-:W-:Y:S08]  /*6670*/  HMMA.16816.F32 R112, R128.reuse, R114, R168 ;  /* 0x000000728070723c */ /* 0x040ff000000018a8 */
[C---:B------:R-:W-:Y:S08]  /*6680*/  HMMA.16816.F32 R124, R128.reuse, R4, R16 ;  /* 0x00000004807c723c */ /* 0x040ff00000001810 */
[----:B------:R-:W-:Y:S01]  /*6690*/  HMMA.16816.F32 R128, R128, R6, R12 ;  /* 0x000000068080723c */ /* 0x000fe2000000180c */
[----:B------:R-:W-:Y:S07]  /*66a0*/  @!UPT UIADD3 URZ, URZ, URZ, URZ ;  /* 0x0000003f3f3ff290 */ /* 0x000fee000fffe03f */
[----:B---3--:R-:W-:Y:S11]  /*66b0*/  @!P1 BRA `(.L_x_43) ;  /* 0x000033c000009947 */ /* 0x008ff60003800000 */
.L_x_55:
[----:B------:R-:W2:Y:S01]  /*66c0*/  LDL R4, [R1] ;  /* 0x0000000001047983 */ /* 0x000ea20000100800 */
[----:B------:R-:W-:Y:S04]  /*66d0*/  DEPBAR.LE SB0, 0x0 ;  /* 0x000080000000791a */ /* 0x000fe80000000000 */
[----:B------:R-:W3:Y:S01]  /*66e0*/  LDL.64 R6, [R1+0x28] ;  /* 0x0000280001067983 */ /* 0x000ee20000100a00 */
[----:B------:R-:W-:Y:S01]  /*66f0*/  WARPSYNC 0xffffffff ;  /* 0xffffffff00007948 */ /* 0x000fe20003800000 */
[----:B------:R-:W-:Y:S02]  /*6700*/  IMAD.MOV.U32 R134, RZ, RZ, R133 ;  /* 0x000000ffff867224 */ /* 0x000fe400078e0085 */
[----:B------:R-:W4:Y:S04]  /*6710*/  LDL R5, [R1+0x38] ;  /* 0x0000380001057983 */ /* 0x000f280000100800 */
[----:B------:R-:W1:Y:S04]  /*6720*/  S2R R9, SR_TID.X ;  /* 0x0000000000097919 */ /* 0x000e680000002100 */
[----:B------:R-:W-:Y:S01]  /*6730*/  BAR.SYNC.DEFER_BLOCKING 0x0 ;  /* 0x0000000000007b1d */ /* 0x000fe20000010000 */
[----:B-1----:R-:W-:Y:S04]  /*6740*/  SHF.R.S32.HI R8, RZ, 0x1f, R9 ;  /* 0x0000001fff087819 */ /* 0x002fe80000011409 */
[----:B------:R-:W-:Y:S01]  /*6750*/  LEA.HI R8, R8, R9, RZ, 0x3 ;  /* 0x0000000908087211 */ /* 0x000fe200078f18ff */
[----:B------:R1:W1:Y:S03]  /*6760*/  LDSM.16.M88.4 R16, [R135+0x800] ;  /* 0x000800008710783b */ /* 0x0002660000000200 */
[----:B------:R-:W-:Y:S01]  /*6770*/  LOP3.LUT R8, R8, 0xfffffff8, RZ, 0xc0, !PT ;  /* 0xfffffff808087812 */ /* 0x000fe200078ec0ff */
[----:B------:R1:W1:Y:S04]  /*6780*/  LDSM.16.M88.4 R24, [R135+0x1000] ;  /* 0x001000008718783b */ /* 0x0002680000000200 */
[----:B------:R-:W-:Y:S05]  /*6790*/  IMAD.IADD R8, R9, 0x1, -R8 ;  /* 0x0000000109087824 */ /* 0x000fea00078e0a08 */
[----:B------:R-:W-:Y:S02]  /*67a0*/  LOP3.LUT P1, RZ, R8, 0x2, RZ, 0xc0, !PT ;  /* 0x0000000208ff7812 */ /* 0x000fe4000782c0ff */
[----:B------:R1:W1:Y:S01]  /*67b0*/  LDSM.16.M88.4 R8, [R135] ;  /* 0x000000008708783b */ /* 0x0002620000000200 */
[----:B--2---:R-:W-:Y:S01]  /*67c0*/  SHF.R.S32.HI R0, RZ, 0x1f, R4 ;  /* 0x0000001fff007819 */ /* 0x004fe20000011404 */
[----:B------:R-:W-:Y:S04]  /*67d0*/  IMAD.WIDE.U32 R2, R4, c[0x0][0x208], RZ ;  /* 0x0000820004027a25 */ /* 0x000fe800078e00ff */
[----:B------:R-:W-:Y:S04]  /*67e0*/  IMAD R0, R0, c[0x0][0x208], RZ ;  /* 0x0000820000007a24 */ /* 0x000fe800078e02ff */
[----:B------:R-:W-:Y:S01]  /*67f0*/  IMAD R0, R4, c[0x0][0x20c], R0 ;  /* 0x0000830004007a24 */ /* 0x000fe200078e0200 */
[----:B------:R-:W-:Y:S03]  /*6800*/  SHF.R.S32.HI R4, RZ, 0x1f, R252 ;  /* 0x0000001fff047819 */ /* 0x000fe600000114fc */
[----:B------:R-:W-:Y:S01]  /*6810*/  IMAD.IADD R3, R3, 0x1, R0 ;  /* 0x0000000103037824 */ /* 0x000fe200078e0200 */
[C---:B------:R-:W-:Y:S01]  /*6820*/  IADD3 R0, R135.reuse, 0x20, RZ ;  /* 0x0000002087007810 */ /* 0x040fe20007ffe0ff */
[----:B------:R-:W-:Y:S01]  /*6830*/  IMAD R4, R4, c[0x0][0x218], RZ ;  /* 0x0000860004047a24 */ /* 0x000fe200078e02ff */
[----:B------:R-:W-:Y:S01]  /*6840*/  @P1 IADD3 R0, R135, -0x20, RZ ;  /* 0xffffffe087001810 */ /* 0x000fe20007ffe0ff */
[----:B------:R-:W-:Y:S04]  /*6850*/  IMAD.WIDE.U32 R2, R252, c[0x0][0x218], R2 ;  /* 0x00008600fc027a25 */ /* 0x000fe800078e0002 */
[----:B------:R2:W1:Y:S01]  /*6860*/  LDSM.16.M88.4 R168, [R0] ;  /* 0x0000000000a8783b */ /* 0x0004620000000200 */
[----:B---3--:R-:W-:Y:S01]  /*6870*/  IADD3 R2, P2, R6, R2, RZ ;  /* 0x0000000206027210 */ /* 0x008fe20007f5e0ff */
[----:B------:R-:W-:Y:S02]  /*6880*/  IMAD R4, R252, c[0x0][0x21c], R4 ;  /* 0x00008700fc047a24 */ /* 0x000fe400078e0204 */
[----:B------:R2:W3:Y:S01]  /*6890*/  LDSM.16.M88.4 R172, [R0+0x800] ;  /* 0x0008000000ac783b */ /* 0x0004e20000000200 */
[C---:B------:R-:W-:Y:S02]  /*68a0*/  LEA R7, P1, R2.reuse, c[0x0][0x1f8], 0x1 ;  /* 0x00007e0002077a11 */ /* 0x040fe400078208ff */
[----:B----4-:R-:W-:Y:S01]  /*68b0*/  IADD3.X R3, R5, R3, R4, P2, !PT ;  /* 0x0000000305037210 */ /* 0x010fe200017fe404 */
[----:B------:R2:W4:Y:S01]  /*68c0*/  LDSM.16.M88.4 R176, [R0+0x1000] ;  /* 0x0010000000b0783b */ /* 0x0005220000000200 */
[----:B------:R-:W-:Y:S02]  /*68d0*/  IADD3 R5, R251, 0xc0, RZ ;  /* 0x000000c0fb057810 */ /* 0x000fe40007ffe0ff */
[----:B------:R-:W-:Y:S02]  /*68e0*/  LEA.HI.X R6, R2, c[0x0][0x1fc], R3, 0x1, P1 ;  /* 0x00007f0002067a11 */ /* 0x000fe400008f0c03 */
[----:B------:R-:W-:Y:S01]  /*68f0*/  ISETP.GE.AND P2, PT, R5, c[0x0][0x1d4], PT ;  /* 0x0000750005007a0c */ /* 0x000fe20003f46270 */
[----:B------:R-:W-:-:S10]  /*6900*/  BRA.DIV ~URZ, `(.L_x_44) ;  /* 0x000097127f007947 */ /* 0x000fd4000b800000 */
[----:B--2---:R2:W4:Y:S02]  /*6910*/  SHFL.IDX PT, R0, R6, RZ, 0x181f ;  /* 0x00181fff06007589 */ /* 0x00452400000e0000 */
.L_x_125:
[----:B------:R-:W-:Y:S01]  /*6920*/  SHF.R.S32.HI R3, RZ, 0x1f, R251 ;  /* 0x0000001fff037819 */ /* 0x000fe200000114fb */
[----:B------:R-:W5:Y:S01]  /*6930*/  SHFL.IDX PT, R2, R7, RZ, 0x181f ;  /* 0x00181fff07027589 */ /* 0x000f6200000e0000 */
[C---:B------:R-:W-:Y:S01]  /*6940*/  IADD3 R12, R251.reuse, 0x40, RZ ;  /* 0x00000040fb0c7810 */ /* 0x040fe20007ffe0ff */
[----:B------:R-:W-:Y:S01]  /*6950*/  BSSY B0, `(.L_x_45) ;  /* 0x0000037000007945 */ /* 0x000fe20003800000 */
[C---:B------:R-:W-:Y:S02]  /*6960*/  IADD3 R13, R251.reuse, 0x40, RZ ;  /* 0x00000040fb0d7810 */ /* 0x040fe40007ffe0ff */
[C---:B------:R-:W-:Y:S02]  /*6970*/  IADD3 R14, R251.reuse, 0xc0, RZ ;  /* 0x000000c0fb0e7810 */ /* 0x040fe40007ffe0ff */
[----:B------:R-:W-:Y:S02]  /*6980*/  SHF.R.S32.HI R13, RZ, 0x1f, R13 ;  /* 0x0000001fff0d7819 */ /* 0x000fe4000001140d */
[----:B------:R-:W-:Y:S02]  /*6990*/  SHF.R.S32.HI R14, RZ, 0x1f, R14 ;  /* 0x0000001fff0e7819 */ /* 0x000fe4000001140e */
[C---:B-----5:R-:W-:Y:S04]  /*69a0*/  LEA R4, P1, R251.reuse, R2, 0x1 ;  /* 0x00000002fb047211 */ /* 0x060fe800078208ff */
[C---:B----4-:R-:W-:Y:S02]  /*69b0*/  LEA.HI.X R5, R251.reuse, R0, R3, 0x1, P1 ;  /* 0x00000000fb057211 */ /* 0x050fe400008f0c03 */
[C---:B------:R-:W-:Y:S03]  /*69c0*/  IADD3 R3, R251.reuse, 0x80, RZ ;  /* 0x00000080fb037810 */ /* 0x040fe60007ffe0ff */
[----:B------:R-:W-:Y:S01]  /*69d0*/  @!PT LDS RZ, [RZ] ;  /* 0x00000000fffff984 */ /* 0x000fe20000000800 */
[----:B------:R-:W-:Y:S01]  /*69e0*/  @!PT LDS RZ, [RZ] ;  /* 0x00000000fffff984 */ /* 0x000fe20000000800 */
[----:B------:R4:W-:Y:S02]  /*69f0*/  LDGSTS.E.BYPASS.LTC128B.128 [R247+0x4080], [R4.64], !P6 ;  /* 0x0408000004f77fae */ /* 0x0009e4000f101d46 */
[C---:B----4-:R-:W-:Y:S04]  /*6a00*/  LEA R4, P1, R12.reuse, R2, 0x1 ;  /* 0x000000020c047211 */ /* 0x050fe800078208ff */
[----:B------:R-:W-:Y:S02]  /*6a10*/  LEA.HI.X R5, R12, R0, R13, 0x1, P1 ;  /* 0x000000000c057211 */ /* 0x000fe400008f0c0d */
[C---:B------:R-:W-:Y:S02]  /*6a20*/  IADD3 R13, R251.reuse, 0xc0, RZ ;  /* 0x000000c0fb0d7810 */ /* 0x040fe40007ffe0ff */
[----:B------:R-:W-:Y:S01]  /*6a30*/  IADD3 R12, R251, 0x80, RZ ;  /* 0x00000080fb0c7810 */ /* 0x000fe20007ffe0ff */
[----:B------:R4:W-:Y:S03]  /*6a40*/  LDGSTS.E.BYPASS.LTC128B.128 [R247+0x5880], [R4.64], !P5 ;  /* 0x0588000004f77fae */ /* 0x0009e6000e901d46 */
[----:B------:R-:W-:Y:S02]  /*6a50*/  SHF.R.S32.HI R12, RZ, 0x1f, R12 ;  /* 0x0000001fff0c7819 */ /* 0x000fe4000001140c */
[C---:B----4-:R-:W-:Y:S04]  /*6a60*/  LEA R4, P1, R3.reuse, R2, 0x1 ;  /* 0x0000000203047211 */ /* 0x050fe800078208ff */
[----:B------:R-:W-:Y:S02]  /*6a70*/  LEA.HI.X R5, R3, R0, R12, 0x1, P1 ;  /* 0x0000000003057211 */ /* 0x000fe400008f0c0c */
[----:B------:R-:W4:Y:S01]  /*6a80*/  S2R R12, SR_TID.X ;  /* 0x00000000000c7919 */ /* 0x000f220000002100 */
[C---:B------:R-:W-:Y:S03]  /*6a90*/  LEA R2, P1, R13.reuse, R2, 0x1 ;  /* 0x000000020d027211 */ /* 0x040fe600078208ff */
[----:B------:R2:W-:Y:S01]  /*6aa0*/  LDGSTS.E.BYPASS.LTC128B.128 [R247+0x7080], [R4.64], !P4 ;  /* 0x0708000004f77fae */ /* 0x0005e2000e101d46 */
[----:B------:R-:W-:Y:S05]  /*6ab0*/  LEA.HI.X R3, R13, R0, R14, 0x1, P1 ;  /* 0x000000000d037211 */ /* 0x000fea00008f0c0e */
[----:B------:R2:W-:Y:S01]  /*6ac0*/  LDGSTS.E.BYPASS.LTC128B.128 [R247+0x8880], [R2.64], !P2 ;  /* 0x0888000002f77fae */ /* 0x0005e2000d101d46 */
[----:B----4-:R-:W-:Y:S11]  /*6ad0*/  ISETP.GT.AND P1, PT, R12, 0x7f, PT ;  /* 0x0000007f0c00780c */ /* 0x010ff60003f24270 */
[----:B------:R-:W-:Y:S02]  /*6ae0*/  @!UPT UIADD3 URZ, URZ, URZ, URZ ;  /* 0x0000003f3f3ff290 */ /* 0x000fe4000fffe03f */
[----:B------:R-:W-:-:S05]  /*6af0*/  @P1 BRA `(.L_x_46) ;  /* 0x000001c000001947 */ /* 0x000fca0003800000 */
[----:B--2---:R-:W-:-:S05]  /*6b00*/  BRA.DIV ~URZ, `(.L_x_47) ;  /* 0x000095727f007947 */ /* 0x004fca000b800000 */
[----:B------:R2:W4:Y:S04]  /*6b10*/  SHFL.IDX PT, R4, R6, 0x1, 0x181f ;  /* 0x00381f0006047f89 */ /* 0x00052800000e0000 */
[----:B------:R2:W3:Y:S02]  /*6b20*/  SHFL.IDX PT, R0, R7, 0x1, 0x181f ;  /* 0x00381f0007007f89 */ /* 0x0004e400000e0000 */
.L_x_126:
[----:B--2---:R-:W-:Y:S02]  /*6b30*/  SHF.R.S32.HI R6, RZ, 0x1f, R251 ;  /* 0x0000001fff067819 */ /* 0x004fe400000114fb */
[C---:B---3--:R-:W-:Y:S02]  /*6b40*/  LEA R2, P1, R251.reuse, R0, 0x1 ;  /* 0x00000000fb027211 */ /* 0x048fe400078208ff */
[C---:B------:R-:W-:Y:S02]  /*6b50*/  IADD3 R5, R251.reuse, 0x40, RZ ;  /* 0x00000040fb057810 */ /* 0x040fe40007ffe0ff */
[C---:B----4-:R-:W-:Y:S02]  /*6b60*/  LEA.HI.X R3, R251.reuse, R4, R6, 0x1, P1 ;  /* 0x00000004fb037211 */ /* 0x050fe400008f0c06 */
[C---:B------:R-:W-:Y:S02]  /*6b70*/  IADD3 R6, R251.reuse, 0x40, RZ ;  /* 0x00000040fb067810 */ /* 0x040fe40007ffe0ff */
[C---:B------:R-:W-:Y:S01]  /*6b80*/  IADD3 R13, R251.reuse, 0x80, RZ ;  /* 0x00000080fb0d7810 */ /* 0x040fe20007ffe0ff */
[----:B------:R-:W-:Y:S01]  /*6b90*/  @!PT LDS RZ, [RZ] ;  /* 0x00000000fffff984 */ /* 0x000fe20000000800 */
[----:B------:R-:W-:Y:S01]  /*6ba0*/  @!PT LDS RZ, [RZ] ;  /* 0x00000000fffff984 */ /* 0x000fe20000000800 */
[----:B------:R-:W-:Y:S01]  /*6bb0*/  @!PT LDS RZ, [RZ] ;  /* 0x00000000fffff984 */ /* 0x000fe20000000800 */
[----:B------:R2:W-:Y:S01]  /*6bc0*/  LDGSTS.E.BYPASS.LTC128B.128 [R247+0x5080], [R2.64], !P6 ;  /* 0x0508000002f77fae */ /* 0x0005e2000f101d46 */
[----:B------:R-:W-:Y:S02]  /*6bd0*/  SHF.R.S32.HI R6, RZ, 0x1f, R6 ;  /* 0x0000001fff067819 */ /* 0x000fe40000011406 */
[C---:B------:R-:W-:Y:S02]  /*6be0*/  IADD3 R14, R251.reuse, 0x80, RZ ;  /* 0x00000080fb0e7810 */ /* 0x040fe40007ffe0ff */
[----:B------:R-:W-:Y:S02]  /*6bf0*/  IADD3 R12, R251, 0xc0, RZ ;  /* 0x000000c0fb0c7810 */ /* 0x000fe40007ffe0ff */
[----:B------:R-:W-:Y:S02]  /*6c00*/  SHF.R.S32.HI R14, RZ, 0x1f, R14 ;  /* 0x0000001fff0e7819 */ /* 0x000fe4000001140e */
[----:B------:R-:W-:Y:S02]  /*6c10*/  SHF.R.S32.HI R12, RZ, 0x1f, R12 ;  /* 0x0000001fff0c7819 */ /* 0x000fe4000001140c */
[C---:B--2---:R-:W-:Y:S04]  /*6c20*/  LEA R2, P1, R5.reuse, R0, 0x1 ;  /* 0x0000000005027211 */ /* 0x044fe800078208ff */
[----:B------:R-:W-:Y:S02]  /*6c30*/  LEA.HI.X R3, R5, R4, R6, 0x1, P1 ;  /* 0x0000000405037211 */ /* 0x000fe400008f0c06 */
[----:B------:R-:W-:Y:S02]  /*6c40*/  LEA R6, P1, R13, R0, 0x1 ;  /* 0x000000000d067211 */ /* 0x000fe400078208ff */
[----:B------:R-:W-:Y:S01]  /*6c50*/  IADD3 R5, R251, 0xc0, RZ ;  /* 0x000000c0fb057810 */ /* 0x000fe20007ffe0ff */
[----:B------:R2:W-:Y:S01]  /*6c60*/  LDGSTS.E.BYPASS.LTC128B.128 [R247+0x6880], [R2.64], !P5 ;  /* 0x0688000002f77fae */ /* 0x0005e2000e901d46 */
[----:B------:R-:W-:Y:S05]  /*6c70*/  LEA.HI.X R7, R13, R4, R14, 0x1, P1 ;  /* 0x000000040d077211 */ /* 0x000fea00008f0c0e */
[----:B------:R3:W-:Y:S01]  /*6c80*/  LDGSTS.E.BYPASS.LTC128B.128 [R247+0x8080], [R6.64], !P4 ;  /* 0x0808000006f77fae */ /* 0x0007e2000e101d46 */
[C---:B--2---:R-:W-:Y:S04]  /*6c90*/  LEA R2, P1, R5.reuse, R0, 0x1 ;  /* 0x0000000005027211 */ /* 0x044fe800078208ff */
[----:B------:R-:W-:Y:S05]  /*6ca0*/  LEA.HI.X R3, R5, R4, R12, 0x1, P1 ;  /* 0x0000000405037211 */ /* 0x000fea00008f0c0c */
[----:B------:R3:W-:Y:S04]  /*6cb0*/  LDGSTS.E.BYPASS.LTC128B.128 [R247+0x9880], [R2.64], !P2 ;  /* 0x0988000002f77fae */ /* 0x0007e8000d101d46 */
.L_x_46:
[----:B--2---:R-:W-:Y:S05]  /*6cc0*/  BSYNC B0 ;  /* 0x0000000000007941 */ /* 0x004fea0003800000 */
.L_x_45:
[----:B---3--:R-:W2:Y:S08]  /*6cd0*/  S2R R2, SR_TID.X ;  /* 0x0000000000027919 */ /* 0x008eb00000002100 */
[----:B------:R-:W0:Y:S01]  /*6ce0*/  LDGDEPBAR ;  /* 0x00000000000079af */ /* 0x000e220000000000 */
[----:B------:R-:W-:Y:S01]  /*6cf0*/  WARPSYNC 0xffffffff ;  /* 0xffffffff00007948 */ /* 0x000fe20003800000 */
[C---:B-1----:R-:W-:Y:S01]  /*6d00*/  HMMA.16816.F32 R4, R160.reuse, R8, RZ ;  /* 0x00000008a004723c */ /* 0x042fe200000018ff */
[----:B------:R-:W-:Y:S07]  /*6d10*/  BSSY B0, `(.L_x_48) ;  /* 0x000012f000007945 */ /* 0x000fee0003800000 */
[C---:B------:R-:W-:Y:S08]  /*6d20*/  HMMA.16816.F32 R8, R160.reuse, R10, RZ ;  /* 0x0000000aa008723c */ /* 0x040ff000000018ff */
[C---:B------:R-:W-:Y:S08]  /*6d30*/  HMMA.16816.F32 R12, R160.reuse, R16, RZ ;  /* 0x00000010a00c723c */ /* 0x040ff000000018ff */
[C---:B------:R-:W-:Y:S01]  /*6d40*/  HMMA.16816.F32 R16, R160.reuse, R18, RZ ;  /* 0x00000012a010723c */ /* 0x040fe200000018ff */
[----:B--2---:R-:W-:Y:S04]  /*6d50*/  SHF.R.S32.HI R0, RZ, 0x1f, R2 ;  /* 0x0000001fff007819 */ /* 0x004fe80000011402 */
[-C--:B------:R-:W-:Y:S03]  /*6d60*/  LEA.HI R0, R0, R2.reuse, RZ, 0x3 ;  /* 0x0000000200007211 */ /* 0x080fe600078f18ff */
[C---:B------:R-:W-:Y:S01]  /*6d70*/  HMMA.16816.F32 R20, R160.reuse, R24, RZ ;  /* 0x00000018a014723c */ /* 0x040fe200000018ff */
[----:B------:R-:W-:Y:S04]  /*6d80*/  LOP3.LUT R0, R0, 0xfffffff8, RZ, 0xc0, !PT ;  /* 0xfffffff800007812 */ /* 0x000fe800078ec0ff */
[----:B------:R-:W-:Y:S03]  /*6d90*/  IADD3 R0, -R0, R2, RZ ;  /* 0x0000000200007210 */ /* 0x000fe60007ffe1ff */
[----:B------:R-:W-:Y:S01]  /*6da0*/  HMMA.16816.F32 R24, R160, R26, RZ ;  /* 0x0000001aa018723c */ /* 0x000fe200000018ff */
[----:B------:R-:W-:Y:S03]  /*6db0*/  LOP3.LUT P1, RZ, R0, 0x4, RZ, 0xc0, !PT ;  /* 0x0000000400ff7812 */ /* 0x000fe6000782c0ff */
[C---:B------:R-:W-:Y:S04]  /*6dc0*/  IADD3 R0, R135.reuse, 0x40, RZ ;  /* 0x0000004087007810 */ /* 0x040fe80007ffe0ff */
[C---:B------:R-:W-:Y:S06]  /*6dd0*/  HMMA.16816.F32 R4, R164.reuse, R168, R4 ;  /* 0x000000a8a404723c */ /* 0x040fec0000001804 */
[----:B------:R-:W-:Y:S02]  /*6de0*/  @P1 IADD3 R0, R135, -0x40, RZ ;  /* 0xffffffc087001810 */ /* 0x000fe40007ffe0ff */
[C---:B------:R-:W-:Y:S03]  /*6df0*/  HMMA.16816.F32 R8, R164.reuse, R170, R8 ;  /* 0x000000aaa408723c */ /* 0x040fe60000001808 */
[----:B------:R-:W1:Y:S05]  /*6e00*/  LDSM.16.M88.4 R168, [R0] ;  /* 0x0000000000a8783b */ /* 0x000e6a0000000200 */
[C---:B------:R-:W-:Y:S08]  /*6e10*/  HMMA.16816.F32 R12, R164.reuse, R172, R12 ;  /* 0x000000aca40c723c */ /* 0x040ff0000000180c */
[C---:B------:R-:W-:Y:S01]  /*6e20*/  HMMA.16816.F32 R16, R164.reuse, R174, R16 ;  /* 0x000000aea410723c */ /* 0x040fe20000001810 */
[----:B------:R-:W2:Y:S07]  /*6e30*/  LDSM.16.M88.4 R172, [R0+0x800] ;  /* 0x0008000000ac783b */ /* 0x000eae0000000200 */
[C---:B------:R-:W-:Y:S08]  /*6e40*/  HMMA.16816.F32 R20, R164.reuse, R176, R20 ;  /* 0x000000b0a414723c */ /* 0x040ff00000001814 */
[----:B------:R-:W-:Y:S01]  /*6e50*/  HMMA.16816.F32 R24, R164, R178, R24 ;  /* 0x000000b2a418723c */ /* 0x000fe20000001818 */
[----:B------:R-:W-:Y:S07]  /*6e60*/  LDSM.16.M88.4 R176, [R236+0x4800] ;  /* 0x00480000ecb0783b */ /* 0x000fee0000000200 */
[C---:B-1----:R-:W-:Y:S08]  /*6e70*/  HMMA.16816.F32 R4, R180.reuse, R168, R4 ;  /* 0x000000a8b404723c */ /* 0x042ff00000001804 */
[C---:B------:R-:W-:Y:S01]  /*6e80*/  HMMA.16816.F32 R8, R180.reuse, R170, R8 ;  /* 0x000000aab408723c */ /* 0x040fe20000001808 */
[----:B------:R-:W1:Y:S07]  /*6e90*/  LDSM.16.M88.4 R168, [R0+0x1000] ;  /* 0x0010000000a8783b */ /* 0x000e6e0000000200 */
[C---:B--2---:R-:W-:Y:S08]  /*6ea0*/  HMMA.16816.F32 R12, R180.reuse, R172, R12 ;  /* 0x000000acb40c723c */ /* 0x044ff0000000180c */
[C---:B------:R-:W-:Y:S01]  /*6eb0*/  HMMA.16816.F32 R16, R180.reuse, R174, R16 ;  /* 0x000000aeb410723c */ /* 0x040fe20000001810 */
[----:B------:R-:W2:Y:S07]  /*6ec0*/  LDSM.16.M88.4 R172, [R236] ;  /* 0x00000000ecac783b */ /* 0x000eae0000000200 */
[C---:B-1----:R-:W-:Y:S08]  /*6ed0*/  HMMA.16816.F32 R20, R180.reuse, R168, R20 ;  /* 0x000000a8b414723c */ /* 0x042ff00000001814 */
[----:B------:R-:W-:Y:S01]  /*6ee0*/  HMMA.16816.F32 R24, R180, R170, R24 ;  /* 0x000000aab418723c */ /* 0x000fe20000001818 */
[----:B------:R-:W1:Y:S07]  /*6ef0*/  LDSM.16.M88.4 R168, [R236+0x800] ;  /* 0x00080000eca8783b */ /* 0x000e6e0000000200 */
[C---:B--2---:R-:W-:Y:S08]  /*6f00*/  HMMA.16816.F32 R4, R184.reuse, R172, R4 ;  /* 0x000000acb804723c */ /* 0x044ff00000001804 */
[C---:B------:R-:W-:Y:S01]  /*6f10*/  HMMA.16816.F32 R8, R184.reuse, R174, R8 ;  /* 0x000000aeb808723c */ /* 0x040fe20000001808 */
[----:B------:R-:W2:Y:S07]  /*6f20*/  LDSM.16.M88.4 R172, [R236+0x1000] ;  /* 0x00100000ecac783b */ /* 0x000eae0000000200 */
[C---:B-1----:R-:W-:Y:S08]  /*6f30*/  HMMA.16816.F32 R12, R184.reuse, R168, R12 ;  /* 0x000000a8b80c723c */ /* 0x042ff0000000180c */
[C---:B------:R-:W-:Y:S01]  /*6f40*/  HMMA.16816.F32 R16, R184.reuse, R170, R16 ;  /* 0x000000aab810723c */ /* 0x040fe20000001810 */
[----:B------:R-:W1:Y:S07]  /*6f50*/  LDSM.16.M88.4 R168, [R135+0x1800] ;  /* 0x0018000087a8783b */ /* 0x000e6e0000000200 */
[C---:B--2---:R-:W-:Y:S08]  /*6f60*/  HMMA.16816.F32 R20, R184.reuse, R172, R20 ;  /* 0x000000acb814723c */ /* 0x044ff00000001814 */
[----:B------:R-:W-:Y:S01]  /*6f70*/  HMMA.16816.F32 R24, R184, R174, R24 ;  /* 0x000000aeb818723c */ /* 0x000fe20000001818 */
[----:B------:R-:W2:Y:S07]  /*6f80*/  LDSM.16.M88.4 R172, [R135+0x2000] ;  /* 0x0020000087ac783b */ /* 0x000eae0000000200 */
[C---:B-1----:R-:W-:Y:S08]  /*6f90*/  HMMA.16816.F32 R4, R188.reuse, R168, R4 ;  /* 0x000000a8bc04723c */ /* 0x042ff00000001804 */
[C---:B------:R-:W-:Y:S01]  /*6fa0*/  HMMA.16816.F32 R8, R188.reuse, R170, R8 ;  /* 0x000000aabc08723c */ /* 0x040fe20000001808 */
[----:B------:R-:W1:Y:S07]  /*6fb0*/  LDSM.16.M88.4 R168, [R135+0x2800] ;  /* 0x0028000087a8783b */ /* 0x000e6e0000000200 */
[C---:B--2---:R-:W-:Y:S08]  /*6fc0*/  HMMA.16816.F32 R12, R188.reuse, R172, R12 ;  /* 0x000000acbc0c723c */ /* 0x044ff0000000180c */
[C---:B------:R-:W-:Y:S01]  /*6fd0*/  HMMA.16816.F32 R16, R188.reuse, R174, R16 ;  /* 0x000000aebc10723c */ /* 0x040fe20000001810 */
[----:B------:R-:W2:Y:S07]  /*6fe0*/  LDSM.16.M88.4 R172, [R241+0x1800] ;  /* 0x00180000f1ac783b */ /* 0x000eae0000000200 */
        /* <DEDUP_REMOVED lines=88> */
[C---:B------:R-:W-:Y:S08]  /*7570*/  HMMA.16816.F32 R16, R228.reuse, R174, R16 ;  /* 0x000000aee410723c */ /* 0x040ff00000001810 */
[C---:B-1----:R-:W-:Y:S08]  /*7580*/  HMMA.16816.F32 R20, R228.reuse, R168, R20 ;  /* 0x000000a8e414723c */ /* 0x042ff00000001814 */
[----:B------:R-:W-:Y:S01]  /*7590*/  HMMA.16816.F32 R24, R228, R170, R24 ;  /* 0x000000aae418723c */ /* 0x000fe20000001818 */
[----:B------:R-:W1:Y:S07]  /*75a0*/  LDSM.16.M88.4 R168, [R236+0x5000] ;  /* 0x00500000eca8783b */ /* 0x000e6e0000000200 */
[C---:B------:R-:W-:Y:S08]  /*75b0*/  HMMA.16816.F32 R4, R232.reuse, R176, R4 ;  /* 0x000000b0e804723c */ /* 0x040ff00000001804 */
[C---:B------:R-:W-:Y:S11]  /*75c0*/  HMMA.16816.F32 R8, R232.reuse, R178, R8 ;  /* 0x000000b2e808723c */ /* 0x040ff60000001808 */
[----:B------:R-:W-:Y:S05]  /*75d0*/  @!UPT UIADD3 URZ, URZ, URZ, URZ ;  /* 0x0000003f3f3ff290 */ /* 0x000fea000fffe03f */
[----:B------:R-:W-:Y:S02]  /*75e0*/  FMUL.FTZ R0, R5, c[0x0][0x320] ;  /* 0x0000c80005007a20 */ /* 0x000fe40000410000 */
[----:B------:R-:W-:Y:S02]  /*75f0*/  FMUL.FTZ R2, R4, c[0x0][0x320] ;  /* 0x0000c80004027a20 */ /* 0x000fe40000410000 */
[----:B------:R2:W3:Y:S04]  /*7600*/  MUFU.TANH R248, R0 ;  /* 0x0000000000f87308 */ /* 0x0004e80000002400 */
[----:B------:R-:W-:Y:S01]  /*7610*/  FMUL.FTZ R3, R11, c[0x0][0x320] ;  /* 0x0000c8000b037a20 */ /* 0x000fe20000410000 */
[C---:B-1----:R-:W-:Y:S03]  /*7620*/  HMMA.16816.F32 R12, R232.reuse, R168, R12 ;  /* 0x000000a8e80c723c */ /* 0x042fe6000000180c */
[----:B------:R-:W-:Y:S02]  /*7630*/  FMUL.FTZ R10, R10, c[0x0][0x320] ;  /* 0x0000c8000a0a7a20 */ /* 0x000fe40000410000 */
[----:B------:R1:W4:Y:S03]  /*7640*/  MUFU.TANH R249, R2 ;  /* 0x0000000200f97308 */ /* 0x0003260000002400 */
[C---:B------:R-:W-:Y:S07]  /*7650*/  HMMA.16816.F32 R16, R232.reuse, R170, R16 ;  /* 0x000000aae810723c */ /* 0x040fee0000001810 */
[----:B------:R-:W3:Y:S01]  /*7660*/  MUFU.TANH R178, R10 ;  /* 0x0000000a00b27308 */ /* 0x000ee20000002400 */
[----:B--2---:R-:W-:Y:S09]  /*7670*/  FMUL.FTZ R0, R6, c[0x0][0x320] ;  /* 0x0000c80006007a20 */ /* 0x004ff20000410000 */
[----:B------:R2:W2:Y:S01]  /*7680*/  MUFU.TANH R179, R0 ;  /* 0x0000000000b37308 */ /* 0x0004a20000002400 */
[----:B-1----:R-:W-:Y:S09]  /*7690*/  FMUL.FTZ R2, R13, c[0x0][0x320] ;  /* 0x0000c8000d027a20 */ /* 0x002ff20000410000 */
[----:B------:R-:W1:Y:S10]  /*76a0*/  MUFU.TANH R176, R3 ;  /* 0x0000000300b07308 */ /* 0x000e740000002400 */
[----:B------:R-:W1:Y:S01]  /*76b0*/  MUFU.TANH R171, R2 ;  /* 0x0000000200ab7308 */ /* 0x000e620000002400 */
[----:B--2---:R-:W-:Y:S02]  /*76c0*/  FMUL.FTZ R0, R7, c[0x0][0x320] ;  /* 0x0000c80007007a20 */ /* 0x004fe40000410000 */
[----:B------:R-:W2:Y:S01]  /*76d0*/  LDSM.16.M88.4 R4, [R236+0x5800] ;  /* 0x00580000ec04783b */ /* 0x000ea20000000200 */
[----:B------:R-:W-:Y:S06]  /*76e0*/  DEPBAR.LE SB0, 0x0 ;  /* 0x000080000000791a */ /* 0x000fec0000000000 */
[----:B------:R5:W1:Y:S01]  /*76f0*/  MUFU.TANH R250, R0 ;  /* 0x0000000000fa7308 */ /* 0x000a620000002400 */
[----:B------:R-:W-:Y:S01]  /*7700*/  BAR.SYNC.DEFER_BLOCKING 0x0 ;  /* 0x0000000000007b1d */ /* 0x000fe20000010000 */
[----:B-----5:R-:W-:Y:S08]  /*7710*/  FMUL.FTZ R0, R8, c[0x0][0x320] ;  /* 0x0000c80008007a20 */ /* 0x020ff00000410000 */
[----:B------:R5:W1:Y:S01]  /*7720*/  MUFU.TANH R177, R0 ;  /* 0x0000000000b17308 */ /* 0x000a620000002400 */
[----:B------:R-:W3:Y:S01]  /*7730*/  LDL R8, [R1+0x4] ;  /* 0x0000040001087983 */ /* 0x000ee20000100800 */
[C---:B--2---:R-:W-:Y:S08]  /*7740*/  HMMA.16816.F32 R20, R232.reuse, R4, R20 ;  /* 0x00000004e814723c */ /* 0x044ff00000001814 */
[----:B------:R-:W-:Y:S04]  /*7750*/  HMMA.16816.F32 R24, R232, R6, R24 ;  /* 0x00000006e818723c */ /* 0x000fe80000001818 */
[----:B-----5:R-:W-:Y:S02]  /*7760*/  FMUL.FTZ R0, R9, c[0x0][0x320] ;  /* 0x0000c80009007a20 */ /* 0x020fe40000410000 */
[----:B------:R-:W3:Y:S02]  /*7770*/  LDL R9, [R1+0x10] ;  /* 0x0000100001097983 */ /* 0x000ee40000100800 */
[----:B------:R2:W1:Y:S04]  /*7780*/  MUFU.TANH R175, R0 ;  /* 0x0000000000af7308 */ /* 0x0004680000002400 */
[----:B--2---:R-:W-:Y:S06]  /*7790*/  FMUL.FTZ R0, R12, c[0x0][0x320] ;  /* 0x0000c8000c007a20 */ /* 0x004fec0000410000 */
[----:B------:R2:W1:Y:S02]  /*77a0*/  MUFU.TANH R172, R0 ;  /* 0x0000000000ac7308 */ /* 0x0004640000002400 */
[----:B--2---:R-:W-:Y:S08]  /*77b0*/  FMUL.FTZ R0, R14, c[0x0][0x320] ;  /* 0x0000c8000e007a20 */ /* 0x004ff00000410000 */
        /* <DEDUP_REMOVED lines=16> */
[----:B------:R2:W1:Y:S01]  /*78c0*/  MUFU.TANH R17, R0 ;  /* 0x0000000000117308 */ /* 0x0004620000002400 */
[----:B---3--:R-:W-:Y:S01]  /*78d0*/  ISETP.GT.AND P1, PT, R8, R9, PT ;  /* 0x000000090800720c */ /* 0x008fe20003f24270 */
[----:B--2---:R-:W-:Y:S08]  /*78e0*/  FMUL.FTZ R0, R23, c[0x0][0x320] ;  /* 0x0000c80017007a20 */ /* 0x004ff00000410000 */
[----:B------:R2:W3:Y:S02]  /*78f0*/  MUFU.TANH R16, R0 ;  /* 0x0000000000107308 */ /* 0x0004e40000002400 */
        /* <DEDUP_REMOVED lines=8> */
[----:B------:R-:W-:-:S05]  /*7980*/  @!P1 BRA `(.L_x_49) ;  /* 0x0000067000009947 */ /* 0x000fca0003800000 */
[----:B---34-:R-:W3:Y:S01]  /*7990*/  LDL R9, [R1+0x14] ;  /* 0x0000140001097983 */ /* 0x018ee20000100800 */
[----:B--2---:R-:W-:Y:S02]  /*79a0*/  IMAD.MOV.U32 R0, RZ, RZ, 0x1 ;  /* 0x00000001ff007424 */ /* 0x004fe400078e00ff */
[----:B------:R-:W-:Y:S01]  /*79b0*/  IMAD.MOV.U32 R252, RZ, RZ, RZ ;  /* 0x000000fffffc7224 */ /* 0x000fe200078e00ff */
[----:B------:R-:W2:Y:S02]  /*79c0*/  LDL.64 R20, [R1+0x20] ;  /* 0x0000200001147983 */ /* 0x000ea40000100a00 */
[----:B------:R-:W-:Y:S02]  /*79d0*/  ISETP.NE.AND P1, PT, R0, c[0x0][0x2b8], PT ;  /* 0x0000ae0000007a0c */ /* 0x000fe40003f25270 */
[----:B------:R-:W4:Y:S04]  /*79e0*/  LDL R19, [R1+0x34] ;  /* 0x0000340001137983 */ /* 0x000f280000100800 */
[----:B------:R-:W5:Y:S04]  /*79f0*/  S2R R2, SR_TID.X ;  /* 0x0000000000027919 */ /* 0x000f680000002100 */
[----:B------:R-:W2:Y:S01]  /*7a00*/  LDL R6, [R1+0x30] ;  /* 0x0000300001067983 */ /* 0x000ea20000100800 */
[--C-:B-----5:R-:W-:Y:S02]  /*7a10*/  SHF.R.S32.HI R3, RZ, 0x1f, R2.reuse ;  /* 0x0000001fff037819 */ /* 0x120fe40000011402 */
[----:B------:R-:W-:Y:S02]  /*7a20*/  SHF.R.S32.HI R5, RZ, 0x1f, R2 ;  /* 0x0000001fff057819 */ /* 0x000fe40000011402 */
[-C--:B------:R-:W-:Y:S02]  /*7a30*/  LEA.HI R3, R3, R2.reuse, RZ, 0x3 ;  /* 0x0000000203037211 */ /* 0x080fe400078f18ff */
[----:B------:R-:W-:Y:S02]  /*7a40*/  LEA.HI R5, R5, R2, RZ, 0x3 ;  /* 0x0000000205057211 */ /* 0x000fe400078f18ff */
[----:B------:R-:W-:Y:S02]  /*7a50*/  LOP3.LUT R3, R3, 0xfffffff8, RZ, 0xc0, !PT ;  /* 0xfffffff803037812 */ /* 0x000fe400078ec0ff */
[----:B------:R-:W-:Y:S03]  /*7a60*/  SHF.R.S32.HI R5, RZ, 0x3, R5 ;  /* 0x00000003ff057819 */ /* 0x000fe60000011405 */
[----:B------:R-:W-:Y:S04]  /*7a70*/  IMAD.IADD R3, R2, 0x1, -R3 ;  /* 0x0000000102037824 */ /* 0x000fe800078e0a03 */
[----:B------:R-:W-:Y:S01]  /*7a80*/  IMAD R0, R3, 0x20, R5 ;  /* 0x0000002003007824 */ /* 0x000fe200078e0205 */
[----:B------:R-:W-:Y:S01]  /*7a90*/  IADD3 R5, -R5, 0x30, RZ ;  /* 0x0000003005057810 */ /* 0x000fe20007ffe1ff */
[----:B---3--:R-:W-:Y:S02]  /*7aa0*/  IMAD R2, R8, 0x30, R9 ;  /* 0x0000003008027824 */ /* 0x008fe400078e0209 */
[----:B------:R-:W3:Y:S03]  /*7ab0*/  LDL.64 R8, [R1+0x18] ;  /* 0x0000180001087983 */ /* 0x000ee60000100a00 */
[----:B------:R-:W-:Y:S05]  /*7ac0*/  IADD3 R2, R2, -0x30, R0 ;  /* 0xffffffd002027810 */ /* 0x000fea0007ffe000 */
[----:B------:R-:W-:Y:S04]  /*7ad0*/  @P1 IMAD.HI.U32 R3, R2, c[0x0][0x2bc], RZ ;  /* 0x0000af0002031a27 */ /* 0x000fe800078e00ff */
[----:B------:R-:W-:Y:S01]  /*7ae0*/  IMAD.MOV.U32 R0, RZ, RZ, R2 ;  /* 0x000000ffff007224 */ /* 0x000fe200078e0002 */
[----:B------:R-:W-:Y:S04]  /*7af0*/  @P1 SHF.R.U32.HI R0, RZ, c[0x0][0x2c0], R3 ;  /* 0x0000b000ff001a19 */ /* 0x000fe80000011603 */
[C---:B--2---:R-:W-:Y:S01]  /*7b00*/  @!P0 IADD3 R3, P1, R0.reuse, R20, RZ ;  /* 0x0000001400038210 */ /* 0x044fe20007f3e0ff */
[----:B------:R-:W-:Y:S03]  /*7b10*/  IMAD.MOV R4, RZ, RZ, -R0 ;  /* 0x000000ffff047224 */ /* 0x000fe600078e0a00 */
[----:B----4-:R-:W-:Y:S01]  /*7b20*/  @!P0 LEA.HI.X.SX32 R0, R0, R19, 0x1, P1 ;  /* 0x0000001300008211 */ /* 0x010fe200008f0eff */
[----:B------:R-:W-:Y:S01]  /*7b30*/  IMAD R4, R4, c[0x0][0x2b8], R2 ;  /* 0x0000ae0004047a24 */ /* 0x000fe200078e0202 */
[C---:B------:R-:W-:Y:S04]  /*7b40*/  @!P0 LEA R2, P1, R3.reuse, c[0x0][0x2a0], 0x2 ;  /* 0x0000a80003028a11 */ /* 0x040fe800078210ff */
[----:B------:R-:W-:Y:S01]  /*7b50*/  @!P0 LEA.HI.X R3, R3, c[0x0][0x2a4], R0, 0x2, P1 ;  /* 0x0000a90003038a11 */ /* 0x000fe200008f1400 */
[----:B------:R2:W-:Y:S01]  /*7b60*/  STL [R1], R4 ;  /* 0x0000000401007387 */ /* 0x0005e20000100800 */
[----:B------:R-:W-:Y:S03]  /*7b70*/  SHF.R.S32.HI R0, RZ, 0x1f, R4 ;  /* 0x0000001fff007819 */ /* 0x000fe60000011404 */
[----:B------:R4:W5:Y:S02]  /*7b80*/  @!P0 LDG.E R252, [R2.64] ;  /* 0x0000000602fc8981 */ /* 0x000964000c1e1900 */
[----:B------:R-:W-:Y:S04]  /*7b90*/  IMAD R0, R0, c[0x0][0x1e0], RZ ;  /* 0x0000780000007a24 */ /* 0x000fe800078e02ff */
[C---:B------:R-:W-:Y:S02]  /*7ba0*/  IMAD R0, R4.reuse, c[0x0][0x1e4], R0 ;  /* 0x0000790004007a24 */ /* 0x040fe400078e0200 */
[----:B----4-:R-:W-:Y:S04]  /*7bb0*/  IMAD.WIDE.U32 R2, R4, c[0x0][0x1e0], RZ ;  /* 0x0000780004027a25 */ /* 0x010fe800078e00ff */
[----:B------:R-:W-:Y:S01]  /*7bc0*/  IMAD.IADD R3, R3, 0x1, R0 ;  /* 0x0000000103037824 */ /* 0x000fe200078e0200 */
[----:B-----5:R-:W-:Y:S03]  /*7bd0*/  SHF.R.S32.HI R0, RZ, 0x1f, R252 ;  /* 0x0000001fff007819 */ /* 0x020fe600000114fc */
[----:B------:R-:W-:Y:S04]  /*7be0*/  IMAD.WIDE.U32 R2, R252, c[0x0][0x1f0], R2 ;  /* 0x00007c00fc027a25 */ /* 0x000fe800078e0002 */
[----:B--2---:R-:W-:Y:S01]  /*7bf0*/  IMAD R4, R0, c[0x0][0x1f0], RZ ;  /* 0x00007c0000047a24 */ /* 0x004fe200078e02ff */
[----:B---3--:R-:W-:Y:S03]  /*7c00*/  IADD3 R0, P1, R8, R2, RZ ;  /* 0x0000000208007210 */ /* 0x008fe60007f3e0ff */
[----:B------:R-:W-:Y:S05]  /*7c10*/  IMAD R4, R252, c[0x0][0x1f4], R4 ;  /* 0x00007d00fc047a24 */ /* 0x000fea00078e0204 */
[----:B------:R-:W-:Y:S02]  /*7c20*/  IADD3.X R2, R6, R3, R4, P1, !PT ;  /* 0x0000000306027210 */ /* 0x000fe40000ffe404 */
[C---:B------:R-:W-:Y:S04]  /*7c30*/  LEA R9, P1, R0.reuse, c[0x0][0x1c8], 0x1 ;  /* 0x0000720000097a11 */ /* 0x040fe800078208ff */
[----:B------:R-:W-:Y:S02]  /*7c40*/  LEA.HI.X R8, R0, c[0x0][0x1cc], R2, 0x1, P1 ;  /* 0x0000730000087a11 */ /* 0x000fe400008f0c02 */
[----:B------:R-:W-:Y:S01]  /*7c50*/  ISETP.GE.AND P1, PT, R5, 0x1, PT ;  /* 0x000000010500780c */ /* 0x000fe20003f26270 */
[----:B------:R-:W-:-:S10]  /*7c60*/  BRA.DIV ~URZ, `(.L_x_50) ;  /* 0x000084d27f007947 */ /* 0x000fd4000b800000 */
[----:B------:R2:W3:Y:S02]  /*7c70*/  SHFL.IDX PT, R4, R8, RZ, 0x181f ;  /* 0x00181fff08047589 */ /* 0x0004e400000e0000 */
.L_x_127:
[----:B------:R-:W-:-:S05]  /*7c80*/  BRA.DIV ~URZ, `(.L_x_51) ;  /* 0x000085227f007947 */ /* 0x000fca000b800000 */
[----:B------:R4:W2:Y:S02]  /*7c90*/  SHFL.IDX PT, R0, R9, RZ, 0x181f ;  /* 0x00181fff09007589 */ /* 0x0008a400000e0000 */
.L_x_128:
[----:B------:R-:W-:Y:S02]  /*7ca0*/  SHF.R.S32.HI R7, RZ, 0x1f, R251 ;  /* 0x0000001fff077819 */ /* 0x000fe400000114fb */
[C---:B--2---:R-:W-:Y:S02]  /*7cb0*/  @P1 LEA R2, P3, R251.reuse, R0, 0x1 ;  /* 0x00000000fb021211 */ /* 0x044fe400078608ff */
[C---:B------:R-:W-:Y:S02]  /*7cc0*/  IADD3 R6, R251.reuse, 0x40, RZ ;  /* 0x00000040fb067810 */ /* 0x040fe40007ffe0ff */
[C---:B---3--:R-:W-:Y:S02]  /*7cd0*/  @P1 LEA.HI.X R3, R251.reuse, R4, R7, 0x1, P3 ;  /* 0x00000004fb031211 */ /* 0x048fe400018f0c07 */
[C---:B------:R-:W-:Y:S02]  /*7ce0*/  IADD3 R7, R251.reuse, 0x40, RZ ;  /* 0x00000040fb077810 */ /* 0x040fe40007ffe0ff */
[C---:B------:R-:W-:Y:S01]  /*7cf0*/  IADD3 R21, R251.reuse, 0x80, RZ ;  /* 0x00000080fb157810 */ /* 0x040fe20007ffe0ff */
[----:B------:R-:W-:Y:S01]  /*7d00*/  @!PT LDS RZ, [RZ] ;  /* 0x00000000fffff984 */ /* 0x000fe20000000800 */
[----:B------:R-:W-:Y:S01]  /*7d10*/  @!PT LDS RZ, [RZ] ;  /* 0x00000000fffff984 */ /* 0x000fe20000000800 */
[----:B------:R-:W-:Y:S01]  /*7d20*/  @!PT LDS RZ, [RZ] ;  /* 0x00000000fffff984 */ /* 0x000fe20000000800 */
[----:B------:R2:W-:Y:S01]  /*7d30*/  @P1 LDGSTS.E.BYPASS.LTC128B.128 [R247+0x14080], [R2.64], !P6 ;  /* 0x1408000002f71fae */ /* 0x0005e2000f101d46 */
[----:B------:R-:W-:Y:S02]  /*7d40*/  SHF.R.S32.HI R7, RZ, 0x1f, R7 ;  /* 0x0000001fff077819 */ /* 0x000fe40000011407 */
[C---:B------:R-:W-:Y:S02]  /*7d50*/  IADD3 R22, R251.reuse, 0x80, RZ ;  /* 0x00000080fb167810 */ /* 0x040fe40007ffe0ff */
[C---:B------:R-:W-:Y:S02]  /*7d60*/  IADD3 R19, R251.reuse, 0xc0, RZ ;  /* 0x000000c0fb137810 */ /* 0x040fe40007ffe0ff */
[----:B------:R-:W-:Y:S02]  /*7d70*/  SHF.R.S32.HI R22, RZ, 0x1f, R22 ;  /* 0x0000001fff167819 */ /* 0x000fe40000011416 */
[----:B------:R-:W-:Y:S04]  /*7d80*/  IADD3 R20, R251, 0xc0, RZ ;  /* 0x000000c0fb147810 */ /* 0x000fe80007ffe0ff */
[----:B------:R-:W-:Y:S02]  /*7d90*/  SHF.R.S32.HI R20, RZ, 0x1f, R20 ;  /* 0x0000001fff147819 */ /* 0x000fe40000011414 */
[C---:B--2---:R-:W-:Y:S04]  /*7da0*/  @P1 LEA R2, P3, R6.reuse, R0, 0x1 ;  /* 0x0000000006021211 */ /* 0x044fe800078608ff */
[----:B------:R-:W-:Y:S02]  /*7db0*/  @P1 LEA.HI.X R3, R6, R4, R7, 0x1, P3 ;  /* 0x0000000406031211 */ /* 0x000fe400018f0c07 */
[C---:B------:R-:W-:Y:S03]  /*7dc0*/  @P1 LEA R6, P3, R21.reuse, R0, 0x1 ;  /* 0x0000000015061211 */ /* 0x040fe600078608ff */
[----:B------:R2:W-:Y:S01]  /*7dd0*/  @P1 LDGSTS.E.BYPASS.LTC128B.128 [R247+0x15880], [R2.64], !P5 ;  /* 0x1588000002f71fae */ /* 0x0005e2000e901d46 */
[----:B------:R-:W-:Y:S05]  /*7de0*/  @P1 LEA.HI.X R7, R21, R4, R22, 0x1, P3 ;  /* 0x0000000415071211 */ /* 0x000fea00018f0c16 */
[----:B------:R3:W-:Y:S01]  /*7df0*/  @P1 LDGSTS.E.BYPASS.LTC128B.128 [R247+0x17080], [R6.64], !P4 ;  /* 0x1708000006f71fae */ /* 0x0007e2000e101d46 */
[C---:B--2---:R-:W-:Y:S04]  /*7e00*/  @P1 LEA R2, P3, R19.reuse, R0, 0x1 ;  /* 0x0000000013021211 */ /* 0x044fe800078608ff */
[----:B------:R-:W-:Y:S05]  /*7e10*/  @P1 LEA.HI.X R3, R19, R4, R20, 0x1, P3 ;  /* 0x0000000413031211 */ /* 0x000fea00018f0c14 */
[----:B------:R3:W-:Y:S01]  /*7e20*/  @P1 LDGSTS.E.BYPASS.LTC128B.128 [R247+0x18880], [R2.64], !P2 ;  /* 0x1888000002f71fae */ /* 0x0007e2000d101d46 */
[----:B------:R-:W-:Y:S01]  /*7e30*/  ISETP.GE.AND P1, PT, R5, 0x21, PT ;  /* 0x000000210500780c */ /* 0x000fe20003f26270 */
[----:B------:R-:W-:-:S06]  /*7e40*/  BRA.DIV ~URZ, `(.L_x_52) ;  /* 0x000083c27f007947 */ /* 0x000fcc000b800000 */
[----:B------:R2:W3:Y:S04]  /*7e50*/  SHFL.IDX PT, R4, R8, 0x1, 0x181f ;  /* 0x00381f0008047f89 */ /* 0x0004e800000e0000 */
[----:B------:R2:W4:Y:S02]  /*7e60*/  SHFL.IDX PT, R0, R9, 0x1, 0x181f ;  /* 0x00381f0009007f89 */ /* 0x00052400000e0000 */
.L_x_129:
[----:B---3--:R-:W-:Y:S02]  /*7e70*/  SHF.R.S32.HI R6, RZ, 0x1f, R251 ;  /* 0x0000001fff067819 */ /* 0x008fe400000114fb */
[C---:B----4-:R-:W-:Y:S02]  /*7e80*/  @P1 LEA R2, P3, R251.reuse, R0, 0x1 ;  /* 0x00000000fb021211 */ /* 0x050fe400078608ff */
[C---:B------:R-:W-:Y:S02]  /*7e90*/  IADD3 R5, R251.reuse, 0x40, RZ ;  /* 0x00000040fb057810 */ /* 0x040fe40007ffe0ff */
[C---:B------:R-:W-:Y:S02]  /*7ea0*/  @P1 LEA.HI.X R3, R251.reuse, R4, R6, 0x1, P3 ;  /* 0x00000004fb031211 */ /* 0x040fe400018f0c06 */
[C---:B------:R-:W-:Y:S02]  /*7eb0*/  IADD3 R6, R251.reuse, 0x40, RZ ;  /* 0x00000040fb067810 */ /* 0x040fe40007ffe0ff */
[C---:B--2---:R-:W-:Y:S01]  /*7ec0*/  IADD3 R9, R251.reuse, 0x80, RZ ;  /* 0x00000080fb097810 */ /* 0x044fe20007ffe0ff */
[----:B------:R-:W-:Y:S01]  /*7ed0*/  @!PT LDS RZ, [RZ] ;  /* 0x00000000fffff984 */ /* 0x000fe20000000800 */
[----:B------:R-:W-:Y:S01]  /*7ee0*/  @!PT LDS RZ, [RZ] ;  /* 0x00000000fffff984 */ /* 0x000fe20000000800 */
[----:B------:R-:W-:Y:S01]  /*7ef0*/  @!PT LDS RZ, [RZ] ;  /* 0x00000000fffff984 */ /* 0x000fe20000000800 */
[----:B------:R2:W-:Y:S01]  /*7f00*/  @P1 LDGSTS.E.BYPASS.LTC128B.128 [R247+0x15080], [R2.64], !P6 ;  /* 0x1508000002f71fae */ /* 0x0005e2000f101d46 */
[----:B------:R-:W-:Y:S02]  /*7f10*/  SHF.R.S32.HI R6, RZ, 0x1f, R6 ;  /* 0x0000001fff067819 */ /* 0x000fe40000011406 */
[C---:B------:R-:W-:Y:S02]  /*7f20*/  IADD3 R19, R251.reuse, 0x80, RZ ;  /* 0x00000080fb137810 */ /* 0x040fe40007ffe0ff */
[----:B------:R-:W-:Y:S02]  /*7f30*/  IADD3 R8, R251, 0xc0, RZ ;  /* 0x000000c0fb087810 */ /* 0x000fe40007ffe0ff */
[----:B------:R-:W-:Y:S02]  /*7f40*/  SHF.R.S32.HI R19, RZ, 0x1f, R19 ;  /* 0x0000001fff137819 */ /* 0x000fe40000011413 */
[----:B------:R-:W-:Y:S02]  /*7f50*/  SHF.R.S32.HI R8, RZ, 0x1f, R8 ;  /* 0x0000001fff087819 */ /* 0x000fe40000011408 */
[C---:B--2---:R-:W-:Y:S04]  /*7f60*/  @P1 LEA R2, P3, R5.reuse, R0, 0x1 ;  /* 0x0000000005021211 */ /* 0x044fe800078608ff */
[----:B------:R-:W-:Y:S02]  /*7f70*/  @P1 LEA.HI.X R3, R5, R4, R6, 0x1, P3 ;  /* 0x0000000405031211 */ /* 0x000fe400018f0c06 */
[----:B------:R-:W-:Y:S02]  /*7f80*/  @P1 LEA R6, P3, R9, R0, 0x1 ;  /* 0x0000000009061211 */ /* 0x000fe400078608ff */
[----:B------:R-:W-:Y:S01]  /*7f90*/  IADD3 R5, R251, 0xc0, RZ ;  /* 0x000000c0fb057810 */ /* 0x000fe20007ffe0ff */
[----:B------:R2:W-:Y:S01]  /*7fa0*/  @P1 LDGSTS.E.BYPASS.LTC128B.128 [R247+0x16880], [R2.64], !P5 ;  /* 0x1688000002f71fae */ /* 0x0005e2000e901d46 */
[----:B------:R-:W-:Y:S05]  /*7fb0*/  @P1 LEA.HI.X R7, R9, R4, R19, 0x1, P3 ;  /* 0x0000000409071211 */ /* 0x000fea00018f0c13 */
[----:B------:R3:W-:Y:S01]  /*7fc0*/  @P1 LDGSTS.E.BYPASS.LTC128B.128 [R247+0x18080], [R6.64], !P4 ;  /* 0x1808000006f71fae */ /* 0x0007e2000e101d46 */
[C---:B--2---:R-:W-:Y:S04]  /*7fd0*/  @P1 LEA R2, P3, R5.reuse, R0, 0x1 ;  /* 0x0000000005021211 */ /* 0x044fe800078608ff */
[----:B------:R-:W-:Y:S05]  /*7fe0*/  @P1 LEA.HI.X R3, R5, R4, R8, 0x1, P3 ;  /* 0x0000000405031211 */ /* 0x000fea00018f0c08 */
[----:B------:R3:W-:Y:S04]  /*7ff0*/  @P1 LDGSTS.E.BYPASS.LTC128B.128 [R247+0x19880], [R2.64], !P2 ;  /* 0x1988000002f71fae */ /* 0x0007e8000d101d46 */
.L_x_49:
[----:B---34-:R-:W-:Y:S05]  /*8000*/  BSYNC B0 ;  /* 0x0000000000007941 */ /* 0x018fea0003800000 */
.L_x_48:
[----:B------:R-:W-:Y:S01]  /*8010*/  FMNMX.FTZ R2, R249, R133, !PT ;  /* 0x00000085f9027209 */ /* 0x000fe20007810000 */
[----:B------:R-:W0:Y:S01]  /*8020*/  LDGDEPBAR ;  /* 0x00000000000079af */ /* 0x000e220000000000 */
[----:B--2---:R-:W-:Y:S02]  /*8030*/  FMNMX.FTZ R0, R179, R132, !PT ;  /* 0x00000084b3007209 */ /* 0x004fe40007810000 */
[----:B------:R-:W-:Y:S02]  /*8040*/  FMNMX.FTZ R2, R248, R2, !PT ;  /* 0x00000002f8027209 */ /* 0x000fe40007810000 */
[----:B-1----:R-:W-:Y:S02]  /*8050*/  FMNMX.FTZ R0, R250, R0, !PT ;  /* 0x00000000fa007209 */ /* 0x002fe40007810000 */
[----:B------:R-:W-:Y:S02]  /*8060*/  FMNMX.FTZ R2, R177, R2, !PT ;  /* 0x00000002b1027209 */ /* 0x000fe40007810000 */
        /* <DEDUP_REMOVED lines=18> */
[----:B------:R-:W-:Y:S01]  /*8190*/  FMNMX.FTZ R5, R12, R0, !PT ;  /* 0x000000000c057209 */ /* 0x000fe20007810000 */
[----:B------:R-:W-:-:S05]  /*81a0*/  BRA.DIV ~URZ, `(.L_x_53) ;  /* 0x000081227f007947 */ /* 0x000fca000b800000 */
[----:B------:R1:W2:Y:S02]  /*81b0*/  SHFL.BFLY PT, R0, R4, 0x2, 0x1f ;  /* 0x0c401f0004007f89 */ /* 0x0002a400000e0000 */
.L_x_130:
[----:B-12---:R-:W-:Y:S01]  /*81c0*/  FMNMX.FTZ R4, R4, R0, !PT ;  /* 0x0000000004047209 */ /* 0x006fe20007810000 */
[----:B------:R-:W-:-:S05]  /*81d0*/  BRA.DIV ~URZ, `(.L_x_54) ;  /* 0x000081327f007947 */ /* 0x000fca000b800000 */
[----:B------:R-:W1:Y:S02]  /*81e0*/  SHFL.BFLY PT, R0, R4, 0x1, 0x1f ;  /* 0x0c201f0004007f89 */ /* 0x000e6400000e0000 */
[----:B-1----:R-:W-:Y:S02]  /*81f0*/  FMNMX.FTZ R133, R4, R0, !PT ;  /* 0x0000000004857209 */ /* 0x002fe40007810000 */
[----:B------:R-:W1:Y:S02]  /*8200*/  SHFL.BFLY PT, R0, R5, 0x2, 0x1f ;  /* 0x0c401f0005007f89 */ /* 0x000e6400000e0000 */
[----:B-1----:R-:W-:Y:S05]  /*8210*/  FMNMX.FTZ R4, R5, R0, !PT ;  /* 0x0000000005047209 */ /* 0x002fea0007810000 */
[----:B------:R1:W2:Y:S02]  /*8220*/  SHFL.BFLY PT, R0, R4, 0x1, 0x1f ;  /* 0x0c201f0004007f89 */ /* 0x0002a400000e0000 */
.L_x_131:
[----:B------:R-:W3:Y:S01]  /*8230*/  LDL.LU R20, [R1+0x8] ;  /* 0x0000080001147983 */ /* 0x000ee20000300800 */
[----:B--2---:R-:W-:Y:S01]  /*8240*/  FMNMX.FTZ R3, R0, R4, !PT ;  /* 0x0000000400037209 */ /* 0x004fe20007810000 */
[C---:B-1----:R-:W-:Y:S01]  /*8250*/  FMUL.FTZ R4, R133.reuse, c[0x0][0x2d0] ;  /* 0x0000b40085047a20 */ /* 0x042fe20000410000 */
[----:B------:R-:W-:Y:S01]  /*8260*/  WARPSYNC 0xffffffff ;  /* 0xffffffff00007948 */ /* 0x000fe20003800000 */
[----:B------:R-:W-:Y:S02]  /*8270*/  FADD.FTZ R0, -R133, R134 ;  /* 0x0000008685007221 */ /* 0x000fe40000010100 */
[--C-:B------:R-:W-:Y:S02]  /*8280*/  FFMA.FTZ R7, R248, c[0x0][0x2d0], -R4.reuse ;  /* 0x0000b400f8077a23 */ /* 0x100fe40000010804 */
[----:B------:R-:W-:Y:S02]  /*8290*/  FMUL.FTZ R0, R0, c[0x0][0x2d0] ;  /* 0x0000b40000007a20 */ /* 0x000fe40000410000 */
[--C-:B------:R-:W-:Y:S02]  /*82a0*/  FFMA.FTZ R8, R249, c[0x0][0x2d0], -R4.reuse ;  /* 0x0000b400f9087a23 */ /* 0x100fe40000010804 */
[--C-:B------:R-:W-:Y:S01]  /*82b0*/  FFMA.FTZ R19, R172, c[0x0][0x2d0], -R4.reuse ;  /* 0x0000b400ac137a23 */ /* 0x100fe20000010804 */
[----:B------:R-:W-:Y:S01]  /*82c0*/  MUFU.EX2 R2, R0 ;  /* 0x0000000000027308 */ /* 0x000fe20000000800 */
[--C-:B------:R-:W-:Y:S02]  /*82d0*/  FFMA.FTZ R248, R170, c[0x0][0x2d0], -R4.reuse ;  /* 0x0000b400aaf87a23 */ /* 0x100fe40000010804 */
[--C-:B------:R-:W-:Y:S02]  /*82e0*/  FFMA.FTZ R11, R11, c[0x0][0x2d0], -R4.reuse ;  /* 0x0000b4000b0b7a23 */ /* 0x100fe40000010804 */
[--C-:B------:R-:W-:Y:S02]  /*82f0*/  FFMA.FTZ R10, R10, c[0x0][0x2d0], -R4.reuse ;  /* 0x0000b4000a0a7a23 */ /* 0x100fe40000010804 */
[--C-:B------:R-:W-:Y:S02]  /*8300*/  FFMA.FTZ R5, R175, c[0x0][0x2d0], -R4.reuse ;  /* 0x0000b400af057a23 */ /* 0x100fe40000010804 */
[--C-:B------:R-:W-:Y:S01]  /*8310*/  FFMA.FTZ R249, R171, c[0x0][0x2d0], -R4.reuse ;  /* 0x0000b400abf97a23 */ /* 0x100fe20000010804 */
[----:B------:R-:W-:Y:S01]  /*8320*/  MUFU.EX2 R7, R7 ;  /* 0x0000000700077308 */ /* 0x000fe20000000800 */
[--C-:B------:R-:W-:Y:S01]  /*8330*/  FFMA.FTZ R15, R15, c[0x0][0x2d0], -R4.reuse ;  /* 0x0000b4000f0f7a23 */ /* 0x100fe20000010804 */
[----:B------:R-:W-:Y:S01]  /*8340*/  MOV R171, R19 ;  /* 0x0000001300ab7202 */ /* 0x000fe20000000f00 */
[--C-:B------:R-:W-:Y:S02]  /*8350*/  FFMA.FTZ R14, R14, c[0x0][0x2d0], -R4.reuse ;  /* 0x0000b4000e0e7a23 */ /* 0x100fe40000010804 */
[--C-:B------:R-:W-:Y:S02]  /*8360*/  FFMA.FTZ R6, R177, c[0x0][0x2d0], -R4.reuse ;  /* 0x0000b400b1067a23 */ /* 0x100fe40000010804 */
[----:B------:R-:W-:Y:S03]  /*8370*/  FFMA.FTZ R177, R168, c[0x0][0x2d0], -R4 ;  /* 0x0000b400a8b17a23 */ /* 0x000fe60000010804 */
[----:B------:R-:W3:Y:S10]  /*8380*/  MUFU.EX2 R4, R8 ;  /* 0x0000000800047308 */ /* 0x000ef40000000800 */
[----:B------:R-:W-:Y:S10]  /*8390*/  MUFU.EX2 R8, R5 ;  /* 0x0000000500087308 */ /* 0x000ff40000000800 */
[----:B------:R-:W1:Y:S01]  /*83a0*/  MUFU.EX2 R9, R6 ;  /* 0x0000000600097308 */ /* 0x000e620000000800 */
[----:B---3--:R-:W-:Y:S01]  /*83b0*/  FFMA.FTZ R0, R2, R20, R4 ;  /* 0x0000001402007223 */ /* 0x008fe20000010004 */
[----:B------:R-:W-:Y:S01]  /*83c0*/  F2FP.PACK_AB R168, R7, R4 ;  /* 0x0000000407a8723e */ /* 0x000fe200000000ff */
[----:B------:R-:W-:Y:S01]  /*83d0*/  FMUL.FTZ R4, R3, c[0x0][0x2d0] ;  /* 0x0000b40003047a20 */ /* 0x000fe20000410000 */
[----:B-1----:R-:W-:Y:S01]  /*83e0*/  F2FP.PACK_AB R170, R8, R9 ;  /* 0x0000000908aa723e */ /* 0x002fe200000000ff */
[----:B------:R-:W-:Y:S02]  /*83f0*/  FADD.FTZ R6, R7, R0 ;  /* 0x0000000007067221 */ /* 0x000fe40000010000 */
[--C-:B------:R-:W-:Y:S02]  /*8400*/  FFMA.FTZ R5, R179, c[0x0][0x2d0], -R4.reuse ;  /* 0x0000b400b3057a23 */ /* 0x100fe40000010804 */
[--C-:B------:R-:W-:Y:S02]  /*8410*/  FFMA.FTZ R172, R169, c[0x0][0x2d0], -R4.reuse ;  /* 0x0000b400a9ac7a23 */ /* 0x100fe40000010804 */
[----:B------:R1:W-:Y:S01]  /*8420*/  MUFU.EX2 R169, R5 ;  /* 0x0000000500a97308 */ /* 0x0003e20000000800 */
[----:B------:R-:W-:Y:S02]  /*8430*/  FFMA.FTZ R12, R12, c[0x0][0x2d0], -R4 ;  /* 0x0000b4000c0c7a23 */ /* 0x000fe40000010804 */
[----:B------:R-:W-:Y:S02]  /*8440*/  FADD.FTZ R0, -R3, R132 ;  /* 0x0000008403007221 */ /* 0x000fe40000010100 */
[----:B------:R-:W-:Y:S02]  /*8450*/  FMUL.FTZ R24, R2, R136 ;  /* 0x0000008802187220 */ /* 0x000fe40000410000 */
[----:B------:R-:W-:Y:S02]  /*8460*/  FMUL.FTZ R0, R0, c[0x0][0x2d0] ;  /* 0x0000b40000007a20 */ /* 0x000fe40000410000 */
[----:B------:R-:W-:Y:S02]  /*8470*/  FMUL.FTZ R25, R2, R137 ;  /* 0x0000008902197220 */ /* 0x000fe40000410000 */
[--C-:B------:R-:W-:Y:S02]  /*8480*/  FFMA.FTZ R7, R250, c[0x0][0x2d0], -R4.reuse ;  /* 0x0000b400fa077a23 */ /* 0x100fe40000010804 */
[----:B------:R-:W2:Y:S01]  /*8490*/  MUFU.EX2 R0, R0 ;  /* 0x0000000000007308 */ /* 0x000ea20000000800 */
[--C-:B------:R-:W-:Y:S02]  /*84a0*/  FFMA.FTZ R250, R13, c[0x0][0x2d0], -R4.reuse ;  /* 0x0000b4000dfa7a23 */ /* 0x100fe40000010804 */
[----:B------:R-:W-:Y:S01]  /*84b0*/  FMUL.FTZ R13, R2, R149 ;  /* 0x00000095020d7220 */ /* 0x000fe20000410000 */
[----:B------:R-:W-:Y:S01]  /*84c0*/  MOV R149, R14 ;  /* 0x0000000e00957202 */ /* 0x000fe20000000f00 */
[--C-:B------:R-:W-:Y:S02]  /*84d0*/  FFMA.FTZ R132, R178, c[0x0][0x2d0], -R4.reuse ;  /* 0x0000b400b2847a23 */ /* 0x100fe40000010804 */
[--C-:B------:R-:W-:Y:S02]  /*84e0*/  FFMA.FTZ R134, R176, c[0x0][0x2d0], -R4.reuse ;  /* 0x0000b400b0867a23 */ /* 0x100fe40000010804 */
[--C-:B------:R-:W-:Y:S02]  /*84f0*/  FFMA.FTZ R175, R18, c[0x0][0x2d0], -R4.reuse ;  /* 0x0000b40012af7a23 */ /* 0x100fe40000010804 */
[C---:B-1----:R-:W-:Y:S01]  /*8500*/  FMUL.FTZ R5, R2.reuse, R157 ;  /* 0x0000009d02057220 */ /* 0x042fe20000410000 */
[----:B------:R-:W-:Y:S01]  /*8510*/  MOV R157, R12 ;  /* 0x0000000c009d7202 */ /* 0x000fe20000000f00 */
[----:B------:R-:W-:Y:S02]  /*8520*/  FMUL.FTZ R12, R2, R148 ;  /* 0x00000094020c7220 */ /* 0x000fe40000410000 */
[----:B------:R-:W3:Y:S01]  /*8530*/  LDL.LU R148, [R1+0xc] ;  /* 0x00000c0001947983 */ /* 0x000ee20000300800 */
[--C-:B------:R-:W-:Y:S02]  /*8540*/  FFMA.FTZ R174, R174, c[0x0][0x2d0], -R4.reuse ;  /* 0x0000b400aeae7a23 */ /* 0x100fe40000010804 */
[--C-:B------:R-:W-:Y:S02]  /*8550*/  FFMA.FTZ R173, R173, c[0x0][0x2d0], -R4.reuse ;  /* 0x0000b400adad7a23 */ /* 0x100fe40000010804 */
[--C-:B------:R-:W-:Y:S02]  /*8560*/  FFMA.FTZ R179, R17, c[0x0][0x2d0], -R4.reuse ;  /* 0x0000b40011b37a23 */ /* 0x100fe40000010804 */
[----:B------:R-:W-:Y:S01]  /*8570*/  FMUL.FTZ R17, R2, R145 ;  /* 0x0000009102117220 */ /* 0x000fe20000410000 */
[----:B------:R-:W-:Y:S01]  /*8580*/  MOV R145, R149 ;  /* 0x0000009500917202 */ /* 0x000fe20000000f00 */
[C---:B--2---:R-:W-:Y:S01]  /*8590*/  FMUL.FTZ R26, R0.reuse, R138 ;  /* 0x0000008a001a7220 */ /* 0x044fe20000410000 */
[----:B------:R-:W-:Y:S01]  /*85a0*/  MUFU.EX2 R149, R132 ;  /* 0x0000008400957308 */ /* 0x000fe20000000800 */
[C---:B------:R-:W-:Y:S02]  /*85b0*/  FMUL.FTZ R27, R0.reuse, R139 ;  /* 0x0000008b001b7220 */ /* 0x040fe40000410000 */
[----:B------:R-:W1:Y:S01]  /*85c0*/  LDSM.16.MT88.4 R136, [R237] ;  /* 0x00000000ed88783b */ /* 0x000e620000004200 */
[----:B------:R-:W-:Y:S02]  /*85d0*/  FMUL.FTZ R14, R0, R150 ;  /* 0x00000096000e7220 */ /* 0x000fe40000410000 */
[----:B------:R-:W-:Y:S02]  /*85e0*/  FFMA.FTZ R178, R16, c[0x0][0x2d0], -R4 ;  /* 0x0000b40010b27a23 */ /* 0x000fe40000010804 */
[C---:B------:R-:W-:Y:S02]  /*85f0*/  FMUL.FTZ R4, R2.reuse, R156 ;  /* 0x0000009c02047220 */ /* 0x040fe40000410000 */
[----:B------:R2:W-:Y:S01]  /*8600*/  MUFU.EX2 R156, R7 ;  /* 0x00000007009c7308 */ /* 0x0005e20000000800 */
[----:B------:R-:W-:Y:S02]  /*8610*/  FADD.FTZ R6, R9, R6 ;  /* 0x0000000609067221 */ /* 0x000fe40000010000 */
[----:B------:R-:W-:Y:S01]  /*8620*/  FMUL.FTZ R20, R2, R140 ;  /* 0x0000008c02147220 */ /* 0x000fe20000410000 */
[----:B------:R-:W-:Y:S01]  /*8630*/  MOV R140, R171 ;  /* 0x000000ab008c7202 */ /* 0x000fe20000000f00 */
[----:B------:R-:W-:Y:S02]  /*8640*/  FADD.FTZ R176, R8, R6 ;  /* 0x0000000608b07221 */ /* 0x000fe40000010000 */
[----:B------:R-:W-:Y:S01]  /*8650*/  FMUL.FTZ R6, R0, R158 ;  /* 0x0000009e00067220 */ /* 0x000fe20000410000 */
[----:B------:R-:W-:Y:S01]  /*8660*/  MOV R158, R145 ;  /* 0x00000091009e7202 */ /* 0x000fe20000000f00 */
[----:B------:R-:W-:Y:S01]  /*8670*/  FMUL.FTZ R8, R2, R152 ;  /* 0x0000009802087220 */ /* 0x000fe20000410000 */
[----:B------:R-:W4:Y:S01]  /*8680*/  MUFU.EX2 R150, R134 ;  /* 0x0000008600967308 */ /* 0x000f220000000800 */
[----:B------:R-:W-:Y:S01]  /*8690*/  MOV R152, R10 ;  /* 0x0000000a00987202 */ /* 0x000fe20000000f00 */
[----:B------:R-:W-:Y:S02]  /*86a0*/  FMUL.FTZ R10, R0, R154 ;  /* 0x0000009a000a7220 */ /* 0x000fe40000410000 */
[----:B------:R-:W-:Y:S01]  /*86b0*/  FMUL.FTZ R9, R2, R153 ;  /* 0x0000009902097220 */ /* 0x000fe20000410000 */
[----:B------:R-:W-:Y:S01]  /*86c0*/  MOV R153, R11 ;  /* 0x0000000b00997202 */ /* 0x000fe20000000f00 */
[----:B------:R-:W-:Y:S02]  /*86d0*/  FMUL.FTZ R11, R0, R155 ;  /* 0x0000009b000b7220 */ /* 0x000fe40000410000 */
[----:B------:R-:W-:Y:S01]  /*86e0*/  FMUL.FTZ R16, R2, R144 ;  /* 0x0000009002107220 */ /* 0x000fe20000410000 */
[----:B------:R-:W-:Y:S01]  /*86f0*/  MOV R144, R15 ;  /* 0x0000000f00907202 */ /* 0x000fe20000000f00 */
[C---:B------:R-:W-:Y:S01]  /*8700*/  FMUL.FTZ R15, R0.reuse, R151 ;  /* 0x00000097000f7220 */ /* 0x040fe20000410000 */
[----:B------:R5:W-:Y:S01]  /*8710*/  MUFU.EX2 R132, R140 ;  /* 0x0000008c00847308 */ /* 0x000be20000000800 */
[C---:B------:R-:W-:Y:S02]  /*8720*/  FMUL.FTZ R18, R0.reuse, R146 ;  /* 0x0000009200127220 */ /* 0x040fe40000410000 */
[C---:B--2---:R-:W-:Y:S01]  /*8730*/  FMUL.FTZ R7, R0.reuse, R159 ;  /* 0x0000009f00077220 */ /* 0x044fe20000410000 */
[----:B------:R-:W-:Y:S01]  /*8740*/  MOV R159, R144 ;  /* 0x00000090009f7202 */ /* 0x000fe20000000f00 */
[----:B------:R-:W-:Y:S02]  /*8750*/  FMUL.FTZ R19, R0, R147 ;  /* 0x0000009300137220 */ /* 0x000fe40000410000 */
[----:B------:R-:W-:Y:S02]  /*8760*/  FMUL.FTZ R21, R2, R141 ;  /* 0x0000008d02157220 */ /* 0x000fe40000410000 */
[C---:B------:R-:W-:Y:S01]  /*8770*/  FMUL.FTZ R22, R0.reuse, R142 ;  /* 0x0000008e00167220 */ /* 0x040fe20000410000 */
[----:B------:R-:W-:Y:S01]  /*8780*/  MUFU.EX2 R144, R248 ;  /* 0x000000f800907308 */ /* 0x000fe20000000800 */
[----:B------:R-:W-:Y:S01]  /*8790*/  FMUL.FTZ R23, R0, R143 ;  /* 0x0000008f00177220 */ /* 0x000fe20000410000 */
[----:B----4-:R-:W-:Y:S01]  /*87a0*/  F2FP.PACK_AB R171, R150, R149 ;  /* 0x0000009596ab723e */ /* 0x010fe200000000ff */
[C---:B------:R-:W-:Y:S02]  /*87b0*/  FMUL.FTZ R28, R2.reuse, R28 ;  /* 0x0000001c021c7220 */ /* 0x040fe40000410000 */
[----:B------:R-:W-:Y:S02]  /*87c0*/  FMUL.FTZ R29, R2, R29 ;  /* 0x0000001d021d7220 */ /* 0x000fe40000410000 */
[C---:B------:R-:W-:Y:S02]  /*87d0*/  FMUL.FTZ R30, R0.reuse, R30 ;  /* 0x0000001e001e7220 */ /* 0x040fe40000410000 */
[----:B------:R-:W-:Y:S01]  /*87e0*/  FMUL.FTZ R31, R0, R31 ;  /* 0x0000001f001f7220 */ /* 0x000fe20000410000 */
[----:B------:R-:W-:Y:S01]  /*87f0*/  MUFU.EX2 R134, R177 ;  /* 0x000000b100867308 */ /* 0x000fe20000000800 */
[C---:B------:R-:W-:Y:S02]  /*8800*/  FMUL.FTZ R32, R2.reuse, R32 ;  /* 0x0000002002207220 */ /* 0x040fe40000410000 */
[----:B------:R-:W-:Y:S01]  /*8810*/  FMUL.FTZ R33, R2, R33 ;  /* 0x0000002102217220 */ /* 0x000fe20000410000 */
[----:B-----5:R-:W-:Y:S01]  /*8820*/  LDSM.16.MT88.4 R140, [R237+0x800] ;  /* 0x00080000ed8c783b */ /* 0x020fe20000004200 */
[C---:B------:R-:W-:Y:S02]  /*8830*/  FMUL.FTZ R34, R0.reuse, R34 ;  /* 0x0000002200227220 */ /* 0x040fe40000410000 */
[----:B------:R-:W-:Y:S02]  /*8840*/  FMUL.FTZ R35, R0, R35 ;  /* 0x0000002300237220 */ /* 0x000fe40000410000 */
[C---:B------:R-:W-:Y:S01]  /*8850*/  FMUL.FTZ R36, R2.reuse, R36 ;  /* 0x0000002402247220 */ /* 0x040fe20000410000 */
[----:B------:R-:W2:Y:S01]  /*8860*/  MUFU.EX2 R151, R174 ;  /* 0x000000ae00977308 */ /* 0x000ea20000000800 */
[----:B------:R-:W-:Y:S02]  /*8870*/  FMUL.FTZ R37, R2, R37 ;  /* 0x0000002502257220 */ /* 0x000fe40000410000 */
[C---:B------:R-:W-:Y:S02]  /*8880*/  FMUL.FTZ R38, R0.reuse, R38 ;  /* 0x0000002600267220 */ /* 0x040fe40000410000 */
[----:B------:R-:W-:Y:S02]  /*8890*/  FMUL.FTZ R39, R0, R39 ;  /* 0x0000002700277220 */ /* 0x000fe40000410000 */
[C---:B------:R-:W-:Y:S02]  /*88a0*/  FMUL.FTZ R40, R2.reuse, R40 ;  /* 0x0000002802287220 */ /* 0x040fe40000410000 */
[----:B------:R-:W-:Y:S01]  /*88b0*/  FMUL.FTZ R41, R2, R41 ;  /* 0x0000002902297220 */ /* 0x000fe20000410000 */
[----:B------:R-:W-:Y:S01]  /*88c0*/  MUFU.EX2 R248, R172 ;  /* 0x000000ac00f87308 */ /* 0x000fe20000000800 */
[C---:B------:R-:W-:Y:S02]  /*88d0*/  FMUL.FTZ R42, R0.reuse, R42 ;  /* 0x0000002a002a7220 */ /* 0x040fe40000410000 */
[----:B------:R-:W-:Y:S02]  /*88e0*/  FMUL.FTZ R43, R0, R43 ;  /* 0x0000002b002b7220 */ /* 0x000fe40000410000 */
[C---:B------:R-:W-:Y:S02]  /*88f0*/  FMUL.FTZ R44, R2.reuse, R44 ;  /* 0x0000002c022c7220 */ /* 0x040fe40000410000 */
[----:B------:R-:W-:Y:S02]  /*8900*/  FMUL.FTZ R45, R2, R45 ;  /* 0x0000002d022d7220 */ /* 0x000fe40000410000 */
[C---:B------:R-:W-:Y:S01]  /*8910*/  FMUL.FTZ R46, R0.reuse, R46 ;  /* 0x0000002e002e7220 */ /* 0x040fe20000410000 */
[----:B------:R-:W-:Y:S01]  /*8920*/  MUFU.EX2 R177, R175 ;  /* 0x000000af00b17308 */ /* 0x000fe20000000800 */
[----:B------:R-:W-:Y:S02]  /*8930*/  FMUL.FTZ R47, R0, R47 ;  /* 0x0000002f002f7220 */ /* 0x000fe40000410000 */
[C---:B------:R-:W-:Y:S02]  /*8940*/  FMUL.FTZ R48, R2.reuse, R48 ;  /* 0x0000003002307220 */ /* 0x040fe40000410000 */
[----:B------:R-:W-:Y:S02]  /*8950*/  FMUL.FTZ R49, R2, R49 ;  /* 0x0000003102317220 */ /* 0x000fe40000410000 */
[C---:B------:R-:W-:Y:S02]  /*8960*/  FMUL.FTZ R50, R0.reuse, R50 ;  /* 0x0000003200327220 */ /* 0x040fe40000410000 */
[----:B------:R-:W-:Y:S01]  /*8970*/  FMUL.FTZ R51, R0, R51 ;  /* 0x0000003300337220 */ /* 0x000fe20000410000 */
[----:B------:R2:W-:Y:S01]  /*8980*/  MUFU.EX2 R174, R179 ;  /* 0x000000b300ae7308 */ /* 0x0005e20000000800 */
[C---:B------:R-:W-:Y:S02]  /*8990*/  FMUL.FTZ R52, R2.reuse, R52 ;  /* 0x0000003402347220 */ /* 0x040fe40000410000 */
[----:B------:R-:W-:Y:S02]  /*89a0*/  FMUL.FTZ R53, R2, R53 ;  /* 0x0000003502357220 */ /* 0x000fe40000410000 */
[C---:B------:R-:W-:Y:S02]  /*89b0*/  FMUL.FTZ R54, R0.reuse, R54 ;  /* 0x0000003600367220 */ /* 0x040fe40000410000 */
[----:B------:R-:W-:Y:S02]  /*89c0*/  FMUL.FTZ R55, R0, R55 ;  /* 0x0000003700377220 */ /* 0x000fe40000410000 */
[C---:B------:R-:W-:Y:S01]  /*89d0*/  FMUL.FTZ R56, R2.reuse, R56 ;  /* 0x0000003802387220 */ /* 0x040fe20000410000 */
[----:B------:R4:W-:Y:S01]  /*89e0*/  MUFU.EX2 R175, R178 ;  /* 0x000000b200af7308 */ /* 0x0009e20000000800 */
[----:B------:R-:W-:Y:S02]  /*89f0*/  FMUL.FTZ R57, R2, R57 ;  /* 0x0000003902397220 */ /* 0x000fe40000410000 */
[C---:B------:R-:W-:Y:S02]  /*8a00*/  FMUL.FTZ R58, R0.reuse, R58 ;  /* 0x0000003a003a7220 */ /* 0x040fe40000410000 */
[----:B------:R-:W-:Y:S02]  /*8a10*/  FMUL.FTZ R59, R0, R59 ;  /* 0x0000003b003b7220 */ /* 0x000fe40000410000 */
[C---:B------:R-:W-:Y:S02]  /*8a20*/  FMUL.FTZ R60, R2.reuse, R60 ;  /* 0x0000003c023c7220 */ /* 0x040fe40000410000 */
[----:B------:R-:W-:Y:S01]  /*8a30*/  FMUL.FTZ R61, R2, R61 ;  /* 0x0000003d023d7220 */ /* 0x000fe20000410000 */
[----:B------:R-:W-:Y:S01]  /*8a40*/  MUFU.EX2 R172, R250 ;  /* 0x000000fa00ac7308 */ /* 0x000fe20000000800 */
[C---:B------:R-:W-:Y:S02]  /*8a50*/  FMUL.FTZ R62, R0.reuse, R62 ;  /* 0x0000003e003e7220 */ /* 0x040fe40000410000 */
[----:B------:R-:W-:Y:S01]  /*8a60*/  FMUL.FTZ R63, R0, R63 ;  /* 0x0000003f003f7220 */ /* 0x000fe20000410000 */
[----:B--2---:R-:W-:Y:S01]  /*8a70*/  MOV R179, R151 ;  /* 0x0000009700b37202 */ /* 0x004fe20000000f00 */
[C---:B------:R-:W-:Y:S02]  /*8a80*/  FMUL.FTZ R64, R2.reuse, R64 ;  /* 0x0000004002407220 */ /* 0x040fe40000410000 */
[----:B------:R-:W-:Y:S02]  /*8a90*/  FMUL.FTZ R65, R2, R65 ;  /* 0x0000004102417220 */ /* 0x000fe40000410000 */
[C---:B------:R-:W-:Y:S02]  /*8aa0*/  FMUL.FTZ R66, R0.reuse, R66 ;  /* 0x0000004200427220 */ /* 0x040fe40000410000 */
[----:B------:R-:W-:Y:S02]  /*8ab0*/  FMUL.FTZ R67, R0, R67 ;  /* 0x0000004300437220 */ /* 0x000fe40000410000 */
[C---:B------:R-:W-:Y:S01]  /*8ac0*/  FMUL.FTZ R68, R2.reuse, R68 ;  /* 0x0000004402447220 */ /* 0x040fe20000410000 */
[----:B----4-:R-:W-:Y:S01]  /*8ad0*/  MOV R178, R150 ;  /* 0x0000009600b27202 */ /* 0x010fe20000000f00 */
[----:B------:R-:W-:Y:S02]  /*8ae0*/  FMUL.FTZ R69, R2, R69 ;  /* 0x0000004502457220 */ /* 0x000fe40000410000 */
[C---:B------:R-:W-:Y:S02]  /*8af0*/  FMUL.FTZ R70, R0.reuse, R70 ;  /* 0x0000004600467220 */ /* 0x040fe40000410000 */
        /* <DEDUP_REMOVED lines=52> */
[C---:B------:R-:W-:Y:S02]  /*8e40*/  FMUL.FTZ R123, R0.reuse, R123 ;  /* 0x0000007b007b7220 */ /* 0x040fe40000410000 */
[C---:B------:R-:W-:Y:S02]  /*8e50*/  FMUL.FTZ R126, R0.reuse, R126 ;  /* 0x0000007e007e7220 */ /* 0x040fe40000410000 */
[C---:B------:R-:W-:Y:S02]  /*8e60*/  FMUL.FTZ R127, R0.reuse, R127 ;  /* 0x0000007f007f7220 */ /* 0x040fe40000410000 */
[C---:B------:R-:W-:Y:S02]  /*8e70*/  FMUL.FTZ R130, R0.reuse, R130 ;  /* 0x0000008200827220 */ /* 0x040fe40000410000 */
[----:B------:R-:W-:Y:S02]  /*8e80*/  FMUL.FTZ R131, R0, R131 ;  /* 0x0000008300837220 */ /* 0x000fe40000410000 */
[C---:B------:R-:W-:Y:S02]  /*8e90*/  FMUL.FTZ R124, R2.reuse, R124 ;  /* 0x0000007c027c7220 */ /* 0x040fe40000410000 */
[C---:B------:R-:W-:Y:S02]  /*8ea0*/  FMUL.FTZ R125, R2.reuse, R125 ;  /* 0x0000007d027d7220 */ /* 0x040fe40000410000 */
[C---:B------:R-:W-:Y:S02]  /*8eb0*/  FMUL.FTZ R128, R2.reuse, R128 ;  /* 0x0000008002807220 */ /* 0x040fe40000410000 */
[----:B------:R-:W-:Y:S02]  /*8ec0*/  FMUL.FTZ R129, R2, R129 ;  /* 0x0000008102817220 */ /* 0x000fe40000410000 */
[----:B------:R-:W2:Y:S10]  /*8ed0*/  MUFU.EX2 R2, R249 ;  /* 0x000000f900027308 */ /* 0x000eb40000000800 */
[----:B------:R-:W4:Y:S10]  /*8ee0*/  MUFU.EX2 R249, R173 ;  /* 0x000000ad00f97308 */ /* 0x000f340000000800 */
[----:B------:R-:W5:Y:S01]  /*8ef0*/  MUFU.EX2 R173, R157 ;  /* 0x0000009d00ad7308 */ /* 0x000f620000000800 */
[----:B---3--:R-:W-:Y:S01]  /*8f00*/  FFMA.FTZ R148, R0, R148, R169 ;  /* 0x0000009400947223 */ /* 0x008fe200000100a9 */
[----:B------:R-:W-:Y:S01]  /*8f10*/  F2FP.PACK_AB R169, R156, R169 ;  /* 0x000000a99ca9723e */ /* 0x000fe200000000ff */
[----:B------:R-:W-:Y:S04]  /*8f20*/  FADD.FTZ R0, R132, R176 ;  /* 0x000000b084007221 */ /* 0x000fe80000010000 */
[----:B--2---:R-:W-:Y:S02]  /*8f30*/  FADD.FTZ R0, R2, R0 ;  /* 0x0000000002007221 */ /* 0x004fe40000010000 */
[C---:B-1----:R-:W-:Y:S05]  /*8f40*/  HMMA.16816.F32 R4, R168.reuse, R136, R4 ;  /* 0x00000088a804723c */ /* 0x042fea0000001804 */
[----:B------:R-:W-:Y:S03]  /*8f50*/  FADD.FTZ R0, R144, R0 ;  /* 0x0000000090007221 */ /* 0x000fe60000010000 */
[C---:B------:R-:W-:Y:S01]  /*8f60*/  HMMA.16816.F32 R8, R168.reuse, R138, R8 ;  /* 0x0000008aa808723c */ /* 0x040fe20000001808 */
[----:B------:R-:W1:Y:S03]  /*8f70*/  LDSM.16.MT88.4 R136, [R239] ;  /* 0x00000000ef88783b */ /* 0x000e660000004200 */
[----:B------:R-:W-:Y:S04]  /*8f80*/  FADD.FTZ R0, R134, R0 ;  /* 0x0000000086007221 */ /* 0x000fe80000010000 */
[C---:B-1----:R-:W-:Y:S08]  /*8f90*/  HMMA.16816.F32 R12, R168.reuse, R136, R12 ;  /* 0x00000088a80c723c */ /* 0x042ff0000000180c */
[C---:B------:R-:W-:Y:S01]  /*8fa0*/  HMMA.16816.F32 R16, R168.reuse, R138, R16 ;  /* 0x0000008aa810723c */ /* 0x040fe20000001810 */
[----:B------:R-:W1:Y:S07]  /*8fb0*/  LDSM.16.MT88.4 R136, [R238] ;  /* 0x00000000ee88783b */ /* 0x000e6e0000004200 */
[C---:B-1----:R-:W-:Y:S08]  /*8fc0*/  HMMA.16816.F32 R20, R168.reuse, R136, R20 ;  /* 0x00000088a814723c */ /* 0x042ff00000001814 */
[C---:B------:R-:W-:Y:S01]  /*8fd0*/  HMMA.16816.F32 R24, R168.reuse, R138, R24 ;  /* 0x0000008aa818723c */ /* 0x040fe20000001818 */
[----:B------:R-:W1:Y:S07]  /*8fe0*/  LDSM.16.MT88.4 R136, [R242] ;  /* 0x00000000f288783b */ /* 0x000e6e0000004200 */
        /* <DEDUP_REMOVED lines=39> */
[----:B------:R-:W1:Y:S03]  /*9260*/  MUFU.EX2 R132, R159 ;  /* 0x0000009f00847308 */ /* 0x000e660000000800 */
[----:B----4-:R-:W-:Y:S03]  /*9270*/  F2FP.PACK_AB R137, R249, R151 ;  /* 0x00000097f989723e */ /* 0x010fe600000000ff */
[----:B------:R-:W-:Y:S02]  /*9280*/  F2FP.PACK_AB R138, R134, R144 ;  /* 0x00000090868a723e */ /* 0x000fe400000000ff */
[----:B------:R-:W2:Y:S02]  /*9290*/  LDSM.16.MT88.4 R144, [R239+0x800] ;  /* 0x00080000ef90783b */ /* 0x000ea40000004200 */
[----:B------:R-:W-:Y:S01]  /*92a0*/  MUFU.EX2 R134, R152 ;  /* 0x0000009800867308 */ /* 0x000fe20000000800 */
[----:B------:R-:W-:Y:S02]  /*92b0*/  F2FP.PACK_AB R139, R177, R248 ;  /* 0x000000f8b18b723e */ /* 0x000fe400000000ff */
[----:B------:R-:W-:Y:S02]  /*92c0*/  F2FP.PACK_AB R169, R175, R174 ;  /* 0x000000aeafa9723e */ /* 0x000fe400000000ff */
[----:B-----5:R-:W-:Y:S03]  /*92d0*/  F2FP.PACK_AB R171, R173, R172 ;  /* 0x000000acadab723e */ /* 0x020fe600000000ff */
[C---:B------:R-:W-:Y:S02]  /*92e0*/  HMMA.16816.F32 R4, R136.reuse, R140, R4 ;  /* 0x0000008c8804723c */ /* 0x040fe40000001804 */
[----:B------:R-:W3:Y:S03]  /*92f0*/  MUFU.EX2 R2, R158 ;  /* 0x0000009e00027308 */ /* 0x000ee60000000800 */
[----:B-1----:R-:W-:Y:S03]  /*9300*/  FADD.FTZ R0, R132, R0 ;  /* 0x0000000084007221 */ /* 0x002fe60000010000 */
[C---:B------:R-:W-:Y:S01]  /*9310*/  HMMA.16816.F32 R8, R136.reuse, R142, R8 ;  /* 0x0000008e8808723c */ /* 0x040fe20000001808 */
[----:B------:R-:W1:Y:S03]  /*9320*/  LDSM.16.MT88.4 R140, [R238+0x800] ;  /* 0x00080000ee8c783b */ /* 0x000e660000004200 */
[C---:B---3--:R-:W-:Y:S01]  /*9330*/  F2FP.PACK_AB R168, R2.reuse, R132 ;  /* 0x0000008402a8723e */ /* 0x048fe200000000ff */
[----:B------:R-:W-:Y:S02]  /*9340*/  FADD.FTZ R0, R2, R0 ;  /* 0x0000000002007221 */ /* 0x000fe40000010000 */
[----:B------:R-:W-:Y:S01]  /*9350*/  FADD.FTZ R2, R156, R148 ;  /* 0x000000949c027221 */ /* 0x000fe20000010000 */
        /* <DEDUP_REMOVED lines=39> */
[C---:B-1----:R-:W-:Y:S01]  /*95d0*/  HMMA.16816.F32 R116, R136.reuse, R140, R116 ;  /* 0x0000008c8874723c */ /* 0x042fe20000001874 */
[----:B------:R-:W1:Y:S07]  /*95e0*/  MUFU.EX2 R140, R153 ;  /* 0x00000099008c7308 */ /* 0x000e6e0000000800 */
[C---:B------:R-:W-:Y:S04]  /*95f0*/  HMMA.16816.F32 R120, R136.reuse, R142, R120 ;  /* 0x0000008e8878723c */ /* 0x040fe80000001878 */
[----:B-1----:R-:W-:Y:S01]  /*9600*/  FADD.FTZ R0, R140, R0 ;  /* 0x000000008c007221 */ /* 0x002fe20000010000 */
[----:B------:R-:W1:Y:S01]  /*9610*/  LDSM.16.MT88.4 R152, [R237+0x1000] ;  /* 0x00100000ed98783b */ /* 0x000e620000004200 */
[C---:B------:R-:W-:Y:S02]  /*9620*/  F2FP.PACK_AB R170, R134.reuse, R140 ;  /* 0x0000008c86aa723e */ /* 0x040fe400000000ff */
[----:B------:R-:W-:Y:S01]  /*9630*/  FADD.FTZ R0, R134, R0 ;  /* 0x0000000086007221 */ /* 0x000fe20000010000 */
[C---:B--2---:R-:W-:Y:S04]  /*9640*/  HMMA.16816.F32 R124, R136.reuse, R144, R124 ;  /* 0x00000090887c723c */ /* 0x044fe8000000187c */
[----:B------:R2:W-:Y:S04]  /*9650*/  STL [R1+0x8], R0 ;  /* 0x0000080001007387 */ /* 0x0005e80000100800 */
[----:B------:R-:W-:Y:S01]  /*9660*/  HMMA.16816.F32 R128, R136, R146, R128 ;  /* 0x000000928880723c */ /* 0x000fe20000001880 */
[----:B------:R-:W3:Y:S04]  /*9670*/  LDL R176, [R1+0x10] ;  /* 0x0000100001b07983 */ /* 0x000ee80000100800 */
[----:B------:R-:W4:Y:S04]  /*9680*/  LDL.LU R132, [R1+0x4] ;  /* 0x0000040001847983 */ /* 0x000f280000300800 */
[----:B------:R-:W5:Y:S08]  /*9690*/  LDSM.16.MT88.4 R144, [R239+0x1000] ;  /* 0x00100000ef90783b */ /* 0x000f700000004200 */
[----:B------:R-:W5:Y:S01]  /*96a0*/  LDSM.16.MT88.4 R136, [R238+0x1000] ;  /* 0x00100000ee88783b */ /* 0x000f620000004200 */
[----:B--2---:R-:W-:Y:S04]  /*96b0*/  FADD.FTZ R0, R149, R2 ;  /* 0x0000000295007221 */ /* 0x004fe80000010000 */
[----:B------:R-:W-:Y:S01]  /*96c0*/  FADD.FTZ R0, R178, R0 ;  /* 0x00000000b2007221 */ /* 0x000fe20000010000 */
[C---:B-1----:R-:W-:Y:S02]  /*96d0*/  HMMA.16816.F32 R156, R168.reuse, R152, R4 ;  /* 0x00000098a89c723c */ /* 0x042fe40000001804 */
[----:B------:R-:W1:Y:S03]  /*96e0*/  LDSM.16.MT88.4 R4, [R240+0x1000] ;  /* 0x00100000f004783b */ /* 0x000e660000004200 */
[----:B------:R-:W-:Y:S03]  /*96f0*/  FADD.FTZ R0, R179, R0 ;  /* 0x00000000b3007221 */ /* 0x000fe60000010000 */
[C---:B------:R-:W-:Y:S02]  /*9700*/  HMMA.16816.F32 R152, R168.reuse, R154, R8 ;  /* 0x0000009aa898723c */ /* 0x040fe40000001808 */
[----:B------:R-:W2:Y:S02]  /*9710*/  LDSM.16.MT88.4 R8, [R237+0x2800] ;  /* 0x00280000ed08783b */ /* 0x000ea40000004200 */
[----:B------:R-:W-:Y:S04]  /*9720*/  FADD.FTZ R0, R249, R0 ;  /* 0x00000000f9007221 */ /* 0x000fe80000010000 */
[----:B------:R-:W-:Y:S04]  /*9730*/  FADD.FTZ R0, R248, R0 ;  /* 0x00000000f8007221 */ /* 0x000fe80000010000 */
[----:B------:R-:W-:Y:S01]  /*9740*/  FADD.FTZ R0, R177, R0 ;  /* 0x00000000b1007221 */ /* 0x000fe20000010000 */
[C---:B-----5:R-:W-:Y:S01]  /*9750*/  HMMA.16816.F32 R148, R168.reuse, R144, R12 ;  /* 0x00000090a894723c */ /* 0x060fe2000000180c */
[----:B------:R-:W5:Y:S02]  /*9760*/  LDSM.16.MT88.4 R12, [R239+0x2800] ;  /* 0x00280000ef0c783b */ /* 0x000f640000004200 */
[----:B------:R-:W-:Y:S04]  /*9770*/  FADD.FTZ R0, R174, R0 ;  /* 0x00000000ae007221 */ /* 0x000fe80000010000 */
[----:B------:R-:W-:Y:S01]  /*9780*/  FADD.FTZ R0, R175, R0 ;  /* 0x00000000af007221 */ /* 0x000fe20000010000 */
[C---:B------:R-:W-:Y:S04]  /*9790*/  HMMA.16816.F32 R144, R168.reuse, R146, R16 ;  /* 0x00000092a890723c */ /* 0x040fe80000001810 */
[----:B------:R-:W-:Y:S04]  /*97a0*/  FADD.FTZ R2, R172, R0 ;  /* 0x00000000ac027221 */ /* 0x000fe80000010000 */
[C---:B------:R-:W-:Y:S04]  /*97b0*/  HMMA.16816.F32 R140, R168.reuse, R136, R20 ;  /* 0x00000088a88c723c */ /* 0x040fe80000001814 */
[----:B------:R-:W-:Y:S04]  /*97c0*/  FADD.FTZ R2, R173, R2 ;  /* 0x00000002ad027221 */ /* 0x000fe80000010000 */
[C---:B------:R-:W-:Y:S08]  /*97d0*/  HMMA.16816.F32 R136, R168.reuse, R138, R24 ;  /* 0x0000008aa888723c */ /* 0x040ff00000001818 */
[C---:B-1----:R-:W-:Y:S08]  /*97e0*/  HMMA.16816.F32 R28, R168.reuse, R4, R28 ;  /* 0x00000004a81c723c */ /* 0x042ff0000000181c */
[C---:B------:R-:W-:Y:S01]  /*97f0*/  HMMA.16816.F32 R32, R168.reuse, R6, R32 ;  /* 0x00000006a820723c */ /* 0x040fe20000001820 */
[----:B------:R-:W1:Y:S07]  /*9800*/  LDSM.16.MT88.4 R4, [R238+0x2800] ;  /* 0x00280000ee04783b */ /* 0x000e6e0000004200 */
[C---:B--2---:R-:W-:Y:S08]  /*9810*/  HMMA.16816.F32 R36, R168.reuse, R8, R36 ;  /* 0x00000008a824723c */ /* 0x044ff00000001824 */
[C---:B------:R-:W-:Y:S01]  /*9820*/  HMMA.16816.F32 R40, R168.reuse, R10, R40 ;  /* 0x0000000aa828723c */ /* 0x040fe20000001828 */
[----:B------:R-:W2:Y:S07]  /*9830*/  LDSM.16.MT88.4 R8, [R240+0x2800] ;  /* 0x00280000f008783b */ /* 0x000eae0000004200 */
[C---:B-----5:R-:W-:Y:S08]  /*9840*/  HMMA.16816.F32 R44, R168.reuse, R12, R44 ;  /* 0x0000000ca82c723c */ /* 0x060ff0000000182c */
[C---:B------:R-:W-:Y:S01]  /*9850*/  HMMA.16816.F32 R48, R168.reuse, R14, R48 ;  /* 0x0000000ea830723c */ /* 0x040fe20000001830 */
[----:B------:R-:W5:Y:S07]  /*9860*/  LDSM.16.MT88.4 R12, [R237+0x4000] ;  /* 0x00400000ed0c783b */ /* 0x000f6e0000004200 */
        /* <DEDUP_REMOVED lines=22> */
[C---:B------:R-:W-:Y:S08]  /*99d0*/  HMMA.16816.F32 R112, R168.reuse, R10, R112 ;  /* 0x0000000aa870723c */ /* 0x040ff00000001870 */
[C---:B-----5:R-:W-:Y:S08]  /*99e0*/  HMMA.16816.F32 R116, R168.reuse, R12, R116 ;  /* 0x0000000ca874723c */ /* 0x060ff00000001874 */
[C---:B------:R-:W-:Y:S08]  /*99f0*/  HMMA.16816.F32 R120, R168.reuse, R14, R120 ;  /* 0x0000000ea878723c */ /* 0x040ff00000001878 */
[C---:B-1----:R-:W-:Y:S08]  /*9a00*/  HMMA.16816.F32 R124, R168.reuse, R4, R124 ;  /* 0x00000004a87c723c */ /* 0x042ff0000000187c */
[----:B------:R-:W-:Y:S04]  /*9a10*/  HMMA.16816.F32 R128, R168, R6, R128 ;  /* 0x00000006a880723c */ /* 0x000fe80000001880 */
[C---:B----4-:R-:W-:Y:S02]  /*9a20*/  IADD3 R0, R132.reuse, -0x1, RZ ;  /* 0xffffffff84007810 */ /* 0x050fe40007ffe0ff */
[----:B---3--:R-:W-:Y:S02]  /*9a30*/  ISETP.GT.AND P1, PT, R132, R176, PT ;  /* 0x000000b08400720c */ /* 0x008fe40003f24270 */
[----:B------:R-:W-:Y:S01]  /*9a40*/  MOV R132, R3 ;  /* 0x0000000300847202 */ /* 0x000fe20000000f00 */
[----:B------:R1:W-:Y:S04]  /*9a50*/  STL [R1+0x4], R0 ;  /* 0x0000040001007387 */ /* 0x0003e80000100800 */
[----:B------:R1:W-:Y:S06]  /*9a60*/  STL [R1+0xc], R2 ;  /* 0x00000c0201007387 */ /* 0x0003ec0000100800 */
[----:B-1----:R-:W-:-:S05]  /*9a70*/  @P1 BRA `(.L_x_55) ;  /* 0xffffcc4000001947 */ /* 0x002fca000383ffff */
.L_x_43:
[----:B------:R-:W-:Y:S05]  /*9a80*/  BRA.DIV ~URZ, `(.L_x_56) ;  /* 0x000069527f007947 */ /* 0x000fea000b800000 */
[----:B------:R-:W2:Y:S04]  /*9a90*/  LDL.LU R7, [R1+0x8] ;  /* 0x0000080001077983 */ /* 0x000ea80000300800 */
[----:B------:R-:W3:Y:S04]  /*9aa0*/  LDL.LU R6, [R1+0xc] ;  /* 0x00000c0001067983 */ /* 0x000ee80000300800 */
[----:B--2---:R-:W1:Y:S04]  /*9ab0*/  SHFL.BFLY PT, R0, R7, 0x2, 0x1f ;  /* 0x0c401f0007007f89 */ /* 0x004e6800000e0000 */
[----:B---3--:R-:W2:Y:S01]  /*9ac0*/  SHFL.BFLY PT, R2, R6, 0x2, 0x1f ;  /* 0x0c401f0006027f89 */ /* 0x008ea200000e0000 */
[----:B-1----:R-:W-:-:S02]  /*9ad0*/  FADD.FTZ R0, R0, R7 ;  /* 0x0000000700007221 */ /* 0x002fc40000010000 */
[----:B--2---:R-:W-:-:S03]  /*9ae0*/  FADD.FTZ R4, R2, R6 ;  /* 0x0000000602047221 */ /* 0x004fc60000010000 */
[----:B------:R-:W1:Y:S04]  /*9af0*/  SHFL.BFLY PT, R2, R0, 0x1, 0x1f ;  /* 0x0c201f0000027f89 */ /* 0x000e6800000e0000 */
[----:B------:R2:W3:Y:S01]  /*9b00*/  SHFL.BFLY PT, R3, R4, 0x1, 0x1f ;  /* 0x0c201f0004037f89 */ /* 0x0004e200000e0000 */
[----:B-1----:R-:W-:-:S05]  /*9b10*/  FADD.FTZ R5, R0, R2 ;  /* 0x0000000200057221 */ /* 0x002fca0000010000 */
.L_x_132:
[----:B------:R-:W-:Y:S01]  /*9b20*/  FSETP.NE.FTZ.AND P1, PT, R5, RZ, PT ;  /* 0x000000ff0500720b */ /* 0x000fe20003f35000 */
[----:B---3--:R-:W-:Y:S01]  /*9b30*/  FADD.FTZ R3, R3, R4 ;  /* 0x0000000403037221 */ /* 0x008fe20000010000 */
[----:B------:R-:W-:Y:S02]  /*9b40*/  MOV R18, 0xff800000 ;  /* 0xff80000000127802 */ /* 0x000fe40000000f00 */
[----:B------:R-:W-:Y:S02]  /*9b50*/  MOV R19, 0xff800000 ;  /* 0xff80000000137802 */ /* 0x000fe40000000f00 */
[----:B------:R-:W-:-:S07]  /*9b60*/  FSETP.NE.FTZ.AND P0, PT, R3, RZ, PT ;  /* 0x000000ff0300720b */ /* 0x000fce0003f15000 */
[----:B------:R-:W1:Y:S01]  /*9b70*/  @P1 MUFU.LG2 R0, R5 ;  /* 0x0000000500001308 */ /* 0x000e620000000c00 */
[----:B------:R-:W-:-:S05]  /*9b80*/  @P1 MOV R2, 0x3f317218 ;  /* 0x3f31721800021802 */ /* 0x000fca0000000f00 */
[----:B------:R-:W-:Y:S01]  /*9b90*/  @P1 FMUL.FTZ R2, R2, c[0x0][0x2d0] ;  /* 0x0000b40002021a20 */ /* 0x000fe20000410000 */
[----:B--2---:R-:W-:-:S05]  /*9ba0*/  @P0 MOV R4, 0x3f317218 ;  /* 0x3f31721800040802 */ /* 0x004fca0000000f00 */
[----:B------:R-:W-:Y:S02]  /*9bb0*/  @P0 FMUL.FTZ R4, R4, c[0x0][0x2d0] ;  /* 0x0000b40004040a20 */ /* 0x000fe40000410000 */
[----:B-1----:R-:W-:-:S04]  /*9bc0*/  @P1 FMUL.FTZ R0, R0, 0.69314718246459960938 ;  /* 0x3f31721800001820 */ /* 0x002fc80000410000 */
[----:B------:R-:W-:Y:S01]  /*9bd0*/  @P1 FFMA.FTZ R18, R2, R133, R0 ;  /* 0x0000008502121223 */ /* 0x000fe20000010000 */
[----:B------:R-:W-:Y:S01]  /*9be0*/  MOV R2, RZ ;  /* 0x000000ff00027202 */ /* 0x000fe20000000f00 */
[----:B------:R-:W1:Y:S08]  /*9bf0*/  @P0 MUFU.LG2 R0, R3 ;  /* 0x0000000300000308 */ /* 0x000e700000000c00 */
[----:B------:R-:W2:Y:S01]  /*9c00*/  @P1 MUFU.RCP R2, R5 ;  /* 0x0000000500021308 */ /* 0x000ea20000001000 */
[----:B-1----:R-:W-:-:S04]  /*9c10*/  @P0 FMUL.FTZ R0, R0, 0.69314718246459960938 ;  /* 0x3f31721800000820 */ /* 0x002fc80000410000 */
[----:B------:R-:W-:Y:S01]  /*9c20*/  @P0 FFMA.FTZ R19, R4, R132, R0 ;  /* 0x0000008404130223 */ /* 0x000fe20000010000 */
[----:B------:R-:W-:Y:S01]  /*9c30*/  MOV R0, RZ ;  /* 0x000000ff00007202 */ /* 0x000fe20000000f00 */
[C---:B--2---:R-:W-:Y:S02]  /*9c40*/  FMUL.FTZ R132, R2.reuse, R152 ;  /* 0x0000009802847220 */ /* 0x044fe40000410000 */
[----:B------:R-:W-:-:S03]  /*9c50*/  FMUL.FTZ R133, R2, R153 ;  /* 0x0000009902857220 */ /* 0x000fc60000410000 */
[----:B------:R-:W1:Y:S01]  /*9c60*/  @P0 MUFU.RCP R0, R3 ;  /* 0x0000000300000308 */ /* 0x000e620000001000 */
[C---:B------:R-:W-:Y:S02]  /*9c70*/  FMUL.FTZ R160, R2.reuse, R116 ;  /* 0x0000007402a07220 */ /* 0x040fe40000410000 */
[C---:B------:R-:W-:Y:S02]  /*9c80*/  FMUL.FTZ R161, R2.reuse, R117 ;  /* 0x0000007502a17220 */ /* 0x040fe40000410000 */
[C---:B------:R-:W-:Y:S02]  /*9c90*/  FMUL.FTZ R26, R2.reuse, R156 ;  /* 0x0000009c021a7220 */ /* 0x040fe40000410000 */
[C---:B------:R-:W-:Y:S02]  /*9ca0*/  FMUL.FTZ R27, R2.reuse, R157 ;  /* 0x0000009d021b7220 */ /* 0x040fe40000410000 */
[C---:B------:R-:W-:Y:S02]  /*9cb0*/  FMUL.FTZ R152, R2.reuse, R100 ;  /* 0x0000006402987220 */ /* 0x040fe40000410000 */
[----:B------:R-:W-:-:S02]  /*9cc0*/  FMUL.FTZ R153, R2, R101 ;  /* 0x0000006502997220 */ /* 0x000fc40000410000 */
[C---:B------:R-:W-:Y:S02]  /*9cd0*/  FMUL.FTZ R100, R2.reuse, R104 ;  /* 0x0000006802647220 */ /* 0x040fe40000410000 */
[----:B------:R-:W-:Y:S02]  /*9ce0*/  FMUL.FTZ R101, R2, R105 ;  /* 0x0000006902657220 */ /* 0x000fe40000410000 */
[C---:B-1----:R-:W-:Y:S02]  /*9cf0*/  FMUL.FTZ R116, R0.reuse, R158 ;  /* 0x0000009e00747220 */ /* 0x042fe40000410000 */
[----:B------:R-:W-:Y:S02]  /*9d00*/  FMUL.FTZ R117, R0, R159 ;  /* 0x0000009f00757220 */ /* 0x000fe40000410000 */
[C---:B------:R-:W-:Y:S02]  /*9d10*/  FMUL.FTZ R156, R2.reuse, R120 ;  /* 0x00000078029c7220 */ /* 0x040fe40000410000 */
[----:B------:R-:W-:-:S02]  /*9d20*/  FMUL.FTZ R157, R2, R121 ;  /* 0x00000079029d7220 */ /* 0x000fc40000410000 */
[C---:B------:R-:W-:Y:S02]  /*9d30*/  FMUL.FTZ R24, R2.reuse, R128 ;  /* 0x0000008002187220 */ /* 0x040fe40000410000 */
[----:B------:R-:W-:Y:S02]  /*9d40*/  FMUL.FTZ R25, R2, R129 ;  /* 0x0000008102197220 */ /* 0x000fe40000410000 */
[C---:B------:R-:W-:Y:S02]  /*9d50*/  FMUL.FTZ R158, R0.reuse, R34 ;  /* 0x00000022009e7220 */ /* 0x040fe40000410000 */
[----:B------:R-:W-:Y:S02]  /*9d60*/  FMUL.FTZ R159, R0, R35 ;  /* 0x00000023009f7220 */ /* 0x000fe40000410000 */
        /* <DEDUP_REMOVED lines=10> */
[C---:B------:R-:W-:Y:S02]  /*9e10*/  FMUL.FTZ R150, R0.reuse, R142 ;  /* 0x0000008e00967220 */ /* 0x040fe40000410000 */
[C---:B------:R-:W-:Y:S02]  /*9e20*/  FMUL.FTZ R151, R0.reuse, R143 ;  /* 0x0000008f00977220 */ /* 0x040fe40000410000 */
        /* <DEDUP_REMOVED lines=53> */
[----:B------:R-:W-:Y:S01]  /*a180*/  FMUL.FTZ R31, R0, R131 ;  /* 0x00000083001f7220 */ /* 0x000fe20000410000 */
[----:B------:R-:W-:Y:S01]  /*a190*/  MOV R0, 0x1 ;  /* 0x0000000100007802 */ /* 0x000fe20000000f00 */
        /* <DEDUP_REMOVED lines=44> */
.L_x_30:
[----:B-1----:R1:W5:Y:S04]  /*a460*/  LDL R6, [R1+0x48] ;  /* 0x0000480001067983 */ /* 0x0023680000100800 */
[----:B------:R-:W2:Y:S01]  /*a470*/  S2R R2, SR_TID.X ;  /* 0x0000000000027919 */ /* 0x000ea20000002100 */
[----:B------:R-:W-:Y:S01]  /*a480*/  BSSY B0, `(.L_x_57) ;  /* 0x0000011000007945 */ /* 0x000fe20003800000 */
[----:B--2---:R-:W-:-:S13]  /*a490*/  LOP3.LUT P0, RZ, R2, 0xff, RZ, 0xc0, !PT ;  /* 0x000000ff02ff7812 */ /* 0x004fda000780c0ff */
[----:B------:R-:W-:Y:S05]  /*a4a0*/  @P0 BRA `(.L_x_58) ;  /* 0x000000e000000947 */ /* 0x000fea0003800000 */
[----:B-1----:R-:W1:Y:S01]  /*a4b0*/  S2R R2, SR_LANEID ;  /* 0x0000000000027919 */ /* 0x002e620000000000 */
[----:B------:R-:W-:Y:S01]  /*a4c0*/  VOTEU.ANY UR4, UPT, PT ;  /* 0x0000000000047886 */ /* 0x000fe200038e0100 */
[----:B------:R-:W-:Y:S01]  /*a4d0*/  IMAD.MOV.U32 R4, RZ, RZ, c[0x0][0x560] ;  /* 0x00015800ff047624 */ /* 0x000fe200078e00ff */
[----:B------:R-:W1:Y:S01]  /*a4e0*/  FLO.U32 R3, UR4 ;  /* 0x0000000400037d00 */ /* 0x000e6200080e0000 */
[----:B------:R-:W-:Y:S01]  /*a4f0*/  IMAD.MOV.U32 R5, RZ, RZ, c[0x0][0x564] ;  /* 0x00015900ff057624 */ /* 0x000fe200078e00ff */
[----:B-1----:R-:W-:-:S06]  /*a500*/  ISETP.EQ.U32.AND P0, PT, R3, R2, PT ;  /* 0x000000020300720c */ /* 0x002fcc0003f02070 */
[----:B------:R-:W1:Y:S07]  /*a510*/  POPC R2, UR4 ;  /* 0x0000000400027d09 */ /* 0x000e6e0008000000 */
[----:B-1----:R1:W2:Y:S04]  /*a520*/  @P0 ATOMG.E.ADD.STRONG.GPU PT, R2, [R4.64], R2 ;  /* 0x00000002040209a8 */ /* 0x0022a800081ee1c6 */
[----:B-1----:R-:W1:Y:S04]  /*a530*/  S2R R4, SR_LTMASK ;  /* 0x0000000000047919 */ /* 0x002e680000003900 */
[----:B--2---:R1:W2:Y:S02]  /*a540*/  SHFL.IDX PT, R3, R2, R3, 0x1f ;  /* 0x00001f0302037589 */ /* 0x0042a400000e0000 */
[----:B-1----:R-:W-:-:S06]  /*a550*/  LOP3.LUT R2, R4, UR4, RZ, 0xc0, !PT ;  /* 0x0000000404027c12 */ /* 0x002fcc000f8ec0ff */
[----:B------:R-:W2:Y:S02]  /*a560*/  POPC R2, R2 ;  /* 0x0000000200027309 */ /* 0x000ea40000000000 */
[----:B--2--5:R-:W-:-:S05]  /*a570*/  IADD3 R6, R3, c[0x0][0xc], R2 ;  /* 0x0000030003067a10 */ /* 0x024fca0007ffe002 */
[----:B------:R1:W-:Y:S02]  /*a580*/  STL [R1+0x48], R6 ;  /* 0x0000480601007387 */ /* 0x0003e40000100800 */
.L_x_58:
[----:B-1----:R-:W-:Y:S05]  /*a590*/  BSYNC B0 ;  /* 0x0000000000007941 */ /* 0x002fea0003800000 */
.L_x_57:
[----:B------:R-:W-:Y:S01]  /*a5a0*/  PRMT R0, R0, 0x9910, RZ ;  /* 0x0000991000007816 */ /* 0x000fe200000000ff */
[----:B------:R-:W-:Y:S01]  /*a5b0*/  BSSY B1, `(.L_x_59) ;  /* 0x000046d000017945 */ /* 0x000fe20003800000 */
[----:B-----5:R-:W-:Y:S02]  /*a5c0*/  IMAD.MOV.U32 R22, RZ, RZ, R6 ;  /* 0x000000ffff167224 */ /* 0x020fe400078e0006 */
[----:B------:R-:W-:-:S13]  /*a5d0*/  ISETP.NE.AND P0, PT, R0, RZ, PT ;  /* 0x000000ff0000720c */ /* 0x000fda0003f05270 */
[----:B------:R-:W-:Y:S05]  /*a5e0*/  @!P0 BRA `(.L_x_60) ;  /* 0x000035d000008947 */ /* 0x000fea0003800000 */
[----:B------:R-:W2:Y:S04]  /*a5f0*/  LDL R5, [R1+0x5c] ;  /* 0x00005c0001057983 */ /* 0x000ea80000100800 */
[----:B------:R-:W3:Y:S04]  /*a600*/  LDL R11, [R1+0x60] ;  /* 0x00006000010b7983 */ /* 0x000ee80000100800 */
[----:B------:R-:W4:Y:S04]  /*a610*/  LDL R10, [R1+0x68] ;  /* 0x00006800010a7983 */ /* 0x000f280000100800 */
[----:B------:R-:W3:Y:S04]  /*a620*/  LDL R4, [R1+0x64] ;  /* 0x0000640001047983 */ /* 0x000ee80000100800 */
[----:B------:R-:W3:Y:S04]  /*a630*/  LDL R9, [R1+0x78] ;  /* 0x0000780001097983 */ /* 0x000ee80000100800 */
[----:B------:R-:W3:Y:S04]  /*a640*/  LDL R8, [R1+0x70] ;  /* 0x0000700001087983 */ /* 0x000ee80000100800 */
[----:B------:R-:W3:Y:S04]  /*a650*/  LDL R7, [R1+0x74] ;  /* 0x0000740001077983 */ /* 0x000ee80000100800 */
[----:B------:R-:W3:Y:S01]  /*a660*/  LDL R3, [R1+0x6c] ;  /* 0x00006c0001037983 */ /* 0x000ee20000100800 */
[----:B------:R-:W-:Y:S01]  /*a670*/  WARPSYNC 0xffffffff ;  /* 0xffffffff00007948 */ /* 0x000fe20003800000 */
[----:B------:R-:W-:-:S02]  /*a680*/  F2FP.PACK_AB R2, R27, R26 ;  /* 0x0000001a1b02723e */ /* 0x000fc400000000ff */
[----:B------:R-:W-:Y:S01]  /*a690*/  BAR.SYNC.DEFER_BLOCKING 0x1, 0x100 ;  /* 0x0044000000007b1d */ /* 0x000fe20000010000 */
[----:B------:R-:W-:-:S05]  /*a6a0*/  F2FP.PACK_AB R0, R117, R116 ;  /* 0x000000747500723e */ /* 0x000fca00000000ff */
[----:B------:R-:W4:Y:S04]  /*a6b0*/  LDL.LU R6, [R1+0x40] ;  /* 0x0000400001067983 */ /* 0x000f280000300800 */
[----:B--2---:R1:W-:Y:S04]  /*a6c0*/  STS [R5], R2 ;  /* 0x0000000205007388 */ /* 0x0043e80000000800 */
[----:B------:R2:W-:Y:S01]  /*a6d0*/  STS [R5+0x400], R0 ;  /* 0x0004000005007388 */ /* 0x0005e20000000800 */
[----:B-1----:R-:W-:Y:S02]  /*a6e0*/  F2FP.PACK_AB R2, R133, R132 ;  /* 0x000000848502723e */ /* 0x002fe400000000ff */
[----:B--2---:R-:W-:-:S03]  /*a6f0*/  F2FP.PACK_AB R0, R155, R154 ;  /* 0x0000009a9b00723e */ /* 0x004fc600000000ff */
[----:B---3--:R1:W-:Y:S04]  /*a700*/  STS [R11], R2 ;  /* 0x000000020b007388 */ /* 0x0083e80000000800 */
[----:B------:R2:W-:Y:S01]  /*a710*/  STS [R11+0x400], R0 ;  /* 0x000400000b007388 */ /* 0x0005e20000000800 */
[----:B-1----:R-:W-:Y:S02]  /*a720*/  F2FP.PACK_AB R2, R149, R148 ;  /* 0x000000949502723e */ /* 0x002fe400000000ff */
[----:B--2---:R-:W-:-:S03]  /*a730*/  F2FP.PACK_AB R0, R129, R128 ;  /* 0x000000808100723e */ /* 0x004fc600000000ff */
[----:B----4-:R1:W-:Y:S04]  /*a740*/  STS [R10], R2 ;  /* 0x000000020a007388 */ /* 0x0103e80000000800 */
[----:B------:R2:W-:Y:S01]  /*a750*/  STS [R10+0x400], R0 ;  /* 0x000400000a007388 */ /* 0x0005e20000000800 */
[----:B-1----:R-:W-:Y:S02]  /*a760*/  F2FP.PACK_AB R2, R145, R144 ;  /* 0x000000909102723e */ /* 0x002fe400000000ff */
[----:B--2---:R-:W-:-:S03]  /*a770*/  F2FP.PACK_AB R0, R121, R120 ;  /* 0x000000787900723e */ /* 0x004fc600000000ff */
[----:B------:R1:W-:Y:S04]  /*a780*/  STS [R4], R2 ;  /* 0x0000000204007388 */ /* 0x0003e80000000800 */
        /* <DEDUP_REMOVED lines=19> */
[----:B------:R1:W-:Y:S04]  /*a8c0*/  STS [R5+0x4000], R2 ;  /* 0x0040000205007388 */ /* 0x0003e80000000800 */
        /* <DEDUP_REMOVED lines=63> */
[----:B------:R-:W-:Y:S04]  /*acc0*/  STS [R5+0xc000], R2 ;  /* 0x00c0000205007388 */ /* 0x000fe80000000800 */
[----:B------:R1:W-:Y:S04]  /*acd0*/  STS [R5+0xc400], R0 ;  /* 0x00c4000005007388 */ /* 0x0003e80000000800 */
[----:B-1----:R-:W2:Y:S01]  /*ace0*/  LDL.LU R5, [R1+0x44] ;  /* 0x0000440001057983 */ /* 0x002ea20000300800 */
[----:B------:R-:W-:Y:S02]  /*acf0*/  F2FP.PACK_AB R2, R101, R100 ;  /* 0x000000646502723e */ /* 0x000fe400000000ff */
[----:B------:R-:W-:-:S03]  /*ad00*/  F2FP.PACK_AB R0, R79, R78 ;  /* 0x0000004e4f00723e */ /* 0x000fc600000000ff */
[----:B------:R1:W-:Y:S04]  /*ad10*/  STS [R11+0xc000], R2 ;  /* 0x00c000020b007388 */ /* 0x0003e80000000800 */
[----:B------:R3:W-:Y:S01]  /*ad20*/  STS [R11+0xc400], R0 ;  /* 0x00c400000b007388 */ /* 0x0007e20000000800 */
[----:B-1----:R-:W-:Y:S02]  /*ad30*/  F2FP.PACK_AB R2, R105, R104 ;  /* 0x000000686902723e */ /* 0x002fe400000000ff */
[----:B---3--:R-:W-:-:S03]  /*ad40*/  F2FP.PACK_AB R0, R83, R82 ;  /* 0x000000525300723e */ /* 0x008fc600000000ff */
        /* <DEDUP_REMOVED lines=10> */
[----:B------:R-:W-:Y:S01]  /*adf0*/  ISETP.NE.U32.AND P2, PT, RZ, c[0x0][0x508], PT ;  /* 0x00014200ff007a0c */ /* 0x000fe20003f45070 */
[----:B------:R-:W-:Y:S01]  /*ae00*/  IMAD.MOV.U32 R14, RZ, RZ, c[0x0][0x388] ;  /* 0x0000e200ff0e7624 */ /* 0x000fe200078e00ff */
[----:B------:R-:W-:Y:S01]  /*ae10*/  ISETP.NE.U32.AND P1, PT, RZ, c[0x0][0x500], PT ;  /* 0x00014000ff007a0c */ /* 0x000fe20003f25070 */
[----:B------:R-:W4:Y:S01]  /*ae20*/  LDL.LU R4, [R1+0x58] ;  /* 0x0000580001047983 */ /* 0x000f220000300800 */
[----:B-1----:R-:W-:Y:S02]  /*ae30*/  F2FP.PACK_AB R2, R157, R156 ;  /* 0x0000009c9d02723e */ /* 0x002fe400000000ff */
[----:B---3--:R-:W-:-:S03]  /*ae40*/  F2FP.PACK_AB R0, R87, R86 ;  /* 0x000000565700723e */ /* 0x008fc600000000ff */
[----:B------:R1:W-:Y:S04]  /*ae50*/  STS [R8+0xc000], R2 ;  /* 0x00c0000208007388 */ /* 0x0003e80000000800 */
[----:B------:R3:W-:Y:S01]  /*ae60*/  STS [R8+0xc400], R0 ;  /* 0x00c4000008007388 */ /* 0x0007e20000000800 */
[----:B------:R-:W-:Y:S02]  /*ae70*/  ISETP.NE.AND.EX P2, PT, RZ, c[0x0][0x50c], PT, P2 ;  /* 0x00014300ff007a0c */ /* 0x000fe40003f45320 */
[----:B-1----:R-:W-:Y:S02]  /*ae80*/  F2FP.PACK_AB R2, R113, R112 ;  /* 0x000000707102723e */ /* 0x002fe400000000ff */
[----:B---3--:R-:W-:-:S03]  /*ae90*/  F2FP.PACK_AB R0, R59, R58 ;  /* 0x0000003a3b00723e */ /* 0x008fc600000000ff */
[----:B------:R1:W-:Y:S04]  /*aea0*/  STS [R7+0xc000], R2 ;  /* 0x00c0000207007388 */ /* 0x0003e80000000800 */
[----:B------:R3:W-:Y:S01]  /*aeb0*/  STS [R7+0xc400], R0 ;  /* 0x00c4000007007388 */ /* 0x0007e20000000800 */
[----:B-1----:R-:W-:Y:S02]  /*aec0*/  F2FP.PACK_AB R2, R25, R24 ;  /* 0x000000181902723e */ /* 0x002fe400000000ff */
[----:B---3--:R-:W-:-:S03]  /*aed0*/  F2FP.PACK_AB R0, R31, R30 ;  /* 0x0000001e1f00723e */ /* 0x008fc600000000ff */
[----:B------:R1:W-:Y:S04]  /*aee0*/  STS [R3+0xc000], R2 ;  /* 0x00c0000203007388 */ /* 0x0003e80000000800 */
[----:B------:R3:W-:Y:S04]  /*aef0*/  STS [R3+0xc400], R0 ;  /* 0x00c4000003007388 */ /* 0x0007e80000000800 */
[----:B------:R-:W-:Y:S01]  /*af00*/  BAR.SYNC.DEFER_BLOCKING 0x1, 0x100 ;  /* 0x0044000000007b1d */ /* 0x000fe20000010000 */
[----:B------:R-:W-:Y:S02]  /*af10*/  ISETP.NE.AND.EX P1, PT, RZ, c[0x0][0x504], PT, P1 ;  /* 0x00014100ff007a0c */ /* 0x000fe40003f25310 */
[----:B-1----:R-:W-:Y:S01]  /*af20*/  @P2 IADD3 R2, P0, R6, c[0x0][0x508], RZ ;  /* 0x0001420006022a10 */ /* 0x002fe20007f1e0ff */
[----:B---3--:R-:W-:-:S03]  /*af30*/  IMAD.MOV.U32 R0, RZ, RZ, RZ ;  /* 0x000000ffff007224 */ /* 0x008fc600078e00ff */
[----:B--2---:R-:W-:-:S05]  /*af40*/  @P2 IADD3.X R3, R5, c[0x0][0x50c], RZ, P0, !PT ;  /* 0x0001430005032a10 */ /* 0x004fca00007fe4ff */
[----:B------:R1:W5:Y:S02]  /*af50*/  @P2 LDG.E R14, [R2.64] ;  /* 0x00000006020e2981 */ /* 0x000364000c1e1900 */
[----:B-1----:R-:W-:-:S04]  /*af60*/  IADD3 R2, P0, R6, c[0x0][0x500], RZ ;  /* 0x0001400006027a10 */ /* 0x002fc80007f1e0ff */
[----:B------:R-:W-:-:S05]  /*af70*/  IADD3.X R3, R5, c[0x0][0x504], RZ, P0, !PT ;  /* 0x0001410005037a10 */ /* 0x000fca00007fe4ff */
[----:B------:R1:W5:Y:S01]  /*af80*/  @P1 LDG.E R0, [R2.64] ;  /* 0x0000000602001981 */ /* 0x000362000c1e1900 */
[----:B----4-:R-:W-:-:S04]  /*af90*/  ISETP.NE.AND P0, PT, R4, RZ, PT ;  /* 0x000000ff0400720c */ /* 0x010fc80003f05270 */
[----:B------:R-:W-:Y:S01]  /*afa0*/  SEL R5, R4, c[0x0][0x3d4], P0 ;  /* 0x0000f50004057a07 */ /* 0x000fe20000000000 */
[----:B------:R-:W-:Y:S05]  /*afb0*/  @P2 BRA `(.L_x_61) ;  /* 0x0000004000002947 */ /* 0x000fea0003800000 */
[----:B-1----:R-:W-:Y:S05]  /*afc0*/  @!P1 BRA `(.L_x_61) ;  /* 0x0000003000009947 */ /* 0x002fea0003800000 */
[----:B------:R1:W2:Y:S04]  /*afd0*/  LDG.E R4, [R2.64] ;  /* 0x0000000602047981 */ /* 0x0002a8000c1e1900 */
[----:B-1----:R-:W2:Y:S02]  /*afe0*/  LDG.E R2, [R2.64+0x4] ;  /* 0x0000040602027981 */ /* 0x002ea4000c1e1900 */
[----:B--2--5:R-:W-:Y:S02]  /*aff0*/  IADD3 R14, -R4, R2, RZ ;  /* 0x00000002040e7210 */ /* 0x024fe40007ffe1ff */
.L_x_61:
[----:B-1----:R-:W2:Y:S04]  /*b000*/  LDL.LU R6, [R1+0x3c] ;  /* 0x00003c0001067983 */ /* 0x002ea80000300800 */
[----:B------:R-:W3:Y:S04]  /*b010*/  LDL.LU R3, [R1+0x50] ;  /* 0x0000500001037983 */ /* 0x000ee80000300800 */
[----:B------:R-:W4:Y:S04]  /*b020*/  LDL.LU R2, [R1+0x7c] ;  /* 0x00007c0001027983 */ /* 0x000f280000300800 */
[----:B------:R-:W4:Y:S04]  /*b030*/  LDL R11, [R1+0x80] ;  /* 0x00008000010b7983 */ /* 0x000f280000100800 */
[----:B------:R-:W4:Y:S04]  /*b040*/  LDL R9, [R1+0x188] ;  /* 0x0001880001097983 */ /* 0x000f280000100800 */
[----:B------:R-:W4:Y:S01]  /*b050*/  LDL R20, [R1+0x4c] ;  /* 0x00004c0001147983 */ /* 0x000f220000100800 */
[----:B------:R-:W-:Y:S01]  /*b060*/  IMAD.MOV.U32 R15, RZ, RZ, 0x368 ;  /* 0x00000368ff0f7424 */ /* 0x000fe200078e00ff */
[----:B------:R-:W-:-:S02]  /*b070*/  ISETP.GT.AND P3, PT, R5, 0x1, PT ;  /* 0x000000010500780c */ /* 0x000fc40003f64270 */
[----:B------:R-:W4:Y:S01]  /*b080*/  LDL R23, [R1+0x184] ;  /* 0x0001840001177983 */ /* 0x000f220000100800 */
[----:B------:R-:W-:Y:S02]  /*b090*/  ISETP.NE.U32.AND P0, PT, RZ, c[0x0][0x500], PT ;  /* 0x00014000ff007a0c */ /* 0x000fe40003f05070 */
[----:B------:R-:W-:Y:S02]  /*b0a0*/  SEL R15, R15, 0x328, P3 ;  /* 0x000003280f0f7807 */ /* 0x000fe40001800000 */
[----:B------:R-:W-:Y:S02]  /*b0b0*/  ISETP.NE.AND.EX P0, PT, RZ, c[0x0][0x504], PT, P0 ;  /* 0x00014100ff007a0c */ /* 0x000fe40003f05300 */
[----:B------:R-:W1:Y:S08]  /*b0c0*/  LDC.64 R4, c[0x0][R15+0x170] ;  /* 0x00005c000f047b82 */ /* 0x000e700000000a00 */
[----:B------:R-:W1:Y:S08]  /*b0d0*/  LDC.64 R12, c[0x0][R15+0x168] ;  /* 0x00005a000f0c7b82 */ /* 0x000e700000000a00 */
[----:B------:R-:W1:Y:S01]  /*b0e0*/  LDC.64 R16, c[0x0][R15+0x178] ;  /* 0x00005e000f107b82 */ /* 0x000e620000000a00 */
[----:B--2---:R-:W-:-:S02]  /*b0f0*/  SEL R8, R6, RZ, !P0 ;  /* 0x000000ff06087207 */ /* 0x004fc40004000000 */
[----:B---3--:R-:W-:Y:S02]  /*b100*/  LOP3.LUT R10, R3, 0xffff, RZ, 0xc0, !PT ;  /* 0x0000ffff030a7812 */ /* 0x008fe400078ec0ff */
[----:B----4-:R-:W-:Y:S01]  /*b110*/  SEL R3, R2, RZ, !P0 ;  /* 0x000000ff02037207 */ /* 0x010fe20004000000 */
[----:B-1----:R-:W-:Y:S02]  /*b120*/  IMAD R2, R5, R8, RZ ;  /* 0x0000000805027224 */ /* 0x002fe400078e02ff */
[----:B------:R-:W-:Y:S02]  /*b130*/  IMAD R6, R13, R10, RZ ;  /* 0x0000000a0d067224 */ /* 0x000fe400078e02ff */
[C---:B------:R-:W-:Y:S02]  /*b140*/  IMAD R7, R4.reuse, R3, R2 ;  /* 0x0000000304077224 */ /* 0x040fe400078e0202 */
[----:B------:R-:W-:-:S04]  /*b150*/  IMAD.WIDE.U32 R2, R4, R8, RZ ;  /* 0x0000000804027225 */ /* 0x000fc800078e00ff */
[----:B------:R-:W-:-:S04]  /*b160*/  IMAD.WIDE.U32 R4, R12, R10, RZ ;  /* 0x0000000a0c047225 */ /* 0x000fc800078e00ff */
[----:B------:R-:W-:Y:S01]  /*b170*/  IMAD.IADD R3, R3, 0x1, R7 ;  /* 0x0000000103037824 */ /* 0x000fe200078e0207 */
[----:B-----5:R-:W-:Y:S01]  /*b180*/  IADD3 R12, P1, P0, R2, R4, R0 ;  /* 0x00000004020c7210 */ /* 0x020fe2000783e000 */
[----:B------:R-:W-:Y:S02]  /*b190*/  IMAD.MOV.U32 R2, RZ, RZ, c[0x0][0x4e8] ;  /* 0x00013a00ff027624 */ /* 0x000fe400078e00ff */
[----:B------:R-:W-:Y:S02]  /*b1a0*/  IMAD.IADD R6, R5, 0x1, R6 ;  /* 0x0000000105067824 */ /* 0x000fe400078e0206 */
[----:B------:R-:W-:Y:S01]  /*b1b0*/  IMAD R9, R20, 0x80, R9 ;  /* 0x0000008014097824 */ /* 0x000fe200078e0209 */
[----:B------:R-:W-:Y:S02]  /*b1c0*/  ISETP.NE.AND P2, PT, R2, 0x1, PT ;  /* 0x000000010200780c */ /* 0x000fe40003f45270 */
[----:B------:R-:W-:Y:S02]  /*b1d0*/  SEL R2, R11, RZ, P3 ;  /* 0x000000ff0b027207 */ /* 0x000fe40001800000 */
[----:B------:R-:W-:-:S03]  /*b1e0*/  SHF.R.S32.HI R11, RZ, 0x1f, R0 ;  /* 0x0000001fff0b7819 */ /* 0x000fc60000011400 */
[-C--:B------:R-:W-:Y:S02]  /*b1f0*/  IMAD R7, R17, R2.reuse, RZ ;  /* 0x0000000211077224 */ /* 0x080fe400078e02ff */
[----:B------:R-:W-:Y:S02]  /*b200*/  IMAD.WIDE.U32 R4, R16, R2, RZ ;  /* 0x0000000210047225 */ /* 0x000fe400078e00ff */
[----:B------:R-:W1:Y:S01]  /*b210*/  LDC.64 R16, c[0x0][R15+0x160] ;  /* 0x000058000f107b82 */ /* 0x000e620000000a00 */
[----:B------:R-:W-:Y:S01]  /*b220*/  IADD3.X R6, R3, R6, R11, P1, P0 ;  /* 0x0000000603067210 */ /* 0x000fe20000fe040b */
[----:B------:R-:W-:-:S04]  /*b230*/  @P2 IMAD.HI.U32 R3, R9, c[0x0][0x4ec], RZ ;  /* 0x00013b0009032a27 */ /* 0x000fc800078e00ff */
[----:B------:R-:W-:Y:S01]  /*b240*/  IMAD.MOV.U32 R2, RZ, RZ, R9 ;  /* 0x000000ffff027224 */ /* 0x000fe200078e0009 */
[----:B------:R-:W-:Y:S01]  /*b250*/  @P2 SHF.R.U32.HI R2, RZ, c[0x0][0x4f0], R3 ;  /* 0x00013c00ff022a19 */ /* 0x000fe20000011603 */
[----:B------:R-:W2:Y:S03]  /*b260*/  S2R R13, SR_TID.X ;  /* 0x00000000000d7919 */ /* 0x000ea60000002100 */
[----:B------:R-:W-:Y:S02]  /*b270*/  IADD3 R4, P1, P0, R2, R12, R4 ;  /* 0x0000000c02047210 */ /* 0x000fe4000783e004 */
[--C-:B------:R-:W-:Y:S01]  /*b280*/  SHF.R.S32.HI R3, RZ, 0x1f, R2.reuse ;  /* 0x0000001fff037819 */ /* 0x100fe20000011402 */
[----:B------:R-:W-:Y:S02]  /*b290*/  IMAD.MOV R2, RZ, RZ, -R2 ;  /* 0x000000ffff027224 */ /* 0x000fe400078e0a02 */
[----:B------:R-:W-:-:S02]  /*b2a0*/  IMAD.IADD R5, R5, 0x1, R7 ;  /* 0x0000000105057824 */ /* 0x000fc400078e0207 */
[----:B------:R-:W-:-:S03]  /*b2b0*/  IMAD R2, R2, c[0x0][0x4e8], R9 ;  /* 0x00013a0002027a24 */ /* 0x000fc600078e0209 */
[----:B------:R-:W-:Y:S02]  /*b2c0*/  IADD3.X R5, R3, R6, R5, P1, P0 ;  /* 0x0000000603057210 */ /* 0x000fe40000fe0405 */
[----:B------:R-:W-:Y:S02]  /*b2d0*/  SHF.R.S32.HI R6, RZ, 0x1f, R2 ;  /* 0x0000001fff067819 */ /* 0x000fe40000011402 */
[----:B--2---:R-:W-:Y:S01]  /*b2e0*/  SHF.R.S32.HI R21, RZ, 0x1f, R13 ;  /* 0x0000001fff157819 */ /* 0x004fe2000001140d */
[----:B-1----:R-:W-:-:S04]  /*b2f0*/  IMAD R3, R17, R2, RZ ;  /* 0x0000000211037224 */ /* 0x002fc800078e02ff */
[C---:B------:R-:W-:Y:S02]  /*b300*/  IMAD R6, R16.reuse, R6, R3 ;  /* 0x0000000610067224 */ /* 0x040fe400078e0203 */
[----:B------:R-:W-:-:S04]  /*b310*/  IMAD.WIDE.U32 R2, R16, R2, R4 ;  /* 0x0000000210027225 */ /* 0x000fc800078e0004 */
[----:B------:R-:W-:Y:S02]  /*b320*/  IMAD.MOV.U32 R4, RZ, RZ, c[0x0][0x4a8] ;  /* 0x00012a00ff047624 */ /* 0x000fe400078e00ff */
[----:B------:R-:W-:-:S03]  /*b330*/  IMAD.MOV.U32 R5, RZ, RZ, c[0x0][0x4ac] ;  /* 0x00012b00ff057624 */ /* 0x000fc600078e00ff */
[----:B------:R-:W-:Y:S01]  /*b340*/  SEL R4, R4, c[0x0][0x450], P3 ;  /* 0x0001140004047a07 */ /* 0x000fe20001800000 */
[----:B------:R-:W-:Y:S01]  /*b350*/  IMAD.IADD R3, R3, 0x1, R6 ;  /* 0x0000000103037824 */ /* 0x000fe200078e0206 */
[----:B------:R-:W-:Y:S02]  /*b360*/  SEL R5, R5, c[0x0][0x454], P3 ;  /* 0x0001150005057a07 */ /* 0x000fe40001800000 */
[C---:B------:R-:W-:Y:S02]  /*b370*/  LEA R4, P0, R2.reuse, R4, 0x2 ;  /* 0x0000000402047211 */ /* 0x040fe400078010ff */
[----:B------:R-:W-:Y:S02]  /*b380*/  LEA.HI R21, R21, R13, RZ, 0x5 ;  /* 0x0000000d15157211 */ /* 0x000fe400078f28ff */
[----:B------:R-:W-:Y:S02]  /*b390*/  LEA.HI.X R2, R2, R5, R3, 0x2, P0 ;  /* 0x0000000502027211 */ /* 0x000fe400000f1403 */
[----:B------:R-:W-:Y:S01]  /*b3a0*/  LOP3.LUT R21, R21, 0xffffffe0, RZ, 0xc0, !PT ;  /* 0xffffffe015157812 */ /* 0x000fe200078ec0ff */
[----:B------:R-:W-:Y:S04]  /*b3b0*/  SHFL.IDX PT, R6, R4, RZ, 0x1c1f ;  /* 0x001c1fff04067589 */ /* 0x000fe800000e0000 */
[----:B------:R-:W1:Y:S01]  /*b3c0*/  SHFL.IDX PT, R7, R2, RZ, 0x1c1f ;  /* 0x001c1fff02077589 */ /* 0x000e6200000e0000 */
[----:B------:R-:W-:-:S03]  /*b3d0*/  IMAD.IADD R21, R13, 0x1, -R21 ;  /* 0x000000010d157824 */ /* 0x000fc600078e0a15 */
[----:B------:R-:W-:Y:S04]  /*b3e0*/  SHFL.IDX PT, R4, R4, 0x1, 0x1c1f ;  /* 0x003c1f0004047f89 */ /* 0x000fe800000e0000 */
[----:B------:R2:W3:Y:S01]  /*b3f0*/  SHFL.IDX PT, R5, R2, 0x1, 0x1c1f ;  /* 0x003c1f0002057f89 */ /* 0x0004e200000e0000 */
[----:B------:R-:W-:Y:S01]  /*b400*/  IMAD R13, R14, c[0x0][0x4e8], RZ ;  /* 0x00013a000e0d7a24 */ /* 0x000fe200078e02ff */
[----:B------:R-:W-:Y:S01]  /*b410*/  LOP3.LUT P0, RZ, R21, 0x3, RZ, 0xc0, !PT ;  /* 0x0000000315ff7812 */ /* 0x000fe2000780c0ff */
[----:B--2---:R-:W-:-:S05]  /*b420*/  IMAD R2, R20, 0x80, R23 ;  /* 0x0000008014027824 */ /* 0x004fca00078e0217 */
[C---:B------:R-:W-:Y:S02]  /*b430*/  IADD3 R3, R2.reuse, 0x8, RZ ;  /* 0x0000000802037810 */ /* 0x040fe40007ffe0ff */
[-C--:B------:R-:W-:Y:S02]  /*b440*/  ISETP.GE.OR P1, PT, R2, R13.reuse, P0 ;  /* 0x0000000d0200720c */ /* 0x080fe40000726670 */
[----:B------:R-:W-:-:S11]  /*b450*/  ISETP.GE.OR P0, PT, R3, R13, P0 ;  /* 0x0000000d0300720c */ /* 0x000fd60000706670 */
[----:B-1----:R1:W-:Y:S01]  /*b460*/  @!P1 ST.E [R6.64], R18 ;  /* 0x0000001206009985 */ /* 0x0023e2000c101906 */
[----:B------:R-:W-:-:S03]  /*b470*/  ISETP.GE.AND P1, PT, R2, R13, PT ;  /* 0x0000000d0200720c */ /* 0x000fc60003f26270 */
[----:B---3--:R1:W-:Y:S01]  /*b480*/  @!P0 ST.E [R4.64], R19 ;  /* 0x0000001304008985 */ /* 0x0083e2000c101906 */
[----:B------:R-:W-:Y:S01]  /*b490*/  ISETP.GE.AND P0, PT, R3, R13, PT ;  /* 0x0000000d0300720c */ /* 0x000fe20003f06270 */
[----:B------:R-:W-:Y:S05]  /*b4a0*/  @P3 BRA `(.L_x_62) ;  /* 0x00000c5000003947 */ /* 0x000fea0003800000 */
[----:B------:R-:W2:Y:S01]  /*b4b0*/  S2R R102, SR_TID.X ;  /* 0x0000000000667919 */ /* 0x000ea20000002100 */
[----:B------:R-:W-:Y:S01]  /*b4c0*/  IMAD R11, R11, c[0x0][0x3a0], RZ ;  /* 0x0000e8000b0b7a24 */ /* 0x000fe200078e02ff */
[----:B-1----:R-:W-:Y:S01]  /*b4d0*/  SHF.R.S32.HI R5, RZ, 0x1f, R8 ;  /* 0x0000001fff057819 */ /* 0x002fe20000011408 */
[C---:B------:R-:W-:Y:S01]  /*b4e0*/  IMAD.WIDE.U32 R2, R0.reuse, c[0x0][0x3a0], RZ ;  /* 0x0000e80000027a25 */ /* 0x040fe200078e00ff */
[----:B------:R1:W3:Y:S03]  /*b4f0*/  LDS.128 R32, [R247+0x80] ;  /* 0x00008000f7207984 */ /* 0x0002e60000000c00 */
[----:B------:R-:W-:Y:S01]  /*b500*/  IMAD R0, R0, c[0x0][0x3a4], R11 ;  /* 0x0000e90000007a24 */ /* 0x000fe200078e020b */
[----:B------:R1:W4:Y:S01]  /*b510*/  LDS.128 R48, [R247+0x1080] ;  /* 0x00108000f7307984 */ /* 0x0003220000000c00 */
[----:B------:R-:W-:-:S03]  /*b520*/  IMAD R5, R5, c[0x0][0x3f0], RZ ;  /* 0x0000fc0005057a24 */ /* 0x000fc600078e02ff */
[----:B------:R-:W-:Y:S01]  /*b530*/  IADD3 R3, R3, R0, RZ ;  /* 0x0000000003037210 */ /* 0x000fe20007ffe0ff */
[----:B------:R1:W1:Y:S01]  /*b540*/  LDS.128 R64, [R247+0x2080] ;  /* 0x00208000f7407984 */ /* 0x0002620000000c00 */
[----:B------:R-:W-:-:S03]  /*b550*/  IMAD R7, R8, c[0x0][0x3f4], R5 ;  /* 0x0000fd0008077a24 */ /* 0x000fc600078e0205 */
[----:B------:R1:W1:Y:S01]  /*b560*/  LDS.128 R76, [R247+0x3080] ;  /* 0x00308000f74c7984 */ /* 0x0002620000000c00 */
[----:B------:R-:W-:-:S03]  /*b570*/  IMAD.WIDE.U32 R2, R10, c[0x0][0x3e8], R2 ;  /* 0x0000fa000a027a25 */ /* 0x000fc600078e0002 */
[----:B------:R1:W1:Y:S01]  /*b580*/  LDS.128 R28, [R247+0x4080] ;  /* 0x00408000f71c7984 */ /* 0x0002620000000c00 */
[----:B------:R-:W-:Y:S01]  /*b590*/  IMAD R3, R10, c[0x0][0x3ec], R3 ;  /* 0x0000fb000a037a24 */ /* 0x000fe200078e0203 */
[--C-:B--2---:R-:W-:Y:S02]  /*b5a0*/  SHF.R.S32.HI R21, RZ, 0x1f, R102.reuse ;  /* 0x0000001fff157819 */ /* 0x104fe40000011466 */
[----:B------:R2:W1:Y:S01]  /*b5b0*/  LDS.128 R44, [R247+0x5080] ;  /* 0x00508000f72c7984 */ /* 0x0004620000000c00 */
[----:B------:R-:W-:Y:S01]  /*b5c0*/  SHF.R.S32.HI R23, RZ, 0x1f, R102 ;  /* 0x0000001fff177819 */ /* 0x000fe20000011466 */
[----:B------:R-:W-:Y:S01]  /*b5d0*/  IMAD.WIDE.U32 R2, R8, c[0x0][0x3f0], R2 ;  /* 0x0000fc0008027a25 */ /* 0x000fe200078e0002 */
[-C--:B------:R-:W-:Y:S01]  /*b5e0*/  LEA.HI R21, R21, R102.reuse, RZ, 0x3 ;  /* 0x0000006615157211 */ /* 0x080fe200078f18ff */
[----:B------:R2:W1:Y:S01]  /*b5f0*/  LDS.128 R60, [R247+0x6080] ;  /* 0x00608000f73c7984 */ /* 0x0004620000000c00 */
[----:B------:R-:W-:Y:S01]  /*b600*/  LEA.HI R23, R23, R102, RZ, 0x3 ;  /* 0x0000006617177211 */ /* 0x000fe200078f18ff */
[----:B------:R-:W-:Y:S01]  /*b610*/  IMAD.IADD R3, R3, 0x1, R7 ;  /* 0x0000000103037824 */ /* 0x000fe200078e0207 */
[----:B------:R-:W-:Y:S01]  /*b620*/  LOP3.LUT R21, R21, 0xfffffff8, RZ, 0xc0, !PT ;  /* 0xfffffff815157812 */ /* 0x000fe200078ec0ff */
[----:B------:R2:W1:Y:S01]  /*b630*/  LDS.128 R72, [R247+0x7080] ;  /* 0x00708000f7487984 */ /* 0x0004620000000c00 */
[----:B------:R-:W-:-:S02]  /*b640*/  SHF.R.S32.HI R23, RZ, 0x3, R23 ;  /* 0x00000003ff177819 */ /* 0x000fc40000011417 */
[----:B------:R-:W-:Y:S01]  /*b650*/  IADD3 R21, -R21, R102, RZ ;  /* 0x0000006615157210 */ /* 0x000fe20007ffe1ff */
[----:B------:R2:W1:Y:S03]  /*b660*/  LDS.128 R24, [R247+0x8080] ;  /* 0x00808000f7187984 */ /* 0x0004660000000c00 */
[----:B------:R-:W-:Y:S01]  /*b670*/  LEA R4, R21, R23, 0x5 ;  /* 0x0000001715047211 */ /* 0x000fe200078e28ff */
[----:B------:R2:W1:Y:S04]  /*b680*/  LDS.128 R40, [R247+0x9080] ;  /* 0x00908000f7287984 */ /* 0x0004680000000c00 */
[----:B------:R-:W-:Y:S01]  /*b690*/  IMAD R4, R20, 0x80, R4 ;  /* 0x0000008014047824 */ /* 0x000fe200078e0204 */
[----:B------:R2:W1:Y:S03]  /*b6a0*/  LDS.128 R56, [R247+0xa080] ;  /* 0x00a08000f7387984 */ /* 0x0004660000000c00 */
[----:B------:R-:W-:Y:S01]  /*b6b0*/  @P2 IMAD.HI.U32 R6, R4, c[0x0][0x4ec], RZ ;  /* 0x00013b0004062a27 */ /* 0x000fe200078e00ff */
[----:B------:R2:W1:Y:S01]  /*b6c0*/  LDS.128 R68, [R247+0xb080] ;  /* 0x00b08000f7447984 */ /* 0x0004620000000c00 */
[----:B------:R-:W-:-:S03]  /*b6d0*/  MOV R0, R4 ;  /* 0x0000000400007202 */ /* 0x000fc60000000f00 */
[----:B------:R2:W1:Y:S01]  /*b6e0*/  LDS.128 R16, [R247+0xc080] ;  /* 0x00c08000f7107984 */ /* 0x0004620000000c00 */
[----:B------:R-:W-:-:S03]  /*b6f0*/  @P2 SHF.R.U32.HI R0, RZ, c[0x0][0x4f0], R6 ;  /* 0x00013c00ff002a19 */ /* 0x000fc60000011606 */
[----:B------:R2:W1:Y:S01]  /*b700*/  LDS.128 R36, [R247+0xd080] ;  /* 0x00d08000f7247984 */ /* 0x0004620000000c00 */
[----:B------:R-:W-:Y:S01]  /*b710*/  SHF.R.S32.HI R6, RZ, 0x1f, R0 ;  /* 0x0000001fff067819 */ /* 0x000fe20000011400 */
[C---:B------:R-:W-:Y:S01]  /*b720*/  IMAD.WIDE.U32 R2, R0.reuse, c[0x0][0x3e0], R2 ;  /* 0x0000f80000027a25 */ /* 0x040fe200078e0002 */
[----:B------:R-:W-:Y:S01]  /*b730*/  IADD3 R5, -R0, RZ, RZ ;  /* 0x000000ff00057210 */ /* 0x000fe20007ffe1ff */
[----:B------:R2:W1:Y:S02]  /*b740*/  LDS.128 R52, [R247+0xe080] ;  /* 0x00e08000f7347984 */ /* 0x0004640000000c00 */
[----:B------:R-:W-:Y:S02]  /*b750*/  IMAD R6, R6, c[0x0][0x3e0], RZ ;  /* 0x0000f80006067a24 */ /* 0x000fe400078e02ff */
[----:B------:R2:W1:Y:S01]  /*b760*/  LDS.128 R80, [R247+0xf080] ;  /* 0x00f08000f7507984 */ /* 0x0004620000000c00 */
[----:B------:R-:W-:Y:S02]  /*b770*/  IMAD R4, R5, c[0x0][0x4e8], R4 ;  /* 0x00013a0005047a24 */ /* 0x000fe400078e0204 */
[----:B------:R-:W-:-:S03]  /*b780*/  IMAD R5, R0, c[0x0][0x3e4], R6 ;  /* 0x0000f90000057a24 */ /* 0x000fc600078e0206 */
[----:B------:R-:W-:Y:S02]  /*b790*/  SHF.R.S32.HI R0, RZ, 0x1f, R4 ;  /* 0x0000001fff007819 */ /* 0x000fe40000011404 */
[----:B------:R-:W-:-:S03]  /*b7a0*/  IADD3 R3, R3, R5, RZ ;  /* 0x0000000503037210 */ /* 0x000fc60007ffe0ff */
[----:B------:R-:W-:Y:S02]  /*b7b0*/  IMAD R0, R0, c[0x0][0x3d8], RZ ;  /* 0x0000f60000007a24 */ /* 0x000fe400078e02ff */
[----:B------:R-:W-:-:S04]  /*b7c0*/  IMAD.WIDE.U32 R2, R4, c[0x0][0x3d8], R2 ;  /* 0x0000f60004027a25 */ /* 0x000fc800078e0002 */
[----:B------:R-:W-:Y:S01]  /*b7d0*/  IMAD R0, R4, c[0x0][0x3dc], R0 ;  /* 0x0000f70004007a24 */ /* 0x000fe200078e0200 */
[----:B------:R-:W-:-:S04]  /*b7e0*/  LEA R14, P0, R2, c[0x0][0x380], 0x1 ;  /* 0x0000e000020e7a11 */ /* 0x000fc800078008ff */
[----:B------:R-:W-:-:S04]  /*b7f0*/  IADD3 R0, R3, R0, RZ ;  /* 0x0000000003007210 */ /* 0x000fc80007ffe0ff */
[----:B------:R-:W-:Y:S01]  /*b800*/  LEA.HI.X R5, R2, c[0x0][0x384], R0, 0x1, P0 ;  /* 0x0000e10002057a11 */ /* 0x000fe200000f0c00 */
[----:B------:R-:W-:Y:S05]  /*b810*/  BRA.DIV ~URZ, `(.L_x_63) ;  /* 0x00004d127f007947 */ /* 0x000fea000b800000 */
[----:B--234-:R2:W3:Y:S02]  /*b820*/  SHFL.IDX PT, R4, R5, RZ, 0x181f ;  /* 0x00181fff05047589 */ /* 0x01c4e400000e0000 */
.L_x_133:
[----:B------:R-:W-:Y:S05]  /*b830*/  BRA.DIV ~URZ, `(.L_x_64) ;  /* 0x00004d627f007947 */ /* 0x000fea000b800000 */
[----:B------:R4:W2:Y:S02]  /*b840*/  SHFL.IDX PT, R0, R14, RZ, 0x181f ;  /* 0x00181fff0e007589 */ /* 0x0008a400000e0000 */
.L_x_134:
[----:B------:R-:W5:Y:S02]  /*b850*/  S2R R2, SR_TID.X ;  /* 0x0000000000027919 */ /* 0x000f640000002100 */
[----:B-----5:R-:W-:-:S04]  /*b860*/  SHF.R.S32.HI R3, RZ, 0x1f, R2 ;  /* 0x0000001fff037819 */ /* 0x020fc80000011402 */
[----:B------:R-:W-:Y:S02]  /*b870*/  LEA.HI R3, R3, R2, RZ, 0x3 ;  /* 0x0000000203037211 */ /* 0x000fe400078f18ff */
[----:B------:R-:W5:Y:S02]  /*b880*/  LDL.LU R2, [R1+0x4c] ;  /* 0x00004c0001027983 */ /* 0x000f640000300800 */
[----:B------:R-:W-:Y:S01]  /*b890*/  SHF.R.S32.HI R3, RZ, 0x3, R3 ;  /* 0x00000003ff037819 */ /* 0x000fe20000011403 */
[----:B------:R-:W-:Y:S04]  /*b8a0*/  BSSY B0, `(.L_x_65) ;  /* 0x000001e000007945 */ /* 0x000fe80003800000 */
[----:B-----5:R-:W-:-:S05]  /*b8b0*/  IMAD R12, R2, 0x80, R3 ;  /* 0x00000080020c7824 */ /* 0x020fca00078e0203 */
[----:B------:R-:W-:-:S13]  /*b8c0*/  ISETP.GE.AND P0, PT, R12, R13, PT ;  /* 0x0000000d0c00720c */ /* 0x000fda0003f06270 */
[----:B------:R-:W-:Y:S05]  /*b8d0*/  @P0 BRA `(.L_x_66) ;  /* 0x000001a000000947 */ /* 0x000fea0003800000 */
[C---:B------:R-:W-:Y:S02]  /*b8e0*/  IADD3 R84, R251.reuse, 0x40, RZ ;  /* 0x00000040fb547810 */ /* 0x040fe40007ffe0ff */
[C---:B------:R-:W-:Y:S02]  /*b8f0*/  IADD3 R21, R251.reuse, 0x80, RZ ;  /* 0x00000080fb157810 */ /* 0x040fe40007ffe0ff */
[C---:B------:R-:W-:Y:S02]  /*b900*/  ISETP.GE.AND P6, PT, R251.reuse, c[0x0][0x3c8], PT ;  /* 0x0000f200fb007a0c */ /* 0x040fe40003fc6270 */
[----:B------:R-:W-:Y:S02]  /*b910*/  IADD3 R15, R251, 0xc0, RZ ;  /* 0x000000c0fb0f7810 */ /* 0x000fe40007ffe0ff */
[----:B------:R-:W-:Y:S02]  /*b920*/  ISETP.GE.AND P5, PT, R84, c[0x0][0x3c8], PT ;  /* 0x0000f20054007a0c */ /* 0x000fe40003fa6270 */
[----:B------:R-:W-:-:S02]  /*b930*/  ISETP.GE.AND P4, PT, R21, c[0x0][0x3c8], PT ;  /* 0x0000f20015007a0c */ /* 0x000fc40003f86270 */
[----:B------:R-:W-:Y:S02]  /*b940*/  ISETP.GE.AND P3, PT, R15, c[0x0][0x3c8], PT ;  /* 0x0000f2000f007a0c */ /* 0x000fe40003f66270 */
[C---:B------:R-:W-:Y:S02]  /*b950*/  IADD3 R85, R251.reuse, 0x40, RZ ;  /* 0x00000040fb557810 */ /* 0x040fe40007ffe0ff */
[----:B------:R-:W-:Y:S02]  /*b960*/  SHF.R.S32.HI R2, RZ, 0x1f, R251 ;  /* 0x0000001fff027819 */ /* 0x000fe400000114fb */
[C---:B--2---:R-:W-:Y:S02]  /*b970*/  @!P6 LEA R10, P0, R251.reuse, R0, 0x1 ;  /* 0x00000000fb0ae211 */ /* 0x044fe400078008ff */
[C---:B------:R-:W-:Y:S02]  /*b980*/  IADD3 R23, R251.reuse, 0x80, RZ ;  /* 0x00000080fb177810 */ /* 0x040fe40007ffe0ff */
[----:B------:R-:W-:-:S02]  /*b990*/  IADD3 R20, R251, 0xc0, RZ ;  /* 0x000000c0fb147810 */ /* 0x000fc40007ffe0ff */
[-C--:B------:R-:W-:Y:S02]  /*b9a0*/  @!P5 LEA R8, P2, R84, R0.reuse, 0x1 ;  /* 0x000000005408d211 */ /* 0x080fe400078408ff */
[----:B------:R-:W-:Y:S02]  /*b9b0*/  SHF.R.S32.HI R85, RZ, 0x1f, R85 ;  /* 0x0000001fff557819 */ /* 0x000fe40000011455 */
[----:B------:R-:W-:Y:S02]  /*b9c0*/  @!P4 LEA R6, P1, R21, R0, 0x1 ;  /* 0x000000001506c211 */ /* 0x000fe400078208ff */
[----:B---3--:R-:W-:Y:S02]  /*b9d0*/  @!P6 LEA.HI.X R11, R251, R4, R2, 0x1, P0 ;  /* 0x00000004fb0be211 */ /* 0x008fe400000f0c02 */
[----:B------:R-:W-:Y:S02]  /*b9e0*/  SHF.R.S32.HI R23, RZ, 0x1f, R23 ;  /* 0x0000001fff177819 */ /* 0x000fe40000011417 */
[----:B------:R-:W-:Y:S01]  /*b9f0*/  SHF.R.S32.HI R20, RZ, 0x1f, R20 ;  /* 0x0000001fff147819 */ /* 0x000fe20000011414 */
[----:B------:R2:W-:Y:S01]  /*ba00*/  @!P6 ST.E.128 [R10.64], R32 ;  /* 0x000000200a00e985 */ /* 0x0005e2000c101d06 */
[----:B------:R-:W-:-:S02]  /*ba10*/  @!P3 LEA R2, P0, R15, R0, 0x1 ;  /* 0x000000000f02b211 */ /* 0x000fc400078008ff */
[-C--:B------:R-:W-:Y:S02]  /*ba20*/  @!P5 LEA.HI.X R9, R84, R4.reuse, R85, 0x1, P2 ;  /* 0x000000045409d211 */ /* 0x080fe400010f0c55 */
[-C--:B------:R-:W-:Y:S02]  /*ba30*/  @!P4 LEA.HI.X R7, R21, R4.reuse, R23, 0x1, P1 ;  /* 0x000000041507c211 */ /* 0x080fe400008f0c17 */
[----:B------:R-:W-:Y:S01]  /*ba40*/  @!P3 LEA.HI.X R3, R15, R4, R20, 0x1, P0 ;  /* 0x000000040f03b211 */ /* 0x000fe200000f0c14 */
[----:B-1----:R2:W-:Y:S04]  /*ba50*/  @!P5 ST.E.128 [R8.64], R28 ;  /* 0x0000001c0800d985 */ /* 0x0025e8000c101d06 */
[----:B------:R2:W-:Y:S04]  /*ba60*/  @!P4 ST.E.128 [R6.64], R24 ;  /* 0x000000180600c985 */ /* 0x0005e8000c101d06 */
[----:B------:R2:W-:Y:S02]  /*ba70*/  @!P3 ST.E.128 [R2.64], R16 ;  /* 0x000000100200b985 */ /* 0x0005e4000c101d06 */
.L_x_66:
[----:B------:R-:W-:Y:S05]  /*ba80*/  BSYNC B0 ;  /* 0x0000000000007941 */ /* 0x000fea0003800000 */
.L_x_65:
[----:B------:R-:W-:Y:S05]  /*ba90*/  BRA.DIV ~URZ, `(.L_x_67) ;  /* 0x00004b627f007947 */ /* 0x000fea000b800000 */
[----:B---3--:R3:W4:Y:S04]  /*baa0*/  SHFL.IDX PT, R4, R5, 0x1, 0x181f ;  /* 0x00381f0005047f89 */ /* 0x00872800000e0000 */
[----:B--2---:R3:W2:Y:S02]  /*bab0*/  SHFL.IDX PT, R0, R14, 0x1, 0x181f ;  /* 0x00381f000e007f89 */ /* 0x0046a400000e0000 */
.L_x_135:
[----:B------:R-:W-:Y:S01]  /*bac0*/  IADD3 R2, R12, 0x20, RZ ;  /* 0x000000200c027810 */ /* 0x000fe20007ffe0ff */
[----:B------:R-:W-:Y:S03]  /*bad0*/  BSSY B0, `(.L_x_68) ;  /* 0x000001d000007945 */ /* 0x000fe60003800000 */
[----:B------:R-:W-:-:S13]  /*bae0*/  ISETP.GE.AND P0, PT, R2, R13, PT ;  /* 0x0000000d0200720c */ /* 0x000fda0003f06270 */
[----:B------:R-:W-:Y:S05]  /*baf0*/  @P0 BRA `(.L_x_69) ;  /* 0x000001a000000947 */ /* 0x000fea0003800000 */
[C---:B-1----:R-:W-:Y:S02]  /*bb00*/  IADD3 R19, R251.reuse, 0x40, RZ ;  /* 0x00000040fb137810 */ /* 0x042fe40007ffe0ff */
        /* <DEDUP_REMOVED lines=14> */
[----:B----4-:R-:W-:Y:S02]  /*bbf0*/  @!P3 LEA.HI.X R11, R251, R4, R3, 0x1, P4 ;  /* 0x00000004fb0bb211 */ /* 0x010fe400020f0c03 */
[----:B------:R-:W-:Y:S02]  /*bc00*/  SHF.R.S32.HI R18, RZ, 0x1f, R18 ;  /* 0x0000001fff127819 */ /* 0x000fe40000011412 */
[----:B------:R-:W-:Y:S01]  /*bc10*/  SHF.R.S32.HI R16, RZ, 0x1f, R16 ;  /* 0x0000001fff107819 */ /* 0x000fe20000011410 */
[----:B------:R1:W-:Y:S01]  /*bc20*/  @!P3 ST.E.128 [R10.64], R48 ;  /* 0x000000300a00b985 */ /* 0x0003e2000c101d06 */
[----:B------:R-:W-:-:S02]  /*bc30*/  @!P0 LEA R2, P4, R15, R0, 0x1 ;  /* 0x000000000f028211 */ /* 0x000fc400078808ff */
[-C--:B------:R-:W-:Y:S02]  /*bc40*/  @!P2 LEA.HI.X R9, R19, R4.reuse, R20, 0x1, P6 ;  /* 0x000000041309a211 */ /* 0x080fe400030f0c14 */
[-C--:B------:R-:W-:Y:S02]  /*bc50*/  @!P1 LEA.HI.X R7, R17, R4.reuse, R18, 0x1, P5 ;  /* 0x0000000411079211 */ /* 0x080fe400028f0c12 */
[----:B------:R-:W-:Y:S01]  /*bc60*/  @!P0 LEA.HI.X R3, R15, R4, R16, 0x1, P4 ;  /* 0x000000040f038211 */ /* 0x000fe200020f0c10 */
[----:B------:R1:W-:Y:S04]  /*bc70*/  @!P2 ST.E.128 [R8.64], R44 ;  /* 0x0000002c0800a985 */ /* 0x0003e8000c101d06 */
[----:B------:R1:W-:Y:S04]  /*bc80*/  @!P1 ST.E.128 [R6.64], R40 ;  /* 0x0000002806009985 */ /* 0x0003e8000c101d06 */
[----:B------:R1:W-:Y:S02]  /*bc90*/  @!P0 ST.E.128 [R2.64], R36 ;  /* 0x0000002402008985 */ /* 0x0003e4000c101d06 */
.L_x_69:
[----:B------:R-:W-:Y:S05]  /*bca0*/  BSYNC B0 ;  /* 0x0000000000007941 */ /* 0x000fea0003800000 */
.L_x_68:
[----:B------:R-:W-:Y:S05]  /*bcb0*/  BRA.DIV ~URZ, `(.L_x_70) ;  /* 0x00004a027f007947 */ /* 0x000fea000b800000 */
[----:B----4-:R4:W3:Y:S02]  /*bcc0*/  SHFL.IDX PT, R4, R5, 0x2, 0x181f ;  /* 0x00581f0005047f89 */ /* 0x0108e400000e0000 */
.L_x_136:
[----:B------:R-:W-:Y:S05]  /*bcd0*/  BRA.DIV ~URZ, `(.L_x_71) ;  /* 0x00004a527f007947 */ /* 0x000fea000b800000 */
[----:B--2---:R2:W4:Y:S02]  /*bce0*/  SHFL.IDX PT, R0, R14, 0x2, 0x181f ;  /* 0x00581f000e007f89 */ /* 0x00452400000e0000 */
.L_x_137:
[----:B-1----:R-:W-:Y:S01]  /*bcf0*/  IADD3 R2, R12, 0x40, RZ ;  /* 0x000000400c027810 */ /* 0x002fe20007ffe0ff */
[----:B------:R-:W-:Y:S03]  /*bd00*/  BSSY B0, `(.L_x_72) ;  /* 0x000001d000007945 */ /* 0x000fe60003800000 */
        /* <DEDUP_REMOVED lines=11> */
[C---:B----4-:R-:W-:Y:S02]  /*bdc0*/  @!P3 LEA R10, P4, R251.reuse, R0, 0x1 ;  /* 0x00000000fb0ab211 */ /* 0x050fe400078808ff */
        /* <DEDUP_REMOVED lines=16> */
.L_x_73:
[----:B------:R-:W-:Y:S05]  /*bed0*/  BSYNC B0 ;  /* 0x0000000000007941 */ /* 0x000fea0003800000 */
.L_x_72:
[----:B------:R-:W-:Y:S05]  /*bee0*/  BRA.DIV ~URZ, `(.L_x_74) ;  /* 0x000048a27f007947 */ /* 0x000fea000b800000 */
[----:B---3--:R3:W1:Y:S04]  /*bef0*/  SHFL.IDX PT, R4, R5, 0x3, 0x181f ;  /* 0x00781f0005047f89 */ /* 0x00866800000e0000 */
[----:B----4-:R3:W4:Y:S02]  /*bf00*/  SHFL.IDX PT, R0, R14, 0x3, 0x181f ;  /* 0x00781f000e007f89 */ /* 0x01072400000e0000 */
.L_x_138:
[----:B-1----:R-:W-:-:S04]  /*bf10*/  IADD3 R2, R12, 0x60, RZ ;  /* 0x000000600c027810 */ /* 0x002fc80007ffe0ff */
[----:B------:R-:W-:-:S13]  /*bf20*/  ISETP.GE.AND P0, PT, R2, R13, PT ;  /* 0x0000000d0200720c */ /* 0x000fda0003f06270 */
[----:B------:R-:W-:Y:S05]  /*bf30*/  @P0 BRA `(.L_x_75) ;  /* 0x00002d4000000947 */ /* 0x000fea0003800000 */
[C---:B------:R-:W-:Y:S02]  /*bf40*/  IADD3 R11, R251.reuse, 0x40, RZ ;  /* 0x00000040fb0b7810 */ /* 0x040fe40007ffe0ff */
[C---:B---3--:R-:W-:Y:S02]  /*bf50*/  IADD3 R5, R251.reuse, 0x80, RZ ;  /* 0x00000080fb057810 */ /* 0x048fe40007ffe0ff */
[----:B------:R-:W-:Y:S02]  /*bf60*/  ISETP.GE.AND P2, PT, R251, c[0x0][0x3c8], PT ;  /* 0x0000f200fb007a0c */ /* 0x000fe40003f46270 */
[----:B------:R-:W-:Y:S02]  /*bf70*/  ISETP.GE.AND P1, PT, R11, c[0x0][0x3c8], PT ;  /* 0x0000f2000b007a0c */ /* 0x000fe40003f26270 */
[----:B------:R-:W-:Y:S02]  /*bf80*/  ISETP.GE.AND P0, PT, R5, c[0x0][0x3c8], PT ;  /* 0x0000f20005007a0c */ /* 0x000fe40003f06270 */
[----:B--2---:R-:W-:-:S02]  /*bf90*/  IADD3 R14, R251, 0x40, RZ ;  /* 0x00000040fb0e7810 */ /* 0x004fc40007ffe0ff */
[C---:B------:R-:W-:Y:S02]  /*bfa0*/  IADD3 R10, R251.reuse, 0x80, RZ ;  /* 0x00000080fb0a7810 */ /* 0x040fe40007ffe0ff */
[----:B------:R-:W-:Y:S02]  /*bfb0*/  SHF.R.S32.HI R15, RZ, 0x1f, R251 ;  /* 0x0000001fff0f7819 */ /* 0x000fe400000114fb */
[----:B------:R-:W-:Y:S02]  /*bfc0*/  SHF.R.S32.HI R14, RZ, 0x1f, R14 ;  /* 0x0000001fff0e7819 */ /* 0x000fe4000001140e */
[-C--:B----4-:R-:W-:Y:S02]  /*bfd0*/  @!P2 LEA R8, P5, R251, R0.reuse, 0x1 ;  /* 0x00000000fb08a211 */ /* 0x090fe400078a08ff */
[----:B------:R-:W-:Y:S02]  /*bfe0*/  @!P1 LEA R6, P4, R11, R0, 0x1 ;  /* 0x000000000b069211 */ /* 0x000fe400078808ff */
[----:B------:R-:W-:-:S02]  /*bff0*/  SHF.R.S32.HI R10, RZ, 0x1f, R10 ;  /* 0x0000001fff0a7819 */ /* 0x000fc4000001140a */
[----:B------:R-:W-:Y:S02]  /*c000*/  @!P0 LEA R2, P3, R5, R0, 0x1 ;  /* 0x0000000005028211 */ /* 0x000fe400078608ff */
[-C--:B------:R-:W-:Y:S02]  /*c010*/  @!P2 LEA.HI.X R9, R251, R4.reuse, R15, 0x1, P5 ;  /* 0x00000004fb09a211 */ /* 0x080fe400028f0c0f */
[-C--:B------:R-:W-:Y:S02]  /*c020*/  @!P1 LEA.HI.X R7, R11, R4.reuse, R14, 0x1, P4 ;  /* 0x000000040b079211 */ /* 0x080fe400020f0c0e */
[----:B------:R-:W-:Y:S01]  /*c030*/  @!P0 LEA.HI.X R3, R5, R4, R10, 0x1, P3 ;  /* 0x0000000405038211 */ /* 0x000fe200018f0c0a */
[----:B------:R1:W-:Y:S01]  /*c040*/  @!P2 ST.E.128 [R8.64], R76 ;  /* 0x0000004c0800a985 */ /* 0x0003e2000c101d06 */
[----:B------:R-:W-:-:S03]  /*c050*/  IADD3 R5, R251, 0xc0, RZ ;  /* 0x000000c0fb057810 */ /* 0x000fc60007ffe0ff */
[----:B------:R1:W-:Y:S04]  /*c060*/  @!P1 ST.E.128 [R6.64], R72 ;  /* 0x0000004806009985 */ /* 0x0003e8000c101d06 */
[----:B------:R1:W-:Y:S01]  /*c070*/  @!P0 ST.E.128 [R2.64], R68 ;  /* 0x0000004402008985 */ /* 0x0003e2000c101d06 */
[----:B------:R-:W-:-:S13]  /*c080*/  ISETP.GE.AND P0, PT, R5, c[0x0][0x3c8], PT ;  /* 0x0000f20005007a0c */ /* 0x000fda0003f06270 */
[----:B------:R-:W-:Y:S05]  /*c090*/  @P0 BRA `(.L_x_75) ;  /* 0x00002be000000947 */ /* 0x000fea0003800000 */
[----:B------:R-:W-:Y:S02]  /*c0a0*/  IADD3 R10, R251, 0xc0, RZ ;  /* 0x000000c0fb0a7810 */ /* 0x000fe40007ffe0ff */
[----:B-1----:R-:W-:Y:S02]  /*c0b0*/  LEA R2, P0, R5, R0, 0x1 ;  /* 0x0000000005027211 */ /* 0x002fe400078008ff */
[----:B------:R-:W-:-:S04]  /*c0c0*/  SHF.R.S32.HI R10, RZ, 0x1f, R10 ;  /* 0x0000001fff0a7819 */ /* 0x000fc8000001140a */
[----:B------:R-:W-:-:S05]  /*c0d0*/  LEA.HI.X R3, R5, R4, R10, 0x1, P0 ;  /* 0x0000000405037211 */ /* 0x000fca00000f0c0a */
[----:B------:R1:W-:Y:S01]  /*c0e0*/  ST.E.128 [R2.64], R80 ;  /* 0x0000005002007985 */ /* 0x0003e2000c101d06 */
[----:B------:R-:W-:Y:S05]  /*c0f0*/  BRA `(.L_x_75) ;  /* 0x00002b8000007947 */ /* 0x000fea0003800000 */
.L_x_62:
[----:B-1----:R-:W2:Y:S01]  /*c100*/  LDL.LU R5, [R1+0x80] ;  /* 0x0000800001057983 */ /* 0x002ea20000300800 */
[----:B------:R-:W-:Y:S02]  /*c110*/  IMAD R11, R11, c[0x0][0x408], RZ ;  /* 0x000102000b0b7a24 */ /* 0x000fe400078e02ff */
[----:B------:R-:W-:-:S04]  /*c120*/  IMAD.WIDE.U32 R2, R0, c[0x0][0x408], RZ ;  /* 0x0001020000027a25 */ /* 0x000fc800078e00ff */
[----:B------:R-:W-:Y:S01]  /*c130*/  IMAD R11, R0, c[0x0][0x40c], R11 ;  /* 0x00010300000b7a24 */ /* 0x000fe200078e020b */
[----:B------:R-:W-:Y:S01]  /*c140*/  SHF.R.S32.HI R0, RZ, 0x1f, R8 ;  /* 0x0000001fff007819 */ /* 0x000fe20000011408 */
[----:B------:R-:W-:-:S03]  /*c150*/  @P2 IMAD.HI.U32 R4, R9, c[0x0][0x4ec], RZ ;  /* 0x00013b0009042a27 */ /* 0x000fc600078e00ff */
[----:B------:R-:W-:Y:S01]  /*c160*/  IADD3 R3, R3, R11, RZ ;  /* 0x0000000b03037210 */ /* 0x000fe20007ffe0ff */
[----:B------:R-:W-:-:S04]  /*c170*/  IMAD R0, R0, c[0x0][0x440], RZ ;  /* 0x0001100000007a24 */ /* 0x000fc800078e02ff */
[----:B------:R-:W-:-:S04]  /*c180*/  IMAD.WIDE.U32 R2, R10, c[0x0][0x438], R2 ;  /* 0x00010e000a027a25 */ /* 0x000fc800078e0002 */
[----:B------:R-:W-:Y:S02]  /*c190*/  IMAD R3, R10, c[0x0][0x43c], R3 ;  /* 0x00010f000a037a24 */ /* 0x000fe400078e0203 */
[C---:B------:R-:W-:Y:S02]  /*c1a0*/  IMAD R0, R8.reuse, c[0x0][0x444], R0 ;  /* 0x0001110008007a24 */ /* 0x040fe400078e0200 */
[----:B------:R-:W-:-:S05]  /*c1b0*/  IMAD.WIDE.U32 R2, R8, c[0x0][0x440], R2 ;  /* 0x0001100008027a25 */ /* 0x000fca00078e0002 */
[----:B------:R-:W-:Y:S02]  /*c1c0*/  IADD3 R3, R3, R0, RZ ;  /* 0x0000000003037210 */ /* 0x000fe40007ffe0ff */
[----:B------:R-:W-:Y:S02]  /*c1d0*/  MOV R0, R9 ;  /* 0x0000000900007202 */ /* 0x000fe40000000f00 */
[----:B------:R-:W-:-:S04]  /*c1e0*/  @P2 SHF.R.U32.HI R0, RZ, c[0x0][0x4f0], R4 ;  /* 0x00013c00ff002a19 */ /* 0x000fc80000011604 */
[----:B------:R-:W-:-:S05]  /*c1f0*/  SHF.R.S32.HI R4, RZ, 0x1f, R0 ;  /* 0x0000001fff047819 */ /* 0x000fca0000011400 */
[----:B------:R-:W-:-:S04]  /*c200*/  IMAD R4, R4, c[0x0][0x430], RZ ;  /* 0x00010c0004047a24 */ /* 0x000fc800078e02ff */
[----:B------:R-:W-:Y:S02]  /*c210*/  IMAD R4, R0, c[0x0][0x434], R4 ;  /* 0x00010d0000047a24 */ /* 0x000fe400078e0204 */
[----:B--2---:R-:W-:-:S04]  /*c220*/  IMAD.WIDE.U32 R2, R5, c[0x0][0x448], R2 ;  /* 0x0001120005027a25 */ /* 0x004fc800078e0002 */
[----:B------:R-:W-:-:S04]  /*c230*/  IMAD R3, R5, c[0x0][0x44c], R3 ;  /* 0x0001130005037a24 */ /* 0x000fc800078e0203 */
[C---:B------:R-:W-:Y:S01]  /*c240*/  IMAD.WIDE.U32 R2, R0.reuse, c[0x0][0x430], R2 ;  /* 0x00010c0000027a25 */ /* 0x040fe200078e0002 */
[----:B------:R-:W-:-:S04]  /*c250*/  IADD3 R0, -R0, RZ, RZ ;  /* 0x000000ff00007210 */ /* 0x000fc80007ffe1ff */
[----:B------:R-:W-:Y:S01]  /*c260*/  IADD3 R3, R3, R4, RZ ;  /* 0x0000000403037210 */ /* 0x000fe20007ffe0ff */
[----:B------:R-:W-:-:S04]  /*c270*/  IMAD R0, R0, c[0x0][0x4e8], R9 ;  /* 0x00013a0000007a24 */ /* 0x000fc800078e0209 */
[----:B------:R-:W-:Y:S01]  /*c280*/  IMAD.WIDE.U32 R2, R0, c[0x0][0x428], R2 ;  /* 0x00010a0000027a25 */ /* 0x000fe200078e0002 */
[----:B------:R-:W-:-:S04]  /*c290*/  SHF.R.S32.HI R4, RZ, 0x1f, R0 ;  /* 0x0000001fff047819 */ /* 0x000fc80000011400 */
[----:B------:R-:W-:Y:S01]  /*c2a0*/  LEA R12, P2, R2, c[0x0][0x400], 0x2 ;  /* 0x00010000020c7a11 */ /* 0x000fe200078410ff */
[----:B------:R-:W-:-:S04]  /*c2b0*/  IMAD R4, R4, c[0x0][0x428], RZ ;  /* 0x00010a0004047a24 */ /* 0x000fc800078e02ff */
[----:B------:R-:W-:-:S05]  /*c2c0*/  IMAD R0, R0, c[0x0][0x42c], R4 ;  /* 0x00010b0000007a24 */ /* 0x000fca00078e0204 */
[----:B------:R-:W-:-:S04]  /*c2d0*/  IADD3 R0, R3, R0, RZ ;  /* 0x0000000003007210 */ /* 0x000fc80007ffe0ff */
[----:B------:R-:W-:Y:S01]  /*c2e0*/  LEA.HI.X R5, R2, c[0x0][0x404], R0, 0x2, P2 ;  /* 0x0001010002057a11 */ /* 0x000fe200010f1400 */
[----:B------:R-:W-:Y:S05]  /*c2f0*/  BRA.DIV ~URZ, `(.L_x_76) ;  /* 0x000045527f007947 */ /* 0x000fea000b800000 */
[----:B------:R1:W2:Y:S02]  /*c300*/  SHFL.IDX PT, R4, R5, RZ, 0x1c1f ;  /* 0x001c1fff05047589 */ /* 0x0002a400000e0000 */
.L_x_139:
[----:B------:R-:W-:Y:S05]  /*c310*/  BRA.DIV ~URZ, `(.L_x_77) ;  /* 0x000045a27f007947 */ /* 0x000fea000b800000 */
[----:B------:R3:W4:Y:S02]  /*c320*/  SHFL.IDX PT, R0, R12, RZ, 0x1c1f ;  /* 0x001c1fff0c007589 */ /* 0x00072400000e0000 */
.L_x_140:
[----:B------:R-:W-:Y:S01]  /*c330*/  BSSY B0, `(.L_x_78) ;  /* 0x00000c2000007945 */ /* 0x000fe20003800000 */
[----:B------:R-:W-:Y:S05]  /*c340*/  @P1 BRA `(.L_x_79) ;  /* 0x00000c0000001947 */ /* 0x000fea0003800000 */
[----:B------:R-:W5:Y:S04]  /*c350*/  LDL R8, [R1+0x84] ;  /* 0x0000840001087983 */ /* 0x000f680000100800 */
[----:B---3--:R-:W3:Y:S04]  /*c360*/  LDL R11, [R1+0x100] ;  /* 0x00010000010b7983 */ /* 0x008ee80000100800 */
[----:B----4-:R-:W4:Y:S04]  /*c370*/  LDL R6, [R1+0xfc] ;  /* 0x0000fc0001067983 */ /* 0x010f280000100800 */
[----:B--2---:R-:W2:Y:S04]  /*c380*/  LDL R15, [R1+0x17c] ;  /* 0x00017c00010f7983 */ /* 0x004ea80000100800 */
[----:B------:R-:W2:Y:S04]  /*c390*/  LDL R10, [R1+0xf8] ;  /* 0x0000f800010a7983 */ /* 0x000ea80000100800 */
        /* <DEDUP_REMOVED lines=10> */
[----:B------:R-:W2:Y:S01]  /*c440*/  LDL R17, [R1+0xdc] ;  /* 0x0000dc0001117983 */ /* 0x000ea20000100800 */
[----:B-----5:R-:W-:-:S02]  /*c450*/  ISETP.GE.AND P1, PT, R8, c[0x0][0x3c8], PT ;  /* 0x0000f20008007a0c */ /* 0x020fc40003f26270 */
[----:B---3--:R-:W-:-:S11]  /*c460*/  ISETP.GE.AND P3, PT, R11, c[0x0][0x3c8], PT ;  /* 0x0000f2000b007a0c */ /* 0x008fd60003f66270 */
[----:B------:R-:W-:Y:S02]  /*c470*/  @!P1 IMAD.MOV.U32 R2, RZ, RZ, R0 ;  /* 0x000000ffff029224 */ /* 0x000fe400078e0000 */
[----:B------:R-:W-:-:S04]  /*c480*/  @!P1 IMAD.MOV.U32 R3, RZ, RZ, R4 ;  /* 0x000000ffff039224 */ /* 0x000fc800078e0004 */
[----:B------:R-:W-:Y:S01]  /*c490*/  @!P1 IMAD.WIDE R2, R8, 0x4, R2 ;  /* 0x0000000408029825 */ /* 0x000fe200078e0202 */
[----:B----4-:R-:W-:Y:S01]  /*c4a0*/  ISETP.GE.AND P4, PT, R6, c[0x0][0x3c8], PT ;  /* 0x0000f20006007a0c */ /* 0x010fe20003f86270 */
[----:B------:R-:W3:Y:S04]  /*c4b0*/  LDL R8, [R1+0xe0] ;  /* 0x0000e00001087983 */ /* 0x000ee80000100800 */
[----:B------:R4:W-:Y:S01]  /*c4c0*/  @!P1 ST.E.64 [R2.64], R26 ;  /* 0x0000001a02009985 */ /* 0x0009e2000c101b06 */
[----:B--2---:R-:W-:Y:S02]  /*c4d0*/  ISETP.GE.AND P1, PT, R10, c[0x0][0x3c8], PT ;  /* 0x0000f2000a007a0c */ /* 0x004fe40003f26270 */
[C---:B----4-:R-:W-:Y:S01]  /*c4e0*/  @!P3 LEA R2, P2, R11.reuse, R0, 0x2 ;  /* 0x000000000b02b211 */ /* 0x050fe200078410ff */
[----:B------:R-:W2:Y:S03]  /*c4f0*/  LDL R26, [R1+0xd4] ;  /* 0x0000d400011a7983 */ /* 0x000ea60000100800 */
[----:B------:R-:W-:Y:S01]  /*c500*/  @!P3 LEA.HI.X R3, R11, R4, R15, 0x2, P2 ;  /* 0x000000040b03b211 */ /* 0x000fe200010f140f */
[----:B------:R-:W4:Y:S04]  /*c510*/  LDL R27, [R1+0x150] ;  /* 0x00015000011b7983 */ /* 0x000f280000100800 */
[----:B------:R-:W5:Y:S04]  /*c520*/  LDL R15, [R1+0x164] ;  /* 0x00016400010f7983 */ /* 0x000f680000100800 */
[----:B------:R1:W-:Y:S01]  /*c530*/  @!P3 ST.E.64 [R2.64], R132 ;  /* 0x000000840200b985 */ /* 0x0003e2000c101b06 */
[----:B------:R-:W-:-:S03]  /*c540*/  ISETP.GE.AND P6, PT, R9, c[0x0][0x3c8], PT ;  /* 0x0000f20009007a0c */ /* 0x000fc60003fc6270 */
[----:B------:R-:W2:Y:S01]  /*c550*/  LDL R11, [R1+0xd8] ;  /* 0x0000d800010b7983 */ /* 0x000ea20000100800 */
[----:B-1----:R-:W-:-:S04]  /*c560*/  @!P4 LEA R2, P2, R6, R0, 0x2 ;  /* 0x000000000602c211 */ /* 0x002fc800078410ff */
[----:B------:R-:W-:Y:S02]  /*c570*/  @!P4 LEA.HI.X R3, R6, R4, R7, 0x2, P2 ;  /* 0x000000040603c211 */ /* 0x000fe400010f1407 */
[----:B------:R-:W-:-:S04]  /*c580*/  @!P1 LEA R6, P3, R10, R0, 0x2 ;  /* 0x000000000a069211 */ /* 0x000fc800078610ff */
[----:B------:R-:W-:Y:S02]  /*c590*/  @!P1 LEA.HI.X R7, R10, R4, R23, 0x2, P3 ;  /* 0x000000040a079211 */ /* 0x000fe400018f1417 */
[----:B------:R-:W2:Y:S01]  /*c5a0*/  LDL R23, [R1+0x160] ;  /* 0x0001600001177983 */ /* 0x000ea20000100800 */
[----:B------:R-:W-:-:S03]  /*c5b0*/  ISETP.GE.AND P2, PT, R16, c[0x0][0x3c8], PT ;  /* 0x0000f20010007a0c */ /* 0x000fc60003f46270 */
[----:B------:R1:W-:Y:S04]  /*c5c0*/  @!P4 ST.E.64 [R2.64], R148 ;  /* 0x000000940200c985 */ /* 0x0003e8000c101b06 */
[----:B------:R-:W4:Y:S01]  /*c5d0*/  LDL R10, [R1+0x15c] ;  /* 0x00015c00010a7983 */ /* 0x000f220000100800 */
[----:B------:R-:W-:-:S03]  /*c5e0*/  ISETP.GE.AND P5, PT, R14, c[0x0][0x3c8], PT ;  /* 0x0000f2000e007a0c */ /* 0x000fc60003fa6270 */
[----:B------:R1:W-:Y:S01]  /*c5f0*/  @!P1 ST.E.64 [R6.64], R144 ;  /* 0x0000009006009985 */ /* 0x0003e2000c101b06 */
[----:B------:R-:W-:Y:S02]  /*c600*/  ISETP.GE.AND P1, PT, R13, c[0x0][0x3c8], PT ;  /* 0x0000f2000d007a0c */ /* 0x000fe40003f26270 */
[----:B-1----:R-:W-:-:S04]  /*c610*/  @!P6 LEA R2, P4, R9, R0, 0x2 ;  /* 0x000000000902e211 */ /* 0x002fc800078810ff */
[----:B------:R-:W-:Y:S02]  /*c620*/  @!P6 LEA.HI.X R3, R9, R4, R21, 0x2, P4 ;  /* 0x000000040903e211 */ /* 0x000fe400020f1415 */
[----:B------:R-:W4:Y:S01]  /*c630*/  LDL R9, [R1+0xd0] ;  /* 0x0000d00001097983 */ /* 0x000f220000100800 */
[----:B------:R-:W-:-:S03]  /*c640*/  @!P2 LEA R6, P3, R16, R0, 0x2 ;  /* 0x000000001006a211 */ /* 0x000fc600078610ff */
[----:B------:R-:W4:Y:S01]  /*c650*/  LDL R21, [R1+0xcc] ;  /* 0x0000cc0001157983 */ /* 0x000f220000100800 */
[----:B------:R-:W-:-:S03]  /*c660*/  @!P2 LEA.HI.X R7, R16, R4, R20, 0x2, P3 ;  /* 0x000000041007a211 */ /* 0x000fc600018f1414 */
[----:B------:R-:W4:Y:S04]  /*c670*/  LDL R20, [R1+0x158] ;  /* 0x0001580001147983 */ /* 0x000f280000100800 */
[----:B------:R-:W4:Y:S04]  /*c680*/  LDL R16, [R1+0x154] ;  /* 0x0001540001107983 */ /* 0x000f280000100800 */
[----:B------:R1:W-:Y:S04]  /*c690*/  @!P6 ST.E.64 [R2.64], R140 ;  /* 0x0000008c0200e985 */ /* 0x0003e8000c101b06 */
[----:B------:R1:W-:Y:S01]  /*c6a0*/  @!P2 ST.E.64 [R6.64], R136 ;  /* 0x000000880600a985 */ /* 0x0003e2000c101b06 */
[----:B------:R-:W-:-:S02]  /*c6b0*/  ISETP.GE.AND P6, PT, R18, c[0x0][0x3c8], PT ;  /* 0x0000f20012007a0c */ /* 0x000fc40003fc6270 */
[CC--:B-1----:R-:W-:Y:S02]  /*c6c0*/  @!P5 LEA R2, P4, R14.reuse, R0.reuse, 0x2 ;  /* 0x000000000e02d211 */ /* 0x0c2fe400078810ff */
[----:B------:R-:W-:Y:S02]  /*c6d0*/  @!P1 LEA R6, P3, R13, R0, 0x2 ;  /* 0x000000000d069211 */ /* 0x000fe400078610ff */
[----:B------:R-:W-:Y:S02]  /*c6e0*/  @!P5 LEA.HI.X R3, R14, R4, R19, 0x2, P4 ;  /* 0x000000040e03d211 */ /* 0x000fe400020f1413 */
[----:B------:R-:W4:Y:S04]  /*c6f0*/  LDL R14, [R1+0xc8] ;  /* 0x0000c800010e7983 */ /* 0x000f280000100800 */
[----:B------:R1:W-:Y:S04]  /*c700*/  @!P5 ST.E.64 [R2.64], R28 ;  /* 0x0000001c0200d985 */ /* 0x0003e8000c101b06 */
[----:B------:R-:W4:Y:S01]  /*c710*/  LDL R19, [R1+0xc4] ;  /* 0x0000c40001137983 */ /* 0x000f220000100800 */
[----:B-1----:R-:W-:-:S03]  /*c720*/  @!P6 LEA R2, P4, R18, R0, 0x2 ;  /* 0x000000001202e211 */ /* 0x002fc600078810ff */
[----:B------:R-:W4:Y:S04]  /*c730*/  LDL R28, [R1+0xa4] ;  /* 0x0000a400011c7983 */ /* 0x000f280000100800 */
[----:B------:R-:W4:Y:S01]  /*c740*/  LDL R29, [R1+0x120] ;  /* 0x00012000011d7983 */ /* 0x000f220000100800 */
[----:B-----5:R-:W-:-:S03]  /*c750*/  @!P1 LEA.HI.X R7, R13, R4, R15, 0x2, P3 ;  /* 0x000000040d079211 */ /* 0x020fc600018f140f */
[----:B------:R-:W5:Y:S01]  /*c760*/  LDL R13, [R1+0x14c] ;  /* 0x00014c00010d7983 */ /* 0x000f620000100800 */
[----:B--2---:R-:W-:-:S03]  /*c770*/  @!P6 LEA.HI.X R3, R18, R4, R23, 0x2, P4 ;  /* 0x000000041203e211 */ /* 0x004fc600020f1417 */
[----:B------:R-:W2:Y:S04]  /*c780*/  LDL R15, [R1+0xc0] ;  /* 0x0000c000010f7983 */ /* 0x000ea80000100800 */
[----:B------:R-:W2:Y:S01]  /*c790*/  LDL R18, [R1+0x144] ;  /* 0x0001440001127983 */ /* 0x000ea20000100800 */
[----:B---3--:R-:W-:Y:S02]  /*c7a0*/  ISETP.GE.AND P2, PT, R8, c[0x0][0x3c8], PT ;  /* 0x0000f20008007a0c */ /* 0x008fe40003f46270 */
[----:B------:R-:W-:Y:S01]  /*c7b0*/  ISETP.GE.AND P5, PT, R17, c[0x0][0x3c8], PT ;  /* 0x0000f20011007a0c */ /* 0x000fe20003fa6270 */
[----:B------:R1:W-:Y:S01]  /*c7c0*/  @!P1 ST.E.64 [R6.64], R32 ;  /* 0x0000002006009985 */ /* 0x0003e2000c101b06 */
[----:B------:R-:W-:-:S03]  /*c7d0*/  ISETP.GE.AND P1, PT, R11, c[0x0][0x3c8], PT ;  /* 0x0000f2000b007a0c */ /* 0x000fc60003f26270 */
[----:B------:R-:W3:Y:S04]  /*c7e0*/  LDL R23, [R1+0x148] ;  /* 0x0001480001177983 */ /* 0x000ee80000100800 */
[----:B------:R4:W-:Y:S01]  /*c7f0*/  @!P6 ST.E.64 [R2.64], R36 ;  /* 0x000000240200e985 */ /* 0x0009e2000c101b06 */
[----:B------:R-:W-:Y:S02]  /*c800*/  ISETP.GE.AND P6, PT, R26, c[0x0][0x3c8], PT ;  /* 0x0000f2001a007a0c */ /* 0x000fe40003fc6270 */
[C---:B-1----:R-:W-:Y:S01]  /*c810*/  @!P2 LEA R6, P3, R8.reuse, R0, 0x2 ;  /* 0x000000000806a211 */ /* 0x042fe200078610ff */
[----:B------:R-:W3:Y:S03]  /*c820*/  LDL R32, [R1+0xa8] ;  /* 0x0000a80001207983 */ /* 0x000ee60000100800 */
[----:B----4-:R-:W-:Y:S01]  /*c830*/  @!P2 LEA.HI.X R7, R8, R4, R10, 0x2, P3 ;  /* 0x000000040807a211 */ /* 0x010fe200018f140a */
[----:B------:R-:W4:Y:S04]  /*c840*/  LDL R33, [R1+0x124] ;  /* 0x0001240001217983 */ /* 0x000f280000100800 */
[----:B------:R1:W-:Y:S01]  /*c850*/  @!P2 ST.E.64 [R6.64], R40 ;  /* 0x000000280600a985 */ /* 0x0003e2000c101b06 */
[----:B------:R-:W-:-:S02]  /*c860*/  ISETP.GE.AND P2, PT, R9, c[0x0][0x3c8], PT ;  /* 0x0000f20009007a0c */ /* 0x000fc40003f46270 */
[C---:B------:R-:W-:Y:S01]  /*c870*/  @!P5 LEA R2, P4, R17.reuse, R0, 0x2 ;  /* 0x000000001102d211 */ /* 0x040fe200078810ff */
[----:B------:R-:W4:Y:S03]  /*c880*/  LDL R10, [R1+0xbc] ;  /* 0x0000bc00010a7983 */ /* 0x000f260000100800 */
[----:B------:R-:W-:Y:S01]  /*c890*/  @!P5 LEA.HI.X R3, R17, R4, R20, 0x2, P4 ;  /* 0x000000041103d211 */ /* 0x000fe200020f1414 */
[----:B------:R-:W4:Y:S04]  /*c8a0*/  LDL R8, [R1+0xb8] ;  /* 0x0000b80001087983 */ /* 0x000f280000100800 */
[----:B------:R-:W4:Y:S04]  /*c8b0*/  LDL R20, [R1+0x140] ;  /* 0x0001400001147983 */ /* 0x000f280000100800 */
[----:B------:R1:W-:Y:S04]  /*c8c0*/  @!P5 ST.E.64 [R2.64], R44 ;  /* 0x0000002c0200d985 */ /* 0x0003e8000c101b06 */
[----:B------:R-:W4:Y:S04]  /*c8d0*/  LDL R17, [R1+0x13c] ;  /* 0x00013c0001117983 */ /* 0x000f280000100800 */
[----:B------:R-:W4:Y:S04]  /*c8e0*/  LDL R36, [R1+0xac] ;  /* 0x0000ac0001247983 */ /* 0x000f280000100800 */
[----:B------:R-:W4:Y:S01]  /*c8f0*/  LDL R37, [R1+0x128] ;  /* 0x0001280001257983 */ /* 0x000f220000100800 */
[----:B-1----:R-:W-:-:S04]  /*c900*/  @!P1 LEA R6, P3, R11, R0, 0x2 ;  /* 0x000000000b069211 */ /* 0x002fc800078610ff */
[----:B------:R-:W-:Y:S02]  /*c910*/  @!P1 LEA.HI.X R7, R11, R4, R16, 0x2, P3 ;  /* 0x000000040b079211 */ /* 0x000fe400018f1410 */
[----:B------:R-:W4:Y:S04]  /*c920*/  LDL R11, [R1+0xb0] ;  /* 0x0000b000010b7983 */ /* 0x000f280000100800 */
[----:B------:R1:W-:Y:S04]  /*c930*/  @!P1 ST.E.64 [R6.64], R48 ;  /* 0x0000003006009985 */ /* 0x0003e8000c101b06 */
[----:B------:R-:W4:Y:S01]  /*c940*/  LDL R16, [R1+0xb4] ;  /* 0x0000b40001107983 */ /* 0x000f220000100800 */
[----:B------:R-:W-:-:S02]  /*c950*/  ISETP.GE.AND P1, PT, R14, c[0x0][0x3c8], PT ;  /* 0x0000f2000e007a0c */ /* 0x000fc40003f26270 */
[----:B------:R-:W-:-:S04]  /*c960*/  @!P6 LEA R2, P4, R26, R0, 0x2 ;  /* 0x000000001a02e211 */ /* 0x000fc800078810ff */
[----:B------:R-:W-:Y:S02]  /*c970*/  @!P6 LEA.HI.X R3, R26, R4, R27, 0x2, P4 ;  /* 0x000000041a03e211 */ /* 0x000fe400020f141b */
[----:B------:R-:W-:Y:S01]  /*c980*/  ISETP.GE.AND P5, PT, R21, c[0x0][0x3c8], PT ;  /* 0x0000f20015007a0c */ /* 0x000fe20003fa6270 */
[----:B------:R-:W4:Y:S01]  /*c990*/  LDL R26, [R1+0xa0] ;  /* 0x0000a000011a7983 */ /* 0x000f220000100800 */
[----:B-1----:R-:W-:-:S03]  /*c9a0*/  @!P2 LEA R6, P3, R9, R0, 0x2 ;  /* 0x000000000906a211 */ /* 0x002fc600078610ff */
[----:B------:R-:W-:Y:S04]  /*c9b0*/  @!P6 ST.E.64 [R2.64], R52 ;  /* 0x000000340200e985 */ /* 0x000fe8000c101b06 */
[----:B------:R-:W4:Y:S01]  /*c9c0*/  LDL R27, [R1+0x11c] ;  /* 0x00011c00011b7983 */ /* 0x000f220000100800 */
[----:B-----5:R-:W-:-:S03]  /*c9d0*/  @!P2 LEA.HI.X R7, R9, R4, R13, 0x2, P3 ;  /* 0x000000040907a211 */ /* 0x020fc600018f140d */
[----:B------:R-:W5:Y:S04]  /*c9e0*/  LDL R13, [R1+0x138] ;  /* 0x00013800010d7983 */ /* 0x000f680000100800 */
[----:B------:R1:W-:Y:S04]  /*c9f0*/  @!P2 ST.E.64 [R6.64], R56 ;  /* 0x000000380600a985 */ /* 0x0003e8000c101b06 */
[----:B------:R-:W5:Y:S01]  /*ca00*/  LDL R9, [R1+0x134] ;  /* 0x0001340001097983 */ /* 0x000f620000100800 */
[----:B-1----:R-:W-:-:S04]  /*ca10*/  @!P1 LEA R6, P3, R14, R0, 0x2 ;  /* 0x000000000e069211 */ /* 0x002fc800078610ff */
[----:B--2---:R-:W-:Y:S02]  /*ca20*/  @!P1 LEA.HI.X R7, R14, R4, R18, 0x2, P3 ;  /* 0x000000040e079211 */ /* 0x004fe400018f1412 */
[----:B------:R-:W2:Y:S04]  /*ca30*/  LDL R14, [R1+0x12c] ;  /* 0x00012c00010e7983 */ /* 0x000ea80000100800 */
[----:B------:R-:W2:Y:S01]  /*ca40*/  LDL R18, [R1+0x130] ;  /* 0x0001300001127983 */ /* 0x000ea20000100800 */
[----:B------:R-:W-:Y:S02]  /*ca50*/  ISETP.GE.AND P6, PT, R19, c[0x0][0x3c8], PT ;  /* 0x0000f20013007a0c */ /* 0x000fe40003fc6270 */
[----:B------:R-:W-:Y:S02]  /*ca60*/  @!P5 LEA R2, P4, R21, R0, 0x2 ;  /* 0x000000001502d211 */ /* 0x000fe400078810ff */
[----:B------:R-:W-:-:S02]  /*ca70*/  ISETP.GE.AND P2, PT, R15, c[0x0][0x3c8], PT ;  /* 0x0000f2000f007a0c */ /* 0x000fc40003f46270 */
[----:B---3--:R-:W-:Y:S02]  /*ca80*/  @!P5 LEA.HI.X R3, R21, R4, R23, 0x2, P4 ;  /* 0x000000041503d211 */ /* 0x008fe400020f1417 */
[----:B------:R-:W3:Y:S04]  /*ca90*/  LDL R21, [R1+0x9c] ;  /* 0x00009c0001157983 */ /* 0x000ee80000100800 */
[----:B------:R1:W-:Y:S04]  /*caa0*/  @!P5 ST.E.64 [R2.64], R60 ;  /* 0x0000003c0200d985 */ /* 0x0003e8000c101b06 */
[----:B------:R4:W-:Y:S04]  /*cab0*/  @!P1 ST.E.64 [R6.64], R64 ;  /* 0x0000004006009985 */ /* 0x0009e8000c101b06 */
[----:B------:R-:W3:Y:S01]  /*cac0*/  LDL R23, [R1+0x118] ;  /* 0x0001180001177983 */ /* 0x000ee20000100800 */
[----:B----4-:R-:W-:-:S02]  /*cad0*/  ISETP.GE.AND P5, PT, R10, c[0x0][0x3c8], PT ;  /* 0x0000f2000a007a0c */ /* 0x010fc40003fa6270 */
[-C--:B-1----:R-:W-:Y:S02]  /*cae0*/  @!P6 LEA R2, P4, R19, R0.reuse, 0x2 ;  /* 0x000000001302e211 */ /* 0x082fe400078810ff */
[----:B------:R-:W-:Y:S02]  /*caf0*/  @!P2 LEA R6, P3, R15, R0, 0x2 ;  /* 0x000000000f06a211 */ /* 0x000fe400078610ff */
[-C--:B------:R-:W-:Y:S02]  /*cb00*/  @!P6 LEA.HI.X R3, R19, R4.reuse, R20, 0x2, P4 ;  /* 0x000000041303e211 */ /* 0x080fe400020f1414 */
[----:B------:R-:W-:Y:S01]  /*cb10*/  ISETP.GE.AND P1, PT, R8, c[0x0][0x3c8], PT ;  /* 0x0000f20008007a0c */ /* 0x000fe20003f26270 */
[----:B------:R-:W4:Y:S04]  /*cb20*/  LDL R19, [R1+0x94] ;  /* 0x0000940001137983 */ /* 0x000f280000100800 */
[----:B------:R1:W-:Y:S01]  /*cb30*/  @!P6 ST.E.64 [R2.64], R68 ;  /* 0x000000440200e985 */ /* 0x0003e2000c101b06 */
[----:B------:R-:W-:-:S03]  /*cb40*/  @!P2 LEA.HI.X R7, R15, R4, R17, 0x2, P3 ;  /* 0x000000040f07a211 */ /* 0x000fc600018f1411 */
[----:B------:R-:W4:Y:S04]  /*cb50*/  LDL R17, [R1+0x90] ;  /* 0x0000900001117983 */ /* 0x000f280000100800 */
[----:B------:R1:W-:Y:S04]  /*cb60*/  @!P2 ST.E.64 [R6.64], R72 ;  /* 0x000000480600a985 */ /* 0x0003e8000c101b06 */
[----:B------:R-:W4:Y:S01]  /*cb70*/  LDL R15, [R1+0x8c] ;  /* 0x00008c00010f7983 */ /* 0x000f220000100800 */
[----:B------:R-:W-:-:S03]  /*cb80*/  ISETP.GE.AND P2, PT, R11, c[0x0][0x3c8], PT ;  /* 0x0000f2000b007a0c */ /* 0x000fc60003f46270 */
[----:B------:R-:W4:Y:S01]  /*cb90*/  LDL R20, [R1+0x110] ;  /* 0x0001100001147983 */ /* 0x000f220000100800 */
[-C--:B-1----:R-:W-:Y:S02]  /*cba0*/  @!P5 LEA R2, P4, R10, R0.reuse, 0x2 ;  /* 0x000000000a02d211 */ /* 0x082fe400078810ff */
[----:B------:R-:W-:Y:S02]  /*cbb0*/  ISETP.GE.AND P6, PT, R16, c[0x0][0x3c8], PT ;  /* 0x0000f20010007a0c */ /* 0x000fe40003fc6270 */
[----:B------:R-:W-:Y:S02]  /*cbc0*/  @!P1 LEA R6, P3, R8, R0, 0x2 ;  /* 0x0000000008069211 */ /* 0x000fe400078610ff */
[-C--:B-----5:R-:W-:Y:S02]  /*cbd0*/  @!P5 LEA.HI.X R3, R10, R4.reuse, R13, 0x2, P4 ;  /* 0x000000040a03d211 */ /* 0x0a0fe400020f140d */
[----:B------:R-:W5:Y:S04]  /*cbe0*/  LDL R10, [R1+0x98] ;  /* 0x00009800010a7983 */ /* 0x000f680000100800 */
[----:B------:R-:W5:Y:S01]  /*cbf0*/  LDL R13, [R1+0x88] ;  /* 0x00008800010d7983 */ /* 0x000f620000100800 */
[----:B------:R-:W-:-:S02]  /*cc00*/  @!P1 LEA.HI.X R7, R8, R4, R9, 0x2, P3 ;  /* 0x0000000408079211 */ /* 0x000fc400018f1409 */
[CC--:B------:R-:W-:Y:S01]  /*cc10*/  @!P2 LEA R8, P3, R11.reuse, R0.reuse, 0x2 ;  /* 0x000000000b08a211 */ /* 0x0c0fe200078610ff */
[----:B------:R1:W-:Y:S02]  /*cc20*/  @!P5 ST.E.64 [R2.64], R76 ;  /* 0x0000004c0200d985 */ /* 0x0003e4000c101b06 */
[C---:B-1----:R-:W-:Y:S02]  /*cc30*/  @!P6 LEA R2, P4, R16.reuse, R0, 0x2 ;  /* 0x000000001002e211 */ /* 0x042fe400078810ff */
[-C--:B--2---:R-:W-:Y:S02]  /*cc40*/  @!P2 LEA.HI.X R9, R11, R4.reuse, R14, 0x2, P3 ;  /* 0x000000040b09a211 */ /* 0x084fe400018f140e */
[----:B------:R-:W2:Y:S01]  /*cc50*/  LDL R11, [R1+0x114] ;  /* 0x00011400010b7983 */ /* 0x000ea20000100800 */
[----:B------:R-:W-:-:S03]  /*cc60*/  @!P6 LEA.HI.X R3, R16, R4, R18, 0x2, P4 ;  /* 0x000000041003e211 */ /* 0x000fc600020f1412 */
[----:B------:R-:W2:Y:S04]  /*cc70*/  LDL R18, [R1+0x10c] ;  /* 0x00010c0001127983 */ /* 0x000ea80000100800 */
[----:B------:R-:W2:Y:S04]  /*cc80*/  LDL R16, [R1+0x108] ;  /* 0x0001080001107983 */ /* 0x000ea80000100800 */
[----:B------:R-:W2:Y:S01]  /*cc90*/  LDL R14, [R1+0x104] ;  /* 0x00010400010e7983 */ /* 0x000ea20000100800 */
[----:B------:R-:W-:-:S03]  /*cca0*/  ISETP.GE.AND P5, PT, R36, c[0x0][0x3c8], PT ;  /* 0x0000f20024007a0c */ /* 0x000fc60003fa6270 */
[----:B------:R1:W-:Y:S01]  /*ccb0*/  @!P1 ST.E.64 [R6.64], R80 ;  /* 0x0000005006009985 */ /* 0x0003e2000c101b06 */
[----:B------:R-:W-:-:S03]  /*ccc0*/  ISETP.GE.AND P1, PT, R32, c[0x0][0x3c8], PT ;  /* 0x0000f20020007a0c */ /* 0x000fc60003f26270 */
[----:B------:R3:W-:Y:S01]  /*ccd0*/  @!P6 ST.E.64 [R2.64], R84 ;  /* 0x000000540200e985 */ /* 0x0007e2000c101b06 */
[----:B------:R-:W-:Y:S02]  /*cce0*/  ISETP.GE.AND P6, PT, R28, c[0x0][0x3c8], PT ;  /* 0x0000f2001c007a0c */ /* 0x000fe40003fc6270 */
[----:B------:R-:W-:Y:S01]  /*ccf0*/  ISETP.GE.AND P4, PT, R26, c[0x0][0x3c8], PT ;  /* 0x0000f2001a007a0c */ /* 0x000fe20003f86270 */
[----:B------:R3:W-:Y:S02]  /*cd00*/  @!P2 ST.E.64 [R8.64], R88 ;  /* 0x000000580800a985 */ /* 0x0007e4000c101b06 */
[----:B-1----:R-:W-:-:S04]  /*cd10*/  @!P5 LEA R6, P3, R36, R0, 0x2 ;  /* 0x000000002406d211 */ /* 0x002fc800078610ff */
[----:B---3--:R-:W-:Y:S02]  /*cd20*/  @!P1 LEA R2, P2, R32, R0, 0x2 ;  /* 0x0000000020029211 */ /* 0x008fe400078410ff */
[-C--:B------:R-:W-:Y:S02]  /*cd30*/  @!P5 LEA.HI.X R7, R36, R4.reuse, R37, 0x2, P3 ;  /* 0x000000042407d211 */ /* 0x080fe400018f1425 */
[----:B------:R-:W-:Y:S02]  /*cd40*/  ISETP.GE.AND P3, PT, R21, c[0x0][0x3c8], PT ;  /* 0x0000f20015007a0c */ /* 0x000fe40003f66270 */
[----:B------:R-:W-:Y:S01]  /*cd50*/  @!P1 LEA.HI.X R3, R32, R4, R33, 0x2, P2 ;  /* 0x0000000420039211 */ /* 0x000fe200010f1421 */
[----:B------:R1:W-:Y:S01]  /*cd60*/  @!P5 ST.E.64 [R6.64], R92 ;  /* 0x0000005c0600d985 */ /* 0x0003e2000c101b06 */
[----:B------:R-:W-:-:S03]  /*cd70*/  @!P6 LEA R8, P2, R28, R0, 0x2 ;  /* 0x000000001c08e211 */ /* 0x000fc600078410ff */
[----:B------:R3:W-:Y:S01]  /*cd80*/  @!P1 ST.E.64 [R2.64], R96 ;  /* 0x0000006002009985 */ /* 0x0007e2000c101b06 */
[----:B------:R-:W-:-:S05]  /*cd90*/  @!P6 LEA.HI.X R9, R28, R4, R29, 0x2, P2 ;  /* 0x000000041c09e211 */ /* 0x000fca00010f141d */
[----:B------:R-:W-:Y:S01]  /*cda0*/  @!P6 ST.E.64 [R8.64], R152 ;  /* 0x000000980800e985 */ /* 0x000fe2000c101b06 */
[----:B----4-:R-:W-:Y:S02]  /*cdb0*/  ISETP.GE.AND P6, PT, R19, c[0x0][0x3c8], PT ;  /* 0x0000f20013007a0c */ /* 0x010fe40003fc6270 */
[CC--:B-1----:R-:W-:Y:S02]  /*cdc0*/  @!P3 LEA R6, P2, R21.reuse, R0.reuse, 0x2 ;  /* 0x000000001506b211 */ /* 0x0c2fe400078410ff */
[C---:B---3--:R-:W-:Y:S02]  /*cdd0*/  @!P4 LEA R2, P5, R26.reuse, R0, 0x2 ;  /* 0x000000001a02c211 */ /* 0x048fe400078a10ff */
[-C--:B------:R-:W-:Y:S02]  /*cde0*/  @!P3 LEA.HI.X R7, R21, R4.reuse, R23, 0x2, P2 ;  /* 0x000000041507b211 */ /* 0x080fe400010f1417 */
[----:B------:R-:W-:Y:S02]  /*cdf0*/  @!P4 LEA.HI.X R3, R26, R4, R27, 0x2, P5 ;  /* 0x000000041a03c211 */ /* 0x000fe400028f141b */
[----:B------:R-:W-:-:S03]  /*ce00*/  ISETP.GE.AND P5, PT, R17, c[0x0][0x3c8], PT ;  /* 0x0000f20011007a0c */ /* 0x000fc60003fa6270 */
[----:B------:R1:W-:Y:S01]  /*ce10*/  @!P4 ST.E.64 [R2.64], R100 ;  /* 0x000000640200c985 */ /* 0x0003e2000c101b06 */
[----:B------:R-:W-:-:S03]  /*ce20*/  ISETP.GE.AND P4, PT, R15, c[0x0][0x3c8], PT ;  /* 0x0000f2000f007a0c */ /* 0x000fc60003f86270 */
[----:B------:R3:W-:Y:S01]  /*ce30*/  @!P3 ST.E.64 [R6.64], R104 ;  /* 0x000000680600b985 */ /* 0x0007e2000c101b06 */
[----:B-----5:R-:W-:Y:S02]  /*ce40*/  ISETP.GE.AND P1, PT, R10, c[0x0][0x3c8], PT ;  /* 0x0000f2000a007a0c */ /* 0x020fe40003f26270 */
[----:B------:R-:W-:-:S11]  /*ce50*/  ISETP.GE.AND P3, PT, R13, c[0x0][0x3c8], PT ;  /* 0x0000f2000d007a0c */ /* 0x000fd60003f66270 */
[----:B-1----:R-:W-:-:S04]  /*ce60*/  @!P1 LEA R2, P2, R10, R0, 0x2 ;  /* 0x000000000a029211 */ /* 0x002fc800078410ff */
[----:B--2---:R-:W-:Y:S02]  /*ce70*/  @!P1 LEA.HI.X R3, R10, R4, R11, 0x2, P2 ;  /* 0x000000040a039211 */ /* 0x004fe400010f140b */
[----:B------:R-:W-:-:S03]  /*ce80*/  @!P6 LEA R10, P2, R19, R0, 0x2 ;  /* 0x00000000130ae211 */ /* 0x000fc600078410ff */
[----:B------:R1:W-:Y:S01]  /*ce90*/  @!P1 ST.E.64 [R2.64], R108 ;  /* 0x0000006c02009985 */ /* 0x0003e2000c101b06 */
[----:B------:R-:W-:Y:S02]  /*cea0*/  @!P5 LEA R8, P1, R17, R0, 0x2 ;  /* 0x000000001108d211 */ /* 0x000fe400078210ff */
[----:B------:R-:W-:Y:S02]  /*ceb0*/  @!P6 LEA.HI.X R11, R19, R4, R20, 0x2, P2 ;  /* 0x00000004130be211 */ /* 0x000fe400010f1414 */
[----:B---3--:R-:W-:Y:S02]  /*cec0*/  @!P4 LEA R6, P2, R15, R0, 0x2 ;  /* 0x000000000f06c211 */ /* 0x008fe400078410ff */
[-C--:B------:R-:W-:Y:S02]  /*ced0*/  @!P5 LEA.HI.X R9, R17, R4.reuse, R18, 0x2, P1 ;  /* 0x000000041109d211 */ /* 0x080fe400008f1412 */
[----:B------:R-:W-:Y:S01]  /*cee0*/  @!P4 LEA.HI.X R7, R15, R4, R16, 0x2, P2 ;  /* 0x000000040f07c211 */ /* 0x000fe200010f1410 */
[----:B------:R2:W-:Y:S04]  /*cef0*/  @!P6 ST.E.64 [R10.64], R160 ;  /* 0x000000a00a00e985 */ /* 0x0005e8000c101b06 */
[----:B------:R2:W-:Y:S04]  /*cf00*/  @!P5 ST.E.64 [R8.64], R156 ;  /* 0x0000009c0800d985 */ /* 0x0005e8000c101b06 */
[----:B------:R2:W-:Y:S01]  /*cf10*/  @!P4 ST.E.64 [R6.64], R112 ;  /* 0x000000700600c985 */ /* 0x0005e2000c101b06 */
[----:B-1----:R-:W-:-:S04]  /*cf20*/  @!P3 LEA R2, P1, R13, R0, 0x2 ;  /* 0x000000000d02b211 */ /* 0x002fc800078210ff */
[----:B------:R-:W-:-:S05]  /*cf30*/  @!P3 LEA.HI.X R3, R13, R4, R14, 0x2, P1 ;  /* 0x000000040d03b211 */ /* 0x000fca00008f140e */
[----:B------:R2:W-:Y:S04]  /*cf40*/  @!P3 ST.E.64 [R2.64], R24 ;  /* 0x000000180200b985 */ /* 0x0005e8000c101b06 */
.L_x_79:
[----:B------:R-:W-:Y:S05]  /*cf50*/  BSYNC B0 ;  /* 0x0000000000007941 */ /* 0x000fea0003800000 */
.L_x_78:
[----:B------:R-:W-:Y:S05]  /*cf60*/  BRA.DIV ~URZ, `(.L_x_80) ;  /* 0x000039b27f007947 */ /* 0x000fea000b800000 */
[----:B--2---:R2:W1:Y:S04]  /*cf70*/  SHFL.IDX PT, R4, R5, 0x1, 0x1c1f ;  /* 0x003c1f0005047f89 */ /* 0x00446800000e0000 */
[----:B----4-:R2:W4:Y:S02]  /*cf80*/  SHFL.IDX PT, R0, R12, 0x1, 0x1c1f ;  /* 0x003c1f000c007f89 */ /* 0x01052400000e0000 */
.L_x_141:
[----:B------:R-:W-:Y:S05]  /*cf90*/  @P0 BRA `(.L_x_75) ;  /* 0x00001ce000000947 */ /* 0x000fea0003800000 */
[----:B-12---:R-:W2:Y:S04]  /*cfa0*/  LDL R5, [R1+0x84] ;  /* 0x0000840001057983 */ /* 0x006ea80000100800 */
[----:B------:R-:W5:Y:S04]  /*cfb0*/  LDL R17, [R1+0xfc] ;  /* 0x0000fc0001117983 */ /* 0x000f680000100800 */
[----:B---3--:R-:W3:Y:S04]  /*cfc0*/  LDL R21, [R1+0x178] ;  /* 0x0001780001157983 */ /* 0x008ee80000100800 */
[----:B----4-:R-:W4:Y:S04]  /*cfd0*/  LDL R25, [R1+0x100] ;  /* 0x0001000001197983 */ /* 0x010f280000100800 */
[----:B------:R-:W3:Y:S04]  /*cfe0*/  LDL R12, [R1+0xf8] ;  /* 0x0000f800010c7983 */ /* 0x000ee80000100800 */
        /* <DEDUP_REMOVED lines=13> */
[----:B------:R-:W3:Y:S01]  /*d0c0*/  LDL R28, [R1+0x128] ;  /* 0x00012800011c7983 */ /* 0x000ee20000100800 */
[----:B--2---:R-:W-:-:S02]  /*d0d0*/  ISETP.GE.AND P0, PT, R5, c[0x0][0x3c8], PT ;  /* 0x0000f20005007a0c */ /* 0x004fc40003f06270 */
[----:B-----5:R-:W-:-:S11]  /*d0e0*/  ISETP.GE.AND P4, PT, R17, c[0x0][0x3c8], PT ;  /* 0x0000f20011007a0c */ /* 0x020fd60003f86270 */
[----:B------:R-:W-:Y:S02]  /*d0f0*/  @!P0 IMAD.MOV.U32 R2, RZ, RZ, R0 ;  /* 0x000000ffff028224 */ /* 0x000fe400078e0000 */
[----:B------:R-:W-:-:S04]  /*d100*/  @!P0 IMAD.MOV.U32 R3, RZ, RZ, R4 ;  /* 0x000000ffff038224 */ /* 0x000fc800078e0004 */
[----:B------:R-:W-:Y:S01]  /*d110*/  @!P0 IMAD.WIDE R2, R5, 0x4, R2 ;  /* 0x0000000405028825 */ /* 0x000fe200078e0202 */
[----:B----4-:R-:W-:Y:S01]  /*d120*/  ISETP.GE.AND P5, PT, R25, c[0x0][0x3c8], PT ;  /* 0x0000f20019007a0c */ /* 0x010fe20003fa6270 */
[----:B------:R-:W2:Y:S04]  /*d130*/  LDL R5, [R1+0xdc] ;  /* 0x0000dc0001057983 */ /* 0x000ea80000100800 */
[----:B------:R1:W-:Y:S01]  /*d140*/  @!P0 ST.E.64 [R2.64], R116 ;  /* 0x0000007402008985 */ /* 0x0003e2000c101b06 */
[----:B------:R-:W-:-:S04]  /*d150*/  @!P4 LEA R6, P0, R17, R0, 0x2 ;  /* 0x000000001106c211 */ /* 0x000fc800078010ff */
[----:B---3--:R-:W-:Y:S02]  /*d160*/  @!P4 LEA.HI.X R7, R17, R4, R21, 0x2, P0 ;  /* 0x000000041107c211 */ /* 0x008fe400000f1415 */
[----:B------:R-:W3:Y:S04]  /*d170*/  LDL R21, [R1+0x164] ;  /* 0x0001640001157983 */ /* 0x000ee80000100800 */
[----:B------:R-:W4:Y:S01]  /*d180*/  LDL R17, [R1+0x160] ;  /* 0x0001600001117983 */ /* 0x000f220000100800 */
[----:B------:R-:W-:Y:S02]  /*d190*/  ISETP.GE.AND P3, PT, R12, c[0x0][0x3c8], PT ;  /* 0x0000f2000c007a0c */ /* 0x000fe40003f66270 */
[----:B------:R-:W-:Y:S02]  /*d1a0*/  @!P5 LEA R8, P6, R25, R0, 0x2 ;  /* 0x000000001908d211 */ /* 0x000fe400078c10ff */
[----:B------:R-:W-:-:S02]  /*d1b0*/  ISETP.GE.AND P1, PT, R20, c[0x0][0x3c8], PT ;  /* 0x0000f20014007a0c */ /* 0x000fc40003f26270 */
[----:B------:R-:W-:Y:S02]  /*d1c0*/  @!P5 LEA.HI.X R9, R25, R4, R26, 0x2, P6 ;  /* 0x000000041909d211 */ /* 0x000fe400030f141a */
[----:B------:R-:W-:Y:S01]  /*d1d0*/  ISETP.GE.AND P2, PT, R19, c[0x0][0x3c8], PT ;  /* 0x0000f20013007a0c */ /* 0x000fe20003f46270 */
[----:B------:R-:W5:Y:S01]  /*d1e0*/  LDL R25, [R1+0x150] ;  /* 0x0001500001197983 */ /* 0x000f620000100800 */
[----:B------:R-:W-:-:S03]  /*d1f0*/  ISETP.GE.AND P0, PT, R13, c[0x0][0x3c8], PT ;  /* 0x0000f2000d007a0c */ /* 0x000fc60003f06270 */
[----:B------:R-:W5:Y:S01]  /*d200*/  LDL R26, [R1+0x154] ;  /* 0x00015400011a7983 */ /* 0x000f620000100800 */
[----:B-1----:R-:W-:-:S03]  /*d210*/  @!P3 LEA R2, P6, R12, R0, 0x2 ;  /* 0x000000000c02b211 */ /* 0x002fc600078c10ff */
[----:B------:R1:W-:Y:S01]  /*d220*/  @!P5 ST.E.64 [R8.64], R154 ;  /* 0x0000009a0800d985 */ /* 0x0003e2000c101b06 */
[----:B------:R-:W-:-:S03]  /*d230*/  @!P3 LEA.HI.X R3, R12, R4, R15, 0x2, P6 ;  /* 0x000000040c03b211 */ /* 0x000fc600030f140f */
[----:B------:R-:W5:Y:S04]  /*d240*/  LDL R12, [R1+0xd4] ;  /* 0x0000d400010c7983 */ /* 0x000f680000100800 */
[----:B------:R1:W-:Y:S04]  /*d250*/  @!P4 ST.E.64 [R6.64], R128 ;  /* 0x000000800600c985 */ /* 0x0003e8000c101b06 */
[----:B------:R1:W-:Y:S04]  /*d260*/  @!P3 ST.E.64 [R2.64], R120 ;  /* 0x000000780200b985 */ /* 0x0003e8000c101b06 */
[----:B------:R-:W5:Y:S01]  /*d270*/  LDL R15, [R1+0x15c] ;  /* 0x00015c00010f7983 */ /* 0x000f620000100800 */
[----:B------:R-:W-:-:S02]  /*d280*/  ISETP.GE.AND P5, PT, R14, c[0x0][0x3c8], PT ;  /* 0x0000f2000e007a0c */ /* 0x000fc40003fa6270 */
[-C--:B-1----:R-:W-:Y:S02]  /*d290*/  @!P2 LEA R8, P4, R19, R0.reuse, 0x2 ;  /* 0x000000001308a211 */ /* 0x082fe400078810ff */
[----:B------:R-:W-:-:S04]  /*d2a0*/  @!P1 LEA R6, P3, R20, R0, 0x2 ;  /* 0x0000000014069211 */ /* 0x000fc800078610ff */
[-C--:B------:R-:W-:Y:S02]  /*d2b0*/  @!P1 LEA.HI.X R7, R20, R4.reuse, R24, 0x2, P3 ;  /* 0x0000000414079211 */ /* 0x080fe400018f1418 */
[----:B------:R-:W5:Y:S01]  /*d2c0*/  LDL R20, [R1+0x158] ;  /* 0x0001580001147983 */ /* 0x000f620000100800 */
[----:B------:R-:W-:-:S03]  /*d2d0*/  @!P2 LEA.HI.X R9, R19, R4, R23, 0x2, P4 ;  /* 0x000000041309a211 */ /* 0x000fc600020f1417 */
[----:B------:R-:W5:Y:S01]  /*d2e0*/  LDL R19, [R1+0xcc] ;  /* 0x0000cc0001137983 */ /* 0x000f620000100800 */
[C---:B------:R-:W-:Y:S02]  /*d2f0*/  @!P0 LEA R2, P6, R13.reuse, R0, 0x2 ;  /* 0x000000000d028211 */ /* 0x040fe400078c10ff */
[----:B------:R-:W-:Y:S01]  /*d300*/  ISETP.GE.AND P4, PT, R10, c[0x0][0x3c8], PT ;  /* 0x0000f2000a007a0c */ /* 0x000fe20003f86270 */
[----:B------:R-:W5:Y:S01]  /*d310*/  LDL R23, [R1+0xd0] ;  /* 0x0000d00001177983 */ /* 0x000f620000100800 */
[----:B------:R-:W-:-:S03]  /*d320*/  @!P0 LEA.HI.X R3, R13, R4, R18, 0x2, P6 ;  /* 0x000000040d038211 */ /* 0x000fc600030f1412 */
[----:B------:R-:W5:Y:S04]  /*d330*/  LDL R13, [R1+0xc8] ;  /* 0x0000c800010d7983 */ /* 0x000f680000100800 */
[----:B------:R1:W-:Y:S04]  /*d340*/  @!P2 ST.E.64 [R8.64], R150 ;  /* 0x000000960800a985 */ /* 0x0003e8000c101b06 */
[----:B------:R1:W-:Y:S04]  /*d350*/  @!P1 ST.E.64 [R6.64], R138 ;  /* 0x0000008a06009985 */ /* 0x0003e8000c101b06 */
[----:B------:R2:W-:Y:S01]  /*d360*/  @!P0 ST.E.64 [R2.64], R124 ;  /* 0x0000007c02008985 */ /* 0x0005e2000c101b06 */
[----:B------:R-:W-:-:S03]  /*d370*/  ISETP.GE.AND P3, PT, R11, c[0x0][0x3c8], PT ;  /* 0x0000f2000b007a0c */ /* 0x000fc60003f66270 */
[----:B------:R-:W5:Y:S04]  /*d380*/  LDL R18, [R1+0xc4] ;  /* 0x0000c40001127983 */ /* 0x000f680000100800 */
[----:B------:R-:W5:Y:S01]  /*d390*/  LDL R24, [R1+0x14c] ;  /* 0x00014c0001187983 */ /* 0x000f620000100800 */
[-C--:B-1----:R-:W-:Y:S02]  /*d3a0*/  @!P5 LEA R8, P6, R14, R0.reuse, 0x2 ;  /* 0x000000000e08d211 */ /* 0x082fe400078c10ff */
[----:B------:R-:W-:Y:S02]  /*d3b0*/  @!P4 LEA R6, P0, R10, R0, 0x2 ;  /* 0x000000000a06c211 */ /* 0x000fe400078010ff */
[-C--:B---3--:R-:W-:Y:S02]  /*d3c0*/  @!P5 LEA.HI.X R9, R14, R4.reuse, R21, 0x2, P6 ;  /* 0x000000040e09d211 */ /* 0x088fe400030f1415 */
[----:B------:R-:W3:Y:S01]  /*d3d0*/  LDL R21, [R1+0x148] ;  /* 0x0001480001157983 */ /* 0x000ee20000100800 */
[----:B----4-:R-:W-:-:S03]  /*d3e0*/  @!P4 LEA.HI.X R7, R10, R4, R17, 0x2, P0 ;  /* 0x000000040a07c211 */ /* 0x010fc600000f1411 */
[----:B------:R-:W4:Y:S01]  /*d3f0*/  LDL R17, [R1+0x144] ;  /* 0x0001440001117983 */ /* 0x000f220000100800 */
[----:B--2---:R-:W-:Y:S02]  /*d400*/  ISETP.GE.AND P2, PT, R5, c[0x0][0x3c8], PT ;  /* 0x0000f20005007a0c */ /* 0x004fe40003f46270 */
[----:B------:R-:W-:Y:S01]  /*d410*/  @!P3 LEA R2, P6, R11, R0, 0x2 ;  /* 0x000000000b02b211 */ /* 0x000fe200078c10ff */
[----:B------:R-:W2:Y:S01]  /*d420*/  LDL R10, [R1+0xbc] ;  /* 0x0000bc00010a7983 */ /* 0x000ea20000100800 */
[----:B------:R-:W-:-:S03]  /*d430*/  ISETP.GE.AND P1, PT, R16, c[0x0][0x3c8], PT ;  /* 0x0000f20010007a0c */ /* 0x000fc60003f26270 */
[----:B------:R1:W-:Y:S04]  /*d440*/  @!P5 ST.E.64 [R8.64], R158 ;  /* 0x0000009e0800d985 */ /* 0x0003e8000c101b06 */
[----:B------:R-:W2:Y:S01]  /*d450*/  LDL R14, [R1+0xc0] ;  /* 0x0000c000010e7983 */ /* 0x000ea20000100800 */
[----:B-----5:R-:W-:-:S03]  /*d460*/  ISETP.GE.AND P0, PT, R12, c[0x0][0x3c8], PT ;  /* 0x0000f2000c007a0c */ /* 0x020fc60003f06270 */
[----:B------:R5:W-:Y:S01]  /*d470*/  @!P4 ST.E.64 [R6.64], R142 ;  /* 0x0000008e0600c985 */ /* 0x000be2000c101b06 */
[----:B------:R-:W-:-:S03]  /*d480*/  @!P3 LEA.HI.X R3, R11, R4, R15, 0x2, P6 ;  /* 0x000000040b03b211 */ /* 0x000fc600030f140f */
[----:B------:R-:W2:Y:S01]  /*d490*/  LDL R11, [R1+0xb8] ;  /* 0x0000b800010b7983 */ /* 0x000ea20000100800 */
[----:B-1----:R-:W-:-:S03]  /*d4a0*/  @!P2 LEA R8, P6, R5, R0, 0x2 ;  /* 0x000000000508a211 */ /* 0x002fc600078c10ff */
[----:B------:R1:W-:Y:S04]  /*d4b0*/  @!P3 ST.E.64 [R2.64], R34 ;  /* 0x000000220200b985 */ /* 0x0003e8000c101b06 */
[----:B------:R-:W2:Y:S01]  /*d4c0*/  LDL R15, [R1+0xb4] ;  /* 0x0000b400010f7983 */ /* 0x000ea20000100800 */
[----:B-----5:R-:W-:Y:S02]  /*d4d0*/  @!P1 LEA R6, P3, R16, R0, 0x2 ;  /* 0x0000000010069211 */ /* 0x020fe400078610ff */
[----:B------:R-:W-:Y:S02]  /*d4e0*/  @!P2 LEA.HI.X R9, R5, R4, R20, 0x2, P6 ;  /* 0x000000040509a211 */ /* 0x000fe400030f1414 */
[----:B------:R-:W5:Y:S01]  /*d4f0*/  LDL R20, [R1+0x140] ;  /* 0x0001400001147983 */ /* 0x000f620000100800 */
[----:B------:R-:W-:-:S02]  /*d500*/  ISETP.GE.AND P4, PT, R19, c[0x0][0x3c8], PT ;  /* 0x0000f20013007a0c */ /* 0x000fc40003f86270 */
[----:B------:R-:W-:Y:S01]  /*d510*/  @!P1 LEA.HI.X R7, R16, R4, R26, 0x2, P3 ;  /* 0x0000000410079211 */ /* 0x000fe200018f141a */
[----:B------:R-:W5:Y:S01]  /*d520*/  LDL R5, [R1+0xb0] ;  /* 0x0000b00001057983 */ /* 0x000f620000100800 */
[----:B-1----:R-:W-:-:S03]  /*d530*/  @!P0 LEA R2, P6, R12, R0, 0x2 ;  /* 0x000000000c028211 */ /* 0x002fc600078c10ff */
[----:B------:R-:W5:Y:S01]  /*d540*/  LDL R16, [R1+0x13c] ;  /* 0x00013c0001107983 */ /* 0x000f620000100800 */
[----:B------:R-:W-:-:S03]  /*d550*/  @!P0 LEA.HI.X R3, R12, R4, R25, 0x2, P6 ;  /* 0x000000040c038211 */ /* 0x000fc600030f1419 */
[----:B------:R-:W5:Y:S01]  /*d560*/  LDL R12, [R1+0x138] ;  /* 0x00013800010c7983 */ /* 0x000f620000100800 */
[----:B------:R-:W-:-:S03]  /*d570*/  ISETP.GE.AND P3, PT, R13, c[0x0][0x3c8], PT ;  /* 0x0000f2000d007a0c */ /* 0x000fc60003f66270 */
[----:B------:R-:W-:Y:S04]  /*d580*/  @!P2 ST.E.64 [R8.64], R162 ;  /* 0x000000a20800a985 */ /* 0x000fe8000c101b06 */
        /* <DEDUP_REMOVED lines=10> */
[----:B------:R-:W4:Y:S04]  /*d630*/  LDL R17, [R1+0x130] ;  /* 0x0001300001117983 */ /* 0x000f280000100800 */
[----:B------:R-:W4:Y:S01]  /*d640*/  LDL R13, [R1+0x12c] ;  /* 0x00012c00010d7983 */ /* 0x000f220000100800 */
[----:B------:R-:W-:Y:S02]  /*d650*/  ISETP.GE.AND P2, PT, R18, c[0x0][0x3c8], PT ;  /* 0x0000f20012007a0c */ /* 0x000fe40003f46270 */
[C---:B------:R-:W-:Y:S01]  /*d660*/  @!P5 LEA R8, P1, R23.reuse, R0, 0x2 ;  /* 0x000000001708d211 */ /* 0x040fe200078210ff */
[----:B------:R-:W4:Y:S01]  /*d670*/  LDL R21, [R1+0x11c] ;  /* 0x00011c0001157983 */ /* 0x000f220000100800 */
[----:B--2---:R-:W-:Y:S02]  /*d680*/  ISETP.GE.AND P0, PT, R10, c[0x0][0x3c8], PT ;  /* 0x0000f2000a007a0c */ /* 0x004fe40003f06270 */
[----:B------:R-:W-:-:S02]  /*d690*/  @!P5 LEA.HI.X R9, R23, R4, R24, 0x2, P1 ;  /* 0x000000041709d211 */ /* 0x000fc400008f1418 */
[----:B------:R-:W2:Y:S04]  /*d6a0*/  LDL R23, [R1+0xa4] ;  /* 0x0000a40001177983 */ /* 0x000ea80000100800 */
[----:B------:R1:W-:Y:S01]  /*d6b0*/  @!P5 ST.E.64 [R8.64], R164 ;  /* 0x000000a40800d985 */ /* 0x0003e2000c101b06 */
[----:B------:R-:W-:-:S03]  /*d6c0*/  ISETP.GE.AND P1, PT, R14, c[0x0][0x3c8], PT ;  /* 0x0000f2000e007a0c */ /* 0x000fc60003f26270 */
[----:B------:R-:W-:Y:S04]  /*d6d0*/  @!P4 ST.E.64 [R6.64], R62 ;  /* 0x0000003e0600c985 */ /* 0x000fe8000c101b06 */
[----:B------:R5:W-:Y:S04]  /*d6e0*/  @!P3 ST.E.64 [R2.64], R42 ;  /* 0x0000002a0200b985 */ /* 0x000be8000c101b06 */
[----:B------:R-:W2:Y:S01]  /*d6f0*/  LDL R24, [R1+0x120] ;  /* 0x0001200001187983 */ /* 0x000ea20000100800 */
[----:B------:R-:W-:Y:S02]  /*d700*/  ISETP.GE.AND P5, PT, R11, c[0x0][0x3c8], PT ;  /* 0x0000f2000b007a0c */ /* 0x000fe40003fa6270 */
[----:B-1----:R-:W-:-:S04]  /*d710*/  @!P2 LEA R8, P6, R18, R0, 0x2 ;  /* 0x000000001208a211 */ /* 0x002fc800078c10ff */
[----:B-----5:R-:W-:Y:S02]  /*d720*/  @!P2 LEA.HI.X R9, R18, R4, R20, 0x2, P6 ;  /* 0x000000041209a211 */ /* 0x020fe400030f1414 */
[----:B------:R-:W5:Y:S01]  /*d730*/  LDL R20, [R1+0xa0] ;  /* 0x0000a00001147983 */ /* 0x000f620000100800 */
[-C--:B------:R-:W-:Y:S02]  /*d740*/  @!P0 LEA R2, P6, R10, R0.reuse, 0x2 ;  /* 0x000000000a028211 */ /* 0x080fe400078c10ff */
[----:B------:R-:W-:Y:S01]  /*d750*/  @!P1 LEA R6, P3, R14, R0, 0x2 ;  /* 0x000000000e069211 */ /* 0x000fe200078610ff */
[----:B------:R-:W5:Y:S01]  /*d760*/  LDL R18, [R1+0x98] ;  /* 0x0000980001127983 */ /* 0x000f620000100800 */
[----:B------:R-:W-:-:S03]  /*d770*/  @!P0 LEA.HI.X R3, R10, R4, R12, 0x2, P6 ;  /* 0x000000040a038211 */ /* 0x000fc600030f140c */
[----:B------:R-:W5:Y:S01]  /*d780*/  LDL R10, [R1+0x9c] ;  /* 0x00009c00010a7983 */ /* 0x000f620000100800 */
[----:B------:R-:W-:Y:S02]  /*d790*/  ISETP.GE.AND P4, PT, R15, c[0x0][0x3c8], PT ;  /* 0x0000f2000f007a0c */ /* 0x000fe40003f86270 */
[----:B------:R-:W-:Y:S01]  /*d7a0*/  @!P1 LEA.HI.X R7, R14, R4, R16, 0x2, P3 ;  /* 0x000000040e079211 */ /* 0x000fe200018f1410 */
[----:B------:R-:W5:Y:S01]  /*d7b0*/  LDL R12, [R1+0x8c] ;  /* 0x00008c00010c7983 */ /* 0x000f620000100800 */
[----:B------:R-:W-:-:S03]  /*d7c0*/  ISETP.GE.AND P3, PT, R5, c[0x0][0x3c8], PT ;  /* 0x0000f20005007a0c */ /* 0x000fc60003f66270 */
[----:B------:R-:W5:Y:S04]  /*d7d0*/  LDL R16, [R1+0x94] ;  /* 0x0000940001107983 */ /* 0x000f680000100800 */
[----:B------:R-:W5:Y:S04]  /*d7e0*/  LDL R14, [R1+0x90] ;  /* 0x00009000010e7983 */ /* 0x000f680000100800 */
[----:B------:R1:W-:Y:S04]  /*d7f0*/  @!P2 ST.E.64 [R8.64], R166 ;  /* 0x000000a60800a985 */ /* 0x0003e8000c101b06 */
[----:B------:R1:W-:Y:S04]  /*d800*/  @!P1 ST.E.64 [R6.64], R66 ;  /* 0x0000004206009985 */ /* 0x0003e8000c101b06 */
[----:B------:R3:W-:Y:S01]  /*d810*/  @!P0 ST.E.64 [R2.64], R46 ;  /* 0x0000002e02008985 */ /* 0x0007e2000c101b06 */
[----:B-1----:R-:W-:-:S02]  /*d820*/  @!P5 LEA R8, P6, R11, R0, 0x2 ;  /* 0x000000000b08d211 */ /* 0x002fc400078c10ff */
[----:B------:R-:W-:Y:S02]  /*d830*/  @!P4 LEA R6, P0, R15, R0, 0x2 ;  /* 0x000000000f06c211 */ /* 0x000fe400078010ff */
[----:B---3--:R-:W-:Y:S02]  /*d840*/  @!P5 LEA.HI.X R9, R11, R4, R19, 0x2, P6 ;  /* 0x000000040b09d211 */ /* 0x008fe400030f1413 */
[----:B------:R-:W3:Y:S01]  /*d850*/  LDL R11, [R1+0x118] ;  /* 0x00011800010b7983 */ /* 0x000ee20000100800 */
[----:B------:R-:W-:-:S03]  /*d860*/  @!P3 LEA R2, P6, R5, R0, 0x2 ;  /* 0x000000000502b211 */ /* 0x000fc600078c10ff */
[----:B------:R-:W3:Y:S01]  /*d870*/  LDL R19, [R1+0x114] ;  /* 0x0001140001137983 */ /* 0x000ee20000100800 */
[-C--:B----4-:R-:W-:Y:S02]  /*d880*/  @!P4 LEA.HI.X R7, R15, R4.reuse, R17, 0x2, P0 ;  /* 0x000000040f07c211 */ /* 0x090fe400000f1411 */
[----:B------:R-:W-:Y:S01]  /*d890*/  @!P3 LEA.HI.X R3, R5, R4, R13, 0x2, P6 ;  /* 0x000000040503b211 */ /* 0x000fe200030f140d */
[----:B------:R-:W4:Y:S04]  /*d8a0*/  LDL R17, [R1+0x110] ;  /* 0x0001100001117983 */ /* 0x000f280000100800 */
[----:B------:R-:W4:Y:S04]  /*d8b0*/  LDL R15, [R1+0x10c] ;  /* 0x00010c00010f7983 */ /* 0x000f280000100800 */
[----:B------:R-:W4:Y:S04]  /*d8c0*/  LDL R13, [R1+0x108] ;  /* 0x00010800010d7983 */ /* 0x000f280000100800 */
[----:B------:R-:W4:Y:S01]  /*d8d0*/  LDL R5, [R1+0x88] ;  /* 0x0000880001057983 */ /* 0x000f220000100800 */
[----:B------:R-:W-:-:S02]  /*d8e0*/  ISETP.GE.AND P2, PT, R27, c[0x0][0x3c8], PT ;  /* 0x0000f2001b007a0c */ /* 0x000fc40003f46270 */
[----:B------:R-:W-:Y:S02]  /*d8f0*/  ISETP.GE.AND P1, PT, R25, c[0x0][0x3c8], PT ;  /* 0x0000f20019007a0c */ /* 0x000fe40003f26270 */
[----:B--2---:R-:W-:Y:S01]  /*d900*/  ISETP.GE.AND P0, PT, R23, c[0x0][0x3c8], PT ;  /* 0x0000f20017007a0c */ /* 0x004fe20003f06270 */
[----:B------:R1:W-:Y:S04]  /*d910*/  @!P5 ST.E.64 [R8.64], R168 ;  /* 0x000000a80800d985 */ /* 0x0003e8000c101b06 */
[----:B------:R2:W-:Y:S04]  /*d920*/  @!P4 ST.E.64 [R6.64], R70 ;  /* 0x000000460600c985 */ /* 0x0005e8000c101b06 */
[----:B------:R5:W-:Y:S01]  /*d930*/  @!P3 ST.E.64 [R2.64], R50 ;  /* 0x000000320200b985 */ /* 0x000be2000c101b06 */
[----:B-1----:R-:W-:-:S02]  /*d940*/  @!P2 LEA R8, P5, R27, R0, 0x2 ;  /* 0x000000001b08a211 */ /* 0x002fc400078a10ff */
[-C--:B--2---:R-:W-:Y:S02]  /*d950*/  @!P1 LEA R6, P6, R25, R0.reuse, 0x2 ;  /* 0x0000000019069211 */ /* 0x084fe400078c10ff */
[----:B-----5:R-:W-:Y:S02]  /*d960*/  ISETP.GE.AND P4, PT, R20, c[0x0][0x3c8], PT ;  /* 0x0000f20014007a0c */ /* 0x020fe40003f86270 */
[----:B------:R-:W-:Y:S02]  /*d970*/  @!P0 LEA R2, P3, R23, R0, 0x2 ;  /* 0x0000000017028211 */ /* 0x000fe400078610ff */
[-C--:B------:R-:W-:Y:S02]  /*d980*/  @!P2 LEA.HI.X R9, R27, R4.reuse, R28, 0x2, P5 ;  /* 0x000000041b09a211 */ /* 0x080fe400028f141c */
[-C--:B------:R-:W-:Y:S02]  /*d990*/  @!P1 LEA.HI.X R7, R25, R4.reuse, R26, 0x2, P6 ;  /* 0x0000000419079211 */ /* 0x080fe400030f141a */
[----:B------:R-:W-:Y:S01]  /*d9a0*/  @!P0 LEA.HI.X R3, R23, R4, R24, 0x2, P3 ;  /* 0x0000000417038211 */ /* 0x000fe200018f1418 */
[----:B------:R-:W-:Y:S01]  /*d9b0*/  @!P2 ST.E.64 [R8.64], R90 ;  /* 0x0000005a0800a985 */ /* 0x000fe2000c101b06 */
[----:B------:R-:W-:-:S03]  /*d9c0*/  ISETP.GE.AND P5, PT, R10, c[0x0][0x3c8], PT ;  /* 0x0000f2000a007a0c */ /* 0x000fc60003fa6270 */
[----:B------:R1:W-:Y:S01]  /*d9d0*/  @!P1 ST.E.64 [R6.64], R74 ;  /* 0x0000004a06009985 */ /* 0x0003e2000c101b06 */
[----:B------:R-:W-:-:S03]  /*d9e0*/  ISETP.GE.AND P3, PT, R18, c[0x0][0x3c8], PT ;  /* 0x0000f20012007a0c */ /* 0x000fc60003f66270 */
[----:B------:R2:W-:Y:S01]  /*d9f0*/  @!P0 ST.E.64 [R2.64], R54 ;  /* 0x0000003602008985 */ /* 0x0005e2000c101b06 */
[----:B------:R-:W-:Y:S02]  /*da00*/  ISETP.GE.AND P2, PT, R16, c[0x0][0x3c8], PT ;  /* 0x0000f20010007a0c */ /* 0x000fe40003f46270 */
[----:B------:R-:W-:Y:S02]  /*da10*/  ISETP.GE.AND P1, PT, R14, c[0x0][0x3c8], PT ;  /* 0x0000f2000e007a0c */ /* 0x000fe40003f26270 */
[----:B-1----:R-:W-:-:S04]  /*da20*/  @!P4 LEA R6, P0, R20, R0, 0x2 ;  /* 0x000000001406c211 */ /* 0x002fc800078010ff */
[----:B------:R-:W-:Y:S02]  /*da30*/  @!P4 LEA.HI.X R7, R20, R4, R21, 0x2, P0 ;  /* 0x000000041407c211 */ /* 0x000fe400000f1415 */
[----:B------:R-:W-:Y:S02]  /*da40*/  ISETP.GE.AND P0, PT, R12, c[0x0][0x3c8], PT ;  /* 0x0000f2000c007a0c */ /* 0x000fe40003f06270 */
[C---:B--2---:R-:W-:Y:S01]  /*da50*/  @!P5 LEA R2, P6, R10.reuse, R0, 0x2 ;  /* 0x000000000a02d211 */ /* 0x044fe200078c10ff */
[----:B------:R1:W-:Y:S03]  /*da60*/  @!P4 ST.E.64 [R6.64], R78 ;  /* 0x0000004e0600c985 */ /* 0x0003e6000c101b06 */
[----:B---3--:R-:W-:Y:S02]  /*da70*/  @!P5 LEA.HI.X R3, R10, R4, R11, 0x2, P6 ;  /* 0x000000040a03d211 */ /* 0x008fe400030f140b */
[----:B------:R-:W-:-:S02]  /*da80*/  @!P3 LEA R10, P4, R18, R0, 0x2 ;  /* 0x00000000120ab211 */ /* 0x000fc400078810ff */
[-C--:B------:R-:W-:Y:S01]  /*da90*/  @!P2 LEA R8, P6, R16, R0.reuse, 0x2 ;  /* 0x000000001008a211 */ /* 0x080fe200078c10ff */
[----:B------:R2:W-:Y:S01]  /*daa0*/  @!P5 ST.E.64 [R2.64], R82 ;  /* 0x000000520200d985 */ /* 0x0005e2000c101b06 */
[----:B-1----:R-:W-:Y:S02]  /*dab0*/  @!P1 LEA R6, P5, R14, R0, 0x2 ;  /* 0x000000000e069211 */ /* 0x002fe400078a10ff */
[-C--:B------:R-:W-:Y:S02]  /*dac0*/  @!P3 LEA.HI.X R11, R18, R4.reuse, R19, 0x2, P4 ;  /* 0x00000004120bb211 */ /* 0x080fe400020f1413 */
[-C--:B----4-:R-:W-:Y:S02]  /*dad0*/  @!P2 LEA.HI.X R9, R16, R4.reuse, R17, 0x2, P6 ;  /* 0x000000041009a211 */ /* 0x090fe400030f1411 */
[----:B------:R-:W-:Y:S01]  /*dae0*/  @!P1 LEA.HI.X R7, R14, R4, R15, 0x2, P5 ;  /* 0x000000040e079211 */ /* 0x000fe200028f140f */
[----:B------:R1:W-:Y:S04]  /*daf0*/  @!P3 ST.E.64 [R10.64], R98 ;  /* 0x000000620a00b985 */ /* 0x0003e8000c101b06 */
[----:B------:R1:W-:Y:S04]  /*db00*/  @!P2 ST.E.64 [R8.64], R94 ;  /* 0x0000005e0800a985 */ /* 0x0003e8000c101b06 */
[----:B------:R1:W-:Y:S01]  /*db10*/  @!P1 ST.E.64 [R6.64], R86 ;  /* 0x0000005606009985 */ /* 0x0003e2000c101b06 */
[----:B--2---:R-:W-:-:S04]  /*db20*/  @!P0 LEA R2, P4, R12, R0, 0x2 ;  /* 0x000000000c028211 */ /* 0x004fc800078810ff */
[----:B------:R-:W-:-:S05]  /*db30*/  @!P0 LEA.HI.X R3, R12, R4, R13, 0x2, P4 ;  /* 0x000000040c038211 */ /* 0x000fca00020f140d */
[----:B------:R1:W-:Y:S01]  /*db40*/  @!P0 ST.E.64 [R2.64], R58 ;  /* 0x0000003a02008985 */ /* 0x0003e2000c101b06 */
[----:B------:R-:W-:-:S13]  /*db50*/  ISETP.GE.AND P0, PT, R5, c[0x0][0x3c8], PT ;  /* 0x0000f20005007a0c */ /* 0x000fda0003f06270 */
[----:B------:R-:W-:Y:S05]  /*db60*/  @P0 BRA `(.L_x_75) ;  /* 0x0000111000000947 */ /* 0x000fea0003800000 */
[----:B------:R-:W2:Y:S01]  /*db70*/  LDL R12, [R1+0x104] ;  /* 0x00010400010c7983 */ /* 0x000ea20000100800 */
[----:B-1----:R-:W-:-:S04]  /*db80*/  LEA R2, P0, R5, R0, 0x2 ;  /* 0x0000000005027211 */ /* 0x002fc800078010ff */
[----:B--2---:R-:W-:-:S05]  /*db90*/  LEA.HI.X R3, R5, R4, R12, 0x2, P0 ;  /* 0x0000000405037211 */ /* 0x004fca00000f140c */
[----:B------:R1:W-:Y:S01]  /*dba0*/  ST.E.64 [R2.64], R30 ;  /* 0x0000001e02007985 */ /* 0x0003e2000c101b06 */
[----:B------:R-:W-:Y:S05]  /*dbb0*/  BRA `(.L_x_75) ;  /* 0x000010c000007947 */ /* 0x000fea0003800000 */
.L_x_60:
[----:B------:R-:W2:Y:S04]  /*dbc0*/  LDL.LU R4, [R1+0x40] ;  /* 0x0000400001047983 */ /* 0x000ea80000300800 */
[----:B------:R-:W3:Y:S01]  /*dbd0*/  LDL.LU R6, [R1+0x44] ;  /* 0x0000440001067983 */ /* 0x000ee20000300800 */
[----:B------:R-:W-:Y:S02]  /*dbe0*/  ISETP.NE.U32.AND P1, PT, RZ, c[0x0][0x508], PT ;  /* 0x00014200ff007a0c */ /* 0x000fe40003f25070 */
[----:B------:R-:W-:Y:S01]  /*dbf0*/  ISETP.NE.U32.AND P3, PT, RZ, c[0x0][0x500], PT ;  /* 0x00014000ff007a0c */ /* 0x000fe20003f65070 */
[----:B------:R-:W4:Y:S01]  /*dc00*/  LDL.LU R0, [R1+0x58] ;  /* 0x0000580001007983 */ /* 0x000f220000300800 */
[----:B------:R-:W-:Y:S01]  /*dc10*/  ISETP.NE.AND.EX P1, PT, RZ, c[0x0][0x50c], PT, P1 ;  /* 0x00014300ff007a0c */ /* 0x000fe20003f25310 */
[----:B------:R-:W-:Y:S01]  /*dc20*/  IMAD.MOV.U32 R8, RZ, RZ, RZ ;  /* 0x000000ffff087224 */ /* 0x000fe200078e00ff */
[----:B------:R-:W-:Y:S01]  /*dc30*/  ISETP.NE.AND.EX P3, PT, RZ, c[0x0][0x504], PT, P3 ;  /* 0x00014100ff007a0c */ /* 0x000fe20003f65330 */
[----:B------:R-:W-:Y:S01]  /*dc40*/  IMAD.MOV.U32 R21, RZ, RZ, c[0x0][0x388] ;  /* 0x0000e200ff157624 */ /* 0x000fe200078e00ff */
[----:B--2---:R-:W-:-:S09]  /*dc50*/  IADD3 R2, P2, R4, c[0x0][0x500], RZ ;  /* 0x0001400004027a10 */ /* 0x004fd20007f5e0ff */
[----:B------:R-:W-:Y:S02]  /*dc60*/  @P1 IADD3 R4, P0, R4, c[0x0][0x508], RZ ;  /* 0x0001420004041a10 */ /* 0x000fe40007f1e0ff */
[C---:B---3--:R-:W-:Y:S02]  /*dc70*/  IADD3.X R3, R6.reuse, c[0x0][0x504], RZ, P2, !PT ;  /* 0x0001410006037a10 */ /* 0x048fe400017fe4ff */
[----:B------:R-:W-:-:S03]  /*dc80*/  @P1 IADD3.X R5, R6, c[0x0][0x50c], RZ, P0, !PT ;  /* 0x0001430006051a10 */ /* 0x000fc600007fe4ff */
[----:B------:R1:W5:Y:S04]  /*dc90*/  @P3 LDG.E R8, [R2.64] ;  /* 0x0000000602083981 */ /* 0x000368000c1e1900 */
[----:B------:R1:W5:Y:S01]  /*dca0*/  @P1 LDG.E R21, [R4.64] ;  /* 0x0000000604151981 */ /* 0x000362000c1e1900 */
[----:B----4-:R-:W-:-:S04]  /*dcb0*/  ISETP.NE.AND P0, PT, R0, RZ, PT ;  /* 0x000000ff0000720c */ /* 0x010fc80003f05270 */
[----:B------:R-:W-:Y:S01]  /*dcc0*/  SEL R19, R0, c[0x0][0x3d4], P0 ;  /* 0x0000f50000137a07 */ /* 0x000fe20000000000 */
[----:B------:R-:W-:Y:S05]  /*dcd0*/  @P1 BRA `(.L_x_81) ;  /* 0x0000004000001947 */ /* 0x000fea0003800000 */
[----:B------:R-:W-:Y:S05]  /*dce0*/  @!P3 BRA `(.L_x_81) ;  /* 0x000000300000b947 */ /* 0x000fea0003800000 */
[----:B------:R2:W3:Y:S04]  /*dcf0*/  LDG.E R0, [R2.64] ;  /* 0x0000000602007981 */ /* 0x0004e8000c1e1900 */
[----:B-12---:R-:W3:Y:S02]  /*dd00*/  LDG.E R2, [R2.64+0x4] ;  /* 0x0000040602027981 */ /* 0x006ee4000c1e1900 */
[----:B---3-5:R-:W-:Y:S02]  /*dd10*/  IADD3 R21, -R0, R2, RZ ;  /* 0x0000000200157210 */ /* 0x028fe40007ffe1ff */
.L_x_81:
[----:B-1----:R-:W2:Y:S04]  /*dd20*/  LDL.LU R4, [R1+0x50] ;  /* 0x0000500001047983 */ /* 0x002ea80000300800 */
[----:B------:R-:W3:Y:S04]  /*dd30*/  LDL.LU R2, [R1+0x3c] ;  /* 0x00003c0001027983 */ /* 0x000ee80000300800 */
[----:B------:R-:W4:Y:S01]  /*dd40*/  LDL.LU R0, [R1+0x7c] ;  /* 0x00007c0001007983 */ /* 0x000f220000300800 */
[----:B------:R-:W-:Y:S01]  /*dd50*/  BSSY B0, `(.L_x_82) ;  /* 0x0000039000007945 */ /* 0x000fe20003800000 */
[----:B-----5:R-:W-:-:S02]  /*dd60*/  SHF.R.S32.HI R18, RZ, 0x1f, R8 ;  /* 0x0000001fff127819 */ /* 0x020fc40000011408 */
[----:B------:R-:W1:Y:S02]  /*dd70*/  S2R R3, SR_TID.X ;  /* 0x0000000000037919 */ /* 0x000e640000002100 */
[----:B-1----:R-:W-:Y:S02]  /*dd80*/  ISETP.GT.AND P0, PT, R3, 0x7f, PT ;  /* 0x0000007f0300780c */ /* 0x002fe40003f04270 */
[----:B--2---:R-:W-:Y:S02]  /*dd90*/  LOP3.LUT R9, R4, 0xffff, RZ, 0xc0, !PT ;  /* 0x0000ffff04097812 */ /* 0x004fe400078ec0ff */
[----:B---3--:R-:W-:Y:S02]  /*dda0*/  SEL R15, R2, RZ, !P3 ;  /* 0x000000ff020f7207 */ /* 0x008fe40005800000 */
[----:B----4-:R-:W-:-:S07]  /*ddb0*/  SEL R20, R0, RZ, !P3 ;  /* 0x000000ff00147207 */ /* 0x010fce0005800000 */
[----:B------:R-:W-:Y:S05]  /*ddc0*/  @P0 BRA `(.L_x_83) ;  /* 0x0000031000000947 */ /* 0x000fea0003800000 */
[----:B------:R-:W2:Y:S01]  /*ddd0*/  LDL R2, [R1+0x4c] ;  /* 0x00004c0001027983 */ /* 0x000ea20000100800 */
[----:B------:R-:W-:Y:S01]  /*dde0*/  IMAD R0, R21, c[0x0][0x4e8], RZ ;  /* 0x00013a0015007a24 */ /* 0x000fe200078e02ff */
[----:B--2---:R-:W-:-:S04]  /*ddf0*/  LEA R14, R2, R3, 0x7 ;  /* 0x00000003020e7211 */ /* 0x004fc800078e38ff */
[----:B------:R-:W-:-:S13]  /*de00*/  ISETP.GE.AND P0, PT, R14, R0, PT ;  /* 0x000000000e00720c */ /* 0x000fda0003f06270 */
[----:B------:R-:W-:Y:S05]  /*de10*/  @P0 BRA `(.L_x_83) ;  /* 0x000002c000000947 */ /* 0x000fea0003800000 */
[----:B------:R-:W2:Y:S01]  /*de20*/  LDL.LU R23, [R1+0x80] ;  /* 0x0000800001177983 */ /* 0x000ea20000300800 */
[----:B------:R-:W-:Y:S01]  /*de30*/  IMAD.MOV.U32 R0, RZ, RZ, 0x368 ;  /* 0x00000368ff007424 */ /* 0x000fe200078e00ff */
[----:B------:R-:W-:-:S04]  /*de40*/  ISETP.GT.AND P2, PT, R19, 0x1, PT ;  /* 0x000000011300780c */ /* 0x000fc80003f44270 */
[----:B------:R-:W-:-:S04]  /*de50*/  SEL R0, R0, 0x328, P2 ;  /* 0x0000032800007807 */ /* 0x000fc80001000000 */
[----:B------:R1:W3:Y:S08]  /*de60*/  LDC.64 R6, c[0x0][R0+0x170] ;  /* 0x00005c0000067b82 */ /* 0x0002f00000000a00 */
[----:B------:R1:W4:Y:S08]  /*de70*/  LDC.64 R4, c[0x0][R0+0x168] ;  /* 0x00005a0000047b82 */ /* 0x0003300000000a00 */
[----:B------:R1:W5:Y:S08]  /*de80*/  LDC.64 R12, c[0x0][R0+0x178] ;  /* 0x00005e00000c7b82 */ /* 0x0003700000000a00 */
[----:B------:R1:W2:Y:S02]  /*de90*/  LDC.64 R10, c[0x0][R0+0x160] ;  /* 0x00005800000a7b82 */ /* 0x0002a40000000a00 */
[----:B-1----:R-:W-:-:S02]  /*dea0*/  IMAD.MOV.U32 R0, RZ, RZ, c[0x0][0x4e8] ;  /* 0x00013a00ff007624 */ /* 0x002fc400078e00ff */
[-C--:B---3--:R-:W-:Y:S02]  /*deb0*/  IMAD R7, R7, R15.reuse, RZ ;  /* 0x0000000f07077224 */ /* 0x088fe400078e02ff */
[----:B------:R-:W-:Y:S01]  /*dec0*/  IMAD.WIDE.U32 R2, R6, R15, RZ ;  /* 0x0000000f06027225 */ /* 0x000fe200078e00ff */
[----:B------:R-:W-:Y:S02]  /*ded0*/  ISETP.NE.AND P0, PT, R0, 0x1, PT ;  /* 0x000000010000780c */ /* 0x000fe40003f05270 */
[----:B------:R-:W-:Y:S01]  /*dee0*/  MOV R0, R14 ;  /* 0x0000000e00007202 */ /* 0x000fe20000000f00 */
[----:B------:R-:W-:Y:S02]  /*def0*/  IMAD R7, R6, R20, R7 ;  /* 0x0000001406077224 */ /* 0x000fe400078e0207 */
[-C--:B----4-:R-:W-:Y:S02]  /*df00*/  IMAD R16, R5, R9.reuse, RZ ;  /* 0x0000000905107224 */ /* 0x090fe400078e02ff */
[----:B------:R-:W-:Y:S01]  /*df10*/  IMAD.WIDE.U32 R4, R4, R9, RZ ;  /* 0x0000000904047225 */ /* 0x000fe200078e00ff */
[----:B------:R-:W-:-:S03]  /*df20*/  IADD3 R3, R3, R7, RZ ;  /* 0x0000000703037210 */ /* 0x000fc60007ffe0ff */
[----:B------:R-:W-:Y:S02]  /*df30*/  IMAD.IADD R16, R5, 0x1, R16 ;  /* 0x0000000105107824 */ /* 0x000fe400078e0210 */
[----:B------:R-:W-:-:S05]  /*df40*/  @P0 IMAD.HI.U32 R17, R14, c[0x0][0x4ec], RZ ;  /* 0x00013b000e110a27 */ /* 0x000fca00078e00ff */
[----:B------:R-:W-:Y:S02]  /*df50*/  @P0 SHF.R.U32.HI R0, RZ, c[0x0][0x4f0], R17 ;  /* 0x00013c00ff000a19 */ /* 0x000fe40000011611 */
[----:B------:R-:W-:-:S03]  /*df60*/  IADD3 R17, P1, P0, R2, R4, R8 ;  /* 0x0000000402117210 */ /* 0x000fc6000783e008 */
[----:B------:R-:W-:-:S04]  /*df70*/  IMAD.MOV R2, RZ, RZ, -R0 ;  /* 0x000000ffff027224 */ /* 0x000fc800078e0a00 */
[----:B------:R-:W-:Y:S01]  /*df80*/  IMAD R2, R2, c[0x0][0x4e8], R14 ;  /* 0x00013a0002027a24 */ /* 0x000fe200078e020e */
[----:B--2---:R-:W-:-:S05]  /*df90*/  SEL R6, R23, RZ, P2 ;  /* 0x000000ff17067207 */ /* 0x004fca0001000000 */
[-C--:B-----5:R-:W-:Y:S02]  /*dfa0*/  IMAD R7, R13, R6.reuse, RZ ;  /* 0x000000060d077224 */ /* 0x0a0fe400078e02ff */
[----:B------:R-:W-:Y:S01]  /*dfb0*/  IMAD.WIDE.U32 R4, R12, R6, RZ ;  /* 0x000000060c047225 */ /* 0x000fe200078e00ff */
[----:B------:R-:W-:Y:S02]  /*dfc0*/  IADD3.X R12, R3, R16, R18, P1, P0 ;  /* 0x00000010030c7210 */ /* 0x000fe40000fe0412 */
[----:B------:R-:W-:Y:S02]  /*dfd0*/  SHF.R.S32.HI R3, RZ, 0x1f, R0 ;  /* 0x0000001fff037819 */ /* 0x000fe40000011400 */
[----:B------:R-:W-:Y:S01]  /*dfe0*/  IADD3 R5, R5, R7, RZ ;  /* 0x0000000705057210 */ /* 0x000fe20007ffe0ff */
[----:B------:R-:W-:Y:S01]  /*dff0*/  IMAD.MOV.U32 R7, RZ, RZ, c[0x0][0x4a8] ;  /* 0x00012a00ff077624 */ /* 0x000fe200078e00ff */
[----:B------:R-:W-:Y:S01]  /*e000*/  IADD3 R4, P1, P0, R0, R17, R4 ;  /* 0x0000001100047210 */ /* 0x000fe2000783e004 */
[----:B------:R-:W-:Y:S01]  /*e010*/  IMAD R0, R11, R2, RZ ;  /* 0x000000020b007224 */ /* 0x000fe200078e02ff */
[----:B------:R-:W-:-:S02]  /*e020*/  SHF.R.S32.HI R6, RZ, 0x1f, R2 ;  /* 0x0000001fff067819 */ /* 0x000fc40000011402 */
[----:B------:R-:W-:-:S03]  /*e030*/  IADD3.X R5, R3, R12, R5, P1, P0 ;  /* 0x0000000c03057210 */ /* 0x000fc60000fe0405 */
[C---:B------:R-:W-:Y:S02]  /*e040*/  IMAD R0, R10.reuse, R6, R0 ;  /* 0x000000060a007224 */ /* 0x040fe400078e0200 */
[----:B------:R-:W-:Y:S01]  /*e050*/  IMAD.WIDE.U32 R2, R10, R2, R4 ;  /* 0x000000020a027225 */ /* 0x000fe200078e0004 */
[----:B------:R-:W-:Y:S02]  /*e060*/  MOV R5, c[0x0][0x4ac] ;  /* 0x00012b0000057a02 */ /* 0x000fe40000000f00 */
[----:B------:R-:W-:Y:S01]  /*e070*/  SEL R4, R7, c[0x0][0x450], P2 ;  /* 0x0001140007047a07 */ /* 0x000fe20001000000 */
[----:B------:R-:W-:Y:S01]  /*e080*/  IMAD.IADD R0, R3, 0x1, R0 ;  /* 0x0000000103007824 */ /* 0x000fe200078e0200 */
[----:B------:R-:W-:Y:S02]  /*e090*/  SEL R5, R5, c[0x0][0x454], P2 ;  /* 0x0001150005057a07 */ /* 0x000fe40001000000 */
[----:B------:R-:W-:-:S04]  /*e0a0*/  LEA R4, P0, R2, R4, 0x2 ;  /* 0x0000000402047211 */ /* 0x000fc800078010ff */
[----:B------:R-:W-:Y:S02]  /*e0b0*/  LEA.HI.X R5, R2, R5, R0, 0x2, P0 ;  /* 0x0000000502057211 */ /* 0x000fe400000f1400 */
[----:B------:R-:W-:-:S05]  /*e0c0*/  MOV R0, 0xff800000 ;  /* 0xff80000000007802 */ /* 0x000fca0000000f00 */
[----:B------:R1:W-:Y:S02]  /*e0d0*/  STG.E [R4.64], R0 ;  /* 0x0000000004007986 */ /* 0x0003e4000c101906 */
.L_x_83:
[----:B------:R-:W-:Y:S05]  /*e0e0*/  BSYNC B0 ;  /* 0x0000000000007941 */ /* 0x000fea0003800000 */
.L_x_82:
[----:B------:R-:W-:-:S13]  /*e0f0*/  ISETP.GT.AND P0, PT, R19, 0x1, PT ;  /* 0x000000011300780c */ /* 0x000fda0003f04270 */
[----:B------:R-:W-:Y:S05]  /*e100*/  @P0 BRA `(.L_x_75) ;  /* 0x00000b7000000947 */ /* 0x000fea0003800000 */
[----:B-1----:R-:W2:Y:S01]  /*e110*/  LDL R0, [R1+0x4c] ;  /* 0x00004c0001007983 */ /* 0x002ea20000100800 */
[----:B------:R-:W-:-:S03]  /*e120*/  MOV R2, c[0x0][0x4e8] ;  /* 0x00013a0000027a02 */ /* 0x000fc60000000f00 */
[----:B------:R-:W1:Y:S01]  /*e130*/  S2R R3, SR_TID.X ;  /* 0x0000000000037919 */ /* 0x000e620000002100 */
[----:B------:R-:W-:Y:S02]  /*e140*/  ISETP.NE.AND P0, PT, R2, 0x1, PT ;  /* 0x000000010200780c */ /* 0x000fe40003f05270 */
[--C-:B-1----:R-:W-:Y:S02]  /*e150*/  SHF.R.S32.HI R4, RZ, 0x1f, R3.reuse ;  /* 0x0000001fff047819 */ /* 0x102fe40000011403 */
[----:B------:R-:W-:Y:S02]  /*e160*/  SHF.R.S32.HI R6, RZ, 0x1f, R3 ;  /* 0x0000001fff067819 */ /* 0x000fe40000011403 */
[-C--:B------:R-:W-:Y:S02]  /*e170*/  LEA.HI R4, R4, R3.reuse, RZ, 0x3 ;  /* 0x0000000304047211 */ /* 0x080fe400078f18ff */
[----:B------:R-:W-:Y:S02]  /*e180*/  LEA.HI R6, R6, R3, RZ, 0x3 ;  /* 0x0000000306067211 */ /* 0x000fe400078f18ff */
[----:B------:R-:W-:-:S02]  /*e190*/  LOP3.LUT R4, R4, 0xfffffff8, RZ, 0xc0, !PT ;  /* 0xfffffff804047812 */ /* 0x000fc400078ec0ff */
[----:B------:R-:W-:-:S03]  /*e1a0*/  SHF.R.S32.HI R6, RZ, 0x3, R6 ;  /* 0x00000003ff067819 */ /* 0x000fc60000011406 */
[----:B------:R-:W-:Y:S02]  /*e1b0*/  IMAD.IADD R4, R3, 0x1, -R4 ;  /* 0x0000000103047824 */ /* 0x000fe400078e0a04 */
[----:B------:R-:W-:-:S03]  /*e1c0*/  IMAD.WIDE.U32 R2, R8, c[0x0][0x3a0], RZ ;  /* 0x0000e80008027a25 */ /* 0x000fc600078e00ff */
[----:B------:R-:W-:Y:S02]  /*e1d0*/  LEA R4, R4, R6, 0x5 ;  /* 0x0000000604047211 */ /* 0x000fe400078e28ff */
[----:B--2---:R-:W-:Y:S01]  /*e1e0*/  MOV R5, R0 ;  /* 0x0000000000057202 */ /* 0x004fe20000000f00 */
[----:B------:R-:W-:-:S03]  /*e1f0*/  IMAD R0, R18, c[0x0][0x3a0], RZ ;  /* 0x0000e80012007a24 */ /* 0x000fc600078e02ff */
[----:B------:R-:W-:Y:S01]  /*e200*/  LEA R4, R5, R4, 0x7 ;  /* 0x0000000405047211 */ /* 0x000fe200078e38ff */
[----:B------:R-:W-:Y:S02]  /*e210*/  IMAD R8, R8, c[0x0][0x3a4], R0 ;  /* 0x0000e90008087a24 */ /* 0x000fe400078e0200 */
[----:B------:R-:W-:Y:S01]  /*e220*/  IMAD R5, R20, c[0x0][0x3f0], RZ ;  /* 0x0000fc0014057a24 */ /* 0x000fe200078e02ff */
[----:B------:R-:W-:Y:S01]  /*e230*/  MOV R0, R4 ;  /* 0x0000000400007202 */ /* 0x000fe20000000f00 */
[----:B------:R-:W-:Y:S02]  /*e240*/  IMAD.IADD R3, R3, 0x1, R8 ;  /* 0x0000000103037824 */ /* 0x000fe400078e0208 */
[----:B------:R-:W-:-:S04]  /*e250*/  @P0 IMAD.HI.U32 R6, R4, c[0x0][0x4ec], RZ ;  /* 0x00013b0004060a27 */ /* 0x000fc800078e00ff */
[----:B------:R-:W-:Y:S01]  /*e260*/  IMAD.WIDE.U32 R2, R9, c[0x0][0x3e8], R2 ;  /* 0x0000fa0009027a25 */ /* 0x000fe200078e0002 */
[----:B------:R-:W-:-:S03]  /*e270*/  @P0 SHF.R.U32.HI R0, RZ, c[0x0][0x4f0], R6 ;  /* 0x00013c00ff000a19 */ /* 0x000fc60000011606 */
[----:B------:R-:W-:Y:S01]  /*e280*/  IMAD R3, R9, c[0x0][0x3ec], R3 ;  /* 0x0000fb0009037a24 */ /* 0x000fe200078e0203 */
[----:B------:R-:W-:Y:S01]  /*e290*/  SHF.R.S32.HI R6, RZ, 0x1f, R0 ;  /* 0x0000001fff067819 */ /* 0x000fe20000011400 */
[C---:B------:R-:W-:Y:S01]  /*e2a0*/  IMAD R7, R15.reuse, c[0x0][0x3f4], R5 ;  /* 0x0000fd000f077a24 */ /* 0x040fe200078e0205 */
[----:B------:R-:W-:Y:S01]  /*e2b0*/  IADD3 R5, -R0, RZ, RZ ;  /* 0x000000ff00057210 */ /* 0x000fe20007ffe1ff */
[----:B------:R-:W-:-:S04]  /*e2c0*/  IMAD.WIDE.U32 R2, R15, c[0x0][0x3f0], R2 ;  /* 0x0000fc000f027a25 */ /* 0x000fc800078e0002 */
[----:B------:R-:W-:Y:S02]  /*e2d0*/  IMAD R6, R6, c[0x0][0x3e0], RZ ;  /* 0x0000f80006067a24 */ /* 0x000fe400078e02ff */
[----:B------:R-:W-:Y:S02]  /*e2e0*/  IMAD.IADD R3, R3, 0x1, R7 ;  /* 0x0000000103037824 */ /* 0x000fe400078e0207 */
[----:B------:R-:W-:Y:S02]  /*e2f0*/  IMAD R4, R5, c[0x0][0x4e8], R4 ;  /* 0x00013a0005047a24 */ /* 0x000fe400078e0204 */
[C---:B------:R-:W-:Y:S02]  /*e300*/  IMAD R6, R0.reuse, c[0x0][0x3e4], R6 ;  /* 0x0000f90000067a24 */ /* 0x040fe400078e0206 */
[----:B------:R-:W-:Y:S01]  /*e310*/  IMAD.WIDE.U32 R2, R0, c[0x0][0x3e0], R2 ;  /* 0x0000f80000027a25 */ /* 0x000fe200078e0002 */
[----:B------:R-:W-:-:S04]  /*e320*/  SHF.R.S32.HI R0, RZ, 0x1f, R4 ;  /* 0x0000001fff007819 */ /* 0x000fc80000011404 */
[----:B------:R-:W-:Y:S01]  /*e330*/  IADD3 R3, R3, R6, RZ ;  /* 0x0000000603037210 */ /* 0x000fe20007ffe0ff */
[----:B------:R-:W-:-:S04]  /*e340*/  IMAD R0, R0, c[0x0][0x3d8], RZ ;  /* 0x0000f60000007a24 */ /* 0x000fc800078e02ff */
[----:B------:R-:W-:-:S04]  /*e350*/  IMAD.WIDE.U32 R2, R4, c[0x0][0x3d8], R2 ;  /* 0x0000f60004027a25 */ /* 0x000fc800078e0002 */
[----:B------:R-:W-:Y:S01]  /*e360*/  IMAD R4, R4, c[0x0][0x3dc], R0 ;  /* 0x0000f70004047a24 */ /* 0x000fe200078e0200 */
[----:B------:R-:W-:-:S04]  /*e370*/  LEA R14, P0, R2, c[0x0][0x380], 0x1 ;  /* 0x0000e000020e7a11 */ /* 0x000fc800078008ff */
[----:B------:R-:W-:-:S04]  /*e380*/  IADD3 R4, R3, R4, RZ ;  /* 0x0000000403047210 */ /* 0x000fc80007ffe0ff */
[----:B------:R-:W-:Y:S01]  /*e390*/  LEA.HI.X R5, R2, c[0x0][0x384], R4, 0x1, P0 ;  /* 0x0000e10002057a11 */ /* 0x000fe200000f0c04 */
[----:B------:R-:W-:Y:S05]  /*e3a0*/  BRA.DIV ~URZ, `(.L_x_84) ;  /* 0x000026327f007947 */ /* 0x000fea000b800000 */
[----:B------:R1:W2:Y:S02]  /*e3b0*/  SHFL.IDX PT, R4, R5, RZ, 0x181f ;  /* 0x00181fff05047589 */ /* 0x0002a400000e0000 */
.L_x_142:
[----:B------:R-:W-:Y:S05]  /*e3c0*/  BRA.DIV ~URZ, `(.L_x_85) ;  /* 0x000026827f007947 */ /* 0x000fea000b800000 */
[----:B------:R3:W4:Y:S02]  /*e3d0*/  SHFL.IDX PT, R0, R14, RZ, 0x181f ;  /* 0x00181fff0e007589 */ /* 0x00072400000e0000 */
.L_x_143:
[----:B------:R-:W5:Y:S02]  /*e3e0*/  S2R R2, SR_TID.X ;  /* 0x0000000000027919 */ /* 0x000f640000002100 */
[----:B-----5:R-:W-:-:S04]  /*e3f0*/  SHF.R.S32.HI R3, RZ, 0x1f, R2 ;  /* 0x0000001fff037819 */ /* 0x020fc80000011402 */
[----:B------:R-:W-:Y:S02]  /*e400*/  LEA.HI R3, R3, R2, RZ, 0x3 ;  /* 0x0000000203037211 */ /* 0x000fe400078f18ff */
[----:B------:R-:W5:Y:S02]  /*e410*/  LDL.LU R2, [R1+0x4c] ;  /* 0x00004c0001027983 */ /* 0x000f640000300800 */
[----:B------:R-:W-:Y:S01]  /*e420*/  SHF.R.S32.HI R3, RZ, 0x3, R3 ;  /* 0x00000003ff037819 */ /* 0x000fe20000011403 */
[----:B------:R-:W-:Y:S01]  /*e430*/  IMAD R13, R21, c[0x0][0x4e8], RZ ;  /* 0x00013a00150d7a24 */ /* 0x000fe200078e02ff */
[----:B------:R-:W-:Y:S03]  /*e440*/  BSSY B0, `(.L_x_86) ;  /* 0x000001e000007945 */ /* 0x000fe60003800000 */
        /* <DEDUP_REMOVED lines=18> */
[----:B--2---:R-:W-:Y:S02]  /*e570*/  @!P3 LEA.HI.X R11, R251, R4, R2, 0x1, P4 ;  /* 0x00000004fb0bb211 */ /* 0x004fe400020f0c02 */
[----:B------:R-:W-:Y:S02]  /*e580*/  SHF.R.S32.HI R18, RZ, 0x1f, R18 ;  /* 0x0000001fff127819 */ /* 0x000fe40000011412 */
[----:B------:R-:W-:Y:S01]  /*e590*/  SHF.R.S32.HI R16, RZ, 0x1f, R16 ;  /* 0x0000001fff107819 */ /* 0x000fe20000011410 */
[----:B------:R2:W-:Y:S01]  /*e5a0*/  @!P3 ST.E.128 [R10.64], RZ ;  /* 0x000000ff0a00b985 */ /* 0x0005e2000c101d06 */
[----:B------:R-:W-:-:S02]  /*e5b0*/  @!P0 LEA R2, P4, R15, R0, 0x1 ;  /* 0x000000000f028211 */ /* 0x000fc400078808ff */
[-C--:B------:R-:W-:Y:S02]  /*e5c0*/  @!P2 LEA.HI.X R9, R19, R4.reuse, R20, 0x1, P6 ;  /* 0x000000041309a211 */ /* 0x080fe400030f0c14 */
[-C--:B------:R-:W-:Y:S02]  /*e5d0*/  @!P1 LEA.HI.X R7, R17, R4.reuse, R18, 0x1, P5 ;  /* 0x0000000411079211 */ /* 0x080fe400028f0c12 */
[----:B------:R-:W-:Y:S01]  /*e5e0*/  @!P0 LEA.HI.X R3, R15, R4, R16, 0x1, P4 ;  /* 0x000000040f038211 */ /* 0x000fe200020f0c10 */
[----:B------:R2:W-:Y:S04]  /*e5f0*/  @!P2 ST.E.128 [R8.64], RZ ;  /* 0x000000ff0800a985 */ /* 0x0005e8000c101d06 */
[----:B------:R2:W-:Y:S04]  /*e600*/  @!P1 ST.E.128 [R6.64], RZ ;  /* 0x000000ff06009985 */ /* 0x0005e8000c101d06 */
[----:B------:R2:W-:Y:S02]  /*e610*/  @!P0 ST.E.128 [R2.64], RZ ;  /* 0x000000ff02008985 */ /* 0x0005e4000c101d06 */
.L_x_87:
[----:B------:R-:W-:Y:S05]  /*e620*/  BSYNC B0 ;  /* 0x0000000000007941 */ /* 0x000fea0003800000 */
.L_x_86:
[----:B------:R-:W-:Y:S05]  /*e630*/  BRA.DIV ~URZ, `(.L_x_88) ;  /* 0x000024727f007947 */ /* 0x000fea000b800000 */
[----:B--2---:R2:W1:Y:S04]  /*e640*/  SHFL.IDX PT, R4, R5, 0x1, 0x181f ;  /* 0x00381f0005047f89 */ /* 0x00446800000e0000 */
[----:B----4-:R2:W4:Y:S02]  /*e650*/  SHFL.IDX PT, R0, R14, 0x1, 0x181f ;  /* 0x00381f000e007f89 */ /* 0x01052400000e0000 */
.L_x_144:
[----:B------:R-:W-:Y:S01]  /*e660*/  IADD3 R2, R12, 0x20, RZ ;  /* 0x000000200c027810 */ /* 0x000fe20007ffe0ff */
        /* <DEDUP_REMOVED lines=18> */
[----:B-1----:R-:W-:Y:S02]  /*e790*/  @!P3 LEA.HI.X R11, R251, R4, R3, 0x1, P4 ;  /* 0x00000004fb0bb211 */ /* 0x002fe400020f0c03 */
        /* <DEDUP_REMOVED lines=10> */
.L_x_90:
[----:B------:R-:W-:Y:S05]  /*e840*/  BSYNC B0 ;  /* 0x0000000000007941 */ /* 0x000fea0003800000 */
.L_x_89:
[----:B------:R-:W-:Y:S05]  /*e850*/  BRA.DIV ~URZ, `(.L_x_91) ;  /* 0x000023127f007947 */ /* 0x000fea000b800000 */
[----:B-1----:R1:W2:Y:S02]  /*e860*/  SHFL.IDX PT, R4, R5, 0x2, 0x181f ;  /* 0x00581f0005047f89 */ /* 0x0022a400000e0000 */
.L_x_145:
[----:B------:R-:W-:Y:S05]  /*e870*/  BRA.DIV ~URZ, `(.L_x_92) ;  /* 0x000023627f007947 */ /* 0x000fea000b800000 */
[----:B----4-:R4:W1:Y:S02]  /*e880*/  SHFL.IDX PT, R0, R14, 0x2, 0x181f ;  /* 0x00581f000e007f89 */ /* 0x01086400000e0000 */
.L_x_146:
        /* <DEDUP_REMOVED lines=13> */
[C---:B-1----:R-:W-:Y:S02]  /*e960*/  @!P3 LEA R10, P4, R251.reuse, R0, 0x1 ;  /* 0x00000000fb0ab211 */ /* 0x042fe400078808ff */
        /* <DEDUP_REMOVED lines=16> */
.L_x_94:
[----:B------:R-:W-:Y:S05]  /*ea70*/  BSYNC B0 ;  /* 0x0000000000007941 */ /* 0x000fea0003800000 */
.L_x_93:
[----:B------:R-:W-:Y:S05]  /*ea80*/  BRA.DIV ~URZ, `(.L_x_95) ;  /* 0x000021b27f007947 */ /* 0x000fea000b800000 */
[----:B--2---:R2:W3:Y:S04]  /*ea90*/  SHFL.IDX PT, R4, R5, 0x3, 0x181f ;  /* 0x00781f0005047f89 */ /* 0x0044e800000e0000 */
[----:B-1----:R2:W1:Y:S02]  /*eaa0*/  SHFL.IDX PT, R0, R14, 0x3, 0x181f ;  /* 0x00781f000e007f89 */ /* 0x00246400000e0000 */
.L_x_147:
[----:B------:R-:W-:-:S04]  /*eab0*/  IADD3 R2, R12, 0x60, RZ ;  /* 0x000000600c027810 */ /* 0x000fc80007ffe0ff */
[----:B------:R-:W-:-:S13]  /*eac0*/  ISETP.GE.AND P0, PT, R2, R13, PT ;  /* 0x0000000d0200720c */ /* 0x000fda0003f06270 */
[----:B------:R-:W-:Y:S05]  /*ead0*/  @P0 BRA `(.L_x_75) ;  /* 0x000001a000000947 */ /* 0x000fea0003800000 */
[C---:B------:R-:W-:Y:S02]  /*eae0*/  IADD3 R17, R251.reuse, 0x40, RZ ;  /* 0x00000040fb117810 */ /* 0x040fe40007ffe0ff */
[C---:B------:R-:W-:Y:S02]  /*eaf0*/  IADD3 R15, R251.reuse, 0x80, RZ ;  /* 0x00000080fb0f7810 */ /* 0x040fe40007ffe0ff */
[C---:B------:R-:W-:Y:S02]  /*eb00*/  ISETP.GE.AND P3, PT, R251.reuse, c[0x0][0x3c8], PT ;  /* 0x0000f200fb007a0c */ /* 0x040fe40003f66270 */
[----:B--2---:R-:W-:Y:S02]  /*eb10*/  IADD3 R5, R251, 0xc0, RZ ;  /* 0x000000c0fb057810 */ /* 0x004fe40007ffe0ff */
[----:B------:R-:W-:Y:S02]  /*eb20*/  ISETP.GE.AND P2, PT, R17, c[0x0][0x3c8], PT ;  /* 0x0000f20011007a0c */ /* 0x000fe40003f46270 */
[----:B------:R-:W-:-:S02]  /*eb30*/  ISETP.GE.AND P1, PT, R15, c[0x0][0x3c8], PT ;  /* 0x0000f2000f007a0c */ /* 0x000fc40003f26270 */
[----:B------:R-:W-:Y:S02]  /*eb40*/  ISETP.GE.AND P0, PT, R5, c[0x0][0x3c8], PT ;  /* 0x0000f20005007a0c */ /* 0x000fe40003f06270 */
[C---:B------:R-:W-:Y:S02]  /*eb50*/  IADD3 R18, R251.reuse, 0x40, RZ ;  /* 0x00000040fb127810 */ /* 0x040fe40007ffe0ff */
[----:B------:R-:W-:Y:S02]  /*eb60*/  SHF.R.S32.HI R3, RZ, 0x1f, R251 ;  /* 0x0000001fff037819 */ /* 0x000fe400000114fb */
[C---:B-1----:R-:W-:Y:S02]  /*eb70*/  @!P3 LEA R10, P4, R251.reuse, R0, 0x1 ;  /* 0x00000000fb0ab211 */ /* 0x042fe400078808ff */
[C---:B------:R-:W-:Y:S02]  /*eb80*/  IADD3 R16, R251.reuse, 0x80, RZ ;  /* 0x00000080fb107810 */ /* 0x040fe40007ffe0ff */
[----:B---34-:R-:W-:-:S02]  /*eb90*/  IADD3 R14, R251, 0xc0, RZ ;  /* 0x000000c0fb0e7810 */ /* 0x018fc40007ffe0ff */
[-C--:B------:R-:W-:Y:S02]  /*eba0*/  @!P2 LEA R8, P6, R17, R0.reuse, 0x1 ;  /* 0x000000001108a211 */ /* 0x080fe400078c08ff */
[----:B------:R-:W-:Y:S02]  /*ebb0*/  SHF.R.S32.HI R18, RZ, 0x1f, R18 ;  /* 0x0000001fff127819 */ /* 0x000fe40000011412 */
[----:B------:R-:W-:Y:S02]  /*ebc0*/  @!P1 LEA R6, P5, R15, R0, 0x1 ;  /* 0x000000000f069211 */ /* 0x000fe400078a08ff */
[----:B------:R-:W-:Y:S02]  /*ebd0*/  @!P3 LEA.HI.X R11, R251, R4, R3, 0x1, P4 ;  /* 0x00000004fb0bb211 */ /* 0x000fe400020f0c03 */
        /* <DEDUP_REMOVED lines=10> */
.L_x_75:
[----:B------:R-:W-:Y:S05]  /*ec80*/  BSYNC B1 ;  /* 0x0000000000017941 */ /* 0x000fea0003800000 */
.L_x_59:
[----:B-1--4-:R-:W4:Y:S02]  /*ec90*/  LDL R0, [R1+0x180] ;  /* 0x0001800001007983 */ /* 0x012f240000100800 */
[----:B----4-:R-:W-:-:S13]  /*eca0*/  ISETP.NE.AND P0, PT, R0, RZ, PT ;  /* 0x000000ff0000720c */ /* 0x010fda0003f05270 */
[----:B------:R-:W-:Y:S01]  /*ecb0*/  @P0 WARPSYNC 0xffffffff ;  /* 0xffffffff00000948 */ /* 0x000fe20003800000 */
[----:B------:R-:W-:Y:S06]  /*ecc0*/  @P0 BAR.SYNC.DEFER_BLOCKING 0x5, 0x100 ;  /* 0x0144000000000b1d */ /* 0x000fec0000010000 */
[----:B--23--:R-:W1:Y:S04]  /*ecd0*/  @P0 LDS.128 R4, [0x1a080] ;  /* 0x01a08000ff040984 */ /* 0x00ce680000000c00 */
[----:B-1----:R1:W-:Y:S04]  /*ece0*/  @P0 STL.64 [R1+0x48], R4 ;  /* 0x0000480401000387 */ /* 0x0023e80000100a00 */
[----:B------:R1:W-:Y:S04]  /*ecf0*/  @P0 STL.64 [R1+0x50], R6 ;  /* 0x0000500601000387 */ /* 0x0003e80000100a00 */
[----:B------:R-:W-:Y:S06]  /*ed00*/  @P0 BAR.ARV 0x4, 0x100 ;  /* 0x0104000000000b1d */ /* 0x000fec0000002000 */
[----:B------:R-:W-:Y:S05]  /*ed10*/  @P0 BRA `(.L_x_96) ;  /* 0x00000b9000000947 */ /* 0x000fea0003800000 */
[----:B------:R-:W2:Y:S01]  /*ed20*/  S2R R0, SR_TID.X ;  /* 0x0000000000007919 */ /* 0x000ea20000002100 */
[----:B-1----:R-:W-:Y:S01]  /*ed30*/  IMAD.MOV.U32 R7, RZ, RZ, RZ ;  /* 0x000000ffff077224 */ /* 0x002fe200078e00ff */
[----:B--2---:R-:W-:-:S04]  /*ed40*/  LOP3.LUT R13, R0, 0x1f, RZ, 0xc0, !PT ;  /* 0x0000001f000d7812 */ /* 0x004fc800078ec0ff */
[----:B------:R-:W-:Y:S01]  /*ed50*/  ISETP.NE.AND P5, PT, R13, 0x1f, PT ;  /* 0x0000001f0d00780c */ /* 0x000fe20003fa5270 */
[----:B------:R-:W-:Y:S10]  /*ed60*/  BRA.DIV ~URZ, `(.L_x_97) ;  /* 0x00001f927f007947 */ /* 0x000ff4000b800000 */
[----:B------:R1:W2:Y:S02]  /*ed70*/  SHFL.IDX PT, R9, R22, RZ, 0x1f ;  /* 0x00001fff16097589 */ /* 0x0002a400000e0000 */
.L_x_148:
[----:B------:R-:W-:Y:S05]  /*ed80*/  BRA.DIV ~URZ, `(.L_x_98) ;  /* 0x00001fe27f007947 */ /* 0x000fea000b800000 */
[----:B------:R3:W4:Y:S02]  /*ed90*/  SHFL.IDX PT, R8, R22, 0x1, 0x1f ;  /* 0x00201f0016087f89 */ /* 0x00072400000e0000 */
.L_x_149:
[----:B------:R-:W5:Y:S01]  /*eda0*/  LDL R0, [R1+0x54] ;  /* 0x0000540001007983 */ /* 0x000f620000100800 */
[----:B------:R-:W-:Y:S02]  /*edb0*/  IMAD.MOV.U32 R6, RZ, RZ, RZ ;  /* 0x000000ffff067224 */ /* 0x000fe400078e00ff */
[----:B-----5:R-:W-:-:S05]  /*edc0*/  IMAD.IADD R0, R0, 0x1, R13 ;  /* 0x0000000100007824 */ /* 0x020fca00078e020d */
[----:B------:R-:W-:-:S13]  /*edd0*/  ISETP.GE.OR P0, PT, R0, c[0x0][0x53c], !P5 ;  /* 0x00014f0000007a0c */ /* 0x000fda0006f06670 */
[----:B------:R-:W-:Y:S01]  /*ede0*/  @!P0 IMAD.MOV.U32 R2, RZ, RZ, 0x4 ;  /* 0x00000004ff028424 */ /* 0x000fe200078e00ff */
[----:B------:R-:W-:-:S03]  /*edf0*/  @!P0 MOV R3, 0x4 ;  /* 0x0000000400038802 */ /* 0x000fc60000000f00 */
[----:B------:R-:W-:-:S04]  /*ee00*/  @!P0 IMAD.WIDE R4, R0, R2, c[0x0][0x580] ;  /* 0x0001600000048625 */ /* 0x000fc800078e0202 */
[----:B------:R-:W-:Y:S01]  /*ee10*/  @!P0 IMAD.WIDE R2, R0, R3, c[0x0][0x578] ;  /* 0x00015e0000028625 */ /* 0x000fe200078e0203 */
[----:B------:R-:W5:Y:S04]  /*ee20*/  @!P0 LDG.E R6, [R4.64] ;  /* 0x0000000604068981 */ /* 0x000f68000c1e1900 */
[----:B------:R-:W5:Y:S01]  /*ee30*/  @!P0 LDG.E R7, [R2.64] ;  /* 0x0000000602078981 */ /* 0x000f62000c1e1900 */
[C---:B------:R-:W-:Y:S02]  /*ee40*/  ISETP.GE.U32.AND P4, PT, R13.reuse, 0x10, PT ;  /* 0x000000100d00780c */ /* 0x040fe40003f86070 */
[C---:B------:R-:W-:Y:S02]  /*ee50*/  ISETP.GE.U32.AND P3, PT, R13.reuse, 0x8, PT ;  /* 0x000000080d00780c */ /* 0x040fe40003f66070 */
[----:B------:R-:W-:-:S02]  /*ee60*/  ISETP.GE.U32.AND P2, PT, R13, 0x4, PT ;  /* 0x000000040d00780c */ /* 0x000fc40003f46070 */
[C---:B------:R-:W-:Y:S02]  /*ee70*/  ISETP.GE.U32.AND P1, PT, R13.reuse, 0x2, PT ;  /* 0x000000020d00780c */ /* 0x040fe40003f26070 */
[----:B------:R-:W-:Y:S02]  /*ee80*/  ISETP.NE.AND P0, PT, R13, RZ, PT ;  /* 0x000000ff0d00720c */ /* 0x000fe40003f05270 */
[----:B------:R-:W-:Y:S01]  /*ee90*/  MOV R10, RZ ;  /* 0x000000ff000a7202 */ /* 0x000fe20000000f00 */
[----:B-----5:R-:W-:Y:S01]  /*eea0*/  IMAD R0, R7, R6, RZ ;  /* 0x0000000607007224 */ /* 0x020fe200078e02ff */
[----:B------:R-:W-:Y:S07]  /*eeb0*/  BRA.DIV ~URZ, `(.L_x_99) ;  /* 0x00001f227f007947 */ /* 0x000fee000b800000 */
[----:B------:R1:W3:Y:S02]  /*eec0*/  SHFL.UP PT, R4, R0, 0x1, RZ ;  /* 0x0420000000047989 */ /* 0x0002e400000e00ff */
.L_x_150:
[----:B---3--:R-:W-:-:S04]  /*eed0*/  SEL R4, R4, RZ, P0 ;  /* 0x000000ff04047207 */ /* 0x008fc80000000000 */
        /* <DEDUP_REMOVED lines=14> */
[----:B------:R1:W3:Y:S02]  /*efc0*/  SHFL.IDX PT, R0, R4, 0x1f, 0x1f ;  /* 0x03e01f0004007f89 */ /* 0x0002e400000e0000 */
.L_x_151:
[----:B---3--:R-:W-:Y:S01]  /*efd0*/  IMAD R0, R0, c[0x0][0x538], RZ ;  /* 0x00014e0000007a24 */ /* 0x008fe200078e02ff */
[----:B------:R-:W-:Y:S04]  /*efe0*/  BSSY B1, `(.L_x_101) ;  /* 0x0000083000017945 */ /* 0x000fe80003800000 */
[----:B----4-:R-:W-:-:S04]  /*eff0*/  IADD3 R8, R0, R8, RZ ;  /* 0x0000000800087210 */ /* 0x010fc80007ffe0ff */
[----:B--2---:R-:W-:-:S13]  /*f000*/  ISETP.GT.AND P6, PT, R8, R9, PT ;  /* 0x000000090800720c */ /* 0x004fda0003fc4270 */
[----:B------:R-:W-:Y:S05]  /*f010*/  @P6 BRA `(.L_x_102) ;  /* 0x0000025000006947 */ /* 0x000fea0003800000 */
.L_x_106:
[----:B------:R-:W2:Y:S02]  /*f020*/  LDL.LU R0, [R1+0x54] ;  /* 0x0000540001007983 */ /* 0x000ea40000300800 */
[----:B--2---:R-:W-:-:S04]  /*f030*/  IADD3 R0, R0, 0x1f, RZ ;  /* 0x0000001f00007810 */ /* 0x004fc80007ffe0ff */
[----:B------:R-:W-:-:S13]  /*f040*/  ISETP.GE.AND P6, PT, R0, c[0x0][0x53c], PT ;  /* 0x00014f0000007a0c */ /* 0x000fda0003fc6270 */
[----:B------:R-:W-:Y:S05]  /*f050*/  @P6 BRA `(.L_x_103) ;  /* 0x0000076000006947 */ /* 0x000fea0003800000 */
[----:B------:R2:W-:Y:S01]  /*f060*/  STL [R1+0x54], R0 ;  /* 0x0000540001007387 */ /* 0x0005e20000100800 */
[----:B------:R-:W-:Y:S01]  /*f070*/  CS2R R6, SRZ ;  /* 0x0000000000067805 */ /* 0x000fe2000001ff00 */
[----:B--2---:R-:W-:-:S04]  /*f080*/  IADD3 R0, R0, R13, RZ ;  /* 0x0000000d00007210 */ /* 0x004fc80007ffe0ff */
[----:B------:R-:W-:-:S13]  /*f090*/  ISETP.GE.OR P6, PT, R0, c[0x0][0x53c], !P5 ;  /* 0x00014f0000007a0c */ /* 0x000fda0006fc6670 */
[----:B------:R-:W-:Y:S02]  /*f0a0*/  @!P6 MOV R2, 0x4 ;  /* 0x000000040002e802 */ /* 0x000fe40000000f00 */
[----:B------:R-:W-:-:S03]  /*f0b0*/  @!P6 MOV R3, 0x4 ;  /* 0x000000040003e802 */ /* 0x000fc60000000f00 */
[----:B-1----:R-:W-:-:S04]  /*f0c0*/  @!P6 IMAD.WIDE R4, R0, R2, c[0x0][0x580] ;  /* 0x000160000004e625 */ /* 0x002fc800078e0202 */
[----:B------:R-:W-:Y:S01]  /*f0d0*/  @!P6 IMAD.WIDE R2, R0, R3, c[0x0][0x578] ;  /* 0x00015e000002e625 */ /* 0x000fe200078e0203 */
[----:B------:R-:W2:Y:S04]  /*f0e0*/  @!P6 LDG.E R6, [R4.64] ;  /* 0x000000060406e981 */ /* 0x000ea8000c1e1900 */
[----:B------:R-:W2:Y:S02]  /*f0f0*/  @!P6 LDG.E R7, [R2.64] ;  /* 0x000000060207e981 */ /* 0x000ea4000c1e1900 */
[----:B--2---:R-:W-:Y:S01]  /*f100*/  IMAD R0, R7, R6, RZ ;  /* 0x0000000607007224 */ /* 0x004fe200078e02ff */
[----:B------:R-:W-:Y:S05]  /*f110*/  BRA.DIV ~URZ, `(.L_x_104) ;  /* 0x00001ea27f007947 */ /* 0x000fea000b800000 */
[----:B------:R1:W2:Y:S02]  /*f120*/  SHFL.UP PT, R2, R0, 0x1, RZ ;  /* 0x0420000000027989 */ /* 0x0002a400000e00ff */
.L_x_152:
        /* <DEDUP_REMOVED lines=16> */
.L_x_153:
[----:B--2---:R-:W-:-:S05]  /*f230*/  IMAD R0, R0, c[0x0][0x538], RZ ;  /* 0x00014e0000007a24 */ /* 0x004fca00078e02ff */
[----:B------:R-:W-:-:S04]  /*f240*/  IADD3 R8, R0, R8, RZ ;  /* 0x0000000800087210 */ /* 0x000fc80007ffe0ff */
[----:B------:R-:W-:-:S13]  /*f250*/  ISETP.GT.AND P6, PT, R8, R9, PT ;  /* 0x000000090800720c */ /* 0x000fda0003fc4270 */
[----:B-1----:R-:W-:Y:S05]  /*f260*/  @!P6 BRA `(.L_x_106) ;  /* 0xfffffdb00000e947 */ /* 0x002fea000383ffff */
.L_x_102:
[----:B------:R-:W-:-:S05]  /*f270*/  IADD3 R8, -R0, R8, RZ ;  /* 0x0000000800087210 */ /* 0x000fca0007ffe1ff */
[----:B------:R-:W-:-:S05]  /*f280*/  IMAD R0, R4, c[0x0][0x538], R8 ;  /* 0x00014e0004007a24 */ /* 0x000fca00078e0208 */
[----:B------:R-:W-:Y:S01]  /*f290*/  ISETP.GT.AND P0, PT, R0, R9, PT ;  /* 0x000000090000720c */ /* 0x000fe20003f04270 */
[----:B------:R-:W-:-:S12]  /*f2a0*/  BRA.DIV ~URZ, `(.L_x_107) ;  /* 0x00001f027f007947 */ /* 0x000fd8000b800000 */
[----:B------:R-:W-:-:S04]  /*f2b0*/  VOTE.ANY R5, PT, !P0 ;  /* 0x0000000000057806 */ /* 0x000fc800040e0100 */
.L_x_154:
[----:B------:R2:W3:Y:S01]  /*f2c0*/  POPC R11, R5 ;  /* 0x00000005000b7309 */ /* 0x0004e20000000000 */
[----:B------:R-:W-:Y:S05]  /*f2d0*/  BRA.DIV ~URZ, `(.L_x_108) ;  /* 0x00001f227f007947 */ /* 0x000fea000b800000 */
[----:B---3--:R3:W4:Y:S04]  /*f2e0*/  SHFL.IDX PT, R6, R6, R11, 0x1f ;  /* 0x00001f0b06067589 */ /* 0x00872800000e0000 */
[----:B------:R3:W1:Y:S02]  /*f2f0*/  SHFL.IDX PT, R7, R7, R11, 0x1f ;  /* 0x00001f0b07077589 */ /* 0x00066400000e0000 */
.L_x_155:
[----:B------:R-:W-:Y:S01]  /*f300*/  ISETP.NE.AND P0, PT, R5, RZ, PT ;  /* 0x000000ff0500720c */ /* 0x000fe20003f05270 */
[----:B------:R-:W-:-:S12]  /*f310*/  BSSY B0, `(.L_x_109) ;  /* 0x0000005000007945 */ /* 0x000fd80003800000 */
[----:B------:R-:W-:Y:S05]  /*f320*/  @!P0 BRA `(.L_x_110) ;  /* 0x0000003000008947 */ /* 0x000fea0003800000 */
[----:B------:R-:W-:Y:S01]  /*f330*/  IADD3 R0, R11, -0x1, RZ ;  /* 0xffffffff0b007810 */ /* 0x000fe20007ffe0ff */
[----:B------:R-:W-:Y:S05]  /*f340*/  BRA.DIV ~URZ, `(.L_x_111) ;  /* 0x00001f827f007947 */ /* 0x000fea000b800000 */
[----:B------:R2:W3:Y:S02]  /*f350*/  SHFL.IDX PT, R10, R4, R0, 0x1f ;  /* 0x00001f00040a7589 */ /* 0x0004e400000e0000 */
.L_x_110:
[----:B------:R-:W-:Y:S05]  /*f360*/  BSYNC B0 ;  /* 0x0000000000007941 */ /* 0x000fea0003800000 */
.L_x_109:
[----:B--23--:R-:W-:Y:S01]  /*f370*/  IMAD R5, R10, c[0x0][0x538], R8 ;  /* 0x00014e000a057a24 */ /* 0x00cfe200078e0208 */
[----:B-1--4-:R-:W-:Y:S02]  /*f380*/  IABS R4, R6 ;  /* 0x0000000600047213 */ /* 0x012fe40000000000 */
[----:B------:R-:W-:Y:S01]  /*f390*/  IABS R0, R7 ;  /* 0x0000000700007213 */ /* 0x000fe20000000000 */
[----:B------:R-:W-:Y:S01]  /*f3a0*/  IMAD.IADD R10, R9, 0x1, -R5 ;  /* 0x00000001090a7824 */ /* 0x000fe200078e0a05 */
[----:B------:R1:W-:Y:S01]  /*f3b0*/  STL [R1+0x48], R5 ;  /* 0x0000480501007387 */ /* 0x0003e20000100800 */
[----:B------:R-:W2:Y:S03]  /*f3c0*/  I2F.RP R2, R4 ;  /* 0x0000000400027306 */ /* 0x000ea60000209400 */
[----:B------:R-:W3:Y:S05]  /*f3d0*/  LDL.LU R14, [R1+0x54] ;  /* 0x00005400010e7983 */ /* 0x000eea0000300800 */
[----:B--2---:R-:W2:Y:S02]  /*f3e0*/  MUFU.RCP R2, R2 ;  /* 0x0000000200027308 */ /* 0x004ea40000001000 */
[----:B--2---:R-:W-:-:S06]  /*f3f0*/  IADD3 R2, R2, 0xffffffe, RZ ;  /* 0x0ffffffe02027810 */ /* 0x004fcc0007ffe0ff */
[----:B------:R-:W2:Y:S01]  /*f400*/  F2I.FTZ.U32.TRUNC.NTZ R3, R2 ;  /* 0x0000000200037305 */ /* 0x000ea2000021f000 */
[----:B-1----:R-:W-:Y:S01]  /*f410*/  IMAD.MOV.U32 R5, RZ, RZ, R0 ;  /* 0x000000ffff057224 */ /* 0x002fe200078e0000 */
[----:B------:R-:W-:Y:S02]  /*f420*/  IABS R0, R6 ;  /* 0x0000000600007213 */ /* 0x000fe40000000000 */
[----:B------:R-:W-:-:S04]  /*f430*/  IABS R9, R10 ;  /* 0x0000000a00097213 */ /* 0x000fc80000000000 */
[----:B------:R-:W1:Y:S01]  /*f440*/  I2F.RP R12, R5 ;  /* 0x00000005000c7306 */ /* 0x000e620000209400 */
[----:B--2---:R-:W-:-:S04]  /*f450*/  IMAD.MOV R2, RZ, RZ, -R3 ;  /* 0x000000ffff027224 */ /* 0x004fc800078e0a03 */
[----:B------:R-:W-:Y:S01]  /*f460*/  IMAD R8, R2, R4, RZ ;  /* 0x0000000402087224 */ /* 0x000fe200078e02ff */
[----:B------:R-:W-:Y:S01]  /*f470*/  MOV R2, RZ ;  /* 0x000000ff00027202 */ /* 0x000fe20000000f00 */
[----:B------:R-:W-:-:S04]  /*f480*/  IMAD.MOV R0, RZ, RZ, -R0 ;  /* 0x000000ffff007224 */ /* 0x000fc800078e0a00 */
[----:B------:R-:W-:-:S04]  /*f490*/  IMAD.HI.U32 R8, R3, R8, R2 ;  /* 0x0000000803087227 */ /* 0x000fc800078e0002 */
[----:B------:R-:W-:Y:S02]  /*f4a0*/  IMAD.MOV.U32 R2, RZ, RZ, R9 ;  /* 0x000000ffff027224 */ /* 0x000fe400078e0009 */
[----:B------:R-:W-:Y:S02]  /*f4b0*/  IMAD.MOV.U32 R3, RZ, RZ, R0 ;  /* 0x000000ffff037224 */ /* 0x000fe400078e0000 */
[----:B------:R-:W-:-:S04]  /*f4c0*/  IMAD.HI.U32 R0, R8, R2, RZ ;  /* 0x0000000208007227 */ /* 0x000fc800078e00ff */
[----:B------:R-:W-:Y:S02]  /*f4d0*/  IMAD R2, R0, R3, R2 ;  /* 0x0000000300027224 */ /* 0x000fe400078e0202 */
[----:B-1----:R-:W1:Y:S03]  /*f4e0*/  MUFU.RCP R3, R12 ;  /* 0x0000000c00037308 */ /* 0x002e660000001000 */
[----:B------:R-:W-:Y:S02]  /*f4f0*/  ISETP.GT.U32.AND P1, PT, R4, R2, PT ;  /* 0x000000020400720c */ /* 0x000fe40003f24070 */
[----:B-1----:R-:W-:-:S11]  /*f500*/  IADD3 R3, R3, 0xffffffe, RZ ;  /* 0x0ffffffe03037810 */ /* 0x002fd60007ffe0ff */
[-C--:B------:R-:W-:Y:S01]  /*f510*/  @!P1 IADD3 R2, R2, -R4.reuse, RZ ;  /* 0x8000000402029210 */ /* 0x080fe20007ffe0ff */
[----:B------:R-:W1:Y:S03]  /*f520*/  F2I.FTZ.U32.TRUNC.NTZ R3, R3 ;  /* 0x0000000300037305 */ /* 0x000e66000021f000 */
[----:B------:R-:W-:Y:S02]  /*f530*/  ISETP.GE.U32.AND P2, PT, R2, R4, PT ;  /* 0x000000040200720c */ /* 0x000fe40003f46070 */
[----:B------:R-:W-:Y:S02]  /*f540*/  LOP3.LUT R2, R10, R6, RZ, 0x3c, !PT ;  /* 0x000000060a027212 */ /* 0x000fe400078e3cff */
[----:B------:R-:W-:Y:S02]  /*f550*/  @!P1 IADD3 R0, R0, 0x1, RZ ;  /* 0x0000000100009810 */ /* 0x000fe40007ffe0ff */
[----:B------:R-:W-:-:S02]  /*f560*/  ISETP.GE.AND P0, PT, R2, RZ, PT ;  /* 0x000000ff0200720c */ /* 0x000fc40003f06270 */
[----:B------:R-:W-:-:S05]  /*f570*/  ISETP.NE.AND P1, PT, R6, RZ, PT ;  /* 0x000000ff0600720c */ /* 0x000fca0003f25270 */
[----:B------:R-:W-:Y:S01]  /*f580*/  @P2 IADD3 R0, R0, 0x1, RZ ;  /* 0x0000000100002810 */ /* 0x000fe20007ffe0ff */
[----:B-1----:R-:W-:-:S04]  /*f590*/  IMAD.MOV R2, RZ, RZ, -R3 ;  /* 0x000000ffff027224 */ /* 0x002fc800078e0a03 */
[----:B------:R-:W-:Y:S01]  /*f5a0*/  IMAD.MOV.U32 R4, RZ, RZ, R2 ;  /* 0x000000ffff047224 */ /* 0x000fe200078e0002 */
[----:B------:R-:W-:Y:S01]  /*f5b0*/  IABS R2, R7 ;  /* 0x0000000700027213 */ /* 0x000fe20000000000 */
[----:B------:R-:W-:Y:S01]  /*f5c0*/  @!P0 IMAD.MOV R0, RZ, RZ, -R0 ;  /* 0x000000ffff008224 */ /* 0x000fe200078e0a00 */
[----:B------:R-:W-:Y:S01]  /*f5d0*/  @!P1 LOP3.LUT R0, RZ, R6, RZ, 0x33, !PT ;  /* 0x00000006ff009212 */ /* 0x000fe200078e33ff */
[----:B------:R-:W-:Y:S01]  /*f5e0*/  IMAD R4, R4, R5, RZ ;  /* 0x0000000504047224 */ /* 0x000fe200078e02ff */
[----:B------:R-:W-:Y:S01]  /*f5f0*/  IADD3 R8, RZ, -R2, RZ ;  /* 0x80000002ff087210 */ /* 0x000fe20007ffe0ff */
[----:B------:R-:W-:Y:S01]  /*f600*/  IMAD.MOV.U32 R2, RZ, RZ, RZ ;  /* 0x000000ffff027224 */ /* 0x000fe200078e00ff */
[----:B------:R-:W-:-:S03]  /*f610*/  IABS R9, R0 ;  /* 0x0000000000097213 */ /* 0x000fc60000000000 */
[----:B------:R-:W-:Y:S01]  /*f620*/  IMAD.HI.U32 R2, R3, R4, R2 ;  /* 0x0000000403027227 */ /* 0x000fe200078e0002 */
[----:B------:R-:W-:-:S03]  /*f630*/  MOV R4, R8 ;  /* 0x0000000800047202 */ /* 0x000fc60000000f00 */
[----:B------:R-:W-:-:S04]  /*f640*/  IMAD.MOV.U32 R3, RZ, RZ, R9 ;  /* 0x000000ffff037224 */ /* 0x000fc800078e0009 */
[----:B------:R-:W-:-:S04]  /*f650*/  IMAD.HI.U32 R2, R2, R3, RZ ;  /* 0x0000000302027227 */ /* 0x000fc800078e00ff */
[----:B------:R-:W-:-:S05]  /*f660*/  IMAD R3, R2, R4, R3 ;  /* 0x0000000402037224 */ /* 0x000fca00078e0203 */
[----:B------:R-:W-:-:S13]  /*f670*/  ISETP.GT.U32.AND P1, PT, R5, R3, PT ;  /* 0x000000030500720c */ /* 0x000fda0003f24070 */
[----:B------:R-:W-:-:S05]  /*f680*/  @!P1 IMAD.IADD R3, R3, 0x1, -R5 ;  /* 0x0000000103039824 */ /* 0x000fca00078e0a05 */
[----:B------:R-:W-:Y:S02]  /*f690*/  ISETP.GE.U32.AND P2, PT, R3, R5, PT ;  /* 0x000000050300720c */ /* 0x000fe40003f46070 */
[----:B------:R-:W-:Y:S02]  /*f6a0*/  LOP3.LUT R3, R0, R7, RZ, 0x3c, !PT ;  /* 0x0000000700037212 */ /* 0x000fe400078e3cff */
[----:B------:R-:W-:Y:S02]  /*f6b0*/  @!P1 IADD3 R2, R2, 0x1, RZ ;  /* 0x0000000102029810 */ /* 0x000fe40007ffe0ff */
[----:B------:R-:W-:Y:S02]  /*f6c0*/  ISETP.GE.AND P0, PT, R3, RZ, PT ;  /* 0x000000ff0300720c */ /* 0x000fe40003f06270 */
[----:B------:R-:W-:-:S05]  /*f6d0*/  ISETP.NE.AND P1, PT, R7, RZ, PT ;  /* 0x000000ff0700720c */ /* 0x000fca0003f25270 */
[----:B------:R-:W-:-:S06]  /*f6e0*/  @P2 IADD3 R2, R2, 0x1, RZ ;  /* 0x0000000102022810 */ /* 0x000fcc0007ffe0ff */
[----:B------:R-:W-:Y:S02]  /*f6f0*/  @!P0 IMAD.MOV R2, RZ, RZ, -R2 ;  /* 0x000000ffff028224 */ /* 0x000fe400078e0a02 */
[----:B------:R-:W-:-:S04]  /*f700*/  @!P1 LOP3.LUT R2, RZ, R7, RZ, 0x33, !PT ;  /* 0x00000007ff029212 */ /* 0x000fc800078e33ff */
[----:B------:R-:W-:Y:S01]  /*f710*/  IADD3 R3, -R2, RZ, RZ ;  /* 0x000000ff02037210 */ /* 0x000fe20007ffe1ff */
[----:B------:R-:W-:Y:S02]  /*f720*/  IMAD R6, R0, R6, RZ ;  /* 0x0000000600067224 */ /* 0x000fe400078e02ff */
[C---:B------:R-:W-:Y:S02]  /*f730*/  IMAD R2, R7.reuse, 0x1000000, R2 ;  /* 0x0100000007027824 */ /* 0x040fe400078e0202 */
[----:B------:R-:W-:Y:S01]  /*f740*/  IMAD R0, R7, R3, R0 ;  /* 0x0000000307007224 */ /* 0x000fe200078e0200 */
[----:B------:R-:W-:-:S03]  /*f750*/  IADD3 R3, R10, -R6, RZ ;  /* 0x800000060a037210 */ /* 0x000fc60007ffe0ff */
[----:B------:R-:W-:-:S05]  /*f760*/  IMAD R0, R0, 0x10000, R2 ;  /* 0x0001000000007824 */ /* 0x000fca00078e0202 */
[----:B------:R1:W-:Y:S01]  /*f770*/  STL [R1+0x50], R0 ;  /* 0x0000500001007387 */ /* 0x0003e20000100800 */
[----:B---3--:R-:W-:-:S05]  /*f780*/  IMAD.IADD R14, R11, 0x1, R14 ;  /* 0x000000010b0e7824 */ /* 0x008fca00078e020e */
[----:B------:R1:W-:Y:S04]  /*f790*/  STL [R1+0x54], R14 ;  /* 0x0000540e01007387 */ /* 0x0003e80000100800 */
[----:B------:R1:W-:Y:S01]  /*f7a0*/  STL [R1+0x4c], R3 ;  /* 0x00004c0301007387 */ /* 0x0003e20000100800 */
[----:B------:R-:W-:Y:S05]  /*f7b0*/  BRA `(.L_x_112) ;  /* 0x0000005000007947 */ /* 0x000fea0003800000 */
.L_x_103:
[----:B------:R-:W-:Y:S01]  /*f7c0*/  MOV R0, c[0x0][0x53c] ;  /* 0x00014f0000007a02 */ /* 0x000fe20000000f00 */
[----:B------:R2:W-:Y:S04]  /*f7d0*/  STL [R1+0x48], R9 ;  /* 0x0000480901007387 */ /* 0x0005e80000100800 */
[----:B------:R2:W-:Y:S04]  /*f7e0*/  STL [R1+0x4c], RZ ;  /* 0x00004cff01007387 */ /* 0x0005e80000100800 */
[----:B------:R2:W-:Y:S04]  /*f7f0*/  STL [R1+0x50], RZ ;  /* 0x000050ff01007387 */ /* 0x0005e80000100800 */
[----:B------:R2:W-:Y:S02]  /*f800*/  STL [R1+0x54], R0 ;  /* 0x0000540001007387 */ /* 0x0005e40000100800 */
.L_x_112:
[----:B------:R-:W-:Y:S05]  /*f810*/  BSYNC B1 ;  /* 0x0000000000017941 */ /* 0x000fea0003800000 */
.L_x_101:
[----:B-1----:R-:W3:Y:S04]  /*f820*/  LDL R4, [R1+0x48] ;  /* 0x0000480001047983 */ /* 0x002ee80000100800 */
[----:B------:R-:W3:Y:S04]  /*f830*/  LDL R5, [R1+0x4c] ;  /* 0x00004c0001057983 */ /* 0x000ee80000100800 */
[----:B------:R-:W3:Y:S04]  /*f840*/  LDL R6, [R1+0x50] ;  /* 0x0000500001067983 */ /* 0x000ee80000100800 */
[----:B------:R-:W3:Y:S01]  /*f850*/  LDL R7, [R1+0x54] ;  /* 0x0000540001077983 */ /* 0x000ee20000100800 */
[----:B------:R-:W-:Y:S03]  /*f860*/  WARPSYNC 0xffffffff ;  /* 0xffffffff00007948 */ /* 0x000fe60003800000 */
[----:B------:R-:W-:Y:S01]  /*f870*/  BAR.SYNC.DEFER_BLOCKING 0x4, 0x100 ;  /* 0x0104000000007b1d */ /* 0x000fe20000010000 */
[----:B------:R-:W-:-:S13]  /*f880*/  ISETP.NE.AND P0, PT, R13, RZ, PT ;  /* 0x000000ff0d00720c */ /* 0x000fda0003f05270 */
[----:B---3--:R1:W-:Y:S04]  /*f890*/  @!P0 STS.128 [0x1a080], R4 ;  /* 0x01a08004ff008388 */ /* 0x0083e80000000c00 */
[----:B------:R-:W-:Y:S06]  /*f8a0*/  BAR.ARV 0x5, 0x100 ;  /* 0x0144000000007b1d */ /* 0x000fec0000002000 */
.L_x_96:
[----:B--2---:R-:W2:Y:S02]  /*f8b0*/  LDL R0, [R1+0x54] ;  /* 0x0000540001007983 */ /* 0x004ea40000100800 */
[----:B--2---:R-:W-:-:S13]  /*f8c0*/  ISETP.GE.AND P0, PT, R0, c[0x0][0x53c], PT ;  /* 0x00014f0000007a0c */ /* 0x004fda0003f06270 */
[----:B-1----:R-:W-:Y:S01]  /*f8d0*/  @P0 CALL.REL.NOINC `(.L_x_113) ;  /* 0x0000001000000944 */ /* 0x002fe20003c00000 */
[----:B------:R-:W-:Y:S05]  /*f8e0*/  BRA `(.L_x_114) ;  /* 0xffff22f000007947 */ /* 0x000fea000383ffff */
.L_x_113:
[----:B------:R-:W-:Y:S05]  /*f8f0*/  EXIT ;  /* 0x000000000000794d */ /* 0x000fea0003800000 */
.L_x_16:
[----:B------:R-:W-:Y:S01]  /*f900*/  IMAD.MOV.U32 R0, RZ, RZ, R5 ;  /* 0x000000ffff007224 */ /* 0x000fe200078e0005 */
[----:B------:R-:W-:Y:S02]  /*f910*/  MOV R3, 0x1 ;  /* 0x0000000100037802 */ /* 0x000fe40000000f00 */
[----:B------:R-:W-:Y:S02]  /*f920*/  MOV R2, 0xf940 ;  /* 0x0000f94000027802 */ /* 0x000fe40000000f00 */
[----:B------:R-:W-:Y:S05]  /*f930*/  CALL.REL.NOINC `($__internal_2_$__cuda_sm70_shflsync_up_p) ;  /* 0x00001ad000007944 */ /* 0x000fea0003c00000 */
[----:B------:R-:W-:Y:S01]  /*f940*/  MOV R0, R4 ;  /* 0x0000000400007202 */ /* 0x000fe20000000f00 */
[----:B------:R-:W-:Y:S05]  /*f950*/  BRA `(.L_x_115) ;  /* 0xffff0b1000007947 */ /* 0x000fea000383ffff */
.L_x_17:
[----:B------:R-:W-:Y:S01]  /*f960*/  IMAD.MOV.U32 R0, RZ, RZ, R5 ;  /* 0x000000ffff007224 */ /* 0x000fe200078e0005 */
[----:B------:R-:W-:Y:S02]  /*f970*/  MOV R3, 0x2 ;  /* 0x0000000200037802 */ /* 0x000fe40000000f00 */
[----:B------:R-:W-:Y:S02]  /*f980*/  MOV R2, 0xf9a0 ;  /* 0x0000f9a000027802 */ /* 0x000fe40000000f00 */
[----:B------:R-:W-:Y:S05]  /*f990*/  CALL.REL.NOINC `($__internal_2_$__cuda_sm70_shflsync_up_p) ;  /* 0x00001a7000007944 */ /* 0x000fea0003c00000 */
[----:B------:R-:W-:Y:S01]  /*f9a0*/  SEL R4, R4, RZ, P4 ;  /* 0x000000ff04047207 */ /* 0x000fe20002000000 */
[----:B------:R-:W-:Y:S01]  /*f9b0*/  IMAD.MOV.U32 R3, RZ, RZ, 0x4 ;  /* 0x00000004ff037424 */ /* 0x000fe200078e00ff */
[----:B------:R-:W-:-:S03]  /*f9c0*/  MOV R2, 0xf9f0 ;  /* 0x0000f9f000027802 */ /* 0x000fc60000000f00 */
[----:B------:R-:W-:Y:S02]  /*f9d0*/  IMAD.IADD R0, R5, 0x1, R4 ;  /* 0x0000000105007824 */ /* 0x000fe400078e0204 */
        /* <DEDUP_REMOVED lines=14> */
[----:B------:R-:W-:Y:S01]  /*fac0*/  IMAD.IADD R4, R0, 0x1, R4 ;  /* 0x0000000100047824 */ /* 0x000fe200078e0204 */
[----:B------:R-:W-:-:S03]  /*fad0*/  MOV R0, 0x1f ;  /* 0x0000001f00007802 */ /* 0x000fc60000000f00 */
[----:B------:R-:W-:Y:S02]  /*fae0*/  IMAD.MOV.U32 R20, RZ, RZ, R4 ;  /* 0x000000ffff147224 */ /* 0x000fe400078e0004 */
[----:B------:R-:W-:Y:S05]  /*faf0*/  CALL.REL.NOINC `($__internal_1_$__cuda_sm70_shflsync_idx_p) ;  /* 0x000018a000007944 */ /* 0x000fea0003c00000 */
[----:B-1---5:R-:W-:Y:S05]  /*fb00*/  BRA `(.L_x_116) ;  /* 0xffff0a6000007947 */ /* 0x022fea000383ffff */
.L_x_19:
[----:B------:R-:W-:Y:S02]  /*fb10*/  SEL R0, RZ, 0x1, P0 ;  /* 0x00000001ff007807 */ /* 0x000fe40000000000 */
[----:B------:R-:W-:Y:S02]  /*fb20*/  MOV R2, 0xfb40 ;  /* 0x0000fb4000027802 */ /* 0x000fe40000000f00 */
[----:B------:R-:W-:Y:S05]  /*fb30*/  CALL.REL.NOINC `($__internal_3_$__cuda_sm70_votesync_ballot) ;  /* 0x0000193000007944 */ /* 0x000fea0003c00000 */
[----:B------:R-:W-:Y:S01]  /*fb40*/  MOV R5, R0 ;  /* 0x0000000000057202 */ /* 0x000fe20000000f00 */
[----:B------:R-:W-:Y:S05]  /*fb50*/  BRA `(.L_x_117) ;  /* 0xffff0aa000007947 */ /* 0x000fea000383ffff */
.L_x_20:
[----:B------:R-:W-:Y:S01]  /*fb60*/  IMAD.MOV.U32 R20, RZ, RZ, R8 ;  /* 0x000000ffff147224 */ /* 0x000fe200078e0008 */
[----:B--2---:R-:W-:Y:S01]  /*fb70*/  MOV R3, R13 ;  /* 0x0000000d00037202 */ /* 0x004fe20000000f00 */
[----:B------:R-:W-:Y:S01]  /*fb80*/  IMAD.MOV.U32 R0, RZ, RZ, 0x1f ;  /* 0x0000001fff007424 */ /* 0x000fe200078e00ff */
[----:B------:R-:W-:Y:S02]  /*fb90*/  MOV R2, 0xfbb0 ;  /* 0x0000fbb000027802 */ /* 0x000fe40000000f00 */
[----:B-1----:R-:W-:Y:S05]  /*fba0*/  CALL.REL.NOINC `($__internal_1_$__cuda_sm70_shflsync_idx_p) ;  /* 0x000017f000007944 */ /* 0x002fea0003c00000 */
[----:B------:R-:W-:Y:S01]  /*fbb0*/  IMAD.MOV.U32 R11, RZ, RZ, R0 ;  /* 0x000000ffff0b7224 */ /* 0x000fe200078e0000 */
[----:B------:R-:W-:Y:S01]  /*fbc0*/  MOV R20, R7 ;  /* 0x0000000700147202 */ /* 0x000fe20000000f00 */
[----:B------:R-:W-:Y:S01]  /*fbd0*/  IMAD.MOV.U32 R6, RZ, RZ, RZ ;  /* 0x000000ffff067224 */ /* 0x000fe200078e00ff */
[----:B------:R-:W-:Y:S01]  /*fbe0*/  MOV R3, R13 ;  /* 0x0000000d00037202 */ /* 0x000fe20000000f00 */
[----:B------:R-:W-:Y:S01]  /*fbf0*/  IMAD.MOV.U32 R0, RZ, RZ, 0x1f ;  /* 0x0000001fff007424 */ /* 0x000fe200078e00ff */
[----:B------:R-:W-:-:S02]  /*fc00*/  MOV R2, 0xfc20 ;  /* 0x0000fc2000027802 */ /* 0x000fc40000000f00 */
[----:B-1---5:R-:W-:Y:S05]  /*fc10*/  CALL.REL.NOINC `($__internal_1_$__cuda_sm70_shflsync_idx_p) ;  /* 0x0000178000007944 */ /* 0x022fea0003c00000 */
[----:B------:R-:W-:Y:S01]  /*fc20*/  MOV R10, R0 ;  /* 0x00000000000a7202 */ /* 0x000fe20000000f00 */
[----:B-1---5:R-:W-:Y:S05]  /*fc30*/  BRA `(.L_x_118) ;  /* 0xffff0a1000007947 */ /* 0x022fea000383ffff */
.L_x_23:
[----:B------:R-:W-:Y:S01]  /*fc40*/  IMAD.MOV.U32 R20, RZ, RZ, R4 ;  /* 0x000000ffff147224 */ /* 0x000fe200078e0004 */
[----:B------:R-:W-:-:S02]  /*fc50*/  MOV R0, 0x1f ;  /* 0x0000001f00007802 */ /* 0x000fc40000000f00 */
[----:B------:R-:W-:Y:S02]  /*fc60*/  MOV R2, 0xfc80 ;  /* 0x0000fc8000027802 */ /* 0x000fe40000000f00 */
[----:B-1234-:R-:W-:Y:S05]  /*fc70*/  CALL.REL.NOINC `($__internal_1_$__cuda_sm70_shflsync_idx_p) ;  /* 0x0000172000007944 */ /* 0x01efea0003c00000 */
[----:B------:R-:W-:Y:S01]  /*fc80*/  MOV R6, R0 ;  /* 0x0000000000067202 */ /* 0x000fe20000000f00 */
[----:B-1---5:R-:W-:Y:S05]  /*fc90*/  BRA `(.L_x_22) ;  /* 0xffff0a1000007947 */ /* 0x022fea000383ffff */
.L_x_33:
[----:B------:R-:W-:Y:S01]  /*fca0*/  IMAD.MOV.U32 R20, RZ, RZ, R10 ;  /* 0x000000ffff147224 */ /* 0x000fe200078e000a */
[----:B--2---:R-:W-:Y:S01]  /*fcb0*/  MOV R3, 0x1 ;  /* 0x0000000100037802 */ /* 0x004fe20000000f00 */
[----:B------:R-:W-:Y:S01]  /*fcc0*/  IMAD.MOV.U32 R0, RZ, RZ, 0x181f ;  /* 0x0000181fff007424 */ /* 0x000fe200078e00ff */
[----:B------:R-:W-:Y:S02]  /*fcd0*/  MOV R2, 0xfcf0 ;  /* 0x0000fcf000027802 */ /* 0x000fe40000000f00 */
[----:B------:R-:W-:Y:S05]  /*fce0*/  CALL.REL.NOINC `($__internal_1_$__cuda_sm70_shflsync_idx_p) ;  /* 0x000016b000007944 */ /* 0x000fea0003c00000 */
[----:B------:R-:W-:Y:S01]  /*fcf0*/  IMAD.MOV.U32 R5, RZ, RZ, R0 ;  /* 0x000000ffff057224 */ /* 0x000fe200078e0000 */
[----:B------:R-:W-:Y:S01]  /*fd00*/  MOV R3, 0x1 ;  /* 0x0000000100037802 */ /* 0x000fe20000000f00 */
[----:B------:R-:W-:Y:S01]  /*fd10*/  IMAD.MOV.U32 R20, RZ, RZ, R11 ;  /* 0x000000ffff147224 */ /* 0x000fe200078e000b */
[----:B------:R-:W-:Y:S02]  /*fd20*/  MOV R0, 0x181f ;  /* 0x0000181f00007802 */ /* 0x000fe40000000f00 */
[----:B------:R-:W-:Y:S02]  /*fd30*/  MOV R2, 0xfd50 ;  /* 0x0000fd5000027802 */ /* 0x000fe40000000f00 */
[----:B-1---5:R-:W-:Y:S05]  /*fd40*/  CALL.REL.NOINC `($__internal_1_$__cuda_sm70_shflsync_idx_p) ;  /* 0x0000165000007944 */ /* 0x022fea0003c00000 */
[----:B-1---5:R-:W-:Y:S05]  /*fd50*/  BRA `(.L_x_119) ;  /* 0xffff3ba000007947 */ /* 0x022fea000383ffff */
.L_x_36:
[----:B-1----:R-:W-:Y:S01]  /*fd60*/  IMAD.MOV.U32 R20, RZ, RZ, R5 ;  /* 0x000000ffff147224 */ /* 0x002fe200078e0005 */
[----:B------:R-:W-:Y:S01]  /*fd70*/  MOV R3, RZ ;  /* 0x000000ff00037202 */ /* 0x000fe20000000f00 */
[----:B------:R-:W-:Y:S01]  /*fd80*/  IMAD.MOV.U32 R0, RZ, RZ, 0x181f ;  /* 0x0000181fff007424 */ /* 0x000fe200078e00ff */
[----:B------:R-:W-:-:S02]  /*fd90*/  MOV R2, 0xfdb0 ;  /* 0x0000fdb000027802 */ /* 0x000fc40000000f00 */
[----:B------:R-:W-:Y:S05]  /*fda0*/  CALL.REL.NOINC `($__internal_1_$__cuda_sm70_shflsync_idx_p) ;  /* 0x000015f000007944 */ /* 0x000fea0003c00000 */
[----:B-----5:R-:W-:Y:S01]  /*fdb0*/  MOV R4, R0 ;  /* 0x0000000000047202 */ /* 0x020fe20000000f00 */
[----:B-1----:R-:W-:Y:S05]  /*fdc0*/  BRA `(.L_x_120) ;  /* 0xffff4cb000007947 */ /* 0x002fea000383ffff */
.L_x_37:
[----:B------:R-:W-:Y:S01]  /*fdd0*/  IMAD.MOV.U32 R20, RZ, RZ, R12 ;  /* 0x000000ffff147224 */ /* 0x000fe200078e000c */
[----:B------:R-:W-:Y:S01]  /*fde0*/  MOV R3, RZ ;  /* 0x000000ff00037202 */ /* 0x000fe20000000f00 */
[----:B------:R-:W-:Y:S01]  /*fdf0*/  IMAD.MOV.U32 R0, RZ, RZ, 0x181f ;  /* 0x0000181fff007424 */ /* 0x000fe200078e00ff */
[----:B------:R-:W-:-:S02]  /*fe00*/  MOV R2, 0xfe20 ;  /* 0x0000fe2000027802 */ /* 0x000fc40000000f00 */
[----:B-12---:R-:W-:Y:S05]  /*fe10*/  CALL.REL.NOINC `($__internal_1_$__cuda_sm70_shflsync_idx_p) ;  /* 0x0000158000007944 */ /* 0x006fea0003c00000 */
[----:B-1---5:R-:W-:Y:S05]  /*fe20*/  BRA `(.L_x_121) ;  /* 0xffff4c7000007947 */ /* 0x022fea000383ffff */
.L_x_40:
[----:B------:R-:W-:Y:S01]  /*fe30*/  IMAD.MOV.U32 R20, RZ, RZ, R5 ;  /* 0x000000ffff147224 */ /* 0x000fe200078e0005 */
[----:B--2---:R-:W-:Y:S01]  /*fe40*/  MOV R3, 0x1 ;  /* 0x0000000100037802 */ /* 0x004fe20000000f00 */
[----:B----4-:R-:W-:Y:S01]  /*fe50*/  IMAD.MOV.U32 R0, RZ, RZ, 0x181f ;  /* 0x0000181fff007424 */ /* 0x010fe200078e00ff */
[----:B------:R-:W-:-:S03]  /*fe60*/  MOV R2, 0xfe80 ;  /* 0x0000fe8000027802 */ /* 0x000fc60000000f00 */
[----:B-1-3--:R-:W-:Y:S05]  /*fe70*/  CALL.REL.NOINC `($__internal_1_$__cuda_sm70_shflsync_idx_p) ;  /* 0x0000152000007944 */ /* 0x00afea0003c00000 */
[----:B-----5:R-:W-:Y:S01]  /*fe80*/  IMAD.MOV.U32 R4, RZ, RZ, R0 ;  /* 0x000000ffff047224 */ /* 0x020fe200078e0000 */
[----:B------:R-:W-:Y:S01]  /*fe90*/  MOV R3, 0x1 ;  /* 0x0000000100037802 */ /* 0x000fe20000000f00 */
[----:B------:R-:W-:Y:S01]  /*fea0*/  IMAD.MOV.U32 R20, RZ, RZ, R12 ;  /* 0x000000ffff147224 */ /* 0x000fe200078e000c */
[----:B------:R-:W-:-:S02]  /*feb0*/  MOV R0, 0x181f ;  /* 0x0000181f00007802 */ /* 0x000fc40000000f00 */
[----:B------:R-:W-:Y:S02]  /*fec0*/  MOV R2, 0xfee0 ;  /* 0x0000fee000027802 */ /* 0x000fe40000000f00 */
[----:B-1----:R-:W-:Y:S05]  /*fed0*/  CALL.REL.NOINC `($__internal_1_$__cuda_sm70_shflsync_idx_p) ;  /* 0x000014c000007944 */ /* 0x002fea0003c00000 */
[----:B-1---5:R-:W-:Y:S05]  /*fee0*/  BRA `(.L_x_122) ;  /* 0xffff4db000007947 */ /* 0x022fea000383ffff */
.L_x_41:
[----:B------:R-:W-:Y:S02]  /*fef0*/  MOV R0, 0x2 ;  /* 0x0000000200007802 */ /* 0x000fe40000000f00 */
[----:B------:R-:W-:Y:S02]  /*ff00*/  MOV R2, 0xff20 ;  /* 0x0000ff2000027802 */ /* 0x000fe40000000f00 */
[----:B------:R-:W-:Y:S05]  /*ff10*/  CALL.REL.NOINC `($__internal_0_$__cuda_sm70_shflsync_bfly_p) ;  /* 0x0000142000007944 */ /* 0x000fea0003c00000 */
[----:B------:R-:W-:Y:S05]  /*ff20*/  BRA `(.L_x_123) ;  /* 0xffff531000007947 */ /* 0x000fea000383ffff */
.L_x_42:
[----:B------:R-:W-:Y:S02]  /*ff30*/  MOV R0, 0x1 ;  /* 0x0000000100007802 */ /* 0x000fe40000000f00 */
[----:B------:R-:W-:Y:S02]  /*ff40*/  MOV R2, 0xff60 ;  /* 0x0000ff6000027802 */ /* 0x000fe40000000f00 */
[----:B------:R-:W-:Y:S05]  /*ff50*/  CALL.REL.NOINC `($__internal_0_$__cuda_sm70_shflsync_bfly_p) ;  /* 0x000013e000007944 */ /* 0x000fea0003c00000 */
[----:B------:R-:W-:Y:S01]  /*ff60*/  FMNMX.FTZ R133, R4, R0, !PT ;  /* 0x0000000004857209 */ /* 0x000fe20007810000 */
[----:B------:R-:W-:Y:S01]  /*ff70*/  IMAD.MOV.U32 R4, RZ, RZ, R5 ;  /* 0x000000ffff047224 */ /* 0x000fe200078e0005 */
[----:B------:R-:W-:Y:S01]  /*ff80*/  MOV R2, 0xffb0 ;  /* 0x0000ffb000027802 */ /* 0x000fe20000000f00 */
[----:B------:R-:W-:Y:S02]  /*ff90*/  IMAD.MOV.U32 R0, RZ, RZ, 0x2 ;  /* 0x00000002ff007424 */ /* 0x000fe400078e00ff */
[----:B------:R-:W-:Y:S05]  /*ffa0*/  CALL.REL.NOINC `($__internal_0_$__cuda_sm70_shflsync_bfly_p) ;  /* 0x0000139000007944 */ /* 0x000fea0003c00000 */
[----:B------:R-:W-:Y:S01]  /*ffb0*/  FMNMX.FTZ R5, R5, R0, !PT ;  /* 0x0000000005057209 */ /* 0x000fe20007810000 */
[----:B------:R-:W-:Y:S01]  /*ffc0*/  IMAD.MOV.U32 R0, RZ, RZ, 0x1 ;  /* 0x00000001ff007424 */ /* 0x000fe200078e00ff */
[----:B------:R-:W-:-:S03]  /*ffd0*/  MOV R2, 0x10000 ;  /* 0x0001000000027802 */ /* 0x000fc60000000f00 */
[----:B------:R-:W-:Y:S02]  /*ffe0*/  IMAD.MOV.U32 R4, RZ, RZ, R5 ;  /* 0x000000ffff047224 */ /* 0x000fe400078e0005 */
[----:B------:R-:W-:Y:S05]  /*fff0*/  CALL.REL.NOINC `($__internal_0_$__cuda_sm70_shflsync_bfly_p) ;  /* 0x0000134000007944 */ /* 0x000fea0003c00000 */
[----:B------:R-:W-:Y:S01]  /*10000*/  MOV R3, R0 ;  /* 0x0000000000037202 */ /* 0x000fe20000000f00 */
[----:B------:R-:W-:Y:S05]  /*10010*/  BRA `(.L_x_124) ;  /* 0xffff529000007947 */ /* 0x000fea000383ffff */
.L_x_44:
[----:B------:R-:W-:Y:S01]  /*10020*/  MOV R3, RZ ;  /* 0x000000ff00037202 */ /* 0x000fe20000000f00 */
[----:B------:R-:W-:Y:S01]  /*10030*/  IMAD.MOV.U32 R20, RZ, RZ, R6 ;  /* 0x000000ffff147224 */ /* 0x000fe200078e0006 */
[----:B------:R-:W-:Y:S01]  /*10040*/  MOV R2, 0x10070 ;  /* 0x0001007000027802 */ /* 0x000fe20000000f00 */
[----:B--2---:R-:W-:Y:S02]  /*10050*/  IMAD.MOV.U32 R0, RZ, RZ, 0x181f ;  /* 0x0000181fff007424 */ /* 0x004fe400078e00ff */
[----:B-1-34-:R-:W-:Y:S05]  /*10060*/  CALL.REL.NOINC `($__internal_1_$__cuda_sm70_shflsync_idx_p) ;  /* 0x0000133000007944 */ /* 0x01afea0003c00000 */
[----:B-1---5:R-:W-:-:S05]  /*10070*/  BRA `(.L_x_125) ;  /* 0xffff68a000007947 */ /* 0x022fca000383ffff */
.L_x_47:
[----:B------:R-:W-:Y:S01]  /*10080*/  MOV R3, 0x1 ;  /* 0x0000000100037802 */ /* 0x000fe20000000f00 */
[----:B------:R-:W-:Y:S01]  /*10090*/  IMAD.MOV.U32 R20, RZ, RZ, R6 ;  /* 0x000000ffff147224 */ /* 0x000fe200078e0006 */
[----:B------:R-:W-:Y:S01]  /*100a0*/  MOV R2, 0x100d0 ;  /* 0x000100d000027802 */ /* 0x000fe20000000f00 */
[----:B------:R-:W-:Y:S02]  /*100b0*/  IMAD.MOV.U32 R0, RZ, RZ, 0x181f ;  /* 0x0000181fff007424 */ /* 0x000fe400078e00ff */
[----:B-1-3--:R-:W-:Y:S05]  /*100c0*/  CALL.REL.NOINC `($__internal_1_$__cuda_sm70_shflsync_idx_p) ;  /* 0x000012d000007944 */ /* 0x00afea0003c00000 */
[----:B------:R-:W-:Y:S01]  /*100d0*/  MOV R3, 0x1 ;  /* 0x0000000100037802 */ /* 0x000fe20000000f00 */
[----:B-----5:R-:W-:Y:S01]  /*100e0*/  IMAD.MOV.U32 R4, RZ, RZ, R0 ;  /* 0x000000ffff047224 */ /* 0x020fe200078e0000 */
[----:B------:R-:W-:Y:S01]  /*100f0*/  MOV R0, 0x181f ;  /* 0x0000181f00007802 */ /* 0x000fe20000000f00 */
[----:B------:R-:W-:Y:S01]  /*10100*/  IMAD.MOV.U32 R20, RZ, RZ, R7 ;  /* 0x000000ffff147224 */ /* 0x000fe200078e0007 */
[----:B------:R-:W-:Y:S02]  /*10110*/  MOV R2, 0x10130 ;  /* 0x0001013000027802 */ /* 0x000fe40000000f00 */
[----:B-1----:R-:W-:Y:S05]  /*10120*/  CALL.REL.NOINC `($__internal_1_$__cuda_sm70_shflsync_idx_p) ;  /* 0x0000127000007944 */ /* 0x002fea0003c00000 */
[----:B-1---5:R-:W-:-:S05]  /*10130*/  BRA `(.L_x_126) ;  /* 0xffff69f000007947 */ /* 0x022fca000383ffff */
.L_x_50:
[----:B------:R-:W-:Y:S01]  /*10140*/  MOV R3, RZ ;  /* 0x000000ff00037202 */ /* 0x000fe20000000f00 */
[----:B------:R-:W-:Y:S01]  /*10150*/  IMAD.MOV.U32 R20, RZ, RZ, R8 ;  /* 0x000000ffff147224 */ /* 0x000fe200078e0008 */
[----:B------:R-:W-:Y:S01]  /*10160*/  MOV R2, 0x10190 ;  /* 0x0001019000027802 */ /* 0x000fe20000000f00 */
[----:B------:R-:W-:Y:S02]  /*10170*/  IMAD.MOV.U32 R0, RZ, RZ, 0x181f ;  /* 0x0000181fff007424 */ /* 0x000fe400078e00ff */
[----:B-1----:R-:W-:Y:S05]  /*10180*/  CALL.REL.NOINC `($__internal_1_$__cuda_sm70_shflsync_idx_p) ;  /* 0x0000121000007944 */ /* 0x002fea0003c00000 */
[----:B-----5:R-:W-:Y:S01]  /*10190*/  MOV R4, R0 ;  /* 0x0000000000047202 */ /* 0x020fe20000000f00 */
[----:B-1----:R-:W-:-:S05]  /*101a0*/  BRA `(.L_x_127) ;  /* 0xffff7ad000007947 */ /* 0x002fca000383ffff */
.L_x_51:
[----:B------:R-:W-:Y:S01]  /*101b0*/  MOV R3, RZ ;  /* 0x000000ff00037202 */ /* 0x000fe20000000f00 */
[----:B------:R-:W-:Y:S01]  /*101c0*/  IMAD.MOV.U32 R20, RZ, RZ, R9 ;  /* 0x000000ffff147224 */ /* 0x000fe200078e0009 */
[----:B------:R-:W-:Y:S01]  /*101d0*/  MOV R2, 0x10200 ;  /* 0x0001020000027802 */ /* 0x000fe20000000f00 */
[----:B------:R-:W-:Y:S02]  /*101e0*/  IMAD.MOV.U32 R0, RZ, RZ, 0x181f ;  /* 0x0000181fff007424 */ /* 0x000fe400078e00ff */
[----:B-123--:R-:W-:Y:S05]  /*101f0*/  CALL.REL.NOINC `($__internal_1_$__cuda_sm70_shflsync_idx_p) ;  /* 0x000011a000007944 */ /* 0x00efea0003c00000 */
[----:B-1---5:R-:W-:-:S05]  /*10200*/  BRA `(.L_x_128) ;  /* 0xffff7a9000007947 */ /* 0x022fca000383ffff */
.L_x_52:
[----:B---3--:R-:W-:Y:S01]  /*10210*/  MOV R3, 0x1 ;  /* 0x0000000100037802 */ /* 0x008fe20000000f00 */
[----:B------:R-:W-:Y:S01]  /*10220*/  IMAD.MOV.U32 R20, RZ, RZ, R8 ;  /* 0x000000ffff147224 */ /* 0x000fe200078e0008 */
[----:B------:R-:W-:Y:S01]  /*10230*/  MOV R2, 0x10260 ;  /* 0x0001026000027802 */ /* 0x000fe20000000f00 */
[----:B------:R-:W-:Y:S03]  /*10240*/  IMAD.MOV.U32 R0, RZ, RZ, 0x181f ;  /* 0x0000181fff007424 */ /* 0x000fe600078e00ff */
[----:B-1--4-:R-:W-:Y:S05]  /*10250*/  CALL.REL.NOINC `($__internal_1_$__cuda_sm70_shflsync_idx_p) ;  /* 0x0000114000007944 */ /* 0x012fea0003c00000 */
[----:B------:R-:W-:Y:S01]  /*10260*/  MOV R3, 0x1 ;  /* 0x0000000100037802 */ /* 0x000fe20000000f00 */
[----:B-----5:R-:W-:Y:S01]  /*10270*/  IMAD.MOV.U32 R4, RZ, RZ, R0 ;  /* 0x000000ffff047224 */ /* 0x020fe200078e0000 */
[----:B------:R-:W-:Y:S01]  /*10280*/  MOV R0, 0x181f ;  /* 0x0000181f00007802 */ /* 0x000fe20000000f00 */
[----:B------:R-:W-:Y:S01]  /*10290*/  IMAD.MOV.U32 R20, RZ, RZ, R9 ;  /* 0x000000ffff147224 */ /* 0x000fe200078e0009 */
[----:B------:R-:W-:Y:S02]  /*102a0*/  MOV R2, 0x102c0 ;  /* 0x000102c000027802 */ /* 0x000fe40000000f00 */
[----:B-1----:R-:W-:Y:S05]  /*102b0*/  CALL.REL.NOINC `($__internal_1_$__cuda_sm70_shflsync_idx_p) ;  /* 0x000010e000007944 */ /* 0x002fea0003c00000 */
[----:B-1---5:R-:W-:-:S05]  /*102c0*/  BRA `(.L_x_129) ;  /* 0xffff7ba000007947 */ /* 0x022fca000383ffff */
.L_x_53:
[----:B------:R-:W-:Y:S02]  /*102d0*/  MOV R0, 0x2 ;  /* 0x0000000200007802 */ /* 0x000fe40000000f00 */
[----:B------:R-:W-:Y:S02]  /*102e0*/  MOV R2, 0x10300 ;  /* 0x0001030000027802 */ /* 0x000fe40000000f00 */
[----:B------:R-:W-:Y:S05]  /*102f0*/  CALL.REL.NOINC `($__internal_0_$__cuda_sm70_shflsync_bfly_p) ;  /* 0x0000104000007944 */ /* 0x000fea0003c00000 */
[----:B------:R-:W-:-:S05]  /*10300*/  BRA `(.L_x_130) ;  /* 0xffff7eb000007947 */ /* 0x000fca000383ffff */
.L_x_54:
        /* <DEDUP_REMOVED lines=10> */
[----:B------:R-:W-:Y:S02]  /*103b0*/  MOV R2, 0x103d0 ;  /* 0x000103d000027802 */ /* 0x000fe40000000f00 */
[----:B------:R-:W-:Y:S05]  /*103c0*/  CALL.REL.NOINC `($__internal_0_$__cuda_sm70_shflsync_bfly_p) ;  /* 0x00000f7000007944 */ /* 0x000fea0003c00000 */
[----:B------:R-:W-:-:S05]  /*103d0*/  BRA `(.L_x_131) ;  /* 0xffff7e5000007947 */ /* 0x000fca000383ffff */
.L_x_56:
[----:B------:R1:W5:Y:S01]  /*103e0*/  LDL R4, [R1+0x8] ;  /* 0x0000080001047983 */ /* 0x0003620000100800 */
[----:B------:R-:W-:-:S02]  /*103f0*/  MOV R0, 0x2 ;  /* 0x0000000200007802 */ /* 0x000fc40000000f00 */
[----:B------:R-:W-:Y:S02]  /*10400*/  MOV R2, 0x10420 ;  /* 0x0001042000027802 */ /* 0x000fe40000000f00 */
[----:B-1---5:R-:W-:Y:S05]  /*10410*/  CALL.REL.NOINC `($__internal_0_$__cuda_sm70_shflsync_bfly_p) ;  /* 0x00000f2000007944 */ /* 0x022fea0003c00000 */
[----:B------:R-:W2:Y:S02]  /*10420*/  LDL.LU R2, [R1+0x8] ;  /* 0x0000080001027983 */ /* 0x000ea40000300800 */
[----:B--2---:R-:W-:Y:S01]  /*10430*/  FADD.FTZ R4, R2, R0 ;  /* 0x0000000002047221 */ /* 0x004fe20000010000 */
[----:B------:R-:W-:Y:S02]  /*10440*/  MOV R0, 0x1 ;  /* 0x0000000100007802 */ /* 0x000fe40000000f00 */
[----:B------:R-:W-:Y:S02]  /*10450*/  MOV R2, 0x10470 ;  /* 0x0001047000027802 */ /* 0x000fe40000000f00 */
[----:B------:R-:W-:Y:S05]  /*10460*/  CALL.REL.NOINC `($__internal_0_$__cuda_sm70_shflsync_bfly_p) ;  /* 0x00000ed000007944 */ /* 0x000fea0003c00000 */
[----:B------:R-:W-:Y:S02]  /*10470*/  FADD.FTZ R5, R4, R0 ;  /* 0x0000000004057221 */ /* 0x000fe40000010000 */
[----:B------:R1:W5:Y:S01]  /*10480*/  LDL R4, [R1+0xc] ;  /* 0x00000c0001047983 */ /* 0x0003620000100800 */
[----:B------:R-:W-:Y:S02]  /*10490*/  MOV R0, 0x2 ;  /* 0x0000000200007802 */ /* 0x000fe40000000f00 */
[----:B------:R-:W-:-:S02]  /*104a0*/  MOV R2, 0x104c0 ;  /* 0x000104c000027802 */ /* 0x000fc40000000f00 */
[----:B-1---5:R-:W-:Y:S05]  /*104b0*/  CALL.REL.NOINC `($__internal_0_$__cuda_sm70_shflsync_bfly_p) ;  /* 0x00000e8000007944 */ /* 0x022fea0003c00000 */
[----:B------:R-:W2:Y:S02]  /*104c0*/  LDL.LU R2, [R1+0xc] ;  /* 0x00000c0001027983 */ /* 0x000ea40000300800 */
[----:B--2---:R-:W-:Y:S01]  /*104d0*/  FADD.FTZ R4, R2, R0 ;  /* 0x0000000002047221 */ /* 0x004fe20000010000 */
[----:B------:R-:W-:-:S02]  /*104e0*/  MOV R0, 0x1 ;  /* 0x0000000100007802 */ /* 0x000fc40000000f00 */
[----:B------:R-:W-:Y:S02]  /*104f0*/  MOV R2, 0x10510 ;  /* 0x0001051000027802 */ /* 0x000fe40000000f00 */
[----:B------:R-:W-:Y:S05]  /*10500*/  CALL.REL.NOINC `($__internal_0_$__cuda_sm70_shflsync_bfly_p) ;  /* 0x00000e3000007944 */ /* 0x000fea0003c00000 */
[----:B------:R-:W-:Y:S01]  /*10510*/  MOV R3, R0 ;  /* 0x0000000000037202 */ /* 0x000fe20000000f00 */
[----:B------:R-:W-:Y:S05]  /*10520*/  BRA `(.L_x_132) ;  /* 0xffff95f000007947 */ /* 0x000fea000383ffff */
.L_x_63:
[----:B--234-:R-:W-:Y:S01]  /*10530*/  IMAD.MOV.U32 R20, RZ, RZ, R5 ;  /* 0x000000ffff147224 */ /* 0x01cfe200078e0005 */
[----:B------:R-:W-:Y:S01]  /*10540*/  MOV R3, RZ ;  /* 0x000000ff00037202 */ /* 0x000fe20000000f00 */
[----:B------:R-:W-:Y:S01]  /*10550*/  IMAD.MOV.U32 R0, RZ, RZ, 0x181f ;  /* 0x0000181fff007424 */ /* 0x000fe200078e00ff */
[----:B------:R-:W-:Y:S02]  /*10560*/  MOV R2, 0x10580 ;  /* 0x0001058000027802 */ /* 0x000fe40000000f00 */
[----:B-1----:R-:W-:Y:S05]  /*10570*/  CALL.REL.NOINC `($__internal_1_$__cuda_sm70_shflsync_idx_p) ;  /* 0x00000e2000007944 */ /* 0x002fea0003c00000 */
[----:B-----5:R-:W-:Y:S01]  /*10580*/  MOV R4, R0 ;  /* 0x0000000000047202 */ /* 0x020fe20000000f00 */
[----:B-1----:R-:W-:Y:S05]  /*10590*/  BRA `(.L_x_133) ;  /* 0xffffb29000007947 */ /* 0x002fea000383ffff */
.L_x_64:
[----:B------:R-:W-:Y:S01]  /*105a0*/  IMAD.MOV.U32 R20, RZ, RZ, R14 ;  /* 0x000000ffff147224 */ /* 0x000fe200078e000e */
[----:B------:R-:W-:Y:S01]  /*105b0*/  MOV R3, RZ ;  /* 0x000000ff00037202 */ /* 0x000fe20000000f00 */
[----:B------:R-:W-:Y:S01]  /*105c0*/  IMAD.MOV.U32 R0, RZ, RZ, 0x181f ;  /* 0x0000181fff007424 */ /* 0x000fe200078e00ff */
[----:B------:R-:W-:Y:S02]  /*105d0*/  MOV R2, 0x105f0 ;  /* 0x000105f000027802 */ /* 0x000fe40000000f00 */
[----:B-123--:R-:W-:Y:S05]  /*105e0*/  CALL.REL.NOINC `($__internal_1_$__cuda_sm70_shflsync_idx_p) ;  /* 0x00000db000007944 */ /* 0x00efea0003c00000 */
[----:B-1---5:R-:W-:Y:S05]  /*105f0*/  BRA `(.L_x_134) ;  /* 0xffffb25000007947 */ /* 0x022fea000383ffff */
.L_x_67:
[----:B------:R-:W-:Y:S01]  /*10600*/  IMAD.MOV.U32 R20, RZ, RZ, R5 ;  /* 0x000000ffff147224 */ /* 0x000fe200078e0005 */
[----:B--2---:R-:W-:Y:S01]  /*10610*/  MOV R3, 0x1 ;  /* 0x0000000100037802 */ /* 0x004fe20000000f00 */
[----:B------:R-:W-:Y:S01]  /*10620*/  IMAD.MOV.U32 R0, RZ, RZ, 0x181f ;  /* 0x0000181fff007424 */ /* 0x000fe200078e00ff */
[----:B------:R-:W-:-:S02]  /*10630*/  MOV R2, 0x10650 ;  /* 0x0001065000027802 */ /* 0x000fc40000000f00 */
[----:B-1-34-:R-:W-:Y:S05]  /*10640*/  CALL.REL.NOINC `($__internal_1_$__cuda_sm70_shflsync_idx_p) ;  /* 0x00000d5000007944 */ /* 0x01afea0003c00000 */
[----:B-----5:R-:W-:Y:S01]  /*10650*/  IMAD.MOV.U32 R4, RZ, RZ, R0 ;  /* 0x000000ffff047224 */ /* 0x020fe200078e0000 */
[----:B------:R-:W-:Y:S01]  /*10660*/  MOV R3, 0x1 ;  /* 0x0000000100037802 */ /* 0x000fe20000000f00 */
[----:B------:R-:W-:Y:S01]  /*10670*/  IMAD.MOV.U32 R20, RZ, RZ, R14 ;  /* 0x000000ffff147224 */ /* 0x000fe200078e000e */
[----:B------:R-:W-:-:S02]  /*10680*/  MOV R0, 0x181f ;  /* 0x0000181f00007802 */ /* 0x000fc40000000f00 */
[----:B------:R-:W-:Y:S02]  /*10690*/  MOV R2, 0x106b0 ;  /* 0x000106b000027802 */ /* 0x000fe40000000f00 */
[----:B-1----:R-:W-:Y:S05]  /*106a0*/  CALL.REL.NOINC `($__internal_1_$__cuda_sm70_shflsync_idx_p) ;  /* 0x00000cf000007944 */ /* 0x002fea0003c00000 */
[----:B-1---5:R-:W-:Y:S05]  /*106b0*/  BRA `(.L_x_135) ;  /* 0xffffb40000007947 */ /* 0x022fea000383ffff */
.L_x_70:
[----:B------:R-:W-:Y:S01]  /*106c0*/  IMAD.MOV.U32 R20, RZ, RZ, R5 ;  /* 0x000000ffff147224 */ /* 0x000fe200078e0005 */
[----:B-1----:R-:W-:Y:S01]  /*106d0*/  MOV R3, 0x2 ;  /* 0x0000000200037802 */ /* 0x002fe20000000f00 */
[----:B--2---:R-:W-:Y:S01]  /*106e0*/  IMAD.MOV.U32 R0, RZ, RZ, 0x181f ;  /* 0x0000181fff007424 */ /* 0x004fe200078e00ff */
[----:B------:R-:W-:Y:S02]  /*106f0*/  MOV R2, 0x10710 ;  /* 0x0001071000027802 */ /* 0x000fe40000000f00 */
[----:B---34-:R-:W-:Y:S05]  /*10700*/  CALL.REL.NOINC `($__internal_1_$__cuda_sm70_shflsync_idx_p) ;  /* 0x00000c9000007944 */ /* 0x018fea0003c00000 */
[----:B-----5:R-:W-:Y:S01]  /*10710*/  MOV R4, R0 ;  /* 0x0000000000047202 */ /* 0x020fe20000000f00 */
[----:B-1----:R-:W-:Y:S05]  /*10720*/  BRA `(.L_x_136) ;  /* 0xffffb5a000007947 */ /* 0x002fea000383ffff */
.L_x_71:
[----:B------:R-:W-:Y:S01]  /*10730*/  IMAD.MOV.U32 R20, RZ, RZ, R14 ;  /* 0x000000ffff147224 */ /* 0x000fe200078e000e */
[----:B-1----:R-:W-:Y:S01]  /*10740*/  MOV R3, 0x2 ;  /* 0x0000000200037802 */ /* 0x002fe20000000f00 */
[----:B--2---:R-:W-:Y:S01]  /*10750*/  IMAD.MOV.U32 R0, RZ, RZ, 0x181f ;  /* 0x0000181fff007424 */ /* 0x004fe200078e00ff */
[----:B------:R-:W-:Y:S02]  /*10760*/  MOV R2, 0x10780 ;  /* 0x0001078000027802 */ /* 0x000fe40000000f00 */
[----:B---34-:R-:W-:Y:S05]  /*10770*/  CALL.REL.NOINC `($__internal_1_$__cuda_sm70_shflsync_idx_p) ;  /* 0x00000c2000007944 */ /* 0x018fea0003c00000 */
[----:B-1---5:R-:W-:Y:S05]  /*10780*/  BRA `(.L_x_137) ;  /* 0xffffb56000007947 */ /* 0x022fea000383ffff */
.L_x_74:
[----:B------:R-:W-:Y:S01]  /*10790*/  IMAD.MOV.U32 R20, RZ, RZ, R5 ;  /* 0x000000ffff147224 */ /* 0x000fe200078e0005 */
[----:B-1----:R-:W-:Y:S01]  /*107a0*/  MOV R3, 0x3 ;  /* 0x0000000300037802 */ /* 0x002fe20000000f00 */
[----:B----4-:R-:W-:Y:S01]  /*107b0*/  IMAD.MOV.U32 R0, RZ, RZ, 0x181f ;  /* 0x0000181fff007424 */ /* 0x010fe200078e00ff */
[----:B------:R-:W-:-:S02]  /*107c0*/  MOV R2, 0x107e0 ;  /* 0x000107e000027802 */ /* 0x000fc40000000f00 */
[----:B--23--:R-:W-:Y:S05]  /*107d0*/  CALL.REL.NOINC `($__internal_1_$__cuda_sm70_shflsync_idx_p) ;  /* 0x00000bc000007944 */ /* 0x00cfea0003c00000 */
[----:B-----5:R-:W-:Y:S01]  /*107e0*/  IMAD.MOV.U32 R4, RZ, RZ, R0 ;  /* 0x000000ffff047224 */ /* 0x020fe200078e0000 */
[----:B------:R-:W-:Y:S01]  /*107f0*/  MOV R3, 0x3 ;  /* 0x0000000300037802 */ /* 0x000fe20000000f00 */
[----:B------:R-:W-:Y:S01]  /*10800*/  IMAD.MOV.U32 R20, RZ, RZ, R14 ;  /* 0x000000ffff147224 */ /* 0x000fe200078e000e */
[----:B------:R-:W-:-:S02]  /*10810*/  MOV R0, 0x181f ;  /* 0x0000181f00007802 */ /* 0x000fc40000000f00 */
[----:B------:R-:W-:Y:S02]  /*10820*/  MOV R2, 0x10840 ;  /* 0x0001084000027802 */ /* 0x000fe40000000f00 */
[----:B-1----:R-:W-:Y:S05]  /*10830*/  CALL.REL.NOINC `($__internal_1_$__cuda_sm70_shflsync_idx_p) ;  /* 0x00000b6000007944 */ /* 0x002fea0003c00000 */
[----:B-1---5:R-:W-:Y:S05]  /*10840*/  BRA `(.L_x_138) ;  /* 0xffffb6c000007947 */ /* 0x022fea000383ffff */
.L_x_76:
[----:B------:R-:W-:Y:S01]  /*10850*/  IMAD.MOV.U32 R20, RZ, RZ, R5 ;  /* 0x000000ffff147224 */ /* 0x000fe200078e0005 */
[----:B------:R-:W-:Y:S01]  /*10860*/  MOV R3, RZ ;  /* 0x000000ff00037202 */ /* 0x000fe20000000f00 */
[----:B------:R-:W-:Y:S01]  /*10870*/  IMAD.MOV.U32 R0, RZ, RZ, 0x1c1f ;  /* 0x00001c1fff007424 */ /* 0x000fe200078e00ff */
[----:B------:R-:W-:Y:S02]  /*10880*/  MOV R2, 0x108a0 ;  /* 0x000108a000027802 */ /* 0x000fe40000000f00 */
[----:B------:R-:W-:Y:S05]  /*10890*/  CALL.REL.NOINC `($__internal_1_$__cuda_sm70_shflsync_idx_p) ;  /* 0x00000b0000007944 */ /* 0x000fea0003c00000 */
[----:B-----5:R-:W-:Y:S01]  /*108a0*/  MOV R4, R0 ;  /* 0x0000000000047202 */ /* 0x020fe20000000f00 */
[----:B-1----:R-:W-:Y:S05]  /*108b0*/  BRA `(.L_x_139) ;  /* 0xffffba5000007947 */ /* 0x002fea000383ffff */
.L_x_77:
[----:B------:R-:W-:Y:S01]  /*108c0*/  IMAD.MOV.U32 R20, RZ, RZ, R12 ;  /* 0x000000ffff147224 */ /* 0x000fe200078e000c */
[----:B------:R-:W-:Y:S01]  /*108d0*/  MOV R3, RZ ;  /* 0x000000ff00037202 */ /* 0x000fe20000000f00 */
[----:B------:R-:W-:Y:S01]  /*108e0*/  IMAD.MOV.U32 R0, RZ, RZ, 0x1c1f ;  /* 0x00001c1fff007424 */ /* 0x000fe200078e00ff */
[----:B------:R-:W-:Y:S02]  /*108f0*/  MOV R2, 0x10910 ;  /* 0x0001091000027802 */ /* 0x000fe40000000f00 */
[----:B-12---:R-:W-:Y:S05]  /*10900*/  CALL.REL.NOINC `($__internal_1_$__cuda_sm70_shflsync_idx_p) ;  /* 0x00000a9000007944 */ /* 0x006fea0003c00000 */
[----:B-1---5:R-:W-:Y:S05]  /*10910*/  BRA `(.L_x_140) ;  /* 0xffffba1000007947 */ /* 0x022fea000383ffff */
.L_x_80:
[----:B------:R-:W-:Y:S01]  /*10920*/  IMAD.MOV.U32 R20, RZ, RZ, R5 ;  /* 0x000000ffff147224 */ /* 0x000fe200078e0005 */
[----:B--2---:R-:W-:Y:S01]  /*10930*/  MOV R3, 0x1 ;  /* 0x0000000100037802 */ /* 0x004fe20000000f00 */
[----:B----4-:R-:W-:Y:S01]  /*10940*/  IMAD.MOV.U32 R0, RZ, RZ, 0x1c1f ;  /* 0x00001c1fff007424 */ /* 0x010fe200078e00ff */
[----:B------:R-:W-:-:S02]  /*10950*/  MOV R2, 0x10970 ;  /* 0x0001097000027802 */ /* 0x000fc40000000f00 */
        /* <DEDUP_REMOVED lines=8> */
.L_x_84:
[----:B------:R-:W-:Y:S01]  /*109e0*/  IMAD.MOV.U32 R20, RZ, RZ, R5 ;  /* 0x000000ffff147224 */ /* 0x000fe200078e0005 */
[----:B------:R-:W-:Y:S01]  /*109f0*/  MOV R3, RZ ;  /* 0x000000ff00037202 */ /* 0x000fe20000000f00 */
[----:B------:R-:W-:Y:S01]  /*10a00*/  IMAD.MOV.U32 R0, RZ, RZ, 0x181f ;  /* 0x0000181fff007424 */ /* 0x000fe200078e00ff */
[----:B------:R-:W-:Y:S02]  /*10a10*/  MOV R2, 0x10a30 ;  /* 0x00010a3000027802 */ /* 0x000fe40000000f00 */
[----:B------:R-:W-:Y:S05]  /*10a20*/  CALL.REL.NOINC `($__internal_1_$__cuda_sm70_shflsync_idx_p) ;  /* 0x0000097000007944 */ /* 0x000fea0003c00000 */
[----:B-----5:R-:W-:Y:S01]  /*10a30*/  MOV R4, R0 ;  /* 0x0000000000047202 */ /* 0x020fe20000000f00 */
[----:B-1----:R-:W-:Y:S05]  /*10a40*/  BRA `(.L_x_142) ;  /* 0xffffd97000007947 */ /* 0x002fea000383ffff */
.L_x_85:
[----:B------:R-:W-:Y:S01]  /*10a50*/  IMAD.MOV.U32 R20, RZ, RZ, R14 ;  /* 0x000000ffff147224 */ /* 0x000fe200078e000e */
[----:B------:R-:W-:Y:S01]  /*10a60*/  MOV R3, RZ ;  /* 0x000000ff00037202 */ /* 0x000fe20000000f00 */
[----:B------:R-:W-:Y:S01]  /*10a70*/  IMAD.MOV.U32 R0, RZ, RZ, 0x181f ;  /* 0x0000181fff007424 */ /* 0x000fe200078e00ff */
[----:B------:R-:W-:Y:S02]  /*10a80*/  MOV R2, 0x10aa0 ;  /* 0x00010aa000027802 */ /* 0x000fe40000000f00 */
[----:B-12---:R-:W-:Y:S05]  /*10a90*/  CALL.REL.NOINC `($__internal_1_$__cuda_sm70_shflsync_idx_p) ;  /* 0x0000090000007944 */ /* 0x006fea0003c00000 */
[----:B-1---5:R-:W-:Y:S05]  /*10aa0*/  BRA `(.L_x_143) ;  /* 0xffffd93000007947 */ /* 0x022fea000383ffff */
.L_x_88:
        /* <DEDUP_REMOVED lines=12> */
.L_x_91:
[----:B------:R-:W-:Y:S01]  /*10b70*/  IMAD.MOV.U32 R20, RZ, RZ, R5 ;  /* 0x000000ffff147224 */ /* 0x000fe200078e0005 */
[----:B-1----:R-:W-:Y:S01]  /*10b80*/  MOV R3, 0x2 ;  /* 0x0000000200037802 */ /* 0x002fe20000000f00 */
[----:B----4-:R-:W-:Y:S01]  /*10b90*/  IMAD.MOV.U32 R0, RZ, RZ, 0x181f ;  /* 0x0000181fff007424 */ /* 0x010fe200078e00ff */
[----:B------:R-:W-:Y:S02]  /*10ba0*/  MOV R2, 0x10bc0 ;  /* 0x00010bc000027802 */ /* 0x000fe40000000f00 */
[----:B--23--:R-:W-:Y:S05]  /*10bb0*/  CALL.REL.NOINC `($__internal_1_$__cuda_sm70_shflsync_idx_p) ;  /* 0x000007e000007944 */ /* 0x00cfea0003c00000 */
[----:B-----5:R-:W-:Y:S01]  /*10bc0*/  MOV R4, R0 ;  /* 0x0000000000047202 */ /* 0x020fe20000000f00 */
[----:B-1----:R-:W-:Y:S05]  /*10bd0*/  BRA `(.L_x_145) ;  /* 0xffffdc9000007947 */ /* 0x002fea000383ffff */
.L_x_92:
[----:B------:R-:W-:Y:S01]  /*10be0*/  IMAD.MOV.U32 R20, RZ, RZ, R14 ;  /* 0x000000ffff147224 */ /* 0x000fe200078e000e */
[----:B------:R-:W-:Y:S01]  /*10bf0*/  MOV R3, 0x2 ;  /* 0x0000000200037802 */ /* 0x000fe20000000f00 */
[----:B----4-:R-:W-:Y:S01]  /*10c00*/  IMAD.MOV.U32 R0, RZ, RZ, 0x181f ;  /* 0x0000181fff007424 */ /* 0x010fe200078e00ff */
[----:B------:R-:W-:Y:S02]  /*10c10*/  MOV R2, 0x10c30 ;  /* 0x00010c3000027802 */ /* 0x000fe40000000f00 */
[----:B-123--:R-:W-:Y:S05]  /*10c20*/  CALL.REL.NOINC `($__internal_1_$__cuda_sm70_shflsync_idx_p) ;  /* 0x0000077000007944 */ /* 0x00efea0003c00000 */
[----:B-1---5:R-:W-:Y:S05]  /*10c30*/  BRA `(.L_x_146) ;  /* 0xffffdc5000007947 */ /* 0x022fea000383ffff */
.L_x_95:
[----:B------:R-:W-:Y:S01]  /*10c40*/  IMAD.MOV.U32 R20, RZ, RZ, R5 ;  /* 0x000000ffff147224 */ /* 0x000fe200078e0005 */
[----:B-1----:R-:W-:Y:S01]  /*10c50*/  MOV R3, 0x3 ;  /* 0x0000000300037802 */ /* 0x002fe20000000f00 */
[----:B------:R-:W-:Y:S01]  /*10c60*/  IMAD.MOV.U32 R0, RZ, RZ, 0x181f ;  /* 0x0000181fff007424 */ /* 0x000fe200078e00ff */
[----:B------:R-:W-:-:S02]  /*10c70*/  MOV R2, 0x10c90 ;  /* 0x00010c9000027802 */ /* 0x000fc40000000f00 */
[----:B--234-:R-:W-:Y:S05]  /*10c80*/  CALL.REL.NOINC `($__internal_1_$__cuda_sm70_shflsync_idx_p) ;  /* 0x0000071000007944 */ /* 0x01cfea0003c00000 */
[----:B-----5:R-:W-:Y:S01]  /*10c90*/  IMAD.MOV.U32 R4, RZ, RZ, R0 ;  /* 0x000000ffff047224 */ /* 0x020fe200078e0000 */
[----:B------:R-:W-:Y:S01]  /*10ca0*/  MOV R3, 0x3 ;  /* 0x0000000300037802 */ /* 0x000fe20000000f00 */
[----:B------:R-:W-:Y:S01]  /*10cb0*/  IMAD.MOV.U32 R20, RZ, RZ, R14 ;  /* 0x000000ffff147224 */ /* 0x000fe200078e000e */
[----:B------:R-:W-:-:S02]  /*10cc0*/  MOV R0, 0x181f ;  /* 0x0000181f00007802 */ /* 0x000fc40000000f00 */
[----:B------:R-:W-:Y:S02]  /*10cd0*/  MOV R2, 0x10cf0 ;  /* 0x00010cf000027802 */ /* 0x000fe40000000f00 */
[----:B-1----:R-:W-:Y:S05]  /*10ce0*/  CALL.REL.NOINC `($__internal_1_$__cuda_sm70_shflsync_idx_p) ;  /* 0x000006b000007944 */ /* 0x002fea0003c00000 */
[----:B-1---5:R-:W-:Y:S05]  /*10cf0*/  BRA `(.L_x_147) ;  /* 0xffffddb000007947 */ /* 0x022fea000383ffff */
.L_x_97:
[----:B------:R-:W-:Y:S01]  /*10d00*/  IMAD.MOV.U32 R20, RZ, RZ, R22 ;  /* 0x000000ffff147224 */ /* 0x000fe200078e0016 */
[----:B------:R-:W-:Y:S01]  /*10d10*/  MOV R3, RZ ;  /* 0x000000ff00037202 */ /* 0x000fe20000000f00 */
[----:B------:R-:W-:Y:S01]  /*10d20*/  IMAD.MOV.U32 R0, RZ, RZ, 0x1f ;  /* 0x0000001fff007424 */ /* 0x000fe200078e00ff */
[----:B------:R-:W-:Y:S02]  /*10d30*/  MOV R2, 0x10d50 ;  /* 0x00010d5000027802 */ /* 0x000fe40000000f00 */
[----:B------:R-:W-:Y:S05]  /*10d40*/  CALL.REL.NOINC `($__internal_1_$__cuda_sm70_shflsync_idx_p) ;  /* 0x0000065000007944 */ /* 0x000fea0003c00000 */
[----:B------:R-:W-:Y:S01]  /*10d50*/  MOV R9, R0 ;  /* 0x0000000000097202 */ /* 0x000fe20000000f00 */
[----:B-1---5:R-:W-:Y:S05]  /*10d60*/  BRA `(.L_x_148) ;  /* 0xffffe01000007947 */ /* 0x022fea000383ffff */
.L_x_98:
[----:B------:R-:W-:Y:S01]  /*10d70*/  IMAD.MOV.U32 R20, RZ, RZ, R22 ;  /* 0x000000ffff147224 */ /* 0x000fe200078e0016 */
[----:B------:R-:W-:Y:S01]  /*10d80*/  MOV R3, 0x1 ;  /* 0x0000000100037802 */ /* 0x000fe20000000f00 */
[----:B------:R-:W-:Y:S01]  /*10d90*/  IMAD.MOV.U32 R0, RZ, RZ, 0x1f ;  /* 0x0000001fff007424 */ /* 0x000fe200078e00ff */
[----:B------:R-:W-:Y:S02]  /*10da0*/  MOV R2, 0x10dc0 ;  /* 0x00010dc000027802 */ /* 0x000fe40000000f00 */
[----:B-12---:R-:W-:Y:S05]  /*10db0*/  CALL.REL.NOINC `($__internal_1_$__cuda_sm70_shflsync_idx_p) ;  /* 0x000005e000007944 */ /* 0x006fea0003c00000 */
[----:B------:R-:W-:Y:S01]  /*10dc0*/  MOV R8, R0 ;  /* 0x0000000000087202 */ /* 0x000fe20000000f00 */
[----:B-1---5:R-:W-:Y:S05]  /*10dd0*/  BRA `(.L_x_149) ;  /* 0xffffdfc000007947 */ /* 0x022fea000383ffff */
.L_x_99:
[----:B------:R-:W-:Y:S02]  /*10de0*/  MOV R3, 0x1 ;  /* 0x0000000100037802 */ /* 0x000fe40000000f00 */
[----:B------:R-:W-:-:S02]  /*10df0*/  MOV R2, 0x10e10 ;  /* 0x00010e1000027802 */ /* 0x000fc40000000f00 */
[----:B-1234-:R-:W-:Y:S05]  /*10e00*/  CALL.REL.NOINC `($__internal_2_$__cuda_sm70_shflsync_up_p) ;  /* 0x0000060000007944 */ /* 0x01efea0003c00000 */
[----:B------:R-:W-:Y:S05]  /*10e10*/  BRA `(.L_x_150) ;  /* 0xffffe0b000007947 */ /* 0x000fea000383ffff */
.L_x_100:
[----:B------:R-:W-:Y:S02]  /*10e20*/  MOV R3, 0x2 ;  /* 0x0000000200037802 */ /* 0x000fe40000000f00 */
[----:B------:R-:W-:-:S02]  /*10e30*/  MOV R2, 0x10e50 ;  /* 0x00010e5000027802 */ /* 0x000fc40000000f00 */
[----:B--2-4-:R-:W-:Y:S05]  /*10e40*/  CALL.REL.NOINC `($__internal_2_$__cuda_sm70_shflsync_up_p) ;  /* 0x000005c000007944 */ /* 0x014fea0003c00000 */
        /* <DEDUP_REMOVED lines=23> */
.L_x_104:
[----:B------:R-:W-:Y:S02]  /*10fc0*/  MOV R3, 0x1 ;  /* 0x0000000100037802 */ /* 0x000fe40000000f00 */
[----:B------:R-:W-:Y:S02]  /*10fd0*/  MOV R2, 0x10ff0 ;  /* 0x00010ff000027802 */ /* 0x000fe40000000f00 */
[----:B------:R-:W-:Y:S05]  /*10fe0*/  CALL.REL.NOINC `($__internal_2_$__cuda_sm70_shflsync_up_p) ;  /* 0x0000042000007944 */ /* 0x000fea0003c00000 */
[----:B------:R-:W-:Y:S01]  /*10ff0*/  MOV R2, R4 ;  /* 0x0000000400027202 */ /* 0x000fe20000000f00 */
[----:B------:R-:W-:Y:S05]  /*11000*/  BRA `(.L_x_152) ;  /* 0xffffe12000007947 */ /* 0x000fea000383ffff */
.L_x_105:
        /* <DEDUP_REMOVED lines=26> */
.L_x_107:
[----:B------:R-:W-:Y:S02]  /*111b0*/  SEL R0, RZ, 0x1, P0 ;  /* 0x00000001ff007807 */ /* 0x000fe40000000000 */
[----:B------:R-:W-:Y:S02]  /*111c0*/  MOV R2, 0x111e0 ;  /* 0x000111e000027802 */ /* 0x000fe40000000f00 */
[----:B-1----:R-:W-:Y:S05]  /*111d0*/  CALL.REL.NOINC `($__internal_3_$__cuda_sm70_votesync_ballot) ;  /* 0x0000029000007944 */ /* 0x002fea0003c00000 */
[----:B------:R-:W-:Y:S01]  /*111e0*/  MOV R5, R0 ;  /* 0x0000000000057202 */ /* 0x000fe20000000f00 */
[----:B------:R-:W-:Y:S05]  /*111f0*/  BRA `(.L_x_154) ;  /* 0xffffe0c000007947 */ /* 0x000fea000383ffff */
.L_x_108:
[----:B------:R-:W-:Y:S01]  /*11200*/  IMAD.MOV.U32 R20, RZ, RZ, R6 ;  /* 0x000000ffff147224 */ /* 0x000fe200078e0006 */
[----:B---3--:R-:W-:Y:S01]  /*11210*/  MOV R3, R11 ;  /* 0x0000000b00037202 */ /* 0x008fe20000000f00 */
[----:B------:R-:W-:Y:S01]  /*11220*/  IMAD.MOV.U32 R0, RZ, RZ, 0x1f ;  /* 0x0000001fff007424 */ /* 0x000fe200078e00ff */
[----:B------:R-:W-:Y:S02]  /*11230*/  MOV R2, 0x11250 ;  /* 0x0001125000027802 */ /* 0x000fe40000000f00 */
[----:B-12---:R-:W-:Y:S05]  /*11240*/  CALL.REL.NOINC `($__internal_1_$__cuda_sm70_shflsync_idx_p) ;  /* 0x0000015000007944 */ /* 0x006fea0003c00000 */
[----:B------:R-:W-:Y:S01]  /*11250*/  IMAD.MOV.U32 R6, RZ, RZ, R0 ;  /* 0x000000ffff067224 */ /* 0x000fe200078e0000 */
[----:B------:R-:W-:Y:S01]  /*11260*/  MOV R3, R11 ;  /* 0x0000000b00037202 */ /* 0x000fe20000000f00 */
[----:B------:R-:W-:Y:S01]  /*11270*/  IMAD.MOV.U32 R20, RZ, RZ, R7 ;  /* 0x000000ffff147224 */ /* 0x000fe200078e0007 */
[----:B------:R-:W-:Y:S02]  /*11280*/  MOV R0, 0x1f ;  /* 0x0000001f00007802 */ /* 0x000fe40000000f00 */
[----:B------:R-:W-:-:S02]  /*11290*/  MOV R2, 0x112b0 ;  /* 0x000112b000027802 */ /* 0x000fc40000000f00 */
[----:B-1---5:R-:W-:Y:S05]  /*112a0*/  CALL.REL.NOINC `($__internal_1_$__cuda_sm70_shflsync_idx_p) ;  /* 0x000000f000007944 */ /* 0x022fea0003c00000 */
[----:B------:R-:W-:Y:S01]  /*112b0*/  MOV R7, R0 ;  /* 0x0000000000077202 */ /* 0x000fe20000000f00 */
[----:B-1---5:R-:W-:Y:S05]  /*112c0*/  BRA `(.L_x_155) ;  /* 0xffffe03000007947 */ /* 0x022fea000383ffff */
.L_x_111:
[----:B------:R-:W-:Y:S01]  /*112d0*/  MOV R3, R0 ;  /* 0x0000000000037202 */ /* 0x000fe20000000f00 */
[----:B------:R-:W-:Y:S01]  /*112e0*/  IMAD.MOV.U32 R20, RZ, RZ, R4 ;  /* 0x000000ffff147224 */ /* 0x000fe200078e0004 */
[----:B------:R-:W-:Y:S01]  /*112f0*/  MOV R2, 0x11320 ;  /* 0x0001132000027802 */ /* 0x000fe20000000f00 */
[----:B------:R-:W-:-:S02]  /*11300*/  IMAD.MOV.U32 R0, RZ, RZ, 0x1f ;  /* 0x0000001fff007424 */ /* 0x000fc400078e00ff */
[----:B-1234-:R-:W-:Y:S05]  /*11310*/  CALL.REL.NOINC `($__internal_1_$__cuda_sm70_shflsync_idx_p) ;  /* 0x0000008000007944 */ /* 0x01efea0003c00000 */
[----:B------:R-:W-:Y:S01]  /*11320*/  MOV R10, R0 ;  /* 0x00000000000a7202 */ /* 0x000fe20000000f00 */
[----:B-1---5:R-:W-:Y:S05]  /*11330*/  BRA `(.L_x_110) ;  /* 0xffffe02000007947 */ /* 0x022fea000383ffff */
        .weak           $__internal_0_$__cuda_sm70_shflsync_bfly_p
        .type           $__internal_0_$__cuda_sm70_shflsync_bfly_p,@function
        .size           $__internal_0_$__cuda_sm70_shflsync_bfly_p,($__internal_1_$__cuda_sm70_shflsync_idx_p - $__internal_0_$__cuda_sm70_shflsync_bfly_p)
$__internal_0_$__cuda_sm70_shflsync_bfly_p:
[----:B------:R-:W-:Y:S02]  /*11340*/  MOV R21, 0xffffffff ;  /* 0xffffffff00157802 */ /* 0x000fe40000000f00 */
[----:B------:R-:W-:-:S02]  /*11350*/  MOV R3, 0x1f ;  /* 0x0000001f00037802 */ /* 0x000fc40000000f00 */
[----:B------:R-:W-:Y:S04]  /*11360*/  WARPSYNC R21 ;  /* 0x0000001500007348 */ /* 0x000fe80003800000 */
[----:B------:R1:W2:Y:S02]  /*11370*/  SHFL.BFLY PT, R0, R4, R0, R3 ;  /* 0x0c00000004007389 */ /* 0x0002a400000e0003 */
[----:B-1----:R-:W-:-:S04]  /*11380*/  MOV R3, 0x0 ;  /* 0x0000000000037802 */ /* 0x002fc80000000f00 */
[----:B--2---:R-:W-:Y:S05]  /*11390*/  RET.REL.NODEC R2 `(_ZN7cutlass13device_kernelIN5flash19enable_sm80_to_sm89INS1_16FlashAttnFwdSm80INS1_25CollectiveMainloopFwdSm80ILi8ELi1ELb1EN4cute5tupleIJNS5_1CILi128EEENS7_ILi48EEENS7_ILi256EEEEEELi256ENS_6half_tEfNS_4arch4Sm80ELb0ELb0ELb1ELb1ELb1ELb0ELb1ELb1EEENS1_21CollectiveEpilogueFwdINS6_IJS8_SA_S9_EEENS6_IJNS7_ILi1EEESI_SI_EEESC_SE_Li256ELb1ELb1ELb1ELb0EEENS1_36VarlenDynamicPersistentTileSchedulerILi128ELi48ELi256ELi256ELb1ELb1ELb0ELb0ELb1ELb1EEEEEEEEEvNT_6ParamsE) ;  /* 0xfffeec6002007950 */ /* 0x004fea0003c3ffff */
        .weak           $__internal_1_$__cuda_sm70_shflsync_idx_p
        .type           $__internal_1_$__cuda_sm70_shflsync_idx_p,@function
        .size           $__internal_1_$__cuda_sm70_shflsync_idx_p,($__internal_2_$__cuda_sm70_shflsync_up_p - $__internal_1_$__cuda_sm70_shflsync_idx_p)
$__internal_1_$__cuda_sm70_shflsync_idx_p:
[----:B------:R1:W-:Y:S02]  /*113a0*/  STL [R1+0x18c], R4 ;  /* 0x00018c0401007387 */ /* 0x0003e40000100800 */
[----:B-1----:R-:W-:-:S04]  /*113b0*/  MOV R4, 0xffffffff ;  /* 0xffffffff00047802 */ /* 0x002fc80000000f00 */
[----:B------:R-:W-:Y:S04]  /*113c0*/  WARPSYNC R4 ;  /* 0x0000000400007348 */ /* 0x000fe80003800000 */
[----:B------:R1:W2:Y:S04]  /*113d0*/  SHFL.IDX PT, R0, R20, R3, R0 ;  /* 0x0000000314007389 */ /* 0x0002a800000e0000 */
[----:B-1----:R1:W5:Y:S01]  /*113e0*/  LDL.LU R4, [R1+0x18c] ;  /* 0x00018c0001047983 */ /* 0x0023620000300800 */
[----:B------:R-:W-:-:S04]  /*113f0*/  MOV R3, 0x0 ;  /* 0x0000000000037802 */ /* 0x000fc80000000f00 */
[----:B--2---:R-:W-:Y:S05]  /*11400*/  RET.REL.NODEC R2 `(_ZN7cutlass13device_kernelIN5flash19enable_sm80_to_sm89INS1_16FlashAttnFwdSm80INS1_25CollectiveMainloopFwdSm80ILi8ELi1ELb1EN4cute5tupleIJNS5_1CILi128EEENS7_ILi48EEENS7_ILi256EEEEEELi256ENS_6half_tEfNS_4arch4Sm80ELb0ELb0ELb1ELb1ELb1ELb0ELb1ELb1EEENS1_21CollectiveEpilogueFwdINS6_IJS8_SA_S9_EEENS6_IJNS7_ILi1EEESI_SI_EEESC_SE_Li256ELb1ELb1ELb1ELb0EEENS1_36VarlenDynamicPersistentTileSchedulerILi128ELi48ELi256ELi256ELb1ELb1ELb0ELb0ELb1ELb1EEEEEEEEEvNT_6ParamsE) ;  /* 0xfffeebf002007950 */ /* 0x004fea0003c3ffff */
        .weak           $__internal_2_$__cuda_sm70_shflsync_up_p
        .type           $__internal_2_$__cuda_sm70_shflsync_up_p,@function
        .size           $__internal_2_$__cuda_sm70_shflsync_up_p,($__internal_3_$__cuda_sm70_votesync_ballot - $__internal_2_$__cuda_sm70_shflsync_up_p)
$__internal_2_$__cuda_sm70_shflsync_up_p:
[----:B------:R-:W-:Y:S02]  /*11410*/  MOV R4, RZ ;  /* 0x000000ff00047202 */ /* 0x000fe40000000f00 */
[----:B------:R-:W-:-:S04]  /*11420*/  MOV R11, 0xffffffff ;  /* 0xffffffff000b7802 */ /* 0x000fc80000000f00 */
[----:B------:R-:W-:Y:S04]  /*11430*/  WARPSYNC R11 ;  /* 0x0000000b00007348 */ /* 0x000fe80003800000 */
[----:B------:R1:W2:Y:S02]  /*11440*/  SHFL.UP PT, R4, R0, R3, R4 ;  /* 0x0400000300047389 */ /* 0x0002a400000e0004 */
[----:B-1----:R-:W-:-:S04]  /*11450*/  MOV R3, 0x0 ;  /* 0x0000000000037802 */ /* 0x002fc80000000f00 */
[----:B--2---:R-:W-:Y:S05]  /*11460*/  RET.REL.NODEC R2 `(_ZN7cutlass13device_kernelIN5flash19enable_sm80_to_sm89INS1_16FlashAttnFwdSm80INS1_25CollectiveMainloopFwdSm80ILi8ELi1ELb1EN4cute5tupleIJNS5_1CILi128EEENS7_ILi48EEENS7_ILi256EEEEEELi256ENS_6half_tEfNS_4arch4Sm80ELb0ELb0ELb1ELb1ELb1ELb0ELb1ELb1EEENS1_21CollectiveEpilogueFwdINS6_IJS8_SA_S9_EEENS6_IJNS7_ILi1EEESI_SI_EEESC_SE_Li256ELb1ELb1ELb1ELb0EEENS1_36VarlenDynamicPersistentTileSchedulerILi128ELi48ELi256ELi256ELb1ELb1ELb0ELb0ELb1ELb1EEEEEEEEEvNT_6ParamsE) ;  /* 0xfffeeb9002007950 */ /* 0x004fea0003c3ffff */
        .weak           $__internal_3_$__cuda_sm70_votesync_ballot
        .type           $__internal_3_$__cuda_sm70_votesync_ballot,@function
        .size           $__internal_3_$__cuda_sm70_votesync_ballot,(.L_x_6457 - $__internal_3_$__cuda_sm70_votesync_ballot)
$__internal_3_$__cuda_sm70_votesync_ballot:
[----:B------:R-:W-:Y:S01]  /*11470*/  ISETP.NE.U32.AND P0, PT, R0, 0x1, PT ;  /* 0x000000010000780c */ /* 0x000fe20003f05070 */
[----:B------:R-:W-:-:S04]  /*11480*/  IMAD.MOV.U32 R3, RZ, RZ, -0x1 ;  /* 0xffffffffff037424 */ /* 0x000fc800078e00ff */
[----:B------:R-:W-:Y:S08]  /*11490*/  WARPSYNC R3 ;  /* 0x0000000300007348 */ /* 0x000ff00003800000 */
[----:B------:R-:W-:-:S04]  /*114a0*/  VOTE.ANY R0, PT, !P0 ;  /* 0x0000000000007806 */ /* 0x000fc800040e0100 */
[----:B------:R-:W-:Y:S01]  /*114b0*/  LOP3.LUT R0, R0, R3, RZ, 0xc0, !PT ;  /* 0x0000000300007212 */ /* 0x000fe200078ec0ff */
[----:B------:R-:W-:-:S04]  /*114c0*/  IMAD.MOV.U32 R3, RZ, RZ, 0x0 ;  /* 0x00000000ff037424 */ /* 0x000fc800078e00ff */
[----:B------:R-:W-:Y:S05]  /*114d0*/  RET.REL.NODEC R2 `(_ZN7cutlass13device_kernelIN5flash19enable_sm80_to_sm89INS1_16FlashAttnFwdSm80INS1_25CollectiveMainloopFwdSm80ILi8ELi1ELb1EN4cute5tupleIJNS5_1CILi128EEENS7_ILi48EEENS7_ILi256EEEEEELi256ENS_6half_tEfNS_4arch4Sm80ELb0ELb0ELb1ELb1ELb1ELb0ELb1ELb1EEENS1_21CollectiveEpilogueFwdINS6_IJS8_SA_S9_EEENS6_IJNS7_ILi1EEESI_SI_EEESC_SE_Li256ELb1ELb1ELb1ELb0EEENS1_36VarlenDynamicPersistentTileSchedulerILi128ELi48ELi256ELi256ELb1ELb1ELb0ELb0ELb1ELb1EEEEEEEEEvNT_6ParamsE) ;  /* 0xfffeeb2002007950 */ /* 0x000fea0003c3ffff */
.L_x_156:
        /* <DEDUP_REMOVED lines=10> */
.L_x_6457:


//--------------------- .text._ZN7cutlass13device_kernelIN5flash19enable_sm80_to_sm89INS1_16FlashAttnFwdSm80INS1_25CollectiveMainloopFwdSm80ILi8ELi1ELb0EN4cute5tupleIJNS5_1CILi128EEENS7_ILi32EEENS7_ILi256EEEEEELi256ENS_6half_tEfNS_4arch4Sm80ELb0ELb0ELb1ELb1ELb1ELb1ELb1ELb1EEENS1_21CollectiveEpilogueFwdINS6_IJS8_SA_S9_EEENS6_IJNS7_ILi1EEESI_SI_EEESC_SE_Li256ELb1ELb1ELb1ELb0EEENS1_36VarlenDynamicPersistentTileSchedulerILi128ELi32ELi256ELi256ELb1ELb1ELb0ELb0ELb1ELb1EEEEEEEEEvNT_6ParamsE --------------------------
	.section	.text._ZN7cutlass13device_kernelIN5flash19enable_sm80_to_sm89INS1_16FlashAttnFwdSm80INS1_25CollectiveMainloopFwdSm80ILi8ELi1ELb0EN4cute5tupleIJNS5_1CILi128EEENS7_ILi32EEENS7_ILi256EEEEEELi256ENS_6half_tEfNS_4arch4Sm80ELb0ELb0ELb1ELb1ELb1ELb1ELb1ELb1EEENS1_21CollectiveEpilogueFwdINS6_IJS8_SA_S9_EEENS6_IJNS7_ILi1EEESI_SI_EEESC_SE_Li256ELb1ELb1ELb1ELb0EEENS1_36VarlenDynamicPersistentTileSchedulerILi128ELi32ELi256ELi256ELb1ELb1ELb0ELb0ELb1ELb1EEEEEEEEEvNT_6ParamsE,"ax",@progbits
	.sectioninfo	@"SHI_REGISTERS=255"
	.align	128
.text._ZN7cutlass13device_kernelIN5flash19enable_sm80_to_sm89INS1_16FlashAttnFwdSm80INS1_25CollectiveMainloopFwdSm80ILi8ELi1ELb0EN4cute5tupleIJNS5_1CILi128EEENS7_ILi32EEENS7_ILi256EEEEEELi256ENS_6half_tEfNS_4arch4Sm80ELb0ELb0ELb1ELb1ELb1ELb1ELb1ELb1EEENS1_21CollectiveEpilogueFwdINS6_IJS8_SA_S9_EEENS6_IJNS7_ILi1EEESI_SI_EEESC_SE_Li256ELb1ELb1ELb1ELb0EEENS1_36VarlenDynamicPersistentTileSchedulerILi128ELi32ELi256ELi256ELb1ELb1ELb0ELb0ELb1ELb1EEEEEEEEEvNT_6ParamsE:
        .type           _ZN7cutlass13device_kernelIN5flash19enable_sm80_to_sm89INS1_16FlashAttnFwdSm80INS1_25CollectiveMainloopFwdSm80ILi8ELi1ELb0EN4cute5tupleIJNS5_1CILi128EEENS7_ILi32EEENS7_ILi256EEEEEELi256ENS_6half_tEfNS_4arch4Sm80ELb0ELb0ELb1ELb1ELb1ELb1ELb1ELb1EEENS1_21CollectiveEpilogueFwdINS6_IJS8_SA_S9_EEENS6_IJNS7_ILi1EEESI_SI_EEESC_SE_Li256ELb1ELb1ELb1ELb0EEENS1_36VarlenDynamicPersistentTileSchedulerILi128ELi32ELi256ELi256ELb1ELb1ELb0ELb0ELb1ELb1EEEEEEEEEvNT_6ParamsE,@function
        .size           _ZN7cutlass13device_kernelIN5flash19enable_sm80_to_sm89INS1_16FlashAttnFwdSm80INS1_25CollectiveMainloopFwdSm80ILi8ELi1ELb0EN4cute5tupleIJNS5_1CILi128EEENS7_ILi32EEENS7_ILi256EEEEEELi256ENS_6half_tEfNS_4arch4Sm80ELb0ELb0ELb1ELb1ELb1ELb1ELb1ELb1EEENS1_21CollectiveEpilogueFwdINS6_IJS8_SA_S9_EEENS6_IJNS7_ILi1EEESI_SI_EEESC_SE_Li256ELb1ELb1ELb1ELb0EEENS1_36VarlenDynamicPersistentTileSchedulerILi128ELi32ELi256ELi256ELb1ELb1ELb0ELb0ELb1ELb1EEEEEEEEEvNT_6ParamsE,(.L_x_6462 - _ZN7cutlass13device_kernelIN5flash19enable_sm80_to_sm89INS1_16FlashAttnFwdSm80INS1_25CollectiveMainloopFwdSm80ILi8ELi1ELb0EN4cute5tupleIJNS5_1CILi128EEENS7_ILi32EEENS7_ILi256EEEEEELi256ENS_6half_tEfNS_4arch4Sm80ELb0ELb0ELb1ELb1ELb1ELb1ELb1ELb1EEENS1_21CollectiveEpilogueFwdINS6_IJS8_SA_S9_EEENS6_IJNS7_ILi1EEESI_SI_EEESC_SE_Li256ELb1ELb1ELb1ELb0EEENS1_36VarlenDynamicPersistentTileSchedulerILi128ELi32ELi256ELi256ELb1ELb1ELb0ELb0ELb1ELb1EEEEEEEEEvNT_6ParamsE)
        .other          _ZN7cutlass13device_kernelIN5flash19enable_sm80_to_sm89INS1_16FlashAttnFwdSm80INS1_25CollectiveMainloopFwdSm80ILi8ELi1ELb0EN4cute5tupleIJNS5_1CILi128EEENS7_ILi32EEENS7_ILi256EEEEEELi256ENS_6half_tEfNS_4arch4Sm80ELb0ELb0ELb1ELb1ELb1ELb1ELb1ELb1EEENS1_21CollectiveEpilogueFwdINS6_IJS8_SA_S9_EEENS6_IJNS7_ILi1EEESI_SI_EEESC_SE_Li256ELb1ELb1ELb1ELb0EEENS1_36VarlenDynamicPersistentTileSchedulerILi128ELi32ELi256ELi256ELb1ELb1ELb0ELb0ELb1ELb1EEEEEEEEEvNT_6ParamsE,@"STO_CUDA_ENTRY STV_DEFAULT"
_ZN7cutlass13device_kernelIN5flash19enable_sm80_to_sm89INS1_16FlashAttnFwdSm80INS1_25CollectiveMainloopFwdSm80ILi8ELi1ELb0EN4cute5tupleIJNS5_1CILi128EEENS7_ILi32EEENS7_ILi256EEEEEELi256ENS_6half_tEfNS_4arch4Sm80ELb0ELb0ELb1ELb1ELb1ELb1ELb1ELb1EEENS1_21CollectiveEpilogueFwdINS6_IJS8_SA_S9_EEENS6_IJNS7_ILi1EEESI_SI_EEESC_SE_Li256ELb1ELb1ELb1ELb0EEENS1_36VarlenDynamicPersistentTileSchedulerILi128ELi32ELi256ELi256ELb1ELb1ELb0ELb0ELb1ELb1EEEEEEEEEvNT_6ParamsE:
[----:B------:R-:W-:-:S03]  /*0000*/  MOV R1, c[0x0][0x28] ;  /* 0x00000a0000017a02 */ /* 0x000fc60000000f00 */
[----:B------:R-:W1:Y:S01]  /*0010*/  S2R R2, SR_TID.X ;  /* 0x0000000000027919 */ /* 0x000e620000002100 */
[----:B------:R-:W-:Y:S01]  /*0020*/  IADD3 R1, R1, -0x58, RZ ;  /* 0xffffffa801017810 */ /* 0x000fe20007ffe0ff */
[----:B------:R-:W-:Y:S01]  /*0030*/  ULDC.64 UR8, c[0x0][0x118] ;  /* 0x0000460000087ab9 */ /* 0x000fe20000000a00 */
[----:B-1----:R-:W-:-:S05]  /*0040*/  SHF.R.U32.HI R0, RZ, 0x5, R2 ;  /* 0x00000005ff007819 */ /* 0x002fca0000011602 */
[----:B------:R-:W1:Y:S02]  /*0050*/  SHFL.IDX PT, R3, R0, RZ, 0x1f ;  /* 0x00001fff00037589 */ /* 0x000e6400000e0000 */
[----:B-1----:R-:W-:Y:S02]  /*0060*/  ISETP.NE.AND P0, PT, R3, RZ, PT ;  /* 0x000000ff0300720c */ /* 0x002fe40003f05270 */
[----:B------:R1:W-:Y:S11]  /*0070*/  STL [R1+0x44], R3 ;  /* 0x0000440301007387 */ /* 0x0003f60000100800 */
[----:B------:R-:W-:Y:S06]  /*0080*/  @P0 BAR.SYNC.DEFER_BLOCKING 0x5, 0x100 ;  /* 0x0144000000000b1d */ /* 0x000fec0000010000 */
[----:B------:R-:W2:Y:S04]  /*0090*/  @P0 LDS.128 R228, [0x20080] ;  /* 0x02008000ffe40984 */ /* 0x000ea80000000c00 */
[----:B------:R-:W-:Y:S06]  /*00a0*/  @P0 BAR.ARV 0x4, 0x100 ;  /* 0x0104000000000b1d */ /* 0x000fec0000002000 */
[----:B------:R-:W-:Y:S05]  /*00b0*/  @P0 BRA `(.L_x_157) ;  /* 0x00000a7000000947 */ /* 0x000fea0003800000 */
[----:B-1----:R-:W-:Y:S01]  /*00c0*/  LOP3.LUT R14, R2, 0x1f, RZ, 0xc0, !PT ;  /* 0x0000001f020e7812 */ /* 0x002fe200078ec0ff */
[----:B------:R-:W-:Y:S01]  /*00d0*/  CS2R R8, SRZ ;  /* 0x0000000000087805 */ /* 0x000fe2000001ff00 */
[----:B------:R-:W-:-:S02]  /*00e0*/  IMAD.MOV.U32 R7, RZ, RZ, RZ ;  /* 0x000000ffff077224 */ /* 0x000fc400078e00ff */
[----:B------:R-:W-:-:S04]  /*00f0*/  ISETP.NE.AND P6, PT, R14, 0x1f, PT ;  /* 0x0000001f0e00780c */ /* 0x000fc80003fc5270 */
[----:B------:R-:W-:-:S13]  /*0100*/  ISETP.GE.OR P0, PT, R14, c[0x0][0x53c], !P6 ;  /* 0x00014f000e007a0c */ /* 0x000fda0007706670 */
[----:B------:R-:W-:Y:S02]  /*0110*/  @!P0 IMAD.MOV.U32 R4, RZ, RZ, 0x4 ;  /* 0x00000004ff048424 */ /* 0x000fe400078e00ff */
[----:B------:R-:W-:Y:S02]  /*0120*/  @!P0 IMAD.MOV.U32 R2, RZ, RZ, 0x4 ;  /* 0x00000004ff028424 */ /* 0x000fe400078e00ff */
[----:B------:R-:W-:-:S04]  /*0130*/  @!P0 IMAD.WIDE.U32 R4, R14, R4, c[0x0][0x580] ;  /* 0x000160000e048625 */ /* 0x000fc800078e0004 */
[C---:B------:R-:W-:Y:S01]  /*0140*/  @!P0 IMAD.WIDE.U32 R2, R14.reuse, R2, c[0x0][0x578] ;  /* 0x00015e000e028625 */ /* 0x040fe200078e0002 */
[----:B------:R-:W3:Y:S04]  /*0150*/  @!P0 LDG.E R8, [R4.64] ;  /* 0x0000000804088981 */ /* 0x000ee8000c1e1900 */
[----:B------:R-:W3:Y:S01]  /*0160*/  @!P0 LDG.E R7, [R2.64] ;  /* 0x0000000802078981 */ /* 0x000ee2000c1e1900 */
[C---:B------:R-:W-:Y:S01]  /*0170*/  ISETP.NE.AND P5, PT, R14.reuse, RZ, PT ;  /* 0x000000ff0e00720c */ /* 0x040fe20003fa5270 */
[----:B------:R-:W1:Y:S01]  /*0180*/  S2UR UR4, SR_CTAID.X ;  /* 0x00000000000479c3 */ /* 0x000e620000002500 */
[C---:B------:R-:W-:Y:S02]  /*0190*/  ISETP.GE.U32.AND P4, PT, R14.reuse, 0x2, PT ;  /* 0x000000020e00780c */ /* 0x040fe40003f86070 */
[----:B------:R-:W-:-:S02]  /*01a0*/  ISETP.GE.U32.AND P3, PT, R14, 0x4, PT ;  /* 0x000000040e00780c */ /* 0x000fc40003f66070 */
[C---:B------:R-:W-:Y:S02]  /*01b0*/  ISETP.GE.U32.AND P2, PT, R14.reuse, 0x8, PT ;  /* 0x000000080e00780c */ /* 0x040fe40003f46070 */
[----:B------:R-:W-:Y:S01]  /*01c0*/  ISETP.GE.U32.AND P1, PT, R14, 0x10, PT ;  /* 0x000000100e00780c */ /* 0x000fe20003f26070 */
[----:B---3--:R-:W-:-:S05]  /*01d0*/  IMAD R4, R8, R7, RZ ;  /* 0x0000000708047224 */ /* 0x008fca00078e02ff */
[----:B------:R-:W3:Y:S02]  /*01e0*/  SHFL.UP PT, R0, R4, 0x1, RZ ;  /* 0x0420000004007989 */ /* 0x000ee400000e00ff */
[----:B---3--:R-:W-:-:S05]  /*01f0*/  SEL R0, R0, RZ, P5 ;  /* 0x000000ff00007207 */ /* 0x008fca0002800000 */
[----:B------:R-:W-:-:S05]  /*0200*/  IMAD.IADD R4, R4, 0x1, R0 ;  /* 0x0000000104047824 */ /* 0x000fca00078e0200 */
        /* <DEDUP_REMOVED lines=12> */
[----:B------:R-:W3:Y:S02]  /*02d0*/  SHFL.IDX PT, R6, R4, 0x1f, 0x1f ;  /* 0x03e01f0004067f89 */ /* 0x000ee400000e0000 */
[----:B---3--:R-:W-:-:S04]  /*02e0*/  IMAD R6, R6, c[0x0][0x538], RZ ;  /* 0x00014e0006067a24 */ /* 0x008fc800078e02ff */
[----:B------:R-:W-:Y:S01]  /*02f0*/  IMAD.MOV.U32 R0, RZ, RZ, R6 ;  /* 0x000000ffff007224 */ /* 0x000fe200078e0006 */
[----:B-1----:R-:W-:-:S13]  /*0300*/  ISETP.GT.AND P0, PT, R6, UR4, PT ;  /* 0x0000000406007c0c */ /* 0x002fda000bf04270 */
[----:B------:R-:W-:Y:S05]  /*0310*/  @P0 BRA `(.L_x_158) ;  /* 0x0000027000000947 */ /* 0x000fea0003800000 */
[----:B------:R-:W-:Y:S02]  /*0320*/  MOV R6, R0 ;  /* 0x0000000000067202 */ /* 0x000fe40000000f00 */
[----:B------:R-:W-:-:S04]  /*0330*/  MOV R9, RZ ;  /* 0x000000ff00097202 */ /* 0x000fc80000000f00 */
.L_x_162:
        /* <DEDUP_REMOVED lines=12> */
[----:B------:R-:W3:Y:S04]  /*0400*/  @!P0 LDG.E R8, [R4.64] ;  /* 0x0000000804088981 */ /* 0x000ee8000c1e1900 */
[----:B------:R-:W3:Y:S02]  /*0410*/  @!P0 LDG.E R7, [R2.64] ;  /* 0x0000000802078981 */ /* 0x000ee4000c1e1900 */
[----:B---3--:R-:W-:Y:S01]  /*0420*/  IMAD R5, R8, R7, RZ ;  /* 0x0000000708057224 */ /* 0x008fe200078e02ff */
[----:B------:R-:W-:Y:S05]  /*0430*/  BRA.DIV ~URZ, `(.L_x_160) ;  /* 0x00016f927f007947 */ /* 0x000fea000b800000 */
[----:B------:R1:W3:Y:S02]  /*0440*/  SHFL.UP PT, R0, R5, 0x1, RZ ;  /* 0x0420000005007989 */ /* 0x0002e400000e00ff */
.L_x_334:
        /* <DEDUP_REMOVED lines=16> */
.L_x_335:
[----:B---3--:R-:W-:-:S05]  /*0550*/  IMAD R0, R0, c[0x0][0x538], RZ ;  /* 0x00014e0000007a24 */ /* 0x008fca00078e02ff */
[----:B------:R-:W-:-:S04]  /*0560*/  IADD3 R6, R0, R6, RZ ;  /* 0x0000000600067210 */ /* 0x000fc80007ffe0ff */
[----:B------:R-:W-:-:S13]  /*0570*/  ISETP.GT.AND P0, PT, R6, UR4, PT ;  /* 0x0000000406007c0c */ /* 0x000fda000bf04270 */
[----:B-12---:R-:W-:Y:S05]  /*0580*/  @!P0 BRA `(.L_x_162) ;  /* 0xfffffdb000008947 */ /* 0x006fea000383ffff */
.L_x_158:
[----:B------:R-:W-:-:S05]  /*0590*/  IADD3 R12, -R0, R6, RZ ;  /* 0x00000006000c7210 */ /* 0x000fca0007ffe1ff */
[----:B------:R-:W-:-:S05]  /*05a0*/  IMAD R0, R4, c[0x0][0x538], R12 ;  /* 0x00014e0004007a24 */ /* 0x000fca00078e020c */
[----:B------:R-:W-:Y:S01]  /*05b0*/  ISETP.GT.AND P0, PT, R0, UR4, PT ;  /* 0x0000000400007c0c */ /* 0x000fe2000bf04270 */
[----:B------:R-:W-:-:S12]  /*05c0*/  BRA.DIV ~URZ, `(.L_x_163) ;  /* 0x000170227f007947 */ /* 0x000fd8000b800000 */
[----:B------:R-:W-:-:S04]  /*05d0*/  VOTE.ANY R0, PT, !P0 ;  /* 0x0000000000007806 */ /* 0x000fc800040e0100 */
.L_x_336:
[----:B------:R1:W3:Y:S01]  /*05e0*/  POPC R13, R0 ;  /* 0x00000000000d7309 */ /* 0x0002e20000000000 */
[----:B------:R-:W-:Y:S05]  /*05f0*/  BRA.DIV ~URZ, `(.L_x_164) ;  /* 0x000170327f007947 */ /* 0x000fea000b800000 */
[----:B---3--:R3:W4:Y:S01]  /*0600*/  SHFL.IDX PT, R11, R8, R13, 0x1f ;  /* 0x00001f0d080b7589 */ /* 0x00872200000e0000 */
[----:B------:R-:W-:-:S03]  /*0610*/  MOV R6, RZ ;  /* 0x000000ff00067202 */ /* 0x000fc60000000f00 */
[----:B------:R3:W1:Y:S04]  /*0620*/  SHFL.IDX PT, R10, R7, R13, 0x1f ;  /* 0x00001f0d070a7589 */ /* 0x00066800000e0000 */
.L_x_337:
[----:B------:R-:W-:Y:S01]  /*0630*/  ISETP.NE.AND P0, PT, R0, RZ, PT ;  /* 0x000000ff0000720c */ /* 0x000fe20003f05270 */
[----:B------:R-:W-:-:S12]  /*0640*/  BSSY B0, `(.L_x_165) ;  /* 0x0000005000007945 */ /* 0x000fd80003800000 */
[----:B------:R-:W-:Y:S05]  /*0650*/  @!P0 BRA `(.L_x_166) ;  /* 0x0000003000008947 */ /* 0x000fea0003800000 */
[----:B------:R-:W-:Y:S01]  /*0660*/  IADD3 R179, R13, -0x1, RZ ;  /* 0xffffffff0db37810 */ /* 0x000fe20007ffe0ff */
[----:B------:R-:W-:Y:S05]  /*0670*/  BRA.DIV ~URZ, `(.L_x_167) ;  /* 0x000170927f007947 */ /* 0x000fea000b800000 */
[----:B------:R3:W4:Y:S02]  /*0680*/  SHFL.IDX PT, R6, R4, R179, 0x1f ;  /* 0x00001fb304067589 */ /* 0x00072400000e0000 */
.L_x_166:
[----:B------:R-:W-:Y:S05]  /*0690*/  BSYNC B0 ;  /* 0x0000000000007941 */ /* 0x000fea0003800000 */
.L_x_165:
[----:B-1--4-:R-:W-:Y:S01]  /*06a0*/  IABS R0, R11 ;  /* 0x0000000b00007213 */ /* 0x012fe20000000000 */
[----:B--2---:R-:W-:Y:S02]  /*06b0*/  IMAD R228, R6, c[0x0][0x538], R12 ;  /* 0x00014e0006e47a24 */ /* 0x004fe400078e020c */
[----:B------:R-:W-:Y:S02]  /*06c0*/  IMAD.IADD R231, R13, 0x1, R9 ;  /* 0x000000010de77824 */ /* 0x000fe400078e0209 */
[----:B------:R-:W-:Y:S01]  /*06d0*/  IMAD.MOV.U32 R5, RZ, RZ, R0 ;  /* 0x000000ffff057224 */ /* 0x000fe200078e0000 */
[----:B------:R-:W-:Y:S02]  /*06e0*/  IABS R0, R10 ;  /* 0x0000000a00007213 */ /* 0x000fe40000000000 */
[----:B------:R-:W-:Y:S01]  /*06f0*/  IADD3 R229, -R228, UR4, RZ ;  /* 0x00000004e4e57c10 */ /* 0x000fe2000fffe1ff */
[----:B------:R-:W1:Y:S02]  /*0700*/  I2F.RP R2, R5 ;  /* 0x0000000500027306 */ /* 0x000e640000209400 */
[----:B---3--:R-:W-:Y:S01]  /*0710*/  IMAD.MOV.U32 R7, RZ, RZ, R0 ;  /* 0x000000ffff077224 */ /* 0x008fe200078e0000 */
[----:B------:R-:W-:-:S02]  /*0720*/  IABS R6, R229 ;  /* 0x000000e500067213 */ /* 0x000fc40000000000 */
[----:B------:R-:W-:-:S03]  /*0730*/  IABS R0, R11 ;  /* 0x0000000b00007213 */ /* 0x000fc60000000000 */
[----:B------:R-:W-:Y:S01]  /*0740*/  I2F.RP R8, R7 ;  /* 0x0000000700087306 */ /* 0x000fe20000209400 */
[----:B------:R-:W-:-:S07]  /*0750*/  IADD3 R0, RZ, -R0, RZ ;  /* 0x80000000ff007210 */ /* 0x000fce0007ffe0ff */
[----:B-1----:R-:W1:Y:S02]  /*0760*/  MUFU.RCP R2, R2 ;  /* 0x0000000200027308 */ /* 0x002e640000001000 */
[----:B-1----:R-:W-:-:S06]  /*0770*/  IADD3 R2, R2, 0xffffffe, RZ ;  /* 0x0ffffffe02027810 */ /* 0x002fcc0007ffe0ff */
[----:B------:R-:W1:Y:S02]  /*0780*/  F2I.FTZ.U32.TRUNC.NTZ R3, R2 ;  /* 0x0000000200037305 */ /* 0x000e64000021f000 */
[----:B-1----:R-:W-:-:S04]  /*0790*/  IMAD.MOV R2, RZ, RZ, -R3 ;  /* 0x000000ffff027224 */ /* 0x002fc800078e0a03 */
[----:B------:R-:W-:Y:S02]  /*07a0*/  IMAD R4, R2, R5, RZ ;  /* 0x0000000502047224 */ /* 0x000fe400078e02ff */
        /* <DEDUP_REMOVED lines=45> */
[----:B------:R-:W-:-:S04]  /*0a80*/  IMAD R2, R10, R2, R4 ;  /* 0x000000020a027224 */ /* 0x000fc800078e0204 */
[----:B------:R-:W-:Y:S01]  /*0a90*/  IMAD R230, R2, 0x10000, R0 ;  /* 0x0001000002e67824 */ /* 0x000fe200078e0200 */
[----:B------:R-:W-:Y:S05]  /*0aa0*/  BRA `(.L_x_168) ;  /* 0x0000004000007947 */ /* 0x000fea0003800000 */
.L_x_159:
[----:B--2---:R-:W-:Y:S01]  /*0ab0*/  IMAD.MOV.U32 R229, RZ, RZ, RZ ;  /* 0x000000ffffe57224 */ /* 0x004fe200078e00ff */
[----:B------:R-:W-:Y:S01]  /*0ac0*/  MOV R230, RZ ;  /* 0x000000ff00e67202 */ /* 0x000fe20000000f00 */
[----:B------:R-:W-:Y:S01]  /*0ad0*/  IMAD.U32 R228, RZ, RZ, UR4 ;  /* 0x00000004ffe47e24 */ /* 0x000fe2000f8e00ff */
[----:B------:R-:W-:Y:S02]  /*0ae0*/  MOV R231, c[0x0][0x53c] ;  /* 0x00014f0000e77a02 */ /* 0x000fe40000000f00 */
.L_x_168:
[----:B------:R-:W-:Y:S01]  /*0af0*/  ISETP.NE.AND P0, PT, R14, RZ, PT ;  /* 0x000000ff0e00720c */ /* 0x000fe20003f05270 */
[----:B------:R-:W-:-:S12]  /*0b00*/  WARPSYNC 0xffffffff ;  /* 0xffffffff00007948 */ /* 0x000fd80003800000 */
[----:B------:R1:W-:Y:S04]  /*0b10*/  @!P0 STS.128 [0x20080], R228 ;  /* 0x020080e4ff008388 */ /* 0x0003e80000000c00 */
[----:B------:R-:W-:Y:S06]  /*0b20*/  BAR.ARV 0x5, 0x100 ;  /* 0x0144000000007b1d */ /* 0x000fec0000002000 */
.L_x_157:
[----:B-12---:R-:W-:-:S13]  /*0b30*/  ISETP.GE.AND P0, PT, R231, c[0x0][0x53c], PT ;  /* 0x00014f00e7007a0c */ /* 0x006fda0003f06270 */
[----:B------:R-:W-:Y:S05]  /*0b40*/  @P0 EXIT ;  /* 0x000000000000094d */ /* 0x000fea0003800000 */
[----:B------:R-:W1:Y:S01]  /*0b50*/  S2R R14, SR_TID.X ;  /* 0x00000000000e7919 */ /* 0x000e620000002100 */
[----:B------:R-:W-:Y:S01]  /*0b60*/  IMAD.MOV.U32 R19, RZ, RZ, 0x40 ;  /* 0x00000040ff137424 */ /* 0x000fe200078e00ff */
[----:B------:R-:W-:Y:S02]  /*0b70*/  ULDC UR4, c[0x0][0x2ac] ;  /* 0x0000ab0000047ab9 */ /* 0x000fe40000000800 */
[----:B------:R-:W-:Y:S02]  /*0b80*/  ULDC UR6, c[0x0][0x1d0] ;  /* 0x0000740000067ab9 */ /* 0x000fe40000000800 */
[----:B------:R-:W-:Y:S01]  /*0b90*/  UIMAD UR6, UR4, UR6, URZ ;  /* 0x00000006040672a4 */ /* 0x000fe2000f8e023f */
[----:B-1----:R-:W-:-:S04]  /*0ba0*/  SHF.R.S32.HI R12, RZ, 0x1f, R14 ;  /* 0x0000001fff0c7819 */ /* 0x002fc8000001140e */
[CC--:B------:R-:W-:Y:S02]  /*0bb0*/  LEA.HI R3, R12.reuse, R14.reuse, RZ, 0x4 ;  /* 0x0000000e0c037211 */ /* 0x0c0fe400078f20ff */
[----:B------:R-:W-:Y:S02]  /*0bc0*/  LEA.HI R8, R12, R14, RZ, 0x2 ;  /* 0x0000000e0c087211 */ /* 0x000fe400078f10ff */
[C---:B------:R-:W-:Y:S02]  /*0bd0*/  LOP3.LUT R0, R3.reuse, 0xfffffff0, RZ, 0xc0, !PT ;  /* 0xfffffff003007812 */ /* 0x040fe400078ec0ff */
[----:B------:R-:W-:Y:S02]  /*0be0*/  SHF.R.S32.HI R4, RZ, 0x4, R3 ;  /* 0x00000004ff047819 */ /* 0x000fe40000011403 */
[----:B------:R-:W-:Y:S01]  /*0bf0*/  SHF.R.S32.HI R7, RZ, 0x2, R8 ;  /* 0x00000002ff077819 */ /* 0x000fe20000011408 */
[----:B------:R-:W-:Y:S01]  /*0c00*/  IMAD.IADD R0, R14, 0x1, -R0 ;  /* 0x000000010e007824 */ /* 0x000fe200078e0a00 */
[----:B------:R-:W-:-:S02]  /*0c10*/  LEA.HI R3, R3, R4, RZ, 0x1 ;  /* 0x0000000403037211 */ /* 0x000fc400078f08ff */
[----:B------:R-:W-:Y:S02]  /*0c20*/  SHF.R.S32.HI R2, RZ, 0x1f, R8 ;  /* 0x0000001fff027819 */ /* 0x000fe40000011408 */
[----:B------:R-:W-:Y:S02]  /*0c30*/  SHF.R.S32.HI R5, RZ, 0x1f, R0 ;  /* 0x0000001fff057819 */ /* 0x000fe40000011400 */
[----:B------:R-:W-:Y:S02]  /*0c40*/  LOP3.LUT R3, R3, 0xfffffffe, RZ, 0xc0, !PT ;  /* 0xfffffffe03037812 */ /* 0x000fe400078ec0ff */
[----:B------:R-:W-:Y:S02]  /*0c50*/  LEA.HI R2, R2, R7, RZ, 0x3 ;  /* 0x0000000702027211 */ /* 0x000fe400078f18ff */
[----:B------:R-:W-:Y:S01]  /*0c60*/  LEA.HI R13, R5, R0, RZ, 0x3 ;  /* 0x00000000050d7211 */ /* 0x000fe200078f18ff */
[----:B------:R-:W-:Y:S01]  /*0c70*/  IMAD.IADD R11, R4, 0x1, -R3 ;  /* 0x00000001040b7824 */ /* 0x000fe200078e0a03 */
[----:B------:R-:W-:-:S02]  /*0c80*/  LOP3.LUT R2, R2, 0xfffffff8, RZ, 0xc0, !PT ;  /* 0xfffffff802027812 */ /* 0x000fc400078ec0ff */
[----:B------:R-:W-:Y:S02]  /*0c90*/  LOP3.LUT R3, R13, 0xfffffff8, RZ, 0xc0, !PT ;  /* 0xfffffff80d037812 */ /* 0x000fe400078ec0ff */
[CC--:B------:R-:W-:Y:S01]  /*0ca0*/  LEA.HI R208, R12.reuse, R14.reuse, RZ, 0x3 ;  /* 0x0000000e0cd07211 */ /* 0x0c0fe200078f18ff */
[----:B------:R-:W-:Y:S01]  /*0cb0*/  IMAD.IADD R7, R7, 0x1, -R2 ;  /* 0x0000000107077824 */ /* 0x000fe200078e0a02 */
[----:B------:R-:W-:Y:S01]  /*0cc0*/  LEA.HI R6, R12, R14, RZ, 0x5 ;  /* 0x0000000e0c067211 */ /* 0x000fe200078f28ff */
[----:B------:R-:W-:Y:S01]  /*0cd0*/  IMAD.IADD R5, R0, 0x1, -R3 ;  /* 0x0000000100057824 */ /* 0x000fe200078e0a03 */
[----:B------:R-:W-:Y:S02]  /*0ce0*/  LOP3.LUT R2, R208, 0xfffffff8, RZ, 0xc0, !PT ;  /* 0xfffffff8d0027812 */ /* 0x000fe400078ec0ff */
[----:B------:R-:W-:Y:S02]  /*0cf0*/  LOP3.LUT R0, R6, 0xffffffe0, RZ, 0xc0, !PT ;  /* 0xffffffe006007812 */ /* 0x000fe400078ec0ff */
[----:B------:R-:W-:Y:S01]  /*0d00*/  SHF.R.S32.HI R4, RZ, 0x5, R6 ;  /* 0x00000005ff047819 */ /* 0x000fe20000011406 */
[C---:B------:R-:W-:Y:S01]  /*0d10*/  IMAD.IADD R212, R14.reuse, 0x1, -R2 ;  /* 0x000000010ed47824 */ /* 0x040fe200078e0a02 */
[----:B------:R-:W-:Y:S01]  /*0d20*/  SHF.R.S32.HI R2, RZ, 0x1f, R6 ;  /* 0x0000001fff027819 */ /* 0x000fe20000011406 */
[----:B------:R-:W-:Y:S01]  /*0d30*/  IMAD.IADD R28, R14, 0x1, -R0 ;  /* 0x000000010e1c7824 */ /* 0x000fe200078e0a00 */
[----:B------:R-:W-:Y:S01]  /*0d40*/  LOP3.LUT R3, R8, 0xfffffffc, RZ, 0xc0, !PT ;  /* 0xfffffffc08037812 */ /* 0x000fe200078ec0ff */
[----:B------:R-:W-:Y:S01]  /*0d50*/  IMAD.SHL.U32 R8, R212, 0x40, RZ ;  /* 0x00000040d4087824 */ /* 0x000fe200078e00ff */
[----:B------:R-:W-:Y:S01]  /*0d60*/  LEA.HI R0, R2, R4, RZ, 0x3 ;  /* 0x0000000402007211 */ /* 0x000fe200078f18ff */
[----:B------:R-:W-:Y:S01]  /*0d70*/  IMAD.SHL.U32 R138, R212, 0x4, RZ ;  /* 0x00000004d48a7824 */ /* 0x000fe200078e00ff */
[----:B------:R-:W-:Y:S01]  /*0d80*/  SHF.R.S32.HI R9, RZ, 0x1f, R28 ;  /* 0x0000001fff097819 */ /* 0x000fe2000001141c */
[----:B------:R-:W-:Y:S01]  /*0d90*/  IMAD.IADD R6, R14, 0x1, -R3 ;  /* 0x000000010e067824 */ /* 0x000fe200078e0a03 */
[----:B------:R-:W-:Y:S01]  /*0da0*/  LOP3.LUT R2, R8, 0x1c0, RZ, 0xc0, !PT ;  /* 0x000001c008027812 */ /* 0x000fe200078ec0ff */
[----:B------:R-:W-:Y:S01]  /*0db0*/  IMAD.SHL.U32 R132, R212, 0x8, RZ ;  /* 0x00000008d4847824 */ /* 0x000fe200078e00ff */
[----:B------:R-:W-:-:S02]  /*0dc0*/  LOP3.LUT R0, R0, 0xffffff8, RZ, 0xc0, !PT ;  /* 0x0ffffff800007812 */ /* 0x000fc400078ec0ff */
[----:B------:R-:W-:Y:S02]  /*0dd0*/  LEA.HI R16, R9, R28, RZ, 0x2 ;  /* 0x0000001c09107211 */ /* 0x000fe400078f10ff */
[----:B------:R-:W-:Y:S01]  /*0de0*/  LOP3.LUT R9, R7, 0x1, RZ, 0xc0, !PT ;  /* 0x0000000107097812 */ /* 0x000fe200078ec0ff */
[----:B------:R-:W-:Y:S01]  /*0df0*/  IMAD.IADD R3, R4, 0x1, -R0 ;  /* 0x0000000104037824 */ /* 0x000fe200078e0a00 */
[----:B------:R-:W-:Y:S02]  /*0e00*/  LOP3.LUT R10, R2, 0x8, R208, 0xf8, !PT ;  /* 0x00000008020a7812 */ /* 0x000fe400078ef8d0 */
[----:B------:R-:W-:Y:S02]  /*0e10*/  SHF.R.U32.HI R8, RZ, 0x3, R2 ;  /* 0x00000003ff087819 */ /* 0x000fe40000011602 */
[----:B------:R-:W-:Y:S02]  /*0e20*/  SHF.R.S32.HI R2, RZ, 0x2, R16 ;  /* 0x00000002ff027819 */ /* 0x000fe40000011410 */
[----:B------:R-:W-:-:S02]  /*0e30*/  ISETP.NE.U32.AND P0, PT, R9, 0x1, PT ;  /* 0x000000010900780c */ /* 0x000fc40003f05070 */
[----:B------:R-:W-:Y:S01]  /*0e40*/  LOP3.LUT R9, R10, R8, RZ, 0x3c, !PT ;  /* 0x000000080a097212 */ /* 0x000fe200078e3cff */
[----:B------:R-:W-:Y:S01]  /*0e50*/  IMAD R26, R3, 0x10, R2 ;  /* 0x00000010031a7824 */ /* 0x000fe200078e0202 */
[----:B------:R-:W-:Y:S01]  /*0e60*/  LEA.HI R10, R12, R14, RZ, 0x6 ;  /* 0x0000000e0c0a7211 */ /* 0x000fe200078f30ff */
[----:B------:R-:W-:Y:S01]  /*0e70*/  IMAD.SHL.U32 R12, R4, 0x400, RZ ;  /* 0x00000400040c7824 */ /* 0x000fe200078e00ff */
[C---:B------:R-:W-:Y:S01]  /*0e80*/  R2P PR, R7.reuse, 0x6 ;  /* 0x0000000607007804 */ /* 0x040fe20000000000 */
[----:B------:R-:W-:Y:S01]  /*0e90*/  IMAD.SHL.U32 R2, R7, 0x40, RZ ;  /* 0x0000004007027824 */ /* 0x000fe200078e00ff */
[C---:B------:R-:W-:Y:S01]  /*0ea0*/  LOP3.LUT P4, RZ, R5.reuse, 0x2, RZ, 0xc0, !PT ;  /* 0x0000000205ff7812 */ /* 0x040fe2000788c0ff */
[C---:B------:R-:W-:Y:S01]  /*0eb0*/  IMAD.SHL.U32 R4, R5.reuse, 0x40, RZ ;  /* 0x0000004005047824 */ /* 0x040fe200078e00ff */
[----:B------:R-:W-:Y:S01]  /*0ec0*/  LOP3.LUT P3, RZ, R5, 0x4, RZ, 0xc0, !PT ;  /* 0x0000000405ff7812 */ /* 0x000fe2000786c0ff */
[----:B------:R-:W-:Y:S01]  /*0ed0*/  IMAD.SHL.U32 R5, R11, 0x8, RZ ;  /* 0x000000080b057824 */ /* 0x000fe200078e00ff */
[----:B------:R-:W-:Y:S01]  /*0ee0*/  LOP3.LUT R3, R2, 0x1c0, RZ, 0xc0, !PT ;  /* 0x000001c002037812 */ /* 0x000fe200078ec0ff */
[----:B------:R-:W-:Y:S01]  /*0ef0*/  STL [R1+0x4c], R26 ;  /* 0x00004c1a01007387 */ /* 0x000fe20000100800 */
[----:B------:R-:W-:-:S02]  /*0f00*/  LOP3.LUT R2, R4, 0x1c0, RZ, 0xc0, !PT ;  /* 0x000001c004027812 */ /* 0x000fc400078ec0ff */
[----:B------:R-:W-:Y:S02]  /*0f10*/  LEA.HI R0, R6, R6, RZ, 0x1 ;  /* 0x0000000606007211 */ /* 0x000fe400078f08ff */
[----:B------:R-:W-:Y:S02]  /*0f20*/  LEA.HI R4, R3, R3, RZ, 0x1d ;  /* 0x0000000303047211 */ /* 0x000fe400078fe8ff */
[----:B------:R-:W-:Y:S02]  /*0f30*/  LOP3.LUT R5, R2, 0x8, R5, 0xf8, !PT ;  /* 0x0000000802057812 */ /* 0x000fe400078ef805 */
[----:B------:R-:W-:Y:S01]  /*0f40*/  SHF.R.U32.HI R3, RZ, 0x3, R2 ;  /* 0x00000003ff037819 */ /* 0x000fe20000011602 */
[----:B------:R-:W-:Y:S01]  /*0f50*/  IMAD.SHL.U32 R2, R10, 0x8, RZ ;  /* 0x000000080a027824 */ /* 0x000fe200078e00ff */
[----:B------:R-:W-:Y:S02]  /*0f60*/  SHF.R.S32.HI R208, RZ, 0x3, R208 ;  /* 0x00000003ffd07819 */ /* 0x000fe400000114d0 */
[----:B------:R-:W-:Y:S01]  /*0f70*/  LOP3.LUT R8, R0, 0x1ffffffe, RZ, 0xc0, !PT ;  /* 0x1ffffffe00087812 */ /* 0x000fe200078ec0ff */
[----:B------:R-:W-:Y:S01]  /*0f80*/  IMAD R0, R11, 0x200, R9 ;  /* 0x000002000b007824 */ /* 0x000fe200078e0209 */
[----:B------:R-:W-:Y:S01]  /*0f90*/  IADD3 R17, R208, 0x20, RZ ;  /* 0x00000020d0117810 */ /* 0x000fe20007ffe0ff */
[----:B------:R-:W-:Y:S01]  /*0fa0*/  IMAD R218, R212, 0x20, R208 ;  /* 0x00000020d4da7824 */ /* 0x000fe200078e02d0 */
[----:B------:R-:W-:Y:S01]  /*0fb0*/  LOP3.LUT R219, R2, 0xfffffe00, RZ, 0xc0, !PT ;  /* 0xfffffe0002db7812 */ /* 0x000fe200078ec0ff */
[----:B------:R-:W-:Y:S01]  /*0fc0*/  IMAD.IADD R18, R6, 0x1, -R8 ;  /* 0x0000000106127824 */ /* 0x000fe200078e0a08 */
[----:B------:R-:W-:Y:S01]  /*0fd0*/  IADD3 R15, R208, 0x40, RZ ;  /* 0x00000040d00f7810 */ /* 0x000fe20007ffe0ff */
[----:B------:R-:W-:Y:S01]  /*0fe0*/  IMAD R6, R6, 0x2, R12 ;  /* 0x0000000206067824 */ /* 0x000fe200078e020c */
[----:B------:R-:W-:Y:S01]  /*0ff0*/  LOP3.LUT R11, R5, R3, RZ, 0x3c, !PT ;  /* 0x00000003050b7212 */ /* 0x000fe200078e3cff */
[C---:B------:R-:W-:Y:S01]  /*1000*/  IMAD.SHL.U32 R2, R208.reuse, 0x40, RZ ;  /* 0x00000040d0027824 */ /* 0x040fe200078e00ff */
[----:B------:R-:W-:Y:S01]  /*1010*/  IADD3 R14, R208, 0x60, RZ ;  /* 0x00000060d00e7810 */ /* 0x000fe20007ffe0ff */
[----:B------:R-:W-:Y:S01]  /*1020*/  IMAD.IADD R8, R6, 0x1, R4 ;  /* 0x0000000106087824 */ /* 0x000fe200078e0204 */
[----:B------:R-:W-:Y:S01]  /*1030*/  SHF.R.S32.HI R5, RZ, 0x1f, R17 ;  /* 0x0000001fff057819 */ /* 0x000fe20000011411 */
[----:B------:R-:W-:Y:S01]  /*1040*/  IMAD.SHL.U32 R3, R15, 0x40, RZ ;  /* 0x000000400f037824 */ /* 0x000fe200078e00ff */
[----:B------:R-:W-:Y:S01]  /*1050*/  IADD3 R140, R138, 0x40, RZ ;  /* 0x000000408a8c7810 */ /* 0x000fe20007ffe0ff */
[----:B------:R-:W-:Y:S01]  /*1060*/  IMAD.SHL.U32 R4, R17, 0x40, RZ ;  /* 0x0000004011047824 */ /* 0x000fe200078e00ff */
[----:B------:R-:W-:Y:S01]  /*1070*/  LOP3.LUT R217, R2, 0x1c0, RZ, 0xc0, !PT ;  /* 0x000001c002d97812 */ /* 0x000fe200078ec0ff */
[----:B------:R-:W-:Y:S01]  /*1080*/  IMAD.SHL.U32 R2, R14, 0x40, RZ ;  /* 0x000000400e027824 */ /* 0x000fe200078e00ff */
[----:B------:R-:W-:Y:S01]  /*1090*/  LEA.HI R5, R5, R17, RZ, 0x3 ;  /* 0x0000001105057211 */ /* 0x000fe200078f18ff */
[----:B------:R-:W-:Y:S01]  /*10a0*/  IMAD.IADD R135, R138, 0x1, R140 ;  /* 0x000000018a877824 */ /* 0x000fe200078e028c */
[----:B------:R-:W-:Y:S01]  /*10b0*/  SHF.R.S32.HI R7, RZ, 0x1f, R14 ;  /* 0x0000001fff077819 */ /* 0x000fe2000001140e */
[----:B------:R-:W-:Y:S01]  /*10c0*/  IMAD.SHL.U32 R236, R8, 0x2, RZ ;  /* 0x0000000208ec7824 */ /* 0x000fe200078e00ff */
[----:B------:R-:W-:Y:S01]  /*10d0*/  LOP3.LUT R30, R3, 0x1c0, RZ, 0xc0, !PT ;  /* 0x000001c0031e7812 */ /* 0x000fe200078ec0ff */
[----:B------:R-:W-:Y:S01]  /*10e0*/  IMAD.SHL.U32 R3, R5, 0x40, RZ ;  /* 0x0000004005037824 */ /* 0x000fe200078e00ff */
[----:B------:R-:W-:-:S02]  /*10f0*/  LOP3.LUT R31, R4, 0x1c0, RZ, 0xc0, !PT ;  /* 0x000001c0041f7812 */ /* 0x000fc400078ec0ff */
[----:B------:R-:W-:Y:S02]  /*1100*/  SHF.R.S32.HI R6, RZ, 0x1f, R15 ;  /* 0x0000001fff067819 */ /* 0x000fe4000001140f */
[----:B------:R-:W-:Y:S01]  /*1110*/  LEA.HI R4, R7, R14, RZ, 0x3 ;  /* 0x0000000e07047211 */ /* 0x000fe200078f18ff */
[----:B------:R-:W-:Y:S01]  /*1120*/  IMAD.SHL.U32 R7, R13, 0x40, RZ ;  /* 0x000000400d077824 */ /* 0x000fe200078e00ff */
[----:B------:R-:W-:Y:S02]  /*1130*/  LOP3.LUT R29, R2, 0x1c0, RZ, 0xc0, !PT ;  /* 0x000001c0021d7812 */ /* 0x000fe400078ec0ff */
[----:B------:R-:W-:Y:S01]  /*1140*/  SHF.R.S32.HI R2, RZ, 0x1f, R135 ;  /* 0x0000001fff027819 */ /* 0x000fe20000011487 */
[----:B------:R-:W-:Y:S01]  /*1150*/  IMAD.SHL.U32 R4, R4, 0x40, RZ ;  /* 0x0000004004047824 */ /* 0x000fe200078e00ff */
[----:B------:R-:W-:Y:S02]  /*1160*/  LEA.HI R6, R6, R15, RZ, 0x3 ;  /* 0x0000000f06067211 */ /* 0x000fe400078f18ff */
[----:B------:R-:W-:-:S02]  /*1170*/  LOP3.LUT R24, R3, 0xfffffe00, RZ, 0xc0, !PT ;  /* 0xfffffe0003187812 */ /* 0x000fc400078ec0ff */
[-C--:B------:R-:W-:Y:S01]  /*1180*/  LEA.HI R3, R2, R135.reuse, RZ, 0x6 ;  /* 0x0000008702037211 */ /* 0x080fe200078f30ff */
[----:B------:R-:W-:Y:S01]  /*1190*/  IMAD.SHL.U32 R6, R6, 0x40, RZ ;  /* 0x0000004006067824 */ /* 0x000fe200078e00ff */
[----:B------:R-:W-:Y:S01]  /*11a0*/  LEA.HI R5, R2, R135, RZ, 0x3 ;  /* 0x0000008702057211 */ /* 0x000fe200078f18ff */
[----:B------:R-:W-:Y:S01]  /*11b0*/  STL [R1+0xc], R24 ;  /* 0x00000c1801007387 */ /* 0x000fe20000100800 */
[----:B------:R-:W-:Y:S01]  /*11c0*/  LOP3.LUT R20, R4, 0xfffffe00, RZ, 0xc0, !PT ;  /* 0xfffffe0004147812 */ /* 0x000fe200078ec0ff */
[----:B------:R-:W-:Y:S01]  /*11d0*/  IMAD.SHL.U32 R2, R3, 0x80, RZ ;  /* 0x0000008003027824 */ /* 0x000fe200078e00ff */
[----:B------:R-:W-:Y:S02]  /*11e0*/  SHF.R.U32.HI R27, RZ, 0x3, R217 ;  /* 0x00000003ff1b7819 */ /* 0x000fe400000116d9 */
[----:B------:R-:W-:Y:S02]  /*11f0*/  SHF.R.U32.HI R25, RZ, 0x3, R31 ;  /* 0x00000003ff197819 */ /* 0x000fe4000001161f */
[----:B------:R-:W-:-:S02]  /*1200*/  LOP3.LUT R9, R7, 0xfffffe00, RZ, 0xc0, !PT ;  /* 0xfffffe0007097812 */ /* 0x000fc400078ec0ff */
[--C-:B------:R-:W-:Y:S02]  /*1210*/  LOP3.LUT R4, R217, 0x38, R5.reuse, 0xf8, !PT ;  /* 0x00000038d9047812 */ /* 0x100fe400078ef805 */
[----:B------:R-:W-:Y:S02]  /*1220*/  LOP3.LUT R3, R31, 0x38, R5, 0xf8, !PT ;  /* 0x000000381f037812 */ /* 0x000fe400078ef805 */
[----:B------:R-:W-:Y:S02]  /*1230*/  SHF.R.U32.HI R23, RZ, 0x3, R30 ;  /* 0x00000003ff177819 */ /* 0x000fe4000001161e */
[----:B------:R-:W-:Y:S02]  /*1240*/  SHF.R.U32.HI R21, RZ, 0x3, R29 ;  /* 0x00000003ff157819 */ /* 0x000fe4000001161d */
[--C-:B------:R-:W-:Y:S02]  /*1250*/  LOP3.LUT R7, R30, 0x38, R5.reuse, 0xf8, !PT ;  /* 0x000000381e077812 */ /* 0x100fe400078ef805 */
[----:B------:R-:W-:-:S02]  /*1260*/  LOP3.LUT R10, R29, 0x38, R5, 0xf8, !PT ;  /* 0x000000381d0a7812 */ /* 0x000fc400078ef805 */
[----:B------:R-:W-:Y:S02]  /*1270*/  LOP3.LUT R22, R6, 0xfffffe00, RZ, 0xc0, !PT ;  /* 0xfffffe0006167812 */ /* 0x000fe400078ec0ff */
[----:B------:R-:W-:Y:S02]  /*1280*/  LOP3.LUT R8, R4, R27, RZ, 0x3c, !PT ;  /* 0x0000001b04087212 */ /* 0x000fe400078e3cff */
[----:B------:R-:W-:Y:S01]  /*1290*/  LOP3.LUT R6, R3, R25, RZ, 0x3c, !PT ;  /* 0x0000001903067212 */ /* 0x000fe200078e3cff */
[----:B------:R-:W-:Y:S01]  /*12a0*/  STL [R1+0x8], R22 ;  /* 0x0000081601007387 */ /* 0x000fe20000100800 */
[----:B------:R-:W-:Y:S02]  /*12b0*/  LOP3.LUT R2, R2, 0xffffe000, RZ, 0xc0, !PT ;  /* 0xffffe00002027812 */ /* 0x000fe400078ec0ff */
[----:B------:R-:W-:Y:S01]  /*12c0*/  LOP3.LUT R4, R7, R23, RZ, 0x3c, !PT ;  /* 0x0000001707047212 */ /* 0x000fe200078e3cff */
[----:B------:R-:W-:Y:S01]  /*12d0*/  STL [R1+0x4], R20 ;  /* 0x0000041401007387 */ /* 0x000fe20000100800 */
[----:B------:R-:W-:-:S02]  /*12e0*/  LOP3.LUT R3, R10, R21, RZ, 0x3c, !PT ;  /* 0x000000150a037212 */ /* 0x000fc400078e3cff */
[-C--:B------:R-:W-:Y:S02]  /*12f0*/  IADD3 R17, R8, R2.reuse, R219 ;  /* 0x0000000208117210 */ /* 0x080fe40007ffe0db */
[-C--:B------:R-:W-:Y:S02]  /*1300*/  IADD3 R15, R6, R2.reuse, R24 ;  /* 0x00000002060f7210 */ /* 0x080fe40007ffe018 */
[-C--:B------:R-:W-:Y:S02]  /*1310*/  IADD3 R14, R4, R2.reuse, R22 ;  /* 0x00000002040e7210 */ /* 0x080fe40007ffe016 */
[----:B------:R-:W-:Y:S02]  /*1320*/  IADD3 R13, R3, R2, R20 ;  /* 0x00000002030d7210 */ /* 0x000fe40007ffe014 */
[C---:B------:R-:W-:Y:S02]  /*1330*/  IADD3 R2, R236.reuse, 0x80, RZ ;  /* 0x00000080ec027810 */ /* 0x040fe40007ffe0ff */
[----:B------:R-:W-:-:S02]  /*1340*/  IADD3 R237, R236, 0x70, RZ ;  /* 0x00000070eced7810 */ /* 0x000fc40007ffe0ff */
[----:B------:R-:W-:Y:S02]  /*1350*/  @P0 IADD3 R237, R2, 0x10, RZ ;  /* 0x0000001002ed0810 */ /* 0x000fe40007ffe0ff */
[----:B------:R-:W-:Y:S02]  /*1360*/  LOP3.LUT R2, R217, 0x38, R132, 0xf8, !PT ;  /* 0x00000038d9027812 */ /* 0x000fe400078ef884 */
[----:B------:R-:W-:Y:S02]  /*1370*/  IADD3 R142, R138, 0x20, RZ ;  /* 0x000000208a8e7810 */ /* 0x000fe40007ffe0ff */
[CC--:B------:R-:W-:Y:S01]  /*1380*/  IADD3 R3, R11.reuse, R9.reuse, R12 ;  /* 0x000000090b037210 */ /* 0x0c0fe20007ffe00c */
[----:B------:R-:W-:Y:S01]  /*1390*/  IMAD.MOV.U32 R12, RZ, RZ, 0x20 ;  /* 0x00000020ff0c7424 */ /* 0x000fe200078e00ff */
[----:B------:R-:W-:Y:S02]  /*13a0*/  LOP3.LUT R4, R11, R9, RZ, 0xfc, !PT ;  /* 0x000000090b047212 */ /* 0x000fe400078efcff */
[----:B------:R-:W-:-:S02]  /*13b0*/  LOP3.LUT R27, R2, R27, RZ, 0x3c, !PT ;  /* 0x0000001b021b7212 */ /* 0x000fc400078e3cff */
[----:B------:R-:W-:Y:S01]  /*13c0*/  LOP3.LUT R9, R30, 0x38, R132, 0xf8, !PT ;  /* 0x000000381e097812 */ /* 0x000fe200078ef884 */
[----:B------:R-:W-:Y:S01]  /*13d0*/  IMAD.SHL.U32 R30, R142, 0x2, RZ ;  /* 0x000000028e1e7824 */ /* 0x000fe200078e00ff */
[----:B------:R-:W-:Y:S01]  /*13e0*/  LOP3.LUT R8, R16, 0x7ffffffc, RZ, 0xc0, !PT ;  /* 0x7ffffffc10087812 */ /* 0x000fe200078ec0ff */
[----:B------:R-:W-:Y:S01]  /*13f0*/  IMAD.SHL.U32 R16, R140, 0x2, RZ ;  /* 0x000000028c107824 */ /* 0x000fe200078e00ff */
[----:B------:R-:W-:Y:S01]  /*1400*/  IADD3 R141, R138, 0x60, RZ ;  /* 0x000000608a8d7810 */ /* 0x000fe20007ffe0ff */
[----:B------:R-:W-:Y:S01]  /*1410*/  STL [R1+0x48], R27 ;  /* 0x0000481b01007387 */ /* 0x000fe20000100800 */
[----:B------:R-:W-:Y:S01]  /*1420*/  SHF.R.S32.HI R6, RZ, 0x1f, R208 ;  /* 0x0000001fff067819 */ /* 0x000fe200000114d0 */
[----:B------:R-:W-:Y:S01]  /*1430*/  IMAD.IADD R8, R28, 0x1, -R8 ;  /* 0x000000011c087824 */ /* 0x000fe200078e0a08 */
[----:B------:R-:W-:Y:S01]  /*1440*/  SHF.R.S32.HI R7, RZ, 0x1f, R142 ;  /* 0x0000001fff077819 */ /* 0x000fe2000001148e */
[----:B------:R1:W-:Y:S01]  /*1450*/  STL [R1+0x38], R30 ;  /* 0x0000381e01007387 */ /* 0x0003e20000100800 */
[----:B------:R-:W-:Y:S01]  /*1460*/  SHF.R.S32.HI R6, RZ, 0x1f, R140 ;  /* 0x0000001fff067819 */ /* 0x000fe2000001148c */
[----:B------:R-:W-:Y:S01]  /*1470*/  IMAD.SHL.U32 R248, R8, 0x2, RZ ;  /* 0x0000000208f87824 */ /* 0x000fe200078e00ff */
[--C-:B------:R-:W-:Y:S01]  /*1480*/  LOP3.LUT R11, R29, 0x38, R132.reuse, 0xf8, !PT ;  /* 0x000000381d0b7812 */ /* 0x100fe200078ef884 */
[----:B------:R-:W-:Y:S01]  /*1490*/  IMAD.SHL.U32 R29, R141, 0x2, RZ ;  /* 0x000000028d1d7824 */ /* 0x000fe200078e00ff */
[----:B------:R-:W-:Y:S01]  /*14a0*/  SHF.R.S32.HI R2, RZ, 0x1f, R141 ;  /* 0x0000001fff027819 */ /* 0x000fe2000001148d */
[----:B------:R2:W-:Y:S01]  /*14b0*/  STL [R1+0x3c], R16 ;  /* 0x00003c1001007387 */ /* 0x0005e20000100800 */
[----:B------:R-:W-:Y:S01]  /*14c0*/  LOP3.LUT R10, R31, 0x38, R132, 0xf8, !PT ;  /* 0x000000381f0a7812 */ /* 0x000fe200078ef884 */
[----:B------:R-:W-:Y:S01]  /*14d0*/  IMAD R8, R18, 0x8, R26 ;  /* 0x0000000812087824 */ /* 0x000fe200078e021a */
[----:B------:R-:W-:Y:S01]  /*14e0*/  SHF.L.U64.HI R2, R141, 0x1, R2 ;  /* 0x000000018d027819 */ /* 0x000fe20000010202 */
[----:B------:R-:W-:Y:S01]  /*14f0*/  STL [R1+0x40], R29 ;  /* 0x0000401d01007387 */ /* 0x000fe20000100800 */
[----:B------:R-:W-:-:S02]  /*1500*/  LOP3.LUT R10, R24, R10, R25, 0xf6, !PT ;  /* 0x0000000a180a7212 */ /* 0x000fc400078ef619 */
[----:B------:R-:W-:Y:S02]  /*1510*/  LOP3.LUT R9, R22, R9, R23, 0xf6, !PT ;  /* 0x0000000916097212 */ /* 0x000fe400078ef617 */
[----:B------:R-:W-:Y:S02]  /*1520*/  LEA R143, R0, 0xc080, 0x1 ;  /* 0x0000c080008f7811 */ /* 0x000fe400078e08ff */
[----:B------:R-:W-:Y:S02]  /*1530*/  SHF.R.S32.HI R0, RZ, 0x3, R5 ;  /* 0x00000003ff007819 */ /* 0x000fe40000011405 */
[----:B------:R-:W-:Y:S02]  /*1540*/  LEA R10, R10, 0x10080, 0x1 ;  /* 0x000100800a0a7811 */ /* 0x000fe400078e08ff */
[----:B------:R-:W-:Y:S02]  /*1550*/  IADD3 R34, R248, 0x18, RZ ;  /* 0x00000018f8227810 */ /* 0x000fe40007ffe0ff */
[----:B------:R-:W-:-:S02]  /*1560*/  LOP3.LUT R204, R5, 0xfffffff8, RZ, 0xc0, !PT ;  /* 0xfffffff805cc7812 */ /* 0x000fc400078ec0ff */
[----:B------:R-:W-:Y:S02]  /*1570*/  LEA R9, R9, 0x10080, 0x1 ;  /* 0x0001008009097811 */ /* 0x000fe400078e08ff */
[C---:B------:R-:W-:Y:S02]  /*1580*/  IADD3 R33, R248.reuse, 0x30, RZ ;  /* 0x00000030f8217810 */ /* 0x040fe40007ffe0ff */
[----:B-1----:R-:W-:Y:S02]  /*1590*/  IADD3 R30, R248, 0x48, RZ ;  /* 0x00000048f81e7810 */ /* 0x002fe40007ffe0ff */
[----:B--2---:R-:W-:Y:S02]  /*15a0*/  SHF.L.U64.HI R16, R142, 0x1, R7 ;  /* 0x000000018e107819 */ /* 0x004fe40000010207 */
[----:B------:R-:W-:Y:S02]  /*15b0*/  SHF.L.U64.HI R7, R140, 0x1, R6 ;  /* 0x000000018c077819 */ /* 0x000fe40000010206 */
[C---:B------:R-:W-:Y:S01]  /*15c0*/  IADD3 R24, R248.reuse, 0x78, RZ ;  /* 0x00000078f8187810 */ /* 0x040fe20007ffe0ff */
[----:B------:R-:W-:Y:S01]  /*15d0*/  STL [R1+0x34], R16 ;  /* 0x0000341001007387 */ /* 0x000fe20000100800 */
[----:B------:R-:W-:-:S02]  /*15e0*/  IADD3 R18, R248, 0xa8, RZ ;  /* 0x000000a8f8127810 */ /* 0x000fc40007ffe0ff */
[C---:B------:R-:W-:Y:S01]  /*15f0*/  IADD3 R252, R248.reuse, 0xe0, RZ ;  /* 0x000000e0f8fc7810 */ /* 0x040fe20007ffe0ff */
[----:B------:R1:W-:Y:S01]  /*1600*/  STL [R1+0x30], R7 ;  /* 0x0000300701007387 */ /* 0x0003e20000100800 */
[C---:B------:R-:W-:Y:S02]  /*1610*/  IADD3 R249, R248.reuse, 0xf8, RZ ;  /* 0x000000f8f8f97810 */ /* 0x040fe40007ffe0ff */
[C---:B------:R-:W-:Y:S01]  /*1620*/  IADD3 R251, R248.reuse, 0xe8, RZ ;  /* 0x000000e8f8fb7810 */ /* 0x040fe20007ffe0ff */
[----:B------:R2:W-:Y:S01]  /*1630*/  STL [R1+0x2c], R2 ;  /* 0x00002c0201007387 */ /* 0x0005e20000100800 */
[----:B------:R-:W-:Y:S02]  /*1640*/  IADD3 R250, R248, 0xf0, RZ ;  /* 0x000000f0f8fa7810 */ /* 0x000fe40007ffe0ff */
[----:B------:R-:W-:Y:S01]  /*1650*/  SEL R6, R12, 0xffffffe0, !P1 ;  /* 0xffffffe00c067807 */ /* 0x000fe20004800000 */
[----:B------:R3:W-:Y:S01]  /*1660*/  STL [R1+0x50], R8 ;  /* 0x0000500801007387 */ /* 0x0007e20000100800 */
[----:B------:R-:W-:-:S02]  /*1670*/  LEA R194, R3, 0x10080, 0x1 ;  /* 0x0001008003c27811 */ /* 0x000fc400078e08ff */
[----:B------:R-:W-:Y:S01]  /*1680*/  LEA R189, R4, 0x8080, 0x1 ;  /* 0x0000808004bd7811 */ /* 0x000fe200078e08ff */
[----:B------:R-:W-:Y:S01]  /*1690*/  STL [R1], R0 ;  /* 0x0000000001007387 */ /* 0x000fe20000100800 */
[----:B------:R-:W-:Y:S01]  /*16a0*/  IADD3 R36, R248, 0x8, RZ ;  /* 0x00000008f8247810 */ /* 0x000fe20007ffe0ff */
[----:B------:R-:W-:Y:S01]  /*16b0*/  IMAD.IADD R240, R236, 0x1, R6 ;  /* 0x00000001ecf07824 */ /* 0x000fe200078e0206 */
[----:B------:R-:W-:Y:S01]  /*16c0*/  IADD3 R35, R248, 0x10, RZ ;  /* 0x00000010f8237810 */ /* 0x000fe20007ffe0ff */
[----:B------:R-:W-:Y:S01]  /*16d0*/  STL [R1+0x28], R10 ;  /* 0x0000280a01007387 */ /* 0x000fe20000100800 */
[----:B------:R-:W-:Y:S01]  /*16e0*/  IADD3 R199, R132, 0x80, RZ ;  /* 0x0000008084c77810 */ /* 0x000fe20007ffe0ff */
[----:B------:R-:W-:Y:S01]  /*16f0*/  IMAD.IADD R239, R6, 0x1, R237 ;  /* 0x0000000106ef7824 */ /* 0x000fe200078e02ed */
[----:B------:R-:W-:Y:S01]  /*1700*/  IADD3 R200, R132, 0xc0, RZ ;  /* 0x000000c084c87810 */ /* 0x000fe20007ffe0ff */
[----:B------:R4:W-:Y:S01]  /*1710*/  STL [R1+0x24], R9 ;  /* 0x0000240901007387 */ /* 0x0009e20000100800 */
[----:B------:R-:W-:-:S02]  /*1720*/  IADD3 R247, R248, 0x20, RZ ;  /* 0x00000020f8f77810 */ /* 0x000fc40007ffe0ff */
[C---:B------:R-:W-:Y:S02]  /*1730*/  IADD3 R246, R248.reuse, 0x28, RZ ;  /* 0x00000028f8f67810 */ /* 0x040fe40007ffe0ff */
[----:B-1----:R-:W-:Y:S02]  /*1740*/  SEL R7, R19, 0xffffffc0, !P2 ;  /* 0xffffffc013077807 */ /* 0x002fe40005000000 */
[----:B------:R-:W-:Y:S02]  /*1750*/  IADD3 R32, R248, 0x38, RZ ;  /* 0x00000038f8207810 */ /* 0x000fe40007ffe0ff */
[----:B--2---:R-:W-:Y:S01]  /*1760*/  LOP3.LUT R2, R27, R219, RZ, 0xfc, !PT ;  /* 0x000000db1b027212 */ /* 0x004fe200078efcff */
[----:B------:R-:W-:Y:S01]  /*1770*/  IMAD.IADD R244, R236, 0x1, R7 ;  /* 0x00000001ecf47824 */ /* 0x000fe200078e0207 */
[----:B------:R-:W-:Y:S01]  /*1780*/  IADD3 R27, R248, 0x60, RZ ;  /* 0x00000060f81b7810 */ /* 0x000fe20007ffe0ff */
[C---:B------:R-:W-:Y:S01]  /*1790*/  IMAD.IADD R243, R7.reuse, 0x1, R240 ;  /* 0x0000000107f37824 */ /* 0x040fe200078e02f0 */
[----:B---3--:R-:W-:Y:S01]  /*17a0*/  LOP3.LUT R8, R20, R11, R21, 0xf6, !PT ;  /* 0x0000000b14087212 */ /* 0x008fe200078ef615 */
[----:B------:R-:W-:Y:S01]  /*17b0*/  IMAD.IADD R242, R7, 0x1, R237 ;  /* 0x0000000107f27824 */ /* 0x000fe200078e02ed */
[----:B------:R-:W-:Y:S01]  /*17c0*/  IADD3 R21, R248, 0x90, RZ ;  /* 0x00000090f8157810 */ /* 0x000fe20007ffe0ff */
[----:B------:R-:W-:Y:S01]  /*17d0*/  IMAD.IADD R241, R239, 0x1, R7 ;  /* 0x00000001eff17824 */ /* 0x000fe200078e0207 */
[----:B------:R-:W-:-:S02]  /*17e0*/  LEA R5, R8, 0x10080, 0x1 ;  /* 0x0001008008057811 */ /* 0x000fc400078e08ff */
[----:B------:R-:W-:Y:S02]  /*17f0*/  SHF.R.S32.HI R8, RZ, 0x1f, R34 ;  /* 0x0000001fff087819 */ /* 0x000fe40000011422 */
[----:B------:R-:W-:Y:S01]  /*1800*/  SHF.R.S32.HI R8, RZ, 0x1f, R33 ;  /* 0x0000001fff087819 */ /* 0x000fe20000011421 */
[----:B------:R1:W-:Y:S01]  /*1810*/  STL [R1+0x20], R5 ;  /* 0x0000200501007387 */ /* 0x0003e20000100800 */
[----:B------:R-:W-:Y:S02]  /*1820*/  SHF.R.S32.HI R8, RZ, 0x1f, R30 ;  /* 0x0000001fff087819 */ /* 0x000fe4000001141e */
[----:B------:R-:W-:Y:S02]  /*1830*/  IADD3 R11, R248, 0xc0, RZ ;  /* 0x000000c0f80b7810 */ /* 0x000fe40007ffe0ff */
[----:B------:R-:W-:Y:S02]  /*1840*/  SHF.R.S32.HI R8, RZ, 0x1f, R27 ;  /* 0x0000001fff087819 */ /* 0x000fe4000001141b */
[----:B------:R-:W-:-:S02]  /*1850*/  SHF.R.S32.HI R8, RZ, 0x1f, R24 ;  /* 0x0000001fff087819 */ /* 0x000fc40000011418 */
[----:B------:R-:W-:Y:S02]  /*1860*/  SHF.R.S32.HI R8, RZ, 0x1f, R21 ;  /* 0x0000001fff087819 */ /* 0x000fe40000011415 */
[----:B------:R-:W-:Y:S02]  /*1870*/  SHF.R.S32.HI R8, RZ, 0x1f, R18 ;  /* 0x0000001fff087819 */ /* 0x000fe40000011412 */
[----:B------:R-:W-:Y:S02]  /*1880*/  SHF.R.S32.HI R8, RZ, 0x1f, R11 ;  /* 0x0000001fff087819 */ /* 0x000fe4000001140b */
[----:B----4-:R-:W-:Y:S02]  /*1890*/  IADD3 R9, R248, 0xd0, RZ ;  /* 0x000000d0f8097810 */ /* 0x010fe40007ffe0ff */
[----:B------:R-:W-:Y:S02]  /*18a0*/  LEA R234, R2, 0x10080, 0x1 ;  /* 0x0001008002ea7811 */ /* 0x000fe400078e08ff */
[----:B------:R-:W-:-:S02]  /*18b0*/  SHF.R.S32.HI R9, RZ, 0x1f, R9 ;  /* 0x0000001fff097819 */ /* 0x000fc40000011409 */
[----:B------:R-:W-:Y:S02]  /*18c0*/  SHF.R.S32.HI R9, RZ, 0x1f, R251 ;  /* 0x0000001fff097819 */ /* 0x000fe400000114fb */
[----:B------:R-:W-:Y:S02]  /*18d0*/  LEA R9, R15, 0x10080, 0x1 ;  /* 0x000100800f097811 */ /* 0x000fe400078e08ff */
[----:B-1----:R-:W-:Y:S02]  /*18e0*/  IADD3 R5, R248, 0xd8, RZ ;  /* 0x000000d8f8057810 */ /* 0x002fe40007ffe0ff */
[----:B------:R-:W-:Y:S02]  /*18f0*/  SEL R2, R12, 0xffffffe0, !P4 ;  /* 0xffffffe00c027807 */ /* 0x000fe40006000000 */
[----:B------:R-:W-:Y:S02]  /*1900*/  SHF.R.S32.HI R8, RZ, 0x1f, R5 ;  /* 0x0000001fff087819 */ /* 0x000fe40000011405 */
[----:B------:R-:W-:Y:S01]  /*1910*/  SHF.R.S32.HI R5, RZ, 0x1f, R252 ;  /* 0x0000001fff057819 */ /* 0x000fe200000114fc */
[----:B------:R-:W-:Y:S01]  /*1920*/  IMAD.IADD R195, R194, 0x1, R2 ;  /* 0x00000001c2c37824 */ /* 0x000fe200078e0202 */
[----:B------:R-:W-:Y:S01]  /*1930*/  SHF.R.S32.HI R5, RZ, 0x1f, R249 ;  /* 0x0000001fff057819 */ /* 0x000fe200000114f9 */
[----:B------:R-:W-:Y:S01]  /*1940*/  IMAD.IADD R190, R2, 0x1, R189 ;  /* 0x0000000102be7824 */ /* 0x000fe200078e02bd */
[----:B------:R-:W-:-:S02]  /*1950*/  LEA R5, R17, 0x10080, 0x1 ;  /* 0x0001008011057811 */ /* 0x000fc400078e08ff */
[----:B------:R-:W-:Y:S02]  /*1960*/  SHF.R.S32.HI R8, RZ, 0x1f, R250 ;  /* 0x0000001fff087819 */ /* 0x000fe400000114fa */
[----:B------:R-:W-:Y:S01]  /*1970*/  LEA R8, R14, 0x10080, 0x1 ;  /* 0x000100800e087811 */ /* 0x000fe200078e08ff */
[----:B------:R1:W-:Y:S01]  /*1980*/  STL [R1+0x1c], R5 ;  /* 0x00001c0501007387 */ /* 0x0003e20000100800 */
[----:B------:R-:W-:Y:S02]  /*1990*/  SEL R0, R19, 0xffffffc0, !P3 ;  /* 0xffffffc013007807 */ /* 0x000fe40005800000 */
[C---:B------:R-:W-:Y:S01]  /*19a0*/  IADD3 R31, R248.reuse, 0x40, RZ ;  /* 0x00000040f81f7810 */ /* 0x040fe20007ffe0ff */
[----:B------:R2:W-:Y:S01]  /*19b0*/  STL [R1+0x18], R9 ;  /* 0x0000180901007387 */ /* 0x0005e20000100800 */
[----:B------:R-:W-:Y:S01]  /*19c0*/  IADD3 R29, R248, 0x50, RZ ;  /* 0x00000050f81d7810 */ /* 0x000fe20007ffe0ff */
[--C-:B------:R-:W-:Y:S01]  /*19d0*/  IMAD.IADD R197, R194, 0x1, R0.reuse ;  /* 0x00000001c2c57824 */ /* 0x100fe200078e0200 */
[C---:B------:R-:W-:Y:S01]  /*19e0*/  IADD3 R28, R248.reuse, 0x58, RZ ;  /* 0x00000058f81c7810 */ /* 0x040fe20007ffe0ff */
[----:B------:R2:W-:Y:S01]  /*19f0*/  STL [R1+0x14], R8 ;  /* 0x0000140801007387 */ /* 0x0005e20000100800 */
[----:B------:R-:W-:Y:S01]  /*1a00*/  IADD3 R26, R248, 0x68, RZ ;  /* 0x00000068f81a7810 */ /* 0x000fe20007ffe0ff */
[----:B------:R-:W-:Y:S01]  /*1a10*/  IMAD.IADD R192, R0, 0x1, R189 ;  /* 0x0000000100c07824 */ /* 0x000fe200078e02bd */
[C---:B------:R-:W-:Y:S01]  /*1a20*/  IADD3 R25, R248.reuse, 0x70, RZ ;  /* 0x00000070f8197810 */ /* 0x040fe20007ffe0ff */
[----:B------:R-:W-:Y:S01]  /*1a30*/  IMAD.IADD R196, R195, 0x1, R0 ;  /* 0x00000001c3c47824 */ /* 0x000fe200078e0200 */
[----:B------:R-:W-:Y:S01]  /*1a40*/  IADD3 R23, R248, 0x80, RZ ;  /* 0x00000080f8177810 */ /* 0x000fe20007ffe0ff */
[----:B------:R-:W-:Y:S01]  /*1a50*/  IMAD.IADD R191, R0, 0x1, R190 ;  /* 0x0000000100bf7824 */ /* 0x000fe200078e02be */
[----:B------:R-:W-:-:S02]  /*1a60*/  IADD3 R22, R248, 0x88, RZ ;  /* 0x00000088f8167810 */ /* 0x000fc40007ffe0ff */
[C---:B------:R-:W-:Y:S02]  /*1a70*/  IADD3 R20, R248.reuse, 0x98, RZ ;  /* 0x00000098f8147810 */ /* 0x040fe40007ffe0ff */
[C---:B------:R-:W-:Y:S02]  /*1a80*/  IADD3 R19, R248.reuse, 0xa0, RZ ;  /* 0x000000a0f8137810 */ /* 0x040fe40007ffe0ff */
[C---:B------:R-:W-:Y:S02]  /*1a90*/  IADD3 R16, R248.reuse, 0xb0, RZ ;  /* 0x000000b0f8107810 */ /* 0x040fe40007ffe0ff */
[C---:B------:R-:W-:Y:S02]  /*1aa0*/  IADD3 R12, R248.reuse, 0xb8, RZ ;  /* 0x000000b8f80c7810 */ /* 0x040fe40007ffe0ff */
[----:B-1----:R-:W-:Y:S02]  /*1ab0*/  LEA R5, R13, 0x10080, 0x1 ;  /* 0x000100800d057811 */ /* 0x002fe400078e08ff */
[----:B------:R-:W-:-:S02]  /*1ac0*/  IADD3 R10, R248, 0xc8, RZ ;  /* 0x000000c8f80a7810 */ /* 0x000fc40007ffe0ff */
[----:B------:R-:W-:Y:S01]  /*1ad0*/  SHF.R.S32.HI R37, RZ, 0x1f, R36 ;  /* 0x0000001fff257819 */ /* 0x000fe20000011424 */
[----:B------:R2:W-:Y:S01]  /*1ae0*/  STL [R1+0x10], R5 ;  /* 0x0000100501007387 */ /* 0x0005e20000100800 */
[----:B------:R-:W-:Y:S02]  /*1af0*/  SHF.R.S32.HI R36, RZ, 0x1f, R35 ;  /* 0x0000001fff247819 */ /* 0x000fe40000011423 */
[----:B------:R-:W-:Y:S02]  /*1b00*/  SHF.R.S32.HI R133, RZ, 0x1f, R132 ;  /* 0x0000001fff857819 */ /* 0x000fe40000011484 */
[----:B------:R-:W-:Y:S02]  /*1b10*/  SHF.R.S32.HI R211, RZ, 0x1f, R199 ;  /* 0x0000001fffd37819 */ /* 0x000fe400000114c7 */
[----:B------:R-:W-:Y:S02]  /*1b20*/  SHF.R.S32.HI R210, RZ, 0x1f, R200 ;  /* 0x0000001fffd27819 */ /* 0x000fe400000114c8 */
[----:B------:R-:W-:-:S02]  /*1b30*/  SHF.R.S32.HI R209, RZ, 0x1f, R204 ;  /* 0x0000001fffd17819 */ /* 0x000fc400000114cc */
[----:B------:R-:W-:Y:S02]  /*1b40*/  SHF.R.S32.HI R35, RZ, 0x1f, R247 ;  /* 0x0000001fff237819 */ /* 0x000fe400000114f7 */
        /* <DEDUP_REMOVED lines=13> */
[----:B--2---:R-:W-:Y:S02]  /*1c20*/  SHF.R.S32.HI R10, RZ, 0x1f, R10 ;  /* 0x0000001fff0a7819 */ /* 0x004fe4000001140a */
.L_x_333:
[----:B------:R-:W-:-:S04]  /*1c30*/  IMAD.MOV.U32 R2, RZ, RZ, 0x4 ;  /* 0x00000004ff027424 */ /* 0x000fc800078e00ff */
[----:B------:R-:W-:-:S05]  /*1c40*/  IMAD.WIDE R2, R231, R2, c[0x0][0x588] ;  /* 0x00016200e7027625 */ /* 0x000fca00078e0202 */
[----:B------:R-:W2:Y:S01]  /*1c50*/  LDG.E R233, [R2.64] ;  /* 0x0000000802e97981 */ /* 0x000ea2000c1e1900 */
[----:B------:R-:W-:Y:S01]  /*1c60*/  ISETP.NE.U32.AND P0, PT, RZ, c[0x0][0x370], PT ;  /* 0x0000dc00ff007a0c */ /* 0x000fe20003f05070 */
[----:B------:R-:W-:Y:S01]  /*1c70*/  IMAD.MOV.U32 R226, RZ, RZ, RZ ;  /* 0x000000ffffe27224 */ /* 0x000fe200078e00ff */
[----:B------:R-:W-:Y:S02]  /*1c80*/  ISETP.NE.U32.AND P4, PT, RZ, c[0x0][0x360], PT ;  /* 0x0000d800ff007a0c */ /* 0x000fe40003f85070 */
[----:B------:R-:W-:Y:S02]  /*1c90*/  ISETP.NE.AND.EX P1, PT, RZ, c[0x0][0x374], PT, P0 ;  /* 0x0000dd00ff007a0c */ /* 0x000fe40003f25300 */
[----:B------:R-:W-:Y:S02]  /*1ca0*/  ISETP.NE.AND.EX P4, PT, RZ, c[0x0][0x364], PT, P4 ;  /* 0x0000d900ff007a0c */ /* 0x000fe40003f85340 */
[----:B------:R-:W-:Y:S02]  /*1cb0*/  ISETP.NE.U32.AND P3, PT, RZ, c[0x0][0x348], PT ;  /* 0x0000d200ff007a0c */ /* 0x000fe40003f65070 */
[----:B------:R-:W-:-:S02]  /*1cc0*/  ISETP.NE.U32.AND P5, PT, RZ, c[0x0][0x350], PT ;  /* 0x0000d400ff007a0c */ /* 0x000fc40003fa5070 */
[----:B------:R-:W-:Y:S02]  /*1cd0*/  ISETP.NE.U32.AND P6, PT, RZ, c[0x0][0x358], PT ;  /* 0x0000d600ff007a0c */ /* 0x000fe40003fc5070 */
[----:B------:R-:W-:Y:S02]  /*1ce0*/  ISETP.NE.AND.EX P3, PT, RZ, c[0x0][0x34c], PT, P3 ;  /* 0x0000d300ff007a0c */ /* 0x000fe40003f65330 */
[----:B------:R-:W-:Y:S02]  /*1cf0*/  ISETP.NE.AND.EX P5, PT, RZ, c[0x0][0x354], PT, P5 ;  /* 0x0000d500ff007a0c */ /* 0x000fe40003fa5350 */
[----:B------:R-:W-:Y:S01]  /*1d00*/  ISETP.NE.AND.EX P6, PT, RZ, c[0x0][0x35c], PT, P6 ;  /* 0x0000d700ff007a0c */ /* 0x000fe20003fc5360 */
[----:B------:R-:W-:Y:S02]  /*1d10*/  IMAD.MOV.U32 R111, RZ, RZ, RZ ;  /* 0x000000ffff6f7224 */ /* 0x000fe400078e00ff */
[----:B------:R-:W-:Y:S02]  /*1d20*/  IMAD.MOV.U32 R12, RZ, RZ, RZ ;  /* 0x000000ffff0c7224 */ /* 0x000fe400078e00ff */
[----:B------:R-:W-:Y:S01]  /*1d30*/  IMAD.MOV.U32 R11, RZ, RZ, RZ ;  /* 0x000000ffff0b7224 */ /* 0x000fe200078e00ff */
[----:B--2---:R-:W-:Y:S01]  /*1d40*/  SHF.R.S32.HI R235, RZ, 0x1f, R233 ;  /* 0x0000001fffeb7819 */ /* 0x004fe200000114e9 */
[C---:B------:R-:W-:Y:S01]  /*1d50*/  IMAD.SHL.U32 R227, R233.reuse, 0x4, RZ ;  /* 0x00000004e9e37824 */ /* 0x040fe200078e00ff */
[----:B------:R-:W-:-:S02]  /*1d60*/  @P1 LEA R4, P0, R233, c[0x0][0x370], 0x2 ;  /* 0x0000dc00e9041a11 */ /* 0x000fc400078010ff */
[C-C-:B------:R-:W-:Y:S02]  /*1d70*/  SHF.L.U64.HI R232, R233.reuse, 0x2, R235.reuse ;  /* 0x00000002e9e87819 */ /* 0x140fe400000102eb */
[----:B------:R-:W-:Y:S02]  /*1d80*/  @P1 LEA.HI.X R5, R233, c[0x0][0x374], R235, 0x2, P0 ;  /* 0x0000dd00e9051a11 */ /* 0x000fe400000f14eb */
[C---:B------:R-:W-:Y:S02]  /*1d90*/  @P4 IADD3 R2, P0, R227.reuse, c[0x0][0x360], RZ ;  /* 0x0000d800e3024a10 */ /* 0x040fe40007f1e0ff */
[----:B------:R-:W-:Y:S01]  /*1da0*/  IADD3 R6, P2, R227, c[0x0][0x348], RZ ;  /* 0x0000d200e3067a10 */ /* 0x000fe20007f5e0ff */
[----:B------:R1:W5:Y:S01]  /*1db0*/  @P1 LDG.E R226, [R4.64] ;  /* 0x0000000804e21981 */ /* 0x000362000c1e1900 */
[----:B------:R-:W-:-:S05]  /*1dc0*/  @P4 IADD3.X R3, R232, c[0x0][0x364], RZ, P0, !PT ;  /* 0x0000d900e8034a10 */ /* 0x000fca00007fe4ff */
[----:B------:R2:W5:Y:S01]  /*1dd0*/  @P4 LDG.E R114, [R2.64] ;  /* 0x0000000802724981 */ /* 0x000562000c1e1900 */
[----:B------:R-:W-:-:S05]  /*1de0*/  IADD3.X R7, R232, c[0x0][0x34c], RZ, P2, !PT ;  /* 0x0000d300e8077a10 */ /* 0x000fca00017fe4ff */
[----:B------:R3:W5:Y:S01]  /*1df0*/  @P3 LDG.E R111, [R6.64] ;  /* 0x00000008066f3981 */ /* 0x000762000c1e1900 */
[C---:B-1----:R-:W-:Y:S02]  /*1e00*/  IADD3 R4, P1, R227.reuse, c[0x0][0x350], RZ ;  /* 0x0000d400e3047a10 */ /* 0x042fe40007f3e0ff */
[----:B--2---:R-:W-:Y:S02]  /*1e10*/  IADD3 R2, P0, R227, c[0x0][0x358], RZ ;  /* 0x0000d600e3027a10 */ /* 0x004fe40007f1e0ff */
[C---:B------:R-:W-:Y:S02]  /*1e20*/  IADD3.X R5, R232.reuse, c[0x0][0x354], RZ, P1, !PT ;  /* 0x0000d500e8057a10 */ /* 0x040fe40000ffe4ff */
[----:B------:R-:W-:-:S03]  /*1e30*/  IADD3.X R3, R232, c[0x0][0x35c], RZ, P0, !PT ;  /* 0x0000d700e8037a10 */ /* 0x000fc600007fe4ff */
[----:B------:R3:W5:Y:S04]  /*1e40*/  @P5 LDG.E R12, [R4.64] ;  /* 0x00000008040c5981 */ /* 0x000768000c1e1900 */
[----:B------:R3:W5:Y:S01]  /*1e50*/  @P6 LDG.E R11, [R2.64] ;  /* 0x00000008020b6981 */ /* 0x000762000c1e1900 */
[----:B------:R-:W-:Y:S01]  /*1e60*/  YIELD ;  /* 0x0000000000007946 */ /* 0x000fe20003800000 */
[----:B------:R-:W-:Y:S05]  /*1e70*/  @P4 BRA `(.L_x_169) ;  /* 0x0000005000004947 */ /* 0x000fea0003800000 */
[----:B-----5:R-:W-:Y:S01]  /*1e80*/  MOV R114, c[0x0][0x168] ;  /* 0x00005a0000727a02 */ /* 0x020fe20000000f00 */
[----:B------:R-:W-:Y:S05]  /*1e90*/  @!P3 BRA `(.L_x_169) ;  /* 0x000000300000b947 */ /* 0x000fea0003800000 */
[----:B------:R-:W2:Y:S04]  /*1ea0*/  LDG.E R8, [R6.64] ;  /* 0x0000000806087981 */ /* 0x000ea8000c1e1900 */
[----:B------:R-:W2:Y:S02]  /*1eb0*/  LDG.E R0, [R6.64+0x4] ;  /* 0x0000040806007981 */ /* 0x000ea4000c1e1900 */
[----:B--2---:R-:W-:-:S02]  /*1ec0*/  IADD3 R114, -R8, R0, RZ ;  /* 0x0000000008727210 */ /* 0x004fc40007ffe1ff */
.L_x_169:
[----:B------:R-:W-:-:S04]  /*1ed0*/  ISETP.NE.U32.AND P0, PT, RZ, c[0x0][0x368], PT ;  /* 0x0000da00ff007a0c */ /* 0x000fc80003f05070 */
[----:B------:R-:W-:-:S13]  /*1ee0*/  ISETP.NE.AND.EX P0, PT, RZ, c[0x0][0x36c], PT, P0 ;  /* 0x0000db00ff007a0c */ /* 0x000fda0003f05300 */
[----:B------:R-:W-:Y:S05]  /*1ef0*/  @!P0 BRA `(.L_x_170) ;  /* 0x0000004000008947 */ /* 0x000fea0003800000 */
[----:B---3--:R-:W-:-:S04]  /*1f00*/  IADD3 R4, P0, R227, c[0x0][0x368], RZ ;  /* 0x0000da00e3047a10 */ /* 0x008fc80007f1e0ff */
[----:B------:R-:W-:-:S05]  /*1f10*/  IADD3.X R5, R232, c[0x0][0x36c], RZ, P0, !PT ;  /* 0x0000db00e8057a10 */ /* 0x000fca00007fe4ff */
[----:B------:R1:W5:Y:S01]  /*1f20*/  LDG.E R10, [R4.64] ;  /* 0x00000008040a7981 */ /* 0x000362000c1e1900 */
[----:B------:R-:W-:Y:S05]  /*1f30*/  BRA `(.L_x_171) ;  /* 0x0000005000007947 */ /* 0x000fea0003800000 */
.L_x_170:
[----:B------:R-:W-:Y:S01]  /*1f40*/  MOV R10, UR6 ;  /* 0x00000006000a7c02 */ /* 0x000fe20008000f00 */
[----:B------:R-:W-:Y:S05]  /*1f50*/  @!P5 BRA `(.L_x_171) ;  /* 0x000000300000d947 */ /* 0x000fea0003800000 */
[----:B---3--:R-:W2:Y:S04]  /*1f60*/  LDG.E R6, [R4.64] ;  /* 0x0000000804067981 */ /* 0x008ea8000c1e1900 */
[----:B------:R-:W2:Y:S02]  /*1f70*/  LDG.E R0, [R4.64+0x4] ;  /* 0x0000040804007981 */ /* 0x000ea4000c1e1900 */
[----:B--2---:R-:W-:Y:S02]  /*1f80*/  IADD3 R10, -R6, R0, RZ ;  /* 0x00000000060a7210 */ /* 0x004fe40007ffe1ff */
.L_x_171:
[----:B-1-3--:R1:W2:Y:S04]  /*1f90*/  @P6 LDG.E R4, [R2.64] ;  /* 0x0000000802046981 */ /* 0x00a2a8000c1e1900 */
[----:B------:R1:W2:Y:S01]  /*1fa0*/  @P6 LDG.E R0, [R2.64+0x4] ;  /* 0x0000040802006981 */ /* 0x0002a2000c1e1900 */
[----:B------:R-:W-:Y:S01]  /*1fb0*/  ISETP.NE.U32.AND P0, PT, RZ, c[0x0][0x378], PT ;  /* 0x0000de00ff007a0c */ /* 0x000fe20003f05070 */
[----:B-----5:R-:W-:-:S03]  /*1fc0*/  IMAD.MOV.U32 R99, RZ, RZ, R10 ;  /* 0x000000ffff637224 */ /* 0x020fc600078e000a */
[----:B------:R-:W-:Y:S01]  /*1fd0*/  ISETP.NE.AND.EX P1, PT, RZ, c[0x0][0x37c], PT, P0 ;  /* 0x0000df00ff007a0c */ /* 0x000fe20003f25300 */
[----:B------:R-:W-:Y:S02]  /*1fe0*/  IMAD.MOV.U32 R55, RZ, RZ, c[0x0][0x228] ;  /* 0x00008a00ff377624 */ /* 0x000fe400078e00ff */
[----:B------:R-:W-:-:S10]  /*1ff0*/  IMAD.IADD R6, R10, 0x1, -R226 ;  /* 0x000000010a067824 */ /* 0x000fd400078e0ae2 */
[----:B-1----:R-:W-:-:S04]  /*2000*/  @P1 IADD3 R2, P0, R227, c[0x0][0x378], RZ ;  /* 0x0000de00e3021a10 */ /* 0x002fc80007f1e0ff */
[----:B------:R-:W-:-:S05]  /*2010*/  @P1 IADD3.X R3, R232, c[0x0][0x37c], RZ, P0, !PT ;  /* 0x0000df00e8031a10 */ /* 0x000fca00007fe4ff */
[----:B------:R1:W5:Y:S01]  /*2020*/  @P1 LDG.E R99, [R2.64] ;  /* 0x0000000802631981 */ /* 0x000362000c1e1900 */
[----:B------:R-:W-:Y:S01]  /*2030*/  BSSY B0, `(.L_x_172) ;  /* 0x000002f000007945 */ /* 0x000fe20003800000 */
[----:B-1----:R-:W-:-:S04]  /*2040*/  LOP3.LUT R2, R230, 0xff000000, RZ, 0xc0, !PT ;  /* 0xff000000e6027812 */ /* 0x002fc800078ec0ff */
[----:B------:R-:W-:Y:S01]  /*2050*/  SHF.R.U32.HI R2, RZ, 0x8, R2 ;  /* 0x00000008ff027819 */ /* 0x000fe20000011602 */
[----:B--2---:R-:W-:Y:S01]  /*2060*/  @P6 IMAD.IADD R55, R0, 0x1, -R4 ;  /* 0x0000000100376824 */ /* 0x004fe200078e0a04 */
[----:B------:R-:W-:-:S03]  /*2070*/  LOP3.LUT R0, R230, 0xff0000, RZ, 0xc0, !PT ;  /* 0x00ff0000e6007812 */ /* 0x000fc600078ec0ff */
[----:B------:R-:W-:Y:S01]  /*2080*/  IMAD.IADD R110, R6, 0x1, R55 ;  /* 0x00000001066e7824 */ /* 0x000fe200078e0237 */
[----:B------:R-:W-:-:S04]  /*2090*/  LEA.HI R2, R0, R2, RZ, 0x10 ;  /* 0x0000000200027211 */ /* 0x000fc800078f80ff */
[C---:B------:R-:W-:Y:S02]  /*20a0*/  ISETP.GE.AND P0, PT, R110.reuse, 0x1, PT ;  /* 0x000000016e00780c */ /* 0x040fe40003f06270 */
[----:B------:R-:W-:Y:S02]  /*20b0*/  IADD3 R0, R110, 0x1f, RZ ;  /* 0x0000001f6e007810 */ /* 0x000fe40007ffe0ff */
[----:B------:R-:W-:Y:S02]  /*20c0*/  SHF.R.U32.HI R238, RZ, 0x10, R2 ;  /* 0x00000010ffee7819 */ /* 0x000fe40000011602 */
[----:B------:R-:W-:Y:S02]  /*20d0*/  SHF.R.S32.HI R3, RZ, 0x1f, R0 ;  /* 0x0000001fff037819 */ /* 0x000fe40000011400 */
[----:B------:R-:W-:Y:S02]  /*20e0*/  ISETP.NE.AND P1, PT, R238, RZ, PT ;  /* 0x000000ffee00720c */ /* 0x000fe40003f25270 */
[----:B------:R-:W-:Y:S01]  /*20f0*/  LEA.HI R3, R3, R0, RZ, 0x5 ;  /* 0x0000000003037211 */ /* 0x000fe200078f28ff */
[----:B------:R-:W-:Y:S01]  /*2100*/  IMAD.MOV.U32 R0, RZ, RZ, RZ ;  /* 0x000000ffff007224 */ /* 0x000fe200078e00ff */
[----:B------:R-:W-:-:S02]  /*2110*/  LOP3.LUT R245, R2, 0xff, RZ, 0xc0, !PT ;  /* 0x000000ff02f57812 */ /* 0x000fc400078ec0ff */
[----:B------:R-:W-:Y:S02]  /*2120*/  SEL R97, R238, c[0x0][0x338], P1 ;  /* 0x0000ce00ee617a07 */ /* 0x000fe40000800000 */
[----:B------:R-:W-:Y:S01]  /*2130*/  SHF.R.S32.HI R100, RZ, 0x5, R3 ;  /* 0x00000005ff647819 */ /* 0x000fe20000011403 */
[----:B------:R-:W-:Y:S05]  /*2140*/  @!P0 BRA `(.L_x_173) ;  /* 0x000001d000008947 */ /* 0x000fea0003800000 */
[----:B------:R-:W-:Y:S02]  /*2150*/  IABS R0, R97 ;  /* 0x0000006100007213 */ /* 0x000fe40000000000 */
[----:B------:R-:W-:-:S03]  /*2160*/  IADD3 R5, R100, -0x1, R97 ;  /* 0xffffffff64057810 */ /* 0x000fc60007ffe061 */
[----:B------:R-:W-:Y:S01]  /*2170*/  IMAD.MOV.U32 R4, RZ, RZ, R0 ;  /* 0x000000ffff047224 */ /* 0x000fe200078e0000 */
[----:B------:R-:W-:-:S03]  /*2180*/  IABS R9, R5 ;  /* 0x0000000500097213 */ /* 0x000fc60000000000 */
[----:B------:R-:W1:Y:S08]  /*2190*/  I2F.RP R2, R4 ;  /* 0x0000000400027306 */ /* 0x000e700000209400 */
[----:B-1----:R-:W1:Y:S02]  /*21a0*/  MUFU.RCP R2, R2 ;  /* 0x0000000200027308 */ /* 0x002e640000001000 */
[----:B-1----:R-:W-:-:S06]  /*21b0*/  IADD3 R2, R2, 0xffffffe, RZ ;  /* 0x0ffffffe02027810 */ /* 0x002fcc0007ffe0ff */
[----:B------:R-:W1:Y:S02]  /*21c0*/  F2I.FTZ.U32.TRUNC.NTZ R3, R2 ;  /* 0x0000000200037305 */ /* 0x000e64000021f000 */
[----:B-1----:R-:W-:-:S04]  /*21d0*/  IMAD.MOV R0, RZ, RZ, -R3 ;  /* 0x000000ffff007224 */ /* 0x002fc800078e0a03 */
[----:B------:R-:W-:Y:S01]  /*21e0*/  IMAD.MOV.U32 R2, RZ, RZ, R0 ;  /* 0x000000ffff027224 */ /* 0x000fe200078e0000 */
[----:B------:R-:W-:-:S03]  /*21f0*/  IABS R0, R97 ;  /* 0x0000006100007213 */ /* 0x000fc60000000000 */
[----:B------:R-:W-:Y:S02]  /*2200*/  IMAD R7, R2, R4, RZ ;  /* 0x0000000402077224 */ /* 0x000fe400078e02ff */
[----:B------:R-:W-:Y:S02]  /*2210*/  IMAD.MOV.U32 R2, RZ, RZ, RZ ;  /* 0x000000ffff027224 */ /* 0x000fe400078e00ff */
        /* <DEDUP_REMOVED lines=16> */
.L_x_173:
[----:B------:R-:W-:Y:S05]  /*2320*/  BSYNC B0 ;  /* 0x0000000000007941 */ /* 0x000fea0003800000 */
.L_x_172:
[----:B------:R-:W2:Y:S01]  /*2330*/  LDL R4, [R1+0x48] ;  /* 0x0000480001047983 */ /* 0x000ea20000100800 */
[----:B------:R-:W-:-:S04]  /*2340*/  IMAD R2, R245, R0, RZ ;  /* 0x00000000f5027224 */ /* 0x000fc800078e02ff */
[C---:B------:R-:W-:Y:S02]  /*2350*/  IMAD.IADD R0, R2.reuse, 0x1, R0 ;  /* 0x0000000102007824 */ /* 0x040fe400078e0200 */
[----:B------:R-:W-:-:S03]  /*2360*/  IMAD R3, R2, 0x20, -R6 ;  /* 0x0000002002037824 */ /* 0x000fc600078e0a06 */
[----:B------:R-:W-:Y:S02]  /*2370*/  IMNMX R0, R100, R0, PT ;  /* 0x0000000064007217 */ /* 0x000fe40003800200 */
[----:B------:R-:W-:-:S03]  /*2380*/  IMNMX R3, RZ, R3, !PT ;  /* 0x00000003ff037217 */ /* 0x000fc60007800200 */
[----:B------:R-:W-:Y:S01]  /*2390*/  IMAD R0, R0, 0x20, -R6 ;  /* 0x0000002000007824 */ /* 0x000fe200078e0a06 */
[----:B------:R-:W-:-:S04]  /*23a0*/  SHF.R.U32.HI R80, RZ, 0x5, R3 ;  /* 0x00000005ff507819 */ /* 0x000fc80000011603 */
[----:B------:R-:W-:-:S04]  /*23b0*/  IMNMX R0, R0, R55, PT ;  /* 0x0000003700007217 */ /* 0x000fc80003800200 */
[----:B------:R-:W-:-:S13]  /*23c0*/  ISETP.GT.AND P0, PT, R0, R3, PT ;  /* 0x000000030000720c */ /* 0x000fda0003f04270 */
[----:B------:R-:W-:Y:S01]  /*23d0*/  @P0 IADD3 R2, R0, 0x1f, RZ ;  /* 0x0000001f00020810 */ /* 0x000fe20007ffe0ff */
[----:B------:R-:W-:-:S03]  /*23e0*/  IMAD.MOV.U32 R0, RZ, RZ, R80 ;  /* 0x000000ffff007224 */ /* 0x000fc600078e0050 */
[----:B------:R-:W-:-:S04]  /*23f0*/  @P0 SHF.R.S32.HI R3, RZ, 0x1f, R2 ;  /* 0x0000001fff030819 */ /* 0x000fc80000011402 */
[----:B------:R-:W-:-:S04]  /*2400*/  @P0 LEA.HI R2, R3, R2, RZ, 0x5 ;  /* 0x0000000203020211 */ /* 0x000fc800078f28ff */
[----:B------:R-:W-:-:S04]  /*2410*/  @P0 SHF.R.S32.HI R0, RZ, 0x5, R2 ;  /* 0x00000005ff000819 */ /* 0x000fc80000011402 */
[----:B------:R-:W-:Y:S01]  /*2420*/  ISETP.GT.AND P0, PT, R0, R80, PT ;  /* 0x000000500000720c */ /* 0x000fe20003f04270 */
[----:B--2---:R-:W-:-:S04]  /*2430*/  IMAD.IADD R2, R219, 0x1, R4 ;  /* 0x00000001db027824 */ /* 0x004fc800078e0204 */
[----:B------:R-:W-:-:S08]  /*2440*/  IMAD.SHL.U32 R198, R2, 0x2, RZ ;  /* 0x0000000202c67824 */ /* 0x000fd000078e00ff */
[----:B------:R-:W-:Y:S05]  /*2450*/  @!P0 BRA `(.L_x_174) ;  /* 0x0000398000008947 */ /* 0x000fea0003800000 */
[--C-:B------:R-:W-:Y:S01]  /*2460*/  SHF.R.S32.HI R9, RZ, 0x1f, R208.reuse ;  /* 0x0000001fff097819 */ /* 0x100fe200000114d0 */
[----:B------:R-:W-:Y:S01]  /*2470*/  IMAD.IADD R95, R55, 0x1, -R208 ;  /* 0x00000001375f7824 */ /* 0x000fe200078e0ad0 */
[----:B------:R-:W-:Y:S01]  /*2480*/  IADD3 R58, P0, R208, R11, RZ ;  /* 0x0000000bd03a7210 */ /* 0x000fe20007f1e0ff */
[----:B------:R-:W-:Y:S01]  /*2490*/  IMAD.MOV.U32 R107, RZ, RZ, c[0x0][0x238] ;  /* 0x00008e00ff6b7624 */ /* 0x000fe200078e00ff */
[----:B------:R-:W-:Y:S01]  /*24a0*/  IADD3 R45, R0, -0x1, RZ ;  /* 0xffffffff002d7810 */ /* 0x000fe20007ffe0ff */
[----:B------:R-:W-:Y:S01]  /*24b0*/  IMAD.MOV.U32 R103, RZ, RZ, 0x5 ;  /* 0x00000005ff677424 */ /* 0x000fe200078e00ff */
[----:B------:R-:W-:Y:S01]  /*24c0*/  LEA.HI.X.SX32 R59, R11, R9, 0x1, P0 ;  /* 0x000000090b3b7211 */ /* 0x000fe200000f0eff */
[----:B------:R-:W-:Y:S01]  /*24d0*/  IMAD.WIDE.U32 R2, R58, c[0x0][0x238], R132 ;  /* 0x00008e003a027a25 */ /* 0x000fe200078e0084 */
[----:B------:R-:W-:Y:S02]  /*24e0*/  LOP3.LUT R20, R230, 0xffff, RZ, 0xc0, !PT ;  /* 0x0000ffffe6147812 */ /* 0x000fe400078ec0ff */
[----:B------:R-:W-:Y:S01]  /*24f0*/  SEL R6, R235, RZ, !P6 ;  /* 0x000000ffeb067207 */ /* 0x000fe20007000000 */
[----:B------:R-:W-:Y:S01]  /*2500*/  IMAD R4, R59, c[0x0][0x238], RZ ;  /* 0x00008e003b047a24 */ /* 0x000fe200078e02ff */
[----:B------:R-:W-:Y:S01]  /*2510*/  SEL R11, R233, RZ, !P6 ;  /* 0x000000ffe90b7207 */ /* 0x000fe20007000000 */
[----:B------:R-:W-:Y:S01]  /*2520*/  IMAD R0, R45, -0x20, R95 ;  /* 0xffffffe02d007824 */ /* 0x000fe200078e025f */
[C---:B------:R-:W-:Y:S01]  /*2530*/  SHF.L.U64.HI R104, R107.reuse, R103, c[0x0][0x23c] ;  /* 0x00008f006b687619 */ /* 0x040fe20000010267 */
[----:B------:R-:W-:Y:S01]  /*2540*/  IMAD R4, R58, c[0x0][0x23c], R4 ;  /* 0x00008f003a047a24 */ /* 0x000fe200078e0204 */
[----:B------:R-:W-:Y:S01]  /*2550*/  ISETP.NE.U32.AND P1, PT, RZ, c[0x0][0x340], PT ;  /* 0x0000d000ff007a0c */ /* 0x000fe20003f25070 */
[----:B------:R-:W-:Y:S01]  /*2560*/  IMAD.SHL.U32 R107, R107, 0x20, RZ ;  /* 0x000000206b6b7824 */ /* 0x000fe200078e00ff */
[----:B------:R-:W-:Y:S01]  /*2570*/  ISETP.GT.AND P0, PT, R0, RZ, PT ;  /* 0x000000ff0000720c */ /* 0x000fe20003f04270 */
[----:B------:R-:W-:Y:S01]  /*2580*/  IMAD.IADD R3, R3, 0x1, R4 ;  /* 0x0000000103037824 */ /* 0x000fe200078e0204 */
[----:B------:R-:W-:Y:S01]  /*2590*/  ISETP.NE.AND.EX P1, PT, RZ, c[0x0][0x344], PT, P1 ;  /* 0x0000d100ff007a0c */ /* 0x000fe20003f25310 */
[----:B------:R-:W-:Y:S01]  /*25a0*/  IMAD R0, R6, c[0x0][0x248], RZ ;  /* 0x0000920006007a24 */ /* 0x000fe200078e02ff */
[----:B------:R-:W-:Y:S01]  /*25b0*/  ISETP.GE.AND P3, PT, R132, c[0x0][0x1d4], PT ;  /* 0x0000750084007a0c */ /* 0x000fe20003f66270 */
[----:B------:R-:W-:Y:S01]  /*25c0*/  IMAD.WIDE.U32 R2, R20, c[0x0][0x240], R2 ;  /* 0x0000900014027a25 */ /* 0x000fe200078e0002 */
[----:B------:R-:W-:-:S02]  /*25d0*/  ISETP.GE.AND P6, PT, R135, c[0x0][0x1d4], PT ;  /* 0x0000750087007a0c */ /* 0x000fc40003fc6270 */
[----:B------:R-:W-:Y:S01]  /*25e0*/  ISETP.GE.AND P5, PT, R199, c[0x0][0x1d4], PT ;  /* 0x00007500c7007a0c */ /* 0x000fe20003fa6270 */
[----:B------:R-:W-:Y:S01]  /*25f0*/  IMAD R3, R20, c[0x0][0x244], R3 ;  /* 0x0000910014037a24 */ /* 0x000fe200078e0203 */
[----:B------:R-:W-:Y:S01]  /*2600*/  ISETP.GE.AND P4, PT, R200, c[0x0][0x1d4], PT ;  /* 0x00007500c8007a0c */ /* 0x000fe20003f86270 */
[----:B------:R-:W-:Y:S01]  /*2610*/  IMAD R4, R11, c[0x0][0x24c], R0 ;  /* 0x000093000b047a24 */ /* 0x000fe200078e0200 */
[----:B------:R-:W-:Y:S01]  /*2620*/  LOP3.LUT R207, R207, 0xfffffffe, RZ, 0xc0, !PT ;  /* 0xfffffffecfcf7812 */ /* 0x000fe200078ec0ff */
[----:B------:R-:W-:Y:S01]  /*2630*/  IMAD.WIDE.U32 R62, R11, c[0x0][0x248], R2 ;  /* 0x000092000b3e7a25 */ /* 0x000fe200078e0002 */
[----:B------:R-:W-:-:S03]  /*2640*/  @P0 SHF.R.S32.HI R2, RZ, 0x1f, R45 ;  /* 0x0000001fff020819 */ /* 0x000fc6000001142d */
[----:B------:R-:W-:Y:S01]  /*2650*/  @P0 IMAD R0, R104, R45, RZ ;  /* 0x0000002d68000224 */ /* 0x000fe200078e02ff */
[----:B------:R-:W-:Y:S01]  /*2660*/  @P3 LOP3.LUT R207, R207, 0x1, RZ, 0xfc, !PT ;  /* 0x00000001cfcf3812 */ /* 0x000fe200078efcff */
[----:B------:R-:W-:Y:S02]  /*2670*/  IMAD.IADD R61, R63, 0x1, R4 ;  /* 0x000000013f3d7824 */ /* 0x000fe400078e0204 */
[----:B------:R-:W-:Y:S02]  /*2680*/  @P0 IMAD.MOV.U32 R60, RZ, RZ, R62 ;  /* 0x000000ffff3c0224 */ /* 0x000fe400078e003e */
[-C--:B------:R-:W-:Y:S02]  /*2690*/  @P0 IMAD R0, R2, R107.reuse, R0 ;  /* 0x0000006b02000224 */ /* 0x080fe400078e0200 */
[----:B------:R-:W-:-:S04]  /*26a0*/  @P0 IMAD.WIDE.U32 R4, R45, R107, R60 ;  /* 0x0000006b2d040225 */ /* 0x000fc800078e003c */
[----:B------:R-:W-:Y:S01]  /*26b0*/  @P0 IMAD.IADD R0, R5, 0x1, R0 ;  /* 0x0000000105000824 */ /* 0x000fe200078e0200 */
[----:B------:R-:W-:-:S04]  /*26c0*/  @P0 LEA R2, P2, R4, c[0x0][0x220], 0x1 ;  /* 0x0000880004020a11 */ /* 0x000fc800078408ff */
[----:B------:R-:W-:Y:S02]  /*26d0*/  @P0 LEA.HI.X R3, R4, c[0x0][0x224], R0, 0x1, P2 ;  /* 0x0000890004030a11 */ /* 0x000fe400010f0c00 */
[----:B------:R-:W-:-:S03]  /*26e0*/  @P1 IADD3 R4, P2, R227, c[0x0][0x340], RZ ;  /* 0x0000d000e3041a10 */ /* 0x000fc60007f5e0ff */
[----:B------:R-:W-:Y:S01]  /*26f0*/  @!PT LDS RZ, [RZ] ;  /* 0x00000000fffff984 */ /* 0x000fe20000000800 */
[----:B------:R-:W-:Y:S01]  /*2700*/  @!PT LDS RZ, [RZ] ;  /* 0x00000000fffff984 */ /* 0x000fe20000000800 */
[----:B------:R-:W-:Y:S01]  /*2710*/  @!PT LDS RZ, [RZ] ;  /* 0x00000000fffff984 */ /* 0x000fe20000000800 */
[----:B------:R1:W-:Y:S01]  /*2720*/  @P0 LDGSTS.E.BYPASS.LTC128B.128 [R198+0xc080], [R2.64], !P3 ;  /* 0x0c08000002c60fae */ /* 0x0003e2000d901d48 */
[----:B------:R-:W-:Y:S01]  /*2730*/  @P1 IADD3.X R5, R232, c[0x0][0x344], RZ, P2, !PT ;  /* 0x0000d100e8051a10 */ /* 0x000fe200017fe4ff */
[----:B------:R-:W-:Y:S02]  /*2740*/  IMAD.MOV.U32 R101, RZ, RZ, c[0x0][0x27c] ;  /* 0x00009f00ff657624 */ /* 0x000fe400078e00ff */
[----:B------:R1:W-:Y:S04]  /*2750*/  @P0 LDGSTS.E.BYPASS.LTC128B.128 [R198+0xd080], [R2.64+0x80], !P6 ;  /* 0x0d08008002c60fae */ /* 0x0003e8000f101d48 */
[----:B------:R1:W-:Y:S04]  /*2760*/  @P0 LDGSTS.E.BYPASS.LTC128B.128 [R198+0xe080], [R2.64+0x100], !P5 ;  /* 0x0e08010002c60fae */ /* 0x0003e8000e901d48 */
[----:B------:R1:W-:Y:S01]  /*2770*/  @P0 LDGSTS.E.BYPASS.LTC128B.128 [R198+0xf080], [R2.64+0x180], !P4 ;  /* 0x0f08018002c60fae */ /* 0x0003e2000e101d48 */
[----:B------:R-:W-:-:S03]  /*2780*/  IMAD.SHL.U32 R101, R101, 0x2, RZ ;  /* 0x0000000265657824 */ /* 0x000fc600078e00ff */
[----:B------:R-:W0:Y:S04]  /*2790*/  LDGDEPBAR ;  /* 0x00000000000079af */ /* 0x000e280000000000 */
[----:B------:R-:W2:Y:S01]  /*27a0*/  @P1 LDG.E R0, [R4.64] ;  /* 0x0000000804001981 */ /* 0x000ea2000c1e1900 */
[----:B------:R-:W-:Y:S01]  /*27b0*/  ISETP.GE.AND P2, PT, R132, c[0x0][0x27c], PT ;  /* 0x00009f0084007a0c */ /* 0x000fe20003f46270 */
[----:B------:R-:W-:Y:S01]  /*27c0*/  WARPSYNC 0xffffffff ;  /* 0xffffffff00007948 */ /* 0x000fe20003800000 */
[----:B------:R-:W-:Y:S02]  /*27d0*/  LOP3.LUT R207, R207, 0xfffffffd, RZ, 0xc0, !PT ;  /* 0xfffffffdcfcf7812 */ /* 0x000fe400078ec0ff */
[----:B------:R-:W-:Y:S02]  /*27e0*/  SHF.R.S32.HI R139, RZ, 0x1f, R138 ;  /* 0x0000001fff8b7819 */ /* 0x000fe4000001148a */
[----:B-----5:R-:W-:-:S07]  /*27f0*/  SHF.R.S32.HI R19, RZ, 0x1f, R99 ;  /* 0x0000001fff137819 */ /* 0x020fce0000011463 */
[----:B------:R-:W-:Y:S02]  /*2800*/  @P2 LOP3.LUT R207, R207, 0x2, RZ, 0xfc, !PT ;  /* 0x00000002cfcf2812 */ /* 0x000fe400078efcff */
[----:B--2---:R-:W-:Y:S01]  /*2810*/  @P1 SHF.R.S32.HI R18, RZ, 0x1f, R0 ;  /* 0x0000001fff121819 */ /* 0x004fe20000011400 */
[----:B------:R-:W-:Y:S02]  /*2820*/  @!P1 IMAD.MOV.U32 R0, RZ, RZ, R233 ;  /* 0x000000ffff009224 */ /* 0x000fe400078e00e9 */
[----:B------:R-:W-:Y:S02]  /*2830*/  @!P1 IMAD.MOV.U32 R18, RZ, RZ, R235 ;  /* 0x000000ffff129224 */ /* 0x000fe400078e00eb */
[C---:B-1----:R-:W-:Y:S01]  /*2840*/  IMAD.WIDE.U32 R2, R20.reuse, c[0x0][0x260], R132 ;  /* 0x0000980014027a25 */ /* 0x042fe200078e0084 */
[----:B------:R-:W-:Y:S01]  /*2850*/  ISETP.GE.AND P0, PT, R135, c[0x0][0x27c], PT ;  /* 0x00009f0087007a0c */ /* 0x000fe20003f06270 */
[----:B------:R-:W-:Y:S01]  /*2860*/  BAR.SYNC.DEFER_BLOCKING 0x0 ;  /* 0x0000000000007b1d */ /* 0x000fe20000010000 */
[----:B------:R-:W-:Y:S01]  /*2870*/  LOP3.LUT R207, R207, 0xfffffffb, RZ, 0xc0, !PT ;  /* 0xfffffffbcfcf7812 */ /* 0x000fe200078ec0ff */
[C---:B------:R-:W-:Y:S01]  /*2880*/  IMAD R7, R9.reuse, c[0x0][0x290], RZ ;  /* 0x0000a40009077a24 */ /* 0x040fe200078e02ff */
[----:B------:R-:W-:Y:S01]  /*2890*/  SHF.R.U32.HI R22, RZ, 0x3, R217 ;  /* 0x00000003ff167819 */ /* 0x000fe200000116d9 */
[----:B------:R-:W-:Y:S01]  /*28a0*/  IMAD R3, R20, c[0x0][0x264], R3 ;  /* 0x0000990014037a24 */ /* 0x000fe200078e0203 */
[----:B------:R-:W-:Y:S01]  /*28b0*/  MOV R108, c[0x0][0x27c] ;  /* 0x00009f00006c7a02 */ /* 0x000fe20000000f00 */
[----:B------:R-:W-:Y:S01]  /*28c0*/  IMAD.IADD R96, R10, 0x1, R12 ;  /* 0x000000010a607824 */ /* 0x000fe200078e020c */
[----:B------:R-:W-:Y:S01]  /*28d0*/  SEL R10, RZ, c[0x0][0x27c], !P2 ;  /* 0x00009f00ff0a7a07 */ /* 0x000fe20005000000 */
[----:B------:R-:W-:Y:S01]  /*28e0*/  IMAD R9, R9, c[0x0][0x280], RZ ;  /* 0x0000a00009097a24 */ /* 0x000fe200078e02ff */
[----:B------:R-:W-:Y:S01]  /*28f0*/  MOV R106, c[0x0][0x280] ;  /* 0x0000a000006a7a02 */ /* 0x000fe20000000f00 */
[----:B------:R-:W-:Y:S01]  /*2900*/  IMAD.WIDE.U32 R4, R208, c[0x0][0x290], R132 ;  /* 0x0000a400d0047a25 */ /* 0x000fe200078e0084 */
[----:B------:R-:W-:Y:S01]  /*2910*/  ULDC.U8 UR5, c[0x0][0x298] ;  /* 0x0000a60000057ab9 */ /* 0x000fe20000000000 */
[----:B------:R-:W-:-:S02]  /*2920*/  @P0 LOP3.LUT R207, R207, 0x4, RZ, 0xfc, !PT ;  /* 0x00000004cfcf0812 */ /* 0x000fc400078efcff */
[----:B------:R-:W-:Y:S02]  /*2930*/  IMAD R14, R208, c[0x0][0x294], R7 ;  /* 0x0000a500d00e7a24 */ /* 0x000fe400078e0207 */
[----:B------:R-:W-:Y:S01]  /*2940*/  IMAD R8, R6, c[0x0][0x268], RZ ;  /* 0x00009a0006087a24 */ /* 0x000fe200078e02ff */
[----:B------:R-:W-:Y:S01]  /*2950*/  LOP3.LUT R207, R207, 0xffffffef, RZ, 0xc0, !PT ;  /* 0xffffffefcfcf7812 */ /* 0x000fe200078ec0ff */
[----:B------:R-:W-:Y:S01]  /*2960*/  IMAD.WIDE.U32 R78, R11, c[0x0][0x268], R2 ;  /* 0x00009a000b4e7a25 */ /* 0x000fe200078e0002 */
[----:B------:R-:W-:Y:S02]  /*2970*/  SEL R2, RZ, c[0x0][0x27c], !P0 ;  /* 0x00009f00ff027a07 */ /* 0x000fe40004000000 */
[----:B------:R-:W-:Y:S01]  /*2980*/  ISETP.GE.AND P0, PT, R108, 0x1, PT ;  /* 0x000000016c00780c */ /* 0x000fe20003f06270 */
[----:B------:R-:W-:Y:S01]  /*2990*/  IMAD R15, R208, c[0x0][0x284], R9 ;  /* 0x0000a100d00f7a24 */ /* 0x000fe200078e0209 */
[----:B------:R-:W-:Y:S01]  /*29a0*/  LOP3.LUT R207, R207, 0xfffffff7, RZ, 0xc0, !PT ;  /* 0xfffffff7cfcf7812 */ /* 0x000fe200078ec0ff */
[----:B------:R-:W-:-:S02]  /*29b0*/  IMAD.IADD R9, R5, 0x1, R14 ;  /* 0x0000000105097824 */ /* 0x000fc400078e020e */
[----:B------:R-:W-:Y:S02]  /*29c0*/  IMAD R21, R11, c[0x0][0x26c], R8 ;  /* 0x00009b000b157a24 */ /* 0x000fe400078e0208 */
[----:B------:R-:W-:Y:S02]  /*29d0*/  IMAD.IADD R5, R132, 0x1, R10 ;  /* 0x0000000184057824 */ /* 0x000fe400078e020a */
[----:B------:R-:W-:Y:S01]  /*29e0*/  IMAD.MOV.U32 R8, RZ, RZ, R4 ;  /* 0x000000ffff087224 */ /* 0x000fe200078e0004 */
[----:B------:R-:W-:Y:S01]  /*29f0*/  IADD3 R4, R135, R2, RZ ;  /* 0x0000000287047210 */ /* 0x000fe20007ffe0ff */
[C---:B------:R-:W-:Y:S01]  /*2a00*/  IMAD.WIDE.U32 R2, R208.reuse, c[0x0][0x290], R138 ;  /* 0x0000a400d0027a25 */ /* 0x040fe200078e008a */
[----:B------:R-:W-:Y:S02]  /*2a10*/  SHF.R.S32.HI R12, RZ, 0x1f, R5 ;  /* 0x0000001fff0c7819 */ /* 0x000fe40000011405 */
[----:B------:R-:W-:Y:S01]  /*2a20*/  SHF.R.S32.HI R16, RZ, 0x1f, R4 ;  /* 0x0000001fff107819 */ /* 0x000fe20000011404 */
[----:B------:R-:W-:Y:S01]  /*2a30*/  IMAD.WIDE.U32 R10, R208, c[0x0][0x280], R138 ;  /* 0x0000a000d00a7a25 */ /* 0x000fe200078e008a */
[----:B------:R-:W-:-:S02]  /*2a40*/  LEA.HI R13, R12, R5, RZ, 0x3 ;  /* 0x000000050c0d7211 */ /* 0x000fc400078f18ff */
[----:B------:R-:W-:Y:S01]  /*2a50*/  LEA.HI R17, R12, R5, RZ, 0x6 ;  /* 0x000000050c117211 */ /* 0x000fe200078f30ff */
[----:B------:R-:W-:Y:S01]  /*2a60*/  IMAD.WIDE.U32 R6, R208, c[0x0][0x280], R132 ;  /* 0x0000a000d0067a25 */ /* 0x000fe200078e0084 */
[CC--:B------:R-:W-:Y:S02]  /*2a70*/  LEA.HI R12, R16.reuse, R4.reuse, RZ, 0x3 ;  /* 0x00000004100c7211 */ /* 0x0c0fe400078f18ff */
[----:B------:R-:W-:Y:S01]  /*2a80*/  LEA.HI R4, R16, R4, RZ, 0x6 ;  /* 0x0000000410047211 */ /* 0x000fe200078f30ff */
[----:B------:R-:W-:Y:S01]  /*2a90*/  IMAD.IADD R5, R14, 0x1, R3 ;  /* 0x000000010e057824 */ /* 0x000fe200078e0203 */
[C---:B------:R-:W-:Y:S01]  /*2aa0*/  LOP3.LUT R14, R217.reuse, 0x38, R13, 0xf8, !PT ;  /* 0x00000038d90e7812 */ /* 0x040fe200078ef80d */
[----:B------:R-:W-:Y:S01]  /*2ab0*/  IMAD.MOV.U32 R109, RZ, RZ, c[0x0][0x2b8] ;  /* 0x0000ae00ff6d7624 */ /* 0x000fe200078e00ff */
[----:B------:R-:W-:Y:S01]  /*2ac0*/  LOP3.LUT R16, R217, 0x38, R12, 0xf8, !PT ;  /* 0x00000038d9107812 */ /* 0x000fe200078ef80c */
[----:B------:R-:W-:Y:S01]  /*2ad0*/  IMAD.IADD R3, R15, 0x1, R11 ;  /* 0x000000010f037824 */ /* 0x000fe200078e020b */
[----:B------:R-:W-:Y:S01]  /*2ae0*/  SHF.L.U32 R11, R17, 0x5, RZ ;  /* 0x00000005110b7819 */ /* 0x000fe200000006ff */
[----:B------:R-:W-:Y:S01]  /*2af0*/  IMAD.SHL.U32 R4, R4, 0x20, RZ ;  /* 0x0000002004047824 */ /* 0x000fe200078e00ff */
[----:B------:R-:W-:Y:S01]  /*2b00*/  IADD3 R7, R7, R15, RZ ;  /* 0x0000000f07077210 */ /* 0x000fe20007ffe0ff */
[----:B------:R-:W-:Y:S01]  /*2b10*/  IMAD.MOV.U32 R105, RZ, RZ, c[0x0][0x290] ;  /* 0x0000a400ff697624 */ /* 0x000fe200078e00ff */
[----:B------:R-:W-:Y:S01]  /*2b20*/  ISETP.NE.AND P1, PT, R109, 0x1, PT ;  /* 0x000000016d00780c */ /* 0x000fe20003f25270 */
[----:B------:R-:W-:Y:S01]  /*2b30*/  IMAD.WIDE.U32 R72, R0, c[0x0][0x2b0], RZ ;  /* 0x0000ac0000487a25 */ /* 0x000fe200078e00ff */
[----:B------:R-:W-:-:S02]  /*2b40*/  LOP3.LUT R17, R11, 0x7ffff800, RZ, 0xc0, !PT ;  /* 0x7ffff8000b117812 */ /* 0x000fc400078ec0ff */
[-C--:B------:R-:W-:Y:S01]  /*2b50*/  LOP3.LUT R15, R14, R22.reuse, RZ, 0x3c, !PT ;  /* 0x000000160e0f7212 */ /* 0x080fe200078e3cff */
[----:B------:R-:W-:Y:S01]  /*2b60*/  IMAD.WIDE.U32 R76, R20, c[0x0][0x210], RZ ;  /* 0x00008400144c7a25 */ /* 0x000fe200078e00ff */
[----:B------:R-:W-:Y:S02]  /*2b70*/  LOP3.LUT R14, R4, 0x7ffff800, RZ, 0xc0, !PT ;  /* 0x7ffff800040e7812 */ /* 0x000fe400078ec0ff */
[----:B------:R-:W-:Y:S01]  /*2b80*/  LOP3.LUT R11, R16, R22, RZ, 0x3c, !PT ;  /* 0x00000016100b7212 */ /* 0x000fe200078e3cff */
[----:B------:R-:W-:Y:S01]  /*2b90*/  IMAD.MOV.U32 R4, RZ, RZ, R2 ;  /* 0x000000ffff047224 */ /* 0x000fe200078e0002 */
[--C-:B------:R-:W-:Y:S01]  /*2ba0*/  IADD3 R17, R15, R17, R219.reuse ;  /* 0x000000110f117210 */ /* 0x100fe20007ffe0db */
[----:B------:R-:W-:Y:S01]  /*2bb0*/  IMAD.WIDE.U32 R74, R20, c[0x0][0x1e8], RZ ;  /* 0x00007a00144a7a25 */ /* 0x000fe200078e00ff */
[----:B------:R-:W-:Y:S02]  /*2bc0*/  IADD3 R15, R11, R14, R219 ;  /* 0x0000000e0b0f7210 */ /* 0x000fe40007ffe0db */
[----:B------:R-:W-:Y:S01]  /*2bd0*/  MOV R2, R10 ;  /* 0x0000000a00027202 */ /* 0x000fe20000000f00 */
[----:B------:R-:W-:Y:S01]  /*2be0*/  IMAD R11, R18, c[0x0][0x2b0], RZ ;  /* 0x0000ac00120b7a24 */ /* 0x000fe200078e02ff */
[----:B------:R-:W-:Y:S01]  /*2bf0*/  LOP3.LUT R57, R13, 0xfffffff8, RZ, 0xc0, !PT ;  /* 0xfffffff80d397812 */ /* 0x000fe200078ec0ff */
[C---:B------:R-:W-:Y:S01]  /*2c00*/  IMAD R10, R19.reuse, c[0x0][0x290], RZ ;  /* 0x0000a400130a7a24 */ /* 0x040fe200078e02ff */
[----:B------:R-:W-:Y:S01]  /*2c10*/  LOP3.LUT R56, R12, 0xfffffff8, RZ, 0xc0, !PT ;  /* 0xfffffff80c387812 */ /* 0x000fe200078ec0ff */
[----:B------:R-:W-:Y:S01]  /*2c20*/  IMAD R14, R19, c[0x0][0x280], RZ ;  /* 0x0000a000130e7a24 */ /* 0x000fe200078e02ff */
[----:B------:R-:W-:Y:S01]  /*2c30*/  @P1 LOP3.LUT R207, R207, 0x8, RZ, 0xfc, !PT ;  /* 0x00000008cfcf1812 */ /* 0x000fe200078efcff */
[----:B------:R-:W-:Y:S01]  /*2c40*/  IMAD R11, R0, c[0x0][0x2b4], R11 ;  /* 0x0000ad00000b7a24 */ /* 0x000fe200078e020b */
[-C--:B------:R-:W-:Y:S01]  /*2c50*/  SHF.L.U64.HI R102, R105, R103.reuse, c[0x0][0x294] ;  /* 0x0000a50069667619 */ /* 0x080fe20000010267 */
[C---:B------:R-:W-:Y:S01]  /*2c60*/  IMAD R10, R99.reuse, c[0x0][0x294], R10 ;  /* 0x0000a500630a7a24 */ /* 0x040fe200078e020a */
[C---:B------:R-:W-:Y:S01]  /*2c70*/  SHF.L.U64.HI R103, R106.reuse, R103, c[0x0][0x284] ;  /* 0x0000a1006a677619 */ /* 0x040fe20000010267 */
[C---:B------:R-:W-:Y:S01]  /*2c80*/  IMAD R0, R99.reuse, c[0x0][0x284], R14 ;  /* 0x0000a10063007a24 */ /* 0x040fe200078e020e */
[----:B------:R-:W-:Y:S01]  /*2c90*/  SHF.L.U32 R106, R106, 0x5, RZ ;  /* 0x000000056a6a7819 */ /* 0x000fe200000006ff */
[----:B------:R-:W-:Y:S01]  /*2ca0*/  IMAD.WIDE.U32 R66, R99, c[0x0][0x290], R4 ;  /* 0x0000a40063427a25 */ /* 0x000fe200078e0004 */
[----:B------:R-:W-:-:S02]  /*2cb0*/  IADD3 R92, R79, R21, RZ ;  /* 0x000000154f5c7210 */ /* 0x000fc40007ffe0ff */
[----:B------:R-:W-:Y:S01]  /*2cc0*/  SHF.R.S32.HI R90, RZ, 0x3, R13 ;  /* 0x00000003ff5a7819 */ /* 0x000fe2000001140d */
[C---:B------:R-:W-:Y:S01]  /*2cd0*/  IMAD.WIDE.U32 R64, R99.reuse, c[0x0][0x280], R2 ;  /* 0x0000a00063407a25 */ /* 0x040fe200078e0002 */
[----:B------:R-:W-:Y:S02]  /*2ce0*/  SHF.R.S32.HI R89, RZ, 0x3, R12 ;  /* 0x00000003ff597819 */ /* 0x000fe4000001140c */
[----:B------:R-:W-:Y:S01]  /*2cf0*/  IADD3 R86, R10, R67, RZ ;  /* 0x000000430a567210 */ /* 0x000fe20007ffe0ff */
[C---:B------:R-:W-:Y:S01]  /*2d00*/  IMAD.WIDE.U32 R70, R99.reuse, c[0x0][0x290], R8 ;  /* 0x0000a40063467a25 */ /* 0x040fe200078e0008 */
[----:B------:R-:W-:Y:S02]  /*2d10*/  IADD3 R83, R0, R65, RZ ;  /* 0x0000004100537210 */ /* 0x000fe40007ffe0ff */
[----:B------:R-:W-:Y:S01]  /*2d20*/  SHF.R.S32.HI R85, RZ, 0x1f, R57 ;  /* 0x0000001fff557819 */ /* 0x000fe20000011439 */
[----:B------:R-:W-:Y:S01]  /*2d30*/  IMAD.WIDE.U32 R68, R99, c[0x0][0x280], R6 ;  /* 0x0000a00063447a25 */ /* 0x000fe200078e0006 */
[----:B------:R-:W-:-:S02]  /*2d40*/  SHF.R.S32.HI R84, RZ, 0x1f, R56 ;  /* 0x0000001fff547819 */ /* 0x000fc40000011438 */
[----:B------:R-:W-:Y:S01]  /*2d50*/  SHF.L.U32 R81, R15, 0x1, RZ ;  /* 0x000000010f517819 */ /* 0x000fe200000006ff */
[----:B------:R-:W-:Y:S01]  /*2d60*/  IMAD.SHL.U32 R105, R105, 0x20, RZ ;  /* 0x0000002069697824 */ /* 0x000fe200078e00ff */
[----:B------:R-:W-:Y:S01]  /*2d70*/  @P0 LOP3.LUT R207, R207, 0x10, RZ, 0xfc, !PT ;  /* 0x00000010cfcf0812 */ /* 0x000fe200078efcff */
[C---:B------:R-:W-:Y:S02]  /*2d80*/  IMAD R94, R20.reuse, c[0x0][0x214], R77 ;  /* 0x00008500145e7a24 */ /* 0x040fe400078e024d */
[----:B------:R-:W-:Y:S02]  /*2d90*/  IMAD R93, R20, c[0x0][0x1ec], R75 ;  /* 0x00007b00145d7a24 */ /* 0x000fe400078e024b */
[----:B------:R-:W-:Y:S02]  /*2da0*/  IMAD.IADD R91, R73, 0x1, R11 ;  /* 0x00000001495b7824 */ /* 0x000fe400078e020b */
[----:B------:R-:W-:Y:S02]  /*2db0*/  IMAD.IADD R88, R71, 0x1, R10 ;  /* 0x0000000147587824 */ /* 0x000fe400078e020a */
[----:B------:R-:W-:-:S02]  /*2dc0*/  IMAD.IADD R87, R69, 0x1, R0 ;  /* 0x0000000145577824 */ /* 0x000fc400078e0200 */
[----:B------:R-:W-:Y:S02]  /*2dd0*/  IMAD.SHL.U32 R82, R17, 0x2, RZ ;  /* 0x0000000211527824 */ /* 0x000fe400078e00ff */
.L_x_193:
[----:B------:R-:W-:Y:S01]  /*2de0*/  IMAD.SHL.U32 R52, R45, 0x20, RZ ;  /* 0x000000202d347824 */ /* 0x000fe200078e00ff */
[----:B------:R-:W-:Y:S04]  /*2df0*/  DEPBAR.LE SB0, 0x0 ;  /* 0x000080000000791a */ /* 0x000fe80000000000 */
[----:B------:R-:W-:Y:S01]  /*2e00*/  IMAD.IADD R0, R218, 0x1, R52 ;  /* 0x00000001da007824 */ /* 0x000fe200078e0234 */
[----:B------:R-:W-:Y:S01]  /*2e10*/  ISETP.NE.AND P1, PT, R109, 0x1, PT ;  /* 0x000000016d00780c */ /* 0x000fe20003f25270 */
[----:B------:R-:W-:Y:S01]  /*2e20*/  IMAD.MOV.U32 R49, RZ, RZ, RZ ;  /* 0x000000ffff317224 */ /* 0x000fe200078e00ff */
[----:B------:R-:W-:Y:S01]  /*2e30*/  WARPSYNC 0xffffffff ;  /* 0xffffffff00007948 */ /* 0x000fe20003800000 */
[----:B------:R-:W-:Y:S01]  /*2e40*/  IMAD.IADD R2, R96, 0x1, R0 ;  /* 0x0000000160027824 */ /* 0x000fe200078e0200 */
[----:B------:R-:W-:Y:S01]  /*2e50*/  ISETP.GE.AND P0, PT, R0, R55, PT ;  /* 0x000000370000720c */ /* 0x000fe20003f06270 */
[----:B------:R-:W-:Y:S01]  /*2e60*/  BSSY B1, `(.L_x_175) ;  /* 0x00002a4000017945 */ /* 0x000fe20003800000 */
[----:B------:R-:W-:Y:S01]  /*2e70*/  ISETP.GE.AND P2, PT, R108, 0x1, PT ;  /* 0x000000016c00780c */ /* 0x000fe20003f46270 */
[----:B------:R-:W-:Y:S01]  /*2e80*/  IMAD.MOV.U32 R0, RZ, RZ, R2 ;  /* 0x000000ffff007224 */ /* 0x000fe200078e0002 */
[----:B------:R-:W-:Y:S05]  /*2e90*/  ISETP.GT.OR P0, PT, R218, 0x1f, P0 ;  /* 0x0000001fda00780c */ /* 0x000fea0000704670 */
[----:B------:R-:W-:Y:S05]  /*2ea0*/  @P1 IMAD.HI.U32 R3, R2, c[0x0][0x2bc], RZ ;  /* 0x0000af0002031a27 */ /* 0x000fea00078e00ff */
[----:B------:R-:W-:Y:S04]  /*2eb0*/  @P1 SHF.R.U32.HI R0, RZ, c[0x0][0x2c0], R3 ;  /* 0x0000b000ff001a19 */ /* 0x000fe80000011603 */
[C---:B------:R-:W-:Y:S04]  /*2ec0*/  @!P0 IADD3 R3, P1, R0.reuse, R72, RZ ;  /* 0x0000004800038210 */ /* 0x040fe80007f3e0ff */
[----:B-1----:R-:W-:Y:S01]  /*2ed0*/  @!P0 LEA.HI.X.SX32 R5, R0, R91, 0x1, P1 ;  /* 0x0000005b00058211 */ /* 0x002fe200008f0eff */
[----:B------:R-:W-:Y:S01]  /*2ee0*/  IMAD.MOV R0, RZ, RZ, -R0 ;  /* 0x000000ffff007224 */ /* 0x000fe200078e0a00 */
[C---:B------:R-:W-:Y:S03]  /*2ef0*/  @!P0 LEA R4, P1, R3.reuse, c[0x0][0x2a0], 0x2 ;  /* 0x0000a80003048a11 */ /* 0x040fe600078210ff */
[----:B------:R-:W-:Y:S01]  /*2f00*/  IMAD R50, R0, c[0x0][0x2b8], R2 ;  /* 0x0000ae0000327a24 */ /* 0x000fe200078e0202 */
[----:B------:R-:W-:Y:S03]  /*2f10*/  @!P0 LEA.HI.X R5, R3, c[0x0][0x2a4], R5, 0x2, P1 ;  /* 0x0000a90003058a11 */ /* 0x000fe600008f1405 */
[C---:B------:R-:W-:Y:S01]  /*2f20*/  IMAD.WIDE.U32 R2, R50.reuse, c[0x0][0x1e0], RZ ;  /* 0x0000780032027a25 */ /* 0x040fe200078e00ff */
[----:B------:R-:W-:Y:S01]  /*2f30*/  SHF.R.S32.HI R53, RZ, 0x1f, R50 ;  /* 0x0000001fff357819 */ /* 0x000fe20000011432 */
[----:B------:R-:W2:Y:S04]  /*2f40*/  @!P0 LDG.E R49, [R4.64] ;  /* 0x0000000804318981 */ /* 0x000ea8000c1e1900 */
[----:B------:R-:W-:Y:S01]  /*2f50*/  IMAD R0, R53, c[0x0][0x1e0], RZ ;  /* 0x0000780035007a24 */ /* 0x000fe200078e02ff */
[----:B------:R-:W-:Y:S03]  /*2f60*/  BAR.SYNC.DEFER_BLOCKING 0x0 ;  /* 0x0000000000007b1d */ /* 0x000fe60000010000 */
[----:B------:R-:W-:Y:S04]  /*2f70*/  IMAD R0, R50, c[0x0][0x1e4], R0 ;  /* 0x0000790032007a24 */ /* 0x000fe800078e0200 */
[----:B------:R-:W-:Y:S01]  /*2f80*/  IMAD.IADD R3, R3, 0x1, R0 ;  /* 0x0000000103037824 */ /* 0x000fe200078e0200 */
[----:B--2---:R-:W-:Y:S03]  /*2f90*/  SHF.R.S32.HI R54, RZ, 0x1f, R49 ;  /* 0x0000001fff367819 */ /* 0x004fe60000011431 */
[C---:B------:R-:W-:Y:S04]  /*2fa0*/  IMAD.WIDE.U32 R2, R49.reuse, c[0x0][0x1f0], R2 ;  /* 0x00007c0031027a25 */ /* 0x040fe800078e0002 */
[----:B------:R-:W-:Y:S01]  /*2fb0*/  IMAD R4, R54, c[0x0][0x1f0], RZ ;  /* 0x00007c0036047a24 */ /* 0x000fe200078e02ff */
[----:B------:R-:W-:Y:S03]  /*2fc0*/  IADD3 R0, P0, R74, R2, RZ ;  /* 0x000000024a007210 */ /* 0x000fe60007f1e0ff */
[----:B------:R-:W-:Y:S05]  /*2fd0*/  IMAD R4, R49, c[0x0][0x1f4], R4 ;  /* 0x00007d0031047a24 */ /* 0x000fea00078e0204 */
[----:B------:R-:W-:Y:S02]  /*2fe0*/  IADD3.X R2, R93, R3, R4, P0, !PT ;  /* 0x000000035d027210 */ /* 0x000fe400007fe404 */
[C---:B------:R-:W-:Y:S04]  /*2ff0*/  LEA R20, P0, R0.reuse, c[0x0][0x1c8], 0x1 ;  /* 0x0000720000147a11 */ /* 0x040fe800078008ff */
[----:B------:R-:W-:Y:S01]  /*3000*/  LEA.HI.X R18, R0, c[0x0][0x1cc], R2, 0x1, P0 ;  /* 0x0000730000127a11 */ /* 0x000fe200000f0c02 */
[----:B----4-:R-:W-:-:S05]  /*3010*/  @!P2 BRA `(.L_x_176) ;  /* 0x000026d00000a947 */ /* 0x010fca0003800000 */
[-C--:B------:R-:W-:Y:S01]  /*3020*/  IMAD R3, R103, R45.reuse, RZ ;  /* 0x0000002d67037224 */ /* 0x080fe200078e02ff */
[----:B------:R-:W-:Y:S01]  /*3030*/  ISETP.NE.AND P0, PT, RZ, UR5, PT ;  /* 0x00000005ff007c0c */ /* 0x000fe2000bf05270 */
[-C--:B------:R-:W-:Y:S01]  /*3040*/  IMAD R2, R102, R45.reuse, RZ ;  /* 0x0000002d66027224 */ /* 0x080fe200078e02ff */
[----:B------:R-:W-:Y:S01]  /*3050*/  SHF.R.S32.HI R0, RZ, 0x1f, R45 ;  /* 0x0000001fff007819 */ /* 0x000fe2000001142d */
[----:B------:R-:W-:Y:S01]  /*3060*/  IMAD.WIDE.U32 R8, R106, R45, RZ ;  /* 0x0000002d6a087225 */ /* 0x000fe200078e00ff */
[----:B------:R-:W-:Y:S03]  /*3070*/  IADD3 R4, -R52, R55, RZ ;  /* 0x0000003734047210 */ /* 0x000fe60007ffe1ff */
[----:B------:R-:W-:Y:S01]  /*3080*/  IMAD R3, R0, R106, R3 ;  /* 0x0000006a00037224 */ /* 0x000fe200078e0203 */
[----:B------:R-:W-:Y:S01]  /*3090*/  IMNMX R51, R4, 0x20, PT ;  /* 0x0000002004337817 */ /* 0x000fe20003800200 */
[----:B------:R-:W-:Y:S02]  /*30a0*/  IMAD R2, R0, R105, R2 ;  /* 0x0000006900027224 */ /* 0x000fe400078e0202 */
[----:B------:R-:W-:Y:S01]  /*30b0*/  IMAD.WIDE.U32 R10, R105, R45, RZ ;  /* 0x0000002d690a7225 */ /* 0x000fe200078e00ff */
[----:B------:R-:W-:Y:S04]  /*30c0*/  IADD3 R19, R9, R3, RZ ;  /* 0x0000000309137210 */ /* 0x000fe80007ffe0ff */
[----:B------:R-:W-:Y:S01]  /*30d0*/  IADD3 R21, R11, R2, RZ ;  /* 0x000000020b157210 */ /* 0x000fe20007ffe0ff */
[----:B------:R-:W-:-:S05]  /*30e0*/  @!P0 BRA `(.L_x_177) ;  /* 0x000012e000008947 */ /* 0x000fca0003800000 */
[----:B------:R-:W-:Y:S01]  /*30f0*/  ISETP.GE.AND P1, PT, R208, R51, PT ;  /* 0x00000033d000720c */ /* 0x000fe20003f26270 */
[----:B------:R-:W-:Y:S01]  /*3100*/  BSSY B0, `(.L_x_178) ;  /* 0x000002a000007945 */ /* 0x000fe20003800000 */
[----:B------:R-:W-:Y:S01]  /*3110*/  CS2R R30, SRZ ;  /* 0x00000000001e7805 */ /* 0x000fe2000001ff00 */
[----:B------:R-:W-:Y:S01]  /*3120*/  CS2R R28, SRZ ;  /* 0x00000000001c7805 */ /* 0x000fe2000001ff00 */
[----:B------:R-:W-:Y:S01]  /*3130*/  CS2R R26, SRZ ;  /* 0x00000000001a7805 */ /* 0x000fe2000001ff00 */
[----:B------:R-:W-:Y:S01]  /*3140*/  CS2R R24, SRZ ;  /* 0x0000000000187805 */ /* 0x000fe2000001ff00 */
[----:B------:R-:W-:Y:S01]  /*3150*/  CS2R R16, SRZ ;  /* 0x0000000000107805 */ /* 0x000fe2000001ff00 */
[----:B------:R-:W-:Y:S01]  /*3160*/  CS2R R12, SRZ ;  /* 0x00000000000c7805 */ /* 0x000fe2000001ff00 */
[----:B------:R-:W-:Y:S01]  /*3170*/  CS2R R6, SRZ ;  /* 0x0000000000067805 */ /* 0x000fe2000001ff00 */
[----:B------:R-:W-:Y:S04]  /*3180*/  CS2R R2, SRZ ;  /* 0x0000000000027805 */ /* 0x000fe8000001ff00 */
[----:B------:R-:W-:-:S05]  /*3190*/  @P1 BRA `(.L_x_179) ;  /* 0x0000020000001947 */ /* 0x000fca0003800000 */
[----:B------:R-:W-:Y:S01]  /*31a0*/  IADD3 R0, P0, R64, R8, RZ ;  /* 0x0000000840007210 */ /* 0x000fe20007f1e0ff */
[----:B------:R-:W-:Y:S01]  /*31b0*/  CS2R R24, SRZ ;  /* 0x0000000000187805 */ /* 0x000fe2000001ff00 */
[----:B------:R-:W-:Y:S01]  /*31c0*/  CS2R R26, SRZ ;  /* 0x00000000001a7805 */ /* 0x000fe2000001ff00 */
[----:B------:R-:W-:Y:S01]  /*31d0*/  CS2R R6, SRZ ;  /* 0x0000000000067805 */ /* 0x000fe2000001ff00 */
[----:B------:R-:W-:Y:S01]  /*31e0*/  CS2R R28, SRZ ;  /* 0x00000000001c7805 */ /* 0x000fe2000001ff00 */
[----:B------:R-:W-:Y:S01]  /*31f0*/  IMAD.X R3, R19, 0x1, R83, P0 ;  /* 0x0000000113037824 */ /* 0x000fe200000e0653 */
[----:B------:R-:W-:Y:S01]  /*3200*/  IADD3 R2, P0, R66, R10, RZ ;  /* 0x0000000a42027210 */ /* 0x000fe20007f1e0ff */
[----:B------:R-:W-:Y:S01]  /*3210*/  CS2R R12, SRZ ;  /* 0x00000000000c7805 */ /* 0x000fe2000001ff00 */
[----:B------:R-:W-:Y:S01]  /*3220*/  CS2R R30, SRZ ;  /* 0x00000000001e7805 */ /* 0x000fe2000001ff00 */
[----:B------:R-:W-:Y:S02]  /*3230*/  CS2R R16, SRZ ;  /* 0x0000000000107805 */ /* 0x000fe4000001ff00 */
[----:B------:R-:W-:Y:S01]  /*3240*/  IMAD.X R5, R21, 0x1, R86, P0 ;  /* 0x0000000115057824 */ /* 0x000fe200000e0656 */
[C---:B------:R-:W-:Y:S04]  /*3250*/  LEA R8, P0, R0.reuse, c[0x0][0x270], 0x1 ;  /* 0x00009c0000087a11 */ /* 0x040fe800078008ff */
[----:B------:R-:W-:Y:S02]  /*3260*/  LEA.HI.X R9, R0, c[0x0][0x274], R3, 0x1, P0 ;  /* 0x00009d0000097a11 */ /* 0x000fe400000f0c03 */
[C---:B------:R-:W-:Y:S04]  /*3270*/  LEA R4, P0, R2.reuse, c[0x0][0x288], 0x1 ;  /* 0x0000a20002047a11 */ /* 0x040fe800078008ff */
[----:B------:R-:W-:Y:S02]  /*3280*/  LEA.HI.X R5, R2, c[0x0][0x28c], R5, 0x1, P0 ;  /* 0x0000a30002057a11 */ /* 0x000fe400000f0c05 */
[----:B------:R-:W-:Y:S01]  /*3290*/  ISETP.GE.AND P0, PT, R138, c[0x0][0x27c], PT ;  /* 0x00009f008a007a0c */ /* 0x000fe20003f06270 */
[----:B------:R-:W-:Y:S11]  /*32a0*/  CS2R R2, SRZ ;  /* 0x0000000000027805 */ /* 0x000ff6000001ff00 */
[----:B------:R-:W-:Y:S01]  /*32b0*/  @!UPT UIADD3 URZ, URZ, URZ, URZ ;  /* 0x0000003f3f3ff290 */ /* 0x000fe2000fffe03f */
[----:B------:R1:W5:Y:S04]  /*32c0*/  @!P0 LDG.E.64 R24, [R8.64] ;  /* 0x0000000808188981 */ /* 0x000368000c1e1b00 */
[----:B------:R1:W5:Y:S01]  /*32d0*/  @!P0 LDG.E.64 R2, [R4.64] ;  /* 0x0000000804028981 */ /* 0x000362000c1e1b00 */
[----:B------:R-:W-:Y:S11]  /*32e0*/  ISETP.GE.AND P0, PT, R142, c[0x0][0x27c], PT ;  /* 0x00009f008e007a0c */ /* 0x000ff60003f06270 */
[----:B------:R-:W-:Y:S02]  /*32f0*/  @!UPT UIADD3 URZ, URZ, URZ, URZ ;  /* 0x0000003f3f3ff290 */ /* 0x000fe4000fffe03f */
[----:B------:R1:W5:Y:S04]  /*3300*/  @!P0 LDG.E.64 R26, [R8.64+0x40] ;  /* 0x00004008081a8981 */ /* 0x000368000c1e1b00 */
[----:B------:R1:W5:Y:S01]  /*3310*/  @!P0 LDG.E.64 R6, [R4.64+0x40] ;  /* 0x0000400804068981 */ /* 0x000362000c1e1b00 */
[----:B------:R-:W-:Y:S11]  /*3320*/  ISETP.GE.AND P0, PT, R140, c[0x0][0x27c], PT ;  /* 0x00009f008c007a0c */ /* 0x000ff60003f06270 */
[----:B------:R-:W-:Y:S02]  /*3330*/  @!UPT UIADD3 URZ, URZ, URZ, URZ ;  /* 0x0000003f3f3ff290 */ /* 0x000fe4000fffe03f */
[----:B------:R1:W5:Y:S04]  /*3340*/  @!P0 LDG.E.64 R28, [R8.64+0x80] ;  /* 0x00008008081c8981 */ /* 0x000368000c1e1b00 */
[----:B------:R1:W5:Y:S01]  /*3350*/  @!P0 LDG.E.64 R12, [R4.64+0x80] ;  /* 0x00008008040c8981 */ /* 0x000362000c1e1b00 */
[----:B------:R-:W-:Y:S11]  /*3360*/  ISETP.GE.AND P0, PT, R141, c[0x0][0x27c], PT ;  /* 0x00009f008d007a0c */ /* 0x000ff60003f06270 */
[----:B------:R-:W-:Y:S02]  /*3370*/  @!UPT UIADD3 URZ, URZ, URZ, URZ ;  /* 0x0000003f3f3ff290 */ /* 0x000fe4000fffe03f */
[----:B------:R1:W5:Y:S04]  /*3380*/  @!P0 LDG.E.64 R30, [R8.64+0xc0] ;  /* 0x0000c008081e8981 */ /* 0x000368000c1e1b00 */
[----:B------:R1:W5:Y:S02]  /*3390*/  @!P0 LDG.E.64 R16, [R4.64+0xc0] ;  /* 0x0000c00804108981 */ /* 0x000364000c1e1b00 */
.L_x_179:
[----:B------:R-:W-:Y:S05]  /*33a0*/  BSYNC B0 ;  /* 0x0000000000007941 */ /* 0x000fea0003800000 */
.L_x_178:
[----:B------:R2:W3:Y:S04]  /*33b0*/  SHFL.IDX PT, R40, R18, RZ, 0x181f ;  /* 0x00181fff12287589 */ /* 0x0004e800000e0000 */
[----:B------:R2:W4:Y:S01]  /*33c0*/  SHFL.IDX PT, R39, R20, RZ, 0x181f ;  /* 0x00181fff14277589 */ /* 0x00052200000e0000 */
[----:B------:R-:W-:-:S05]  /*33d0*/  @P1 BRA `(.L_x_180) ;  /* 0x000024c000001947 */ /* 0x000fca0003800000 */
[----:B------:R-:W-:Y:S01]  /*33e0*/  ISETP.GE.AND P0, PT, R132, c[0x0][0x1d4], PT ;  /* 0x0000750084007a0c */ /* 0x000fe20003f06270 */
[----:B-1---5:R-:W-:Y:S01]  /*33f0*/  IMAD.MOV.U32 R8, RZ, RZ, R30 ;  /* 0x000000ffff087224 */ /* 0x022fe200078e001e */
[----:B------:R-:W-:Y:S01]  /*3400*/  MOV R0, R29 ;  /* 0x0000001d00007202 */ /* 0x000fe20000000f00 */
[----:B------:R-:W-:Y:S01]  /*3410*/  IMAD.MOV.U32 R5, RZ, RZ, R31 ;  /* 0x000000ffff057224 */ /* 0x000fe200078e001f */
[----:B------:R-:W-:Y:S01]  /*3420*/  BSSY B0, `(.L_x_181) ;  /* 0x000004a000007945 */ /* 0x000fe20003800000 */
[----:B------:R-:W-:Y:S03]  /*3430*/  IMAD.MOV.U32 R4, RZ, RZ, R28 ;  /* 0x000000ffff047224 */ /* 0x000fe600078e001c */
[----:B------:R-:W-:Y:S01]  /*3440*/  PRMT R34, R8, 0x5410, R5 ;  /* 0x0000541008227816 */ /* 0x000fe20000000005 */
[----:B------:R-:W-:Y:S01]  /*3450*/  IMAD.MOV.U32 R8, RZ, RZ, R26 ;  /* 0x000000ffff087224 */ /* 0x000fe200078e001a */
[----:B------:R-:W-:Y:S01]  /*3460*/  PRMT R33, R4, 0x5410, R0 ;  /* 0x0000541004217816 */ /* 0x000fe20000000000 */
[----:B------:R-:W-:Y:S01]  /*3470*/  IMAD.MOV.U32 R5, RZ, RZ, R27 ;  /* 0x000000ffff057224 */ /* 0x000fe200078e001b */
[----:B------:R-:W-:Y:S01]  /*3480*/  MOV R4, R16 ;  /* 0x0000001000047202 */ /* 0x000fe20000000f00 */
[----:B------:R-:W-:Y:S03]  /*3490*/  IMAD.MOV.U32 R0, RZ, RZ, R17 ;  /* 0x000000ffff007224 */ /* 0x000fe600078e0011 */
[----:B------:R-:W-:Y:S01]  /*34a0*/  PRMT R32, R8, 0x5410, R5 ;  /* 0x0000541008207816 */ /* 0x000fe20000000005 */
[----:B------:R-:W-:Y:S01]  /*34b0*/  IMAD.MOV.U32 R8, RZ, RZ, R12 ;  /* 0x000000ffff087224 */ /* 0x000fe200078e000c */
[----:B------:R-:W-:Y:S01]  /*34c0*/  PRMT R21, R4, 0x5410, R0 ;  /* 0x0000541004157816 */ /* 0x000fe20000000000 */
[----:B------:R-:W-:Y:S01]  /*34d0*/  IMAD.MOV.U32 R4, RZ, RZ, R6 ;  /* 0x000000ffff047224 */ /* 0x000fe200078e0006 */
[----:B------:R-:W-:Y:S02]  /*34e0*/  MOV R5, R13 ;  /* 0x0000000d00057202 */ /* 0x000fe40000000f00 */
[----:B------:R-:W-:Y:S02]  /*34f0*/  MOV R0, R7 ;  /* 0x0000000700007202 */ /* 0x000fe40000000f00 */
[----:B--2---:R-:W-:Y:S02]  /*3500*/  PRMT R20, R8, 0x5410, R5 ;  /* 0x0000541008147816 */ /* 0x004fe40000000005 */
[----:B------:R-:W-:Y:S01]  /*3510*/  PRMT R19, R4, 0x5410, R0 ;  /* 0x0000541004137816 */ /* 0x000fe20000000000 */
[----:B------:R-:W-:-:S05]  /*3520*/  @P0 BRA `(.L_x_182) ;  /* 0x0000039000000947 */ /* 0x000fca0003800000 */
[C---:B----4-:R-:W-:Y:S01]  /*3530*/  LEA R36, P0, R132.reuse, R39, 0x1 ;  /* 0x0000002784247211 */ /* 0x050fe200078008ff */
[----:B------:R-:W1:Y:S01]  /*3540*/  LDS.128 R8, [R198+0xc080] ;  /* 0x00c08000c6087984 */ /* 0x000e620000000c00 */
[----:B------:R-:W-:Y:S01]  /*3550*/  MOV R4, R2 ;  /* 0x0000000200047202 */ /* 0x000fe20000000f00 */
[----:B------:R-:W-:Y:S01]  /*3560*/  IMAD.MOV.U32 R15, RZ, RZ, R3 ;  /* 0x000000ffff0f7224 */ /* 0x000fe200078e0003 */
[----:B---3--:R-:W-:Y:S02]  /*3570*/  LEA.HI.X R37, R132, R40, R133, 0x1, P0 ;  /* 0x0000002884257211 */ /* 0x008fe400000f0c85 */
[----:B------:R-:W-:Y:S02]  /*3580*/  ISETP.GE.AND P0, PT, R138, c[0x0][0x27c], PT ;  /* 0x00009f008a007a0c */ /* 0x000fe40003f06270 */
[----:B------:R-:W-:Y:S11]  /*3590*/  MOV R5, R24 ;  /* 0x0000001800057202 */ /* 0x000ff60000000f00 */
[----:B------:R-:W-:Y:S01]  /*35a0*/  @!P0 HADD2.F32 R4, -RZ, R4.H0_H0 ;  /* 0x20000004ff048230 */ /* 0x000fe20000004100 */
[----:B------:R-:W-:Y:S01]  /*35b0*/  @!P0 SHF.R.U64 R14, R2, 0x10, R3 ;  /* 0x00000010020e8819 */ /* 0x000fe20000001203 */
[----:B------:R-:W-:Y:S01]  /*35c0*/  @!P0 HADD2.F32 R23, -RZ, R5.H0_H0 ;  /* 0x20000005ff178230 */ /* 0x000fe20000004100 */
[----:B------:R-:W-:Y:S01]  /*35d0*/  @!P0 SHF.R.U64 R24, R24, 0x10, R25 ;  /* 0x0000001018188819 */ /* 0x000fe20000001219 */
[----:B------:R-:W-:Y:S01]  /*35e0*/  @!P0 HADD2.F32 R15, -RZ, R15.H0_H0 ;  /* 0x2000000fff0f8230 */ /* 0x000fe20000004100 */
[----:B------:R-:W-:Y:S02]  /*35f0*/  @!P0 SHF.R.U32.HI R18, RZ, 0x10, R3 ;  /* 0x00000010ff128819 */ /* 0x000fe40000011603 */
[----:B-1----:R-:W-:Y:S02]  /*3600*/  @!P0 MOV R0, R8 ;  /* 0x0000000800008202 */ /* 0x002fe40000000f00 */
[----:B------:R-:W-:Y:S03]  /*3610*/  @!P0 MOV R2, R9 ;  /* 0x0000000900028202 */ /* 0x000fe60000000f00 */
[--C-:B------:R-:W-:Y:S02]  /*3620*/  @!P0 HADD2.F32 R22, -RZ, R0.reuse.H1_H1 ;  /* 0x30000000ff168230 */ /* 0x100fe40000004100 */
[----:B------:R-:W-:Y:S02]  /*3630*/  @!P0 HADD2.F32 R5, -RZ, R0.H0_H0 ;  /* 0x20000000ff058230 */ /* 0x000fe40000004100 */
[----:B------:R-:W-:Y:S01]  /*3640*/  @!P0 HADD2.F32 R3, -RZ, R2.H0_H0 ;  /* 0x20000002ff038230 */ /* 0x000fe20000004100 */
[CC--:B------:R-:W-:Y:S02]  /*3650*/  @!P0 FMUL.FTZ R35, R22.reuse, R4.reuse ;  /* 0x0000000416238220 */ /* 0x0c0fe40000410000 */
[C---:B------:R-:W-:Y:S01]  /*3660*/  @!P0 FMUL.FTZ R0, R5.reuse, R4 ;  /* 0x0000000405008220 */ /* 0x040fe20000410000 */
[----:B------:R-:W-:Y:S01]  /*3670*/  @!P0 HADD2.F32 R4, -RZ, R14.H0_H0 ;  /* 0x2000000eff048230 */ /* 0x000fe20000004100 */
[-C--:B------:R-:W-:Y:S01]  /*3680*/  @!P0 FFMA.FTZ R35, R5, R23.reuse, -R35 ;  /* 0x0000001705238223 */ /* 0x080fe20000010823 */
[----:B------:R-:W-:Y:S01]  /*3690*/  @!P0 HADD2.F32 R5, -RZ, R2.H1_H1 ;  /* 0x30000002ff058230 */ /* 0x000fe20000004100 */
[----:B------:R-:W-:Y:S01]  /*36a0*/  @!P0 FFMA.FTZ R0, R22, R23, R0 ;  /* 0x0000001716008223 */ /* 0x000fe20000010000 */
[----:B------:R-:W-:Y:S01]  /*36b0*/  @!P0 HADD2.F32 R14, -RZ, R24.H0_H0 ;  /* 0x20000018ff0e8230 */ /* 0x000fe20000004100 */
[-C--:B------:R-:W-:Y:S01]  /*36c0*/  @!P0 FMUL.FTZ R2, R3, R4.reuse ;  /* 0x0000000403028220 */ /* 0x080fe20000410000 */
[----:B------:R-:W-:Y:S01]  /*36d0*/  MOV R23, R25 ;  /* 0x0000001900177202 */ /* 0x000fe20000000f00 */
[----:B------:R-:W-:Y:S01]  /*36e0*/  @!P0 FMUL.FTZ R22, R5, R4 ;  /* 0x0000000405168220 */ /* 0x000fe20000410000 */
[----:B------:R-:W-:Y:S01]  /*36f0*/  @!P0 SHF.R.U32.HI R24, RZ, 0x10, R25 ;  /* 0x00000010ff188819 */ /* 0x000fe20000011619 */
[----:B------:R-:W-:Y:S02]  /*3700*/  @!P0 IMAD.MOV.U32 R4, RZ, RZ, R10 ;  /* 0x000000ffff048224 */ /* 0x000fe400078e000a */
[-C--:B------:R-:W-:Y:S01]  /*3710*/  @!P0 FFMA.FTZ R38, R3, R14.reuse, -R22 ;  /* 0x0000000e03268223 */ /* 0x080fe20000010816 */
[----:B------:R-:W-:Y:S01]  /*3720*/  @!P0 MOV R3, R11 ;  /* 0x0000000b00038202 */ /* 0x000fe20000000f00 */
[----:B------:R-:W-:Y:S01]  /*3730*/  @!P0 FFMA.FTZ R2, R5, R14, R2 ;  /* 0x0000000e05028223 */ /* 0x000fe20000010002 */
[--C-:B------:R-:W-:Y:S02]  /*3740*/  @!P0 HADD2.F32 R22, -RZ, R4.reuse.H1_H1 ;  /* 0x30000004ff168230 */ /* 0x100fe40000004100 */
[----:B------:R-:W-:Y:S02]  /*3750*/  @!P0 HADD2.F32 R4, -RZ, R4.H0_H0 ;  /* 0x20000004ff048230 */ /* 0x000fe40000004100 */
[----:B------:R-:W-:Y:S01]  /*3760*/  @!P0 HADD2.F32 R5, -RZ, R3.H0_H0 ;  /* 0x20000003ff058230 */ /* 0x000fe20000004100 */
[-C--:B------:R-:W-:Y:S01]  /*3770*/  @!P0 FMUL.FTZ R25, R22, R15.reuse ;  /* 0x0000000f16198220 */ /* 0x080fe20000410000 */
[----:B------:R-:W-:Y:S01]  /*3780*/  @!P0 HADD2.F32 R23, -RZ, R23.H0_H0 ;  /* 0x20000017ff178230 */ /* 0x000fe20000004100 */
[----:B------:R-:W-:Y:S01]  /*3790*/  @!P0 F2FP.PACK_AB R2, R2, R38 ;  /* 0x000000260202823e */ /* 0x000fe200000000ff */
[----:B------:R-:W-:Y:S02]  /*37a0*/  @!P0 HADD2.F32 R14, -RZ, R18.H0_H0 ;  /* 0x20000012ff0e8230 */ /* 0x000fe40000004100 */
[----:B------:R-:W-:Y:S01]  /*37b0*/  @!P0 HADD2.F32 R18, -RZ, R3.H1_H1 ;  /* 0x30000003ff128230 */ /* 0x000fe20000004100 */
[C---:B------:R-:W-:Y:S01]  /*37c0*/  @!P0 FMUL.FTZ R3, R4.reuse, R15 ;  /* 0x0000000f04038220 */ /* 0x040fe20000410000 */
[----:B------:R-:W-:Y:S01]  /*37d0*/  @!P0 HADD2.F32 R15, -RZ, R24.H0_H0 ;  /* 0x20000018ff0f8230 */ /* 0x000fe20000004100 */
[-C--:B------:R-:W-:Y:S02]  /*37e0*/  @!P0 FFMA.FTZ R25, R4, R23.reuse, -R25 ;  /* 0x0000001704198223 */ /* 0x080fe40000010819 */
[CC--:B------:R-:W-:Y:S02]  /*37f0*/  @!P0 FMUL.FTZ R4, R5.reuse, R14.reuse ;  /* 0x0000000e05048220 */ /* 0x0c0fe40000410000 */
[----:B------:R-:W-:Y:S02]  /*3800*/  @!P0 FMUL.FTZ R24, R18, R14 ;  /* 0x0000000e12188220 */ /* 0x000fe40000410000 */
[----:B------:R-:W-:Y:S02]  /*3810*/  @!P0 FFMA.FTZ R3, R22, R23, R3 ;  /* 0x0000001716038223 */ /* 0x000fe40000010003 */
[----:B------:R-:W-:Y:S01]  /*3820*/  @!P0 FFMA.FTZ R24, R5, R15, -R24 ;  /* 0x0000000f05188223 */ /* 0x000fe20000010818 */
[----:B------:R-:W-:Y:S01]  /*3830*/  @!P0 F2FP.PACK_AB R5, R0, R35 ;  /* 0x000000230005823e */ /* 0x000fe200000000ff */
[----:B------:R-:W-:Y:S01]  /*3840*/  @!P0 FFMA.FTZ R4, R18, R15, R4 ;  /* 0x0000000f12048223 */ /* 0x000fe20000010004 */
[----:B------:R-:W-:Y:S01]  /*3850*/  @!P0 F2FP.PACK_AB R3, R3, R25 ;  /* 0x000000190303823e */ /* 0x000fe200000000ff */
[----:B------:R-:W-:Y:S01]  /*3860*/  @!P0 IMAD.MOV.U32 R9, RZ, RZ, R2 ;  /* 0x000000ffff098224 */ /* 0x000fe200078e0002 */
[----:B------:R-:W-:Y:S02]  /*3870*/  @!P0 MOV R8, R5 ;  /* 0x0000000500088202 */ /* 0x000fe40000000f00 */
[----:B------:R-:W-:Y:S02]  /*3880*/  @!P0 F2FP.PACK_AB R0, R4, R24 ;  /* 0x000000180400823e */ /* 0x000fe400000000ff */
[----:B------:R-:W-:Y:S02]  /*3890*/  @!P0 MOV R10, R3 ;  /* 0x00000003000a8202 */ /* 0x000fe40000000f00 */
[----:B------:R-:W-:Y:S05]  /*38a0*/  @!P0 MOV R11, R0 ;  /* 0x00000000000b8202 */ /* 0x000fea0000000f00 */
[----:B------:R1:W-:Y:S02]  /*38b0*/  ST.E.128 [R36.64], R8 ;  /* 0x0000000824007985 */ /* 0x0003e4000c101d08 */
.L_x_182:
[----:B------:R-:W-:Y:S05]  /*38c0*/  BSYNC B0 ;  /* 0x0000000000007941 */ /* 0x000fea0003800000 */
.L_x_181:
[----:B------:R-:W-:Y:S01]  /*38d0*/  ISETP.GE.AND P0, PT, R135, c[0x0][0x1d4], PT ;  /* 0x0000750087007a0c */ /* 0x000fe20003f06270 */
[----:B------:R-:W-:Y:S01]  /*38e0*/  @!UPT UIADD3 URZ, URZ, URZ, URZ ;  /* 0x0000003f3f3ff290 */ /* 0x000fe2000fffe03f */
[----:B------:R-:W-:Y:S11]  /*38f0*/  BSSY B0, `(.L_x_183) ;  /* 0x0000038000007945 */ /* 0x000ff60003800000 */
[----:B------:R-:W-:-:S05]  /*3900*/  @P0 BRA `(.L_x_184) ;  /* 0x0000036000000947 */ /* 0x000fca0003800000 */
[C---:B----4-:R-:W-:Y:S01]  /*3910*/  LEA R24, P0, R204.reuse, R39, 0x1 ;  /* 0x00000027cc187211 */ /* 0x050fe200078008ff */
[----:B-1----:R-:W1:Y:S03]  /*3920*/  LDS.128 R8, [R198+0xd080] ;  /* 0x00d08000c6087984 */ /* 0x002e660000000c00 */
[----:B---3--:R-:W-:Y:S02]  /*3930*/  LEA.HI.X R25, R204, R40, R209, 0x1, P0 ;  /* 0x00000028cc197211 */ /* 0x008fe400000f0cd1 */
[----:B------:R-:W-:Y:S11]  /*3940*/  ISETP.GE.AND P0, PT, R142, c[0x0][0x27c], PT ;  /* 0x00009f008e007a0c */ /* 0x000ff60003f06270 */
[----:B------:R-:W-:Y:S02]  /*3950*/  @!UPT UIADD3 URZ, URZ, URZ, URZ ;  /* 0x0000003f3f3ff290 */ /* 0x000fe4000fffe03f */
[----:B------:R-:W-:Y:S01]  /*3960*/  @!P0 HADD2.F32 R0, -RZ, R19.H0_H0 ;  /* 0x20000013ff008230 */ /* 0x000fe20000004100 */
[----:B------:R-:W-:Y:S01]  /*3970*/  @!P0 SHF.R.U64 R4, R6, 0x10, R7 ;  /* 0x0000001006048819 */ /* 0x000fe20000001207 */
[----:B------:R-:W-:Y:S01]  /*3980*/  @!P0 HADD2.F32 R6, -RZ, R32.H0_H0 ;  /* 0x20000020ff068230 */ /* 0x000fe20000004100 */
[----:B------:R-:W-:Y:S02]  /*3990*/  @!P0 SHF.R.U64 R15, R26, 0x10, R27 ;  /* 0x000000101a0f8819 */ /* 0x000fe4000000121b */
[----:B------:R-:W-:Y:S01]  /*39a0*/  @!P0 SHF.R.U32.HI R7, RZ, 0x10, R7 ;  /* 0x00000010ff078819 */ /* 0x000fe20000011607 */
[----:B------:R-:W-:Y:S01]  /*39b0*/  @!P0 HADD2.F32 R4, -RZ, R4.H0_H0 ;  /* 0x20000004ff048230 */ /* 0x000fe20000004100 */
[----:B------:R-:W-:Y:S01]  /*39c0*/  @!P0 SHF.R.U32.HI R23, RZ, 0x10, R27 ;  /* 0x00000010ff178819 */ /* 0x000fe2000001161b */
[----:B------:R-:W-:Y:S02]  /*39d0*/  @!P0 HADD2.F32 R15, -RZ, R15.H0_H0 ;  /* 0x2000000fff0f8230 */ /* 0x000fe40000004100 */
[----:B------:R-:W-:Y:S02]  /*39e0*/  @!P0 HADD2.F32 R7, -RZ, R7.H0_H0 ;  /* 0x20000007ff078230 */ /* 0x000fe40000004100 */
[----:B------:R-:W-:Y:S01]  /*39f0*/  @!P0 HADD2.F32 R23, -RZ, R23.H0_H0 ;  /* 0x20000017ff178230 */ /* 0x000fe20000004100 */
[----:B-1----:R-:W-:Y:S02]  /*3a00*/  @!P0 MOV R2, R8 ;  /* 0x0000000800028202 */ /* 0x002fe40000000f00 */
[----:B------:R-:W-:Y:S03]  /*3a10*/  @!P0 MOV R3, R9 ;  /* 0x0000000900038202 */ /* 0x000fe60000000f00 */
[--C-:B------:R-:W-:Y:S02]  /*3a20*/  @!P0 HADD2.F32 R5, -RZ, R2.reuse.H1_H1 ;  /* 0x30000002ff058230 */ /* 0x100fe40000004100 */
[----:B------:R-:W-:Y:S02]  /*3a30*/  @!P0 HADD2.F32 R2, -RZ, R2.H0_H0 ;  /* 0x20000002ff028230 */ /* 0x000fe40000004100 */
[--C-:B------:R-:W-:Y:S01]  /*3a40*/  @!P0 HADD2.F32 R14, -RZ, R3.reuse.H1_H1 ;  /* 0x30000003ff0e8230 */ /* 0x100fe20000004100 */
[CC--:B------:R-:W-:Y:S01]  /*3a50*/  @!P0 FMUL.FTZ R18, R5.reuse, R0.reuse ;  /* 0x0000000005128220 */ /* 0x0c0fe20000410000 */
[----:B------:R-:W-:Y:S01]  /*3a60*/  @!P0 HADD2.F32 R3, -RZ, R3.H0_H0 ;  /* 0x20000003ff038230 */ /* 0x000fe20000004100 */
[C---:B------:R-:W-:Y:S02]  /*3a70*/  @!P0 FMUL.FTZ R0, R2.reuse, R0 ;  /* 0x0000000002008220 */ /* 0x040fe40000410000 */
[-C--:B------:R-:W-:Y:S02]  /*3a80*/  @!P0 FFMA.FTZ R35, R2, R6.reuse, -R18 ;  /* 0x0000000602238223 */ /* 0x080fe40000010812 */
[----:B------:R-:W-:Y:S01]  /*3a90*/  @!P0 FFMA.FTZ R0, R5, R6, R0 ;  /* 0x0000000605008223 */ /* 0x000fe20000010000 */
[----:B------:R-:W-:Y:S01]  /*3aa0*/  @!P0 MOV R5, R10 ;  /* 0x0000000a00058202 */ /* 0x000fe20000000f00 */
[CC--:B------:R-:W-:Y:S02]  /*3ab0*/  @!P0 FMUL.FTZ R18, R14.reuse, R4.reuse ;  /* 0x000000040e128220 */ /* 0x0c0fe40000410000 */
[C---:B------:R-:W-:Y:S01]  /*3ac0*/  @!P0 FMUL.FTZ R2, R3.reuse, R4 ;  /* 0x0000000403028220 */ /* 0x040fe20000410000 */
[----:B------:R-:W-:Y:S01]  /*3ad0*/  @!P0 MOV R4, R11 ;  /* 0x0000000b00048202 */ /* 0x000fe20000000f00 */
[-C--:B------:R-:W-:Y:S01]  /*3ae0*/  @!P0 FFMA.FTZ R27, R3, R15.reuse, -R18 ;  /* 0x0000000f031b8223 */ /* 0x080fe20000010812 */
[----:B------:R-:W-:Y:S01]  /*3af0*/  @!P0 HADD2.F32 R18, -RZ, R5.H1_H1 ;  /* 0x30000005ff128230 */ /* 0x000fe20000004100 */
[----:B------:R-:W-:Y:S01]  /*3b00*/  @!P0 FFMA.FTZ R2, R14, R15, R2 ;  /* 0x0000000f0e028223 */ /* 0x000fe20000010002 */
[----:B------:R-:W-:Y:S02]  /*3b10*/  @!P0 HADD2.F32 R3, -RZ, R19.H1_H1 ;  /* 0x30000013ff038230 */ /* 0x000fe40000004100 */
[----:B------:R-:W-:Y:S02]  /*3b20*/  @!P0 HADD2.F32 R6, -RZ, R5.H0_H0 ;  /* 0x20000005ff068230 */ /* 0x000fe40000004100 */
[----:B------:R-:W-:Y:S01]  /*3b30*/  @!P0 F2FP.PACK_AB R2, R2, R27 ;  /* 0x0000001b0202823e */ /* 0x000fe200000000ff */
[----:B------:R-:W-:Y:S02]  /*3b40*/  @!P0 HADD2.F32 R5, -RZ, R4.H0_H0 ;  /* 0x20000004ff058230 */ /* 0x000fe40000004100 */
[----:B------:R-:W-:Y:S01]  /*3b50*/  @!P0 HADD2.F32 R19, -RZ, R32.H1_H1 ;  /* 0x30000020ff138230 */ /* 0x000fe20000004100 */
[----:B------:R-:W-:Y:S01]  /*3b60*/  @!P0 MOV R9, R2 ;  /* 0x0000000200098202 */ /* 0x000fe20000000f00 */
[----:B------:R-:W-:Y:S01]  /*3b70*/  @!P0 HADD2.F32 R22, -RZ, R4.H1_H1 ;  /* 0x30000004ff168230 */ /* 0x000fe20000004100 */
[-C--:B------:R-:W-:Y:S02]  /*3b80*/  @!P0 FMUL.FTZ R4, R18, R3.reuse ;  /* 0x0000000312048220 */ /* 0x080fe40000410000 */
[C---:B------:R-:W-:Y:S02]  /*3b90*/  @!P0 FMUL.FTZ R3, R6.reuse, R3 ;  /* 0x0000000306038220 */ /* 0x040fe40000410000 */
[----:B------:R-:W-:Y:S02]  /*3ba0*/  @!P0 FFMA.FTZ R6, R6, R19, -R4 ;  /* 0x0000001306068223 */ /* 0x000fe40000010804 */
[CC--:B------:R-:W-:Y:S02]  /*3bb0*/  @!P0 FMUL.FTZ R4, R5.reuse, R7.reuse ;  /* 0x0000000705048220 */ /* 0x0c0fe40000410000 */
[----:B------:R-:W-:Y:S02]  /*3bc0*/  @!P0 FMUL.FTZ R26, R22, R7 ;  /* 0x00000007161a8220 */ /* 0x000fe40000410000 */
[----:B------:R-:W-:Y:S02]  /*3bd0*/  @!P0 FFMA.FTZ R3, R18, R19, R3 ;  /* 0x0000001312038223 */ /* 0x000fe40000010003 */
[----:B------:R-:W-:Y:S01]  /*3be0*/  @!P0 FFMA.FTZ R26, R5, R23, -R26 ;  /* 0x00000017051a8223 */ /* 0x000fe2000001081a */
[----:B------:R-:W-:Y:S01]  /*3bf0*/  @!P0 F2FP.PACK_AB R5, R0, R35 ;  /* 0x000000230005823e */ /* 0x000fe200000000ff */
[----:B------:R-:W-:Y:S01]  /*3c00*/  @!P0 FFMA.FTZ R4, R22, R23, R4 ;  /* 0x0000001716048223 */ /* 0x000fe20000010004 */
[----:B------:R-:W-:Y:S02]  /*3c10*/  @!P0 F2FP.PACK_AB R3, R3, R6 ;  /* 0x000000060303823e */ /* 0x000fe400000000ff */
[----:B------:R-:W-:Y:S02]  /*3c20*/  @!P0 MOV R8, R5 ;  /* 0x0000000500088202 */ /* 0x000fe40000000f00 */
[----:B------:R-:W-:Y:S02]  /*3c30*/  @!P0 F2FP.PACK_AB R0, R4, R26 ;  /* 0x0000001a0400823e */ /* 0x000fe400000000ff */
[----:B------:R-:W-:Y:S02]  /*3c40*/  @!P0 MOV R10, R3 ;  /* 0x00000003000a8202 */ /* 0x000fe40000000f00 */
[----:B------:R-:W-:Y:S05]  /*3c50*/  @!P0 MOV R11, R0 ;  /* 0x00000000000b8202 */ /* 0x000fea0000000f00 */
[----:B------:R1:W-:Y:S02]  /*3c60*/  ST.E.128 [R24.64], R8 ;  /* 0x0000000818007985 */ /* 0x0003e4000c101d08 */
.L_x_184:
[----:B------:R-:W-:Y:S05]  /*3c70*/  BSYNC B0 ;  /* 0x0000000000007941 */ /* 0x000fea0003800000 */
.L_x_183:
        /* <DEDUP_REMOVED lines=10> */
[--C-:B------:R-:W-:Y:S01]  /*3d20*/  @!P0 SHF.R.U64 R4, R12, 0x10, R13.reuse ;  /* 0x000000100c048819 */ /* 0x100fe2000000120d */
[--C-:B------:R-:W-:Y:S01]  /*3d30*/  @!P0 HADD2.F32 R6, -RZ, R33.reuse.H0_H0 ;  /* 0x20000021ff068230 */ /* 0x100fe20000004100 */
[----:B------:R-:W-:Y:S01]  /*3d40*/  @!P0 SHF.R.U32.HI R7, RZ, 0x10, R13 ;  /* 0x00000010ff078819 */ /* 0x000fe2000001160d */
[----:B------:R-:W-:Y:S01]  /*3d50*/  @!P0 HADD2.F32 R15, -RZ, R33.H1_H1 ;  /* 0x30000021ff0f8230 */ /* 0x000fe20000004100 */
[--C-:B------:R-:W-:Y:S01]  /*3d60*/  @!P0 SHF.R.U64 R13, R28, 0x10, R29.reuse ;  /* 0x000000101c0d8819 */ /* 0x100fe2000000121d */
        /* <DEDUP_REMOVED lines=20> */
[--C-:B------:R-:W-:Y:S01]  /*3eb0*/  @!P0 HADD2.F32 R14, -RZ, R5.reuse.H1_H1 ;  /* 0x30000005ff0e8230 */ /* 0x100fe20000004100 */
[----:B------:R-:W-:Y:S01]  /*3ec0*/  @!P0 FFMA.FTZ R2, R12, R13, R2 ;  /* 0x0000000d0c028223 */ /* 0x000fe20000010002 */
[----:B------:R-:W-:Y:S02]  /*3ed0*/  @!P0 HADD2.F32 R3, -RZ, R20.H1_H1 ;  /* 0x30000014ff038230 */ /* 0x000fe40000004100 */
[----:B------:R-:W-:Y:S02]  /*3ee0*/  @!P0 HADD2.F32 R6, -RZ, R5.H0_H0 ;  /* 0x20000005ff068230 */ /* 0x000fe40000004100 */
[----:B------:R-:W-:Y:S01]  /*3ef0*/  @!P0 F2FP.PACK_AB R2, R2, R24 ;  /* 0x000000180202823e */ /* 0x000fe200000000ff */
[--C-:B------:R-:W-:Y:S02]  /*3f00*/  @!P0 HADD2.F32 R5, -RZ, R4.reuse.H0_H0 ;  /* 0x20000004ff058230 */ /* 0x100fe40000004100 */
[----:B------:R-:W-:Y:S01]  /*3f10*/  @!P0 HADD2.F32 R18, -RZ, R4.H1_H1 ;  /* 0x30000004ff128230 */ /* 0x000fe20000004100 */
[-C--:B------:R-:W-:Y:S01]  /*3f20*/  @!P0 FMUL.FTZ R4, R14, R3.reuse ;  /* 0x000000030e048220 */ /* 0x080fe20000410000 */
[----:B------:R-:W-:Y:S01]  /*3f30*/  @!P0 MOV R9, R2 ;  /* 0x0000000200098202 */ /* 0x000fe20000000f00 */
        /* <DEDUP_REMOVED lines=14> */
.L_x_186:
[----:B------:R-:W-:Y:S05]  /*4020*/  BSYNC B0 ;  /* 0x0000000000007941 */ /* 0x000fea0003800000 */
.L_x_185:
[----:B------:R-:W-:Y:S11]  /*4030*/  ISETP.GE.AND P0, PT, R200, c[0x0][0x1d4], PT ;  /* 0x00007500c8007a0c */ /* 0x000ff60003f06270 */
[----:B------:R-:W-:Y:S02]  /*4040*/  @!UPT UIADD3 URZ, URZ, URZ, URZ ;  /* 0x0000003f3f3ff290 */ /* 0x000fe4000fffe03f */
[----:B------:R-:W-:-:S05]  /*4050*/  @P0 BRA `(.L_x_180) ;  /* 0x0000184000000947 */ /* 0x000fca0003800000 */
[C---:B-1--4-:R-:W-:Y:S01]  /*4060*/  LEA R22, P0, R200.reuse, R39, 0x1 ;  /* 0x00000027c8167211 */ /* 0x052fe200078008ff */
[----:B------:R-:W1:Y:S03]  /*4070*/  LDS.128 R8, [R198+0xf080] ;  /* 0x00f08000c6087984 */ /* 0x000e660000000c00 */
[----:B---3--:R-:W-:Y:S02]  /*4080*/  LEA.HI.X R23, R200, R40, R210, 0x1, P0 ;  /* 0x00000028c8177211 */ /* 0x008fe400000f0cd2 */
[----:B------:R-:W-:Y:S11]  /*4090*/  ISETP.GE.AND P0, PT, R141, c[0x0][0x27c], PT ;  /* 0x00009f008d007a0c */ /* 0x000ff60003f06270 */
[----:B------:R-:W-:Y:S02]  /*40a0*/  @!UPT UIADD3 URZ, URZ, URZ, URZ ;  /* 0x0000003f3f3ff290 */ /* 0x000fe4000fffe03f */
[----:B------:R-:W-:Y:S01]  /*40b0*/  @!P0 HADD2.F32 R0, -RZ, R21.H0_H0 ;  /* 0x20000015ff008230 */ /* 0x000fe20000004100 */
[----:B------:R-:W-:Y:S01]  /*40c0*/  @!P0 SHF.R.U64 R4, R16, 0x10, R17 ;  /* 0x0000001010048819 */ /* 0x000fe20000001211 */
[--C-:B------:R-:W-:Y:S01]  /*40d0*/  @!P0 HADD2.F32 R6, -RZ, R34.reuse.H0_H0 ;  /* 0x20000022ff068230 */ /* 0x100fe20000004100 */
[----:B------:R-:W-:Y:S01]  /*40e0*/  @!P0 SHF.R.U64 R13, R30, 0x10, R31 ;  /* 0x000000101e0d8819 */ /* 0x000fe2000000121f */
[----:B------:R-:W-:Y:S01]  /*40f0*/  @!P0 HADD2.F32 R15, -RZ, R34.H1_H1 ;  /* 0x30000022ff0f8230 */ /* 0x000fe20000004100 */
        /* <DEDUP_REMOVED lines=35> */
[-C--:B------:R-:W-:Y:S01]  /*4330*/  @!P0 FFMA.FTZ R18, R5, R17.reuse, -R18 ;  /* 0x0000001105128223 */ /* 0x080fe20000010812 */
[----:B------:R-:W-:Y:S01]  /*4340*/  @!P0 F2FP.PACK_AB R5, R0, R20 ;  /* 0x000000140005823e */ /* 0x000fe200000000ff */
[----:B------:R-:W-:Y:S01]  /*4350*/  @!P0 FFMA.FTZ R4, R16, R17, R4 ;  /* 0x0000001110048223 */ /* 0x000fe20000010004 */
[----:B------:R-:W-:Y:S02]  /*4360*/  @!P0 F2FP.PACK_AB R3, R3, R6 ;  /* 0x000000060303823e */ /* 0x000fe400000000ff */
[----:B------:R-:W-:Y:S02]  /*4370*/  @!P0 MOV R8, R5 ;  /* 0x0000000500088202 */ /* 0x000fe40000000f00 */
[----:B------:R-:W-:Y:S02]  /*4380*/  @!P0 F2FP.PACK_AB R0, R4, R18 ;  /* 0x000000120400823e */ /* 0x000fe400000000ff */
[----:B------:R-:W-:Y:S02]  /*4390*/  @!P0 MOV R10, R3 ;  /* 0x00000003000a8202 */ /* 0x000fe40000000f00 */
[----:B------:R-:W-:Y:S05]  /*43a0*/  @!P0 MOV R11, R0 ;  /* 0x00000000000b8202 */ /* 0x000fea0000000f00 */
[----:B------:R1:W-:Y:S01]  /*43b0*/  ST.E.128 [R22.64], R8 ;  /* 0x0000000816007985 */ /* 0x0003e2000c101d08 */
[----:B------:R-:W-:-:S05]  /*43c0*/  BRA `(.L_x_180) ;  /* 0x000014d000007947 */ /* 0x000fca0003800000 */
.L_x_177:
        /* <DEDUP_REMOVED lines=17> */
[----:B------:R-:W-:Y:S05]  /*44e0*/  IADD3 R3, P0, R70, R10, RZ ;  /* 0x0000000a46037210 */ /* 0x000fea0007f1e0ff */
[----:B------:R-:W-:Y:S01]  /*44f0*/  IMAD.X R10, R21, 0x1, R88, P0 ;  /* 0x00000001150a7824 */ /* 0x000fe200000e0658 */
[C---:B------:R-:W-:Y:S04]  /*4500*/  LEA R8, P0, R0.reuse, c[0x0][0x270], 0x1 ;  /* 0x00009c0000087a11 */ /* 0x040fe800078008ff */
[----:B------:R-:W-:Y:S02]  /*4510*/  LEA.HI.X R9, R0, c[0x0][0x274], R2, 0x1, P0 ;  /* 0x00009d0000097a11 */ /* 0x000fe400000f0c02 */
[C---:B------:R-:W-:Y:S04]  /*4520*/  LEA R2, P0, R3.reuse, c[0x0][0x288], 0x1 ;  /* 0x0000a20003027a11 */ /* 0x040fe800078008ff */
[----:B------:R-:W-:Y:S02]  /*4530*/  LEA.HI.X R3, R3, c[0x0][0x28c], R10, 0x1, P0 ;  /* 0x0000a30003037a11 */ /* 0x000fe400000f0c0a */
[----:B------:R-:W-:Y:S11]  /*4540*/  ISETP.GE.AND P0, PT, R132, c[0x0][0x27c], PT ;  /* 0x00009f0084007a0c */ /* 0x000ff60003f06270 */
[----:B------:R-:W-:Y:S02]  /*4550*/  @!UPT UIADD3 URZ, URZ, URZ, URZ ;  /* 0x0000003f3f3ff290 */ /* 0x000fe4000fffe03f */
[----:B------:R1:W5:Y:S04]  /*4560*/  @!P0 LDG.E.128 R24, [R8.64] ;  /* 0x0000000808188981 */ /* 0x000368000c1e1d00 */
[----:B------:R1:W5:Y:S01]  /*4570*/  @!P0 LDG.E.128 R4, [R2.64] ;  /* 0x0000000802048981 */ /* 0x000362000c1e1d00 */
[----:B------:R-:W-:Y:S11]  /*4580*/  ISETP.GE.AND P0, PT, R135, c[0x0][0x27c], PT ;  /* 0x00009f0087007a0c */ /* 0x000ff60003f06270 */
[----:B------:R-:W-:Y:S02]  /*4590*/  @!UPT UIADD3 URZ, URZ, URZ, URZ ;  /* 0x0000003f3f3ff290 */ /* 0x000fe4000fffe03f */
[----:B------:R1:W5:Y:S04]  /*45a0*/  @!P0 LDG.E.128 R28, [R8.64+0x80] ;  /* 0x00008008081c8981 */ /* 0x000368000c1e1d00 */
[----:B------:R1:W5:Y:S02]  /*45b0*/  @!P0 LDG.E.128 R12, [R2.64+0x80] ;  /* 0x00008008020c8981 */ /* 0x000364000c1e1d00 */
.L_x_188:
[----:B------:R-:W-:Y:S05]  /*45c0*/  BSYNC B0 ;  /* 0x0000000000007941 */ /* 0x000fea0003800000 */
.L_x_187:
[----:B------:R2:W3:Y:S04]  /*45d0*/  SHFL.IDX PT, R41, R18, RZ, 0x181f ;  /* 0x00181fff12297589 */ /* 0x0004e800000e0000 */
[----:B------:R2:W4:Y:S01]  /*45e0*/  SHFL.IDX PT, R40, R20, RZ, 0x181f ;  /* 0x00181fff14287589 */ /* 0x00052200000e0000 */
[----:B------:R-:W-:-:S05]  /*45f0*/  @P1 BRA `(.L_x_180) ;  /* 0x000012a000001947 */ /* 0x000fca0003800000 */
[----:B------:R-:W-:Y:S01]  /*4600*/  ISETP.GE.AND P0, PT, R132, c[0x0][0x1d4], PT ;  /* 0x0000750084007a0c */ /* 0x000fe20003f06270 */
[----:B-1---5:R-:W-:Y:S01]  /*4610*/  IMAD.MOV.U32 R8, RZ, RZ, R30 ;  /* 0x000000ffff087224 */ /* 0x022fe200078e001e */
[----:B------:R-:W-:Y:S01]  /*4620*/  IADD3 R98, -R101, c[0x0][0x1d4], RZ ;  /* 0x0000750065627a10 */ /* 0x000fe20007ffe1ff */
[----:B------:R-:W-:Y:S01]  /*4630*/  IMAD.MOV.U32 R3, RZ, RZ, R31 ;  /* 0x000000ffff037224 */ /* 0x000fe200078e001f */
[----:B------:R-:W-:Y:S01]  /*4640*/  SHF.R.U32.HI R112, RZ, 0x3, R217 ;  /* 0x00000003ff707819 */ /* 0x000fe200000116d9 */
[----:B------:R-:W-:Y:S01]  /*4650*/  IMAD.MOV.U32 R2, RZ, RZ, R28 ;  /* 0x000000ffff027224 */ /* 0x000fe200078e001c */
[----:B------:R-:W-:Y:S01]  /*4660*/  BSSY B0, `(.L_x_189) ;  /* 0x000008a000007945 */ /* 0x000fe20003800000 */
[----:B------:R-:W-:Y:S01]  /*4670*/  IMAD.MOV.U32 R0, RZ, RZ, R29 ;  /* 0x000000ffff007224 */ /* 0x000fe200078e001d */
[----:B------:R-:W-:Y:S01]  /*4680*/  PRMT R39, R8, 0x5410, R3 ;  /* 0x0000541008277816 */ /* 0x000fe20000000003 */
[----:B------:R-:W-:Y:S01]  /*4690*/  IMAD.MOV.U32 R3, RZ, RZ, R15 ;  /* 0x000000ffff037224 */ /* 0x000fe200078e000f */
[----:B------:R-:W-:Y:S02]  /*46a0*/  MOV R8, R14 ;  /* 0x0000000e00087202 */ /* 0x000fe40000000f00 */
[----:B------:R-:W-:Y:S01]  /*46b0*/  PRMT R38, R2, 0x5410, R0 ;  /* 0x0000541002267816 */ /* 0x000fe20000000000 */
[----:B------:R-:W-:Y:S01]  /*46c0*/  IMAD.MOV.U32 R2, RZ, RZ, R12 ;  /* 0x000000ffff027224 */ /* 0x000fe200078e000c */
[----:B------:R-:W-:Y:S02]  /*46d0*/  MOV R0, R13 ;  /* 0x0000000d00007202 */ /* 0x000fe40000000f00 */
[----:B------:R-:W-:Y:S02]  /*46e0*/  PRMT R21, R8, 0x5410, R3 ;  /* 0x0000541008157816 */ /* 0x000fe40000000003 */
[----:B--2---:R-:W-:Y:S01]  /*46f0*/  PRMT R20, R2, 0x5410, R0 ;  /* 0x0000541002147816 */ /* 0x004fe20000000000 */
[----:B------:R-:W-:-:S05]  /*4700*/  @P0 BRA `(.L_x_190) ;  /* 0x000007f000000947 */ /* 0x000fca0003800000 */
[--C-:B------:R-:W-:Y:S01]  /*4710*/  IMAD.MOV.U32 R9, RZ, RZ, R5.reuse ;  /* 0x000000ffff097224 */ /* 0x100fe200078e0005 */
[----:B------:R-:W-:Y:S01]  /*4720*/  LOP3.LUT P2, RZ, R207, 0x2, RZ, 0xc0, !PT ;  /* 0x00000002cfff7812 */ /* 0x000fe2000784c0ff */
[----:B------:R-:W1:Y:S01]  /*4730*/  LDS.128 R16, [R82+0xc080] ;  /* 0x00c0800052107984 */ /* 0x000e620000000c00 */
[----:B------:R-:W-:Y:S02]  /*4740*/  ISETP.GE.AND P0, PT, R132, c[0x0][0x27c], PT ;  /* 0x00009f0084007a0c */ /* 0x000fe40003f06270 */
[----:B------:R-:W-:Y:S02]  /*4750*/  SEL R0, R101, R98, !P2 ;  /* 0x0000006265007207 */ /* 0x000fe40005000000 */
[----:B------:R-:W-:Y:S02]  /*4760*/  MOV R10, R24 ;  /* 0x00000018000a7202 */ /* 0x000fe40000000f00 */
[----:B------:R-:W-:Y:S02]  /*4770*/  SHF.R.S32.HI R2, RZ, 0x1f, R0 ;  /* 0x0000001fff027819 */ /* 0x000fe40000011400 */
[----:B------:R-:W-:Y:S02]  /*4780*/  MOV R37, R25 ;  /* 0x0000001900257202 */ /* 0x000fe40000000f00 */
[----:B------:R-:W-:Y:S03]  /*4790*/  LEA.HI R0, R2, R0, RZ, 0x4 ;  /* 0x0000000002007211 */ /* 0x000fe600078f20ff */
[----:B------:R-:W-:Y:S01]  /*47a0*/  @!P0 HADD2.F32 R22, -RZ, R10.H0_H0 ;  /* 0x2000000aff168230 */ /* 0x000fe20000004100 */
[----:B------:R-:W-:Y:S02]  /*47b0*/  LEA.HI.SX32 R0, R0, R90, 0x1c ;  /* 0x0000005a00007211 */ /* 0x000fe400078fe2ff */
[----:B------:R-:W-:Y:S02]  /*47c0*/  @!P0 SHF.R.U32.HI R10, RZ, 0x10, R5 ;  /* 0x00000010ff0a8819 */ /* 0x000fe40000011605 */
[----:B------:R-:W-:Y:S02]  /*47d0*/  SHF.R.S32.HI R2, RZ, 0x1f, R0 ;  /* 0x0000001fff027819 */ /* 0x000fe40000011400 */
[----:B------:R-:W-:Y:S02]  /*47e0*/  SHF.L.U32 R43, R0, 0x3, RZ ;  /* 0x00000003002b7819 */ /* 0x000fe400000006ff */
[----:B------:R-:W-:Y:S02]  /*47f0*/  LEA.HI R0, R2, R0, RZ, 0x3 ;  /* 0x0000000002007211 */ /* 0x000fe400078f18ff */
[----:B------:R-:W-:Y:S03]  /*4800*/  LOP3.LUT R2, R217, 0x38, R43, 0xf8, !PT ;  /* 0x00000038d9027812 */ /* 0x000fe600078ef82b */
[----:B------:R-:W-:Y:S01]  /*4810*/  IMAD.SHL.U32 R0, R0, 0x100, RZ ;  /* 0x0000010000007824 */ /* 0x000fe200078e00ff */
[----:B------:R-:W-:Y:S04]  /*4820*/  LOP3.LUT R2, R2, R112, RZ, 0x3c, !PT ;  /* 0x0000007002027212 */ /* 0x000fe800078e3cff */
[----:B------:R-:W-:Y:S04]  /*4830*/  LOP3.LUT R0, R0, 0x7ffff800, RZ, 0xc0, !PT ;  /* 0x7ffff80000007812 */ /* 0x000fe800078ec0ff */
[----:B------:R-:W-:Y:S02]  /*4840*/  IADD3 R0, R2, R0, R219 ;  /* 0x0000000002007210 */ /* 0x000fe40007ffe0db */
[----:B-1----:R-:W-:Y:S02]  /*4850*/  @!P0 MOV R8, R16 ;  /* 0x0000001000088202 */ /* 0x002fe40000000f00 */
[----:B------:R-:W-:Y:S03]  /*4860*/  SHF.L.U32 R0, R0, 0x1, RZ ;  /* 0x0000000100007819 */ /* 0x000fe600000006ff */
[----:B------:R-:W-:Y:S02]  /*4870*/  @!P0 HADD2.F32 R3, -RZ, R8.H0_H0 ;  /* 0x20000008ff038230 */ /* 0x000fe40000004100 */
[----:B------:R1:W2:Y:S02]  /*4880*/  LDS.128 R32, [R0+0xc080] ;  /* 0x00c0800000207984 */ /* 0x0002a40000000c00 */
[----:B-1----:R-:W-:Y:S05]  /*4890*/  IMAD.MOV.U32 R0, RZ, RZ, R4 ;  /* 0x000000ffff007224 */ /* 0x002fea00078e0004 */
[----:B------:R-:W-:Y:S05]  /*48a0*/  @!P0 HADD2.F32 R2, -RZ, R0.H0_H0 ;  /* 0x20000000ff028230 */ /* 0x000fea0000004100 */
[-C--:B------:R-:W-:Y:S02]  /*48b0*/  @!P0 FMUL.FTZ R0, R3, R2.reuse ;  /* 0x0000000203008220 */ /* 0x080fe40000410000 */
[----:B--2---:R-:W-:Y:S05]  /*48c0*/  @!P0 IMAD.MOV.U32 R23, RZ, RZ, R32 ;  /* 0x000000ffff178224 */ /* 0x004fea00078e0020 */
[----:B------:R-:W-:Y:S05]  /*48d0*/  @!P0 HADD2.F32 R11, -RZ, R23.H0_H0 ;  /* 0x20000017ff0b8230 */ /* 0x000fea0000004100 */
[C---:B------:R-:W-:Y:S01]  /*48e0*/  @!P0 FMUL.FTZ R36, R11.reuse, R2 ;  /* 0x000000020b248220 */ /* 0x040fe20000410000 */
[----:B------:R-:W-:Y:S01]  /*48f0*/  @!P0 SHF.R.U64 R2, R4, 0x10, R5 ;  /* 0x0000001004028819 */ /* 0x000fe20000001205 */
[-C--:B------:R-:W-:Y:S01]  /*4900*/  @!P0 FFMA.FTZ R0, R11, R22.reuse, R0 ;  /* 0x000000160b008223 */ /* 0x080fe20000010000 */
[----:B------:R-:W-:Y:S01]  /*4910*/  @!P0 SHF.R.U64 R4, R24, 0x10, R25 ;  /* 0x0000001018048819 */ /* 0x000fe20000001219 */
[----:B------:R-:W-:Y:S01]  /*4920*/  @!P0 FFMA.FTZ R48, R3, R22, -R36 ;  /* 0x0000001603308223 */ /* 0x000fe20000010824 */
[----:B------:R-:W-:Y:S01]  /*4930*/  @!P0 HADD2.F32 R5, -RZ, R9.H0_H0 ;  /* 0x20000009ff058230 */ /* 0x000fe20000004100 */
[----:B------:R-:W-:Y:S01]  /*4940*/  @!P0 IMAD.MOV.U32 R36, RZ, RZ, R33 ;  /* 0x000000ffff248224 */ /* 0x000fe200078e0021 */
[----:B------:R-:W-:Y:S01]  /*4950*/  @!P0 HADD2.F32 R2, -RZ, R2.H0_H0 ;  /* 0x20000002ff028230 */ /* 0x000fe20000004100 */
[----:B------:R-:W-:Y:S01]  /*4960*/  @!P0 MOV R9, R17 ;  /* 0x0000001100098202 */ /* 0x000fe20000000f00 */
[----:B------:R-:W-:Y:S02]  /*4970*/  @!P0 HADD2.F32 R11, -RZ, R23.H1_H1 ;  /* 0x30000017ff0b8230 */ /* 0x000fe40000004100 */
[----:B------:R-:W-:Y:S02]  /*4980*/  @!P0 HADD2.F32 R3, -RZ, R8.H1_H1 ;  /* 0x30000008ff038230 */ /* 0x000fe40000004100 */
[----:B------:R-:W-:Y:S01]  /*4990*/  @!P0 HADD2.F32 R8, -RZ, R4.H0_H0 ;  /* 0x20000004ff088230 */ /* 0x000fe20000004100 */
[-C--:B------:R-:W-:Y:S01]  /*49a0*/  @!P0 FMUL.FTZ R23, R11, R2.reuse ;  /* 0x000000020b178220 */ /* 0x080fe20000410000 */
[----:B------:R-:W-:Y:S01]  /*49b0*/  @!P0 HADD2.F32 R22, -RZ, R36.H0_H0 ;  /* 0x20000024ff168230 */ /* 0x000fe20000004100 */
[C---:B------:R-:W-:Y:S01]  /*49c0*/  @!P0 FMUL.FTZ R2, R3.reuse, R2 ;  /* 0x0000000203028220 */ /* 0x040fe20000410000 */
[----:B------:R-:W-:Y:S01]  /*49d0*/  @!P0 HADD2.F32 R4, -RZ, R9.H0_H0 ;  /* 0x20000009ff048230 */ /* 0x000fe20000004100 */
[-C--:B------:R-:W-:Y:S01]  /*49e0*/  @!P0 FFMA.FTZ R47, R3, R8.reuse, -R23 ;  /* 0x00000008032f8223 */ /* 0x080fe20000010817 */
[----:B------:R-:W-:Y:S01]  /*49f0*/  @!P0 HADD2.F32 R23, -RZ, R37.H0_H0 ;  /* 0x20000025ff178230 */ /* 0x000fe20000004100 */
[-C--:B------:R-:W-:Y:S01]  /*4a00*/  @!P0 FMUL.FTZ R24, R22, R5.reuse ;  /* 0x0000000516188220 */ /* 0x080fe20000410000 */
[----:B------:R-:W-:Y:S01]  /*4a10*/  @!P0 SHF.R.U32.HI R37, RZ, 0x10, R25 ;  /* 0x00000010ff258819 */ /* 0x000fe20000011619 */
[----:B------:R-:W-:Y:S01]  /*4a20*/  @!P0 FFMA.FTZ R2, R11, R8, R2 ;  /* 0x000000080b028223 */ /* 0x000fe20000010002 */
[----:B------:R-:W-:Y:S01]  /*4a30*/  @!P0 MOV R11, R34 ;  /* 0x00000022000b8202 */ /* 0x000fe20000000f00 */
[----:B------:R-:W-:Y:S01]  /*4a40*/  @!P0 FMUL.FTZ R3, R4, R5 ;  /* 0x0000000504038220 */ /* 0x000fe20000410000 */
[----:B------:R-:W-:Y:S01]  /*4a50*/  @!P0 MOV R8, R18 ;  /* 0x0000001200088202 */ /* 0x000fe20000000f00 */
[----:B------:R-:W-:Y:S01]  /*4a60*/  IMAD.MOV.U32 R5, RZ, RZ, R6 ;  /* 0x000000ffff057224 */ /* 0x000fe200078e0006 */
[----:B------:R-:W-:Y:S01]  /*4a70*/  @!P0 SHF.R.U64 R6, R6, 0x10, R7 ;  /* 0x0000001006068819 */ /* 0x000fe20000001207 */
[-C--:B------:R-:W-:Y:S02]  /*4a80*/  @!P0 FFMA.FTZ R42, R4, R23.reuse, -R24 ;  /* 0x00000017042a8223 */ /* 0x080fe40000010818 */
[----:B------:R-:W-:Y:S01]  /*4a90*/  IMAD.MOV.U32 R4, RZ, RZ, R26 ;  /* 0x000000ffff047224 */ /* 0x000fe200078e001a */
[----:B------:R-:W-:Y:S01]  /*4aa0*/  @!P0 HADD2.F32 R5, -RZ, R5.H0_H0 ;  /* 0x20000005ff058230 */ /* 0x000fe20000004100 */
[----:B------:R-:W-:Y:S01]  /*4ab0*/  @!P0 FFMA.FTZ R3, R22, R23, R3 ;  /* 0x0000001716038223 */ /* 0x000fe20000010003 */
[--C-:B------:R-:W-:Y:S02]  /*4ac0*/  @!P0 HADD2.F32 R22, -RZ, R11.reuse.H0_H0 ;  /* 0x2000000bff168230 */ /* 0x100fe40000004100 */
[----:B------:R-:W-:Y:S02]  /*4ad0*/  @!P0 HADD2.F32 R23, -RZ, R4.H0_H0 ;  /* 0x20000004ff178230 */ /* 0x000fe40000004100 */
[----:B------:R-:W-:Y:S01]  /*4ae0*/  @!P0 HADD2.F32 R4, -RZ, R8.H0_H0 ;  /* 0x20000008ff048230 */ /* 0x000fe20000004100 */
[----:B------:R-:W-:Y:S01]  /*4af0*/  @!P0 FMUL.FTZ R24, R22, R5 ;  /* 0x0000000516188220 */ /* 0x000fe20000410000 */
[----:B------:R-:W-:Y:S03]  /*4b00*/  @!P0 HADD2.F32 R6, -RZ, R6.H0_H0 ;  /* 0x20000006ff068230 */ /* 0x000fe60000004100 */
[C---:B------:R-:W-:Y:S01]  /*4b10*/  @!P0 FFMA.FTZ R46, R4.reuse, R23, -R24 ;  /* 0x00000017042e8223 */ /* 0x040fe20000010818 */
[----:B------:R-:W-:Y:S01]  /*4b20*/  @!P0 HADD2.F32 R24, -RZ, R11.H1_H1 ;  /* 0x3000000bff188230 */ /* 0x000fe20000004100 */
[----:B------:R-:W-:Y:S01]  /*4b30*/  @!P0 FMUL.FTZ R5, R4, R5 ;  /* 0x0000000504058220 */ /* 0x000fe20000410000 */
[----:B------:R-:W-:Y:S03]  /*4b40*/  @!P0 SHF.R.U64 R4, R26, 0x10, R27 ;  /* 0x000000101a048819 */ /* 0x000fe6000000121b */
[-C--:B------:R-:W-:Y:S02]  /*4b50*/  @!P0 FMUL.FTZ R11, R24, R6.reuse ;  /* 0x00000006180b8220 */ /* 0x080fe40000410000 */
[----:B------:R-:W-:Y:S02]  /*4b60*/  @!P0 HADD2.F32 R25, -RZ, R4.H0_H0 ;  /* 0x20000004ff198230 */ /* 0x000fe40000004100 */
[----:B------:R-:W-:Y:S02]  /*4b70*/  @!P0 HADD2.F32 R4, -RZ, R8.H1_H1 ;  /* 0x30000008ff048230 */ /* 0x000fe40000004100 */
[----:B------:R-:W-:Y:S02]  /*4b80*/  @!P0 HADD2.F32 R8, -RZ, R10.H0_H0 ;  /* 0x2000000aff088230 */ /* 0x000fe40000004100 */
[----:B------:R-:W-:Y:S01]  /*4b90*/  @!P0 HADD2.F32 R10, -RZ, R36.H1_H1 ;  /* 0x30000024ff0a8230 */ /* 0x000fe20000004100 */
[C---:B------:R-:W-:Y:S01]  /*4ba0*/  @!P0 FFMA.FTZ R44, R4.reuse, R25, -R11 ;  /* 0x00000019042c8223 */ /* 0x040fe2000001080b */
[----:B------:R-:W-:Y:S01]  /*4bb0*/  @!P0 HADD2.F32 R11, -RZ, R37.H0_H0 ;  /* 0x20000025ff0b8230 */ /* 0x000fe20000004100 */
[----:B------:R-:W-:Y:S01]  /*4bc0*/  @!P0 FMUL.FTZ R6, R4, R6 ;  /* 0x0000000604068220 */ /* 0x000fe20000410000 */
[----:B------:R-:W-:Y:S01]  /*4bd0*/  @!P0 HADD2.F32 R4, -RZ, R9.H1_H1 ;  /* 0x30000009ff048230 */ /* 0x000fe20000004100 */
[----:B------:R-:W-:Y:S01]  /*4be0*/  @!P0 FMUL.FTZ R9, R10, R8 ;  /* 0x000000080a098220 */ /* 0x000fe20000410000 */
[----:B------:R-:W-:Y:S01]  /*4bf0*/  @!P0 F2FP.PACK_AB R37, R47, R48 ;  /* 0x000000302f25823e */ /* 0x000fe200000000ff */
[--C-:B------:R-:W-:Y:S01]  /*4c00*/  IMAD.MOV.U32 R36, RZ, RZ, R27.reuse ;  /* 0x000000ffff247224 */ /* 0x100fe200078e001b */
[----:B------:R-:W-:Y:S01]  /*4c10*/  @!P0 SHF.R.U32.HI R27, RZ, 0x10, R27 ;  /* 0x00000010ff1b8819 */ /* 0x000fe2000001161b */
[C---:B------:R-:W-:Y:S01]  /*4c20*/  @!P0 FFMA.FTZ R26, R4.reuse, R11, -R9 ;  /* 0x0000000b041a8223 */ /* 0x040fe20000010809 */
[----:B------:R-:W-:Y:S01]  /*4c30*/  @!P0 SHF.R.U32.HI R9, RZ, 0x10, R7 ;  /* 0x00000010ff098819 */ /* 0x000fe20000011607 */
[----:B------:R-:W-:Y:S01]  /*4c40*/  @!P0 FMUL.FTZ R4, R4, R8 ;  /* 0x0000000804048220 */ /* 0x000fe20000410000 */
[----:B------:R-:W-:Y:S01]  /*4c50*/  MOV R8, R7 ;  /* 0x0000000700087202 */ /* 0x000fe20000000f00 */
[----:B------:R-:W-:Y:S01]  /*4c60*/  @!P0 IMAD.MOV.U32 R16, RZ, RZ, R37 ;  /* 0x000000ffff108224 */ /* 0x000fe200078e0025 */
[----:B------:R-:W-:Y:S01]  /*4c70*/  @!P0 F2FP.PACK_AB R42, R26, R42 ;  /* 0x0000002a1a2a823e */ /* 0x000fe200000000ff */
[----:B------:R-:W-:Y:S01]  /*4c80*/  @!P0 IMAD.MOV.U32 R26, RZ, RZ, R35 ;  /* 0x000000ffff1a8224 */ /* 0x000fe200078e0023 */
[----:B------:R-:W-:Y:S01]  /*4c90*/  @!P0 HADD2.F32 R9, -RZ, R9.H0_H0 ;  /* 0x20000009ff098230 */ /* 0x000fe20000004100 */
[----:B------:R-:W-:Y:S01]  /*4ca0*/  @!P0 FFMA.FTZ R4, R10, R11, R4 ;  /* 0x0000000b0a048223 */ /* 0x000fe20000010004 */
[----:B------:R-:W-:Y:S01]  /*4cb0*/  @!P0 MOV R17, R42 ;  /* 0x0000002a00118202 */ /* 0x000fe20000000f00 */
[----:B------:R-:W-:Y:S01]  /*4cc0*/  @!P0 HADD2.F32 R10, -RZ, R8.H0_H0 ;  /* 0x20000008ff0a8230 */ /* 0x000fe20000004100 */
[----:B------:R-:W-:Y:S01]  /*4cd0*/  @!P0 MOV R8, R19 ;  /* 0x0000001300088202 */ /* 0x000fe20000000f00 */
[----:B------:R-:W-:Y:S01]  /*4ce0*/  @!P0 FFMA.FTZ R5, R22, R23, R5 ;  /* 0x0000001716058223 */ /* 0x000fe20000010005 */
[----:B------:R-:W-:Y:S01]  /*4cf0*/  @!P0 F2FP.PACK_AB R3, R4, R3 ;  /* 0x000000030403823e */ /* 0x000fe200000000ff */
[----:B------:R-:W-:Y:S01]  /*4d00*/  @!P0 FFMA.FTZ R6, R24, R25, R6 ;  /* 0x0000001918068223 */ /* 0x000fe20000010006 */
[----:B------:R-:W-:Y:S02]  /*4d10*/  @!P0 HADD2.F32 R11, -RZ, R26.H0_H0 ;  /* 0x2000001aff0b8230 */ /* 0x000fe40000004100 */
[----:B------:R-:W-:Y:S01]  /*4d20*/  @!P0 HADD2.F32 R22, -RZ, R36.H0_H0 ;  /* 0x20000024ff168230 */ /* 0x000fe20000004100 */
[----:B------:R-:W-:Y:S01]  /*4d30*/  @!P0 IMAD.MOV.U32 R33, RZ, RZ, R3 ;  /* 0x000000ffff218224 */ /* 0x000fe200078e0003 */
[----:B------:R-:W-:Y:S01]  /*4d40*/  @!P0 HADD2.F32 R7, -RZ, R8.H0_H0 ;  /* 0x20000008ff078230 */ /* 0x000fe20000004100 */
[----:B------:R-:W-:Y:S01]  /*4d50*/  @!P0 FMUL.FTZ R36, R11, R10 ;  /* 0x0000000a0b248220 */ /* 0x000fe20000410000 */
[----:B------:R-:W-:Y:S02]  /*4d60*/  @!P0 HADD2.F32 R23, -RZ, R26.H1_H1 ;  /* 0x3000001aff178230 */ /* 0x000fe40000004100 */
[----:B------:R-:W-:Y:S01]  /*4d70*/  @!P0 HADD2.F32 R8, -RZ, R8.H1_H1 ;  /* 0x30000008ff088230 */ /* 0x000fe20000004100 */
[C---:B------:R-:W-:Y:S02]  /*4d80*/  @!P0 FFMA.FTZ R36, R7.reuse, R22, -R36 ;  /* 0x0000001607248223 */ /* 0x040fe40000010824 */
[----:B------:R-:W-:Y:S01]  /*4d90*/  @!P0 FMUL.FTZ R7, R7, R10 ;  /* 0x0000000a07078220 */ /* 0x000fe20000410000 */
[----:B------:R-:W-:Y:S01]  /*4da0*/  @!P0 HADD2.F32 R10, -RZ, R27.H0_H0 ;  /* 0x2000001bff0a8230 */ /* 0x000fe20000004100 */
[-C--:B------:R-:W-:Y:S02]  /*4db0*/  @!P0 FMUL.FTZ R26, R23, R9.reuse ;  /* 0x00000009171a8220 */ /* 0x080fe40000410000 */
[----:B------:R-:W-:Y:S02]  /*4dc0*/  @!P0 FFMA.FTZ R7, R11, R22, R7 ;  /* 0x000000160b078223 */ /* 0x000fe40000010007 */
[----:B------:R-:W-:Y:S01]  /*4dd0*/  @!P0 FFMA.FTZ R27, R8, R10, -R26 ;  /* 0x0000000a081b8223 */ /* 0x000fe2000001081a */
[----:B------:R-:W-:Y:S01]  /*4de0*/  @!P0 F2FP.PACK_AB R26, R44, R46 ;  /* 0x0000002e2c1a823e */ /* 0x000fe200000000ff */
[----:B------:R-:W-:Y:S01]  /*4df0*/  @!P0 FMUL.FTZ R8, R8, R9 ;  /* 0x0000000908088220 */ /* 0x000fe20000410000 */
[----:B------:R-:W-:Y:S02]  /*4e00*/  @!P0 F2FP.PACK_AB R9, R2, R0 ;  /* 0x000000000209823e */ /* 0x000fe400000000ff */
[----:B------:R-:W-:Y:S01]  /*4e10*/  @!P0 F2FP.PACK_AB R2, R6, R5 ;  /* 0x000000050602823e */ /* 0x000fe200000000ff */
[----:B------:R-:W-:Y:S01]  /*4e20*/  @!P0 FFMA.FTZ R8, R23, R10, R8 ;  /* 0x0000000a17088223 */ /* 0x000fe20000010008 */
[----:B------:R-:W-:Y:S01]  /*4e30*/  @!P0 F2FP.PACK_AB R10, R27, R36 ;  /* 0x000000241b0a823e */ /* 0x000fe200000000ff */
[----:B------:R-:W-:Y:S01]  /*4e40*/  @!P0 IMAD.MOV.U32 R18, RZ, RZ, R26 ;  /* 0x000000ffff128224 */ /* 0x000fe200078e001a */
[----:B------:R-:W-:Y:S02]  /*4e50*/  @!P0 MOV R32, R9 ;  /* 0x0000000900208202 */ /* 0x000fe40000000f00 */
[----:B------:R-:W-:Y:S02]  /*4e60*/  @!P0 F2FP.PACK_AB R0, R8, R7 ;  /* 0x000000070800823e */ /* 0x000fe400000000ff */
[----:B------:R-:W-:Y:S02]  /*4e70*/  @!P0 MOV R19, R10 ;  /* 0x0000000a00138202 */ /* 0x000fe40000000f00 */
[----:B------:R-:W-:Y:S02]  /*4e80*/  @!P0 MOV R34, R2 ;  /* 0x0000000200228202 */ /* 0x000fe40000000f00 */
[----:B------:R-:W-:Y:S02]  /*4e90*/  @!P0 MOV R35, R0 ;  /* 0x0000000000238202 */ /* 0x000fe40000000f00 */
[C---:B----4-:R-:W-:Y:S04]  /*4ea0*/  LEA R2, P0, R57.reuse, R40, 0x1 ;  /* 0x0000002839027211 */ /* 0x050fe800078008ff */
[----:B---3--:R-:W-:Y:S02]  /*4eb0*/  LEA.HI.X R3, R57, R41, R85, 0x1, P0 ;  /* 0x0000002939037211 */ /* 0x008fe400000f0c55 */
[C---:B------:R-:W-:Y:S03]  /*4ec0*/  ISETP.GE.AND P0, PT, R43.reuse, c[0x0][0x1d4], PT ;  /* 0x000075002b007a0c */ /* 0x040fe60003f06270 */
[----:B------:R1:W-:Y:S10]  /*4ed0*/  ST.E.128 [R2.64], R16 ;  /* 0x0000001002007985 */ /* 0x0003f4000c101d08 */
[----:B------:R-:W-:Y:S05]  /*4ee0*/  @!P0 IMAD.WIDE R4, R43, 0x2, R40 ;  /* 0x000000022b048825 */ /* 0x000fea00078e0228 */
[----:B------:R1:W-:Y:S02]  /*4ef0*/  @!P0 ST.E.128 [R4.64], R32 ;  /* 0x0000002004008985 */ /* 0x0003e4000c101d08 */
.L_x_190:
[----:B------:R-:W-:Y:S05]  /*4f00*/  BSYNC B0 ;  /* 0x0000000000007941 */ /* 0x000fea0003800000 */
.L_x_189:
[----:B------:R-:W-:Y:S11]  /*4f10*/  ISETP.GE.AND P0, PT, R135, c[0x0][0x1d4], PT ;  /* 0x0000750087007a0c */ /* 0x000ff60003f06270 */
[----:B------:R-:W-:Y:S02]  /*4f20*/  @!UPT UIADD3 URZ, URZ, URZ, URZ ;  /* 0x0000003f3f3ff290 */ /* 0x000fe4000fffe03f */
[----:B------:R-:W-:-:S05]  /*4f30*/  @P0 BRA `(.L_x_180) ;  /* 0x0000096000000947 */ /* 0x000fca0003800000 */
[----:B------:R-:W-:Y:S01]  /*4f40*/  LOP3.LUT P1, RZ, R207, 0x4, RZ, 0xc0, !PT ;  /* 0x00000004cfff7812 */ /* 0x000fe2000782c0ff */
[----:B-1----:R-:W-:Y:S01]  /*4f50*/  LDS.128 R16, [R81+0xc080] ;  /* 0x00c0800051107984 */ /* 0x002fe20000000c00 */
[----:B------:R-:W-:Y:S02]  /*4f60*/  ISETP.GE.AND P0, PT, R135, c[0x0][0x27c], PT ;  /* 0x00009f0087007a0c */ /* 0x000fe40003f06270 */
[----:B------:R-:W-:Y:S04]  /*4f70*/  SEL R0, R101, R98, !P1 ;  /* 0x0000006265007207 */ /* 0x000fe80004800000 */
[----:B------:R-:W-:Y:S04]  /*4f80*/  SHF.R.S32.HI R2, RZ, 0x1f, R0 ;  /* 0x0000001fff027819 */ /* 0x000fe80000011400 */
[----:B------:R-:W-:Y:S03]  /*4f90*/  LEA.HI R0, R2, R0, RZ, 0x4 ;  /* 0x0000000002007211 */ /* 0x000fe600078f20ff */
[----:B------:R-:W-:Y:S01]  /*4fa0*/  @!P0 SHF.R.U64 R3, R12, 0x10, R13 ;  /* 0x000000100c038819 */ /* 0x000fe2000000120d */
[----:B------:R-:W-:Y:S01]  /*4fb0*/  @!P0 HADD2.F32 R8, -RZ, R38.H0_H0 ;  /* 0x20000026ff088230 */ /* 0x000fe20000004100 */
[----:B------:R-:W-:Y:S01]  /*4fc0*/  LEA.HI.SX32 R0, R0, R89, 0x1c ;  /* 0x0000005900007211 */ /* 0x000fe200078fe2ff */
[----:B------:R-:W-:Y:S01]  /*4fd0*/  @!P0 HADD2.F32 R22, -RZ, R39.H1_H1 ;  /* 0x30000027ff168230 */ /* 0x000fe20000004100 */
[----:B------:R-:W-:Y:S01]  /*4fe0*/  @!P0 SHF.R.U64 R26, R30, 0x10, R31 ;  /* 0x000000101e1a8819 */ /* 0x000fe2000000121f */
[----:B------:R-:W-:Y:S01]  /*4ff0*/  @!P0 HADD2.F32 R5, -RZ, R3.H0_H0 ;  /* 0x20000003ff058230 */ /* 0x000fe20000004100 */
[----:B------:R-:W-:Y:S02]  /*5000*/  SHF.R.S32.HI R2, RZ, 0x1f, R0 ;  /* 0x0000001fff027819 */ /* 0x000fe40000011400 */
[----:B------:R-:W-:Y:S02]  /*5010*/  SHF.L.U32 R36, R0, 0x3, RZ ;  /* 0x0000000300247819 */ /* 0x000fe400000006ff */
[----:B------:R-:W-:Y:S02]  /*5020*/  LEA.HI R0, R2, R0, RZ, 0x3 ;  /* 0x0000000002007211 */ /* 0x000fe400078f18ff */
[----:B------:R-:W-:Y:S02]  /*5030*/  LOP3.LUT R2, R217, 0x38, R36, 0xf8, !PT ;  /* 0x00000038d9027812 */ /* 0x000fe400078ef824 */
[----:B------:R-:W-:Y:S02]  /*5040*/  SHF.L.U32 R0, R0, 0x8, RZ ;  /* 0x0000000800007819 */ /* 0x000fe400000006ff */
[----:B------:R-:W-:Y:S02]  /*5050*/  LOP3.LUT R2, R2, R112, RZ, 0x3c, !PT ;  /* 0x0000007002027212 */ /* 0x000fe400078e3cff */
[----:B------:R-:W-:Y:S02]  /*5060*/  LOP3.LUT R0, R0, 0x7ffff800, RZ, 0xc0, !PT ;  /* 0x7ffff80000007812 */ /* 0x000fe400078ec0ff */
[----:B------:R-:W-:Y:S02]  /*5070*/  @!P0 SHF.R.U64 R10, R28, 0x10, R29 ;  /* 0x000000101c0a8819 */ /* 0x000fe4000000121d */
[----:B------:R-:W-:Y:S01]  /*5080*/  IADD3 R0, R2, R0, R219 ;  /* 0x0000000002007210 */ /* 0x000fe20007ffe0db */
[----:B------:R-:W-:Y:S01]  /*5090*/  @!P0 HADD2.F32 R2, -RZ, R20.H0_H0 ;  /* 0x20000014ff028230 */ /* 0x000fe20000004100 */
[----:B------:R-:W-:Y:S01]  /*50a0*/  @!P0 SHF.R.U32.HI R11, RZ, 0x10, R15 ;  /* 0x00000010ff0b8819 */ /* 0x000fe2000001160f */
[----:B------:R-:W-:Y:S01]  /*50b0*/  @!P0 HADD2.F32 R10, -RZ, R10.H0_H0 ;  /* 0x2000000aff0a8230 */ /* 0x000fe20000004100 */
[----:B------:R-:W-:Y:S01]  /*50c0*/  @!P0 SHF.R.U32.HI R24, RZ, 0x10, R31 ;  /* 0x00000010ff188819 */ /* 0x000fe2000001161f */
[----:B------:R-:W-:Y:S01]  /*50d0*/  IMAD.SHL.U32 R0, R0, 0x2, RZ ;  /* 0x0000000200007824 */ /* 0x000fe200078e00ff */
[----:B------:R-:W-:Y:S01]  /*50e0*/  @!P0 SHF.R.U32.HI R7, RZ, 0x10, R13 ;  /* 0x00000010ff078819 */ /* 0x000fe2000001160d */
[----:B------:R-:W-:Y:S01]  /*50f0*/  @!P0 HADD2.F32 R11, -RZ, R11.H0_H0 ;  /* 0x2000000bff0b8230 */ /* 0x000fe20000004100 */
[----:B------:R-:W-:Y:S01]  /*5100*/  @!P0 SHF.R.U32.HI R13, RZ, 0x10, R29 ;  /* 0x00000010ff0d8819 */ /* 0x000fe2000001161d */
[----:B------:R-:W-:Y:S01]  /*5110*/  @!P0 HADD2.F32 R24, -RZ, R24.H0_H0 ;  /* 0x20000018ff188230 */ /* 0x000fe20000004100 */
[----:B------:R-:W1:Y:S01]  /*5120*/  LDS.128 R32, [R0+0xc080] ;  /* 0x00c0800000207984 */ /* 0x000e620000000c00 */
[----:B------:R-:W-:Y:S01]  /*5130*/  @!P0 HADD2.F32 R7, -RZ, R7.H0_H0 ;  /* 0x20000007ff078230 */ /* 0x000fe20000004100 */
[----:B------:R-:W-:Y:S01]  /*5140*/  @!P0 SHF.R.U64 R14, R14, 0x10, R15 ;  /* 0x000000100e0e8819 */ /* 0x000fe2000000120f */
[----:B------:R-:W-:Y:S01]  /*5150*/  @!P0 HADD2.F32 R13, -RZ, R13.H0_H0 ;  /* 0x2000000dff0d8230 */ /* 0x000fe20000004100 */
[----:B-1----:R-:W-:Y:S01]  /*5160*/  @!P0 IMAD.MOV.U32 R9, RZ, RZ, R32 ;  /* 0x000000ffff098224 */ /* 0x002fe200078e0020 */
[----:B------:R-:W-:Y:S02]  /*5170*/  @!P0 MOV R0, R16 ;  /* 0x0000001000008202 */ /* 0x000fe40000000f00 */
[----:B------:R-:W-:Y:S02]  /*5180*/  @!P0 MOV R25, R34 ;  /* 0x0000002200198202 */ /* 0x000fe40000000f00 */
[--C-:B------:R-:W-:Y:S01]  /*5190*/  @!P0 HADD2.F32 R6, -RZ, R9.reuse.H0_H0 ;  /* 0x20000009ff068230 */ /* 0x100fe20000004100 */
[----:B------:R-:W-:Y:S01]  /*51a0*/  @!P0 MOV R23, R35 ;  /* 0x0000002300178202 */ /* 0x000fe20000000f00 */
[--C-:B------:R-:W-:Y:S02]  /*51b0*/  @!P0 HADD2.F32 R4, -RZ, R0.reuse.H0_H0 ;  /* 0x20000000ff048230 */ /* 0x100fe40000004100 */
[----:B------:R-:W-:Y:S01]  /*51c0*/  @!P0 HADD2.F32 R9, -RZ, R9.H1_H1 ;  /* 0x30000009ff098230 */ /* 0x000fe20000004100 */
[-C--:B------:R-:W-:Y:S01]  /*51d0*/  @!P0 FMUL.FTZ R15, R6, R2.reuse ;  /* 0x00000002060f8220 */ /* 0x080fe20000410000 */
[----:B------:R-:W-:Y:S01]  /*51e0*/  @!P0 HADD2.F32 R3, -RZ, R0.H1_H1 ;  /* 0x30000000ff038230 */ /* 0x000fe20000004100 */
[C---:B------:R-:W-:Y:S02]  /*51f0*/  @!P0 FMUL.FTZ R0, R4.reuse, R2 ;  /* 0x0000000204008220 */ /* 0x040fe40000410000 */
[-C--:B------:R-:W-:Y:S02]  /*5200*/  @!P0 FMUL.FTZ R12, R9, R5.reuse ;  /* 0x00000005090c8220 */ /* 0x080fe40000410000 */
[C---:B------:R-:W-:Y:S01]  /*5210*/  @!P0 FMUL.FTZ R2, R3.reuse, R5 ;  /* 0x0000000503028220 */ /* 0x040fe20000410000 */
[----:B------:R-:W-:Y:S01]  /*5220*/  @!P0 MOV R5, R33 ;  /* 0x0000002100058202 */ /* 0x000fe20000000f00 */
[----:B------:R-:W-:Y:S01]  /*5230*/  @!P0 FFMA.FTZ R42, R4, R8, -R15 ;  /* 0x00000008042a8223 */ /* 0x000fe2000001080f */
[----:B------:R-:W-:Y:S01]  /*5240*/  @!P0 HADD2.F32 R15, -RZ, R25.H0_H0 ;  /* 0x20000019ff0f8230 */ /* 0x000fe20000004100 */
[----:B------:R-:W-:Y:S02]  /*5250*/  @!P0 IMAD.MOV.U32 R4, RZ, RZ, R17 ;  /* 0x000000ffff048224 */ /* 0x000fe400078e0011 */
[----:B------:R-:W-:Y:S01]  /*5260*/  @!P0 FFMA.FTZ R37, R3, R10, -R12 ;  /* 0x0000000a03258223 */ /* 0x000fe2000001080c */
[--C-:B------:R-:W-:Y:S01]  /*5270*/  @!P0 HADD2.F32 R12, -RZ, R5.reuse.H1_H1 ;  /* 0x30000005ff0c8230 */ /* 0x100fe20000004100 */
[----:B------:R-:W-:Y:S01]  /*5280*/  @!P0 FFMA.FTZ R0, R6, R8, R0 ;  /* 0x0000000806008223 */ /* 0x000fe20000010000 */
[----:B------:R-:W-:Y:S01]  /*5290*/  @!P0 HADD2.F32 R8, -RZ, R5.H0_H0 ;  /* 0x20000005ff088230 */ /* 0x000fe20000004100 */
[----:B------:R-:W-:Y:S01]  /*52a0*/  @!P0 FFMA.FTZ R2, R9, R10, R2 ;  /* 0x0000000a09028223 */ /* 0x000fe20000010002 */
[----:B------:R-:W-:Y:S01]  /*52b0*/  @!P0 HADD2.F32 R3, -RZ, R20.H1_H1 ;  /* 0x30000014ff038230 */ /* 0x000fe20000004100 */
[----:B------:R-:W-:Y:S01]  /*52c0*/  @!P0 FMUL.FTZ R10, R12, R7 ;  /* 0x000000070c0a8220 */ /* 0x000fe20000410000 */
[----:B------:R-:W-:Y:S02]  /*52d0*/  @!P0 HADD2.F32 R5, -RZ, R4.H1_H1 ;  /* 0x30000004ff058230 */ /* 0x000fe40000004100 */
[----:B------:R-:W-:Y:S02]  /*52e0*/  @!P0 HADD2.F32 R9, -RZ, R38.H1_H1 ;  /* 0x30000026ff098230 */ /* 0x000fe40000004100 */
[----:B------:R-:W-:Y:S01]  /*52f0*/  @!P0 HADD2.F32 R6, -RZ, R4.H0_H0 ;  /* 0x20000004ff068230 */ /* 0x000fe20000004100 */
[----:B------:R-:W-:Y:S01]  /*5300*/  @!P0 FMUL.FTZ R4, R8, R3 ;  /* 0x0000000308048220 */ /* 0x000fe20000410000 */
[----:B------:R-:W-:Y:S01]  /*5310*/  @!P0 HADD2.F32 R20, -RZ, R39.H0_H0 ;  /* 0x20000027ff148230 */ /* 0x000fe20000004100 */
[C---:B------:R-:W-:Y:S02]  /*5320*/  @!P0 FFMA.FTZ R29, R5.reuse, R13, -R10 ;  /* 0x0000000d051d8223 */ /* 0x040fe4000001080a */
[----:B------:R-:W-:Y:S02]  /*5330*/  @!P0 IMAD.MOV.U32 R10, RZ, RZ, R18 ;  /* 0x000000ffff0a8224 */ /* 0x000fe400078e0012 */
[C---:B------:R-:W-:Y:S02]  /*5340*/  @!P0 FMUL.FTZ R3, R6.reuse, R3 ;  /* 0x0000000306038220 */ /* 0x040fe40000410000 */
[----:B------:R-:W-:Y:S01]  /*5350*/  @!P0 FFMA.FTZ R28, R6, R9, -R4 ;  /* 0x00000009061c8223 */ /* 0x000fe20000010804 */
[----:B------:R-:W-:Y:S01]  /*5360*/  @!P0 HADD2.F32 R6, -RZ, R10.H0_H0 ;  /* 0x2000000aff068230 */ /* 0x000fe20000004100 */
[----:B------:R-:W-:Y:S01]  /*5370*/  @!P0 FMUL.FTZ R4, R5, R7 ;  /* 0x0000000705048220 */ /* 0x000fe20000410000 */
[--C-:B------:R-:W-:Y:S01]  /*5380*/  @!P0 HADD2.F32 R5, -RZ, R21.reuse.H0_H0 ;  /* 0x20000015ff058230 */ /* 0x100fe20000004100 */
[----:B------:R-:W-:Y:S01]  /*5390*/  @!P0 FFMA.FTZ R3, R8, R9, R3 ;  /* 0x0000000908038223 */ /* 0x000fe20000010003 */
[----:B------:R-:W-:Y:S01]  /*53a0*/  @!P0 F2FP.PACK_AB R29, R29, R28 ;  /* 0x0000001c1d1d823e */ /* 0x000fe200000000ff */
[----:B------:R-:W-:Y:S01]  /*53b0*/  @!P0 IMAD.MOV.U32 R9, RZ, RZ, R19 ;  /* 0x000000ffff098224 */ /* 0x000fe200078e0013 */
[----:B------:R-:W-:Y:S01]  /*53c0*/  @!P0 F2FP.PACK_AB R28, R37, R42 ;  /* 0x0000002a251c823e */ /* 0x000fe200000000ff */
[-C--:B------:R-:W-:Y:S01]  /*53d0*/  @!P0 FMUL.FTZ R7, R15, R5.reuse ;  /* 0x000000050f078220 */ /* 0x080fe20000410000 */
[----:B------:R-:W-:Y:S01]  /*53e0*/  @!P0 HADD2.F32 R8, -RZ, R21.H1_H1 ;  /* 0x30000015ff088230 */ /* 0x000fe20000004100 */
[C---:B------:R-:W-:Y:S01]  /*53f0*/  @!P0 FMUL.FTZ R5, R6.reuse, R5 ;  /* 0x0000000506058220 */ /* 0x040fe20000410000 */
[----:B------:R-:W-:Y:S01]  /*5400*/  @!P0 HADD2.F32 R21, -RZ, R23.H0_H0 ;  /* 0x20000017ff158230 */ /* 0x000fe20000004100 */
[----:B------:R-:W-:Y:S01]  /*5410*/  @!P0 FFMA.FTZ R31, R6, R20, -R7 ;  /* 0x00000014061f8223 */ /* 0x000fe20000010807 */
[----:B------:R-:W-:Y:S01]  /*5420*/  @!P0 HADD2.F32 R7, -RZ, R9.H0_H0 ;  /* 0x20000009ff078230 */ /* 0x000fe20000004100 */
[----:B------:R-:W-:Y:S01]  /*5430*/  @!P0 FFMA.FTZ R4, R12, R13, R4 ;  /* 0x0000000d0c048223 */ /* 0x000fe20000010004 */
[----:B------:R-:W-:Y:S01]  /*5440*/  @!P0 MOV R16, R28 ;  /* 0x0000001c00108202 */ /* 0x000fe20000000f00 */
[----:B------:R-:W-:Y:S01]  /*5450*/  @!P0 FMUL.FTZ R6, R21, R8 ;  /* 0x0000000815068220 */ /* 0x000fe20000410000 */
[----:B------:R-:W-:Y:S01]  /*5460*/  @!P0 HADD2.F32 R23, -RZ, R23.H1_H1 ;  /* 0x30000017ff178230 */ /* 0x000fe20000004100 */
[----:B------:R-:W-:Y:S01]  /*5470*/  @!P0 FFMA.FTZ R5, R15, R20, R5 ;  /* 0x000000140f058223 */ /* 0x000fe20000010005 */
[----:B------:R-:W-:Y:S01]  /*5480*/  @!P0 F2FP.PACK_AB R3, R4, R3 ;  /* 0x000000030403823e */ /* 0x000fe200000000ff */
[C---:B------:R-:W-:Y:S01]  /*5490*/  @!P0 FFMA.FTZ R30, R7.reuse, R22, -R6 ;  /* 0x00000016071e8223 */ /* 0x040fe20000010806 */
[----:B------:R-:W-:Y:S01]  /*54a0*/  @!P0 HADD2.F32 R6, -RZ, R9.H1_H1 ;  /* 0x30000009ff068230 */ /* 0x000fe20000004100 */
[----:B------:R-:W-:Y:S01]  /*54b0*/  @!P0 FMUL.FTZ R7, R7, R8 ;  /* 0x0000000807078220 */ /* 0x000fe20000410000 */
[----:B------:R-:W-:Y:S01]  /*54c0*/  @!P0 HADD2.F32 R9, -RZ, R14.H0_H0 ;  /* 0x2000000eff098230 */ /* 0x000fe20000004100 */
[-C--:B------:R-:W-:Y:S01]  /*54d0*/  @!P0 FMUL.FTZ R8, R23, R11.reuse ;  /* 0x0000000b17088220 */ /* 0x080fe20000410000 */
[----:B------:R-:W-:Y:S01]  /*54e0*/  @!P0 HADD2.F32 R14, -RZ, R25.H1_H1 ;  /* 0x30000019ff0e8230 */ /* 0x000fe20000004100 */
[----:B------:R-:W-:Y:S02]  /*54f0*/  @!P0 IMAD.MOV.U32 R17, RZ, RZ, R29 ;  /* 0x000000ffff118224 */ /* 0x000fe400078e001d */
[C---:B------:R-:W-:Y:S02]  /*5500*/  @!P0 FFMA.FTZ R25, R6.reuse, R24, -R8 ;  /* 0x0000001806198223 */ /* 0x040fe40000010808 */
[----:B------:R-:W-:Y:S01]  /*5510*/  @!P0 FMUL.FTZ R8, R6, R11 ;  /* 0x0000000b06088220 */ /* 0x000fe20000410000 */
[----:B------:R-:W-:Y:S01]  /*5520*/  @!P0 HADD2.F32 R11, -RZ, R26.H0_H0 ;  /* 0x2000001aff0b8230 */ /* 0x000fe20000004100 */
[----:B----4-:R-:W-:Y:S01]  /*5530*/  LEA R26, P1, R56, R40, 0x1 ;  /* 0x00000028381a7211 */ /* 0x010fe200078208ff */
[----:B------:R-:W-:Y:S01]  /*5540*/  @!P0 HADD2.F32 R6, -RZ, R10.H1_H1 ;  /* 0x3000000aff068230 */ /* 0x000fe20000004100 */
[----:B------:R-:W-:Y:S01]  /*5550*/  @!P0 F2FP.PACK_AB R25, R25, R30 ;  /* 0x0000001e1919823e */ /* 0x000fe200000000ff */
[----:B------:R-:W-:Y:S01]  /*5560*/  @!P0 FMUL.FTZ R10, R14, R9 ;  /* 0x000000090e0a8220 */ /* 0x000fe20000410000 */
[----:B---3--:R-:W-:Y:S01]  /*5570*/  LEA.HI.X R27, R56, R41, R84, 0x1, P1 ;  /* 0x00000029381b7211 */ /* 0x008fe200008f0c54 */
[----:B------:R-:W-:Y:S02]  /*5580*/  @!P0 IMAD.MOV.U32 R33, RZ, RZ, R3 ;  /* 0x000000ffff218224 */ /* 0x000fe400078e0003 */
[C---:B------:R-:W-:Y:S02]  /*5590*/  @!P0 FFMA.FTZ R10, R6.reuse, R11, -R10 ;  /* 0x0000000b060a8223 */ /* 0x040fe4000001080a */
[----:B------:R-:W-:Y:S01]  /*55a0*/  @!P0 FMUL.FTZ R6, R6, R9 ;  /* 0x0000000906068220 */ /* 0x000fe20000410000 */
[----:B------:R-:W-:Y:S01]  /*55b0*/  @!P0 F2FP.PACK_AB R9, R2, R0 ;  /* 0x000000000209823e */ /* 0x000fe200000000ff */
[----:B------:R-:W-:Y:S01]  /*55c0*/  @!P0 IMAD.MOV.U32 R19, RZ, RZ, R25 ;  /* 0x000000ffff138224 */ /* 0x000fe200078e0019 */
[----:B------:R-:W-:Y:S01]  /*55d0*/  @!P0 F2FP.PACK_AB R10, R10, R31 ;  /* 0x0000001f0a0a823e */ /* 0x000fe200000000ff */
[----:B------:R-:W-:Y:S01]  /*55e0*/  @!P0 FFMA.FTZ R6, R14, R11, R6 ;  /* 0x0000000b0e068223 */ /* 0x000fe20000010006 */
[----:B------:R-:W-:Y:S01]  /*55f0*/  @!P0 MOV R32, R9 ;  /* 0x0000000900208202 */ /* 0x000fe20000000f00 */
[----:B------:R-:W-:Y:S01]  /*5600*/  @!P0 FFMA.FTZ R7, R21, R22, R7 ;  /* 0x0000001615078223 */ /* 0x000fe20000010007 */
[----:B------:R-:W-:Y:S01]  /*5610*/  @!P0 MOV R18, R10 ;  /* 0x0000000a00128202 */ /* 0x000fe20000000f00 */
[----:B------:R-:W-:Y:S01]  /*5620*/  @!P0 FFMA.FTZ R8, R23, R24, R8 ;  /* 0x0000001817088223 */ /* 0x000fe20000010008 */
[----:B------:R-:W-:Y:S03]  /*5630*/  @!P0 F2FP.PACK_AB R2, R6, R5 ;  /* 0x000000050602823e */ /* 0x000fe600000000ff */
[----:B------:R1:W-:Y:S01]  /*5640*/  ST.E.128 [R26.64], R16 ;  /* 0x000000101a007985 */ /* 0x0003e2000c101d08 */
[----:B------:R-:W-:Y:S02]  /*5650*/  @!P0 F2FP.PACK_AB R0, R8, R7 ;  /* 0x000000070800823e */ /* 0x000fe400000000ff */
[----:B------:R-:W-:Y:S03]  /*5660*/  @!P0 MOV R34, R2 ;  /* 0x0000000200228202 */ /* 0x000fe60000000f00 */
[----:B------:R-:W-:Y:S01]  /*5670*/  @!P0 IMAD.MOV.U32 R35, RZ, RZ, R0 ;  /* 0x000000ffff238224 */ /* 0x000fe200078e0000 */
[----:B------:R-:W-:Y:S11]  /*5680*/  ISETP.GE.AND P0, PT, R36, c[0x0][0x1d4], PT ;  /* 0x0000750024007a0c */ /* 0x000ff60003f06270 */
[----:B------:R-:W-:Y:S02]  /*5690*/  @!UPT UIADD3 URZ, URZ, URZ, URZ ;  /* 0x0000003f3f3ff290 */ /* 0x000fe4000fffe03f */
[----:B------:R-:W-:-:S05]  /*56a0*/  @P0 BRA `(.L_x_180) ;  /* 0x000001f000000947 */ /* 0x000fca0003800000 */
[C---:B------:R-:W-:Y:S04]  /*56b0*/  LEA R2, P0, R36.reuse, R40, 0x1 ;  /* 0x0000002824027211 */ /* 0x040fe800078008ff */
[----:B------:R-:W-:Y:S05]  /*56c0*/  LEA.HI.X.SX32 R3, R36, R41, 0x1, P0 ;  /* 0x0000002924037211 */ /* 0x000fea00000f0eff */
[----:B------:R2:W-:Y:S01]  /*56d0*/  ST.E.128 [R2.64], R32 ;  /* 0x0000002002007985 */ /* 0x0005e2000c101d08 */
[----:B------:R-:W-:-:S05]  /*56e0*/  BRA `(.L_x_180) ;  /* 0x000001b000007947 */ /* 0x000fca0003800000 */
.L_x_176:
[----:B------:R1:W2:Y:S01]  /*56f0*/  SHFL.IDX PT, R2, R18, RZ, 0x181f ;  /* 0x00181fff12027589 */ /* 0x0002a200000e0000 */
[----:B------:R-:W-:Y:S03]  /*5700*/  IMAD.IADD R3, R55, 0x1, -R52 ;  /* 0x0000000137037824 */ /* 0x000fe600078e0a34 */
[----:B------:R1:W3:Y:S02]  /*5710*/  SHFL.IDX PT, R0, R20, RZ, 0x181f ;  /* 0x00181fff14007589 */ /* 0x0002e400000e0000 */
[----:B------:R-:W-:Y:S04]  /*5720*/  IMNMX R51, R3, 0x20, PT ;  /* 0x0000002003337817 */ /* 0x000fe80003800200 */
[----:B------:R-:W-:Y:S11]  /*5730*/  ISETP.GT.AND P0, PT, R51, R208, PT ;  /* 0x000000d03300720c */ /* 0x000ff60003f04270 */
[----:B------:R-:W-:Y:S02]  /*5740*/  @!UPT UIADD3 URZ, URZ, URZ, URZ ;  /* 0x0000003f3f3ff290 */ /* 0x000fe4000fffe03f */
[----:B------:R-:W-:-:S05]  /*5750*/  @!P0 BRA `(.L_x_180) ;  /* 0x0000014000008947 */ /* 0x000fca0003800000 */
[C---:B------:R-:W-:Y:S02]  /*5760*/  ISETP.GE.AND P2, PT, R132.reuse, c[0x0][0x1d4], PT ;  /* 0x0000750084007a0c */ /* 0x040fe40003f46270 */
[----:B------:R-:W-:Y:S02]  /*5770*/  ISETP.GE.AND P3, PT, R135, c[0x0][0x1d4], PT ;  /* 0x0000750087007a0c */ /* 0x000fe40003f66270 */
[C---:B------:R-:W-:Y:S09]  /*5780*/  ISETP.GE.AND P1, PT, R199.reuse, c[0x0][0x1d4], PT ;  /* 0x00007500c7007a0c */ /* 0x040ff20003f26270 */
[----:B------:R-:W4:Y:S01]  /*5790*/  @!P2 LDS.128 R12, [R198+0xc080] ;  /* 0x00c08000c60ca984 */ /* 0x000f220000000c00 */
[C---:B---3--:R-:W-:Y:S04]  /*57a0*/  @!P2 LEA R4, P0, R132.reuse, R0, 0x1 ;  /* 0x000000008404a211 */ /* 0x048fe800078008ff */
[----:B--2---:R-:W-:Y:S02]  /*57b0*/  @!P2 LEA.HI.X R5, R132, R2, R133, 0x1, P0 ;  /* 0x000000028405a211 */ /* 0x004fe400000f0c85 */
[C---:B------:R-:W-:Y:S04]  /*57c0*/  @!P3 LEA R8, P0, R204.reuse, R0, 0x1 ;  /* 0x00000000cc08b211 */ /* 0x040fe800078008ff */
[----:B------:R-:W-:Y:S02]  /*57d0*/  @!P3 LEA.HI.X R9, R204, R2, R209, 0x1, P0 ;  /* 0x00000002cc09b211 */ /* 0x000fe400000f0cd1 */
[C---:B------:R-:W-:Y:S04]  /*57e0*/  @!P1 LEA R6, P0, R199.reuse, R0, 0x1 ;  /* 0x00000000c7069211 */ /* 0x040fe800078008ff */
[----:B------:R-:W-:Y:S02]  /*57f0*/  @!P1 LEA.HI.X R7, R199, R2, R211, 0x1, P0 ;  /* 0x00000002c7079211 */ /* 0x000fe400000f0cd3 */
[C---:B------:R-:W-:Y:S01]  /*5800*/  ISETP.GE.AND P0, PT, R200.reuse, c[0x0][0x1d4], PT ;  /* 0x00007500c8007a0c */ /* 0x040fe20003f06270 */
[----:B----4-:R2:W-:Y:S04]  /*5810*/  @!P2 ST.E.128 [R4.64], R12 ;  /* 0x0000000c0400a985 */ /* 0x0105e8000c101d08 */
[----:B------:R-:W3:Y:S08]  /*5820*/  @!P3 LDS.128 R12, [R198+0xd080] ;  /* 0x00d08000c60cb984 */ /* 0x000ef00000000c00 */
[C---:B--2---:R-:W-:Y:S04]  /*5830*/  @!P0 LEA R4, P2, R200.reuse, R0, 0x1 ;  /* 0x00000000c8048211 */ /* 0x044fe800078408ff */
[----:B------:R-:W-:Y:S01]  /*5840*/  @!P0 LEA.HI.X R5, R200, R2, R210, 0x1, P2 ;  /* 0x00000002c8058211 */ /* 0x000fe200010f0cd2 */
[----:B---3--:R-:W-:Y:S04]  /*5850*/  @!P3 ST.E.128 [R8.64], R12 ;  /* 0x0000000c0800b985 */ /* 0x008fe8000c101d08 */
[----:B------:R-:W2:Y:S04]  /*5860*/  @!P1 LDS.128 R8, [R198+0xe080] ;  /* 0x00e08000c6089984 */ /* 0x000ea80000000c00 */
[----:B--2---:R-:W-:Y:S04]  /*5870*/  @!P1 ST.E.128 [R6.64], R8 ;  /* 0x0000000806009985 */ /* 0x004fe8000c101d08 */
[----:B------:R-:W2:Y:S04]  /*5880*/  @!P0 LDS.128 R8, [R198+0xf080] ;  /* 0x00f08000c6088984 */ /* 0x000ea80000000c00 */
[----:B--2---:R2:W-:Y:S02]  /*5890*/  @!P0 ST.E.128 [R4.64], R8 ;  /* 0x0000000804008985 */ /* 0x0045e4000c101d08 */
.L_x_180:
[----:B------:R-:W-:Y:S05]  /*58a0*/  BSYNC B1 ;  /* 0x0000000000017941 */ /* 0x000fea0003800000 */
.L_x_175:
[----:B---3--:R-:W-:Y:S01]  /*58b0*/  IMAD R0, R53, c[0x0][0x208], RZ ;  /* 0x0000820035007a24 */ /* 0x008fe200078e02ff */
[----:B------:R-:W-:Y:S01]  /*58c0*/  LOP3.LUT P2, RZ, R207, 0x1, RZ, 0xc0, !PT ;  /* 0x00000001cfff7812 */ /* 0x000fe2000784c0ff */
[C---:B-12--5:R-:W-:Y:S01]  /*58d0*/  IMAD.WIDE.U32 R2, R50.reuse, c[0x0][0x208], RZ ;  /* 0x0000820032027a25 */ /* 0x066fe200078e00ff */
[----:B------:R-:W-:Y:S03]  /*58e0*/  BSSY B0, `(.L_x_191) ;  /* 0x0000038000007945 */ /* 0x000fe60003800000 */
[----:B------:R-:W-:Y:S05]  /*58f0*/  IMAD R0, R50, c[0x0][0x20c], R0 ;  /* 0x0000830032007a24 */ /* 0x000fea00078e0200 */
[----:B------:R-:W-:Y:S01]  /*5900*/  IADD3 R3, R3, R0, RZ ;  /* 0x0000000003037210 */ /* 0x000fe20007ffe0ff */
[----:B------:R-:W-:Y:S04]  /*5910*/  IMAD R0, R54, c[0x0][0x218], RZ ;  /* 0x0000860036007a24 */ /* 0x000fe800078e02ff */
[C---:B------:R-:W-:Y:S04]  /*5920*/  IMAD.WIDE.U32 R2, R49.reuse, c[0x0][0x218], R2 ;  /* 0x0000860031027a25 */ /* 0x040fe800078e0002 */
[----:B------:R-:W-:Y:S01]  /*5930*/  IMAD R0, R49, c[0x0][0x21c], R0 ;  /* 0x0000870031007a24 */ /* 0x000fe200078e0200 */
[----:B------:R-:W-:Y:S04]  /*5940*/  IADD3 R6, P0, R76, R2, RZ ;  /* 0x000000024c067210 */ /* 0x000fe80007f1e0ff */
[----:B------:R-:W-:Y:S02]  /*5950*/  IADD3.X R7, R94, R3, R0, P0, !PT ;  /* 0x000000035e077210 */ /* 0x000fe400007fe400 */
[----:B------:R-:W-:Y:S04]  /*5960*/  IADD3 R0, R95, -R52, RZ ;  /* 0x800000345f007210 */ /* 0x000fe80007ffe0ff */
[----:B------:R-:W-:Y:S11]  /*5970*/  ISETP.GE.AND P0, PT, R0, 0x1, PT ;  /* 0x000000010000780c */ /* 0x000ff60003f06270 */
[----:B------:R-:W-:Y:S02]  /*5980*/  @!UPT UIADD3 URZ, URZ, URZ, URZ ;  /* 0x0000003f3f3ff290 */ /* 0x000fe4000fffe03f */
[----:B------:R-:W-:Y:S01]  /*5990*/  @P0 IMAD.WIDE R4, R45, 0x20, R58 ;  /* 0x000000202d040825 */ /* 0x000fe200078e023a */
[----:B------:R-:W-:Y:S03]  /*59a0*/  @P0 MOV R3, R92 ;  /* 0x0000005c00030202 */ /* 0x000fe60000000f00 */
[----:B------:R-:W-:Y:S02]  /*59b0*/  @P0 IMAD R0, R5, c[0x0][0x258], RZ ;  /* 0x0000960005000a24 */ /* 0x000fe400078e02ff */
[----:B------:R-:W-:Y:S02]  /*59c0*/  @P0 IMAD.MOV.U32 R2, RZ, RZ, R78 ;  /* 0x000000ffff020224 */ /* 0x000fe400078e004e */
[C---:B------:R-:W-:Y:S02]  /*59d0*/  @P0 IMAD R0, R4.reuse, c[0x0][0x25c], R0 ;  /* 0x0000970004000a24 */ /* 0x040fe400078e0200 */
[----:B------:R-:W-:Y:S04]  /*59e0*/  @P0 IMAD.WIDE.U32 R2, R4, c[0x0][0x258], R2 ;  /* 0x0000960004020a25 */ /* 0x000fe800078e0002 */
[----:B------:R-:W-:Y:S01]  /*59f0*/  @P0 IMAD.IADD R0, R3, 0x1, R0 ;  /* 0x0000000103000824 */ /* 0x000fe200078e0200 */
[C---:B------:R-:W-:Y:S04]  /*5a00*/  @P0 LEA R4, P1, R2.reuse, c[0x0][0x250], 0x1 ;  /* 0x0000940002040a11 */ /* 0x040fe800078208ff */
[----:B------:R-:W-:Y:S02]  /*5a10*/  @P0 LEA.HI.X R5, R2, c[0x0][0x254], R0, 0x1, P1 ;  /* 0x0000950002050a11 */ /* 0x000fe400008f0c00 */
[C---:B------:R-:W-:Y:S03]  /*5a20*/  LEA R0, P1, R6.reuse, c[0x0][0x1f8], 0x1 ;  /* 0x00007e0006007a11 */ /* 0x040fe600078208ff */
[----:B------:R-:W-:Y:S01]  /*5a30*/  @!PT LDS RZ, [RZ] ;  /* 0x00000000fffff984 */ /* 0x000fe20000000800 */
[----:B------:R-:W-:Y:S01]  /*5a40*/  @!PT LDS RZ, [RZ] ;  /* 0x00000000fffff984 */ /* 0x000fe20000000800 */
[----:B------:R-:W-:Y:S01]  /*5a50*/  @!PT LDS RZ, [RZ] ;  /* 0x00000000fffff984 */ /* 0x000fe20000000800 */
[----:B------:R1:W-:Y:S01]  /*5a60*/  @P0 LDGSTS.E.BYPASS.LTC128B.128 [R198+0x8080], [R4.64], !P2 ;  /* 0x0808000004c60fae */ /* 0x0003e2000d101d48 */
[----:B------:R-:W-:Y:S03]  /*5a70*/  LEA.HI.X R2, R6, c[0x0][0x1fc], R7, 0x1, P1 ;  /* 0x00007f0006027a11 */ /* 0x000fe600008f0c07 */
[----:B------:R1:W-:Y:S04]  /*5a80*/  @P0 LDGSTS.E.BYPASS.LTC128B.128 [R198+0x9080], [R4.64+0x80], !P6 ;  /* 0x0908008004c60fae */ /* 0x0003e8000f101d48 */
[----:B------:R1:W-:Y:S04]  /*5a90*/  @P0 LDGSTS.E.BYPASS.LTC128B.128 [R198+0xa080], [R4.64+0x100], !P5 ;  /* 0x0a08010004c60fae */ /* 0x0003e8000e901d48 */
[----:B------:R1:W-:Y:S01]  /*5aa0*/  @P0 LDGSTS.E.BYPASS.LTC128B.128 [R198+0xb080], [R4.64+0x180], !P4 ;  /* 0x0b08018004c60fae */ /* 0x0003e2000e101d48 */
[----:B------:R-:W-:Y:S03]  /*5ab0*/  ISETP.GT.AND P0, PT, R51, R208, PT ;  /* 0x000000d03300720c */ /* 0x000fe60003f04270 */
[----:B------:R-:W0:Y:S04]  /*5ac0*/  LDGDEPBAR ;  /* 0x00000000000079af */ /* 0x000e280000000000 */
[----:B------:R-:W2:Y:S04]  /*5ad0*/  SHFL.IDX PT, R0, R0, RZ, 0x181f ;  /* 0x00181fff00007589 */ /* 0x000ea800000e0000 */
[----:B------:R-:W3:Y:S01]  /*5ae0*/  SHFL.IDX PT, R2, R2, RZ, 0x181f ;  /* 0x00181fff02027589 */ /* 0x000ee200000e0000 */
[----:B------:R-:W-:Y:S04]  /*5af0*/  DEPBAR.LE SB0, 0x0 ;  /* 0x000080000000791a */ /* 0x000fe80000000000 */
[----:B------:R-:W-:Y:S06]  /*5b00*/  BAR.SYNC.DEFER_BLOCKING 0x0 ;  /* 0x0000000000007b1d */ /* 0x000fec0000010000 */
[----:B------:R-:W-:-:S05]  /*5b10*/  @!P0 BRA `(.L_x_192) ;  /* 0x0000014000008947 */ /* 0x000fca0003800000 */
[C---:B-123--:R-:W-:Y:S02]  /*5b20*/  ISETP.GE.AND P2, PT, R132.reuse, c[0x0][0x1d4], PT ;  /* 0x0000750084007a0c */ /* 0x04efe40003f46270 */
[----:B------:R-:W-:Y:S02]  /*5b30*/  ISETP.GE.AND P3, PT, R135, c[0x0][0x1d4], PT ;  /* 0x0000750087007a0c */ /* 0x000fe40003f66270 */
[C---:B------:R-:W-:Y:S09]  /*5b40*/  ISETP.GE.AND P1, PT, R199.reuse, c[0x0][0x1d4], PT ;  /* 0x00007500c7007a0c */ /* 0x040ff20003f26270 */
[----:B------:R-:W1:Y:S01]  /*5b50*/  @!P2 LDS.128 R12, [R198+0x8080] ;  /* 0x00808000c60ca984 */ /* 0x000e620000000c00 */
[C---:B------:R-:W-:Y:S04]  /*5b60*/  @!P2 LEA R4, P0, R132.reuse, R0, 0x1 ;  /* 0x000000008404a211 */ /* 0x040fe800078008ff */
[----:B------:R-:W-:Y:S02]  /*5b70*/  @!P2 LEA.HI.X R5, R132, R2, R133, 0x1, P0 ;  /* 0x000000028405a211 */ /* 0x000fe400000f0c85 */
[C---:B------:R-:W-:Y:S04]  /*5b80*/  @!P3 LEA R8, P0, R204.reuse, R0, 0x1 ;  /* 0x00000000cc08b211 */ /* 0x040fe800078008ff */
[----:B------:R-:W-:Y:S02]  /*5b90*/  @!P3 LEA.HI.X R9, R204, R2, R209, 0x1, P0 ;  /* 0x00000002cc09b211 */ /* 0x000fe400000f0cd1 */
[C---:B------:R-:W-:Y:S04]  /*5ba0*/  @!P1 LEA R6, P0, R199.reuse, R0, 0x1 ;  /* 0x00000000c7069211 */ /* 0x040fe800078008ff */
[----:B------:R-:W-:Y:S02]  /*5bb0*/  @!P1 LEA.HI.X R7, R199, R2, R211, 0x1, P0 ;  /* 0x00000002c7079211 */ /* 0x000fe400000f0cd3 */
[C---:B------:R-:W-:Y:S01]  /*5bc0*/  ISETP.GE.AND P0, PT, R200.reuse, c[0x0][0x1d4], PT ;  /* 0x00007500c8007a0c */ /* 0x040fe20003f06270 */
[----:B-1----:R1:W-:Y:S04]  /*5bd0*/  @!P2 ST.E.128 [R4.64], R12 ;  /* 0x0000000c0400a985 */ /* 0x0023e8000c101d08 */
[----:B------:R-:W2:Y:S08]  /*5be0*/  @!P3 LDS.128 R12, [R198+0x9080] ;  /* 0x00908000c60cb984 */ /* 0x000eb00000000c00 */
[C---:B-1----:R-:W-:Y:S04]  /*5bf0*/  @!P0 LEA R4, P2, R200.reuse, R0, 0x1 ;  /* 0x00000000c8048211 */ /* 0x042fe800078408ff */
[----:B------:R-:W-:Y:S01]  /*5c00*/  @!P0 LEA.HI.X R5, R200, R2, R210, 0x1, P2 ;  /* 0x00000002c8058211 */ /* 0x000fe200010f0cd2 */
[----:B--2---:R-:W-:Y:S04]  /*5c10*/  @!P3 ST.E.128 [R8.64], R12 ;  /* 0x0000000c0800b985 */ /* 0x004fe8000c101d08 */
[----:B------:R-:W1:Y:S04]  /*5c20*/  @!P1 LDS.128 R8, [R198+0xa080] ;  /* 0x00a08000c6089984 */ /* 0x000e680000000c00 */
[----:B-1----:R-:W-:Y:S04]  /*5c30*/  @!P1 ST.E.128 [R6.64], R8 ;  /* 0x0000000806009985 */ /* 0x002fe8000c101d08 */
[----:B------:R-:W1:Y:S04]  /*5c40*/  @!P0 LDS.128 R8, [R198+0xb080] ;  /* 0x00b08000c6088984 */ /* 0x000e680000000c00 */
[----:B-1----:R1:W-:Y:S02]  /*5c50*/  @!P0 ST.E.128 [R4.64], R8 ;  /* 0x0000000804008985 */ /* 0x0023e4000c101d08 */
.L_x_192:
[----:B-123--:R-:W-:Y:S05]  /*5c60*/  BSYNC B0 ;  /* 0x0000000000007941 */ /* 0x00efea0003800000 */
.L_x_191:
[C---:B------:R-:W-:Y:S02]  /*5c70*/  ISETP.GT.AND P0, PT, R45.reuse, R80, PT ;  /* 0x000000502d00720c */ /* 0x040fe40003f04270 */
[----:B------:R-:W-:Y:S02]  /*5c80*/  IADD3 R45, R45, -0x1, RZ ;  /* 0xffffffff2d2d7810 */ /* 0x000fe40007ffe0ff */
[----:B------:R-:W-:Y:S09]  /*5c90*/  LOP3.LUT P2, RZ, R207, 0x1, RZ, 0xc0, !PT ;  /* 0x00000001cfff7812 */ /* 0x000ff2000784c0ff */
[----:B------:R-:W-:Y:S01]  /*5ca0*/  @P0 SHF.R.S32.HI R4, RZ, 0x1f, R45 ;  /* 0x0000001fff040819 */ /* 0x000fe2000001142d */
[----:B------:R-:W-:Y:S02]  /*5cb0*/  @P0 IMAD R0, R104, R45, RZ ;  /* 0x0000002d68000224 */ /* 0x000fe400078e02ff */
[----:B------:R-:W-:Y:S02]  /*5cc0*/  @P0 IMAD.MOV.U32 R2, RZ, RZ, R62 ;  /* 0x000000ffff020224 */ /* 0x000fe400078e003e */
[----:B------:R-:W-:Y:S02]  /*5cd0*/  @P0 IMAD.MOV.U32 R3, RZ, RZ, R61 ;  /* 0x000000ffff030224 */ /* 0x000fe400078e003d */
[-C--:B------:R-:W-:Y:S02]  /*5ce0*/  @P0 IMAD R0, R4, R107.reuse, R0 ;  /* 0x0000006b04000224 */ /* 0x080fe400078e0200 */
[----:B------:R-:W-:Y:S04]  /*5cf0*/  @P0 IMAD.WIDE.U32 R2, R45, R107, R2 ;  /* 0x0000006b2d020225 */ /* 0x000fe800078e0002 */
[----:B------:R-:W-:Y:S01]  /*5d00*/  @P0 IMAD.IADD R0, R3, 0x1, R0 ;  /* 0x0000000103000824 */ /* 0x000fe200078e0200 */
[C---:B------:R-:W-:Y:S04]  /*5d10*/  @P0 LEA R4, P1, R2.reuse, c[0x0][0x220], 0x1 ;  /* 0x0000880002040a11 */ /* 0x040fe800078208ff */
[----:B------:R-:W-:Y:S05]  /*5d20*/  @P0 LEA.HI.X R5, R2, c[0x0][0x224], R0, 0x1, P1 ;  /* 0x0000890002050a11 */ /* 0x000fea00008f0c00 */
[----:B------:R-:W-:Y:S01]  /*5d30*/  @!PT LDS RZ, [RZ] ;  /* 0x00000000fffff984 */ /* 0x000fe20000000800 */
[----:B------:R-:W-:Y:S01]  /*5d40*/  @!PT LDS RZ, [RZ] ;  /* 0x00000000fffff984 */ /* 0x000fe20000000800 */
[----:B------:R-:W-:Y:S01]  /*5d50*/  @!PT LDS RZ, [RZ] ;  /* 0x00000000fffff984 */ /* 0x000fe20000000800 */
[----:B------:R1:W-:Y:S04]  /*5d60*/  @P0 LDGSTS.E.BYPASS.LTC128B.128 [R198+0xc080], [R4.64], !P2 ;  /* 0x0c08000004c60fae */ /* 0x0003e8000d101d48 */
[----:B------:R1:W-:Y:S04]  /*5d70*/  @P0 LDGSTS.E.BYPASS.LTC128B.128 [R198+0xd080], [R4.64+0x80], !P6 ;  /* 0x0d08008004c60fae */ /* 0x0003e8000f101d48 */
[----:B------:R1:W-:Y:S04]  /*5d80*/  @P0 LDGSTS.E.BYPASS.LTC128B.128 [R198+0xe080], [R4.64+0x100], !P5 ;  /* 0x0e08010004c60fae */ /* 0x0003e8000e901d48 */
[----:B------:R1:W-:Y:S04]  /*5d90*/  @P0 LDGSTS.E.BYPASS.LTC128B.128 [R198+0xf080], [R4.64+0x180], !P4 ;  /* 0x0f08018004c60fae */ /* 0x0003e8000e101d48 */
[----:B------:R-:W0:Y:S01]  /*5da0*/  LDGDEPBAR ;  /* 0x00000000000079af */ /* 0x000e220000000000 */
[----:B------:R-:W-:-:S05]  /*5db0*/  @P0 BRA `(.L_x_193) ;  /* 0xffffd02000000947 */ /* 0x000fca000383ffff */
[----:B------:R-:W-:Y:S01]  /*5dc0*/  WARPSYNC 0xffffffff ;  /* 0xffffffff00007948 */ /* 0x000fe20003800000 */
[----:B------:R-:W-:Y:S06]  /*5dd0*/  BAR.SYNC.DEFER_BLOCKING 0x0 ;  /* 0x0000000000007b1d */ /* 0x000fec0000010000 */
.L_x_174:
[----:B------:R-:W-:Y:S01]  /*5de0*/  ISETP.GE.AND P0, PT, R110, 0x1, PT ;  /* 0x000000016e00780c */ /* 0x000fe20003f06270 */
[----:B------:R-:W-:Y:S01]  /*5df0*/  BSSY B0, `(.L_x_194) ;  /* 0x0000020000007945 */ /* 0x000fe20003800000 */
[----:B------:R-:W-:-:S11]  /*5e00*/  MOV R0, RZ ;  /* 0x000000ff00007202 */ /* 0x000fd60000000f00 */
[----:B------:R-:W-:Y:S05]  /*5e10*/  @!P0 BRA `(.L_x_195) ;  /* 0x000001d000008947 */ /* 0x000fea0003800000 */
[----:B------:R-:W-:Y:S02]  /*5e20*/  IABS R0, R97 ;  /* 0x0000006100007213 */ /* 0x000fe40000000000 */
[----:B-1----:R-:W-:-:S03]  /*5e30*/  IADD3 R5, R100, -0x1, R97 ;  /* 0xffffffff64057810 */ /* 0x002fc60007ffe061 */
        /* <DEDUP_REMOVED lines=27> */
.L_x_195:
[----:B------:R-:W-:Y:S05]  /*5ff0*/  BSYNC B0 ;  /* 0x0000000000007941 */ /* 0x000fea0003800000 */
.L_x_194:
[----:B------:R-:W-:Y:S01]  /*6000*/  IMAD R213, R245, R0, RZ ;  /* 0x00000000f5d57224 */ /* 0x000fe200078e02ff */
[----:B------:R-:W-:Y:S01]  /*6010*/  MOV R17, RZ ;  /* 0x000000ff00117202 */ /* 0x000fe20000000f00 */
[----:B------:R-:W-:Y:S01]  /*6020*/  IMAD.MOV.U32 R18, RZ, RZ, RZ ;  /* 0x000000ffff127224 */ /* 0x000fe200078e00ff */
[----:B------:R-:W-:Y:S01]  /*6030*/  CS2R R66, SRZ ;  /* 0x0000000000427805 */ /* 0x000fe2000001ff00 */
[--C-:B------:R-:W-:Y:S01]  /*6040*/  IMAD.IADD R2, R213, 0x1, R0.reuse ;  /* 0x00000001d5027824 */ /* 0x100fe200078e0200 */
[----:B------:R-:W-:Y:S01]  /*6050*/  PRMT R0, RZ, 0x7610, R0 ;  /* 0x00007610ff007816 */ /* 0x000fe20000000000 */
        /* <DEDUP_REMOVED lines=33> */
[----:B----4-:R-:W-:Y:S01]  /*6270*/  CS2R R38, SRZ ;  /* 0x0000000000267805 */ /* 0x010fe2000001ff00 */
        /* <DEDUP_REMOVED lines=32> */
[----:B------:R-:W-:-:S04]  /*6480*/  ISETP.NE.U32.AND P0, PT, RZ, c[0x0][0x340], PT ;  /* 0x0000d000ff007a0c */ /* 0x000fc80003f05070 */
[----:B------:R-:W-:-:S13]  /*6490*/  ISETP.NE.AND.EX P2, PT, RZ, c[0x0][0x344], PT, P0 ;  /* 0x0000d100ff007a0c */ /* 0x000fda0003f45300 */
[----:B------:R-:W-:-:S04]  /*64a0*/  @P2 IADD3 R2, P0, R227, c[0x0][0x340], RZ ;  /* 0x0000d000e3022a10 */ /* 0x000fc80007f1e0ff */
[----:B------:R-:W-:-:S05]  /*64b0*/  @P2 IADD3.X R3, R232, c[0x0][0x344], RZ, P0, !PT ;  /* 0x0000d100e8032a10 */ /* 0x000fca00007fe4ff */
[----:B------:R2:W5:Y:S01]  /*64c0*/  @P2 LDG.E R14, [R2.64] ;  /* 0x00000008020e2981 */ /* 0x000562000c1e1900 */
[----:B-1----:R-:W-:Y:S01]  /*64d0*/  IMAD.MOV.U32 R4, RZ, RZ, c[0x0][0x2c4] ;  /* 0x0000b100ff047624 */ /* 0x002fe200078e00ff */
[----:B------:R-:W-:Y:S01]  /*64e0*/  SHF.R.S32.HI R0, RZ, 0x1f, R111 ;  /* 0x0000001fff007819 */ /* 0x000fe2000001146f */
[C---:B------:R-:W-:Y:S01]  /*64f0*/  IMAD R12, R229.reuse, 0x80, R208 ;  /* 0x00000080e50c7824 */ /* 0x040fe200078e02d0 */
[----:B------:R-:W-:Y:S02]  /*6500*/  ISETP.NE.U32.AND P0, PT, RZ, c[0x0][0x348], PT ;  /* 0x0000d200ff007a0c */ /* 0x000fe40003f05070 */
[----:B------:R-:W-:Y:S01]  /*6510*/  ISETP.NE.AND P1, PT, R4, 0x1, PT ;  /* 0x000000010400780c */ /* 0x000fe20003f25270 */
[----:B------:R-:W-:Y:S01]  /*6520*/  IMAD R0, R0, c[0x0][0x178], RZ ;  /* 0x00005e0000007a24 */ /* 0x000fe200078e02ff */
[----:B------:R-:W-:Y:S02]  /*6530*/  LEA R4, R229, R218, 0x7 ;  /* 0x000000dae5047211 */ /* 0x000fe400078e38ff */
[----:B------:R-:W-:Y:S01]  /*6540*/  LOP3.LUT R216, R230, 0xffff, RZ, 0xc0, !PT ;  /* 0x0000ffffe6d87812 */ /* 0x000fe200078ec0ff */
[----:B------:R-:W-:Y:S01]  /*6550*/  IMAD R0, R111, c[0x0][0x17c], R0 ;  /* 0x00005f006f007a24 */ /* 0x000fe200078e0200 */
[----:B------:R-:W-:-:S02]  /*6560*/  ISETP.NE.AND.EX P0, PT, RZ, c[0x0][0x34c], PT, P0 ;  /* 0x0000d300ff007a0c */ /* 0x000fc40003f05300 */
[----:B------:R-:W-:Y:S02]  /*6570*/  ISETP.GE.AND P6, PT, R132, c[0x0][0x198], PT ;  /* 0x0000660084007a0c */ /* 0x000fe40003fc6270 */
[----:B------:R-:W-:Y:S02]  /*6580*/  SEL R6, R235, RZ, !P0 ;  /* 0x000000ffeb067207 */ /* 0x000fe40004000000 */
[----:B------:R-:W-:Y:S01]  /*6590*/  SEL R5, R233, RZ, !P0 ;  /* 0x000000ffe9057207 */ /* 0x000fe20004000000 */
[----:B------:R-:W-:Y:S01]  /*65a0*/  @P1 IMAD.HI.U32 R7, R4, c[0x0][0x2c8], RZ ;  /* 0x0000b20004071a27 */ /* 0x000fe200078e00ff */
[----:B------:R-:W-:Y:S02]  /*65b0*/  ISETP.GE.AND P5, PT, R135, c[0x0][0x198], PT ;  /* 0x0000660087007a0c */ /* 0x000fe40003fa6270 */
[----:B------:R-:W-:Y:S01]  /*65c0*/  ISETP.GE.AND P4, PT, R199, c[0x0][0x198], PT ;  /* 0x00006600c7007a0c */ /* 0x000fe20003f86270 */
[----:B------:R-:W-:Y:S01]  /*65d0*/  IMAD R6, R6, c[0x0][0x1c0], RZ ;  /* 0x0000700006067a24 */ /* 0x000fe200078e02ff */
[----:B------:R-:W-:Y:S01]  /*65e0*/  ISETP.GE.AND P3, PT, R200, c[0x0][0x198], PT ;  /* 0x00006600c8007a0c */ /* 0x000fe20003f66270 */
[----:B--2---:R-:W-:Y:S01]  /*65f0*/  IMAD.WIDE.U32 R2, R111, c[0x0][0x178], RZ ;  /* 0x00005e006f027a25 */ /* 0x004fe200078e00ff */
[----:B------:R-:W-:-:S03]  /*6600*/  IADD3 R80, R172, -0x1, RZ ;  /* 0xffffffffac507810 */ /* 0x000fc60007ffe0ff */
[----:B------:R-:W-:Y:S02]  /*6610*/  IMAD.IADD R3, R3, 0x1, R0 ;  /* 0x0000000103037824 */ /* 0x000fe400078e0200 */
[----:B------:R-:W-:Y:S01]  /*6620*/  IMAD.MOV.U32 R0, RZ, RZ, R4 ;  /* 0x000000ffff007224 */ /* 0x000fe200078e0004 */
[----:B------:R-:W-:Y:S01]  /*6630*/  @P1 SHF.R.U32.HI R0, RZ, c[0x0][0x2cc], R7 ;  /* 0x0000b300ff001a19 */ /* 0x000fe20000011607 */
[----:B------:R-:W-:-:S03]  /*6640*/  IMAD.WIDE.U32 R2, R216, c[0x0][0x1b8], R2 ;  /* 0x00006e00d8027a25 */ /* 0x000fc600078e0002 */
[----:B------:R-:W-:Y:S01]  /*6650*/  SHF.R.S32.HI R7, RZ, 0x1f, R0 ;  /* 0x0000001fff077819 */ /* 0x000fe20000011400 */
[----:B------:R-:W-:Y:S02]  /*6660*/  IMAD R3, R216, c[0x0][0x1bc], R3 ;  /* 0x00006f00d8037a24 */ /* 0x000fe400078e0203 */
[C---:B------:R-:W-:Y:S02]  /*6670*/  IMAD R6, R5.reuse, c[0x0][0x1c4], R6 ;  /* 0x0000710005067a24 */ /* 0x040fe400078e0206 */
[----:B------:R-:W-:-:S04]  /*6680*/  IMAD.WIDE.U32 R2, R5, c[0x0][0x1c0], R2 ;  /* 0x0000700005027a25 */ /* 0x000fc800078e0002 */
[----:B------:R-:W-:Y:S01]  /*6690*/  IMAD.MOV R5, RZ, RZ, -R0 ;  /* 0x000000ffff057224 */ /* 0x000fe200078e0a00 */
[----:B------:R-:W-:-:S03]  /*66a0*/  IADD3 R3, R3, R6, RZ ;  /* 0x0000000603037210 */ /* 0x000fc60007ffe0ff */
[----:B------:R-:W-:Y:S02]  /*66b0*/  IMAD R4, R5, c[0x0][0x2c4], R4 ;  /* 0x0000b10005047a24 */ /* 0x000fe400078e0204 */
[----:B------:R-:W-:Y:S02]  /*66c0*/  IMAD R5, R7, c[0x0][0x1b0], RZ ;  /* 0x00006c0007057a24 */ /* 0x000fe400078e02ff */
[----:B------:R-:W-:-:S04]  /*66d0*/  IMAD.WIDE.U32 R2, R0, c[0x0][0x1b0], R2 ;  /* 0x00006c0000027a25 */ /* 0x000fc800078e0002 */
[----:B------:R-:W-:Y:S01]  /*66e0*/  IMAD R6, R0, c[0x0][0x1b4], R5 ;  /* 0x00006d0000067a24 */ /* 0x000fe200078e0205 */
[----:B------:R-:W-:-:S03]  /*66f0*/  SHF.R.S32.HI R5, RZ, 0x1f, R4 ;  /* 0x0000001fff057819 */ /* 0x000fc60000011404 */
[----:B------:R-:W-:Y:S02]  /*6700*/  IMAD.IADD R3, R3, 0x1, R6 ;  /* 0x0000000103037824 */ /* 0x000fe400078e0206 */
[----:B------:R-:W-:Y:S02]  /*6710*/  IMAD R0, R5, c[0x0][0x1a8], RZ ;  /* 0x00006a0005007a24 */ /* 0x000fe400078e02ff */
[----:B------:R-:W-:-:S04]  /*6720*/  IMAD.WIDE.U32 R2, R4, c[0x0][0x1a8], R2 ;  /* 0x00006a0004027a25 */ /* 0x000fc800078e0002 */
[----:B------:R-:W-:Y:S01]  /*6730*/  IMAD R0, R4, c[0x0][0x1ac], R0 ;  /* 0x00006b0004007a24 */ /* 0x000fe200078e0200 */
[----:B------:R-:W-:-:S04]  /*6740*/  LEA R13, P0, R2, c[0x0][0x160], 0x1 ;  /* 0x00005800020d7a11 */ /* 0x000fc800078008ff */
[----:B------:R-:W-:-:S04]  /*6750*/  IADD3 R0, R3, R0, RZ ;  /* 0x0000000003007210 */ /* 0x000fc80007ffe0ff */
[----:B------:R-:W-:Y:S02]  /*6760*/  LEA.HI.X R5, R2, c[0x0][0x164], R0, 0x1, P0 ;  /* 0x0000590002057a11 */ /* 0x000fe400000f0c00 */
[----:B------:R-:W-:Y:S01]  /*6770*/  @!P2 MOV R14, R233 ;  /* 0x000000e9000ea202 */ /* 0x000fe20000000f00 */
[----:B------:R-:W-:Y:S05]  /*6780*/  BRA.DIV ~URZ, `(.L_x_197) ;  /* 0x00010fe27f007947 */ /* 0x000fea000b800000 */
[----:B------:R1:W2:Y:S02]  /*6790*/  SHFL.IDX PT, R4, R5, RZ, 0x181f ;  /* 0x00181fff05047589 */ /* 0x0002a400000e0000 */
.L_x_338:
[----:B------:R-:W-:Y:S05]  /*67a0*/  BRA.DIV ~URZ, `(.L_x_198) ;  /* 0x000110327f007947 */ /* 0x000fea000b800000 */
[----:B------:R3:W4:Y:S02]  /*67b0*/  SHFL.IDX PT, R0, R13, RZ, 0x181f ;  /* 0x00181fff0d007589 */ /* 0x00072400000e0000 */
.L_x_339:
[----:B------:R-:W-:Y:S01]  /*67c0*/  IMAD R37, R114, c[0x0][0x2c4], RZ ;  /* 0x0000b10072257a24 */ /* 0x000fe200078e02ff */
[----:B------:R-:W-:Y:S01]  /*67d0*/  LOP3.LUT R207, R207, 0xfffffffd, RZ, 0xc0, !PT ;  /* 0xfffffffdcfcf7812 */ /* 0x000fe200078ec0ff */
[----:B------:R-:W-:Y:S03]  /*67e0*/  BSSY B0, `(.L_x_199) ;  /* 0x0000013000007945 */ /* 0x000fe60003800000 */
[----:B------:R-:W-:-:S13]  /*67f0*/  ISETP.GE.AND P0, PT, R12, R37, PT ;  /* 0x000000250c00720c */ /* 0x000fda0003f06270 */
[----:B------:R-:W-:Y:S01]  /*6800*/  @P0 LOP3.LUT R207, R207, 0x2, RZ, 0xfc, !PT ;  /* 0x00000002cfcf0812 */ /* 0x000fe200078efcff */
[----:B------:R-:W-:Y:S05]  /*6810*/  @P0 BRA `(.L_x_200) ;  /* 0x000000f000000947 */ /* 0x000fea0003800000 */
[-C--:B----4-:R-:W-:Y:S02]  /*6820*/  LEA R10, P0, R132, R0.reuse, 0x1 ;  /* 0x00000000840a7211 */ /* 0x090fe400078008ff */
[----:B------:R-:W-:Y:S02]  /*6830*/  LEA R8, P2, R204, R0, 0x1 ;  /* 0x00000000cc087211 */ /* 0x000fe400078408ff */
[----:B--2---:R-:W-:Y:S02]  /*6840*/  LEA.HI.X R11, R132, R4, R133, 0x1, P0 ;  /* 0x00000004840b7211 */ /* 0x004fe400000f0c85 */
[-C--:B------:R-:W-:Y:S02]  /*6850*/  LEA R6, P1, R199, R0.reuse, 0x1 ;  /* 0x00000000c7067211 */ /* 0x080fe400078208ff */
[----:B------:R-:W-:Y:S01]  /*6860*/  LEA R2, P0, R200, R0, 0x1 ;  /* 0x00000000c8027211 */ /* 0x000fe200078008ff */
[----:B------:R-:W-:Y:S01]  /*6870*/  @!PT LDS RZ, [RZ] ;  /* 0x00000000fffff984 */ /* 0x000fe20000000800 */
[----:B------:R-:W-:Y:S01]  /*6880*/  @!PT LDS RZ, [RZ] ;  /* 0x00000000fffff984 */ /* 0x000fe20000000800 */
[----:B------:R-:W-:Y:S01]  /*6890*/  @!PT LDS RZ, [RZ] ;  /* 0x00000000fffff984 */ /* 0x000fe20000000800 */
[----:B------:R2:W-:Y:S01]  /*68a0*/  LDGSTS.E.BYPASS.LTC128B.128 [R198+0x10080], [R10.64], !P6 ;  /* 0x100800000ac67fae */ /* 0x0005e2000f101d48 */
[----:B------:R-:W-:-:S02]  /*68b0*/  LEA.HI.X R9, R204, R4, R209, 0x1, P2 ;  /* 0x00000004cc097211 */ /* 0x000fc400010f0cd1 */
[-C--:B------:R-:W-:Y:S02]  /*68c0*/  LEA.HI.X R7, R199, R4.reuse, R211, 0x1, P1 ;  /* 0x00000004c7077211 */ /* 0x080fe400008f0cd3 */
[----:B------:R-:W-:Y:S01]  /*68d0*/  LEA.HI.X R3, R200, R4, R210, 0x1, P0 ;  /* 0x00000004c8037211 */ /* 0x000fe200000f0cd2 */
[----:B------:R2:W-:Y:S04]  /*68e0*/  LDGSTS.E.BYPASS.LTC128B.128 [R198+0x14080], [R8.64], !P5 ;  /* 0x1408000008c67fae */ /* 0x0005e8000e901d48 */
[----:B------:R2:W-:Y:S04]  /*68f0*/  LDGSTS.E.BYPASS.LTC128B.128 [R198+0x18080], [R6.64], !P4 ;  /* 0x1808000006c67fae */ /* 0x0005e8000e101d48 */
[----:B------:R2:W-:Y:S02]  /*6900*/  LDGSTS.E.BYPASS.LTC128B.128 [R198+0x1c080], [R2.64], !P3 ;  /* 0x1c08000002c67fae */ /* 0x0005e4000d901d48 */
.L_x_200:
[----:B------:R-:W-:Y:S05]  /*6910*/  BSYNC B0 ;  /* 0x0000000000007941 */ /* 0x000fea0003800000 */
.L_x_199:
[----:B------:R-:W-:Y:S05]  /*6920*/  BRA.DIV ~URZ, `(.L_x_201) ;  /* 0x00010f227f007947 */ /* 0x000fea000b800000 */
[----:B--2---:R2:W1:Y:S04]  /*6930*/  SHFL.IDX PT, R4, R5, 0x1, 0x181f ;  /* 0x00381f0005047f89 */ /* 0x00446800000e0000 */
[----:B----4-:R2:W4:Y:S02]  /*6940*/  SHFL.IDX PT, R0, R13, 0x1, 0x181f ;  /* 0x00381f000d007f89 */ /* 0x01052400000e0000 */
.L_x_340:
[----:B------:R-:W-:Y:S01]  /*6950*/  IADD3 R2, R12, 0x20, RZ ;  /* 0x000000200c027810 */ /* 0x000fe20007ffe0ff */
[----:B------:R-:W-:Y:S03]  /*6960*/  BSSY B0, `(.L_x_202) ;  /* 0x0000012000007945 */ /* 0x000fe60003800000 */
[----:B------:R-:W-:-:S13]  /*6970*/  ISETP.GE.AND P0, PT, R2, R37, PT ;  /* 0x000000250200720c */ /* 0x000fda0003f06270 */
[----:B------:R-:W-:Y:S05]  /*6980*/  @P0 BRA `(.L_x_203) ;  /* 0x000000f000000947 */ /* 0x000fea0003800000 */
[-C--:B----4-:R-:W-:Y:S02]  /*6990*/  LEA R10, P0, R132, R0.reuse, 0x1 ;  /* 0x00000000840a7211 */ /* 0x090fe400078008ff */
[----:B------:R-:W-:Y:S02]  /*69a0*/  LEA R8, P2, R204, R0, 0x1 ;  /* 0x00000000cc087211 */ /* 0x000fe400078408ff */
[----:B-1----:R-:W-:Y:S02]  /*69b0*/  LEA.HI.X R11, R132, R4, R133, 0x1, P0 ;  /* 0x00000004840b7211 */ /* 0x002fe400000f0c85 */
        /* <DEDUP_REMOVED lines=12> */
.L_x_203:
[----:B------:R-:W-:Y:S05]  /*6a80*/  BSYNC B0 ;  /* 0x0000000000007941 */ /* 0x000fea0003800000 */
.L_x_202:
[----:B------:R-:W-:Y:S05]  /*6a90*/  BRA.DIV ~URZ, `(.L_x_204) ;  /* 0x00010e827f007947 */ /* 0x000fea000b800000 */
[----:B-1----:R1:W2:Y:S02]  /*6aa0*/  SHFL.IDX PT, R4, R5, 0x2, 0x181f ;  /* 0x00581f0005047f89 */ /* 0x0022a400000e0000 */
.L_x_341:
[----:B------:R-:W-:Y:S05]  /*6ab0*/  BRA.DIV ~URZ, `(.L_x_205) ;  /* 0x00010ed27f007947 */ /* 0x000fea000b800000 */
[----:B----4-:R4:W1:Y:S02]  /*6ac0*/  SHFL.IDX PT, R0, R13, 0x2, 0x181f ;  /* 0x00581f000d007f89 */ /* 0x01086400000e0000 */
.L_x_342:
[----:B------:R-:W-:Y:S01]  /*6ad0*/  IADD3 R2, R12, 0x40, RZ ;  /* 0x000000400c027810 */ /* 0x000fe20007ffe0ff */
[----:B------:R-:W-:Y:S03]  /*6ae0*/  BSSY B0, `(.L_x_206) ;  /* 0x0000012000007945 */ /* 0x000fe60003800000 */
[----:B------:R-:W-:-:S13]  /*6af0*/  ISETP.GE.AND P0, PT, R2, R37, PT ;  /* 0x000000250200720c */ /* 0x000fda0003f06270 */
[----:B------:R-:W-:Y:S05]  /*6b00*/  @P0 BRA `(.L_x_207) ;  /* 0x000000f000000947 */ /* 0x000fea0003800000 */
[-C--:B-1----:R-:W-:Y:S02]  /*6b10*/  LEA R10, P0, R132, R0.reuse, 0x1 ;  /* 0x00000000840a7211 */ /* 0x082fe400078008ff */
        /* <DEDUP_REMOVED lines=14> */
.L_x_207:
[----:B------:R-:W-:Y:S05]  /*6c00*/  BSYNC B0 ;  /* 0x0000000000007941 */ /* 0x000fea0003800000 */
.L_x_206:
[----:B------:R-:W-:Y:S05]  /*6c10*/  BRA.DIV ~URZ, `(.L_x_208) ;  /* 0x00010de27f007947 */ /* 0x000fea000b800000 */
[----:B--2---:R2:W3:Y:S04]  /*6c20*/  SHFL.IDX PT, R4, R5, 0x3, 0x181f ;  /* 0x00781f0005047f89 */ /* 0x0044e800000e0000 */
[----:B-1----:R2:W1:Y:S02]  /*6c30*/  SHFL.IDX PT, R0, R13, 0x3, 0x181f ;  /* 0x00781f000d007f89 */ /* 0x00246400000e0000 */
.L_x_343:
[----:B------:R-:W-:Y:S01]  /*6c40*/  IADD3 R2, R12, 0x60, RZ ;  /* 0x000000600c027810 */ /* 0x000fe20007ffe0ff */
[----:B-----5:R-:W-:Y:S01]  /*6c50*/  IMAD.WIDE.U32 R222, R14, c[0x0][0x2b0], RZ ;  /* 0x0000ac000ede7a25 */ /* 0x020fe200078e00ff */
[----:B------:R-:W-:-:S02]  /*6c60*/  ISETP.GE.AND P2, PT, R132, c[0x0][0x1d4], PT ;  /* 0x0000750084007a0c */ /* 0x000fc40003f46270 */
[----:B------:R-:W-:Y:S02]  /*6c70*/  ISETP.GE.AND P0, PT, R2, R37, PT ;  /* 0x000000250200720c */ /* 0x000fe40003f06270 */
[----:B------:R-:W-:-:S09]  /*6c80*/  LOP3.LUT R207, R207, 0xfffffffe, RZ, 0xc0, !PT ;  /* 0xfffffffecfcf7812 */ /* 0x000fd200078ec0ff */
[----:B------:R-:W-:Y:S02]  /*6c90*/  @P2 LOP3.LUT R207, R207, 0x1, RZ, 0xfc, !PT ;  /* 0x00000001cfcf2812 */ /* 0x000fe400078efcff */
[----:B-1----:R-:W-:-:S04]  /*6ca0*/  @!P0 LEA R10, P1, R132, R0, 0x1 ;  /* 0x00000000840a8211 */ /* 0x002fc800078208ff */
[----:B---3--:R-:W-:Y:S02]  /*6cb0*/  @!P0 LEA.HI.X R11, R132, R4, R133, 0x1, P1 ;  /* 0x00000004840b8211 */ /* 0x008fe400008f0c85 */
[----:B------:R-:W-:-:S03]  /*6cc0*/  @!P0 LEA R8, P1, R204, R0, 0x1 ;  /* 0x00000000cc088211 */ /* 0x000fc600078208ff */
[----:B------:R-:W-:Y:S01]  /*6cd0*/  @!PT LDS RZ, [RZ] ;  /* 0x00000000fffff984 */ /* 0x000fe20000000800 */
[----:B------:R-:W-:Y:S01]  /*6ce0*/  @!PT LDS RZ, [RZ] ;  /* 0x00000000fffff984 */ /* 0x000fe20000000800 */
[----:B------:R-:W-:Y:S01]  /*6cf0*/  @!PT LDS RZ, [RZ] ;  /* 0x00000000fffff984 */ /* 0x000fe20000000800 */
[----:B------:R1:W-:Y:S01]  /*6d00*/  @!P0 LDGSTS.E.BYPASS.LTC128B.128 [R234+0x3000], [R10.64], !P6 ;  /* 0x030000000aea8fae */ /* 0x0003e2000f101d48 */
[----:B------:R-:W-:Y:S02]  /*6d10*/  @!P0 LEA.HI.X R9, R204, R4, R209, 0x1, P1 ;  /* 0x00000004cc098211 */ /* 0x000fe400008f0cd1 */
[----:B------:R-:W-:-:S03]  /*6d20*/  @!P0 LEA R6, P1, R199, R0, 0x1 ;  /* 0x00000000c7068211 */ /* 0x000fc600078208ff */
[----:B------:R1:W-:Y:S01]  /*6d30*/  @!P0 LDGSTS.E.BYPASS.LTC128B.128 [R234+0x7000], [R8.64], !P5 ;  /* 0x0700000008ea8fae */ /* 0x0003e2000e901d48 */
[----:B------:R-:W-:Y:S02]  /*6d40*/  @!P0 LEA.HI.X R7, R199, R4, R211, 0x1, P1 ;  /* 0x00000004c7078211 */ /* 0x000fe400008f0cd3 */
[C---:B------:R-:W-:Y:S02]  /*6d50*/  @!P0 LEA R2, P1, R200.reuse, R0, 0x1 ;  /* 0x00000000c8028211 */ /* 0x040fe400078208ff */
[----:B------:R-:W-:Y:S01]  /*6d60*/  SHF.R.S32.HI R0, RZ, 0x1f, R14 ;  /* 0x0000001fff007819 */ /* 0x000fe2000001140e */
[----:B------:R1:W-:Y:S01]  /*6d70*/  @!P0 LDGSTS.E.BYPASS.LTC128B.128 [R234+0xb000], [R6.64], !P4 ;  /* 0x0b00000006ea8fae */ /* 0x0003e2000e101d48 */
[----:B------:R-:W-:Y:S02]  /*6d80*/  @!P0 LEA.HI.X R3, R200, R4, R210, 0x1, P1 ;  /* 0x00000004c8038211 */ /* 0x000fe400008f0cd2 */
[----:B------:R-:W-:Y:S01]  /*6d90*/  ISETP.GE.AND P5, PT, R135, c[0x0][0x1d4], PT ;  /* 0x0000750087007a0c */ /* 0x000fe20003fa6270 */
[----:B------:R-:W-:Y:S01]  /*6da0*/  IMAD R0, R0, c[0x0][0x2b0], RZ ;  /* 0x0000ac0000007a24 */ /* 0x000fe200078e02ff */
[----:B------:R-:W-:Y:S01]  /*6db0*/  ISETP.GE.AND P4, PT, R199, c[0x0][0x1d4], PT ;  /* 0x00007500c7007a0c */ /* 0x000fe20003f86270 */
[----:B------:R1:W-:Y:S01]  /*6dc0*/  @!P0 LDGSTS.E.BYPASS.LTC128B.128 [R234+0xf000], [R2.64], !P3 ;  /* 0x0f00000002ea8fae */ /* 0x0003e2000d901d48 */
[----:B------:R-:W-:Y:S01]  /*6dd0*/  ISETP.GE.AND P3, PT, R200, c[0x0][0x1d4], PT ;  /* 0x00007500c8007a0c */ /* 0x000fe20003f66270 */
[----:B------:R-:W-:-:S02]  /*6de0*/  IMAD R0, R14, c[0x0][0x2b4], R0 ;  /* 0x0000ad000e007a24 */ /* 0x000fc400078e0200 */
[----:B------:R-:W0:Y:S01]  /*6df0*/  LDGDEPBAR ;  /* 0x00000000000079af */ /* 0x000e220000000000 */
[----:B------:R-:W-:Y:S01]  /*6e00*/  WARPSYNC 0xffffffff ;  /* 0xffffffff00007948 */ /* 0x000fe20003800000 */
[----:B------:R-:W-:Y:S02]  /*6e10*/  IMAD.IADD R225, R223, 0x1, R0 ;  /* 0x00000001dfe17824 */ /* 0x000fe400078e0200 */
[----:B------:R-:W-:Y:S01]  /*6e20*/  IMAD.MOV.U32 R0, RZ, RZ, c[0x0][0x2b8] ;  /* 0x0000ae00ff007624 */ /* 0x000fe200078e00ff */
[----:B------:R-:W-:Y:S01]  /*6e30*/  BAR.SYNC.DEFER_BLOCKING 0x0 ;  /* 0x0000000000007b1d */ /* 0x000fe20000010000 */
[----:B-1----:R-:W-:Y:S02]  /*6e40*/  IMAD R2, R80, 0x20, R218 ;  /* 0x0000002050027824 */ /* 0x002fe400078e02da */
[----:B------:R-:W-:Y:S01]  /*6e50*/  IMAD.MOV.U32 R202, RZ, RZ, RZ ;  /* 0x000000ffffca7224 */ /* 0x000fe200078e00ff */
[----:B------:R-:W-:Y:S02]  /*6e60*/  ISETP.NE.AND P6, PT, R0, 0x1, PT ;  /* 0x000000010000780c */ /* 0x000fe40003fc5270 */
[C---:B------:R-:W-:Y:S01]  /*6e70*/  ISETP.GE.AND P0, PT, R2.reuse, R110, PT ;  /* 0x0000006e0200720c */ /* 0x040fe20003f06270 */
[----:B------:R-:W-:-:S03]  /*6e80*/  IMAD.IADD R2, R2, 0x1, R226 ;  /* 0x0000000102027824 */ /* 0x000fc600078e02e2 */
[----:B------:R-:W-:Y:S01]  /*6e90*/  ISETP.GT.OR P0, PT, R218, 0x1f, P0 ;  /* 0x0000001fda00780c */ /* 0x000fe20000704670 */
[----:B------:R-:W-:-:S06]  /*6ea0*/  IMAD.MOV.U32 R0, RZ, RZ, R2 ;  /* 0x000000ffff007224 */ /* 0x000fcc00078e0002 */
[----:B------:R-:W-:-:S05]  /*6eb0*/  @P6 IMAD.HI.U32 R3, R2, c[0x0][0x2bc], RZ ;  /* 0x0000af0002036a27 */ /* 0x000fca00078e00ff */
[----:B------:R-:W-:-:S04]  /*6ec0*/  @P6 SHF.R.U32.HI R0, RZ, c[0x0][0x2c0], R3 ;  /* 0x0000b000ff006a19 */ /* 0x000fc80000011603 */
[----:B------:R-:W-:-:S04]  /*6ed0*/  @!P0 IADD3 R3, P1, R0, R222, RZ ;  /* 0x000000de00038210 */ /* 0x000fc80007f3e0ff */
[----:B--2---:R-:W-:Y:S02]  /*6ee0*/  @!P0 LEA.HI.X.SX32 R5, R0, R225, 0x1, P1 ;  /* 0x000000e100058211 */ /* 0x004fe400008f0eff */
[----:B------:R-:W-:-:S04]  /*6ef0*/  @!P0 LEA R4, P1, R3, c[0x0][0x2a0], 0x2 ;  /* 0x0000a80003048a11 */ /* 0x000fc800078210ff */
[----:B------:R-:W-:-:S05]  /*6f00*/  @!P0 LEA.HI.X R5, R3, c[0x0][0x2a4], R5, 0x2, P1 ;  /* 0x0000a90003058a11 */ /* 0x000fca00008f1405 */
[----:B------:R-:W2:Y:S01]  /*6f10*/  @!P0 LDG.E R202, [R4.64] ;  /* 0x0000000804ca8981 */ /* 0x000ea2000c1e1900 */
[----:B------:R-:W-:Y:S02]  /*6f20*/  IMAD.MOV R0, RZ, RZ, -R0 ;  /* 0x000000ffff007224 */ /* 0x000fe400078e0a00 */
[----:B------:R-:W-:-:S04]  /*6f30*/  IMAD.WIDE.U32 R220, R216, c[0x0][0x1e8], RZ ;  /* 0x00007a00d8dc7a25 */ /* 0x000fc800078e00ff */
[----:B------:R-:W-:Y:S02]  /*6f40*/  IMAD R203, R0, c[0x0][0x2b8], R2 ;  /* 0x0000ae0000cb7a24 */ /* 0x000fe400078e0202 */
[----:B------:R-:W-:Y:S02]  /*6f50*/  IMAD R224, R216, c[0x0][0x1ec], R221 ;  /* 0x00007b00d8e07a24 */ /* 0x000fe400078e02dd */
[----:B------:R-:W-:Y:S01]  /*6f60*/  IMAD.WIDE.U32 R2, R203, c[0x0][0x1e0], RZ ;  /* 0x00007800cb027a25 */ /* 0x000fe200078e00ff */
[----:B------:R-:W-:-:S03]  /*6f70*/  SHF.R.S32.HI R55, RZ, 0x1f, R203 ;  /* 0x0000001fff377819 */ /* 0x000fc600000114cb */
[----:B------:R-:W-:Y:S02]  /*6f80*/  IMAD R110, R80, -0x20, R110 ;  /* 0xffffffe0506e7824 */ /* 0x000fe400078e026e */
[----:B------:R-:W-:-:S04]  /*6f90*/  IMAD R0, R55, c[0x0][0x1e0], RZ ;  /* 0x0000780037007a24 */ /* 0x000fc800078e02ff */
[----:B------:R-:W-:-:S04]  /*6fa0*/  IMAD R0, R203, c[0x0][0x1e4], R0 ;  /* 0x00007900cb007a24 */ /* 0x000fc800078e0200 */
[----:B------:R-:W-:Y:S01]  /*6fb0*/  IMAD.IADD R3, R3, 0x1, R0 ;  /* 0x0000000103037824 */ /* 0x000fe200078e0200 */
[----:B--2---:R-:W-:-:S03]  /*6fc0*/  SHF.R.S32.HI R56, RZ, 0x1f, R202 ;  /* 0x0000001fff387819 */ /* 0x004fc600000114ca */
[----:B------:R-:W-:-:S04]  /*6fd0*/  IMAD.WIDE.U32 R2, R202, c[0x0][0x1f0], R2 ;  /* 0x00007c00ca027a25 */ /* 0x000fc800078e0002 */
[----:B------:R-:W-:-:S04]  /*6fe0*/  IMAD R0, R56, c[0x0][0x1f0], RZ ;  /* 0x00007c0038007a24 */ /* 0x000fc800078e02ff */
[----:B------:R-:W-:Y:S01]  /*6ff0*/  IMAD R4, R202, c[0x0][0x1f4], R0 ;  /* 0x00007d00ca047a24 */ /* 0x000fe200078e0200 */
[----:B------:R-:W-:-:S04]  /*7000*/  IADD3 R0, P0, R2, R220, RZ ;  /* 0x000000dc02007210 */ /* 0x000fc80007f1e0ff */
[----:B------:R-:W-:Y:S02]  /*7010*/  IADD3.X R2, R224, R3, R4, P0, !PT ;  /* 0x00000003e0027210 */ /* 0x000fe400007fe404 */
[----:B------:R-:W-:-:S04]  /*7020*/  LEA R3, P0, R0, c[0x0][0x1c8], 0x1 ;  /* 0x0000720000037a11 */ /* 0x000fc800078008ff */
[----:B------:R-:W-:Y:S02]  /*7030*/  LEA.HI.X R2, R0, c[0x0][0x1cc], R2, 0x1, P0 ;  /* 0x0000730000027a11 */ /* 0x000fe400000f0c02 */
[----:B------:R1:W2:Y:S04]  /*7040*/  SHFL.IDX PT, R0, R3, RZ, 0x181f ;  /* 0x00181fff03007589 */ /* 0x0002a800000e0000 */
[----:B------:R-:W3:Y:S01]  /*7050*/  SHFL.IDX PT, R2, R2, RZ, 0x181f ;  /* 0x00181fff02027589 */ /* 0x000ee200000e0000 */
[----:B-1----:R-:W-:-:S05]  /*7060*/  IMAD.IADD R3, R110, 0x1, -R208 ;  /* 0x000000016e037824 */ /* 0x002fca00078e0ad0 */
[----:B------:R-:W-:-:S13]  /*7070*/  ISETP.GE.AND P0, PT, R3, 0x1, PT ;  /* 0x000000010300780c */ /* 0x000fda0003f06270 */
[----:B--2---:R-:W-:-:S04]  /*7080*/  @P0 LEA R10, P1, R132, R0, 0x1 ;  /* 0x00000000840a0211 */ /* 0x004fc800078208ff */
[----:B---3--:R-:W-:Y:S02]  /*7090*/  @P0 LEA.HI.X R11, R132, R2, R133, 0x1, P1 ;  /* 0x00000002840b0211 */ /* 0x008fe400008f0c85 */
[----:B------:R-:W-:-:S03]  /*70a0*/  @P0 LEA R8, P1, R204, R0, 0x1 ;  /* 0x00000000cc080211 */ /* 0x000fc600078208ff */
[----:B------:R-:W-:Y:S01]  /*70b0*/  @!PT LDS RZ, [RZ] ;  /* 0x00000000fffff984 */ /* 0x000fe20000000800 */
[----:B------:R1:W-:Y:S01]  /*70c0*/  @P0 LDGSTS.E.BYPASS.LTC128B.128 [R198+0xc080], [R10.64], !P2 ;  /* 0x0c0800000ac60fae */ /* 0x0003e2000d101d48 */
[----:B------:R-:W-:Y:S02]  /*70d0*/  @P0 LEA.HI.X R9, R204, R2, R209, 0x1, P1 ;  /* 0x00000002cc090211 */ /* 0x000fe400008f0cd1 */
[----:B------:R-:W-:-:S03]  /*70e0*/  @P0 LEA R6, P1, R199, R0, 0x1 ;  /* 0x00000000c7060211 */ /* 0x000fc600078208ff */
[----:B------:R1:W-:Y:S01]  /*70f0*/  @P0 LDGSTS.E.BYPASS.LTC128B.128 [R198+0xd080], [R8.64], !P5 ;  /* 0x0d08000008c60fae */ /* 0x0003e2000e901d48 */
[----:B------:R-:W-:Y:S02]  /*7100*/  @P0 LEA.HI.X R7, R199, R2, R211, 0x1, P1 ;  /* 0x00000002c7070211 */ /* 0x000fe400008f0cd3 */
[----:B------:R-:W-:-:S03]  /*7110*/  @P0 LEA R4, P1, R200, R0, 0x1 ;  /* 0x00000000c8040211 */ /* 0x000fc600078208ff */
[----:B------:R1:W-:Y:S01]  /*7120*/  @P0 LDGSTS.E.BYPASS.LTC128B.128 [R198+0xe080], [R6.64], !P4 ;  /* 0x0e08000006c60fae */ /* 0x0003e2000e101d48 */
[----:B------:R-:W-:-:S05]  /*7130*/  @P0 LEA.HI.X R5, R200, R2, R210, 0x1, P1 ;  /* 0x00000002c8050211 */ /* 0x000fca00008f0cd2 */
[----:B------:R1:W-:Y:S01]  /*7140*/  @P0 LDGSTS.E.BYPASS.LTC128B.128 [R198+0xf080], [R4.64], !P3 ;  /* 0x0f08000004c60fae */ /* 0x0003e2000d901d48 */
[----:B------:R-:W-:-:S03]  /*7150*/  ISETP.LT.AND P0, PT, RZ, c[0x0][0x27c], PT ;  /* 0x00009f00ff007a0c */ /* 0x000fc60003f01270 */
[----:B------:R-:W0:Y:S10]  /*7160*/  LDGDEPBAR ;  /* 0x00000000000079af */ /* 0x000e340000000000 */
[----:B------:R-:W-:Y:S05]  /*7170*/  @P0 BRA `(.L_x_209) ;  /* 0x0000002000000947 */ /* 0x000fea0003800000 */
[----:B------:R-:W-:-:S04]  /*7180*/  DEPBAR.LE SB0, 0x1 ;  /* 0x000080400000791a */ /* 0x000fc80000000000 */
[----:B------:R-:W-:Y:S05]  /*7190*/  BRA `(.L_x_210) ;  /* 0x000068e000007947 */ /* 0x000fea0003800000 */
.L_x_209:
[----:B------:R-:W-:Y:S01]  /*71a0*/  SHF.R.S32.HI R0, RZ, 0x1f, R99 ;  /* 0x0000001fff007819 */ /* 0x000fe20000011463 */
[C---:B-1----:R-:W-:Y:S01]  /*71b0*/  IMAD.WIDE.U32 R4, R99.reuse, c[0x0][0x280], RZ ;  /* 0x0000a00063047a25 */ /* 0x042fe200078e00ff */
[----:B------:R-:W-:Y:S01]  /*71c0*/  ULDC.U8 UR4, c[0x0][0x298] ;  /* 0x0000a60000047ab9 */ /* 0x000fe20000000000 */
[----:B------:R-:W-:Y:S02]  /*71d0*/  BSSY B2, `(.L_x_210) ;  /* 0x000068a000027945 */ /* 0x000fe40003800000 */
[----:B------:R-:W-:Y:S01]  /*71e0*/  IMAD R2, R0, c[0x0][0x280], RZ ;  /* 0x0000a00000027a24 */ /* 0x000fe200078e02ff */
[----:B------:R-:W-:Y:S01]  /*71f0*/  LEA R7, P0, R4, c[0x0][0x270], 0x1 ;  /* 0x00009c0004077a11 */ /* 0x000fe200078008ff */
[----:B------:R-:W-:Y:S02]  /*7200*/  IMAD R0, R0, c[0x0][0x290], RZ ;  /* 0x0000a40000007a24 */ /* 0x000fe400078e02ff */
[C---:B------:R-:W-:Y:S02]  /*7210*/  IMAD R6, R99.reuse, c[0x0][0x284], R2 ;  /* 0x0000a10063067a24 */ /* 0x040fe400078e0202 */
[----:B------:R-:W-:-:S03]  /*7220*/  IMAD.WIDE.U32 R2, R99, c[0x0][0x290], RZ ;  /* 0x0000a40063027a25 */ /* 0x000fc600078e00ff */
[----:B------:R-:W-:Y:S01]  /*7230*/  IADD3 R6, R6, R5, RZ ;  /* 0x0000000506067210 */ /* 0x000fe20007ffe0ff */
[----:B------:R-:W-:-:S03]  /*7240*/  IMAD R5, R99, c[0x0][0x294], R0 ;  /* 0x0000a50063057a24 */ /* 0x000fc600078e0200 */
[----:B------:R-:W-:Y:S02]  /*7250*/  LEA.HI.X R0, R4, c[0x0][0x274], R6, 0x1, P0 ;  /* 0x00009d0004007a11 */ /* 0x000fe400000f0c06 */
[----:B------:R-:W-:Y:S02]  /*7260*/  LEA R6, P0, R2, c[0x0][0x288], 0x1 ;  /* 0x0000a20002067a11 */ /* 0x000fe400078008ff */
[----:B------:R-:W-:-:S04]  /*7270*/  IADD3 R3, R5, R3, RZ ;  /* 0x0000000305037210 */ /* 0x000fc80007ffe0ff */
[----:B------:R-:W-:Y:S02]  /*7280*/  LEA.HI.X R2, R2, c[0x0][0x28c], R3, 0x1, P0 ;  /* 0x0000a30002027a11 */ /* 0x000fe400000f0c03 */
[----:B------:R-:W-:-:S13]  /*7290*/  ISETP.NE.AND P0, PT, RZ, UR4, PT ;  /* 0x00000004ff007c0c */ /* 0x000fda000bf05270 */
[----:B------:R-:W-:Y:S05]  /*72a0*/  @!P0 BRA `(.L_x_211) ;  /* 0x000031d000008947 */ /* 0x000fea0003800000 */
[----:B------:R-:W-:Y:S01]  /*72b0*/  LOP3.LUT P1, RZ, R207, 0x2, RZ, 0xc0, !PT ;  /* 0x00000002cfff7812 */ /* 0x000fe2000782c0ff */
[----:B------:R-:W1:Y:S01]  /*72c0*/  SHFL.IDX PT, R3, R2, RZ, 0x181f ;  /* 0x00181fff02037589 */ /* 0x000e6200000e0000 */
[----:B------:R-:W-:Y:S01]  /*72d0*/  BSSY B0, `(.L_x_212) ;  /* 0x0000035000007945 */ /* 0x000fe20003800000 */
[----:B------:R-:W-:Y:S01]  /*72e0*/  CS2R R20, SRZ ;  /* 0x0000000000147805 */ /* 0x000fe2000001ff00 */
[----:B------:R-:W-:Y:S01]  /*72f0*/  CS2R R18, SRZ ;  /* 0x0000000000127805 */ /* 0x000fe2000001ff00 */
[----:B------:R-:W2:Y:S01]  /*7300*/  SHFL.IDX PT, R5, R0, RZ, 0x181f ;  /* 0x00181fff00057589 */ /* 0x000ea200000e0000 */
[----:B------:R-:W-:Y:S01]  /*7310*/  CS2R R16, SRZ ;  /* 0x0000000000107805 */ /* 0x000fe2000001ff00 */
[----:B------:R-:W-:Y:S01]  /*7320*/  CS2R R14, SRZ ;  /* 0x00000000000e7805 */ /* 0x000fe2000001ff00 */
[----:B----4-:R-:W-:Y:S01]  /*7330*/  CS2R R12, SRZ ;  /* 0x00000000000c7805 */ /* 0x010fe2000001ff00 */
[----:B------:R-:W3:Y:S01]  /*7340*/  SHFL.IDX PT, R4, R7, RZ, 0x181f ;  /* 0x00181fff07047589 */ /* 0x000ee200000e0000 */
[----:B------:R-:W-:Y:S01]  /*7350*/  CS2R R10, SRZ ;  /* 0x00000000000a7805 */ /* 0x000fe2000001ff00 */
[----:B------:R-:W-:-:S02]  /*7360*/  CS2R R8, SRZ ;  /* 0x0000000000087805 */ /* 0x000fc4000001ff00 */
[----:B------:R4:W1:Y:S02]  /*7370*/  SHFL.IDX PT, R2, R6, RZ, 0x181f ;  /* 0x00181fff06027589 */ /* 0x00086400000e0000 */
[----:B----4-:R-:W-:Y:S01]  /*7380*/  CS2R R6, SRZ ;  /* 0x0000000000067805 */ /* 0x010fe2000001ff00 */
[----:B------:R-:W-:Y:S05]  /*7390*/  @P1 BRA `(.L_x_213) ;  /* 0x0000028000001947 */ /* 0x000fea0003800000 */
[----:B-123--:R-:W2:Y:S04]  /*73a0*/  LDL R27, [R1+0x38] ;  /* 0x00003800011b7983 */ /* 0x00eea80000100800 */
[----:B------:R-:W3:Y:S04]  /*73b0*/  LDL R26, [R1+0x34] ;  /* 0x00003400011a7983 */ /* 0x000ee80000100800 */
[----:B------:R-:W4:Y:S04]  /*73c0*/  LDL R25, [R1+0x3c] ;  /* 0x00003c0001197983 */ /* 0x000f280000100800 */
[----:B------:R-:W4:Y:S04]  /*73d0*/  LDL R24, [R1+0x30] ;  /* 0x0000300001187983 */ /* 0x000f280000100800 */
[----:B------:R-:W4:Y:S04]  /*73e0*/  LDL R23, [R1+0x40] ;  /* 0x0000400001177983 */ /* 0x000f280000100800 */
[----:B------:R-:W4:Y:S01]  /*73f0*/  LDL R22, [R1+0x2c] ;  /* 0x00002c0001167983 */ /* 0x000f220000100800 */
[----:B------:R-:W-:Y:S01]  /*7400*/  ISETP.GE.AND P0, PT, R138, c[0x0][0x27c], PT ;  /* 0x00009f008a007a0c */ /* 0x000fe20003f06270 */
[----:B------:R-:W-:Y:S01]  /*7410*/  CS2R R14, SRZ ;  /* 0x00000000000e7805 */ /* 0x000fe2000001ff00 */
[----:B------:R-:W-:Y:S01]  /*7420*/  ISETP.GE.AND P2, PT, R142, c[0x0][0x27c], PT ;  /* 0x00009f008e007a0c */ /* 0x000fe20003f46270 */
[----:B------:R-:W-:Y:S01]  /*7430*/  CS2R R6, SRZ ;  /* 0x0000000000067805 */ /* 0x000fe2000001ff00 */
[----:B------:R-:W-:-:S09]  /*7440*/  ISETP.GE.AND P1, PT, R140, c[0x0][0x27c], PT ;  /* 0x00009f008c007a0c */ /* 0x000fd20003f26270 */
[----:B------:R-:W-:-:S04]  /*7450*/  @!P0 IMAD.WIDE R10, R138, 0x2, R4 ;  /* 0x000000028a0a8825 */ /* 0x000fc800078e0204 */
[----:B------:R-:W-:Y:S01]  /*7460*/  @!P0 IMAD.WIDE R8, R138, 0x2, R2 ;  /* 0x000000028a088825 */ /* 0x000fe200078e0202 */
[----:B------:R1:W5:Y:S04]  /*7470*/  @!P0 LD.E.64 R14, [R10.64] ;  /* 0x000000080a0e8980 */ /* 0x000368000c101b00 */
[----:B------:R1:W5:Y:S01]  /*7480*/  @!P0 LD.E.64 R6, [R8.64] ;  /* 0x0000000808068980 */ /* 0x000362000c101b00 */
[----:B------:R-:W-:Y:S01]  /*7490*/  CS2R R16, SRZ ;  /* 0x0000000000107805 */ /* 0x000fe2000001ff00 */
[----:B------:R-:W-:Y:S01]  /*74a0*/  CS2R R18, SRZ ;  /* 0x0000000000127805 */ /* 0x000fe2000001ff00 */
[----:B-1----:R-:W-:Y:S01]  /*74b0*/  CS2R R8, SRZ ;  /* 0x0000000000087805 */ /* 0x002fe2000001ff00 */
[----:B--2---:R-:W-:-:S05]  /*74c0*/  @!P2 IADD3 R12, P0, R4, R27, RZ ;  /* 0x0000001b040ca210 */ /* 0x004fca0007f1e0ff */
[----:B---3--:R-:W-:Y:S01]  /*74d0*/  @!P2 IMAD.X R13, R5, 0x1, R26, P0 ;  /* 0x00000001050da824 */ /* 0x008fe200000e061a */
[----:B------:R-:W-:-:S04]  /*74e0*/  @!P2 IADD3 R10, P0, R2, R27, RZ ;  /* 0x0000001b020aa210 */ /* 0x000fc80007f1e0ff */
[----:B------:R1:W5:Y:S01]  /*74f0*/  @!P2 LD.E.64 R16, [R12.64] ;  /* 0x000000080c10a980 */ /* 0x000362000c101b00 */
[----:B------:R-:W-:Y:S01]  /*7500*/  @!P2 IMAD.X R11, R3, 0x1, R26, P0 ;  /* 0x00000001030ba824 */ /* 0x000fe200000e061a */
[----:B----4-:R-:W-:-:S04]  /*7510*/  @!P1 IADD3 R20, P0, R4, R25, RZ ;  /* 0x0000001904149210 */ /* 0x010fc80007f1e0ff */
[----:B------:R2:W5:Y:S01]  /*7520*/  @!P2 LD.E.64 R8, [R10.64] ;  /* 0x000000080a08a980 */ /* 0x000562000c101b00 */
[----:B------:R-:W-:-:S05]  /*7530*/  @!P1 IMAD.X R21, R5, 0x1, R24, P0 ;  /* 0x0000000105159824 */ /* 0x000fca00000e0618 */
[----:B------:R3:W5:Y:S01]  /*7540*/  @!P1 LD.E.64 R18, [R20.64] ;  /* 0x0000000814129980 */ /* 0x000762000c101b00 */
[----:B-1----:R-:W-:-:S05]  /*7550*/  @!P1 IADD3 R12, P0, R2, R25, RZ ;  /* 0x00000019020c9210 */ /* 0x002fca0007f1e0ff */
[----:B------:R-:W-:Y:S01]  /*7560*/  @!P1 IMAD.X R13, R3, 0x1, R24, P0 ;  /* 0x00000001030d9824 */ /* 0x000fe200000e0618 */
[----:B------:R-:W-:Y:S01]  /*7570*/  ISETP.GE.AND P0, PT, R141, c[0x0][0x27c], PT ;  /* 0x00009f008d007a0c */ /* 0x000fe20003f06270 */
[----:B--2---:R-:W-:-:S06]  /*7580*/  CS2R R10, SRZ ;  /* 0x00000000000a7805 */ /* 0x004fcc000001ff00 */
[----:B------:R1:W5:Y:S06]  /*7590*/  @!P1 LD.E.64 R10, [R12.64] ;  /* 0x000000080c0a9980 */ /* 0x00036c000c101b00 */
[----:B------:R-:W-:-:S05]  /*75a0*/  @!P0 IADD3 R4, P1, R4, R23, RZ ;  /* 0x0000001704048210 */ /* 0x000fca0007f3e0ff */
[----:B------:R-:W-:Y:S01]  /*75b0*/  @!P0 IMAD.X R5, R5, 0x1, R22, P1 ;  /* 0x0000000105058824 */ /* 0x000fe200008e0616 */
[----:B------:R-:W-:Y:S01]  /*75c0*/  @!P0 IADD3 R2, P1, R2, R23, RZ ;  /* 0x0000001702028210 */ /* 0x000fe20007f3e0ff */
[----:B---3--:R-:W-:-:S04]  /*75d0*/  CS2R R20, SRZ ;  /* 0x0000000000147805 */ /* 0x008fc8000001ff00 */
[----:B------:R-:W-:Y:S02]  /*75e0*/  @!P0 IMAD.X R3, R3, 0x1, R22, P1 ;  /* 0x0000000103038824 */ /* 0x000fe400008e0616 */
[----:B------:R2:W5:Y:S01]  /*75f0*/  @!P0 LD.E.64 R20, [R4.64] ;  /* 0x0000000804148980 */ /* 0x000562000c101b00 */
[----:B-1----:R-:W-:-:S06]  /*7600*/  CS2R R12, SRZ ;  /* 0x00000000000c7805 */ /* 0x002fcc000001ff00 */
[----:B------:R2:W5:Y:S02]  /*7610*/  @!P0 LD.E.64 R12, [R2.64] ;  /* 0x00000008020c8980 */ /* 0x000564000c101b00 */
.L_x_213:
[----:B-123--:R-:W-:Y:S05]  /*7620*/  BSYNC B0 ;  /* 0x0000000000007941 */ /* 0x00efea0003800000 */
.L_x_212:
[----:B-----5:R-:W-:Y:S01]  /*7630*/  IMAD.MOV.U32 R29, RZ, RZ, R18 ;  /* 0x000000ffff1d7224 */ /* 0x020fe200078e0012 */
[----:B------:R-:W-:Y:S01]  /*7640*/  SHF.R.U64 R26, R18, 0x10, R19 ;  /* 0x00000010121a7819 */ /* 0x000fe20000001213 */
[----:B------:R-:W-:Y:S01]  /*7650*/  IMAD.MOV.U32 R25, RZ, RZ, R20 ;  /* 0x000000ffff197224 */ /* 0x000fe200078e0014 */
[--C-:B------:R-:W-:Y:S01]  /*7660*/  SHF.R.U64 R22, R20, 0x10, R21.reuse ;  /* 0x0000001014167819 */ /* 0x100fe20000001215 */
[----:B------:R-:W-:Y:S01]  /*7670*/  IMAD.MOV.U32 R24, RZ, RZ, R21 ;  /* 0x000000ffff187224 */ /* 0x000fe200078e0015 */
[----:B------:R-:W-:Y:S01]  /*7680*/  SHF.R.U64 R30, R16, 0x10, R17 ;  /* 0x00000010101e7819 */ /* 0x000fe20000001211 */
[----:B------:R-:W-:Y:S01]  /*7690*/  IMAD.MOV.U32 R18, RZ, RZ, R8 ;  /* 0x000000ffff127224 */ /* 0x000fe200078e0008 */
[--C-:B------:R-:W-:Y:S01]  /*76a0*/  SHF.R.U64 R2, R6, 0x10, R7.reuse ;  /* 0x0000001006027819 */ /* 0x100fe20000001207 */
[----:B------:R-:W-:Y:S01]  /*76b0*/  IMAD.MOV.U32 R20, RZ, RZ, R7 ;  /* 0x000000ffff147224 */ /* 0x000fe200078e0007 */
[----:B------:R-:W-:Y:S01]  /*76c0*/  SHF.R.U64 R34, R14, 0x10, R15 ;  /* 0x000000100e227819 */ /* 0x000fe2000000120f */
[----:B------:R-:W-:Y:S01]  /*76d0*/  IMAD.MOV.U32 R32, RZ, RZ, R17 ;  /* 0x000000ffff207224 */ /* 0x000fe200078e0011 */
[--C-:B------:R-:W-:Y:S01]  /*76e0*/  SHF.R.U32.HI R23, RZ, 0x10, R19.reuse ;  /* 0x00000010ff177819 */ /* 0x100fe20000011613 */
[----:B------:R-:W-:Y:S01]  /*76f0*/  IMAD.MOV.U32 R28, RZ, RZ, R19 ;  /* 0x000000ffff1c7224 */ /* 0x000fe200078e0013 */
[----:B------:R-:W-:Y:S01]  /*7700*/  SHF.R.U32.HI R19, RZ, 0x10, R21 ;  /* 0x00000010ff137819 */ /* 0x000fe20000011615 */
[----:B------:R-:W-:Y:S01]  /*7710*/  IMAD.MOV.U32 R33, RZ, RZ, R16 ;  /* 0x000000ffff217224 */ /* 0x000fe200078e0010 */
[----:B------:R-:W-:Y:S01]  /*7720*/  PRMT R24, R24, 0x5410, R30 ;  /* 0x0000541018187816 */ /* 0x000fe2000000001e */
[----:B------:R-:W-:Y:S01]  /*7730*/  IMAD.MOV.U32 R36, RZ, RZ, R14 ;  /* 0x000000ffff247224 */ /* 0x000fe200078e000e */
[----:B------:R-:W-:Y:S01]  /*7740*/  PRMT R18, R18, 0x5410, R2 ;  /* 0x0000541012127816 */ /* 0x000fe20000000002 */
[----:B------:R-:W-:Y:S01]  /*7750*/  IMAD R2, R229, -0x80, R37 ;  /* 0xffffff80e5027824 */ /* 0x000fe200078e0225 */
[----:B------:R-:W-:Y:S01]  /*7760*/  SHF.R.U32.HI R16, RZ, 0x10, R7 ;  /* 0x00000010ff107819 */ /* 0x000fe20000011607 */
[----:B------:R-:W-:Y:S01]  /*7770*/  IMAD.MOV.U32 R21, RZ, RZ, R6 ;  /* 0x000000ffff157224 */ /* 0x000fe200078e0006 */
[----:B------:R-:W-:Y:S01]  /*7780*/  PRMT R20, R20, 0x5410, R34 ;  /* 0x0000541014147816 */ /* 0x000fe20000000022 */
[----:B------:R-:W-:Y:S01]  /*7790*/  IMAD.MOV.U32 R35, RZ, RZ, R15 ;  /* 0x000000ffff237224 */ /* 0x000fe200078e000f */
[----:B------:R-:W-:Y:S01]  /*77a0*/  PRMT R26, R26, 0x5410, R32 ;  /* 0x000054101a1a7816 */ /* 0x000fe20000000020 */
[----:B------:R-:W-:Y:S01]  /*77b0*/  IMAD.MOV.U32 R6, RZ, RZ, R12 ;  /* 0x000000ffff067224 */ /* 0x000fe200078e000c */
[----:B------:R-:W-:Y:S01]  /*77c0*/  PRMT R32, R19, 0x5410, R24 ;  /* 0x0000541013207816 */ /* 0x000fe20000000018 */
[----:B------:R-:W-:Y:S01]  /*77d0*/  IMAD.MOV.U32 R14, RZ, RZ, R10 ;  /* 0x000000ffff0e7224 */ /* 0x000fe200078e000a */
[----:B------:R-:W-:Y:S01]  /*77e0*/  PRMT R19, R16, 0x5410, R20 ;  /* 0x0000541010137816 */ /* 0x000fe20000000014 */
[----:B------:R-:W-:Y:S01]  /*77f0*/  IMAD.MOV.U32 R5, RZ, RZ, R13 ;  /* 0x000000ffff057224 */ /* 0x000fe200078e000d */
[----:B------:R-:W-:Y:S01]  /*7800*/  IMNMX R16, R2, 0x80, PT ;  /* 0x0000008002107817 */ /* 0x000fe20003800200 */
[----:B------:R-:W-:-:S04]  /*7810*/  DEPBAR.LE SB0, 0x1 ;  /* 0x000080400000791a */ /* 0x000fc80000000000 */
[----:B------:R-:W-:Y:S01]  /*7820*/  ISETP.GE.AND P0, PT, R208, R16, PT ;  /* 0x00000010d000720c */ /* 0x000fe20003f06270 */
[----:B------:R-:W-:Y:S01]  /*7830*/  BSSY B1, `(.L_x_214) ;  /* 0x00000c4000017945 */ /* 0x000fe20003800000 */
[----:B------:R-:W-:Y:S01]  /*7840*/  SHF.R.U32.HI R27, RZ, 0x10, R17 ;  /* 0x00000010ff1b7819 */ /* 0x000fe20000011611 */
[----:B------:R-:W-:Y:S01]  /*7850*/  IMAD.MOV.U32 R17, RZ, RZ, R9 ;  /* 0x000000ffff117224 */ /* 0x000fe200078e0009 */
[----:B------:R-:W-:Y:S02]  /*7860*/  SHF.R.U32.HI R31, RZ, 0x10, R15 ;  /* 0x00000010ff1f7819 */ /* 0x000fe4000001160f */
[----:B------:R-:W-:Y:S02]  /*7870*/  PRMT R21, R21, 0x5410, R36 ;  /* 0x0000541015157816 */ /* 0x000fe40000000024 */
[--C-:B------:R-:W-:Y:S02]  /*7880*/  SHF.R.U64 R15, R8, 0x10, R9.reuse ;  /* 0x00000010080f7819 */ /* 0x100fe40000001209 */
[----:B------:R-:W-:Y:S01]  /*7890*/  SHF.R.U32.HI R8, RZ, 0x10, R9 ;  /* 0x00000010ff087819 */ /* 0x000fe20000011609 */
[----:B------:R-:W-:Y:S01]  /*78a0*/  IMAD.MOV.U32 R9, RZ, RZ, R11 ;  /* 0x000000ffff097224 */ /* 0x000fe200078e000b */
[----:B------:R-:W-:-:S02]  /*78b0*/  SHF.R.U64 R3, R12, 0x10, R13 ;  /* 0x000000100c037819 */ /* 0x000fc4000000120d */
[----:B------:R-:W-:Y:S02]  /*78c0*/  PRMT R23, R23, 0x5410, R35 ;  /* 0x0000541017177816 */ /* 0x000fe40000000023 */
[----:B------:R-:W-:Y:S02]  /*78d0*/  PRMT R22, R22, 0x5410, R31 ;  /* 0x0000541016167816 */ /* 0x000fe4000000001f */
[----:B------:R-:W-:Y:S02]  /*78e0*/  PRMT R25, R25, 0x5410, R33 ;  /* 0x0000541019197816 */ /* 0x000fe40000000021 */
[----:B------:R-:W-:Y:S02]  /*78f0*/  PRMT R17, R17, 0x5410, R21 ;  /* 0x0000541011117816 */ /* 0x000fe40000000015 */
[--C-:B------:R-:W-:Y:S02]  /*7900*/  SHF.R.U64 R7, R10, 0x10, R11.reuse ;  /* 0x000000100a077819 */ /* 0x100fe4000000120b */
[----:B------:R-:W-:-:S02]  /*7910*/  SHF.R.U32.HI R4, RZ, 0x10, R11 ;  /* 0x00000010ff047819 */ /* 0x000fc4000001160b */
[----:B------:R-:W-:Y:S02]  /*7920*/  SHF.R.U32.HI R0, RZ, 0x10, R13 ;  /* 0x00000010ff007819 */ /* 0x000fe4000001160d */
[----:B------:R-:W-:Y:S02]  /*7930*/  PRMT R27, R27, 0x5410, R29 ;  /* 0x000054101b1b7816 */ /* 0x000fe4000000001d */
[----:B------:R-:W-:Y:S02]  /*7940*/  PRMT R29, R28, 0x5410, R3 ;  /* 0x000054101c1d7816 */ /* 0x000fe40000000003 */
[----:B------:R-:W-:Y:S02]  /*7950*/  PRMT R28, R6, 0x5410, R23 ;  /* 0x00005410061c7816 */ /* 0x000fe40000000017 */
[----:B------:R-:W-:Y:S02]  /*7960*/  PRMT R31, R22, 0x5410, R25 ;  /* 0x00005410161f7816 */ /* 0x000fe40000000019 */
[----:B------:R-:W-:-:S02]  /*7970*/  PRMT R21, R17, 0x7610, R21 ;  /* 0x0000761011157816 */ /* 0x000fc40000000015 */
[----:B------:R-:W-:Y:S02]  /*7980*/  PRMT R17, R15, 0x7610, R17 ;  /* 0x000076100f117816 */ /* 0x000fe40000000011 */
[----:B------:R-:W-:Y:S02]  /*7990*/  PRMT R20, R8, 0x7610, R20 ;  /* 0x0000761008147816 */ /* 0x000fe40000000014 */
[----:B------:R-:W-:Y:S02]  /*79a0*/  PRMT R22, R14, 0x7610, R22 ;  /* 0x000076100e167816 */ /* 0x000fe40000000016 */
[----:B------:R-:W-:Y:S02]  /*79b0*/  PRMT R25, R9, 0x7610, R25 ;  /* 0x0000761009197816 */ /* 0x000fe40000000019 */
[----:B------:R-:W-:Y:S02]  /*79c0*/  PRMT R23, R7, 0x7610, R23 ;  /* 0x0000761007177816 */ /* 0x000fe40000000017 */
[----:B------:R-:W-:-:S02]  /*79d0*/  PRMT R24, R4, 0x7610, R24 ;  /* 0x0000761004187816 */ /* 0x000fc40000000018 */
[----:B------:R-:W-:Y:S01]  /*79e0*/  PRMT R30, R0, 0x5410, R5 ;  /* 0x00005410001e7816 */ /* 0x000fe20000000005 */
[----:B------:R-:W-:Y:S06]  /*79f0*/  BAR.SYNC.DEFER_BLOCKING 0x0 ;  /* 0x0000000000007b1d */ /* 0x000fec0000010000 */
[----:B------:R-:W-:Y:S05]  /*7a00*/  @P0 BRA `(.L_x_215) ;  /* 0x00000a6000000947 */ /* 0x000fea0003800000 */
[----:B------:R-:W-:Y:S01]  /*7a10*/  ISETP.GE.AND P0, PT, R138, c[0x0][0x27c], PT ;  /* 0x00009f008a007a0c */ /* 0x000fe20003f06270 */
[----:B------:R-:W-:-:S12]  /*7a20*/  BSSY B0, `(.L_x_216) ;  /* 0x0000028000007945 */ /* 0x000fd80003800000 */
[----:B------:R-:W-:Y:S05]  /*7a30*/  @P0 BRA `(.L_x_217) ;  /* 0x0000026000000947 */ /* 0x000fea0003800000 */
[----:B------:R-:W1:Y:S01]  /*7a40*/  LDS.128 R4, [R198+0x10080] ;  /* 0x01008000c6047984 */ /* 0x000e620000000c00 */
[----:B------:R-:W-:Y:S02]  /*7a50*/  HADD2.F32 R9, -RZ, R17.H1_H1 ;  /* 0x30000011ff097230 */ /* 0x000fe40000004100 */
[----:B------:R-:W-:Y:S02]  /*7a60*/  HADD2.F32 R0, -RZ, R18.H1_H1 ;  /* 0x30000012ff007230 */ /* 0x000fe40000004100 */
[----:B------:R-:W-:Y:S02]  /*7a70*/  HADD2.F32 R3, -RZ, R21.H1_H1 ;  /* 0x30000015ff037230 */ /* 0x000fe40000004100 */
[----:B------:R-:W-:Y:S02]  /*7a80*/  HADD2.F32 R2, -RZ, R20.H1_H1 ;  /* 0x30000014ff027230 */ /* 0x000fe40000004100 */
[--C-:B-1----:R-:W-:Y:S02]  /*7a90*/  HADD2.F32 R10, -RZ, R4.reuse.H0_H0 ;  /* 0x20000004ff0a7230 */ /* 0x102fe40000004100 */
[----:B------:R-:W-:-:S02]  /*7aa0*/  HADD2.F32 R8, -RZ, R4.H1_H1 ;  /* 0x30000004ff087230 */ /* 0x000fc40000004100 */
[--C-:B------:R-:W-:Y:S01]  /*7ab0*/  HADD2.F32 R4, -RZ, R5.reuse.H0_H0 ;  /* 0x20000005ff047230 */ /* 0x100fe20000004100 */
[-C--:B------:R-:W-:Y:S01]  /*7ac0*/  FMUL.FTZ R13, R10, R9.reuse ;  /* 0x000000090a0d7220 */ /* 0x080fe20000410000 */
[----:B------:R-:W-:Y:S01]  /*7ad0*/  HADD2.F32 R5, -RZ, R5.H1_H1 ;  /* 0x30000005ff057230 */ /* 0x000fe20000004100 */
[----:B------:R-:W-:Y:S01]  /*7ae0*/  FMUL.FTZ R14, R8, R9 ;  /* 0x00000009080e7220 */ /* 0x000fe20000410000 */
[--C-:B------:R-:W-:Y:S02]  /*7af0*/  HADD2.F32 R12, -RZ, R6.reuse.H0_H0 ;  /* 0x20000006ff0c7230 */ /* 0x100fe40000004100 */
[----:B------:R-:W-:Y:S01]  /*7b00*/  HADD2.F32 R11, -RZ, R6.H1_H1 ;  /* 0x30000006ff0b7230 */ /* 0x000fe20000004100 */
[-C--:B------:R-:W-:Y:S01]  /*7b10*/  FMUL.FTZ R9, R5, R0.reuse ;  /* 0x0000000005097220 */ /* 0x080fe20000410000 */
[--C-:B------:R-:W-:Y:S01]  /*7b20*/  HADD2.F32 R6, -RZ, R7.reuse.H0_H0 ;  /* 0x20000007ff067230 */ /* 0x100fe20000004100 */
[----:B------:R-:W-:Y:S01]  /*7b30*/  FMUL.FTZ R0, R4, R0 ;  /* 0x0000000004007220 */ /* 0x000fe20000410000 */
[----:B------:R-:W-:Y:S01]  /*7b40*/  HADD2.F32 R7, -RZ, R7.H1_H1 ;  /* 0x30000007ff077230 */ /* 0x000fe20000004100 */
[----:B------:R-:W-:-:S02]  /*7b50*/  FFMA.FTZ R15, R10, R3, -R14 ;  /* 0x000000030a0f7223 */ /* 0x000fc4000001080e */
[----:B------:R-:W-:Y:S01]  /*7b60*/  FFMA.FTZ R14, R8, R3, R13 ;  /* 0x00000003080e7223 */ /* 0x000fe2000001000d */
[----:B------:R-:W-:Y:S01]  /*7b70*/  HADD2.F32 R3, -RZ, R23.H1_H1 ;  /* 0x30000017ff037230 */ /* 0x000fe20000004100 */
[-C--:B------:R-:W-:Y:S01]  /*7b80*/  FFMA.FTZ R13, R4, R2.reuse, -R9 ;  /* 0x00000002040d7223 */ /* 0x080fe20000010809 */
[--C-:B------:R-:W-:Y:S01]  /*7b90*/  HADD2.F32 R4, -RZ, R19.reuse.H1_H1 ;  /* 0x30000013ff047230 */ /* 0x100fe20000004100 */
[----:B------:R-:W-:Y:S01]  /*7ba0*/  FFMA.FTZ R10, R5, R2, R0 ;  /* 0x00000002050a7223 */ /* 0x000fe20000010000 */
[----:B------:R-:W-:Y:S02]  /*7bb0*/  HADD2.F32 R0, -RZ, R19.H0_H0 ;  /* 0x20000013ff007230 */ /* 0x000fe40000004100 */
[----:B------:R-:W-:Y:S01]  /*7bc0*/  HADD2.F32 R2, -RZ, R22.H1_H1 ;  /* 0x30000016ff027230 */ /* 0x000fe20000004100 */
[----:B------:R-:W-:Y:S02]  /*7bd0*/  FMUL.FTZ R9, R11, R4 ;  /* 0x000000040b097220 */ /* 0x000fe40000410000 */
[----:B------:R-:W-:-:S02]  /*7be0*/  FMUL.FTZ R8, R7, R0 ;  /* 0x0000000007087220 */ /* 0x000fc40000410000 */
[----:B------:R-:W-:Y:S02]  /*7bf0*/  FMUL.FTZ R4, R12, R4 ;  /* 0x000000040c047220 */ /* 0x000fe40000410000 */
[----:B------:R-:W-:Y:S02]  /*7c00*/  FMUL.FTZ R5, R6, R0 ;  /* 0x0000000006057220 */ /* 0x000fe40000410000 */
[-C--:B------:R-:W-:Y:S02]  /*7c10*/  FFMA.FTZ R9, R12, R3.reuse, -R9 ;  /* 0x000000030c097223 */ /* 0x080fe40000010809 */
[-C--:B------:R-:W-:Y:S02]  /*7c20*/  FFMA.FTZ R0, R6, R2.reuse, -R8 ;  /* 0x0000000206007223 */ /* 0x080fe40000010808 */
[----:B------:R-:W-:Y:S01]  /*7c30*/  FFMA.FTZ R3, R11, R3, R4 ;  /* 0x000000030b037223 */ /* 0x000fe20000010004 */
[----:B------:R-:W-:Y:S01]  /*7c40*/  F2FP.PACK_AB R4, R14, R15 ;  /* 0x0000000f0e04723e */ /* 0x000fe200000000ff */
[----:B------:R-:W-:Y:S01]  /*7c50*/  FFMA.FTZ R2, R7, R2, R5 ;  /* 0x0000000207027223 */ /* 0x000fe20000010005 */
[----:B------:R-:W-:-:S02]  /*7c60*/  F2FP.PACK_AB R5, R10, R13 ;  /* 0x0000000d0a05723e */ /* 0x000fc400000000ff */
[----:B------:R-:W-:Y:S02]  /*7c70*/  F2FP.PACK_AB R6, R3, R9 ;  /* 0x000000090306723e */ /* 0x000fe400000000ff */
[----:B------:R-:W-:-:S05]  /*7c80*/  F2FP.PACK_AB R7, R2, R0 ;  /* 0x000000000207723e */ /* 0x000fca00000000ff */
[----:B------:R1:W-:Y:S02]  /*7c90*/  STS.128 [R198+0x10080], R4 ;  /* 0x01008004c6007388 */ /* 0x0003e40000000c00 */
.L_x_217:
[----:B------:R-:W-:Y:S05]  /*7ca0*/  BSYNC B0 ;  /* 0x0000000000007941 */ /* 0x000fea0003800000 */
.L_x_216:
[----:B------:R-:W-:Y:S01]  /*7cb0*/  ISETP.GE.AND P0, PT, R142, c[0x0][0x27c], PT ;  /* 0x00009f008e007a0c */ /* 0x000fe20003f06270 */
[----:B------:R-:W-:-:S12]  /*7cc0*/  BSSY B0, `(.L_x_218) ;  /* 0x0000028000007945 */ /* 0x000fd80003800000 */
[----:B------:R-:W-:Y:S05]  /*7cd0*/  @P0 BRA `(.L_x_219) ;  /* 0x0000026000000947 */ /* 0x000fea0003800000 */
[----:B-1----:R-:W1:Y:S01]  /*7ce0*/  LDS.128 R4, [R198+0x14080] ;  /* 0x01408000c6047984 */ /* 0x002e620000000c00 */
[----:B------:R-:W-:Y:S02]  /*7cf0*/  HADD2.F32 R9, -RZ, R18.H0_H0 ;  /* 0x20000012ff097230 */ /* 0x000fe40000004100 */
[----:B------:R-:W-:Y:S02]  /*7d00*/  HADD2.F32 R0, -RZ, R17.H0_H0 ;  /* 0x20000011ff007230 */ /* 0x000fe40000004100 */
        /* <DEDUP_REMOVED lines=18> */
[----:B------:R-:W-:Y:S01]  /*7e30*/  HADD2.F32 R4, -RZ, R21.H0_H0 ;  /* 0x20000015ff047230 */ /* 0x000fe20000004100 */
[----:B------:R-:W-:Y:S01]  /*7e40*/  FFMA.FTZ R10, R5, R2, R0 ;  /* 0x00000002050a7223 */ /* 0x000fe20000010000 */
[----:B------:R-:W-:Y:S02]  /*7e50*/  HADD2.F32 R0, -RZ, R20.H0_H0 ;  /* 0x20000014ff007230 */ /* 0x000fe40000004100 */
[----:B------:R-:W-:Y:S01]  /*7e60*/  HADD2.F32 R2, -RZ, R27.H0_H0 ;  /* 0x2000001bff027230 */ /* 0x000fe20000004100 */
        /* <DEDUP_REMOVED lines=13> */
.L_x_219:
[----:B------:R-:W-:Y:S05]  /*7f40*/  BSYNC B0 ;  /* 0x0000000000007941 */ /* 0x000fea0003800000 */
.L_x_218:
[----:B------:R-:W-:Y:S01]  /*7f50*/  ISETP.GE.AND P0, PT, R140, c[0x0][0x27c], PT ;  /* 0x00009f008c007a0c */ /* 0x000fe20003f06270 */
[----:B------:R-:W-:-:S12]  /*7f60*/  BSSY B0, `(.L_x_220) ;  /* 0x0000028000007945 */ /* 0x000fd80003800000 */
[----:B------:R-:W-:Y:S05]  /*7f70*/  @P0 BRA `(.L_x_221) ;  /* 0x0000026000000947 */ /* 0x000fea0003800000 */
[----:B-1----:R-:W1:Y:S01]  /*7f80*/  LDS.128 R4, [R198+0x18080] ;  /* 0x01808000c6047984 */ /* 0x002e620000000c00 */
[----:B------:R-:W-:Y:S02]  /*7f90*/  HADD2.F32 R9, -RZ, R22.H0_H0 ;  /* 0x20000016ff097230 */ /* 0x000fe40000004100 */
[----:B------:R-:W-:Y:S02]  /*7fa0*/  HADD2.F32 R0, -RZ, R23.H0_H0 ;  /* 0x20000017ff007230 */ /* 0x000fe40000004100 */
[----:B------:R-:W-:Y:S02]  /*7fb0*/  HADD2.F32 R3, -RZ, R27.H1_H1 ;  /* 0x3000001bff037230 */ /* 0x000fe40000004100 */
[----:B------:R-:W-:Y:S02]  /*7fc0*/  HADD2.F32 R2, -RZ, R26.H0_H0 ;  /* 0x2000001aff027230 */ /* 0x000fe40000004100 */
        /* <DEDUP_REMOVED lines=14> */
[----:B------:R-:W-:Y:S01]  /*80b0*/  HADD2.F32 R3, -RZ, R29.H0_H0 ;  /* 0x2000001dff037230 */ /* 0x000fe20000004100 */
[-C--:B------:R-:W-:Y:S01]  /*80c0*/  FFMA.FTZ R13, R4, R2.reuse, -R9 ;  /* 0x00000002040d7223 */ /* 0x080fe20000010809 */
[----:B------:R-:W-:Y:S01]  /*80d0*/  HADD2.F32 R4, -RZ, R25.H0_H0 ;  /* 0x20000019ff047230 */ /* 0x000fe20000004100 */
        /* <DEDUP_REMOVED lines=16> */
.L_x_221:
[----:B------:R-:W-:Y:S05]  /*81e0*/  BSYNC B0 ;  /* 0x0000000000007941 */ /* 0x000fea0003800000 */
.L_x_220:
[----:B------:R-:W-:-:S13]  /*81f0*/  ISETP.GE.AND P0, PT, R141, c[0x0][0x27c], PT ;  /* 0x00009f008d007a0c */ /* 0x000fda0003f06270 */
[----:B------:R-:W-:Y:S05]  /*8200*/  @P0 BRA `(.L_x_215) ;  /* 0x0000026000000947 */ /* 0x000fea0003800000 */
[----:B-1----:R-:W1:Y:S01]  /*8210*/  LDS.128 R4, [R198+0x1c080] ;  /* 0x01c08000c6047984 */ /* 0x002e620000000c00 */
[----:B------:R-:W-:Y:S02]  /*8220*/  HADD2.F32 R9, -RZ, R28.H0_H0 ;  /* 0x2000001cff097230 */ /* 0x000fe40000004100 */
[----:B------:R-:W-:Y:S02]  /*8230*/  HADD2.F32 R0, -RZ, R29.H1_H1 ;  /* 0x3000001dff007230 */ /* 0x000fe40000004100 */
[--C-:B------:R-:W-:Y:S02]  /*8240*/  HADD2.F32 R3, -RZ, R31.reuse.H1_H1 ;  /* 0x3000001fff037230 */ /* 0x100fe40000004100 */
        /* <DEDUP_REMOVED lines=34> */
.L_x_215:
[----:B------:R-:W-:Y:S05]  /*8470*/  BSYNC B1 ;  /* 0x0000000000017941 */ /* 0x000fea0003800000 */
.L_x_214:
[----:B------:R-:W-:Y:S01]  /*8480*/  IADD3 R0, R208, 0x20, RZ ;  /* 0x00000020d0007810 */ /* 0x000fe20007ffe0ff */
[----:B------:R-:W-:Y:S03]  /*8490*/  BSSY B1, `(.L_x_222) ;  /* 0x00000a9000017945 */ /* 0x000fe60003800000 */
[----:B------:R-:W-:-:S13]  /*84a0*/  ISETP.GE.AND P0, PT, R0, R16, PT ;  /* 0x000000100000720c */ /* 0x000fda0003f06270 */
[----:B------:R-:W-:Y:S05]  /*84b0*/  @P0 BRA `(.L_x_223) ;  /* 0x00000a6000000947 */ /* 0x000fea0003800000 */
[----:B------:R-:W-:Y:S01]  /*84c0*/  ISETP.GE.AND P0, PT, R138, c[0x0][0x27c], PT ;  /* 0x00009f008a007a0c */ /* 0x000fe20003f06270 */
[----:B------:R-:W-:-:S12]  /*84d0*/  BSSY B0, `(.L_x_224) ;  /* 0x0000028000007945 */ /* 0x000fd80003800000 */
[----:B------:R-:W-:Y:S05]  /*84e0*/  @P0 BRA `(.L_x_225) ;  /* 0x0000026000000947 */ /* 0x000fea0003800000 */
[----:B-1----:R-:W1:Y:S01]  /*84f0*/  LDS.128 R4, [R198+0x11080] ;  /* 0x01108000c6047984 */ /* 0x002e620000000c00 */
[----:B------:R-:W-:Y:S02]  /*8500*/  HADD2.F32 R9, -RZ, R17.H1_H1 ;  /* 0x30000011ff097230 */ /* 0x000fe40000004100 */
[----:B------:R-:W-:Y:S02]  /*8510*/  HADD2.F32 R0, -RZ, R18.H1_H1 ;  /* 0x30000012ff007230 */ /* 0x000fe40000004100 */
[----:B------:R-:W-:Y:S02]  /*8520*/  HADD2.F32 R3, -RZ, R21.H1_H1 ;  /* 0x30000015ff037230 */ /* 0x000fe40000004100 */
[----:B------:R-:W-:Y:S02]  /*8530*/  HADD2.F32 R2, -RZ, R20.H1_H1 ;  /* 0x30000014ff027230 */ /* 0x000fe40000004100 */
[--C-:B-1----:R-:W-:Y:S02]  /*8540*/  HADD2.F32 R10, -RZ, R4.reuse.H0_H0 ;  /* 0x20000004ff0a7230 */ /* 0x102fe40000004100 */
[----:B------:R-:W-:-:S02]  /*8550*/  HADD2.F32 R8, -RZ, R4.H1_H1 ;  /* 0x30000004ff087230 */ /* 0x000fc40000004100 */
[--C-:B------:R-:W-:Y:S01]  /*8560*/  HADD2.F32 R4, -RZ, R5.reuse.H0_H0 ;  /* 0x20000005ff047230 */ /* 0x100fe20000004100 */
[C---:B------:R-:W-:Y:S01]  /*8570*/  FMUL.FTZ R13, R9.reuse, R10 ;  /* 0x0000000a090d7220 */ /* 0x040fe20000410000 */
[----:B------:R-:W-:Y:S01]  /*8580*/  HADD2.F32 R5, -RZ, R5.H1_H1 ;  /* 0x30000005ff057230 */ /* 0x000fe20000004100 */
[----:B------:R-:W-:Y:S01]  /*8590*/  FMUL.FTZ R14, R9, R8 ;  /* 0x00000008090e7220 */ /* 0x000fe20000410000 */
[--C-:B------:R-:W-:Y:S02]  /*85a0*/  HADD2.F32 R12, -RZ, R6.reuse.H0_H0 ;  /* 0x20000006ff0c7230 */ /* 0x100fe40000004100 */
[----:B------:R-:W-:Y:S01]  /*85b0*/  HADD2.F32 R11, -RZ, R6.H1_H1 ;  /* 0x30000006ff0b7230 */ /* 0x000fe20000004100 */
[C---:B------:R-:W-:Y:S01]  /*85c0*/  FMUL.FTZ R9, R0.reuse, R5 ;  /* 0x0000000500097220 */ /* 0x040fe20000410000 */
[--C-:B------:R-:W-:Y:S01]  /*85d0*/  HADD2.F32 R6, -RZ, R7.reuse.H0_H0 ;  /* 0x20000007ff067230 */ /* 0x100fe20000004100 */
[----:B------:R-:W-:Y:S01]  /*85e0*/  FMUL.FTZ R0, R0, R4 ;  /* 0x0000000400007220 */ /* 0x000fe20000410000 */
[----:B------:R-:W-:Y:S01]  /*85f0*/  HADD2.F32 R7, -RZ, R7.H1_H1 ;  /* 0x30000007ff077230 */ /* 0x000fe20000004100 */
[----:B------:R-:W-:-:S02]  /*8600*/  FFMA.FTZ R15, R3, R10, -R14 ;  /* 0x0000000a030f7223 */ /* 0x000fc4000001080e */
[----:B------:R-:W-:Y:S01]  /*8610*/  FFMA.FTZ R14, R3, R8, R13 ;  /* 0x00000008030e7223 */ /* 0x000fe2000001000d */
[----:B------:R-:W-:Y:S01]  /*8620*/  HADD2.F32 R3, -RZ, R23.H1_H1 ;  /* 0x30000017ff037230 */ /* 0x000fe20000004100 */
[C---:B------:R-:W-:Y:S01]  /*8630*/  FFMA.FTZ R13, R2.reuse, R4, -R9 ;  /* 0x00000004020d7223 */ /* 0x040fe20000010809 */
        /* <DEDUP_REMOVED lines=8> */
[C---:B------:R-:W-:Y:S02]  /*86c0*/  FFMA.FTZ R9, R3.reuse, R12, -R9 ;  /* 0x0000000c03097223 */ /* 0x040fe40000010809 */
[----:B------:R-:W-:Y:S02]  /*86d0*/  FFMA.FTZ R0, R2, R6, -R8 ;  /* 0x0000000602007223 */ /* 0x000fe40000010808 */
[----:B------:R-:W-:Y:S01]  /*86e0*/  FFMA.FTZ R3, R3, R11, R4 ;  /* 0x0000000b03037223 */ /* 0x000fe20000010004 */
[----:B------:R-:W-:Y:S01]  /*86f0*/  F2FP.PACK_AB R4, R14, R15 ;  /* 0x0000000f0e04723e */ /* 0x000fe200000000ff */
[----:B------:R-:W-:Y:S01]  /*8700*/  FFMA.FTZ R2, R2, R7, R5 ;  /* 0x0000000702027223 */ /* 0x000fe20000010005 */
[----:B------:R-:W-:-:S02]  /*8710*/  F2FP.PACK_AB R5, R10, R13 ;  /* 0x0000000d0a05723e */ /* 0x000fc400000000ff */
[----:B------:R-:W-:Y:S02]  /*8720*/  F2FP.PACK_AB R6, R3, R9 ;  /* 0x000000090306723e */ /* 0x000fe400000000ff */
[----:B------:R-:W-:-:S05]  /*8730*/  F2FP.PACK_AB R7, R2, R0 ;  /* 0x000000000207723e */ /* 0x000fca00000000ff */
[----:B------:R1:W-:Y:S02]  /*8740*/  STS.128 [R198+0x11080], R4 ;  /* 0x01108004c6007388 */ /* 0x0003e40000000c00 */
.L_x_225:
[----:B------:R-:W-:Y:S05]  /*8750*/  BSYNC B0 ;  /* 0x0000000000007941 */ /* 0x000fea0003800000 */
.L_x_224:
        /* <DEDUP_REMOVED lines=41> */
.L_x_227:
[----:B------:R-:W-:Y:S05]  /*89f0*/  BSYNC B0 ;  /* 0x0000000000007941 */ /* 0x000fea0003800000 */
.L_x_226:
        /* <DEDUP_REMOVED lines=22> */
[----:B------:R-:W-:Y:S01]  /*8b60*/  HADD2.F32 R3, -RZ, R29.H0_H0 ;  /* 0x2000001dff037230 */ /* 0x000fe20000004100 */
[C---:B------:R-:W-:Y:S01]  /*8b70*/  FFMA.FTZ R13, R2.reuse, R4, -R9 ;  /* 0x00000004020d7223 */ /* 0x040fe20000010809 */
        /* <DEDUP_REMOVED lines=17> */
.L_x_229:
[----:B------:R-:W-:Y:S05]  /*8c90*/  BSYNC B0 ;  /* 0x0000000000007941 */ /* 0x000fea0003800000 */
.L_x_228:
        /* <DEDUP_REMOVED lines=40> */
.L_x_223:
[----:B------:R-:W-:Y:S05]  /*8f20*/  BSYNC B1 ;  /* 0x0000000000017941 */ /* 0x000fea0003800000 */
.L_x_222:
        /* <DEDUP_REMOVED lines=45> */
.L_x_233:
[----:B------:R-:W-:Y:S05]  /*9200*/  BSYNC B0 ;  /* 0x0000000000007941 */ /* 0x000fea0003800000 */
.L_x_232:
        /* <DEDUP_REMOVED lines=41> */
.L_x_235:
[----:B------:R-:W-:Y:S05]  /*94a0*/  BSYNC B0 ;  /* 0x0000000000007941 */ /* 0x000fea0003800000 */
.L_x_234:
        /* <DEDUP_REMOVED lines=41> */
.L_x_237:
[----:B------:R-:W-:Y:S05]  /*9740*/  BSYNC B0 ;  /* 0x0000000000007941 */ /* 0x000fea0003800000 */
.L_x_236:
        /* <DEDUP_REMOVED lines=40> */
.L_x_231:
[----:B------:R-:W-:Y:S05]  /*99d0*/  BSYNC B1 ;  /* 0x0000000000017941 */ /* 0x000fea0003800000 */
.L_x_230:
[----:B------:R-:W-:-:S04]  /*99e0*/  IADD3 R0, R208, 0x60, RZ ;  /* 0x00000060d0007810 */ /* 0x000fc80007ffe0ff */
        /* <DEDUP_REMOVED lines=43> */
.L_x_240:
[----:B------:R-:W-:Y:S05]  /*9ca0*/  BSYNC B0 ;  /* 0x0000000000007941 */ /* 0x000fea0003800000 */
.L_x_239:
        /* <DEDUP_REMOVED lines=41> */
.L_x_242:
[----:B------:R-:W-:Y:S05]  /*9f40*/  BSYNC B0 ;  /* 0x0000000000007941 */ /* 0x000fea0003800000 */
.L_x_241:
        /* <DEDUP_REMOVED lines=41> */
.L_x_244:
[----:B------:R-:W-:Y:S05]  /*a1e0*/  BSYNC B0 ;  /* 0x0000000000007941 */ /* 0x000fea0003800000 */
.L_x_243:
        /* <DEDUP_REMOVED lines=39> */
[----:B------:R1:W-:Y:S01]  /*a460*/  STS.128 [R198+0x1f080], R4 ;  /* 0x01f08004c6007388 */ /* 0x0003e20000000c00 */
[----:B------:R-:W-:Y:S05]  /*a470*/  BRA `(.L_x_238) ;  /* 0x000035f000007947 */ /* 0x000fea0003800000 */
.L_x_211:
        /* <DEDUP_REMOVED lines=8> */
[----:B------:R-:W-:Y:S01]  /*a500*/  CS2R R4, SRZ ;  /* 0x0000000000047805 */ /* 0x000fe2000001ff00 */
[----:B------:R-:W3:Y:S01]  /*a510*/  SHFL.IDX PT, R23, R2, RZ, 0x181f ;  /* 0x00181fff02177589 */ /* 0x000ee200000e0000 */
[----:B------:R-:W-:Y:S01]  /*a520*/  CS2R R14, SRZ ;  /* 0x00000000000e7805 */ /* 0x000fe2000001ff00 */
[----:B----4-:R-:W-:-:S02]  /*a530*/  CS2R R12, SRZ ;  /* 0x00000000000c7805 */ /* 0x010fc4000001ff00 */
[----:B------:R4:W1:Y:S02]  /*a540*/  SHFL.IDX PT, R22, R6, RZ, 0x181f ;  /* 0x00181fff06167589 */ /* 0x00086400000e0000 */
[----:B----4-:R-:W-:Y:S01]  /*a550*/  CS2R R6, SRZ ;  /* 0x0000000000067805 */ /* 0x010fe2000001ff00 */
[----:B------:R-:W-:Y:S05]  /*a560*/  @P0 BRA `(.L_x_246) ;  /* 0x0000016000000947 */ /* 0x000fea0003800000 */
[----:B-123--:R-:W-:-:S13]  /*a570*/  ISETP.GE.AND P1, PT, R132, c[0x0][0x27c], PT ;  /* 0x00009f0084007a0c */ /* 0x00efda0003f26270 */
[C---:B------:R-:W-:Y:S01]  /*a580*/  @!P1 IMAD.SHL.U32 R2, R132.reuse, 0x2, RZ ;  /* 0x0000000284029824 */ /* 0x040fe200078e00ff */
[----:B------:R-:W-:-:S04]  /*a590*/  @!P1 SHF.L.U64.HI R0, R132, 0x1, R133 ;  /* 0x0000000184009819 */ /* 0x000fc80000010285 */
[----:B------:R-:W-:-:S05]  /*a5a0*/  @!P1 IADD3 R4, P0, R20, R2, RZ ;  /* 0x0000000214049210 */ /* 0x000fca0007f1e0ff */
[----:B------:R-:W-:Y:S01]  /*a5b0*/  @!P1 IMAD.X R5, R21, 0x1, R0, P0 ;  /* 0x0000000115059824 */ /* 0x000fe200000e0600 */
[----:B------:R-:W-:-:S04]  /*a5c0*/  @!P1 IADD3 R2, P0, R22, R2, RZ ;  /* 0x0000000216029210 */ /* 0x000fc80007f1e0ff */
[----:B------:R1:W5:Y:S01]  /*a5d0*/  @!P1 LD.E.128 R16, [R4.64] ;  /* 0x0000000804109980 */ /* 0x000362000c101d00 */
[----:B------:R-:W-:Y:S01]  /*a5e0*/  @!P1 IMAD.X R3, R23, 0x1, R0, P0 ;  /* 0x0000000117039824 */ /* 0x000fe200000e0600 */
[----:B------:R-:W-:-:S04]  /*a5f0*/  ISETP.GE.AND P0, PT, R135, c[0x0][0x27c], PT ;  /* 0x00009f0087007a0c */ /* 0x000fc80003f06270 */
[----:B------:R2:W5:Y:S09]  /*a600*/  @!P1 LD.E.128 R12, [R2.64] ;  /* 0x00000008020c9980 */ /* 0x000572000c101d00 */
[C---:B------:R-:W-:Y:S01]  /*a610*/  @!P0 IMAD.SHL.U32 R6, R204.reuse, 0x2, RZ ;  /* 0x00000002cc068824 */ /* 0x040fe200078e00ff */
[----:B------:R-:W-:-:S04]  /*a620*/  @!P0 SHF.L.U64.HI R0, R204, 0x1, R209 ;  /* 0x00000001cc008819 */ /* 0x000fc800000102d1 */
[----:B------:R-:W-:-:S05]  /*a630*/  @!P0 IADD3 R20, P1, R20, R6, RZ ;  /* 0x0000000614148210 */ /* 0x000fca0007f3e0ff */
[----:B------:R-:W-:Y:S01]  /*a640*/  @!P0 IMAD.X R21, R21, 0x1, R0, P1 ;  /* 0x0000000115158824 */ /* 0x000fe200008e0600 */
[----:B------:R-:W-:Y:S01]  /*a650*/  CS2R R10, SRZ ;  /* 0x00000000000a7805 */ /* 0x000fe2000001ff00 */
[----:B------:R-:W-:Y:S01]  /*a660*/  CS2R R8, SRZ ;  /* 0x0000000000087805 */ /* 0x000fe2000001ff00 */
[----:B--2---:R-:W-:Y:S01]  /*a670*/  @!P0 IADD3 R2, P1, R22, R6, RZ ;  /* 0x0000000616028210 */ /* 0x004fe20007f3e0ff */
[----:B-1----:R-:W-:Y:S01]  /*a680*/  CS2R R4, SRZ ;  /* 0x0000000000047805 */ /* 0x002fe2000001ff00 */
[----:B------:R-:W-:-:S03]  /*a690*/  CS2R R6, SRZ ;  /* 0x0000000000067805 */ /* 0x000fc6000001ff00 */
[----:B------:R1:W5:Y:S01]  /*a6a0*/  @!P0 LD.E.128 R8, [R20.64] ;  /* 0x0000000814088980 */ /* 0x000362000c101d00 */
[----:B------:R-:W-:-:S05]  /*a6b0*/  @!P0 IMAD.X R3, R23, 0x1, R0, P1 ;  /* 0x0000000117038824 */ /* 0x000fca00008e0600 */
[----:B------:R1:W5:Y:S02]  /*a6c0*/  @!P0 LD.E.128 R4, [R2.64] ;  /* 0x0000000802048980 */ /* 0x000364000c101d00 */
.L_x_246:
[----:B-123--:R-:W-:Y:S05]  /*a6d0*/  BSYNC B0 ;  /* 0x0000000000007941 */ /* 0x00efea0003800000 */
.L_x_245:
[----:B-----5:R-:W-:Y:S01]  /*a6e0*/  IMAD.MOV.U32 R21, RZ, RZ, R12 ;  /* 0x000000ffff157224 */ /* 0x020fe200078e000c */
[----:B------:R-:W-:Y:S01]  /*a6f0*/  SHF.R.U64 R2, R12, 0x10, R13 ;  /* 0x000000100c027819 */ /* 0x000fe2000000120d */
[--C-:B------:R-:W-:Y:S01]  /*a700*/  IMAD.MOV.U32 R32, RZ, RZ, R19.reuse ;  /* 0x000000ffff207224 */ /* 0x100fe200078e0013 */
[----:B------:R-:W-:Y:S01]  /*a710*/  SHF.R.U64 R30, R18, 0x10, R19 ;  /* 0x00000010121e7819 */ /* 0x000fe20000001213 */
[----:B------:R-:W-:Y:S01]  /*a720*/  IMAD.MOV.U32 R28, RZ, RZ, R9 ;  /* 0x000000ffff1c7224 */ /* 0x000fe200078e0009 */
[----:B------:R-:W-:Y:S01]  /*a730*/  PRMT R39, R21, 0x5410, R2 ;  /* 0x0000541015277816 */ /* 0x000fe20000000002 */
[----:B------:R-:W-:Y:S01]  /*a740*/  IMAD R2, R229, -0x80, R37 ;  /* 0xffffff80e5027824 */ /* 0x000fe200078e0225 */
[----:B------:R-:W-:Y:S01]  /*a750*/  SHF.R.U32.HI R27, RZ, 0x10, R19 ;  /* 0x00000010ff1b7819 */ /* 0x000fe20000011613 */
[----:B------:R-:W-:Y:S01]  /*a760*/  IMAD.MOV.U32 R24, RZ, RZ, R11 ;  /* 0x000000ffff187224 */ /* 0x000fe200078e000b */
[--C-:B------:R-:W-:Y:S01]  /*a770*/  SHF.R.U64 R26, R8, 0x10, R9.reuse ;  /* 0x00000010081a7819 */ /* 0x100fe20000001209 */
[----:B------:R-:W-:Y:S01]  /*a780*/  IMAD.MOV.U32 R12, RZ, RZ, R4 ;  /* 0x000000ffff0c7224 */ /* 0x000fe200078e0004 */
[----:B------:R-:W-:Y:S01]  /*a790*/  IMNMX R38, R2, 0x80, PT ;  /* 0x0000008002267817 */ /* 0x000fe20003800200 */
[----:B------:R-:W-:Y:S01]  /*a7a0*/  IMAD.MOV.U32 R36, RZ, RZ, R16 ;  /* 0x000000ffff247224 */ /* 0x000fe200078e0010 */
[----:B------:R-:W-:Y:S01]  /*a7b0*/  SHF.R.U32.HI R23, RZ, 0x10, R9 ;  /* 0x00000010ff177819 */ /* 0x000fe20000011609 */
[----:B------:R-:W-:Y:S01]  /*a7c0*/  IMAD.MOV.U32 R35, RZ, RZ, R17 ;  /* 0x000000ffff237224 */ /* 0x000fe200078e0011 */
[----:B------:R-:W-:Y:S01]  /*a7d0*/  ISETP.GE.AND P0, PT, R208, R38, PT ;  /* 0x00000026d000720c */ /* 0x000fe20003f06270 */
[----:B------:R-:W-:Y:S01]  /*a7e0*/  IMAD.MOV.U32 R33, RZ, RZ, R18 ;  /* 0x000000ffff217224 */ /* 0x000fe200078e0012 */
[--C-:B------:R-:W-:Y:S01]  /*a7f0*/  SHF.R.U64 R22, R10, 0x10, R11.reuse ;  /* 0x000000100a167819 */ /* 0x100fe2000000120b */
[----:B------:R-:W-:Y:S01]  /*a800*/  IMAD.MOV.U32 R29, RZ, RZ, R8 ;  /* 0x000000ffff1d7224 */ /* 0x000fe200078e0008 */
[----:B------:R-:W-:Y:S01]  /*a810*/  SHF.R.U32.HI R19, RZ, 0x10, R11 ;  /* 0x00000010ff137819 */ /* 0x000fe2000001160b */
[--C-:B------:R-:W-:Y:S01]  /*a820*/  IMAD.MOV.U32 R11, RZ, RZ, R5.reuse ;  /* 0x000000ffff0b7224 */ /* 0x100fe200078e0005 */
[----:B------:R-:W-:Y:S01]  /*a830*/  SHF.R.U64 R9, R4, 0x10, R5 ;  /* 0x0000001004097819 */ /* 0x000fe20000001205 */
[----:B------:R-:W-:Y:S01]  /*a840*/  IMAD.MOV.U32 R25, RZ, RZ, R10 ;  /* 0x000000ffff197224 */ /* 0x000fe200078e000a */
[----:B------:R-:W-:Y:S01]  /*a850*/  SHF.R.U64 R34, R16, 0x10, R17 ;  /* 0x0000001010227819 */ /* 0x000fe20000001211 */
[----:B------:R-:W-:Y:S01]  /*a860*/  IMAD.MOV.U32 R20, RZ, RZ, R13 ;  /* 0x000000ffff147224 */ /* 0x000fe200078e000d */
[----:B------:R-:W-:Y:S01]  /*a870*/  SHF.R.U32.HI R31, RZ, 0x10, R17 ;  /* 0x00000010ff1f7819 */ /* 0x000fe20000011611 */
[----:B------:R-:W-:Y:S01]  /*a880*/  IMAD.MOV.U32 R18, RZ, RZ, R14 ;  /* 0x000000ffff127224 */ /* 0x000fe200078e000e */
[----:B------:R-:W-:Y:S01]  /*a890*/  SHF.R.U32.HI R4, RZ, 0x10, R5 ;  /* 0x00000010ff047819 */ /* 0x000fe20000011605 */
[----:B------:R-:W-:Y:S01]  /*a8a0*/  IMAD.MOV.U32 R17, RZ, RZ, R15 ;  /* 0x000000ffff117224 */ /* 0x000fe200078e000f */
[----:B------:R-:W-:Y:S01]  /*a8b0*/  SHF.R.U32.HI R16, RZ, 0x10, R13 ;  /* 0x00000010ff107819 */ /* 0x000fe2000001160d */
[----:B------:R-:W-:Y:S01]  /*a8c0*/  IMAD.MOV.U32 R8, RZ, RZ, R6 ;  /* 0x000000ffff087224 */ /* 0x000fe200078e0006 */
[----:B------:R-:W-:Y:S01]  /*a8d0*/  SHF.R.U64 R13, R14, 0x10, R15 ;  /* 0x000000100e0d7819 */ /* 0x000fe2000000120f */
[----:B------:R-:W-:Y:S01]  /*a8e0*/  IMAD.MOV.U32 R5, RZ, RZ, R7 ;  /* 0x000000ffff057224 */ /* 0x000fe200078e0007 */
[----:B------:R-:W-:Y:S01]  /*a8f0*/  SHF.R.U32.HI R10, RZ, 0x10, R15 ;  /* 0x00000010ff0a7819 */ /* 0x000fe2000001160f */
[----:B------:R-:W-:-:S04]  /*a900*/  DEPBAR.LE SB0, 0x1 ;  /* 0x000080400000791a */ /* 0x000fc80000000000 */
[--C-:B------:R-:W-:Y:S01]  /*a910*/  SHF.R.U64 R3, R6, 0x10, R7.reuse ;  /* 0x0000001006037819 */ /* 0x100fe20000001207 */
[----:B------:R-:W-:Y:S01]  /*a920*/  BSSY B1, `(.L_x_247) ;  /* 0x00000ca000017945 */ /* 0x000fe20003800000 */
[----:B------:R-:W-:Y:S02]  /*a930*/  SHF.R.U32.HI R0, RZ, 0x10, R7 ;  /* 0x00000010ff007819 */ /* 0x000fe40000011607 */
        /* <DEDUP_REMOVED lines=14> */
[----:B------:R-:W-:Y:S01]  /*aa20*/  PRMT R49, R8, 0x5410, R3 ;  /* 0x0000541008317816 */ /* 0x000fe20000000003 */
[----:B------:R-:W-:Y:S06]  /*aa30*/  BAR.SYNC.DEFER_BLOCKING 0x0 ;  /* 0x0000000000007b1d */ /* 0x000fec0000010000 */
[----:B------:R-:W-:Y:S05]  /*aa40*/  @P0 BRA `(.L_x_248) ;  /* 0x00000b7000000947 */ /* 0x000fea0003800000 */
[----:B------:R-:W-:Y:S01]  /*aa50*/  ISETP.GE.AND P0, PT, R132, c[0x0][0x27c], PT ;  /* 0x00009f0084007a0c */ /* 0x000fe20003f06270 */
[----:B------:R-:W-:Y:S01]  /*aa60*/  BSSY B0, `(.L_x_249) ;  /* 0x000005a000007945 */ /* 0x000fe20003800000 */
[----:B------:R-:W-:-:S11]  /*aa70*/  SHF.R.U32.HI R58, RZ, 0x3, R217 ;  /* 0x00000003ff3a7819 */ /* 0x000fd600000116d9 */
[----:B------:R-:W-:Y:S05]  /*aa80*/  @P0 BRA `(.L_x_250) ;  /* 0x0000057000000947 */ /* 0x000fea0003800000 */
[----:B------:R-:W-:Y:S01]  /*aa90*/  MOV R0, c[0x0][0x27c] ;  /* 0x00009f0000007a02 */ /* 0x000fe20000000f00 */
[----:B------:R-:W1:Y:S01]  /*aaa0*/  LDS.128 R4, [R198+0x10080] ;  /* 0x01008000c6047984 */ /* 0x000e620000000c00 */
[----:B------:R-:W-:Y:S02]  /*aab0*/  HADD2.F32 R13, -RZ, R42.H0_H0 ;  /* 0x2000002aff0d7230 */ /* 0x000fe40000004100 */
[----:B------:R-:W-:-:S04]  /*aac0*/  LEA.HI R0, R0, R212, RZ, 0x1d ;  /* 0x000000d400007211 */ /* 0x000fc800078fe8ff */
[----:B------:R-:W-:Y:S02]  /*aad0*/  SHF.R.S32.HI R3, RZ, 0x1f, R0 ;  /* 0x0000001fff037819 */ /* 0x000fe40000011400 */
[----:B------:R-:W-:Y:S02]  /*aae0*/  SHF.L.U32 R2, R0, 0x3, RZ ;  /* 0x0000000300027819 */ /* 0x000fe400000006ff */
[----:B------:R-:W-:Y:S02]  /*aaf0*/  LEA.HI R0, R3, R0, RZ, 0x3 ;  /* 0x0000000003007211 */ /* 0x000fe400078f18ff */
[----:B------:R-:W-:Y:S02]  /*ab00*/  LOP3.LUT R2, R217, 0x38, R2, 0xf8, !PT ;  /* 0x00000038d9027812 */ /* 0x000fe400078ef802 */
[----:B------:R-:W-:Y:S02]  /*ab10*/  SHF.L.U32 R0, R0, 0xa, RZ ;  /* 0x0000000a00007819 */ /* 0x000fe400000006ff */
[----:B------:R-:W-:-:S02]  /*ab20*/  LOP3.LUT R2, R2, R58, RZ, 0x3c, !PT ;  /* 0x0000003a02027212 */ /* 0x000fc400078e3cff */
[----:B------:R-:W-:-:S04]  /*ab30*/  LOP3.LUT R0, R0, 0x7fffe000, RZ, 0xc0, !PT ;  /* 0x7fffe00000007812 */ /* 0x000fc800078ec0ff */
[----:B------:R-:W-:Y:S01]  /*ab40*/  IADD3 R0, R2, R0, R219 ;  /* 0x0000000002007210 */ /* 0x000fe20007ffe0db */
[----:B------:R-:W-:-:S03]  /*ab50*/  HADD2.F32 R2, -RZ, R39.H0_H0 ;  /* 0x20000027ff027230 */ /* 0x000fc60000004100 */
[----:B------:R-:W-:Y:S01]  /*ab60*/  SHF.L.U32 R28, R0, 0x1, RZ ;  /* 0x00000001001c7819 */ /* 0x000fe200000006ff */
[----:B------:R-:W-:-:S04]  /*ab70*/  HADD2.F32 R0, -RZ, R39.H1_H1 ;  /* 0x30000027ff007230 */ /* 0x000fc80000004100 */
[----:B------:R-:W2:Y:S01]  /*ab80*/  LDS.128 R8, [R28+0x10080] ;  /* 0x010080001c087984 */ /* 0x000ea20000000c00 */
[--C-:B-1----:R-:W-:Y:S02]  /*ab90*/  HADD2.F32 R17, -RZ, R4.reuse.H0_H0 ;  /* 0x20000004ff117230 */ /* 0x102fe40000004100 */
[----:B------:R-:W-:Y:S02]  /*aba0*/  HADD2.F32 R16, -RZ, R4.H1_H1 ;  /* 0x30000004ff107230 */ /* 0x000fe40000004100 */
[--C-:B------:R-:W-:Y:S02]  /*abb0*/  HADD2.F32 R23, -RZ, R7.reuse.H0_H0 ;  /* 0x20000007ff177230 */ /* 0x100fe40000004100 */
[----:B------:R-:W-:Y:S01]  /*abc0*/  HADD2.F32 R22, -RZ, R7.H1_H1 ;  /* 0x30000007ff167230 */ /* 0x000fe20000004100 */
[----:B------:R-:W-:Y:S01]  /*abd0*/  FMUL.FTZ R7, R17, R2 ;  /* 0x0000000211077220 */ /* 0x000fe20000410000 */
[--C-:B------:R-:W-:Y:S02]  /*abe0*/  HADD2.F32 R19, -RZ, R5.reuse.H0_H0 ;  /* 0x20000005ff137230 */ /* 0x100fe40000004100 */
[----:B------:R-:W-:-:S02]  /*abf0*/  HADD2.F32 R18, -RZ, R5.H1_H1 ;  /* 0x30000005ff127230 */ /* 0x000fc40000004100 */
[----:B------:R-:W-:Y:S02]  /*ac00*/  HADD2.F32 R5, -RZ, R40.H0_H0 ;  /* 0x20000028ff057230 */ /* 0x000fe40000004100 */
[--C-:B------:R-:W-:Y:S02]  /*ac10*/  HADD2.F32 R21, -RZ, R6.reuse.H0_H0 ;  /* 0x20000006ff157230 */ /* 0x100fe40000004100 */
[----:B------:R-:W-:Y:S02]  /*ac20*/  HADD2.F32 R20, -RZ, R6.H1_H1 ;  /* 0x30000006ff147230 */ /* 0x000fe40000004100 */
[--C-:B--2---:R-:W-:Y:S02]  /*ac30*/  HADD2.F32 R4, -RZ, R8.reuse.H0_H0 ;  /* 0x20000008ff047230 */ /* 0x104fe40000004100 */
[--C-:B------:R-:W-:Y:S02]  /*ac40*/  HADD2.F32 R15, -RZ, R11.reuse.H0_H0 ;  /* 0x2000000bff0f7230 */ /* 0x100fe40000004100 */
[----:B------:R-:W-:Y:S01]  /*ac50*/  HADD2.F32 R14, -RZ, R11.H1_H1 ;  /* 0x3000000bff0e7230 */ /* 0x000fe20000004100 */
[----:B------:R-:W-:Y:S01]  /*ac60*/  FMUL.FTZ R34, R4, R2 ;  /* 0x0000000204227220 */ /* 0x000fe20000410000 */
[----:B------:R-:W-:Y:S01]  /*ac70*/  HADD2.F32 R3, -RZ, R8.H1_H1 ;  /* 0x30000008ff037230 */ /* 0x000fe20000004100 */
[-C--:B------:R-:W-:Y:S01]  /*ac80*/  FMUL.FTZ R2, R16, R0.reuse ;  /* 0x0000000010027220 */ /* 0x080fe20000410000 */
[----:B------:R-:W-:Y:S01]  /*ac90*/  HADD2.F32 R11, -RZ, R43.H0_H0 ;  /* 0x2000002bff0b7230 */ /* 0x000fe20000004100 */
[----:B------:R-:W-:Y:S01]  /*aca0*/  FFMA.FTZ R37, R4, R13, R7 ;  /* 0x0000000d04257223 */ /* 0x000fe20000010007 */
[--C-:B------:R-:W-:Y:S01]  /*acb0*/  HADD2.F32 R8, -RZ, R10.reuse.H0_H0 ;  /* 0x2000000aff087230 */ /* 0x100fe20000004100 */
[----:B------:R-:W-:Y:S01]  /*acc0*/  FMUL.FTZ R4, R19, R5 ;  /* 0x0000000513047220 */ /* 0x000fe20000410000 */
[----:B------:R-:W-:Y:S01]  /*acd0*/  HADD2.F32 R12, -RZ, R10.H1_H1 ;  /* 0x3000000aff0c7230 */ /* 0x000fe20000004100 */
[C---:B------:R-:W-:Y:S01]  /*ace0*/  FFMA.FTZ R36, R3.reuse, R11, R2 ;  /* 0x0000000b03247223 */ /* 0x040fe20000010002 */
[----:B------:R-:W-:Y:S01]  /*acf0*/  HADD2.F32 R6, -RZ, R9.H0_H0 ;  /* 0x20000009ff067230 */ /* 0x000fe20000004100 */
[----:B------:R-:W-:Y:S01]  /*ad00*/  FMUL.FTZ R33, R3, R0 ;  /* 0x0000000003217220 */ /* 0x000fe20000410000 */
[----:B------:R-:W-:Y:S01]  /*ad10*/  HADD2.F32 R10, -RZ, R44.H0_H0 ;  /* 0x2000002cff0a7230 */ /* 0x000fe20000004100 */
[----:B------:R-:W-:Y:S01]  /*ad20*/  FFMA.FTZ R13, R17, R13, -R34 ;  /* 0x0000000d110d7223 */ /* 0x000fe20000010822 */
[----:B------:R-:W-:Y:S01]  /*ad30*/  HADD2.F32 R2, -RZ, R40.H1_H1 ;  /* 0x30000028ff027230 */ /* 0x000fe20000004100 */
[C---:B------:R-:W-:Y:S01]  /*ad40*/  FMUL.FTZ R31, R6.reuse, R5 ;  /* 0x00000005061f7220 */ /* 0x040fe20000410000 */
[----:B------:R-:W-:Y:S01]  /*ad50*/  HADD2.F32 R0, -RZ, R41.H0_H0 ;  /* 0x20000029ff007230 */ /* 0x000fe20000004100 */
[----:B------:R-:W-:Y:S01]  /*ad60*/  FFMA.FTZ R35, R6, R10, R4 ;  /* 0x0000000a06237223 */ /* 0x000fe20000010004 */
[----:B------:R-:W-:Y:S01]  /*ad70*/  HADD2.F32 R9, -RZ, R9.H1_H1 ;  /* 0x30000009ff097230 */ /* 0x000fe20000004100 */
[----:B------:R-:W-:Y:S01]  /*ad80*/  FMUL.FTZ R5, R18, R2 ;  /* 0x0000000212057220 */ /* 0x000fe20000410000 */
[----:B------:R-:W-:Y:S01]  /*ad90*/  HADD2.F32 R7, -RZ, R44.H1_H1 ;  /* 0x3000002cff077230 */ /* 0x000fe20000004100 */
[----:B------:R-:W-:Y:S01]  /*ada0*/  FMUL.FTZ R4, R21, R0 ;  /* 0x0000000015047220 */ /* 0x000fe20000410000 */
[----:B------:R-:W-:Y:S01]  /*adb0*/  HADD2.F32 R6, -RZ, R45.H0_H0 ;  /* 0x2000002dff067230 */ /* 0x000fe20000004100 */
[C---:B------:R-:W-:Y:S01]  /*adc0*/  FMUL.FTZ R29, R9.reuse, R2 ;  /* 0x00000002091d7220 */ /* 0x040fe20000410000 */
[----:B------:R-:W-:Y:S01]  /*add0*/  HADD2.F32 R3, -RZ, R41.H1_H1 ;  /* 0x30000029ff037230 */ /* 0x000fe20000004100 */
[----:B------:R-:W-:Y:S01]  /*ade0*/  FFMA.FTZ R32, R9, R7, R5 ;  /* 0x0000000709207223 */ /* 0x000fe20000010005 */
[----:B------:R-:W-:Y:S01]  /*adf0*/  HADD2.F32 R5, -RZ, R45.H1_H1 ;  /* 0x3000002dff057230 */ /* 0x000fe20000004100 */
[----:B------:R-:W-:Y:S01]  /*ae00*/  FFMA.FTZ R30, R8, R6, R4 ;  /* 0x00000006081e7223 */ /* 0x000fe20000010004 */
[----:B------:R-:W-:Y:S01]  /*ae10*/  HADD2.F32 R2, -RZ, R43.H1_H1 ;  /* 0x3000002bff027230 */ /* 0x000fe20000004100 */
[----:B------:R-:W-:-:S02]  /*ae20*/  FMUL.FTZ R4, R20, R3 ;  /* 0x0000000314047220 */ /* 0x000fc40000410000 */
[----:B------:R-:W-:Y:S01]  /*ae30*/  FMUL.FTZ R26, R8, R0 ;  /* 0x00000000081a7220 */ /* 0x000fe20000410000 */
[----:B------:R-:W-:Y:S01]  /*ae40*/  HADD2.F32 R0, -RZ, R42.H1_H1 ;  /* 0x3000002aff007230 */ /* 0x000fe20000004100 */
[C---:B------:R-:W-:Y:S01]  /*ae50*/  FFMA.FTZ R27, R12.reuse, R5, R4 ;  /* 0x000000050c1b7223 */ /* 0x040fe20000010004 */
[--C-:B------:R-:W-:Y:S01]  /*ae60*/  HADD2.F32 R4, -RZ, R46.reuse.H1_H1 ;  /* 0x3000002eff047230 */ /* 0x100fe20000004100 */
[----:B------:R-:W-:Y:S01]  /*ae70*/  FMUL.FTZ R25, R12, R3 ;  /* 0x000000030c197220 */ /* 0x000fe20000410000 */
[----:B------:R-:W-:Y:S01]  /*ae80*/  HADD2.F32 R3, -RZ, R46.H0_H0 ;  /* 0x2000002eff037230 */ /* 0x000fe20000004100 */
[----:B------:R-:W-:Y:S02]  /*ae90*/  FMUL.FTZ R9, R23, R2 ;  /* 0x0000000217097220 */ /* 0x000fe40000410000 */
[----:B------:R-:W-:Y:S02]  /*aea0*/  FMUL.FTZ R8, R22, R0 ;  /* 0x0000000016087220 */ /* 0x000fe40000410000 */
[----:B------:R-:W-:-:S02]  /*aeb0*/  FMUL.FTZ R24, R15, R2 ;  /* 0x000000020f187220 */ /* 0x000fc40000410000 */
[C---:B------:R-:W-:Y:S02]  /*aec0*/  FMUL.FTZ R12, R14.reuse, R0 ;  /* 0x000000000e0c7220 */ /* 0x040fe40000410000 */
[----:B------:R-:W-:Y:S02]  /*aed0*/  FFMA.FTZ R15, R15, R4, R9 ;  /* 0x000000040f0f7223 */ /* 0x000fe40000010009 */
[----:B------:R-:W-:Y:S02]  /*aee0*/  FFMA.FTZ R14, R14, R3, R8 ;  /* 0x000000030e0e7223 */ /* 0x000fe40000010008 */
[----:B------:R-:W-:Y:S02]  /*aef0*/  FFMA.FTZ R10, R19, R10, -R31 ;  /* 0x0000000a130a7223 */ /* 0x000fe4000001081f */
[----:B------:R-:W-:Y:S02]  /*af00*/  FFMA.FTZ R9, R18, R7, -R29 ;  /* 0x0000000712097223 */ /* 0x000fe4000001081d */
[----:B------:R-:W-:-:S02]  /*af10*/  FFMA.FTZ R8, R16, R11, -R33 ;  /* 0x0000000b10087223 */ /* 0x000fc40000010821 */
[----:B------:R-:W-:Y:S01]  /*af20*/  FFMA.FTZ R7, R21, R6, -R26 ;  /* 0x0000000615077223 */ /* 0x000fe2000001081a */
[----:B------:R-:W-:Y:S01]  /*af30*/  F2FP.PACK_AB R9, R9, R10 ;  /* 0x0000000a0909723e */ /* 0x000fe200000000ff */
[----:B------:R-:W-:Y:S01]  /*af40*/  FFMA.FTZ R2, R20, R5, -R25 ;  /* 0x0000000514027223 */ /* 0x000fe20000010819 */
[----:B------:R-:W-:Y:S01]  /*af50*/  F2FP.PACK_AB R8, R8, R13 ;  /* 0x0000000d0808723e */ /* 0x000fe200000000ff */
[----:B------:R-:W-:Y:S01]  /*af60*/  FFMA.FTZ R0, R23, R4, -R24 ;  /* 0x0000000417007223 */ /* 0x000fe20000010818 */
[----:B------:R-:W-:Y:S01]  /*af70*/  F2FP.PACK_AB R4, R36, R37 ;  /* 0x000000252404723e */ /* 0x000fe200000000ff */
[----:B------:R-:W-:Y:S01]  /*af80*/  FFMA.FTZ R3, R22, R3, -R12 ;  /* 0x0000000316037223 */ /* 0x000fe2000001080c */
[----:B------:R-:W-:Y:S02]  /*af90*/  F2FP.PACK_AB R10, R2, R7 ;  /* 0x00000007020a723e */ /* 0x000fe400000000ff */
[----:B------:R-:W-:Y:S02]  /*afa0*/  F2FP.PACK_AB R5, R32, R35 ;  /* 0x000000232005723e */ /* 0x000fe400000000ff */
[----:B------:R-:W-:-:S02]  /*afb0*/  F2FP.PACK_AB R11, R3, R0 ;  /* 0x00000000030b723e */ /* 0x000fc400000000ff */
[----:B------:R-:W-:Y:S02]  /*afc0*/  F2FP.PACK_AB R6, R27, R30 ;  /* 0x0000001e1b06723e */ /* 0x000fe400000000ff */
[----:B------:R-:W-:Y:S01]  /*afd0*/  F2FP.PACK_AB R7, R14, R15 ;  /* 0x0000000f0e07723e */ /* 0x000fe200000000ff */
[----:B------:R1:W-:Y:S04]  /*afe0*/  STS.128 [R198+0x10080], R8 ;  /* 0x01008008c6007388 */ /* 0x0003e80000000c00 */
[----:B------:R1:W-:Y:S02]  /*aff0*/  STS.128 [R28+0x10080], R4 ;  /* 0x010080041c007388 */ /* 0x0003e40000000c00 */
.L_x_250:
[----:B------:R-:W-:Y:S05]  /*b000*/  BSYNC B0 ;  /* 0x0000000000007941 */ /* 0x000fea0003800000 */
.L_x_249:
[----:B------:R-:W-:-:S13]  /*b010*/  ISETP.GE.AND P0, PT, R135, c[0x0][0x27c], PT ;  /* 0x00009f0087007a0c */ /* 0x000fda0003f06270 */
[----:B------:R-:W-:Y:S05]  /*b020*/  @P0 BRA `(.L_x_248) ;  /* 0x0000059000000947 */ /* 0x000fea0003800000 */
[----:B------:R-:W2:Y:S04]  /*b030*/  LDL R2, [R1] ;  /* 0x0000000001027983 */ /* 0x000ea80000100800 */
[----:B------:R-:W3:Y:S01]  /*b040*/  LDL R57, [R1+0x1c] ;  /* 0x00001c0001397983 */ /* 0x000ee20000100800 */
[----:B------:R-:W-:Y:S01]  /*b050*/  MOV R0, c[0x0][0x27c] ;  /* 0x00009f0000007a02 */ /* 0x000fe20000000f00 */
[----:B------:R-:W-:-:S03]  /*b060*/  HADD2.F32 R13, -RZ, R50.H0_H0 ;  /* 0x20000032ff0d7230 */ /* 0x000fc60000004100 */
[----:B--2---:R-:W-:-:S04]  /*b070*/  LEA.HI R0, R0, R2, RZ, 0x1d ;  /* 0x0000000200007211 */ /* 0x004fc800078fe8ff */
[----:B------:R-:W-:Y:S01]  /*b080*/  SHF.R.S32.HI R2, RZ, 0x1f, R0 ;  /* 0x0000001fff027819 */ /* 0x000fe20000011400 */
[----:B-1-3--:R-:W1:Y:S01]  /*b090*/  LDS.128 R4, [R57] ;  /* 0x0000000039047984 */ /* 0x00ae620000000c00 */
        /* <DEDUP_REMOVED lines=80> */
[----:B------:R1:W-:Y:S04]  /*b5a0*/  STS.128 [R57], R8 ;  /* 0x0000000839007388 */ /* 0x0003e80000000c00 */
[----:B------:R1:W-:Y:S02]  /*b5b0*/  STS.128 [R28+0x10080], R4 ;  /* 0x010080041c007388 */ /* 0x0003e40000000c00 */
.L_x_248:
[----:B------:R-:W-:Y:S05]  /*b5c0*/  BSYNC B1 ;  /* 0x0000000000017941 */ /* 0x000fea0003800000 */
.L_x_247:
[----:B------:R-:W-:Y:S01]  /*b5d0*/  IADD3 R0, R208, 0x20, RZ ;  /* 0x00000020d0007810 */ /* 0x000fe20007ffe0ff */
[----:B------:R-:W-:Y:S03]  /*b5e0*/  BSSY B1, `(.L_x_251) ;  /* 0x00000c2000017945 */ /* 0x000fe60003800000 */
[----:B------:R-:W-:-:S13]  /*b5f0*/  ISETP.GE.AND P0, PT, R0, R38, PT ;  /* 0x000000260000720c */ /* 0x000fda0003f06270 */
[----:B------:R-:W-:Y:S05]  /*b600*/  @P0 BRA `(.L_x_252) ;  /* 0x00000bf000000947 */ /* 0x000fea0003800000 */
[----:B------:R2:W5:Y:S01]  /*b610*/  LDL R58, [R1+0xc] ;  /* 0x00000c00013a7983 */ /* 0x0005620000100800 */
[----:B------:R-:W-:Y:S01]  /*b620*/  ISETP.GE.AND P0, PT, R132, c[0x0][0x27c], PT ;  /* 0x00009f0084007a0c */ /* 0x000fe20003f06270 */
[----:B------:R-:W-:Y:S01]  /*b630*/  BSSY B0, `(.L_x_253) ;  /* 0x0000061000007945 */ /* 0x000fe20003800000 */
[C---:B------:R-:W-:Y:S02]  /*b640*/  IADD3 R59, R208.reuse, 0x20, RZ ;  /* 0x00000020d03b7810 */ /* 0x040fe40007ffe0ff */
[----:B------:R-:W-:-:S03]  /*b650*/  IADD3 R60, R208, 0x20, RZ ;  /* 0x00000020d03c7810 */ /* 0x000fc60007ffe0ff */
[----:B------:R-:W-:Y:S02]  /*b660*/  IMAD.SHL.U32 R59, R59, 0x40, RZ ;  /* 0x000000403b3b7824 */ /* 0x000fe400078e00ff */
[----:B------:R-:W-:-:S03]  /*b670*/  IMAD.SHL.U32 R60, R60, 0x40, RZ ;  /* 0x000000403c3c7824 */ /* 0x000fc600078e00ff */
[----:B------:R-:W-:Y:S02]  /*b680*/  LOP3.LUT R59, R59, 0x1c0, RZ, 0xc0, !PT ;  /* 0x000001c03b3b7812 */ /* 0x000fe400078ec0ff */
[----:B------:R-:W-:Y:S02]  /*b690*/  LOP3.LUT R60, R60, 0x1c0, RZ, 0xc0, !PT ;  /* 0x000001c03c3c7812 */ /* 0x000fe400078ec0ff */
[----:B------:R-:W-:Y:S01]  /*b6a0*/  SHF.R.U32.HI R59, RZ, 0x3, R59 ;  /* 0x00000003ff3b7819 */ /* 0x000fe2000001163b */
[----:B------:R-:W-:Y:S05]  /*b6b0*/  @P0 BRA `(.L_x_254) ;  /* 0x0000058000000947 */ /* 0x000fea0003800000 */
[----:B-1----:R-:W3:Y:S01]  /*b6c0*/  LDL R57, [R1+0x28] ;  /* 0x0000280001397983 */ /* 0x002ee20000100800 */
[----:B------:R-:W-:Y:S01]  /*b6d0*/  MOV R0, c[0x0][0x27c] ;  /* 0x00009f0000007a02 */ /* 0x000fe20000000f00 */
[----:B------:R-:W-:-:S03]  /*b6e0*/  HADD2.F32 R13, -RZ, R42.H0_H0 ;  /* 0x2000002aff0d7230 */ /* 0x000fc60000004100 */
        /* <DEDUP_REMOVED lines=8> */
[----:B-----5:R-:W-:Y:S01]  /*b770*/  IADD3 R0, R2, R0, R58 ;  /* 0x0000000002007210 */ /* 0x020fe20007ffe03a */
[----:B------:R-:W-:-:S03]  /*b780*/  HADD2.F32 R2, -RZ, R39.H0_H0 ;  /* 0x20000027ff027230 */ /* 0x000fc60000004100 */
[----:B------:R-:W-:Y:S01]  /*b790*/  SHF.L.U32 R28, R0, 0x1, RZ ;  /* 0x00000001001c7819 */ /* 0x000fe200000006ff */
[----:B------:R-:W-:-:S04]  /*b7a0*/  HADD2.F32 R0, -RZ, R39.H1_H1 ;  /* 0x30000027ff007230 */ /* 0x000fc80000004100 */
[----:B------:R-:W1:Y:S02]  /*b7b0*/  LDS.128 R8, [R28+0x10080] ;  /* 0x010080001c087984 */ /* 0x000e640000000c00 */
[--C-:B-1----:R-:W-:Y:S02]  /*b7c0*/  HADD2.F32 R15, -RZ, R11.reuse.H0_H0 ;  /* 0x2000000bff0f7230 */ /* 0x102fe40000004100 */
[----:B------:R-:W-:Y:S02]  /*b7d0*/  HADD2.F32 R14, -RZ, R11.H1_H1 ;  /* 0x3000000bff0e7230 */ /* 0x000fe40000004100 */
[----:B------:R-:W-:Y:S02]  /*b7e0*/  HADD2.F32 R3, -RZ, R8.H1_H1 ;  /* 0x30000008ff037230 */ /* 0x000fe40000004100 */
[----:B------:R-:W-:Y:S02]  /*b7f0*/  HADD2.F32 R11, -RZ, R43.H0_H0 ;  /* 0x2000002bff0b7230 */ /* 0x000fe40000004100 */
[----:B------:R-:W-:Y:S01]  /*b800*/  HADD2.F32 R12, -RZ, R10.H1_H1 ;  /* 0x3000000aff0c7230 */ /* 0x000fe20000004100 */
[----:B------:R-:W-:Y:S01]  /*b810*/  FMUL.FTZ R33, R0, R3 ;  /* 0x0000000300217220 */ /* 0x000fe20000410000 */
[----:B---3--:R-:W1:Y:S02]  /*b820*/  LDS.128 R4, [R57] ;  /* 0x0000000039047984 */ /* 0x008e640000000c00 */
[----:B-1----:R-:W-:-:S02]  /*b830*/  HADD2.F32 R17, -RZ, R4.H0_H0 ;  /* 0x20000004ff117230 */ /* 0x002fc40000004100 */
[----:B------:R-:W-:Y:S02]  /*b840*/  HADD2.F32 R16, -RZ, R4.H1_H1 ;  /* 0x30000004ff107230 */ /* 0x000fe40000004100 */
[----:B------:R-:W-:Y:S02]  /*b850*/  HADD2.F32 R4, -RZ, R8.H0_H0 ;  /* 0x20000008ff047230 */ /* 0x000fe40000004100 */
[--C-:B------:R-:W-:Y:S02]  /*b860*/  HADD2.F32 R23, -RZ, R7.reuse.H0_H0 ;  /* 0x20000007ff177230 */ /* 0x100fe40000004100 */
[----:B------:R-:W-:Y:S01]  /*b870*/  HADD2.F32 R22, -RZ, R7.H1_H1 ;  /* 0x30000007ff167230 */ /* 0x000fe20000004100 */
[C---:B------:R-:W-:Y:S01]  /*b880*/  FMUL.FTZ R7, R2.reuse, R17 ;  /* 0x0000001102077220 */ /* 0x040fe20000410000 */
[--C-:B------:R-:W-:Y:S01]  /*b890*/  HADD2.F32 R19, -RZ, R5.reuse.H0_H0 ;  /* 0x20000005ff137230 */ /* 0x100fe20000004100 */
[----:B------:R-:W-:Y:S01]  /*b8a0*/  FMUL.FTZ R34, R2, R4 ;  /* 0x0000000402227220 */ /* 0x000fe20000410000 */
[----:B------:R-:W-:Y:S01]  /*b8b0*/  HADD2.F32 R18, -RZ, R5.H1_H1 ;  /* 0x30000005ff127230 */ /* 0x000fe20000004100 */
[----:B------:R-:W-:Y:S01]  /*b8c0*/  FMUL.FTZ R2, R0, R16 ;  /* 0x0000001000027220 */ /* 0x000fe20000410000 */
[----:B------:R-:W-:Y:S01]  /*b8d0*/  HADD2.F32 R5, -RZ, R40.H0_H0 ;  /* 0x20000028ff057230 */ /* 0x000fe20000004100 */
[----:B------:R-:W-:Y:S01]  /*b8e0*/  FFMA.FTZ R37, R13, R4, R7 ;  /* 0x000000040d257223 */ /* 0x000fe20000010007 */
[--C-:B------:R-:W-:Y:S01]  /*b8f0*/  HADD2.F32 R21, -RZ, R6.reuse.H0_H0 ;  /* 0x20000006ff157230 */ /* 0x100fe20000004100 */
[----:B------:R-:W-:Y:S01]  /*b900*/  FFMA.FTZ R36, R11, R3, R2 ;  /* 0x000000030b247223 */ /* 0x000fe20000010002 */
[----:B------:R-:W-:Y:S01]  /*b910*/  HADD2.F32 R20, -RZ, R6.H1_H1 ;  /* 0x30000006ff147230 */ /* 0x000fe20000004100 */
[----:B------:R-:W-:Y:S01]  /*b920*/  FMUL.FTZ R4, R5, R19 ;  /* 0x0000001305047220 */ /* 0x000fe20000410000 */
[----:B------:R-:W-:Y:S01]  /*b930*/  HADD2.F32 R8, -RZ, R10.H0_H0 ;  /* 0x2000000aff087230 */ /* 0x000fe20000004100 */
[----:B------:R-:W-:Y:S01]  /*b940*/  FFMA.FTZ R13, R13, R17, -R34 ;  /* 0x000000110d0d7223 */ /* 0x000fe20000010822 */
[----:B------:R-:W-:-:S02]  /*b950*/  HADD2.F32 R6, -RZ, R9.H0_H0 ;  /* 0x20000009ff067230 */ /* 0x000fc40000004100 */
[----:B------:R-:W-:Y:S02]  /*b960*/  HADD2.F32 R10, -RZ, R44.H0_H0 ;  /* 0x2000002cff0a7230 */ /* 0x000fe40000004100 */
[----:B------:R-:W-:Y:S01]  /*b970*/  HADD2.F32 R2, -RZ, R40.H1_H1 ;  /* 0x30000028ff027230 */ /* 0x000fe20000004100 */
[-C--:B------:R-:W-:Y:S01]  /*b980*/  FMUL.FTZ R31, R5, R6.reuse ;  /* 0x00000006051f7220 */ /* 0x080fe20000410000 */
[----:B------:R-:W-:Y:S01]  /*b990*/  HADD2.F32 R0, -RZ, R41.H0_H0 ;  /* 0x20000029ff007230 */ /* 0x000fe20000004100 */
[----:B------:R-:W-:Y:S01]  /*b9a0*/  FFMA.FTZ R35, R10, R6, R4 ;  /* 0x000000060a237223 */ /* 0x000fe20000010004 */
[----:B------:R-:W-:Y:S01]  /*b9b0*/  HADD2.F32 R9, -RZ, R9.H1_H1 ;  /* 0x30000009ff097230 */ /* 0x000fe20000004100 */
[----:B------:R-:W-:Y:S01]  /*b9c0*/  FMUL.FTZ R5, R2, R18 ;  /* 0x0000001202057220 */ /* 0x000fe20000410000 */
[----:B------:R-:W-:Y:S01]  /*b9d0*/  HADD2.F32 R7, -RZ, R44.H1_H1 ;  /* 0x3000002cff077230 */ /* 0x000fe20000004100 */
[----:B------:R-:W-:Y:S01]  /*b9e0*/  FMUL.FTZ R4, R0, R21 ;  /* 0x0000001500047220 */ /* 0x000fe20000410000 */
[----:B------:R-:W-:Y:S01]  /*b9f0*/  HADD2.F32 R6, -RZ, R45.H0_H0 ;  /* 0x2000002dff067230 */ /* 0x000fe20000004100 */
[-C--:B------:R-:W-:Y:S01]  /*ba00*/  FMUL.FTZ R29, R2, R9.reuse ;  /* 0x00000009021d7220 */ /* 0x080fe20000410000 */
        /* <DEDUP_REMOVED lines=8> */
[-C--:B------:R-:W-:Y:S01]  /*ba90*/  FFMA.FTZ R27, R5, R12.reuse, R4 ;  /* 0x0000000c051b7223 */ /* 0x080fe20000010004 */
[--C-:B------:R-:W-:Y:S01]  /*baa0*/  HADD2.F32 R4, -RZ, R46.reuse.H1_H1 ;  /* 0x3000002eff047230 */ /* 0x100fe20000004100 */
[----:B------:R-:W-:Y:S01]  /*bab0*/  FMUL.FTZ R25, R3, R12 ;  /* 0x0000000c03197220 */ /* 0x000fe20000410000 */
[----:B------:R-:W-:Y:S01]  /*bac0*/  HADD2.F32 R3, -RZ, R46.H0_H0 ;  /* 0x2000002eff037230 */ /* 0x000fe20000004100 */
[----:B------:R-:W-:Y:S02]  /*bad0*/  FMUL.FTZ R9, R2, R23 ;  /* 0x0000001702097220 */ /* 0x000fe40000410000 */
[----:B------:R-:W-:Y:S02]  /*bae0*/  FMUL.FTZ R8, R0, R22 ;  /* 0x0000001600087220 */ /* 0x000fe40000410000 */
[----:B------:R-:W-:-:S02]  /*baf0*/  FMUL.FTZ R24, R2, R15 ;  /* 0x0000000f02187220 */ /* 0x000fc40000410000 */
[-C--:B------:R-:W-:Y:S02]  /*bb00*/  FMUL.FTZ R12, R0, R14.reuse ;  /* 0x0000000e000c7220 */ /* 0x080fe40000410000 */
        /* <DEDUP_REMOVED lines=19> */
.L_x_254:
[----:B------:R-:W-:Y:S05]  /*bc40*/  BSYNC B0 ;  /* 0x0000000000007941 */ /* 0x000fea0003800000 */
.L_x_253:
[----:B------:R-:W-:-:S13]  /*bc50*/  ISETP.GE.AND P0, PT, R135, c[0x0][0x27c], PT ;  /* 0x00009f0087007a0c */ /* 0x000fda0003f06270 */
[----:B------:R-:W-:Y:S05]  /*bc60*/  @P0 BRA `(.L_x_252) ;  /* 0x0000059000000947 */ /* 0x000fea0003800000 */
[----:B------:R-:W3:Y:S04]  /*bc70*/  LDL R2, [R1] ;  /* 0x0000000001027983 */ /* 0x000ee80000100800 */
[----:B-1----:R-:W4:Y:S01]  /*bc80*/  LDL R57, [R1+0x18] ;  /* 0x0000180001397983 */ /* 0x002f220000100800 */
[----:B------:R-:W-:Y:S01]  /*bc90*/  MOV R0, c[0x0][0x27c] ;  /* 0x00009f0000007a02 */ /* 0x000fe20000000f00 */
[----:B------:R-:W-:-:S03]  /*bca0*/  HADD2.F32 R13, -RZ, R50.H0_H0 ;  /* 0x20000032ff0d7230 */ /* 0x000fc60000004100 */
[----:B---3--:R-:W-:-:S04]  /*bcb0*/  LEA.HI R0, R0, R2, RZ, 0x1d ;  /* 0x0000000200007211 */ /* 0x008fc800078fe8ff */
[----:B------:R-:W-:Y:S01]  /*bcc0*/  SHF.R.S32.HI R2, RZ, 0x1f, R0 ;  /* 0x0000001fff027819 */ /* 0x000fe20000011400 */
[----:B----4-:R-:W1:Y:S01]  /*bcd0*/  LDS.128 R4, [R57] ;  /* 0x0000000039047984 */ /* 0x010e620000000c00 */
        /* <DEDUP_REMOVED lines=10> */
[----:B------:R-:W3:Y:S01]  /*bd80*/  LDS.128 R8, [R28+0x10080] ;  /* 0x010080001c087984 */ /* 0x000ee20000000c00 */
        /* <DEDUP_REMOVED lines=10> */
[--C-:B---3--:R-:W-:Y:S02]  /*be30*/  HADD2.F32 R4, -RZ, R8.reuse.H0_H0 ;  /* 0x20000008ff047230 */ /* 0x108fe40000004100 */
[--C-:B------:R-:W-:Y:S02]  /*be40*/  HADD2.F32 R15, -RZ, R11.reuse.H0_H0 ;  /* 0x2000000bff0f7230 */ /* 0x100fe40000004100 */
[----:B------:R-:W-:Y:S01]  /*be50*/  HADD2.F32 R14, -RZ, R11.H1_H1 ;  /* 0x3000000bff0e7230 */ /* 0x000fe20000004100 */
[----:B------:R-:W-:Y:S01]  /*be60*/  FMUL.FTZ R34, R2, R4 ;  /* 0x0000000402227220 */ /* 0x000fe20000410000 */
[----:B------:R-:W-:Y:S01]  /*be70*/  HADD2.F32 R3, -RZ, R8.H1_H1 ;  /* 0x30000008ff037230 */ /* 0x000fe20000004100 */
[C---:B------:R-:W-:Y:S01]  /*be80*/  FMUL.FTZ R2, R0.reuse, R16 ;  /* 0x0000001000027220 */ /* 0x040fe20000410000 */
[----:B------:R-:W-:Y:S01]  /*be90*/  HADD2.F32 R11, -RZ, R51.H0_H0 ;  /* 0x20000033ff0b7230 */ /* 0x000fe20000004100 */
[----:B------:R-:W-:Y:S01]  /*bea0*/  FFMA.FTZ R37, R13, R4, R7 ;  /* 0x000000040d257223 */ /* 0x000fe20000010007 */
[--C-:B------:R-:W-:Y:S01]  /*beb0*/  HADD2.F32 R8, -RZ, R10.reuse.H0_H0 ;  /* 0x2000000aff087230 */ /* 0x100fe20000004100 */
[----:B------:R-:W-:Y:S01]  /*bec0*/  FMUL.FTZ R4, R5, R19 ;  /* 0x0000001305047220 */ /* 0x000fe20000410000 */
[----:B------:R-:W-:Y:S01]  /*bed0*/  HADD2.F32 R12, -RZ, R10.H1_H1 ;  /* 0x3000000aff0c7230 */ /* 0x000fe20000004100 */
[-C--:B------:R-:W-:Y:S01]  /*bee0*/  FFMA.FTZ R36, R11, R3.reuse, R2 ;  /* 0x000000030b247223 */ /* 0x080fe20000010002 */
[----:B------:R-:W-:Y:S01]  /*bef0*/  HADD2.F32 R6, -RZ, R9.H0_H0 ;  /* 0x20000009ff067230 */ /* 0x000fe20000004100 */
[----:B------:R-:W-:Y:S01]  /*bf00*/  FMUL.FTZ R33, R0, R3 ;  /* 0x0000000300217220 */ /* 0x000fe20000410000 */
[----:B------:R-:W-:Y:S01]  /*bf10*/  HADD2.F32 R10, -RZ, R52.H0_H0 ;  /* 0x20000034ff0a7230 */ /* 0x000fe20000004100 */
[----:B------:R-:W-:Y:S01]  /*bf20*/  FFMA.FTZ R13, R13, R17, -R34 ;  /* 0x000000110d0d7223 */ /* 0x000fe20000010822 */
        /* <DEDUP_REMOVED lines=45> */
.L_x_252:
[----:B------:R-:W-:Y:S05]  /*c200*/  BSYNC B1 ;  /* 0x0000000000017941 */ /* 0x000fea0003800000 */
.L_x_251:
[----:B------:R-:W-:Y:S01]  /*c210*/  IADD3 R0, R208, 0x40, RZ ;  /* 0x00000040d0007810 */ /* 0x000fe20007ffe0ff */
[----:B------:R-:W-:Y:S03]  /*c220*/  BSSY B1, `(.L_x_255) ;  /* 0x00000c2000017945 */ /* 0x000fe60003800000 */
[----:B------:R-:W-:-:S13]  /*c230*/  ISETP.GE.AND P0, PT, R0, R38, PT ;  /* 0x000000260000720c */ /* 0x000fda0003f06270 */
[----:B------:R-:W-:Y:S05]  /*c240*/  @P0 BRA `(.L_x_256) ;  /* 0x00000bf000000947 */ /* 0x000fea0003800000 */
[----:B-----5:R3:W5:Y:S01]  /*c250*/  LDL R58, [R1+0x8] ;  /* 0x00000800013a7983 */ /* 0x0207620000100800 */
        /* <DEDUP_REMOVED lines=10> */
[----:B-1----:R-:W4:Y:S01]  /*c300*/  LDL R57, [R1+0x24] ;  /* 0x0000240001397983 */ /* 0x002f220000100800 */
        /* <DEDUP_REMOVED lines=21> */
[----:B----4-:R-:W1:Y:S02]  /*c460*/  LDS.128 R4, [R57] ;  /* 0x0000000039047984 */ /* 0x010e640000000c00 */
        /* <DEDUP_REMOVED lines=65> */
.L_x_258:
[----:B------:R-:W-:Y:S05]  /*c880*/  BSYNC B0 ;  /* 0x0000000000007941 */ /* 0x000fea0003800000 */
.L_x_257:
[----:B------:R-:W-:-:S13]  /*c890*/  ISETP.GE.AND P0, PT, R135, c[0x0][0x27c], PT ;  /* 0x00009f0087007a0c */ /* 0x000fda0003f06270 */
[----:B------:R-:W-:Y:S05]  /*c8a0*/  @P0 BRA `(.L_x_256) ;  /* 0x0000059000000947 */ /* 0x000fea0003800000 */
[----:B------:R-:W4:Y:S04]  /*c8b0*/  LDL R2, [R1] ;  /* 0x0000000001027983 */ /* 0x000f280000100800 */
[----:B-12---:R-:W2:Y:S01]  /*c8c0*/  LDL R57, [R1+0x14] ;  /* 0x0000140001397983 */ /* 0x006ea20000100800 */
[----:B------:R-:W-:Y:S01]  /*c8d0*/  MOV R0, c[0x0][0x27c] ;  /* 0x00009f0000007a02 */ /* 0x000fe20000000f00 */
[----:B------:R-:W-:-:S03]  /*c8e0*/  HADD2.F32 R13, -RZ, R50.H0_H0 ;  /* 0x20000032ff0d7230 */ /* 0x000fc60000004100 */
[----:B----4-:R-:W-:-:S04]  /*c8f0*/  LEA.HI R0, R0, R2, RZ, 0x1d ;  /* 0x0000000200007211 */ /* 0x010fc800078fe8ff */
[----:B------:R-:W-:Y:S01]  /*c900*/  SHF.R.S32.HI R2, RZ, 0x1f, R0 ;  /* 0x0000001fff027819 */ /* 0x000fe20000011400 */
[----:B--2---:R-:W1:Y:S01]  /*c910*/  LDS.128 R4, [R57] ;  /* 0x0000000039047984 */ /* 0x004e620000000c00 */
        /* <DEDUP_REMOVED lines=82> */
.L_x_256:
[----:B------:R-:W-:Y:S05]  /*ce40*/  BSYNC B1 ;  /* 0x0000000000017941 */ /* 0x000fea0003800000 */
.L_x_255:
[----:B------:R-:W-:-:S04]  /*ce50*/  IADD3 R0, R208, 0x60, RZ ;  /* 0x00000060d0007810 */ /* 0x000fc80007ffe0ff */
[----:B------:R-:W-:-:S13]  /*ce60*/  ISETP.GE.AND P0, PT, R0, R38, PT ;  /* 0x000000260000720c */ /* 0x000fda0003f06270 */
[----:B------:R-:W-:Y:S05]  /*ce70*/  @P0 BRA `(.L_x_238) ;  /* 0x00000bf000000947 */ /* 0x000fea0003800000 */
[----:B-1----:R1:W5:Y:S01]  /*ce80*/  LDL R57, [R1+0x4] ;  /* 0x0000040001397983 */ /* 0x0023620000100800 */
[----:B------:R-:W-:Y:S01]  /*ce90*/  ISETP.GE.AND P0, PT, R132, c[0x0][0x27c], PT ;  /* 0x00009f0084007a0c */ /* 0x000fe20003f06270 */
[----:B------:R-:W-:Y:S01]  /*cea0*/  BSSY B0, `(.L_x_259) ;  /* 0x0000061000007945 */ /* 0x000fe20003800000 */
[C---:B-----5:R-:W-:Y:S02]  /*ceb0*/  IADD3 R58, R208.reuse, 0x60, RZ ;  /* 0x00000060d03a7810 */ /* 0x060fe40007ffe0ff */
[----:B------:R-:W-:-:S03]  /*cec0*/  IADD3 R59, R208, 0x60, RZ ;  /* 0x00000060d03b7810 */ /* 0x000fc60007ffe0ff */
[----:B------:R-:W-:Y:S02]  /*ced0*/  IMAD.SHL.U32 R58, R58, 0x40, RZ ;  /* 0x000000403a3a7824 */ /* 0x000fe400078e00ff */
[----:B------:R-:W-:-:S03]  /*cee0*/  IMAD.SHL.U32 R59, R59, 0x40, RZ ;  /* 0x000000403b3b7824 */ /* 0x000fc600078e00ff */
[----:B------:R-:W-:Y:S02]  /*cef0*/  LOP3.LUT R58, R58, 0x1c0, RZ, 0xc0, !PT ;  /* 0x000001c03a3a7812 */ /* 0x000fe400078ec0ff */
[----:B------:R-:W-:Y:S02]  /*cf00*/  LOP3.LUT R59, R59, 0x1c0, RZ, 0xc0, !PT ;  /* 0x000001c03b3b7812 */ /* 0x000fe400078ec0ff */
[----:B------:R-:W-:Y:S01]  /*cf10*/  SHF.R.U32.HI R58, RZ, 0x3, R58 ;  /* 0x00000003ff3a7819 */ /* 0x000fe2000001163a */
[----:B------:R-:W-:Y:S05]  /*cf20*/  @P0 BRA `(.L_x_260) ;  /* 0x0000058000000947 */ /* 0x000fea0003800000 */
[----:B------:R-:W4:Y:S01]  /*cf30*/  LDL R60, [R1+0x20] ;  /* 0x00002000013c7983 */ /* 0x000f220000100800 */
        /* <DEDUP_REMOVED lines=14> */
[----:B------:R-:W5:Y:S02]  /*d020*/  LDS.128 R8, [R28+0x10080] ;  /* 0x010080001c087984 */ /* 0x000f640000000c00 */
[--C-:B-----5:R-:W-:Y:S02]  /*d030*/  HADD2.F32 R15, -RZ, R11.reuse.H0_H0 ;  /* 0x2000000bff0f7230 */ /* 0x120fe40000004100 */
[----:B------:R-:W-:Y:S02]  /*d040*/  HADD2.F32 R14, -RZ, R11.H1_H1 ;  /* 0x3000000bff0e7230 */ /* 0x000fe40000004100 */
[----:B------:R-:W-:Y:S02]  /*d050*/  HADD2.F32 R3, -RZ, R8.H1_H1 ;  /* 0x30000008ff037230 */ /* 0x000fe40000004100 */
[----:B------:R-:W-:Y:S02]  /*d060*/  HADD2.F32 R11, -RZ, R43.H0_H0 ;  /* 0x2000002bff0b7230 */ /* 0x000fe40000004100 */
[----:B------:R-:W-:Y:S01]  /*d070*/  HADD2.F32 R12, -RZ, R10.H1_H1 ;  /* 0x3000000aff0c7230 */ /* 0x000fe20000004100 */
[----:B------:R-:W-:Y:S01]  /*d080*/  FMUL.FTZ R33, R0, R3 ;  /* 0x0000000300217220 */ /* 0x000fe20000410000 */
[----:B----4-:R-:W4:Y:S02]  /*d090*/  LDS.128 R4, [R60] ;  /* 0x000000003c047984 */ /* 0x010f240000000c00 */
[----:B----4-:R-:W-:-:S02]  /*d0a0*/  HADD2.F32 R17, -RZ, R4.H0_H0 ;  /* 0x20000004ff117230 */ /* 0x010fc40000004100 */
        /* <DEDUP_REMOVED lines=64> */
.L_x_260:
[----:B------:R-:W-:Y:S05]  /*d4b0*/  BSYNC B0 ;  /* 0x0000000000007941 */ /* 0x000fea0003800000 */
.L_x_259:
[----:B------:R-:W-:-:S13]  /*d4c0*/  ISETP.GE.AND P0, PT, R135, c[0x0][0x27c], PT ;  /* 0x00009f0087007a0c */ /* 0x000fda0003f06270 */
[----:B------:R-:W-:Y:S05]  /*d4d0*/  @P0 BRA `(.L_x_238) ;  /* 0x0000059000000947 */ /* 0x000fea0003800000 */
[----:B------:R-:W5:Y:S04]  /*d4e0*/  LDL R2, [R1] ;  /* 0x0000000001027983 */ /* 0x000f680000100800 */
[----:B--2---:R-:W2:Y:S01]  /*d4f0*/  LDL R38, [R1+0x10] ;  /* 0x0000100001267983 */ /* 0x004ea20000100800 */
[----:B------:R-:W-:Y:S01]  /*d500*/  MOV R0, c[0x0][0x27c] ;  /* 0x00009f0000007a02 */ /* 0x000fe20000000f00 */
[----:B------:R-:W-:-:S03]  /*d510*/  HADD2.F32 R13, -RZ, R50.H0_H0 ;  /* 0x20000032ff0d7230 */ /* 0x000fc60000004100 */
[----:B-----5:R-:W-:-:S04]  /*d520*/  LEA.HI R0, R0, R2, RZ, 0x1d ;  /* 0x0000000200007211 */ /* 0x020fc800078fe8ff */
[----:B------:R-:W-:Y:S01]  /*d530*/  SHF.R.S32.HI R2, RZ, 0x1f, R0 ;  /* 0x0000001fff027819 */ /* 0x000fe20000011400 */
[----:B--2-4-:R-:W2:Y:S01]  /*d540*/  LDS.128 R4, [R38] ;  /* 0x0000000026047984 */ /* 0x014ea20000000c00 */
        /* <DEDUP_REMOVED lines=10> */
[----:B------:R-:W4:Y:S01]  /*d5f0*/  LDS.128 R8, [R28+0x10080] ;  /* 0x010080001c087984 */ /* 0x000f220000000c00 */
[--C-:B--2---:R-:W-:Y:S02]  /*d600*/  HADD2.F32 R17, -RZ, R4.reuse.H0_H0 ;  /* 0x20000004ff117230 */ /* 0x104fe40000004100 */
        /* <DEDUP_REMOVED lines=9> */
[--C-:B----4-:R-:W-:Y:S02]  /*d6a0*/  HADD2.F32 R4, -RZ, R8.reuse.H0_H0 ;  /* 0x20000008ff047230 */ /* 0x110fe40000004100 */
        /* <DEDUP_REMOVED lines=60> */
.L_x_238:
[----:B------:R-:W-:Y:S05]  /*da70*/  BSYNC B2 ;  /* 0x0000000000027941 */ /* 0x000fea0003800000 */
.L_x_210:
[----:B------:R-:W-:Y:S01]  /*da80*/  IMAD R0, R55, c[0x0][0x208], RZ ;  /* 0x0000820037007a24 */ /* 0x000fe200078e02ff */
[----:B------:R-:W-:-:S04]  /*da90*/  DEPBAR.LE SB0, 0x0 ;  /* 0x000080000000791a */ /* 0x000fc80000000000 */
[C---:B------:R-:W-:Y:S01]  /*daa0*/  IMAD.WIDE.U32 R2, R203.reuse, c[0x0][0x208], RZ ;  /* 0x00008200cb027a25 */ /* 0x040fe200078e00ff */
[----:B------:R-:W-:Y:S03]  /*dab0*/  BAR.SYNC.DEFER_BLOCKING 0x0 ;  /* 0x0000000000007b1d */ /* 0x000fe60000010000 */
[----:B------:R-:W-:Y:S02]  /*dac0*/  IMAD R0, R203, c[0x0][0x20c], R0 ;  /* 0x00008300cb007a24 */ /* 0x000fe400078e0200 */
[----:B------:R-:W-:Y:S01]  /*dad0*/  IMAD.WIDE.U32 R214, R216, c[0x0][0x210], RZ ;  /* 0x00008400d8d67a25 */ /* 0x000fe200078e00ff */
[----:B------:R-:W-:Y:S02]  /*dae0*/  BSSY B0, `(.L_x_261) ;  /* 0x00000ec000007945 */ /* 0x000fe40003800000 */
[----:B------:R-:W-:Y:S01]  /*daf0*/  IADD3 R3, R3, R0, RZ ;  /* 0x0000000003037210 */ /* 0x000fe20007ffe0ff */
[----:B------:R-:W-:-:S02]  /*db00*/  IMAD R0, R56, c[0x0][0x218], RZ ;  /* 0x0000860038007a24 */ /* 0x000fc400078e02ff */
[----:B------:R-:W-:Y:S02]  /*db10*/  IMAD R216, R216, c[0x0][0x214], R215 ;  /* 0x00008500d8d87a24 */ /* 0x000fe400078e02d7 */
[----:B------:R-:W-:-:S04]  /*db20*/  IMAD.WIDE.U32 R2, R202, c[0x0][0x218], R2 ;  /* 0x00008600ca027a25 */ /* 0x000fc800078e0002 */
[----:B-12-4-:R-:W-:Y:S01]  /*db30*/  IMAD R4, R202, c[0x0][0x21c], R0 ;  /* 0x00008700ca047a24 */ /* 0x016fe200078e0200 */
[----:B------:R-:W-:-:S04]  /*db40*/  IADD3 R0, P0, R2, R214, RZ ;  /* 0x000000d602007210 */ /* 0x000fc80007f1e0ff */
[----:B------:R-:W-:Y:S02]  /*db50*/  IADD3.X R2, R216, R3, R4, P0, !PT ;  /* 0x00000003d8027210 */ /* 0x000fe400007fe404 */
[C---:B------:R-:W-:Y:S01]  /*db60*/  LEA R3, P0, R0.reuse, c[0x0][0x1f8], 0x1 ;  /* 0x00007e0000037a11 */ /* 0x040fe200078008ff */
[----:B------:R-:W-:Y:S03]  /*db70*/  LDSM.16.M88.4 R16, [R194] ;  /* 0x00000000c210783b */ /* 0x000fe60000000200 */
[----:B------:R-:W-:Y:S01]  /*db80*/  LEA.HI.X R2, R0, c[0x0][0x1fc], R2, 0x1, P0 ;  /* 0x00007f0000027a11 */ /* 0x000fe200000f0c02 */
[----:B------:R-:W-:Y:S01]  /*db90*/  LDSM.16.M88.4 R24, [R143] ;  /* 0x000000008f18783b */ /* 0x000fe20000000200 */
[----:B------:R-:W-:-:S03]  /*dba0*/  R2P PR, R212, 0x6 ;  /* 0x00000006d4007804 */ /* 0x000fc60000000000 */
[----:B------:R1:W2:Y:S04]  /*dbb0*/  SHFL.IDX PT, R0, R3, RZ, 0x181f ;  /* 0x00181fff03007589 */ /* 0x0002a800000e0000 */
[----:B------:R-:W4:Y:S04]  /*dbc0*/  SHFL.IDX PT, R2, R2, RZ, 0x181f ;  /* 0x00181fff02027589 */ /* 0x000f2800000e0000 */
[----:B------:R-:W3:Y:S04]  /*dbd0*/  LDSM.16.M88.4 R44, [R143+0x800] ;  /* 0x000800008f2c783b */ /* 0x000ee80000000200 */
[----:B------:R-:W-:Y:S01]  /*dbe0*/  LDSM.16.M88.4 R28, [R195] ;  /* 0x00000000c31c783b */ /* 0x000fe20000000200 */
[----:B-1----:R-:W-:-:S02]  /*dbf0*/  IADD3 R3, R143, 0x20, RZ ;  /* 0x000000208f037810 */ /* 0x002fc40007ffe0ff */
[C---:B--2---:R-:W-:Y:S02]  /*dc00*/  LEA R4, P0, R132.reuse, R0, 0x1 ;  /* 0x0000000084047211 */ /* 0x044fe400078008ff */
[----:B------:R-:W-:Y:S02]  /*dc10*/  @P1 IADD3 R3, R143, -0x20, RZ ;  /* 0xffffffe08f031810 */ /* 0x000fe40007ffe0ff */
[----:B----4-:R-:W-:Y:S02]  /*dc20*/  LEA.HI.X R5, R132, R2, R133, 0x1, P0 ;  /* 0x0000000284057211 */ /* 0x010fe400000f0c85 */
[C---:B------:R-:W-:Y:S01]  /*dc30*/  LEA R8, P0, R204.reuse, R0, 0x1 ;  /* 0x00000000cc087211 */ /* 0x040fe200078008ff */
[----:B------:R-:W1:Y:S03]  /*dc40*/  LDSM.16.M88.4 R40, [R3] ;  /* 0x000000000328783b */ /* 0x000e660000000200 */
[----:B------:R-:W-:Y:S01]  /*dc50*/  LEA.HI.X R9, R204, R2, R209, 0x1, P0 ;  /* 0x00000002cc097211 */ /* 0x000fe200000f0cd1 */
[----:B------:R-:W2:Y:S01]  /*dc60*/  LDSM.16.M88.4 R64, [R3+0x800] ;  /* 0x000800000340783b */ /* 0x000ea20000000200 */
[C---:B------:R-:W-:Y:S01]  /*dc70*/  LEA R10, P0, R199.reuse, R0, 0x1 ;  /* 0x00000000c70a7211 */ /* 0x040fe200078008ff */
[----:B------:R-:W-:Y:S03]  /*dc80*/  HMMA.16816.F32 R20, R16, R24, RZ ;  /* 0x000000181014723c */ /* 0x000fe600000018ff */
[----:B------:R-:W-:-:S02]  /*dc90*/  LEA.HI.X R11, R199, R2, R211, 0x1, P0 ;  /* 0x00000002c70b7211 */ /* 0x000fc400000f0cd3 */
[----:B------:R-:W-:-:S03]  /*dca0*/  ISETP.GT.AND P0, PT, R110, R208, PT ;  /* 0x000000d06e00720c */ /* 0x000fc60003f04270 */
[----:B------:R-:W-:Y:S01]  /*dcb0*/  HMMA.16816.F32 R24, R16, R26, RZ ;  /* 0x0000001a1018723c */ /* 0x000fe200000018ff */
[----:B------:R-:W-:-:S07]  /*dcc0*/  ISETP.GE.OR P1, PT, R132, c[0x0][0x1d4], !P0 ;  /* 0x0000750084007a0c */ /* 0x000fce0004726670 */
[C---:B---3--:R-:W-:Y:S06]  /*dcd0*/  HMMA.16816.F32 R32, R16.reuse, R44, RZ ;  /* 0x0000002c1020723c */ /* 0x048fec00000018ff */
[----:B------:R-:W-:Y:S01]  /*dce0*/  @!PT LDS RZ, [RZ] ;  /* 0x00000000fffff984 */ /* 0x000fe20000000800 */
[----:B------:R-:W-:Y:S01]  /*dcf0*/  @!PT LDS RZ, [RZ] ;  /* 0x00000000fffff984 */ /* 0x000fe20000000800 */
[----:B------:R-:W-:Y:S01]  /*dd00*/  @!PT LDS RZ, [RZ] ;  /* 0x00000000fffff984 */ /* 0x000fe20000000800 */
[----:B------:R3:W-:Y:S01]  /*dd10*/  LDGSTS.E.BYPASS.LTC128B.128 [R198+0x8080], [R4.64], !P1 ;  /* 0x0808000004c67fae */ /* 0x0007e2000c901d48 */
[C---:B------:R-:W-:Y:S01]  /*dd20*/  LEA R6, P1, R200.reuse, R0, 0x1 ;  /* 0x00000000c8067211 */ /* 0x040fe200078208ff */
[----:B------:R-:W-:Y:S01]  /*dd30*/  HMMA.16816.F32 R44, R16, R46, RZ ;  /* 0x0000002e102c723c */ /* 0x000fe200000018ff */
[----:B------:R-:W-:Y:S02]  /*dd40*/  MOV R0, 0x40 ;  /* 0x0000004000007802 */ /* 0x000fe40000000f00 */
[----:B------:R-:W-:-:S02]  /*dd50*/  LEA.HI.X R7, R200, R2, R210, 0x1, P1 ;  /* 0x00000002c8077211 */ /* 0x000fc400008f0cd2 */
[----:B------:R-:W-:Y:S02]  /*dd60*/  ISETP.GE.OR P1, PT, R135, c[0x0][0x1d4], !P0 ;  /* 0x0000750087007a0c */ /* 0x000fe40004726670 */
[----:B------:R-:W-:Y:S02]  /*dd70*/  SEL R0, R0, 0xffffffc0, !P2 ;  /* 0xffffffc000007807 */ /* 0x000fe40005000000 */
[----:B------:R-:W-:Y:S01]  /*dd80*/  IADD3 R2, R3, 0x3000, RZ ;  /* 0x0000300003027810 */ /* 0x000fe20007ffe0ff */
[----:B-1----:R-:W-:Y:S03]  /*dd90*/  HMMA.16816.F32 R20, R28, R40, R20 ;  /* 0x000000281c14723c */ /* 0x002fe60000001814 */
[----:B------:R-:W-:-:S05]  /*dda0*/  IADD3 R188, R2, R0, RZ ;  /* 0x0000000002bc7210 */ /* 0x000fca0007ffe0ff */
[----:B------:R1:W-:Y:S01]  /*ddb0*/  LDGSTS.E.BYPASS.LTC128B.128 [R198+0x9080], [R8.64], !P1 ;  /* 0x0908000008c67fae */ /* 0x0003e2000c901d48 */
[----:B------:R-:W-:Y:S01]  /*ddc0*/  ISETP.GE.OR P1, PT, R199, c[0x0][0x1d4], !P0 ;  /* 0x00007500c7007a0c */ /* 0x000fe20004726670 */
[----:B------:R-:W-:Y:S01]  /*ddd0*/  HMMA.16816.F32 R40, R28, R42, R24 ;  /* 0x0000002a1c28723c */ /* 0x000fe20000001818 */
[----:B------:R-:W-:Y:S02]  /*dde0*/  ISETP.GE.OR P0, PT, R200, c[0x0][0x1d4], !P0 ;  /* 0x00007500c8007a0c */ /* 0x000fe40004706670 */
[----:B---3--:R-:W-:-:S05]  /*ddf0*/  IADD3 R4, R143, R0, RZ ;  /* 0x000000008f047210 */ /* 0x008fca0007ffe0ff */
[C---:B--2---:R-:W-:Y:S04]  /*de00*/  HMMA.16816.F32 R32, R28.reuse, R64, R32 ;  /* 0x000000401c20723c */ /* 0x044fe80000001820 */
[----:B------:R1:W-:Y:S04]  /*de10*/  LDGSTS.E.BYPASS.LTC128B.128 [R198+0xa080], [R10.64], !P1 ;  /* 0x0a0800000ac67fae */ /* 0x0003e8000c901d48 */
[----:B------:R2:W-:Y:S01]  /*de20*/  LDGSTS.E.BYPASS.LTC128B.128 [R198+0xb080], [R6.64], !P0 ;  /* 0x0b08000006c67fae */ /* 0x0005e2000c101d48 */
[----:B------:R-:W-:Y:S01]  /*de30*/  HMMA.16816.F32 R44, R28, R66, R44 ;  /* 0x000000421c2c723c */ /* 0x000fe2000000182c */
[----:B------:R-:W-:-:S02]  /*de40*/  ISETP.GT.AND P0, PT, R80, R213, PT ;  /* 0x000000d55000720c */ /* 0x000fc40003f04270 */
[----:B------:R-:W-:Y:S04]  /*de50*/  LDSM.16.M88.4 R12, [R197] ;  /* 0x00000000c50c783b */ /* 0x000fe80000000200 */
[----:B------:R-:W3:Y:S04]  /*de60*/  LDSM.16.M88.4 R36, [R4] ;  /* 0x000000000424783b */ /* 0x000ee80000000200 */
[----:B------:R-:W-:Y:S04]  /*de70*/  LDSM.16.M88.4 R48, [R188+-0x3000] ;  /* 0xffd00000bc30783b */ /* 0x000fe80000000200 */
[----:B------:R-:W4:Y:S04]  /*de80*/  LDSM.16.M88.4 R52, [R4+0x800] ;  /* 0x000800000434783b */ /* 0x000f280000000200 */
[----:B------:R-:W-:Y:S04]  /*de90*/  LDSM.16.M88.4 R60, [R143+0x1000] ;  /* 0x001000008f3c783b */ /* 0x000fe80000000200 */
[----:B-1----:R-:W1:Y:S04]  /*dea0*/  LDSM.16.M88.4 R8, [R196] ;  /* 0x00000000c408783b */ /* 0x002e680000000200 */
[----:B-----5:R-:W-:Y:S04]  /*deb0*/  LDSM.16.M88.4 R56, [R188+-0x2800] ;  /* 0xffd80000bc38783b */ /* 0x020fe80000000200 */
[----:B------:R-:W-:Y:S04]  /*dec0*/  LDSM.16.M88.4 R68, [R3+0x1000] ;  /* 0x001000000344783b */ /* 0x000fe80000000200 */
[----:B------:R-:W-:Y:S04]  /*ded0*/  LDSM.16.M88.4 R28, [R197+0x4000] ;  /* 0x00400000c51c783b */ /* 0x000fe80000000200 */
[----:B------:R-:W-:Y:S04]  /*dee0*/  LDSM.16.M88.4 R64, [R4+0x1000] ;  /* 0x001000000440783b */ /* 0x000fe80000000200 */
[----:B------:R-:W-:Y:S01]  /*def0*/  LDSM.16.M88.4 R76, [R188+-0x1000] ;  /* 0xfff00000bc4c783b */ /* 0x000fe20000000200 */
[C---:B---3--:R-:W-:Y:S03]  /*df00*/  HMMA.16816.F32 R24, R12.reuse, R36, R20 ;  /* 0x000000240c18723c */ /* 0x048fe60000001814 */
[----:B------:R-:W3:Y:S04]  /*df10*/  LDSM.16.M88.4 R20, [R194+0x4000] ;  /* 0x00400000c214783b */ /* 0x000ee80000000200 */
[----:B------:R-:W-:Y:S01]  /*df20*/  LDSM.16.M88.4 R72, [R3+0x3000] ;  /* 0x003000000348783b */ /* 0x000fe20000000200 */
[C---:B------:R-:W-:Y:S03]  /*df30*/  HMMA.16816.F32 R40, R12.reuse, R38, R40 ;  /* 0x000000260c28723c */ /* 0x040fe60000001828 */
[----:B------:R-:W-:Y:S04]  /*df40*/  LDSM.16.M88.4 R36, [R143+0x1800] ;  /* 0x001800008f24783b */ /* 0x000fe80000000200 */
[----:B------:R-:W0:Y:S01]  /*df50*/  LDGDEPBAR ;  /* 0x00000000000079af */ /* 0x000e220000000000 */
[----:B----4-:R-:W-:Y:S08]  /*df60*/  HMMA.16816.F32 R32, R12, R52, R32 ;  /* 0x000000340c20723c */ /* 0x010ff00000001820 */
[C---:B-1----:R-:W-:Y:S01]  /*df70*/  HMMA.16816.F32 R16, R8.reuse, R48, R24 ;  /* 0x000000300810723c */ /* 0x042fe20000001818 */
[----:B------:R-:W1:Y:S07]  /*df80*/  LDSM.16.M88.4 R24, [R195+0x4000] ;  /* 0x00400000c318783b */ /* 0x000e6e0000000200 */
[----:B------:R-:W-:Y:S01]  /*df90*/  HMMA.16816.F32 R40, R8, R50, R40 ;  /* 0x000000320828723c */ /* 0x000fe20000001828 */
[----:B------:R-:W4:Y:S07]  /*dfa0*/  LDSM.16.M88.4 R48, [R3+0x1800] ;  /* 0x001800000330783b */ /* 0x000f2e0000000200 */
[----:B------:R-:W-:Y:S01]  /*dfb0*/  HMMA.16816.F32 R44, R12, R54, R44 ;  /* 0x000000360c2c723c */ /* 0x000fe2000000182c */
[----:B------:R-:W-:Y:S07]  /*dfc0*/  LDSM.16.M88.4 R52, [R188+-0x2000] ;  /* 0xffe00000bc34783b */ /* 0x000fee0000000200 */
[----:B---3--:R-:W-:Y:S08]  /*dfd0*/  HMMA.16816.F32 R16, R20, R60, R16 ;  /* 0x0000003c1410723c */ /* 0x008ff00000001810 */
[----:B------:R-:W-:Y:S08]  /*dfe0*/  HMMA.16816.F32 R32, R8, R56, R32 ;  /* 0x000000380820723c */ /* 0x000ff00000001820 */
[----:B------:R-:W-:Y:S01]  /*dff0*/  HMMA.16816.F32 R40, R20, R62, R40 ;  /* 0x0000003e1428723c */ /* 0x000fe20000001828 */
[----:B------:R-:W-:Y:S07]  /*e000*/  LDSM.16.M88.4 R60, [R143+0x2000] ;  /* 0x002000008f3c783b */ /* 0x000fee0000000200 */
[----:B-1----:R-:W-:Y:S01]  /*e010*/  HMMA.16816.F32 R12, R24, R68, R16 ;  /* 0x00000044180c723c */ /* 0x002fe20000001810 */
[----:B------:R-:W1:Y:S07]  /*e020*/  LDSM.16.M88.4 R16, [R196+0x4000] ;  /* 0x00400000c410783b */ /* 0x000e6e0000000200 */
[----:B------:R-:W-:Y:S01]  /*e030*/  HMMA.16816.F32 R44, R8, R58, R44 ;  /* 0x0000003a082c723c */ /* 0x000fe2000000182c */
[----:B------:R-:W3:Y:S07]  /*e040*/  LDSM.16.M88.4 R56, [R4+0x1800] ;  /* 0x001800000438783b */ /* 0x000eee0000000200 */
[----:B------:R-:W-:Y:S08]  /*e050*/  HMMA.16816.F32 R32, R20, R36, R32 ;  /* 0x000000241420723c */ /* 0x000ff00000001820 */
[----:B------:R-:W-:Y:S01]  /*e060*/  HMMA.16816.F32 R40, R24, R70, R40 ;  /* 0x000000461828723c */ /* 0x000fe20000001828 */
[----:B------:R-:W-:Y:S07]  /*e070*/  LDSM.16.M88.4 R68, [R3+0x2000] ;  /* 0x002000000344783b */ /* 0x000fee0000000200 */
[----:B------:R-:W-:Y:S01]  /*e080*/  HMMA.16816.F32 R8, R28, R64, R12 ;  /* 0x000000401c08723c */ /* 0x000fe2000000180c */
[----:B------:R-:W2:Y:S07]  /*e090*/  LDSM.16.M88.4 R12, [R194+0x8000] ;  /* 0x00800000c20c783b */ /* 0x000eae0000000200 */
[----:B------:R-:W-:Y:S01]  /*e0a0*/  HMMA.16816.F32 R44, R20, R38, R44 ;  /* 0x00000026142c723c */ /* 0x000fe2000000182c */
[----:B------:R-:W2:Y:S07]  /*e0b0*/  LDSM.16.M88.4 R36, [R188+-0x1800] ;  /* 0xffe80000bc24783b */ /* 0x000eae0000000200 */
[----:B----4-:R-:W-:Y:S08]  /*e0c0*/  HMMA.16816.F32 R32, R24, R48, R32 ;  /* 0x000000301820723c */ /* 0x010ff00000001820 */
[----:B------:R-:W-:Y:S01]  /*e0d0*/  HMMA.16816.F32 R40, R28, R66, R40 ;  /* 0x000000421c28723c */ /* 0x000fe20000001828 */
[----:B------:R-:W-:Y:S07]  /*e0e0*/  LDSM.16.M88.4 R64, [R4+0x2000] ;  /* 0x002000000440783b */ /* 0x000fee0000000200 */
[----:B-1----:R-:W-:Y:S01]  /*e0f0*/  HMMA.16816.F32 R20, R16, R52, R8 ;  /* 0x000000341014723c */ /* 0x002fe20000001808 */
[----:B------:R-:W1:Y:S07]  /*e100*/  LDSM.16.M88.4 R8, [R195+0x8000] ;  /* 0x00800000c308783b */ /* 0x000e6e0000000200 */
[----:B------:R-:W-:Y:S01]  /*e110*/  HMMA.16816.F32 R44, R24, R50, R44 ;  /* 0x00000032182c723c */ /* 0x000fe2000000182c */
[----:B------:R-:W-:Y:S04]  /*e120*/  LDSM.16.M88.4 R24, [R197+0x8000] ;  /* 0x00800000c518783b */ /* 0x000fe80000000200 */
[----:B------:R-:W-:Y:S03]  /*e130*/  LDSM.16.M88.4 R48, [R4+0x2800] ;  /* 0x002800000430783b */ /* 0x000fe60000000200 */
[----:B---3--:R-:W-:Y:S08]  /*e140*/  HMMA.16816.F32 R32, R28, R56, R32 ;  /* 0x000000381c20723c */ /* 0x008ff00000001820 */
[----:B------:R-:W-:Y:S01]  /*e150*/  HMMA.16816.F32 R40, R16, R54, R40 ;  /* 0x000000361028723c */ /* 0x000fe20000001828 */
[----:B------:R-:W3:Y:S07]  /*e160*/  LDSM.16.M88.4 R52, [R143+0x2800] ;  /* 0x002800008f34783b */ /* 0x000eee0000000200 */
[----:B--2---:R-:W-:Y:S08]  /*e170*/  HMMA.16816.F32 R20, R12, R60, R20 ;  /* 0x0000003c0c14723c */ /* 0x004ff00000001814 */
[----:B------:R-:W-:Y:S01]  /*e180*/  HMMA.16816.F32 R44, R28, R58, R44 ;  /* 0x0000003a1c2c723c */ /* 0x000fe2000000182c */
[----:B------:R-:W-:Y:S04]  /*e190*/  LDSM.16.M88.4 R28, [R196+0x8000] ;  /* 0x00800000c41c783b */ /* 0x000fe80000000200 */
[----:B------:R-:W-:Y:S03]  /*e1a0*/  LDSM.16.M88.4 R56, [R188+-0x800] ;  /* 0xfff80000bc38783b */ /* 0x000fe60000000200 */
[----:B------:R-:W-:Y:S08]  /*e1b0*/  HMMA.16816.F32 R32, R16, R36, R32 ;  /* 0x000000241020723c */ /* 0x000ff00000001820 */
[----:B------:R-:W-:Y:S01]  /*e1c0*/  HMMA.16816.F32 R40, R12, R62, R40 ;  /* 0x0000003e0c28723c */ /* 0x000fe20000001828 */
[----:B------:R-:W2:Y:S07]  /*e1d0*/  LDSM.16.M88.4 R60, [R3+0x2800] ;  /* 0x00280000033c783b */ /* 0x000eae0000000200 */
[----:B-1----:R-:W-:Y:S08]  /*e1e0*/  HMMA.16816.F32 R20, R8, R68, R20 ;  /* 0x000000440814723c */ /* 0x002ff00000001814 */
[----:B------:R-:W-:Y:S08]  /*e1f0*/  HMMA.16816.F32 R44, R16, R38, R44 ;  /* 0x00000026102c723c */ /* 0x000ff0000000182c */
[----:B---3--:R-:W-:Y:S08]  /*e200*/  HMMA.16816.F32 R32, R12, R52, R32 ;  /* 0x000000340c20723c */ /* 0x008ff00000001820 */
[----:B------:R-:W-:Y:S01]  /*e210*/  HMMA.16816.F32 R40, R8, R70, R40 ;  /* 0x000000460828723c */ /* 0x000fe20000001828 */
[----:B------:R-:W-:Y:S07]  /*e220*/  LDSM.16.M88.4 R68, [R143+0x3000] ;  /* 0x003000008f44783b */ /* 0x000fee0000000200 */
[----:B------:R-:W-:Y:S01]  /*e230*/  HMMA.16816.F32 R16, R24, R64, R20 ;  /* 0x000000401810723c */ /* 0x000fe20000001814 */
[----:B------:R-:W1:Y:S07]  /*e240*/  LDSM.16.M88.4 R20, [R194+0xc000] ;  /* 0x00c00000c214783b */ /* 0x000e6e0000000200 */
[----:B------:R-:W-:Y:S01]  /*e250*/  HMMA.16816.F32 R44, R12, R54, R44 ;  /* 0x000000360c2c723c */ /* 0x000fe2000000182c */
[----:B------:R-:W-:Y:S07]  /*e260*/  LDSM.16.M88.4 R52, [R143+0x3800] ;  /* 0x003800008f34783b */ /* 0x000fee0000000200 */
[----:B--2---:R-:W-:Y:S08]  /*e270*/  HMMA.16816.F32 R32, R8, R60, R32 ;  /* 0x0000003c0820723c */ /* 0x004ff00000001820 */
[----:B------:R-:W-:Y:S01]  /*e280*/  HMMA.16816.F32 R40, R24, R66, R40 ;  /* 0x000000421828723c */ /* 0x000fe20000001828 */
[----:B------:R-:W-:Y:S07]  /*e290*/  LDSM.16.M88.4 R64, [R4+0x3000] ;  /* 0x003000000440783b */ /* 0x000fee0000000200 */
[----:B------:R-:W-:Y:S01]  /*e2a0*/  HMMA.16816.F32 R12, R28, R76, R16 ;  /* 0x0000004c1c0c723c */ /* 0x000fe20000001810 */
[----:B------:R-:W2:Y:S07]  /*e2b0*/  LDSM.16.M88.4 R16, [R195+0xc000] ;  /* 0x00c00000c310783b */ /* 0x000eae0000000200 */
[----:B------:R-:W-:Y:S01]  /*e2c0*/  HMMA.16816.F32 R44, R8, R62, R44 ;  /* 0x0000003e082c723c */ /* 0x000fe2000000182c */
[----:B------:R-:W-:Y:S07]  /*e2d0*/  LDSM.16.M88.4 R60, [R188] ;  /* 0x00000000bc3c783b */ /* 0x000fee0000000200 */
[----:B------:R-:W-:Y:S08]  /*e2e0*/  HMMA.16816.F32 R36, R24, R48, R32 ;  /* 0x000000301824723c */ /* 0x000ff00000001820 */
[----:B------:R-:W-:Y:S08]  /*e2f0*/  HMMA.16816.F32 R32, R28, R78, R40 ;  /* 0x0000004e1c20723c */ /* 0x000ff00000001828 */
[----:B-1----:R-:W-:Y:S01]  /*e300*/  HMMA.16816.F32 R8, R20, R68, R12 ;  /* 0x000000441408723c */ /* 0x002fe2000000180c */
[----:B------:R-:W1:Y:S07]  /*e310*/  LDSM.16.M88.4 R12, [R197+0xc000] ;  /* 0x00c00000c50c783b */ /* 0x000e6e0000000200 */
[----:B------:R-:W-:Y:S01]  /*e320*/  HMMA.16816.F32 R40, R24, R50, R44 ;  /* 0x000000321828723c */ /* 0x000fe2000000182c */
[----:B------:R-:W3:Y:S04]  /*e330*/  LDSM.16.M88.4 R48, [R3+0x3800] ;  /* 0x003800000330783b */ /* 0x000ee80000000200 */
[----:B------:R3:W-:Y:S03]  /*e340*/  LDSM.16.M88.4 R44, [R4+0x3800] ;  /* 0x00380000042c783b */ /* 0x0007e60000000200 */
[----:B------:R-:W-:Y:S08]  /*e350*/  HMMA.16816.F32 R36, R28, R56, R36 ;  /* 0x000000381c24723c */ /* 0x000ff00000001824 */
[----:B------:R-:W-:Y:S08]  /*e360*/  HMMA.16816.F32 R32, R20, R70, R32 ;  /* 0x000000461420723c */ /* 0x000ff00000001820 */
[----:B--2---:R-:W-:Y:S01]  /*e370*/  HMMA.16816.F32 R24, R16, R72, R8 ;  /* 0x000000481018723c */ /* 0x004fe20000001808 */
[----:B------:R-:W2:Y:S07]  /*e380*/  LDSM.16.M88.4 R8, [R196+0xc000] ;  /* 0x00c00000c408783b */ /* 0x000eae0000000200 */
[----:B------:R-:W-:Y:S08]  /*e390*/  HMMA.16816.F32 R28, R28, R58, R40 ;  /* 0x0000003a1c1c723c */ /* 0x000ff00000001828 */
[----:B------:R-:W-:Y:S08]  /*e3a0*/  HMMA.16816.F32 R40, R20, R52, R36 ;  /* 0x000000341428723c */ /* 0x000ff00000001824 */
[----:B------:R-:W-:Y:S08]  /*e3b0*/  HMMA.16816.F32 R36, R16, R74, R32 ;  /* 0x0000004a1024723c */ /* 0x000ff00000001820 */
[----:B-1----:R-:W-:Y:S08]  /*e3c0*/  HMMA.16816.F32 R32, R12, R64, R24 ;  /* 0x000000400c20723c */ /* 0x002ff00000001818 */
[----:B------:R-:W-:Y:S01]  /*e3d0*/  HMMA.16816.F32 R20, R20, R54, R28 ;  /* 0x000000361414723c */ /* 0x000fe2000000181c */
[----:B------:R-:W1:Y:S01]  /*e3e0*/  LDSM.16.M88.4 R28, [R188+0x800] ;  /* 0x00080000bc1c783b */ /* 0x000e620000000200 */
[----:B------:R-:W-:-:S06]  /*e3f0*/  DEPBAR.LE SB0, 0x0 ;  /* 0x000080000000791a */ /* 0x000fcc0000000000 */
[----:B---3--:R-:W-:Y:S08]  /*e400*/  HMMA.16816.F32 R4, R16, R48, R40 ;  /* 0x000000301004723c */ /* 0x008ff00000001828 */
[----:B------:R-:W-:Y:S08]  /*e410*/  HMMA.16816.F32 R24, R12, R66, R36 ;  /* 0x000000420c18723c */ /* 0x000ff00000001824 */
[----:B--2---:R-:W-:Y:S08]  /*e420*/  HMMA.16816.F32 R32, R8, R60, R32 ;  /* 0x0000003c0820723c */ /* 0x004ff00000001820 */
[----:B------:R-:W-:Y:S08]  /*e430*/  HMMA.16816.F32 R16, R16, R50, R20 ;  /* 0x000000321010723c */ /* 0x000ff00000001814 */
[----:B------:R-:W-:Y:S08]  /*e440*/  HMMA.16816.F32 R4, R12, R44, R4 ;  /* 0x0000002c0c04723c */ /* 0x000ff00000001804 */
[----:B------:R-:W-:Y:S01]  /*e450*/  HMMA.16816.F32 R20, R8, R62, R24 ;  /* 0x0000003e0814723c */ /* 0x000fe20000001818 */
[----:B------:R-:W-:-:S04]  /*e460*/  FMUL.FTZ R0, R32, c[0x0][0x320] ;  /* 0x0000c80020007a20 */ /* 0x000fc80000410000 */
[----:B------:R2:W3:Y:S03]  /*e470*/  MUFU.TANH R36, R0 ;  /* 0x0000000000247308 */ /* 0x0004e60000002400 */
[----:B------:R-:W-:Y:S08]  /*e480*/  HMMA.16816.F32 R12, R12, R46, R16 ;  /* 0x0000002e0c0c723c */ /* 0x000ff00000001810 */
[----:B-1----:R-:W-:Y:S01]  /*e490*/  HMMA.16816.F32 R4, R8, R28, R4 ;  /* 0x0000001c0804723c */ /* 0x002fe20000001804 */
[----:B--2---:R-:W-:-:S04]  /*e4a0*/  FMUL.FTZ R0, R33, c[0x0][0x320] ;  /* 0x0000c80021007a20 */ /* 0x004fc80000410000 */
[----:B------:R1:W2:Y:S11]  /*e4b0*/  MUFU.TANH R33, R0 ;  /* 0x0000000000217308 */ /* 0x0002b60000002400 */
[----:B------:R-:W-:Y:S01]  /*e4c0*/  HMMA.16816.F32 R8, R8, R30, R12 ;  /* 0x0000001e0808723c */ /* 0x000fe2000000180c */
[----:B-1----:R-:W-:-:S04]  /*e4d0*/  FMUL.FTZ R0, R34, c[0x0][0x320] ;  /* 0x0000c80022007a20 */ /* 0x002fc80000410000 */
[----:B------:R1:W4:Y:S02]  /*e4e0*/  MUFU.TANH R32, R0 ;  /* 0x0000000000207308 */ /* 0x0003240000002400 */
        /* <DEDUP_REMOVED lines=28> */
[----:B--234-:R-:W-:Y:S01]  /*e6b0*/  IMAD R2, R80, 0x20, R226 ;  /* 0x0000002050027824 */ /* 0x01cfe200078e02e2 */
[----:B------:R-:W-:Y:S01]  /*e6c0*/  ISETP.GT.AND P0, PT, R218, 0x1f, PT ;  /* 0x0000001fda00780c */ /* 0x000fe20003f04270 */
[----:B------:R-:W-:-:S03]  /*e6d0*/  IMAD.MOV.U32 R202, RZ, RZ, RZ ;  /* 0x000000ffffca7224 */ /* 0x000fc600078e00ff */
[----:B------:R-:W-:-:S05]  /*e6e0*/  IADD3 R2, R2, -0x20, R218 ;  /* 0xffffffe002027810 */ /* 0x000fca0007ffe0da */
[----:B------:R-:W-:-:S04]  /*e6f0*/  @P6 IMAD.HI.U32 R3, R2, c[0x0][0x2bc], RZ ;  /* 0x0000af0002036a27 */ /* 0x000fc800078e00ff */
[----:B-1----:R-:W-:Y:S01]  /*e700*/  IMAD.MOV.U32 R0, RZ, RZ, R2 ;  /* 0x000000ffff007224 */ /* 0x002fe200078e0002 */
[----:B------:R-:W-:-:S04]  /*e710*/  @P6 SHF.R.U32.HI R0, RZ, c[0x0][0x2c0], R3 ;  /* 0x0000b000ff006a19 */ /* 0x000fc80000011603 */
[----:B------:R-:W-:-:S04]  /*e720*/  @!P0 IADD3 R3, P1, R0, R222, RZ ;  /* 0x000000de00038210 */ /* 0x000fc80007f3e0ff */
[----:B------:R-:W-:Y:S02]  /*e730*/  @!P0 LEA.HI.X.SX32 R5, R0, R225, 0x1, P1 ;  /* 0x000000e100058211 */ /* 0x000fe400008f0eff */
[----:B------:R-:W-:-:S04]  /*e740*/  @!P0 LEA R4, P1, R3, c[0x0][0x2a0], 0x2 ;  /* 0x0000a80003048a11 */ /* 0x000fc800078210ff */
[----:B------:R-:W-:-:S05]  /*e750*/  @!P0 LEA.HI.X R5, R3, c[0x0][0x2a4], R5, 0x2, P1 ;  /* 0x0000a90003058a11 */ /* 0x000fca00008f1405 */
[----:B------:R-:W2:Y:S01]  /*e760*/  @!P0 LDG.E R202, [R4.64] ;  /* 0x0000000804ca8981 */ /* 0x000ea2000c1e1900 */
[----:B------:R-:W-:-:S04]  /*e770*/  IMAD.MOV R0, RZ, RZ, -R0 ;  /* 0x000000ffff007224 */ /* 0x000fc800078e0a00 */
[----:B------:R-:W-:-:S04]  /*e780*/  IMAD R203, R0, c[0x0][0x2b8], R2 ;  /* 0x0000ae0000cb7a24 */ /* 0x000fc800078e0202 */
[----:B------:R-:W-:Y:S01]  /*e790*/  IMAD.WIDE.U32 R2, R203, c[0x0][0x1e0], RZ ;  /* 0x00007800cb027a25 */ /* 0x000fe200078e00ff */
[----:B------:R-:W-:-:S05]  /*e7a0*/  SHF.R.S32.HI R0, RZ, 0x1f, R203 ;  /* 0x0000001fff007819 */ /* 0x000fca00000114cb */
[----:B------:R-:W-:-:S04]  /*e7b0*/  IMAD R0, R0, c[0x0][0x1e0], RZ ;  /* 0x0000780000007a24 */ /* 0x000fc800078e02ff */
[----:B------:R-:W-:-:S04]  /*e7c0*/  IMAD R0, R203, c[0x0][0x1e4], R0 ;  /* 0x00007900cb007a24 */ /* 0x000fc800078e0200 */
[----:B------:R-:W-:Y:S01]  /*e7d0*/  IMAD.IADD R3, R3, 0x1, R0 ;  /* 0x0000000103037824 */ /* 0x000fe200078e0200 */
[----:B--2---:R-:W-:-:S03]  /*e7e0*/  SHF.R.S32.HI R0, RZ, 0x1f, R202 ;  /* 0x0000001fff007819 */ /* 0x004fc600000114ca */
[----:B------:R-:W-:-:S04]  /*e7f0*/  IMAD.WIDE.U32 R2, R202, c[0x0][0x1f0], R2 ;  /* 0x00007c00ca027a25 */ /* 0x000fc800078e0002 */
[----:B------:R-:W-:Y:S01]  /*e800*/  IMAD R4, R0, c[0x0][0x1f0], RZ ;  /* 0x00007c0000047a24 */ /* 0x000fe200078e02ff */
[----:B------:R-:W-:-:S03]  /*e810*/  IADD3 R0, P1, R220, R2, RZ ;  /* 0x00000002dc007210 */ /* 0x000fc60007f3e0ff */
[----:B------:R-:W-:Y:S01]  /*e820*/  IMAD R2, R202, c[0x0][0x1f4], R4 ;  /* 0x00007d00ca027a24 */ /* 0x000fe200078e0204 */
[----:B------:R-:W-:-:S04]  /*e830*/  LEA R5, P0, R0, c[0x0][0x1c8], 0x1 ;  /* 0x0000720000057a11 */ /* 0x000fc800078008ff */
[----:B------:R-:W-:-:S04]  /*e840*/  IADD3.X R2, R224, R3, R2, P1, !PT ;  /* 0x00000003e0027210 */ /* 0x000fc80000ffe402 */
[----:B------:R-:W-:Y:S01]  /*e850*/  LEA.HI.X R0, R0, c[0x0][0x1cc], R2, 0x1, P0 ;  /* 0x0000730000007a11 */ /* 0x000fe200000f0c02 */
[----:B------:R-:W-:Y:S05]  /*e860*/  BRA.DIV ~URZ, `(.L_x_263) ;  /* 0x000092627f007947 */ /* 0x000fea000b800000 */
[----:B------:R1:W2:Y:S02]  /*e870*/  SHFL.IDX PT, R4, R0, RZ, 0x181f ;  /* 0x00181fff00047589 */ /* 0x0002a400000e0000 */
.L_x_344:
[----:B------:R-:W-:Y:S05]  /*e880*/  BRA.DIV ~URZ, `(.L_x_264) ;  /* 0x000092b27f007947 */ /* 0x000fea000b800000 */
[----:B-1----:R1:W3:Y:S02]  /*e890*/  SHFL.IDX PT, R0, R5, RZ, 0x181f ;  /* 0x00181fff05007589 */ /* 0x0022e400000e0000 */
.L_x_345:
[----:B------:R-:W-:Y:S02]  /*e8a0*/  LOP3.LUT P6, RZ, R207, 0x1, RZ, 0xc0, !PT ;  /* 0x00000001cfff7812 */ /* 0x000fe400078cc0ff */
[-C--:B---3--:R-:W-:Y:S02]  /*e8b0*/  LEA R10, P0, R132, R0.reuse, 0x1 ;  /* 0x00000000840a7211 */ /* 0x088fe400078008ff */
[-C--:B------:R-:W-:Y:S02]  /*e8c0*/  LEA R8, P2, R204, R0.reuse, 0x1 ;  /* 0x00000000cc087211 */ /* 0x080fe400078408ff */
[----:B------:R-:W-:Y:S02]  /*e8d0*/  LEA R6, P1, R199, R0, 0x1 ;  /* 0x00000000c7067211 */ /* 0x000fe400078208ff */
[----:B--2---:R-:W-:Y:S02]  /*e8e0*/  LEA.HI.X R11, R132, R4, R133, 0x1, P0 ;  /* 0x00000004840b7211 */ /* 0x004fe400000f0c85 */
[----:B------:R-:W-:-:S02]  /*e8f0*/  LEA R2, P0, R200, R0, 0x1 ;  /* 0x00000000c8027211 */ /* 0x000fc400078008ff */
[-C--:B------:R-:W-:Y:S01]  /*e900*/  LEA.HI.X R9, R204, R4.reuse, R209, 0x1, P2 ;  /* 0x00000004cc097211 */ /* 0x080fe200010f0cd1 */
[----:B------:R-:W-:Y:S01]  /*e910*/  @!PT LDS RZ, [RZ] ;  /* 0x00000000fffff984 */ /* 0x000fe20000000800 */
[----:B------:R-:W-:Y:S01]  /*e920*/  @!PT LDS RZ, [RZ] ;  /* 0x00000000fffff984 */ /* 0x000fe20000000800 */
[----:B------:R-:W-:Y:S01]  /*e930*/  @!PT LDS RZ, [RZ] ;  /* 0x00000000fffff984 */ /* 0x000fe20000000800 */
[----:B------:R2:W-:Y:S01]  /*e940*/  LDGSTS.E.BYPASS.LTC128B.128 [R198+0xc080], [R10.64], !P6 ;  /* 0x0c0800000ac67fae */ /* 0x0005e2000f101d48 */
[-C--:B------:R-:W-:Y:S02]  /*e950*/  LEA.HI.X R7, R199, R4.reuse, R211, 0x1, P1 ;  /* 0x00000004c7077211 */ /* 0x080fe400008f0cd3 */
[----:B------:R-:W-:Y:S01]  /*e960*/  LEA.HI.X R3, R200, R4, R210, 0x1, P0 ;  /* 0x00000004c8037211 */ /* 0x000fe200000f0cd2 */
[----:B------:R2:W-:Y:S04]  /*e970*/  LDGSTS.E.BYPASS.LTC128B.128 [R198+0xd080], [R8.64], !P5 ;  /* 0x0d08000008c67fae */ /* 0x0005e8000e901d48 */
[----:B------:R2:W-:Y:S04]  /*e980*/  LDGSTS.E.BYPASS.LTC128B.128 [R198+0xe080], [R6.64], !P4 ;  /* 0x0e08000006c67fae */ /* 0x0005e8000e101d48 */
[----:B------:R2:W-:Y:S02]  /*e990*/  LDGSTS.E.BYPASS.LTC128B.128 [R198+0xf080], [R2.64], !P3 ;  /* 0x0f08000002c67fae */ /* 0x0005e4000d901d48 */
.L_x_262:
[----:B--234-:R-:W-:Y:S05]  /*e9a0*/  BSYNC B0 ;  /* 0x0000000000007941 */ /* 0x01cfea0003800000 */
.L_x_261:
[----:B-1----:R-:W-:Y:S01]  /*e9b0*/  IMAD.IADD R0, R110, 0x1, -R248 ;  /* 0x000000016e007824 */ /* 0x002fe200078e0af8 */
[----:B------:R-:W0:Y:S04]  /*e9c0*/  LDGDEPBAR ;  /* 0x00000000000079af */ /* 0x000e280000000000 */
[----:B------:R-:W-:-:S02]  /*e9d0*/  ISETP.GT.AND P0, PT, R0, RZ, PT ;  /* 0x000000ff0000720c */ /* 0x000fc40003f04270 */
[C---:B------:R-:W-:Y:S02]  /*e9e0*/  ISETP.GT.AND P2, PT, R0.reuse, 0x1, PT ;  /* 0x000000010000780c */ /* 0x040fe40003f44270 */
[----:B------:R-:W-:Y:S02]  /*e9f0*/  ISETP.GT.AND P6, PT, R0, 0x8, PT ;  /* 0x000000080000780c */ /* 0x000fe40003fc4270 */
[----:B------:R-:W-:Y:S02]  /*ea00*/  FSEL R11, R32, -INF , P0 ;  /* 0xff800000200b7808 */ /* 0x000fe40000000000 */
[----:B------:R-:W-:Y:S02]  /*ea10*/  FSEL R6, R36, -INF , P0 ;  /* 0xff80000024067808 */ /* 0x000fe40000000000 */
[----:B------:R-:W-:Y:S02]  /*ea20*/  FSEL R18, R18, -INF , P2 ;  /* 0xff80000012127808 */ /* 0x000fe40001000000 */
[----:B------:R-:W-:-:S02]  /*ea30*/  FSEL R7, R33, -INF , P2 ;  /* 0xff80000021077808 */ /* 0x000fc40001000000 */
[C---:B------:R-:W-:Y:S02]  /*ea40*/  ISETP.GT.AND P5, PT, R0.reuse, 0x9, PT ;  /* 0x000000090000780c */ /* 0x040fe40003fa4270 */
[C---:B------:R-:W-:Y:S02]  /*ea50*/  ISETP.GT.AND P4, PT, R0.reuse, 0x10, PT ;  /* 0x000000100000780c */ /* 0x040fe40003f84270 */
[C---:B------:R-:W-:Y:S02]  /*ea60*/  ISETP.GT.AND P3, PT, R0.reuse, 0x11, PT ;  /* 0x000000110000780c */ /* 0x040fe40003f64270 */
[C---:B------:R-:W-:Y:S02]  /*ea70*/  ISETP.GT.AND P1, PT, R0.reuse, 0x18, PT ;  /* 0x000000180000780c */ /* 0x040fe40003f24270 */
[----:B------:R-:W-:Y:S02]  /*ea80*/  ISETP.GT.AND P0, PT, R0, 0x19, PT ;  /* 0x000000190000780c */ /* 0x000fe40003f04270 */
[----:B------:R-:W-:-:S02]  /*ea90*/  FSEL R20, R20, -INF , P6 ;  /* 0xff80000014147808 */ /* 0x000fc40003000000 */
[----:B------:R-:W-:Y:S02]  /*eaa0*/  FSEL R8, R26, -INF , P6 ;  /* 0xff8000001a087808 */ /* 0x000fe40003000000 */
[----:B------:R-:W-:Y:S02]  /*eab0*/  FMNMX.FTZ R0, R6, R7, !PT ;  /* 0x0000000706007209 */ /* 0x000fe40007810000 */
[----:B------:R-:W-:Y:S02]  /*eac0*/  FMNMX.FTZ R2, R11, R18, !PT ;  /* 0x000000120b027209 */ /* 0x000fe40007810000 */
[----:B------:R-:W-:Y:S02]  /*ead0*/  FSEL R21, R21, -INF , P5 ;  /* 0xff80000015157808 */ /* 0x000fe40002800000 */
[----:B------:R-:W-:Y:S02]  /*eae0*/  FSEL R10, R27, -INF , P5 ;  /* 0xff8000001b0a7808 */ /* 0x000fe40002800000 */
[----:B------:R-:W-:-:S02]  /*eaf0*/  FMNMX.FTZ R0, R8, R0, !PT ;  /* 0x0000000008007209 */ /* 0x000fc40007810000 */
[----:B------:R-:W-:Y:S02]  /*eb00*/  FMNMX.FTZ R2, R20, R2, !PT ;  /* 0x0000000214027209 */ /* 0x000fe40007810000 */
[----:B------:R-:W-:Y:S02]  /*eb10*/  FSEL R22, R13, -INF , P4 ;  /* 0xff8000000d167808 */ /* 0x000fe40002000000 */
[----:B------:R-:W-:Y:S02]  /*eb20*/  FSEL R9, R17, -INF , P4 ;  /* 0xff80000011097808 */ /* 0x000fe40002000000 */
[----:B------:R-:W-:Y:S02]  /*eb30*/  FMNMX.FTZ R0, R10, R0, !PT ;  /* 0x000000000a007209 */ /* 0x000fe40007810000 */
[----:B------:R-:W-:Y:S02]  /*eb40*/  FMNMX.FTZ R2, R21, R2, !PT ;  /* 0x0000000215027209 */ /* 0x000fe40007810000 */
        /* <DEDUP_REMOVED lines=12> */
[----:B------:R-:W-:-:S02]  /*ec10*/  FMNMX.FTZ R4, R19, R0, !PT ;  /* 0x0000000013047209 */ /* 0x000fc40007810000 */
[----:B------:R-:W-:Y:S01]  /*ec20*/  FMNMX.FTZ R5, R29, R2, !PT ;  /* 0x000000021d057209 */ /* 0x000fe20007810000 */
[----:B------:R-:W-:Y:S05]  /*ec30*/  BRA.DIV ~URZ, `(.L_x_265) ;  /* 0x00008f727f007947 */ /* 0x000fea000b800000 */
[----:B------:R-:W1:Y:S04]  /*ec40*/  SHFL.BFLY PT, R0, R4, 0x2, 0x1f ;  /* 0x0c401f0004007f89 */ /* 0x000e6800000e0000 */
[----:B------:R-:W2:Y:S01]  /*ec50*/  SHFL.BFLY PT, R3, R5, 0x2, 0x1f ;  /* 0x0c401f0005037f89 */ /* 0x000ea200000e0000 */
[----:B-1----:R-:W-:Y:S02]  /*ec60*/  FMNMX.FTZ R0, R4, R0, !PT ;  /* 0x0000000004007209 */ /* 0x002fe40007810000 */
[----:B--2---:R-:W-:-:S03]  /*ec70*/  FMNMX.FTZ R5, R5, R3, !PT ;  /* 0x0000000305057209 */ /* 0x004fc60007810000 */
[----:B------:R-:W1:Y:S04]  /*ec80*/  SHFL.BFLY PT, R2, R0, 0x1, 0x1f ;  /* 0x0c201f0000027f89 */ /* 0x000e6800000e0000 */
[----:B------:R2:W3:Y:S01]  /*ec90*/  SHFL.BFLY PT, R3, R5, 0x1, 0x1f ;  /* 0x0c201f0005037f89 */ /* 0x0004e200000e0000 */
[----:B-1----:R-:W-:-:S05]  /*eca0*/  FMNMX.FTZ R134, R0, R2, !PT ;  /* 0x0000000200867209 */ /* 0x002fca0007810000 */
.L_x_346:
[C---:B------:R-:W-:Y:S01]  /*ecb0*/  FMUL.FTZ R2, R134.reuse, c[0x0][0x2d0] ;  /* 0x0000b40086027a20 */ /* 0x040fe20000410000 */
[----:B------:R-:W-:Y:S01]  /*ecc0*/  FSETP.NEU.FTZ.AND P0, PT, R134, -INF , PT ;  /* 0xff8000008600780b */ /* 0x000fe20003f1d000 */
[----:B------:R-:W-:Y:S01]  /*ecd0*/  WARPSYNC 0xffffffff ;  /* 0xffffffff00007948 */ /* 0x000fe20003800000 */
[----:B------:R-:W1:Y:S02]  /*ece0*/  LDSM.16.MT88.4 R12, [R189] ;  /* 0x00000000bd0c783b */ /* 0x000e640000004200 */
[----:B------:R-:W-:-:S02]  /*ecf0*/  FSEL R2, R2, RZ, P0 ;  /* 0x000000ff02027208 */ /* 0x000fc40000000000 */
[----:B------:R-:W4:Y:S03]  /*ed00*/  LDSM.16.MT88.4 R24, [R190] ;  /* 0x00000000be18783b */ /* 0x000f260000004200 */
[--C-:B------:R-:W-:Y:S01]  /*ed10*/  FFMA.FTZ R0, R6, c[0x0][0x2d0], -R2.reuse ;  /* 0x0000b40006007a23 */ /* 0x100fe20000010802 */
[----:B------:R-:W-:Y:S03]  /*ed20*/  LDSM.16.MT88.4 R32, [R192] ;  /* 0x00000000c020783b */ /* 0x000fe60000004200 */
[----:B------:R5:W-:Y:S01]  /*ed30*/  MUFU.EX2 R110, R0 ;  /* 0x00000000006e7308 */ /* 0x000be20000000800 */
[----:B------:R-:W-:Y:S04]  /*ed40*/  LDSM.16.MT88.4 R152, [R189+0x800] ;  /* 0x00080000bd98783b */ /* 0x000fe80000004200 */
[----:B------:R-:W-:Y:S04]  /*ed50*/  LDSM.16.MT88.4 R144, [R190+0x800] ;  /* 0x00080000be90783b */ /* 0x000fe80000004200 */
[----:B------:R-:W-:Y:S04]  /*ed60*/  LDSM.16.MT88.4 R36, [R191] ;  /* 0x00000000bf24783b */ /* 0x000fe80000004200 */
[----:B------:R-:W-:Y:S01]  /*ed70*/  LDSM.16.MT88.4 R40, [R189+0x1000] ;  /* 0x00100000bd28783b */ /* 0x000fe20000004200 */
[----:B-----5:R-:W-:-:S03]  /*ed80*/  FFMA.FTZ R0, R7, c[0x0][0x2d0], -R2 ;  /* 0x0000b40007007a23 */ /* 0x020fc60000010802 */
[----:B------:R-:W-:Y:S01]  /*ed90*/  LDSM.16.MT88.4 R52, [R191+0x800] ;  /* 0x00080000bf34783b */ /* 0x000fe20000004200 */
[----:B------:R5:W2:Y:S03]  /*eda0*/  MUFU.EX2 R108, R0 ;  /* 0x00000000006c7308 */ /* 0x000aa60000000800 */
[----:B------:R-:W-:Y:S04]  /*edb0*/  LDSM.16.MT88.4 R56, [R192+0x1000] ;  /* 0x00100000c038783b */ /* 0x000fe80000004200 */
[----:B------:R-:W-:Y:S04]  /*edc0*/  LDSM.16.MT88.4 R68, [R192+0x1800] ;  /* 0x00180000c044783b */ /* 0x000fe80000004200 */
[----:B------:R-:W-:Y:S04]  /*edd0*/  LDSM.16.MT88.4 R72, [R189+0x2000] ;  /* 0x00200000bd48783b */ /* 0x000fe80000004200 */
[----:B------:R-:W3:Y:S01]  /*ede0*/  LDSM.16.MT88.4 R60, [R190+0x1000] ;  /* 0x00100000be3c783b */ /* 0x000ee20000004200 */
[--C-:B-----5:R-:W-:Y:S01]  /*edf0*/  FFMA.FTZ R0, R8, c[0x0][0x2d0], -R2.reuse ;  /* 0x0000b40008007a23 */ /* 0x120fe20000010802 */
[----:B---3--:R-:W-:Y:S01]  /*ee00*/  FMNMX.FTZ R8, R3, R5, !PT ;  /* 0x0000000503087209 */ /* 0x008fe20007810000 */
[----:B------:R-:W-:Y:S01]  /*ee10*/  FFMA.FTZ R3, R10, c[0x0][0x2d0], -R2 ;  /* 0x0000b4000a037a23 */ /* 0x000fe20000010802 */
[----:B--2---:R-:W-:Y:S01]  /*ee20*/  F2FP.PACK_AB R4, R108, R110 ;  /* 0x0000006e6c04723e */ /* 0x004fe200000000ff */
[----:B------:R2:W-:Y:S01]  /*ee30*/  MUFU.EX2 R109, R0 ;  /* 0x00000000006d7308 */ /* 0x0005e20000000800 */
[C---:B------:R-:W-:Y:S01]  /*ee40*/  FSETP.NEU.FTZ.AND P0, PT, R8.reuse, -INF , PT ;  /* 0xff8000000800780b */ /* 0x040fe20003f1d000 */
[----:B------:R-:W-:Y:S04]  /*ee50*/  LDSM.16.MT88.4 R64, [R191+0x1000] ;  /* 0x00100000bf40783b */ /* 0x000fe80000004200 */
[----:B------:R-:W-:Y:S02]  /*ee60*/  LDSM.16.MT88.4 R80, [R191+0x1800] ;  /* 0x00180000bf50783b */ /* 0x000fe40000004200 */
[----:B------:R3:W5:Y:S02]  /*ee70*/  MUFU.EX2 R119, R3 ;  /* 0x0000000300777308 */ /* 0x0007640000000800 */
[----:B------:R-:W1:Y:S04]  /*ee80*/  LDSM.16.MT88.4 R84, [R190+0x2000] ;  /* 0x00200000be54783b */ /* 0x000e680000004200 */
[----:B------:R-:W-:Y:S01]  /*ee90*/  LDSM.16.MT88.4 R92, [R190+0x2800] ;  /* 0x00280000be5c783b */ /* 0x000fe20000004200 */
[----:B--2---:R-:W-:-:S03]  /*eea0*/  FMUL.FTZ R0, R8, c[0x0][0x2d0] ;  /* 0x0000b40008007a20 */ /* 0x004fc60000410000 */
[----:B------:R-:W-:Y:S02]  /*eeb0*/  LDSM.16.MT88.4 R96, [R191+0x2800] ;  /* 0x00280000bf60783b */ /* 0x000fe40000004200 */
[----:B------:R-:W-:Y:S02]  /*eec0*/  FSEL R0, R0, RZ, P0 ;  /* 0x000000ff00007208 */ /* 0x000fe40000000000 */
[----:B------:R-:W-:Y:S01]  /*eed0*/  LDSM.16.MT88.4 R112, [R190+0x3000] ;  /* 0x00300000be70783b */ /* 0x000fe20000004200 */
[----:B---3--:R-:W-:Y:S01]  /*eee0*/  FFMA.FTZ R3, R9, c[0x0][0x2d0], -R2 ;  /* 0x0000b40009037a23 */ /* 0x008fe20000010802 */
[----:B-----5:R-:W-:Y:S02]  /*eef0*/  F2FP.PACK_AB R6, R119, R109 ;  /* 0x0000006d7706723e */ /* 0x020fe400000000ff */
[----:B------:R-:W-:Y:S01]  /*ef00*/  LDSM.16.MT88.4 R120, [R192+0x3000] ;  /* 0x00300000c078783b */ /* 0x000fe20000004200 */
[----:B------:R2:W-:Y:S03]  /*ef10*/  MUFU.EX2 R118, R3 ;  /* 0x0000000300767308 */ /* 0x0005e60000000800 */
[----:B------:R-:W-:Y:S04]  /*ef20*/  LDSM.16.MT88.4 R48, [R190+0x1800] ;  /* 0x00180000be30783b */ /* 0x000fe80000004200 */
[----:B------:R-:W-:Y:S04]  /*ef30*/  LDSM.16.MT88.4 R88, [R192+0x2000] ;  /* 0x00200000c058783b */ /* 0x000fe80000004200 */
[----:B------:R-:W3:Y:S01]  /*ef40*/  LDSM.16.MT88.4 R104, [R189+0x3000] ;  /* 0x00300000bd68783b */ /* 0x000ee20000004200 */
[----:B--2---:R-:W-:-:S04]  /*ef50*/  FFMA.FTZ R3, R11, c[0x0][0x2d0], -R0 ;  /* 0x0000b4000b037a23 */ /* 0x004fc80000010800 */
[----:B------:R2:W-:Y:S02]  /*ef60*/  MUFU.EX2 R10, R3 ;  /* 0x00000003000a7308 */ /* 0x0005e40000000800 */
[----:B--2---:R-:W-:-:S06]  /*ef70*/  FFMA.FTZ R3, R18, c[0x0][0x2d0], -R0 ;  /* 0x0000b40012037a23 */ /* 0x004fcc0000010800 */
[----:B------:R2:W5:Y:S02]  /*ef80*/  MUFU.EX2 R9, R3 ;  /* 0x0000000300097308 */ /* 0x0005640000000800 */
[----:B--2---:R-:W-:Y:S01]  /*ef90*/  FFMA.FTZ R3, R20, c[0x0][0x2d0], -R0 ;  /* 0x0000b40014037a23 */ /* 0x004fe20000010800 */
[----:B-----5:R-:W-:-:S05]  /*efa0*/  F2FP.PACK_AB R5, R9, R10 ;  /* 0x0000000a0905723e */ /* 0x020fca00000000ff */
[----:B------:R2:W-:Y:S02]  /*efb0*/  MUFU.EX2 R116, R3 ;  /* 0x0000000300747308 */ /* 0x0005e40000000800 */
[----:B--2---:R-:W-:-:S06]  /*efc0*/  FFMA.FTZ R3, R21, c[0x0][0x2d0], -R0 ;  /* 0x0000b40015037a23 */ /* 0x004fcc0000010800 */
[----:B------:R2:W5:Y:S02]  /*efd0*/  MUFU.EX2 R11, R3 ;  /* 0x00000003000b7308 */ /* 0x0005640000000800 */
[----:B--2---:R-:W-:Y:S01]  /*efe0*/  FFMA.FTZ R3, R17, c[0x0][0x2d0], -R2 ;  /* 0x0000b40011037a23 */ /* 0x004fe20000010802 */
[----:B-----5:R-:W-:-:S05]  /*eff0*/  F2FP.PACK_AB R7, R11, R116 ;  /* 0x000000740b07723e */ /* 0x020fca00000000ff */
[----:B------:R2:W5:Y:S02]  /*f000*/  MUFU.EX2 R124, R3 ;  /* 0x00000003007c7308 */ /* 0x0005640000000800 */
[C---:B-1----:R-:W-:Y:S08]  /*f010*/  HMMA.16816.F32 R156, R4.reuse, R12, RZ ;  /* 0x0000000c049c723c */ /* 0x042ff000000018ff */
[----:B------:R-:W-:Y:S01]  /*f020*/  HMMA.16816.F32 R12, R4, R14, RZ ;  /* 0x0000000e040c723c */ /* 0x000fe200000018ff */
[--C-:B--2---:R-:W-:Y:S01]  /*f030*/  FFMA.FTZ R3, R16, c[0x0][0x2d0], -R2.reuse ;  /* 0x0000b40010037a23 */ /* 0x104fe20000010802 */
[----:B-----5:R-:W-:Y:S01]  /*f040*/  F2FP.PACK_AB R128, R124, R118 ;  /* 0x000000767c80723e */ /* 0x020fe200000000ff */
[----:B------:R-:W-:-:S02]  /*f050*/  FFMA.FTZ R2, R19, c[0x0][0x2d0], -R2 ;  /* 0x0000b40013027a23 */ /* 0x000fc40000010802 */
[----:B------:R-:W-:Y:S01]  /*f060*/  MUFU.EX2 R125, R3 ;  /* 0x00000003007d7308 */ /* 0x000fe20000000800 */
[----:B------:R-:W1:Y:S02]  /*f070*/  LDSM.16.MT88.4 R16, [R192+0x800] ;  /* 0x00080000c010783b */ /* 0x000e640000004200 */
[C---:B----4-:R-:W-:Y:S05]  /*f080*/  HMMA.16816.F32 R148, R4.reuse, R24, RZ ;  /* 0x000000180494723c */ /* 0x050fea00000018ff */
[----:B------:R2:W4:Y:S03]  /*f090*/  MUFU.EX2 R206, R2 ;  /* 0x0000000200ce7308 */ /* 0x0005260000000800 */
[C---:B------:R-:W-:Y:S08]  /*f0a0*/  HMMA.16816.F32 R24, R4.reuse, R26, RZ ;  /* 0x0000001a0418723c */ /* 0x040ff000000018ff */
[----:B------:R-:W-:Y:S01]  /*f0b0*/  HMMA.16816.F32 R44, R4, R60, RZ ;  /* 0x0000003c042c723c */ /* 0x000fe200000018ff */
[----:B--2---:R-:W-:Y:S01]  /*f0c0*/  FFMA.FTZ R2, R22, c[0x0][0x2d0], -R0 ;  /* 0x0000b40016027a23 */ /* 0x004fe20000010800 */
[----:B----4-:R-:W-:-:S06]  /*f0d0*/  F2FP.PACK_AB R130, R206, R125 ;  /* 0x0000007dce82723e */ /* 0x010fcc00000000ff */
[C---:B------:R-:W-:Y:S01]  /*f0e0*/  HMMA.16816.F32 R76, R4.reuse, R84, RZ ;  /* 0x00000054044c723c */ /* 0x040fe200000018ff */
[----:B------:R2:W-:Y:S07]  /*f0f0*/  MUFU.EX2 R3, R2 ;  /* 0x0000000200037308 */ /* 0x0005ee0000000800 */
[C---:B---3--:R-:W-:Y:S08]  /*f100*/  HMMA.16816.F32 R100, R4.reuse, R104, RZ ;  /* 0x000000680464723c */ /* 0x048ff000000018ff */
[----:B------:R-:W-:Y:S01]  /*f110*/  HMMA.16816.F32 R104, R4, R106, RZ ;  /* 0x0000006a0468723c */ /* 0x000fe200000018ff */
[----:B--2---:R-:W-:-:S04]  /*f120*/  FFMA.FTZ R2, R23, c[0x0][0x2d0], -R0 ;  /* 0x0000b40017027a23 */ /* 0x004fc80000010800 */
[----:B------:R2:W3:Y:S03]  /*f130*/  MUFU.EX2 R117, R2 ;  /* 0x0000000200757308 */ /* 0x0004e60000000800 */
[C---:B------:R-:W-:Y:S08]  /*f140*/  HMMA.16816.F32 R20, R4.reuse, R32, RZ ;  /* 0x000000200414723c */ /* 0x040ff000000018ff */
[----:B------:R-:W-:Y:S01]  /*f150*/  HMMA.16816.F32 R32, R4, R34, RZ ;  /* 0x000000220420723c */ /* 0x000fe200000018ff */
[--C-:B--2---:R-:W-:Y:S01]  /*f160*/  FFMA.FTZ R2, R28, c[0x0][0x2d0], -R0.reuse ;  /* 0x0000b4001c027a23 */ /* 0x104fe20000010800 */
[----:B---3--:R-:W-:Y:S01]  /*f170*/  F2FP.PACK_AB R129, R117, R3 ;  /* 0x000000037581723e */ /* 0x008fe200000000ff */
[----:B------:R-:W-:-:S02]  /*f180*/  FFMA.FTZ R0, R29, c[0x0][0x2d0], -R0 ;  /* 0x0000b4001d007a23 */ /* 0x000fc40000010800 */
[----:B------:R2:W-:Y:S03]  /*f190*/  MUFU.EX2 R126, R2 ;  /* 0x00000002007e7308 */ /* 0x0005e60000000800 */
[----:B------:R-:W-:Y:S05]  /*f1a0*/  HMMA.16816.F32 R28, R4, R36, RZ ;  /* 0x00000024041c723c */ /* 0x000fea00000018ff */
[----:B------:R-:W3:Y:S01]  /*f1b0*/  MUFU.EX2 R205, R0 ;  /* 0x0000000000cd7308 */ /* 0x000ee20000000800 */
[----:B--2---:R-:W-:-:S04]  /*f1c0*/  FADD.FTZ R2, R10, R9 ;  /* 0x000000090a027221 */ /* 0x004fc80000010000 */
[----:B------:R-:W-:Y:S01]  /*f1d0*/  FADD.FTZ R2, R116, R2 ;  /* 0x0000000274027221 */ /* 0x000fe20000010000 */
[----:B---3--:R-:W-:Y:S01]  /*f1e0*/  F2FP.PACK_AB R131, R205, R126 ;  /* 0x0000007ecd83723e */ /* 0x008fe200000000ff */
[----:B------:R-:W-:Y:S02]  /*f1f0*/  FADD.FTZ R0, R110, R108 ;  /* 0x0000006c6e007221 */ /* 0x000fe40000010000 */
[----:B------:R-:W-:Y:S02]  /*f200*/  FADD.FTZ R2, R11, R2 ;  /* 0x000000020b027221 */ /* 0x000fe40000010000 */
[----:B------:R-:W-:Y:S02]  /*f210*/  FADD.FTZ R0, R109, R0 ;  /* 0x000000006d007221 */ /* 0x000fe40000010000 */
[----:B------:R-:W-:Y:S01]  /*f220*/  HMMA.16816.F32 R156, R128, R152, R156 ;  /* 0x00000098809c723c */ /* 0x000fe2000000189c */
[----:B------:R-:W-:Y:S02]  /*f230*/  FADD.FTZ R2, R3, R2 ;  /* 0x0000000203027221 */ /* 0x000fe40000010000 */
[----:B------:R-:W-:-:S02]  /*f240*/  FADD.FTZ R0, R119, R0 ;  /* 0x0000000077007221 */ /* 0x000fc40000010000 */
[----:B------:R-:W-:Y:S02]  /*f250*/  FADD.FTZ R2, R117, R2 ;  /* 0x0000000275027221 */ /* 0x000fe40000010000 */
[----:B------:R-:W-:Y:S01]  /*f260*/  FADD.FTZ R0, R118, R0 ;  /* 0x0000000076007221 */ /* 0x000fe20000010000 */
[----:B------:R-:W-:Y:S01]  /*f270*/  HMMA.16816.F32 R152, R128, R154, R12 ;  /* 0x0000009a8098723c */ /* 0x000fe2000000180c */
[----:B------:R-:W2:Y:S02]  /*f280*/  LDSM.16.MT88.4 R12, [R189+0x1800] ;  /* 0x00180000bd0c783b */ /* 0x000ea40000004200 */
[----:B------:R-:W-:-:S04]  /*f290*/  FADD.FTZ R0, R124, R0 ;  /* 0x000000007c007221 */ /* 0x000fc80000010000 */
[----:B------:R-:W-:Y:S01]  /*f2a0*/  FADD.FTZ R0, R125, R0 ;  /* 0x000000007d007221 */ /* 0x000fe20000010000 */
[----:B------:R-:W-:Y:S03]  /*f2b0*/  HMMA.16816.F32 R148, R128, R144, R148 ;  /* 0x000000908094723c */ /* 0x000fe60000001894 */
[----:B------:R-:W-:Y:S02]  /*f2c0*/  FADD.FTZ R206, R206, R0 ;  /* 0x00000000cece7221 */ /* 0x000fe40000010000 */
[----:B------:R-:W-:-:S03]  /*f2d0*/  FADD.FTZ R0, R126, R2 ;  /* 0x000000027e007221 */ /* 0x000fc60000010000 */
[----:B------:R-:W-:Y:S01]  /*f2e0*/  HMMA.16816.F32 R144, R128, R146, R24 ;  /* 0x000000928090723c */ /* 0x000fe20000001818 */
[----:B------:R-:W-:Y:S01]  /*f2f0*/  FADD.FTZ R205, R205, R0 ;  /* 0x00000000cdcd7221 */ /* 0x000fe20000010000 */
[----:B------:R-:W-:-:S04]  /*f300*/  IADD3 R0, R172, -0x2, RZ ;  /* 0xfffffffeac007810 */ /* 0x000fc80007ffe0ff */
[----:B------:R-:W-:Y:S02]  /*f310*/  ISETP.GE.AND P0, PT, R0, R213, PT ;  /* 0x000000d50000720c */ /* 0x000fe40003f06270 */
[----:B-1----:R-:W-:Y:S08]  /*f320*/  HMMA.16816.F32 R24, R128, R18, R32 ;  /* 0x000000128018723c */ /* 0x002ff00000001820 */
[C---:B------:R-:W-:Y:S08]  /*f330*/  HMMA.16816.F32 R32, R4.reuse, R38, RZ ;  /* 0x000000260420723c */ /* 0x040ff000000018ff */
[C---:B------:R-:W-:Y:S08]  /*f340*/  HMMA.16816.F32 R36, R4.reuse, R40, RZ ;  /* 0x000000280424723c */ /* 0x040ff000000018ff */
[----:B------:R-:W-:Y:S08]  /*f350*/  HMMA.16816.F32 R40, R4, R42, RZ ;  /* 0x0000002a0428723c */ /* 0x000ff000000018ff */
[C---:B------:R-:W-:Y:S08]  /*f360*/  HMMA.16816.F32 R28, R128.reuse, R52, R28 ;  /* 0x00000034801c723c */ /* 0x040ff0000000181c */
[----:B------:R-:W-:Y:S08]  /*f370*/  HMMA.16816.F32 R32, R128, R54, R32 ;  /* 0x000000368020723c */ /* 0x000ff00000001820 */
[C---:B------:R-:W-:Y:S08]  /*f380*/  HMMA.16816.F32 R52, R4.reuse, R56, RZ ;  /* 0x000000380434723c */ /* 0x040ff000000018ff */
[----:B------:R-:W-:Y:S08]  /*f390*/  HMMA.16816.F32 R56, R4, R58, RZ ;  /* 0x0000003a0438723c */ /* 0x000ff000000018ff */
[C---:B--2---:R-:W-:Y:S08]  /*f3a0*/  HMMA.16816.F32 R36, R128.reuse, R12, R36 ;  /* 0x0000000c8024723c */ /* 0x044ff00000001824 */
[C---:B------:R-:W-:Y:S01]  /*f3b0*/  HMMA.16816.F32 R40, R128.reuse, R14, R40 ;  /* 0x0000000e8028723c */ /* 0x040fe20000001828 */
[----:B------:R-:W1:Y:S07]  /*f3c0*/  LDSM.16.MT88.4 R12, [R189+0x2800] ;  /* 0x00280000bd0c783b */ /* 0x000e6e0000004200 */
[C---:B------:R-:W-:Y:S08]  /*f3d0*/  HMMA.16816.F32 R52, R128.reuse, R68, R52 ;  /* 0x000000448034723c */ /* 0x040ff00000001834 */
[----:B------:R-:W-:Y:S08]  /*f3e0*/  HMMA.16816.F32 R56, R128, R70, R56 ;  /* 0x000000468038723c */ /* 0x000ff00000001838 */
[C---:B------:R-:W-:Y:S08]  /*f3f0*/  HMMA.16816.F32 R68, R4.reuse, R72, RZ ;  /* 0x000000480444723c */ /* 0x040ff000000018ff */
[----:B------:R-:W-:Y:S08]  /*f400*/  HMMA.16816.F32 R72, R4, R74, RZ ;  /* 0x0000004a0448723c */ /* 0x000ff000000018ff */
[----:B------:R-:W-:Y:S08]  /*f410*/  HMMA.16816.F32 R20, R128, R16, R20 ;  /* 0x000000108014723c */ /* 0x000ff00000001814 */
[C---:B------:R-:W-:Y:S08]  /*f420*/  HMMA.16816.F32 R16, R4.reuse, R62, RZ ;  /* 0x0000003e0410723c */ /* 0x040ff000000018ff */
[C---:B------:R-:W-:Y:S08]  /*f430*/  HMMA.16816.F32 R60, R4.reuse, R64, RZ ;  /* 0x00000040043c723c */ /* 0x040ff000000018ff */
[----:B------:R-:W-:Y:S08]  /*f440*/  HMMA.16816.F32 R64, R4, R66, RZ ;  /* 0x000000420440723c */ /* 0x000ff000000018ff */
[C---:B-1----:R-:W-:Y:S08]  /*f450*/  HMMA.16816.F32 R68, R128.reuse, R12, R68 ;  /* 0x0000000c8044723c */ /* 0x042ff00000001844 */
[C---:B------:R-:W-:Y:S01]  /*f460*/  HMMA.16816.F32 R72, R128.reuse, R14, R72 ;  /* 0x0000000e8048723c */ /* 0x040fe20000001848 */
[----:B------:R-:W1:Y:S07]  /*f470*/  LDSM.16.MT88.4 R12, [R191+0x2000] ;  /* 0x00200000bf0c783b */ /* 0x000e6e0000004200 */
[C---:B------:R-:W-:Y:S08]  /*f480*/  HMMA.16816.F32 R60, R128.reuse, R80, R60 ;  /* 0x00000050803c723c */ /* 0x040ff0000000183c */
[----:B------:R-:W-:Y:S08]  /*f490*/  HMMA.16816.F32 R64, R128, R82, R64 ;  /* 0x000000528040723c */ /* 0x000ff00000001840 */
[----:B------:R-:W-:Y:S08]  /*f4a0*/  HMMA.16816.F32 R80, R4, R86, RZ ;  /* 0x000000560450723c */ /* 0x000ff000000018ff */
[----:B------:R-:W-:Y:S08]  /*f4b0*/  HMMA.16816.F32 R76, R128, R92, R76 ;  /* 0x0000005c804c723c */ /* 0x000ff0000000184c */
[----:B------:R-:W-:Y:S08]  /*f4c0*/  HMMA.16816.F32 R108, R4, R112, RZ ;  /* 0x00000070046c723c */ /* 0x000ff000000018ff */
[----:B------:R-:W-:Y:S08]  /*f4d0*/  HMMA.16816.F32 R80, R128, R94, R80 ;  /* 0x0000005e8050723c */ /* 0x000ff00000001850 */
[C---:B-1----:R-:W-:Y:S08]  /*f4e0*/  HMMA.16816.F32 R92, R4.reuse, R12, RZ ;  /* 0x0000000c045c723c */ /* 0x042ff000000018ff */
[C---:B------:R-:W-:Y:S08]  /*f4f0*/  HMMA.16816.F32 R12, R4.reuse, R14, RZ ;  /* 0x0000000e040c723c */ /* 0x040ff000000018ff */
[----:B------:R-:W-:Y:S08]  /*f500*/  HMMA.16816.F32 R112, R4, R114, RZ ;  /* 0x000000720470723c */ /* 0x000ff000000018ff */
[C---:B------:R-:W-:Y:S08]  /*f510*/  HMMA.16816.F32 R92, R128.reuse, R96, R92 ;  /* 0x00000060805c723c */ /* 0x040ff0000000185c */
[----:B------:R-:W-:Y:S01]  /*f520*/  HMMA.16816.F32 R96, R128, R98, R12 ;  /* 0x000000628060723c */ /* 0x000fe2000000180c */
[----:B------:R-:W1:Y:S07]  /*f530*/  LDSM.16.MT88.4 R12, [R190+0x3800] ;  /* 0x00380000be0c783b */ /* 0x000e6e0000004200 */
[C---:B------:R-:W-:Y:S08]  /*f540*/  HMMA.16816.F32 R116, R4.reuse, R120, RZ ;  /* 0x000000780474723c */ /* 0x040ff000000018ff */
[----:B------:R-:W-:Y:S08]  /*f550*/  HMMA.16816.F32 R120, R4, R122, RZ ;  /* 0x0000007a0478723c */ /* 0x000ff000000018ff */
[C---:B------:R-:W-:Y:S08]  /*f560*/  HMMA.16816.F32 R44, R128.reuse, R48, R44 ;  /* 0x00000030802c723c */ /* 0x040ff0000000182c */
[----:B------:R-:W-:Y:S01]  /*f570*/  HMMA.16816.F32 R48, R128, R50, R16 ;  /* 0x000000328030723c */ /* 0x000fe20000001810 */
[----:B------:R-:W2:Y:S07]  /*f580*/  LDSM.16.MT88.4 R16, [R192+0x2800] ;  /* 0x00280000c010783b */ /* 0x000eae0000004200 */
[----:B------:R-:W-:Y:S08]  /*f590*/  HMMA.16816.F32 R84, R4, R88, RZ ;  /* 0x000000580454723c */ /* 0x000ff000000018ff */
[C---:B-1----:R-:W-:Y:S08]  /*f5a0*/  HMMA.16816.F32 R108, R128.reuse, R12, R108 ;  /* 0x0000000c806c723c */ /* 0x042ff0000000186c */
[----:B------:R-:W-:Y:S01]  /*f5b0*/  HMMA.16816.F32 R112, R128, R14, R112 ;  /* 0x0000000e8070723c */ /* 0x000fe20000001870 */
[----:B------:R-:W1:Y:S07]  /*f5c0*/  LDSM.16.MT88.4 R12, [R192+0x3800] ;  /* 0x00380000c00c783b */ /* 0x000e6e0000004200 */
[----:B------:R-:W-:Y:S08]  /*f5d0*/  HMMA.16816.F32 R88, R4, R90, RZ ;  /* 0x0000005a0458723c */ /* 0x000ff000000018ff */
[C---:B--2---:R-:W-:Y:S11]  /*f5e0*/  HMMA.16816.F32 R84, R128.reuse, R16, R84 ;  /* 0x000000108054723c */ /* 0x044ff60000001854 */
[----:B------:R-:W-:Y:S05]  /*f5f0*/  @!UPT UIADD3 URZ, URZ, URZ, URZ ;  /* 0x0000003f3f3ff290 */ /* 0x000fea000fffe03f */
[C---:B------:R-:W-:Y:S01]  /*f600*/  HMMA.16816.F32 R88, R128.reuse, R18, R88 ;  /* 0x000000128058723c */ /* 0x040fe20000001858 */
[----:B------:R-:W2:Y:S07]  /*f610*/  LDSM.16.MT88.4 R16, [R189+0x3800] ;  /* 0x00380000bd10783b */ /* 0x000eae0000004200 */
[C---:B-1----:R-:W-:Y:S08]  /*f620*/  HMMA.16816.F32 R116, R128.reuse, R12, R116 ;  /* 0x0000000c8074723c */ /* 0x042ff00000001874 */
[C---:B------:R-:W-:Y:S01]  /*f630*/  HMMA.16816.F32 R120, R128.reuse, R14, R120 ;  /* 0x0000000e8078723c */ /* 0x040fe20000001878 */
[----:B------:R-:W1:Y:S07]  /*f640*/  LDSM.16.MT88.4 R12, [R191+0x3000] ;  /* 0x00300000bf0c783b */ /* 0x000e6e0000004200 */
[C---:B--2---:R-:W-:Y:S08]  /*f650*/  HMMA.16816.F32 R100, R128.reuse, R16, R100 ;  /* 0x000000108064723c */ /* 0x044ff00000001864 */
[----:B------:R-:W-:Y:S08]  /*f660*/  HMMA.16816.F32 R104, R128, R18, R104 ;  /* 0x000000128068723c */ /* 0x000ff00000001868 */
[C---:B-1----:R-:W-:Y:S08]  /*f670*/  HMMA.16816.F32 R124, R4.reuse, R12, RZ ;  /* 0x0000000c047c723c */ /* 0x042ff000000018ff */
[----:B------:R-:W-:Y:S01]  /*f680*/  HMMA.16816.F32 R12, R4, R14, RZ ;  /* 0x0000000e040c723c */ /* 0x000fe200000018ff */
[----:B------:R-:W1:Y:S11]  /*f690*/  LDSM.16.MT88.4 R4, [R191+0x3800] ;  /* 0x00380000bf04783b */ /* 0x000e760000004200 */
[----:B------:R-:W-:Y:S04]  /*f6a0*/  @!UPT UIADD3 URZ, URZ, URZ, URZ ;  /* 0x0000003f3f3ff290 */ /* 0x000fe8000fffe03f */
[C---:B-1----:R-:W-:Y:S08]  /*f6b0*/  HMMA.16816.F32 R124, R128.reuse, R4, R124 ;  /* 0x00000004807c723c */ /* 0x042ff0000000187c */
[----:B------:R-:W-:Y:S01]  /*f6c0*/  HMMA.16816.F32 R128, R128, R6, R12 ;  /* 0x000000068080723c */ /* 0x000fe2000000180c */
[----:B------:R-:W-:Y:S07]  /*f6d0*/  @!UPT UIADD3 URZ, URZ, URZ, URZ ;  /* 0x0000003f3f3ff290 */ /* 0x000fee000fffe03f */
[----:B------:R-:W-:Y:S11]  /*f6e0*/  @!P0 BRA `(.L_x_266) ;  /* 0x0000245000008947 */ /* 0x000ff60003800000 */
[----:B------:R-:W-:Y:S02]  /*f6f0*/  MOV R201, R0 ;  /* 0x0000000000c97202 */ /* 0x000fe40000000f00 */
[----:B------:R-:W-:-:S02]  /*f700*/  MOV R137, R8 ;  /* 0x0000000800897202 */ /* 0x000fc40000000f00 */
[----:B------:R-:W-:Y:S02]  /*f710*/  MOV R136, R134 ;  /* 0x0000008600887202 */ /* 0x000fe40000000f00 */
.L_x_273:
[----:B------:R-:W-:Y:S01]  /*f720*/  SHF.R.S32.HI R0, RZ, 0x1f, R203 ;  /* 0x0000001fff007819 */ /* 0x000fe200000114cb */
[----:B------:R-:W-:Y:S04]  /*f730*/  DEPBAR.LE SB0, 0x0 ;  /* 0x000080000000791a */ /* 0x000fe80000000000 */
[----:B------:R-:W-:Y:S01]  /*f740*/  SHF.R.S32.HI R4, RZ, 0x1f, R202 ;  /* 0x0000001fff047819 */ /* 0x000fe200000114ca */
[----:B------:R-:W-:Y:S01]  /*f750*/  WARPSYNC 0xffffffff ;  /* 0xffffffff00007948 */ /* 0x000fe20003800000 */
[----:B------:R-:W-:Y:S01]  /*f760*/  BAR.SYNC.DEFER_BLOCKING 0x0 ;  /* 0x0000000000007b1d */ /* 0x000fe20000010000 */
[----:B------:R-:W-:Y:S01]  /*f770*/  R2P PR, R212, 0x6 ;  /* 0x00000006d4007804 */ /* 0x000fe20000000000 */
[----:B------:R-:W-:Y:S01]  /*f780*/  IMAD R0, R0, c[0x0][0x208], RZ ;  /* 0x0000820000007a24 */ /* 0x000fe200078e02ff */
[----:B------:R-:W-:Y:S01]  /*f790*/  IADD3 R134, R143, 0x40, RZ ;  /* 0x000000408f867810 */ /* 0x000fe20007ffe0ff */
[----:B------:R-:W-:Y:S01]  /*f7a0*/  IMAD.WIDE.U32 R2, R203, c[0x0][0x208], RZ ;  /* 0x00008200cb027a25 */ /* 0x000fe200078e00ff */
[----:B------:R-:W-:Y:S02]  /*f7b0*/  ISETP.GE.AND P5, PT, R200, c[0x0][0x1d4], PT ;  /* 0x00007500c8007a0c */ /* 0x000fe40003fa6270 */
[----:B------:R-:W-:Y:S01]  /*f7c0*/  ISETP.GE.AND P4, PT, R199, c[0x0][0x1d4], PT ;  /* 0x00007500c7007a0c */ /* 0x000fe20003f86270 */
[----:B------:R-:W-:Y:S01]  /*f7d0*/  IMAD R0, R203, c[0x0][0x20c], R0 ;  /* 0x00008300cb007a24 */ /* 0x000fe200078e0200 */
[----:B------:R-:W-:Y:S01]  /*f7e0*/  ISETP.GE.AND P3, PT, R135, c[0x0][0x1d4], PT ;  /* 0x0000750087007a0c */ /* 0x000fe20003f66270 */
[----:B------:R-:W-:Y:S02]  /*f7f0*/  IMAD R4, R4, c[0x0][0x218], RZ ;  /* 0x0000860004047a24 */ /* 0x000fe400078e02ff */
[----:B------:R-:W-:Y:S01]  /*f800*/  IMAD.IADD R3, R3, 0x1, R0 ;  /* 0x0000000103037824 */ /* 0x000fe200078e0200 */
[C---:B------:R-:W-:Y:S01]  /*f810*/  IADD3 R0, R143.reuse, 0x20, RZ ;  /* 0x000000208f007810 */ /* 0x040fe20007ffe0ff */
[C---:B------:R-:W-:Y:S01]  /*f820*/  IMAD R4, R202.reuse, c[0x0][0x21c], R4 ;  /* 0x00008700ca047a24 */ /* 0x040fe200078e0204 */
[C---:B------:R-:W-:Y:S01]  /*f830*/  @P2 IADD3 R134, R143.reuse, -0x40, RZ ;  /* 0xffffffc08f862810 */ /* 0x040fe20007ffe0ff */
[----:B------:R-:W-:Y:S01]  /*f840*/  IMAD.WIDE.U32 R2, R202, c[0x0][0x218], R2 ;  /* 0x00008600ca027a25 */ /* 0x000fe200078e0002 */
[----:B------:R-:W-:Y:S02]  /*f850*/  @P1 IADD3 R0, R143, -0x20, RZ ;  /* 0xffffffe08f001810 */ /* 0x000fe40007ffe0ff */
[----:B------:R-:W-:Y:S02]  /*f860*/  IADD3 R193, R134, 0x3800, RZ ;  /* 0x0000380086c17810 */ /* 0x000fe40007ffe0ff */
[----:B------:R-:W-:Y:S02]  /*f870*/  IADD3 R2, P0, R214, R2, RZ ;  /* 0x00000002d6027210 */ /* 0x000fe40007f1e0ff */
[----:B------:R-:W-:Y:S01]  /*f880*/  IADD3 R186, R0, 0x3800, RZ ;  /* 0x0000380000ba7810 */ /* 0x000fe20007ffe0ff */
[----:B------:R-:W1:Y:S01]  /*f890*/  LDSM.16.M88.4 R16, [R194] ;  /* 0x00000000c210783b */ /* 0x000e620000000200 */
[----:B------:R-:W-:Y:S02]  /*f8a0*/  IADD3.X R3, R216, R3, R4, P0, !PT ;  /* 0x00000003d8037210 */ /* 0x000fe400007fe404 */
[----:B------:R-:W-:Y:S01]  /*f8b0*/  LEA R4, P0, R2, c[0x0][0x1f8], 0x1 ;  /* 0x00007e0002047a11 */ /* 0x000fe200078008ff */
[----:B------:R-:W2:Y:S01]  /*f8c0*/  LDSM.16.M88.4 R8, [R143] ;  /* 0x000000008f08783b */ /* 0x000ea20000000200 */
[----:B------:R-:W-:Y:S02]  /*f8d0*/  IADD3 R185, R0, 0x3000, RZ ;  /* 0x0000300000b97810 */ /* 0x000fe40007ffe0ff */
[----:B------:R-:W-:Y:S01]  /*f8e0*/  LEA.HI.X R3, R2, c[0x0][0x1fc], R3, 0x1, P0 ;  /* 0x00007f0002037a11 */ /* 0x000fe200000f0c03 */
[----:B------:R-:W3:Y:S01]  /*f8f0*/  LDSM.16.M88.4 R160, [R143+0x800] ;  /* 0x000800008fa0783b */ /* 0x000ee20000000200 */
[C---:B------:R-:W-:Y:S02]  /*f900*/  IADD3 R182, R0.reuse, 0x2800, RZ ;  /* 0x0000280000b67810 */ /* 0x040fe40007ffe0ff */
[C---:B------:R-:W-:Y:S01]  /*f910*/  IADD3 R181, R0.reuse, 0x2000, RZ ;  /* 0x0000200000b57810 */ /* 0x040fe20007ffe0ff */
[----:B------:R-:W4:Y:S01]  /*f920*/  LDSM.16.M88.4 R164, [R195] ;  /* 0x00000000c3a4783b */ /* 0x000f220000000200 */
[C---:B------:R-:W-:Y:S02]  /*f930*/  IADD3 R177, R0.reuse, 0x1800, RZ ;  /* 0x0000180000b17810 */ /* 0x040fe40007ffe0ff */
[----:B------:R-:W-:Y:S01]  /*f940*/  IADD3 R176, R0, 0x1000, RZ ;  /* 0x0000100000b07810 */ /* 0x000fe20007ffe0ff */
[----:B------:R-:W1:Y:S01]  /*f950*/  LDSM.16.M88.4 R168, [R0] ;  /* 0x0000000000a8783b */ /* 0x000e620000000200 */
[C---:B------:R-:W-:Y:S02]  /*f960*/  IADD3 R187, R134.reuse, 0x3000, RZ ;  /* 0x0000300086bb7810 */ /* 0x040fe40007ffe0ff */
[C---:B------:R-:W-:Y:S01]  /*f970*/  IADD3 R184, R134.reuse, 0x2800, RZ ;  /* 0x0000280086b87810 */ /* 0x040fe20007ffe0ff */
[----:B------:R5:W1:Y:S01]  /*f980*/  LDSM.16.M88.4 R172, [R0+0x800] ;  /* 0x0008000000ac783b */ /* 0x000a620000000200 */
[C---:B------:R-:W-:Y:S02]  /*f990*/  IADD3 R183, R134.reuse, 0x2000, RZ ;  /* 0x0000200086b77810 */ /* 0x040fe40007ffe0ff */
[C---:B------:R-:W-:Y:S02]  /*f9a0*/  IADD3 R180, R134.reuse, 0x1800, RZ ;  /* 0x0000180086b47810 */ /* 0x040fe40007ffe0ff */
[C---:B------:R-:W-:Y:S02]  /*f9b0*/  IADD3 R178, R134.reuse, 0x1000, RZ ;  /* 0x0000100086b27810 */ /* 0x040fe40007ffe0ff */
[----:B-----5:R-:W-:Y:S01]  /*f9c0*/  IADD3 R0, R134, 0x800, RZ ;  /* 0x0000080086007810 */ /* 0x020fe20007ffe0ff */
[----:B------:R-:W-:-:S05]  /*f9d0*/  BRA.DIV ~URZ, `(.L_x_267) ;  /* 0x000083027f007947 */ /* 0x000fca000b800000 */
[----:B--2---:R-:W2:Y:S02]  /*f9e0*/  SHFL.IDX PT, R3, R3, RZ, 0x181f ;  /* 0x00181fff03037589 */ /* 0x004ea400000e0000 */
.L_x_347:
[----:B------:R-:W5:Y:S01]  /*f9f0*/  SHFL.IDX PT, R2, R4, RZ, 0x181f ;  /* 0x00181fff04027589 */ /* 0x000f6200000e0000 */
[----:B------:R-:W-:Y:S01]  /*fa00*/  LOP3.LUT P1, RZ, R207, 0x1, RZ, 0xc0, !PT ;  /* 0x00000001cfff7812 */ /* 0x000fe2000782c0ff */
[----:B------:R-:W-:Y:S01]  /*fa10*/  BSSY B0, `(.L_x_268) ;  /* 0x00000cf000007945 */ /* 0x000fe20003800000 */
[CC--:B-----5:R-:W-:Y:S04]  /*fa20*/  LEA R12, P0, R132.reuse, R2.reuse, 0x1 ;  /* 0x00000002840c7211 */ /* 0x0e0fe800078008ff */
[-C--:B--2---:R-:W-:Y:S02]  /*fa30*/  LEA.HI.X R13, R132, R3.reuse, R133, 0x1, P0 ;  /* 0x00000003840d7211 */ /* 0x084fe400000f0c85 */
[CC--:B------:R-:W-:Y:S05]  /*fa40*/  LEA R4, P0, R204.reuse, R2.reuse, 0x1 ;  /* 0x00000002cc047211 */ /* 0x0c0fea00078008ff */
[----:B------:R-:W-:Y:S01]  /*fa50*/  @!PT LDS RZ, [RZ] ;  /* 0x00000000fffff984 */ /* 0x000fe20000000800 */
[----:B------:R-:W-:Y:S01]  /*fa60*/  @!PT LDS RZ, [RZ] ;  /* 0x00000000fffff984 */ /* 0x000fe20000000800 */
[----:B------:R2:W-:Y:S01]  /*fa70*/  LDGSTS.E.BYPASS.LTC128B.128 [R198+0x8080], [R12.64], !P1 ;  /* 0x080800000cc67fae */ /* 0x0005e2000c901d48 */
[-C--:B------:R-:W-:Y:S05]  /*fa80*/  LEA.HI.X R5, R204, R3.reuse, R209, 0x1, P0 ;  /* 0x00000003cc057211 */ /* 0x080fea00000f0cd1 */
[----:B------:R5:W-:Y:S02]  /*fa90*/  LDGSTS.E.BYPASS.LTC128B.128 [R198+0x9080], [R4.64], !P3 ;  /* 0x0908000004c67fae */ /* 0x000be4000d901d48 */
[CC--:B-----5:R-:W-:Y:S04]  /*faa0*/  LEA R4, P0, R199.reuse, R2.reuse, 0x1 ;  /* 0x00000002c7047211 */ /* 0x0e0fe800078008ff */
[-C--:B------:R-:W-:Y:S02]  /*fab0*/  LEA.HI.X R5, R199, R3.reuse, R211, 0x1, P0 ;  /* 0x00000003c7057211 */ /* 0x080fe400000f0cd3 */
[C---:B------:R-:W-:Y:S03]  /*fac0*/  LEA R2, P0, R200.reuse, R2, 0x1 ;  /* 0x00000002c8027211 */ /* 0x040fe600078008ff */
[----:B------:R5:W-:Y:S01]  /*fad0*/  LDGSTS.E.BYPASS.LTC128B.128 [R198+0xa080], [R4.64], !P4 ;  /* 0x0a08000004c67fae */ /* 0x000be2000e101d48 */
[----:B------:R-:W-:Y:S02]  /*fae0*/  LEA.HI.X R3, R200, R3, R210, 0x1, P0 ;  /* 0x00000003c8037211 */ /* 0x000fe400000f0cd2 */
[----:B------:R-:W-:Y:S03]  /*faf0*/  ISETP.GT.AND P0, PT, R201, R213, PT ;  /* 0x000000d5c900720c */ /* 0x000fe60003f04270 */
[----:B------:R4:W-:Y:S06]  /*fb00*/  LDGSTS.E.BYPASS.LTC128B.128 [R198+0xb080], [R2.64], !P5 ;  /* 0x0b08000002c67fae */ /* 0x0009ec000e901d48 */
[----:B------:R-:W0:Y:S01]  /*fb10*/  LDGDEPBAR ;  /* 0x00000000000079af */ /* 0x000e220000000000 */
[C---:B-1---5:R-:W-:Y:S08]  /*fb20*/  HMMA.16816.F32 R4, R16.reuse, R8, RZ ;  /* 0x000000081004723c */ /* 0x062ff000000018ff */
[C---:B------:R-:W-:Y:S08]  /*fb30*/  HMMA.16816.F32 R8, R16.reuse, R10, RZ ;  /* 0x0000000a1008723c */ /* 0x040ff000000018ff */
[C---:B--23--:R-:W-:Y:S08]  /*fb40*/  HMMA.16816.F32 R12, R16.reuse, R160, RZ ;  /* 0x000000a0100c723c */ /* 0x04cff000000018ff */
[----:B------:R-:W-:Y:S01]  /*fb50*/  HMMA.16816.F32 R16, R16, R162, RZ ;  /* 0x000000a21010723c */ /* 0x000fe200000018ff */
[----:B------:R-:W-:Y:S07]  /*fb60*/  LDSM.16.M88.4 R160, [R197] ;  /* 0x00000000c5a0783b */ /* 0x000fee0000000200 */
[C---:B----4-:R-:W-:Y:S08]  /*fb70*/  HMMA.16816.F32 R4, R164.reuse, R168, R4 ;  /* 0x000000a8a404723c */ /* 0x050ff00000001804 */
[C---:B------:R-:W-:Y:S01]  /*fb80*/  HMMA.16816.F32 R8, R164.reuse, R170, R8 ;  /* 0x000000aaa408723c */ /* 0x040fe20000001808 */
[----:B------:R-:W-:Y:S07]  /*fb90*/  LDSM.16.M88.4 R168, [R0] ;  /* 0x0000000000a8783b */ /* 0x000fee0000000200 */
[C---:B------:R-:W-:Y:S08]  /*fba0*/  HMMA.16816.F32 R12, R164.reuse, R172, R12 ;  /* 0x000000aca40c723c */ /* 0x040ff0000000180c */
[----:B------:R-:W-:Y:S01]  /*fbb0*/  HMMA.16816.F32 R16, R164, R174, R16 ;  /* 0x000000aea410723c */ /* 0x000fe20000001810 */
[----:B------:R-:W1:Y:S06]  /*fbc0*/  LDSM.16.M88.4 R164, [R134] ;  /* 0x0000000086a4783b */ /* 0x000e6c0000000200 */
[----:B------:R-:W-:Y:S01]  /*fbd0*/  LDSM.16.M88.4 R172, [R188+-0x3000] ;  /* 0xffd00000bcac783b */ /* 0x000fe20000000200 */
[C---:B-1----:R-:W-:Y:S08]  /*fbe0*/  HMMA.16816.F32 R4, R160.reuse, R164, R4 ;  /* 0x000000a4a004723c */ /* 0x042ff00000001804 */
[C---:B------:R-:W-:Y:S01]  /*fbf0*/  HMMA.16816.F32 R8, R160.reuse, R166, R8 ;  /* 0x000000a6a008723c */ /* 0x040fe20000001808 */
[----:B------:R-:W1:Y:S07]  /*fc00*/  LDSM.16.M88.4 R164, [R196] ;  /* 0x00000000c4a4783b */ /* 0x000e6e0000000200 */
[C---:B------:R-:W-:Y:S08]  /*fc10*/  HMMA.16816.F32 R12, R160.reuse, R168, R12 ;  /* 0x000000a8a00c723c */ /* 0x040ff0000000180c */
[----:B------:R-:W-:Y:S01]  /*fc20*/  HMMA.16816.F32 R16, R160, R170, R16 ;  /* 0x000000aaa010723c */ /* 0x000fe20000001810 */
[----:B------:R-:W2:Y:S06]  /*fc30*/  LDSM.16.M88.4 R160, [R188+-0x2800] ;  /* 0xffd80000bca0783b */ /* 0x000eac0000000200 */
[----:B------:R-:W-:Y:S01]  /*fc40*/  LDSM.16.M88.4 R168, [R194+0x4000] ;  /* 0x00400000c2a8783b */ /* 0x000fe20000000200 */
[C---:B-1----:R-:W-:Y:S08]  /*fc50*/  HMMA.16816.F32 R4, R164.reuse, R172, R4 ;  /* 0x000000aca404723c */ /* 0x042ff00000001804 */
[C---:B------:R-:W-:Y:S01]  /*fc60*/  HMMA.16816.F32 R8, R164.reuse, R174, R8 ;  /* 0x000000aea408723c */ /* 0x040fe20000001808 */
[----:B------:R-:W1:Y:S07]  /*fc70*/  LDSM.16.M88.4 R172, [R143+0x1000] ;  /* 0x001000008fac783b */ /* 0x000e6e0000000200 */
[C---:B--2---:R-:W-:Y:S08]  /*fc80*/  HMMA.16816.F32 R12, R164.reuse, R160, R12 ;  /* 0x000000a0a40c723c */ /* 0x044ff0000000180c */
[----:B------:R-:W-:Y:S01]  /*fc90*/  HMMA.16816.F32 R16, R164, R162, R16 ;  /* 0x000000a2a410723c */ /* 0x000fe20000001810 */
[----:B------:R-:W2:Y:S06]  /*fca0*/  LDSM.16.M88.4 R160, [R143+0x1800] ;  /* 0x001800008fa0783b */ /* 0x000eac0000000200 */
[----:B------:R-:W-:Y:S01]  /*fcb0*/  LDSM.16.M88.4 R164, [R195+0x4000] ;  /* 0x00400000c3a4783b */ /* 0x000fe20000000200 */
[C---:B-1----:R-:W-:Y:S08]  /*fcc0*/  HMMA.16816.F32 R4, R168.reuse, R172, R4 ;  /* 0x000000aca804723c */ /* 0x042ff00000001804 */
[C---:B------:R-:W-:Y:S01]  /*fcd0*/  HMMA.16816.F32 R8, R168.reuse, R174, R8 ;  /* 0x000000aea808723c */ /* 0x040fe20000001808 */
[----:B------:R-:W1:Y:S07]  /*fce0*/  LDSM.16.M88.4 R172, [R176] ;  /* 0x00000000b0ac783b */ /* 0x000e6e0000000200 */
[C---:B--2---:R-:W-:Y:S08]  /*fcf0*/  HMMA.16816.F32 R12, R168.reuse, R160, R12 ;  /* 0x000000a0a80c723c */ /* 0x044ff0000000180c */
[----:B------:R-:W-:Y:S01]  /*fd00*/  HMMA.16816.F32 R16, R168, R162, R16 ;  /* 0x000000a2a810723c */ /* 0x000fe20000001810 */
[----:B------:R-:W2:Y:S06]  /*fd10*/  LDSM.16.M88.4 R160, [R177] ;  /* 0x00000000b1a0783b */ /* 0x000eac0000000200 */
[----:B------:R-:W-:Y:S06]  /*fd20*/  LDSM.16.M88.4 R176, [R178] ;  /* 0x00000000b2b0783b */ /* 0x000fec0000000200 */
[----:B------:R-:W3:Y:S01]  /*fd30*/  LDSM.16.M88.4 R168, [R197+0x4000] ;  /* 0x00400000c5a8783b */ /* 0x000ee20000000200 */
[C---:B-1----:R-:W-:Y:S08]  /*fd40*/  HMMA.16816.F32 R4, R164.reuse, R172, R4 ;  /* 0x000000aca404723c */ /* 0x042ff00000001804 */
[C---:B------:R-:W-:Y:S01]  /*fd50*/  HMMA.16816.F32 R8, R164.reuse, R174, R8 ;  /* 0x000000aea408723c */ /* 0x040fe20000001808 */
[----:B------:R-:W1:Y:S07]  /*fd60*/  LDSM.16.M88.4 R172, [R180] ;  /* 0x00000000b4ac783b */ /* 0x000e6e0000000200 */
[C---:B--2---:R-:W-:Y:S08]  /*fd70*/  HMMA.16816.F32 R12, R164.reuse, R160, R12 ;  /* 0x000000a0a40c723c */ /* 0x044ff0000000180c */
[----:B------:R-:W-:Y:S01]  /*fd80*/  HMMA.16816.F32 R16, R164, R162, R16 ;  /* 0x000000a2a410723c */ /* 0x000fe20000001810 */
[----:B------:R-:W-:Y:S06]  /*fd90*/  LDSM.16.M88.4 R160, [R196+0x4000] ;  /* 0x00400000c4a0783b */ /* 0x000fec0000000200 */
[----:B------:R-:W2:Y:S01]  /*fda0*/  LDSM.16.M88.4 R164, [R188+-0x2000] ;  /* 0xffe00000bca4783b */ /* 0x000ea20000000200 */
[C---:B---3--:R-:W-:Y:S08]  /*fdb0*/  HMMA.16816.F32 R4, R168.reuse, R176, R4 ;  /* 0x000000b0a804723c */ /* 0x048ff00000001804 */
[C---:B------:R-:W-:Y:S01]  /*fdc0*/  HMMA.16816.F32 R8, R168.reuse, R178, R8 ;  /* 0x000000b2a808723c */ /* 0x040fe20000001808 */
[----:B------:R-:W3:Y:S07]  /*fdd0*/  LDSM.16.M88.4 R176, [R188+-0x1800] ;  /* 0xffe80000bcb0783b */ /* 0x000eee0000000200 */
[C---:B-1----:R-:W-:Y:S08]  /*fde0*/  HMMA.16816.F32 R12, R168.reuse, R172, R12 ;  /* 0x000000aca80c723c */ /* 0x042ff0000000180c */
[----:B------:R-:W-:Y:S01]  /*fdf0*/  HMMA.16816.F32 R16, R168, R174, R16 ;  /* 0x000000aea810723c */ /* 0x000fe20000001810 */
[----:B------:R-:W-:Y:S06]  /*fe00*/  LDSM.16.M88.4 R168, [R194+0x8000] ;  /* 0x00800000c2a8783b */ /* 0x000fec0000000200 */
[----:B------:R-:W1:Y:S01]  /*fe10*/  LDSM.16.M88.4 R172, [R143+0x2000] ;  /* 0x002000008fac783b */ /* 0x000e620000000200 */
[C---:B--2---:R-:W-:Y:S08]  /*fe20*/  HMMA.16816.F32 R4, R160.reuse, R164, R4 ;  /* 0x000000a4a004723c */ /* 0x044ff00000001804 */
[C---:B------:R-:W-:Y:S01]  /*fe30*/  HMMA.16816.F32 R8, R160.reuse, R166, R8 ;  /* 0x000000a6a008723c */ /* 0x040fe20000001808 */
[----:B------:R-:W2:Y:S07]  /*fe40*/  LDSM.16.M88.4 R164, [R143+0x2800] ;  /* 0x002800008fa4783b */ /* 0x000eae0000000200 */
[C---:B---3--:R-:W-:Y:S08]  /*fe50*/  HMMA.16816.F32 R12, R160.reuse, R176, R12 ;  /* 0x000000b0a00c723c */ /* 0x048ff0000000180c */
[----:B------:R-:W-:Y:S01]  /*fe60*/  HMMA.16816.F32 R16, R160, R178, R16 ;  /* 0x000000b2a010723c */ /* 0x000fe20000001810 */
[----:B------:R-:W-:Y:S06]  /*fe70*/  LDSM.16.M88.4 R176, [R181] ;  /* 0x00000000b5b0783b */ /* 0x000fec0000000200 */
[----:B------:R-:W3:Y:S01]  /*fe80*/  LDSM.16.M88.4 R160, [R195+0x8000] ;  /* 0x00800000c3a0783b */ /* 0x000ee20000000200 */
[C---:B-1----:R-:W-:Y:S08]  /*fe90*/  HMMA.16816.F32 R4, R168.reuse, R172, R4 ;  /* 0x000000aca804723c */ /* 0x042ff00000001804 */
[C---:B------:R-:W-:Y:S01]  /*fea0*/  HMMA.16816.F32 R8, R168.reuse, R174, R8 ;  /* 0x000000aea808723c */ /* 0x040fe20000001808 */
[----:B------:R-:W1:Y:S07]  /*feb0*/  LDSM.16.M88.4 R172, [R182] ;  /* 0x00000000b6ac783b */ /* 0x000e6e0000000200 */
[C---:B--2---:R-:W-:Y:S08]  /*fec0*/  HMMA.16816.F32 R12, R168.reuse, R164, R12 ;  /* 0x000000a4a80c723c */ /* 0x044ff0000000180c */
[----:B------:R-:W-:Y:S01]  /*fed0*/  HMMA.16816.F32 R16, R168, R166, R16 ;  /* 0x000000a6a810723c */ /* 0x000fe20000001810 */
[----:B------:R-:W-:Y:S06]  /*fee0*/  LDSM.16.M88.4 R168, [R183] ;  /* 0x00000000b7a8783b */ /* 0x000fec0000000200 */
[----:B------:R-:W2:Y:S06]  /*fef0*/  LDSM.16.M88.4 R164, [R197+0x8000] ;  /* 0x00800000c5a4783b */ /* 0x000eac0000000200 */
[----:B------:R-:W4:Y:S01]  /*ff00*/  LDSM.16.M88.4 R180, [R184] ;  /* 0x00000000b8b4783b */ /* 0x000f220000000200 */
[C---:B---3--:R-:W-:Y:S08]  /*ff10*/  HMMA.16816.F32 R4, R160.reuse, R176, R4 ;  /* 0x000000b0a004723c */ /* 0x048ff00000001804 */
[C---:B------:R-:W-:Y:S01]  /*ff20*/  HMMA.16816.F32 R8, R160.reuse, R178, R8 ;  /* 0x000000b2a008723c */ /* 0x040fe20000001808 */
[----:B------:R-:W-:Y:S07]  /*ff30*/  LDSM.16.M88.4 R176, [R188+-0x800] ;  /* 0xfff80000bcb0783b */ /* 0x000fee0000000200 */
[C---:B-1----:R-:W-:Y:S08]  /*ff40*/  HMMA.16816.F32 R12, R160.reuse, R172, R12 ;  /* 0x000000aca00c723c */ /* 0x042ff0000000180c */
[----:B------:R-:W-:Y:S01]  /*ff50*/  HMMA.16816.F32 R16, R160, R174, R16 ;  /* 0x000000aea010723c */ /* 0x000fe20000001810 */
[----:B------:R-:W-:Y:S06]  /*ff60*/  LDSM.16.M88.4 R160, [R196+0x8000] ;  /* 0x00800000c4a0783b */ /* 0x000fec0000000200 */
[----:B------:R-:W1:Y:S01]  /*ff70*/  LDSM.16.M88.4 R172, [R188+-0x1000] ;  /* 0xfff00000bcac783b */ /* 0x000e620000000200 */
[C---:B--2---:R-:W-:Y:S08]  /*ff80*/  HMMA.16816.F32 R4, R164.reuse, R168, R4 ;  /* 0x000000a8a404723c */ /* 0x044ff00000001804 */
[C---:B------:R-:W-:Y:S01]  /*ff90*/  HMMA.16816.F32 R8, R164.reuse, R170, R8 ;  /* 0x000000aaa408723c */ /* 0x040fe20000001808 */
[----:B------:R-:W-:Y:S07]  /*ffa0*/  LDSM.16.M88.4 R168, [R143+0x3000] ;  /* 0x003000008fa8783b */ /* 0x000fee0000000200 */
[C---:B----4-:R-:W-:Y:S08]  /*ffb0*/  HMMA.16816.F32 R12, R164.reuse, R180, R12 ;  /* 0x000000b4a40c723c */ /* 0x050ff0000000180c */
[----:B------:R-:W-:Y:S01]  /*ffc0*/  HMMA.16816.F32 R16, R164, R182, R16 ;  /* 0x000000b6a410723c */ /* 0x000fe20000001810 */
[----:B------:R-:W2:Y:S06]  /*ffd0*/  LDSM.16.M88.4 R164, [R194+0xc000] ;  /* 0x00c00000c2a4783b */ /* 0x000eac0000000200 */
[----:B------:R-:W3:Y:S01]  /*ffe0*/  LDSM.16.M88.4 R180, [R143+0x3800] ;  /* 0x003800008fb4783b */ /* 0x000ee20000000200 */
[C---:B-1----:R-:W-:Y:S08]  /*fff0*/  HMMA.16816.F32 R4, R160.reuse, R172, R4 ;  /* 0x000000aca004723c */ /* 0x042ff00000001804 */
[C---:B------:R-:W-:Y:S01]  /*10000*/  HMMA.16816.F32 R8, R160.reuse, R174, R8 ;  /* 0x000000aea008723c */ /* 0x040fe20000001808 */
[----:B------:R-:W-:Y:S07]  /*10010*/  LDSM.16.M88.4 R172, [R185] ;  /* 0x00000000b9ac783b */ /* 0x000fee0000000200 */
[C---:B------:R-:W-:Y:S08]  /*10020*/  HMMA.16816.F32 R12, R160.reuse, R176, R12 ;  /* 0x000000b0a00c723c */ /* 0x040ff0000000180c */
[----:B------:R-:W-:Y:S01]  /*10030*/  HMMA.16816.F32 R16, R160, R178, R16 ;  /* 0x000000b2a010723c */ /* 0x000fe20000001810 */
[----:B------:R-:W1:Y:S06]  /*10040*/  LDSM.16.M88.4 R160, [R195+0xc000] ;  /* 0x00c00000c3a0783b */ /* 0x000e6c0000000200 */
[----:B------:R-:W4:Y:S01]  /*10050*/  LDSM.16.M88.4 R176, [R186] ;  /* 0x00000000bab0783b */ /* 0x000f220000000200 */
[C---:B--2---:R-:W-:Y:S08]  /*10060*/  HMMA.16816.F32 R4, R164.reuse, R168, R4 ;  /* 0x000000a8a404723c */ /* 0x044ff00000001804 */
[C---:B------:R-:W-:Y:S01]  /*10070*/  HMMA.16816.F32 R8, R164.reuse, R170, R8 ;  /* 0x000000aaa408723c */ /* 0x040fe20000001808 */
[----:B------:R-:W-:Y:S06]  /*10080*/  LDSM.16.M88.4 R168, [R187] ;  /* 0x00000000bba8783b */ /* 0x000fec0000000200 */
[----:B------:R-:W-:Y:S01]  /*10090*/  LDSM.16.M88.4 R184, [R188] ;  /* 0x00000000bcb8783b */ /* 0x000fe20000000200 */
[C---:B---3--:R-:W-:Y:S08]  /*100a0*/  HMMA.16816.F32 R12, R164.reuse, R180, R12 ;  /* 0x000000b4a40c723c */ /* 0x048ff0000000180c */
[----:B------:R-:W-:Y:S01]  /*100b0*/  HMMA.16816.F32 R16, R164, R182, R16 ;  /* 0x000000b6a410723c */ /* 0x000fe20000001810 */
[----:B------:R-:W2:Y:S06]  /*100c0*/  LDSM.16.M88.4 R164, [R197+0xc000] ;  /* 0x00c00000c5a4783b */ /* 0x000eac0000000200 */
[----:B------:R-:W-:Y:S01]  /*100d0*/  LDSM.16.M88.4 R180, [R196+0xc000] ;  /* 0x00c00000c4b4783b */ /* 0x000fe20000000200 */
[C---:B-1----:R-:W-:Y:S08]  /*100e0*/  HMMA.16816.F32 R4, R160.reuse, R172, R4 ;  /* 0x000000aca004723c */ /* 0x042ff00000001804 */
[C---:B------:R-:W-:Y:S01]  /*100f0*/  HMMA.16816.F32 R8, R160.reuse, R174, R8 ;  /* 0x000000aea008723c */ /* 0x040fe20000001808 */
[----:B------:R-:W1:Y:S07]  /*10100*/  LDSM.16.M88.4 R172, [R193] ;  /* 0x00000000c1ac783b */ /* 0x000e6e0000000200 */
[C---:B----4-:R-:W-:Y:S08]  /*10110*/  HMMA.16816.F32 R12, R160.reuse, R176, R12 ;  /* 0x000000b0a00c723c */ /* 0x050ff0000000180c */
[----:B------:R-:W-:Y:S01]  /*10120*/  HMMA.16816.F32 R16, R160, R178, R16 ;  /* 0x000000b2a010723c */ /* 0x000fe20000001810 */
[----:B------:R-:W3:Y:S01]  /*10130*/  LDSM.16.M88.4 R160, [R188+0x800] ;  /* 0x00080000bca0783b */ /* 0x000ee20000000200 */
[----:B------:R-:W-:Y:S05]  /*10140*/  DEPBAR.LE SB0, 0x0 ;  /* 0x000080000000791a */ /* 0x000fea0000000000 */
[----:B------:R-:W-:Y:S01]  /*10150*/  BAR.SYNC.DEFER_BLOCKING 0x0 ;  /* 0x0000000000007b1d */ /* 0x000fe20000010000 */
[C---:B--2---:R-:W-:Y:S08]  /*10160*/  HMMA.16816.F32 R4, R164.reuse, R168, R4 ;  /* 0x000000a8a404723c */ /* 0x044ff00000001804 */
[C---:B------:R-:W-:Y:S08]  /*10170*/  HMMA.16816.F32 R8, R164.reuse, R170, R8 ;  /* 0x000000aaa408723c */ /* 0x040ff00000001808 */
[C---:B-1----:R-:W-:Y:S08]  /*10180*/  HMMA.16816.F32 R12, R164.reuse, R172, R12 ;  /* 0x000000aca40c723c */ /* 0x042ff0000000180c */
[----:B------:R-:W-:Y:S08]  /*10190*/  HMMA.16816.F32 R16, R164, R174, R16 ;  /* 0x000000aea410723c */ /* 0x000ff00000001810 */
[C---:B------:R-:W-:Y:S08]  /*101a0*/  HMMA.16816.F32 R4, R180.reuse, R184, R4 ;  /* 0x000000b8b404723c */ /* 0x040ff00000001804 */
[C---:B------:R-:W-:Y:S08]  /*101b0*/  HMMA.16816.F32 R8, R180.reuse, R186, R8 ;  /* 0x000000bab408723c */ /* 0x040ff00000001808 */
[C---:B---3--:R-:W-:Y:S08]  /*101c0*/  HMMA.16816.F32 R12, R180.reuse, R160, R12 ;  /* 0x000000a0b40c723c */ /* 0x048ff0000000180c */
[----:B------:R-:W-:Y:S01]  /*101d0*/  FMUL.FTZ R0, R4, c[0x0][0x320] ;  /* 0x0000c80004007a20 */ /* 0x000fe20000410000 */
[----:B------:R-:W-:Y:S03]  /*101e0*/  HMMA.16816.F32 R16, R180, R162, R16 ;  /* 0x000000a2b410723c */ /* 0x000fe60000001810 */
[----:B------:R1:W2:Y:S02]  /*101f0*/  MUFU.TANH R168, R0 ;  /* 0x0000000000a87308 */ /* 0x0002a40000002400 */
[----:B-1----:R-:W-:Y:S08]  /*10200*/  FMUL.FTZ R0, R5, c[0x0][0x320] ;  /* 0x0000c80005007a20 */ /* 0x002ff00000410000 */
[----:B------:R1:W3:Y:S02]  /*10210*/  MUFU.TANH R167, R0 ;  /* 0x0000000000a77308 */ /* 0x0002e40000002400 */
[----:B-1----:R-:W-:Y:S08]  /*10220*/  FMUL.FTZ R0, R6, c[0x0][0x320] ;  /* 0x0000c80006007a20 */ /* 0x002ff00000410000 */
[----:B------:R1:W4:Y:S02]  /*10230*/  MUFU.TANH R169, R0 ;  /* 0x0000000000a97308 */ /* 0x0003240000002400 */
[----:B-1----:R-:W-:Y:S08]  /*10240*/  FMUL.FTZ R0, R7, c[0x0][0x320] ;  /* 0x0000c80007007a20 */ /* 0x002ff00000410000 */
[----:B------:R1:W1:Y:S02]  /*10250*/  MUFU.TANH R170, R0 ;  /* 0x0000000000aa7308 */ /* 0x0002640000002400 */
        /* <DEDUP_REMOVED lines=23> */
[----:B------:R1:W1:Y:S01]  /*103d0*/  MUFU.TANH R10, R0 ;  /* 0x00000000000a7308 */ /* 0x0002620000002400 */
[----:B------:R-:W-:-:S05]  /*103e0*/  @!P0 BRA `(.L_x_269) ;  /* 0x0000031000008947 */ /* 0x000fca0003800000 */
[----:B-1234-:R-:W-:Y:S01]  /*103f0*/  IMAD.MOV.U32 R0, RZ, RZ, 0x1 ;  /* 0x00000001ff007424 */ /* 0x01efe200078e00ff */
[----:B------:R-:W-:Y:S01]  /*10400*/  ISETP.GT.AND P0, PT, R218, 0x1f, PT ;  /* 0x0000001fda00780c */ /* 0x000fe20003f04270 */
[----:B------:R-:W-:Y:S02]  /*10410*/  IMAD R2, R201, 0x20, R226 ;  /* 0x00000020c9027824 */ /* 0x000fe400078e02e2 */
[----:B------:R-:W-:Y:S01]  /*10420*/  IMAD.MOV.U32 R202, RZ, RZ, RZ ;  /* 0x000000ffffca7224 */ /* 0x000fe200078e00ff */
[----:B------:R-:W-:Y:S02]  /*10430*/  ISETP.NE.AND P1, PT, R0, c[0x0][0x2b8], PT ;  /* 0x0000ae0000007a0c */ /* 0x000fe40003f25270 */
[----:B------:R-:W-:Y:S05]  /*10440*/  IADD3 R2, R2, -0x20, R218 ;  /* 0xffffffe002027810 */ /* 0x000fea0007ffe0da */
[----:B------:R-:W-:Y:S06]  /*10450*/  IMAD.MOV.U32 R0, RZ, RZ, R2 ;  /* 0x000000ffff007224 */ /* 0x000fec00078e0002 */
[----:B------:R-:W-:Y:S05]  /*10460*/  @P1 IMAD.HI.U32 R3, R2, c[0x0][0x2bc], RZ ;  /* 0x0000af0002031a27 */ /* 0x000fea00078e00ff */
[----:B------:R-:W-:Y:S04]  /*10470*/  @P1 SHF.R.U32.HI R0, RZ, c[0x0][0x2c0], R3 ;  /* 0x0000b000ff001a19 */ /* 0x000fe80000011603 */
[C---:B------:R-:W-:Y:S01]  /*10480*/  @!P0 IADD3 R3, P1, R0.reuse, R222, RZ ;  /* 0x000000de00038210 */ /* 0x040fe20007f3e0ff */
[----:B------:R-:W-:Y:S03]  /*10490*/  IMAD.MOV R4, RZ, RZ, -R0 ;  /* 0x000000ffff047224 */ /* 0x000fe600078e0a00 */
[----:B------:R-:W-:Y:S01]  /*104a0*/  @!P0 LEA.HI.X.SX32 R0, R0, R225, 0x1, P1 ;  /* 0x000000e100008211 */ /* 0x000fe200008f0eff */
[----:B------:R-:W-:Y:S01]  /*104b0*/  IMAD R203, R4, c[0x0][0x2b8], R2 ;  /* 0x0000ae0004cb7a24 */ /* 0x000fe200078e0202 */
[C---:B------:R-:W-:Y:S04]  /*104c0*/  @!P0 LEA R2, P1, R3.reuse, c[0x0][0x2a0], 0x2 ;  /* 0x0000a80003028a11 */ /* 0x040fe800078210ff */
[----:B------:R-:W-:Y:S02]  /*104d0*/  @!P0 LEA.HI.X R3, R3, c[0x0][0x2a4], R0, 0x2, P1 ;  /* 0x0000a90003038a11 */ /* 0x000fe400008f1400 */
[----:B------:R-:W-:Y:S03]  /*104e0*/  SHF.R.S32.HI R0, RZ, 0x1f, R203 ;  /* 0x0000001fff007819 */ /* 0x000fe600000114cb */
[----:B------:R1:W2:Y:S02]  /*104f0*/  @!P0 LDG.E R202, [R2.64] ;  /* 0x0000000802ca8981 */ /* 0x0002a4000c1e1900 */
[----:B------:R-:W-:Y:S04]  /*10500*/  IMAD R0, R0, c[0x0][0x1e0], RZ ;  /* 0x0000780000007a24 */ /* 0x000fe800078e02ff */
[C---:B------:R-:W-:Y:S02]  /*10510*/  IMAD R0, R203.reuse, c[0x0][0x1e4], R0 ;  /* 0x00007900cb007a24 */ /* 0x040fe400078e0200 */
[----:B-1----:R-:W-:Y:S04]  /*10520*/  IMAD.WIDE.U32 R2, R203, c[0x0][0x1e0], RZ ;  /* 0x00007800cb027a25 */ /* 0x002fe800078e00ff */
[----:B------:R-:W-:Y:S01]  /*10530*/  IMAD.IADD R3, R3, 0x1, R0 ;  /* 0x0000000103037824 */ /* 0x000fe200078e0200 */
[----:B--2---:R-:W-:Y:S03]  /*10540*/  SHF.R.S32.HI R0, RZ, 0x1f, R202 ;  /* 0x0000001fff007819 */ /* 0x004fe600000114ca */
[----:B------:R-:W-:Y:S04]  /*10550*/  IMAD.WIDE.U32 R2, R202, c[0x0][0x1f0], R2 ;  /* 0x00007c00ca027a25 */ /* 0x000fe800078e0002 */
[----:B------:R-:W-:Y:S01]  /*10560*/  IMAD R4, R0, c[0x0][0x1f0], RZ ;  /* 0x00007c0000047a24 */ /* 0x000fe200078e02ff */
[----:B------:R-:W-:Y:S03]  /*10570*/  IADD3 R0, P0, R220, R2, RZ ;  /* 0x00000002dc007210 */ /* 0x000fe60007f1e0ff */
[----:B------:R-:W-:Y:S05]  /*10580*/  IMAD R4, R202, c[0x0][0x1f4], R4 ;  /* 0x00007d00ca047a24 */ /* 0x000fea00078e0204 */
[----:B------:R-:W-:Y:S02]  /*10590*/  IADD3.X R2, R224, R3, R4, P0, !PT ;  /* 0x00000003e0027210 */ /* 0x000fe400007fe404 */
[C---:B------:R-:W-:Y:S04]  /*105a0*/  LEA R5, P0, R0.reuse, c[0x0][0x1c8], 0x1 ;  /* 0x0000720000057a11 */ /* 0x040fe800078008ff */
[----:B------:R-:W-:Y:S01]  /*105b0*/  LEA.HI.X R0, R0, c[0x0][0x1cc], R2, 0x1, P0 ;  /* 0x0000730000007a11 */ /* 0x000fe200000f0c02 */
[----:B------:R-:W-:-:S06]  /*105c0*/  BRA.DIV ~URZ, `(.L_x_270) ;  /* 0x000077727f007947 */ /* 0x000fcc000b800000 */
[----:B------:R1:W2:Y:S02]  /*105d0*/  SHFL.IDX PT, R4, R0, RZ, 0x181f ;  /* 0x00181fff00047589 */ /* 0x0002a400000e0000 */
.L_x_348:
[----:B------:R-:W-:-:S05]  /*105e0*/  BRA.DIV ~URZ, `(.L_x_271) ;  /* 0x000077c27f007947 */ /* 0x000fca000b800000 */
[----:B-1----:R1:W3:Y:S02]  /*105f0*/  SHFL.IDX PT, R0, R5, RZ, 0x181f ;  /* 0x00181fff05007589 */ /* 0x0022e400000e0000 */
.L_x_349:
[----:B------:R-:W-:Y:S02]  /*10600*/  LOP3.LUT P1, RZ, R207, 0x1, RZ, 0xc0, !PT ;  /* 0x00000001cfff7812 */ /* 0x000fe4000782c0ff */
[C---:B---3--:R-:W-:Y:S04]  /*10610*/  LEA R2, P0, R132.reuse, R0, 0x1 ;  /* 0x0000000084027211 */ /* 0x048fe800078008ff */
[----:B--2---:R-:W-:Y:S07]  /*10620*/  LEA.HI.X R3, R132, R4, R133, 0x1, P0 ;  /* 0x0000000484037211 */ /* 0x004fee00000f0c85 */
[----:B------:R-:W-:Y:S01]  /*10630*/  @!PT LDS RZ, [RZ] ;  /* 0x00000000fffff984 */ /* 0x000fe20000000800 */
[----:B------:R-:W-:Y:S01]  /*10640*/  @!PT LDS RZ, [RZ] ;  /* 0x00000000fffff984 */ /* 0x000fe20000000800 */
[----:B------:R-:W-:Y:S01]  /*10650*/  @!PT LDS RZ, [RZ] ;  /* 0x00000000fffff984 */ /* 0x000fe20000000800 */
[----:B------:R2:W-:Y:S02]  /*10660*/  LDGSTS.E.BYPASS.LTC128B.128 [R198+0xc080], [R2.64], !P1 ;  /* 0x0c08000002c67fae */ /* 0x0005e4000c901d48 */
[C---:B--2---:R-:W-:Y:S04]  /*10670*/  LEA R2, P0, R204.reuse, R0, 0x1 ;  /* 0x00000000cc027211 */ /* 0x044fe800078008ff */
[----:B------:R-:W-:Y:S02]  /*10680*/  LEA.HI.X R3, R204, R4, R209, 0x1, P0 ;  /* 0x00000004cc037211 */ /* 0x000fe400000f0cd1 */
[C---:B------:R-:W-:Y:S03]  /*10690*/  LEA R6, P0, R199.reuse, R0, 0x1 ;  /* 0x00000000c7067211 */ /* 0x040fe600078008ff */
[----:B------:R2:W-:Y:S01]  /*106a0*/  LDGSTS.E.BYPASS.LTC128B.128 [R198+0xd080], [R2.64], !P3 ;  /* 0x0d08000002c67fae */ /* 0x0005e2000d901d48 */
[----:B------:R-:W-:Y:S05]  /*106b0*/  LEA.HI.X R7, R199, R4, R211, 0x1, P0 ;  /* 0x00000004c7077211 */ /* 0x000fea00000f0cd3 */
[----:B------:R3:W-:Y:S01]  /*106c0*/  LDGSTS.E.BYPASS.LTC128B.128 [R198+0xe080], [R6.64], !P4 ;  /* 0x0e08000006c67fae */ /* 0x0007e2000e101d48 */
[C---:B--2---:R-:W-:Y:S04]  /*106d0*/  LEA R2, P0, R200.reuse, R0, 0x1 ;  /* 0x00000000c8027211 */ /* 0x044fe800078008ff */
[----:B------:R-:W-:Y:S05]  /*106e0*/  LEA.HI.X R3, R200, R4, R210, 0x1, P0 ;  /* 0x00000004c8037211 */ /* 0x000fea00000f0cd2 */
[----:B------:R3:W-:Y:S04]  /*106f0*/  LDGSTS.E.BYPASS.LTC128B.128 [R198+0xf080], [R2.64], !P5 ;  /* 0x0f08000002c67fae */ /* 0x0007e8000e901d48 */
.L_x_269:
[----:B--234-:R-:W-:Y:S05]  /*10700*/  BSYNC B0 ;  /* 0x0000000000007941 */ /* 0x01cfea0003800000 */
.L_x_268:
[----:B------:R-:W-:Y:S01]  /*10710*/  FMNMX.FTZ R2, R168, R136, !PT ;  /* 0x00000088a8027209 */ /* 0x000fe20007810000 */
[----:B------:R-:W0:Y:S01]  /*10720*/  LDGDEPBAR ;  /* 0x00000000000079af */ /* 0x000e220000000000 */
        /* <DEDUP_REMOVED lines=16> */
[----:B------:R-:W1:Y:S02]  /*10830*/  SHFL.BFLY PT, R0, R4, 0x2, 0x1f ;  /* 0x0c401f0004007f89 */ /* 0x000e6400000e0000 */
[----:B-1----:R-:W-:Y:S05]  /*10840*/  FMNMX.FTZ R0, R4, R0, !PT ;  /* 0x0000000004007209 */ /* 0x002fea0007810000 */
[----:B------:R-:W1:Y:S02]  /*10850*/  SHFL.BFLY PT, R2, R0, 0x1, 0x1f ;  /* 0x0c201f0000027f89 */ /* 0x000e6400000e0000 */
[----:B-1----:R-:W-:Y:S02]  /*10860*/  FMNMX.FTZ R134, R0, R2, !PT ;  /* 0x0000000200867209 */ /* 0x002fe40007810000 */
[----:B------:R-:W1:Y:S02]  /*10870*/  SHFL.BFLY PT, R0, R5, 0x2, 0x1f ;  /* 0x0c401f0005007f89 */ /* 0x000e6400000e0000 */
[----:B-1----:R-:W-:Y:S05]  /*10880*/  FMNMX.FTZ R4, R5, R0, !PT ;  /* 0x0000000005047209 */ /* 0x002fea0007810000 */
[----:B------:R1:W2:Y:S02]  /*10890*/  SHFL.BFLY PT, R0, R4, 0x1, 0x1f ;  /* 0x0c201f0004007f89 */ /* 0x0002a400000e0000 */
.L_x_350:
[----:B--2---:R-:W-:Y:S01]  /*108a0*/  FMNMX.FTZ R3, R0, R4, !PT ;  /* 0x0000000400037209 */ /* 0x004fe20007810000 */
[C---:B------:R-:W-:Y:S01]  /*108b0*/  FADD.FTZ R0, -R134.reuse, R136 ;  /* 0x0000008886007221 */ /* 0x040fe20000010100 */
[----:B------:R-:W-:Y:S01]  /*108c0*/  WARPSYNC 0xffffffff ;  /* 0xffffffff00007948 */ /* 0x000fe20003800000 */
[----:B-1----:R-:W-:Y:S01]  /*108d0*/  FMUL.FTZ R4, R134, c[0x0][0x2d0] ;  /* 0x0000b40086047a20 */ /* 0x002fe20000410000 */
[----:B------:R-:W-:Y:S01]  /*108e0*/  ISETP.GT.AND P0, PT, R201, R213, PT ;  /* 0x000000d5c900720c */ /* 0x000fe20003f04270 */
[----:B------:R-:W-:Y:S02]  /*108f0*/  FMUL.FTZ R0, R0, c[0x0][0x2d0] ;  /* 0x0000b40000007a20 */ /* 0x000fe40000410000 */
[--C-:B------:R-:W-:Y:S02]  /*10900*/  FFMA.FTZ R171, R9, c[0x0][0x2d0], -R4.reuse ;  /* 0x0000b40009ab7a23 */ /* 0x100fe40000010804 */
[----:B------:R1:W-:Y:S01]  /*10910*/  MUFU.EX2 R2, R0 ;  /* 0x0000000000027308 */ /* 0x0003e20000000800 */
[--C-:B------:R-:W-:Y:S02]  /*10920*/  FFMA.FTZ R7, R168, c[0x0][0x2d0], -R4.reuse ;  /* 0x0000b400a8077a23 */ /* 0x100fe40000010804 */
[--C-:B------:R-:W-:Y:S02]  /*10930*/  FFMA.FTZ R6, R167, c[0x0][0x2d0], -R4.reuse ;  /* 0x0000b400a7067a23 */ /* 0x100fe40000010804 */
[--C-:B------:R-:W-:Y:S02]  /*10940*/  FFMA.FTZ R167, R8, c[0x0][0x2d0], -R4.reuse ;  /* 0x0000b40008a77a23 */ /* 0x100fe40000010804 */
[--C-:B------:R-:W-:Y:S02]  /*10950*/  FFMA.FTZ R5, R164, c[0x0][0x2d0], -R4.reuse ;  /* 0x0000b400a4057a23 */ /* 0x100fe40000010804 */
[--C-:B------:R-:W-:Y:S01]  /*10960*/  FFMA.FTZ R172, R12, c[0x0][0x2d0], -R4.reuse ;  /* 0x0000b4000cac7a23 */ /* 0x100fe20000010804 */
[----:B------:R-:W-:Y:S01]  /*10970*/  MUFU.EX2 R8, R7 ;  /* 0x0000000700087308 */ /* 0x000fe20000000800 */
[--C-:B------:R-:W-:Y:S09]  /*10980*/  FFMA.FTZ R173, R160, c[0x0][0x2d0], -R4.reuse ;  /* 0x0000b400a0ad7a23 */ /* 0x100ff20000010804 */
[----:B------:R-:W-:Y:S01]  /*10990*/  MUFU.EX2 R7, R6 ;  /* 0x0000000600077308 */ /* 0x000fe20000000800 */
[----:B-1----:R-:W-:Y:S09]  /*109a0*/  FFMA.FTZ R0, R161, c[0x0][0x2d0], -R4 ;  /* 0x0000b400a1007a23 */ /* 0x002ff20000010804 */
[----:B------:R1:W-:Y:S10]  /*109b0*/  MUFU.EX2 R9, R0 ;  /* 0x0000000000097308 */ /* 0x0003f40000000800 */
[----:B------:R-:W-:Y:S01]  /*109c0*/  MUFU.EX2 R12, R5 ;  /* 0x00000005000c7308 */ /* 0x000fe20000000800 */
[----:B-1----:R-:W-:Y:S04]  /*109d0*/  FADD.FTZ R0, -R3, R137 ;  /* 0x0000008903007221 */ /* 0x002fe80000010100 */
[----:B------:R-:W-:Y:S06]  /*109e0*/  FMUL.FTZ R0, R0, c[0x0][0x2d0] ;  /* 0x0000b40000007a20 */ /* 0x000fec0000410000 */
[----:B------:R-:W1:Y:S02]  /*109f0*/  MUFU.EX2 R0, R0 ;  /* 0x0000000000007308 */ /* 0x000e640000000800 */
[----:B-1----:R-:W-:Y:S01]  /*10a00*/  FMUL.FTZ R18, R0, R146 ;  /* 0x0000009200127220 */ /* 0x002fe20000410000 */
[----:B------:R-:W-:Y:S01]  /*10a10*/  F2FP.PACK_AB R160, R7, R8 ;  /* 0x0000000807a0723e */ /* 0x000fe200000000ff */
[C---:B------:R-:W-:Y:S01]  /*10a20*/  FFMA.FTZ R4, R2.reuse, R206, R8 ;  /* 0x000000ce02047223 */ /* 0x040fe20000010008 */
[----:B------:R-:W-:Y:S01]  /*10a30*/  F2FP.PACK_AB R162, R9, R12 ;  /* 0x0000000c09a2723e */ /* 0x000fe200000000ff */
[C---:B------:R-:W-:Y:S02]  /*10a40*/  FMUL.FTZ R16, R2.reuse, R144 ;  /* 0x0000009002107220 */ /* 0x040fe40000410000 */
[----:B------:R-:W-:Y:S02]  /*10a50*/  FMUL.FTZ R17, R2, R145 ;  /* 0x0000009102117220 */ /* 0x000fe40000410000 */
[----:B------:R-:W-:Y:S02]  /*10a60*/  FMUL.FTZ R19, R0, R147 ;  /* 0x0000009300137220 */ /* 0x000fe40000410000 */
[----:B------:R-:W1:Y:S01]  /*10a70*/  LDSM.16.MT88.4 R144, [R189] ;  /* 0x00000000bd90783b */ /* 0x000e620000004200 */
[----:B------:R-:W-:Y:S02]  /*10a80*/  FADD.FTZ R6, R7, R4 ;  /* 0x0000000407067221 */ /* 0x000fe40000010000 */
[----:B------:R-:W-:Y:S02]  /*10a90*/  FMUL.FTZ R4, R3, c[0x0][0x2d0] ;  /* 0x0000b40003047a20 */ /* 0x000fe40000410000 */
[----:B------:R-:W-:Y:S02]  /*10aa0*/  FADD.FTZ R6, R12, R6 ;  /* 0x000000060c067221 */ /* 0x000fe40000010000 */
[--C-:B------:R-:W-:Y:S02]  /*10ab0*/  FFMA.FTZ R5, R169, c[0x0][0x2d0], -R4.reuse ;  /* 0x0000b400a9057a23 */ /* 0x100fe40000010804 */
[--C-:B------:R-:W-:Y:S02]  /*10ac0*/  FFMA.FTZ R7, R170, c[0x0][0x2d0], -R4.reuse ;  /* 0x0000b400aa077a23 */ /* 0x100fe40000010804 */
[--C-:B------:R-:W-:Y:S01]  /*10ad0*/  FFMA.FTZ R136, R166, c[0x0][0x2d0], -R4.reuse ;  /* 0x0000b400a6887a23 */ /* 0x100fe20000010804 */
[----:B------:R2:W3:Y:S01]  /*10ae0*/  MUFU.EX2 R161, R5 ;  /* 0x0000000500a17308 */ /* 0x0004e20000000800 */
[--C-:B------:R-:W-:Y:S02]  /*10af0*/  FFMA.FTZ R137, R165, c[0x0][0x2d0], -R4.reuse ;  /* 0x0000b400a5897a23 */ /* 0x100fe40000010804 */
[--C-:B------:R-:W-:Y:S02]  /*10b00*/  FFMA.FTZ R166, R11, c[0x0][0x2d0], -R4.reuse ;  /* 0x0000b4000ba67a23 */ /* 0x100fe40000010804 */
[--C-:B------:R-:W-:Y:S02]  /*10b10*/  FFMA.FTZ R168, R10, c[0x0][0x2d0], -R4.reuse ;  /* 0x0000b4000aa87a23 */ /* 0x100fe40000010804 */
[--C-:B------:R-:W-:Y:S02]  /*10b20*/  FFMA.FTZ R165, R14, c[0x0][0x2d0], -R4.reuse ;  /* 0x0000b4000ea57a23 */ /* 0x100fe40000010804 */
[----:B------:R-:W-:Y:S01]  /*10b30*/  FMUL.FTZ R14, R0, R150 ;  /* 0x00000096000e7220 */ /* 0x000fe20000410000 */
[----:B------:R-:W-:Y:S01]  /*10b40*/  MUFU.EX2 R174, R137 ;  /* 0x0000008900ae7308 */ /* 0x000fe20000000800 */
[----:B------:R-:W-:Y:S02]  /*10b50*/  FFMA.FTZ R164, R13, c[0x0][0x2d0], -R4 ;  /* 0x0000b4000da47a23 */ /* 0x000fe40000010804 */
[C---:B------:R-:W-:Y:S02]  /*10b60*/  FMUL.FTZ R4, R2.reuse, R156 ;  /* 0x0000009c02047220 */ /* 0x040fe40000410000 */
[----:B------:R-:W-:Y:S02]  /*10b70*/  FADD.FTZ R169, R9, R6 ;  /* 0x0000000609a97221 */ /* 0x000fe40000010000 */
[----:B------:R-:W-:Y:S02]  /*10b80*/  FMUL.FTZ R13, R2, R149 ;  /* 0x00000095020d7220 */ /* 0x000fe40000410000 */
[----:B------:R-:W-:Y:S01]  /*10b90*/  FMUL.FTZ R6, R0, R158 ;  /* 0x0000009e00067220 */ /* 0x000fe20000410000 */
[----:B------:R-:W4:Y:S01]  /*10ba0*/  MUFU.EX2 R156, R7 ;  /* 0x00000007009c7308 */ /* 0x000f220000000800 */
[C---:B------:R-:W-:Y:S02]  /*10bb0*/  FMUL.FTZ R8, R2.reuse, R152 ;  /* 0x0000009802087220 */ /* 0x040fe40000410000 */
[C---:B------:R-:W-:Y:S02]  /*10bc0*/  FMUL.FTZ R9, R2.reuse, R153 ;  /* 0x0000009902097220 */ /* 0x040fe40000410000 */
[----:B--2---:R-:W-:Y:S02]  /*10bd0*/  FMUL.FTZ R5, R2, R157 ;  /* 0x0000009d02057220 */ /* 0x004fe40000410000 */
[C---:B---3--:R-:W-:Y:S02]  /*10be0*/  FFMA.FTZ R149, R0.reuse, R205, R161 ;  /* 0x000000cd00957223 */ /* 0x048fe400000100a1 */
[C---:B------:R-:W-:Y:S01]  /*10bf0*/  FMUL.FTZ R10, R0.reuse, R154 ;  /* 0x0000009a000a7220 */ /* 0x040fe20000410000 */
[----:B------:R-:W2:Y:S01]  /*10c00*/  MUFU.EX2 R150, R136 ;  /* 0x0000008800967308 */ /* 0x000ea20000000800 */
[----:B------:R-:W-:Y:S02]  /*10c10*/  FMUL.FTZ R11, R0, R155 ;  /* 0x0000009b000b7220 */ /* 0x000fe40000410000 */
[----:B------:R-:W-:Y:S01]  /*10c20*/  FMUL.FTZ R12, R2, R148 ;  /* 0x00000094020c7220 */ /* 0x000fe20000410000 */
[----:B------:R-:W-:Y:S01]  /*10c30*/  LDSM.16.MT88.4 R152, [R189+0x800] ;  /* 0x00080000bd98783b */ /* 0x000fe20000004200 */
[----:B------:R-:W-:Y:S02]  /*10c40*/  FMUL.FTZ R15, R0, R151 ;  /* 0x00000097000f7220 */ /* 0x000fe40000410000 */
[C---:B------:R-:W-:Y:S02]  /*10c50*/  FMUL.FTZ R20, R2.reuse, R20 ;  /* 0x0000001402147220 */ /* 0x040fe40000410000 */
[----:B------:R-:W-:Y:S01]  /*10c60*/  FMUL.FTZ R21, R2, R21 ;  /* 0x0000001502157220 */ /* 0x000fe20000410000 */
[----:B------:R-:W-:Y:S01]  /*10c70*/  MUFU.EX2 R136, R173 ;  /* 0x000000ad00887308 */ /* 0x000fe20000000800 */
[C---:B------:R-:W-:Y:S02]  /*10c80*/  FMUL.FTZ R22, R0.reuse, R22 ;  /* 0x0000001600167220 */ /* 0x040fe40000410000 */
[----:B------:R-:W-:Y:S01]  /*10c90*/  FMUL.FTZ R23, R0, R23 ;  /* 0x0000001700177220 */ /* 0x000fe20000410000 */
[----:B----4-:R-:W-:Y:S01]  /*10ca0*/  F2FP.PACK_AB R161, R156, R161 ;  /* 0x000000a19ca1723e */ /* 0x010fe200000000ff */
[----:B------:R-:W-:Y:S02]  /*10cb0*/  FMUL.FTZ R7, R0, R159 ;  /* 0x0000009f00077220 */ /* 0x000fe40000410000 */
[C---:B------:R-:W-:Y:S02]  /*10cc0*/  FMUL.FTZ R24, R2.reuse, R24 ;  /* 0x0000001802187220 */ /* 0x040fe40000410000 */
[----:B------:R-:W-:Y:S01]  /*10cd0*/  FMUL.FTZ R25, R2, R25 ;  /* 0x0000001902197220 */ /* 0x000fe20000410000 */
[----:B------:R-:W-:Y:S01]  /*10ce0*/  MUFU.EX2 R170, R164 ;  /* 0x000000a400aa7308 */ /* 0x000fe20000000800 */
[C---:B------:R-:W-:Y:S02]  /*10cf0*/  FMUL.FTZ R26, R0.reuse, R26 ;  /* 0x0000001a001a7220 */ /* 0x040fe40000410000 */
[----:B------:R-:W-:Y:S01]  /*10d00*/  FMUL.FTZ R27, R0, R27 ;  /* 0x0000001b001b7220 */ /* 0x000fe20000410000 */
[----:B--2---:R-:W-:Y:S01]  /*10d10*/  F2FP.PACK_AB R163, R174, R150 ;  /* 0x00000096aea3723e */ /* 0x004fe200000000ff */
[C---:B------:R-:W-:Y:S02]  /*10d20*/  FMUL.FTZ R28, R2.reuse, R28 ;  /* 0x0000001c021c7220 */ /* 0x040fe40000410000 */
[----:B------:R-:W-:Y:S02]  /*10d30*/  FMUL.FTZ R29, R2, R29 ;  /* 0x0000001d021d7220 */ /* 0x000fe40000410000 */
[C---:B------:R-:W-:Y:S01]  /*10d40*/  FMUL.FTZ R30, R0.reuse, R30 ;  /* 0x0000001e001e7220 */ /* 0x040fe20000410000 */
[----:B------:R-:W-:Y:S01]  /*10d50*/  MUFU.EX2 R148, R171 ;  /* 0x000000ab00947308 */ /* 0x000fe20000000800 */
[C---:B-1----:R-:W-:Y:S05]  /*10d60*/  HMMA.16816.F32 R4, R160.reuse, R144, R4 ;  /* 0x00000090a004723c */ /* 0x042fea0000001804 */
[----:B------:R-:W-:Y:S02]  /*10d70*/  FMUL.FTZ R31, R0, R31 ;  /* 0x0000001f001f7220 */ /* 0x000fe40000410000 */
[C---:B------:R-:W-:Y:S01]  /*10d80*/  FMUL.FTZ R32, R2.reuse, R32 ;  /* 0x0000002002207220 */ /* 0x040fe20000410000 */
[C---:B------:R-:W-:Y:S01]  /*10d90*/  HMMA.16816.F32 R8, R160.reuse, R146, R8 ;  /* 0x00000092a008723c */ /* 0x040fe20000001808 */
[----:B------:R-:W1:Y:S01]  /*10da0*/  LDSM.16.MT88.4 R144, [R190] ;  /* 0x00000000be90783b */ /* 0x000e620000004200 */
[----:B------:R-:W-:Y:S02]  /*10db0*/  MUFU.EX2 R137, R167 ;  /* 0x000000a700897308 */ /* 0x000fe40000000800 */
[----:B------:R-:W-:Y:S02]  /*10dc0*/  FMUL.FTZ R33, R2, R33 ;  /* 0x0000002102217220 */ /* 0x000fe40000410000 */
[C---:B------:R-:W-:Y:S02]  /*10dd0*/  FMUL.FTZ R34, R0.reuse, R34 ;  /* 0x0000002200227220 */ /* 0x040fe40000410000 */
[----:B------:R-:W-:Y:S04]  /*10de0*/  FMUL.FTZ R35, R0, R35 ;  /* 0x0000002300237220 */ /* 0x000fe80000410000 */
[C---:B------:R-:W-:Y:S01]  /*10df0*/  FMUL.FTZ R36, R2.reuse, R36 ;  /* 0x0000002402247220 */ /* 0x040fe20000410000 */
[----:B------:R-:W2:Y:S01]  /*10e00*/  MUFU.EX2 R171, R165 ;  /* 0x000000a500ab7308 */ /* 0x000ea20000000800 */
        /* <DEDUP_REMOVED lines=11> */
[----:B------:R-:W-:Y:S01]  /*10ec0*/  FMUL.FTZ R48, R2, R48 ;  /* 0x0000003002307220 */ /* 0x000fe20000410000 */
[----:B--2---:R-:W-:Y:S01]  /*10ed0*/  F2FP.PACK_AB R165, R170, R171 ;  /* 0x000000abaaa5723e */ /* 0x004fe200000000ff */
[----:B------:R-:W-:Y:S02]  /*10ee0*/  FMUL.FTZ R49, R2, R49 ;  /* 0x0000003102317220 */ /* 0x000fe40000410000 */
[C---:B------:R-:W-:Y:S01]  /*10ef0*/  FMUL.FTZ R50, R0.reuse, R50 ;  /* 0x0000003200327220 */ /* 0x040fe20000410000 */
[C---:B-1----:R-:W-:Y:S03]  /*10f00*/  HMMA.16816.F32 R12, R160.reuse, R144, R12 ;  /* 0x00000090a00c723c */ /* 0x042fe6000000180c */
[----:B------:R-:W-:Y:S02]  /*10f10*/  FMUL.FTZ R51, R0, R51 ;  /* 0x0000003300337220 */ /* 0x000fe40000410000 */
[C---:B------:R-:W-:Y:S02]  /*10f20*/  FMUL.FTZ R52, R2.reuse, R52 ;  /* 0x0000003402347220 */ /* 0x040fe40000410000 */
[----:B------:R-:W-:Y:S01]  /*10f30*/  FMUL.FTZ R53, R2, R53 ;  /* 0x0000003502357220 */ /* 0x000fe20000410000 */
[C---:B------:R-:W-:Y:S01]  /*10f40*/  HMMA.16816.F32 R16, R160.reuse, R146, R16 ;  /* 0x00000092a010723c */ /* 0x040fe20000001810 */
[----:B------:R-:W1:Y:S03]  /*10f50*/  LDSM.16.MT88.4 R144, [R192] ;  /* 0x00000000c090783b */ /* 0x000e660000004200 */
[C---:B------:R-:W-:Y:S02]  /*10f60*/  FMUL.FTZ R54, R0.reuse, R54 ;  /* 0x0000003600367220 */ /* 0x040fe40000410000 */
[----:B------:R-:W-:Y:S02]  /*10f70*/  FMUL.FTZ R55, R0, R55 ;  /* 0x0000003700377220 */ /* 0x000fe40000410000 */
[C---:B------:R-:W-:Y:S04]  /*10f80*/  FMUL.FTZ R56, R2.reuse, R56 ;  /* 0x0000003802387220 */ /* 0x040fe80000410000 */
        /* <DEDUP_REMOVED lines=14> */
[----:B------:R-:W-:Y:S01]  /*11070*/  FMUL.FTZ R71, R0, R71 ;  /* 0x0000004700477220 */ /* 0x000fe20000410000 */
[C---:B-1----:R-:W-:Y:S03]  /*11080*/  HMMA.16816.F32 R20, R160.reuse, R144, R20 ;  /* 0x00000090a014723c */ /* 0x042fe60000001814 */
[C---:B------:R-:W-:Y:S02]  /*11090*/  FMUL.FTZ R72, R2.reuse, R72 ;  /* 0x0000004802487220 */ /* 0x040fe40000410000 */
[----:B------:R-:W-:Y:S02]  /*110a0*/  FMUL.FTZ R73, R2, R73 ;  /* 0x0000004902497220 */ /* 0x000fe40000410000 */
[C---:B------:R-:W-:Y:S01]  /*110b0*/  FMUL.FTZ R74, R0.reuse, R74 ;  /* 0x0000004a004a7220 */ /* 0x040fe20000410000 */
[C---:B------:R-:W-:Y:S01]  /*110c0*/  HMMA.16816.F32 R24, R160.reuse, R146, R24 ;  /* 0x00000092a018723c */ /* 0x040fe20000001818 */
[----:B------:R-:W1:Y:S03]  /*110d0*/  LDSM.16.MT88.4 R144, [R191] ;  /* 0x00000000bf90783b */ /* 0x000e660000004200 */
[----:B------:R-:W-:Y:S02]  /*110e0*/  FMUL.FTZ R75, R0, R75 ;  /* 0x0000004b004b7220 */ /* 0x000fe40000410000 */
[C---:B------:R-:W-:Y:S02]  /*110f0*/  FMUL.FTZ R76, R2.reuse, R76 ;  /* 0x0000004c024c7220 */ /* 0x040fe40000410000 */
[----:B------:R-:W-:Y:S04]  /*11100*/  FMUL.FTZ R77, R2, R77 ;  /* 0x0000004d024d7220 */ /* 0x000fe80000410000 */
        /* <DEDUP_REMOVED lines=14> */
[C---:B------:R-:W-:Y:S01]  /*111f0*/  FMUL.FTZ R92, R2.reuse, R92 ;  /* 0x0000005c025c7220 */ /* 0x040fe20000410000 */
[C---:B-1----:R-:W-:Y:S03]  /*11200*/  HMMA.16816.F32 R28, R160.reuse, R144, R28 ;  /* 0x00000090a01c723c */ /* 0x042fe6000000181c */
[----:B------:R-:W-:Y:S02]  /*11210*/  FMUL.FTZ R93, R2, R93 ;  /* 0x0000005d025d7220 */ /* 0x000fe40000410000 */
[C---:B------:R-:W-:Y:S02]  /*11220*/  FMUL.FTZ R94, R0.reuse, R94 ;  /* 0x0000005e005e7220 */ /* 0x040fe40000410000 */
[----:B------:R-:W-:Y:S01]  /*11230*/  FMUL.FTZ R95, R0, R95 ;  /* 0x0000005f005f7220 */ /* 0x000fe20000410000 */
[C---:B------:R-:W-:Y:S01]  /*11240*/  HMMA.16816.F32 R32, R160.reuse, R146, R32 ;  /* 0x00000092a020723c */ /* 0x040fe20000001820 */
[----:B------:R-:W1:Y:S03]  /*11250*/  LDSM.16.MT88.4 R144, [R189+0x1000] ;  /* 0x00100000bd90783b */ /* 0x000e660000004200 */
        /* <DEDUP_REMOVED lines=23> */
[----:B------:R-:W1:Y:S03]  /*113d0*/  LDSM.16.MT88.4 R144, [R190+0x1000] ;  /* 0x00100000be90783b */ /* 0x000e660000004200 */
        /* <DEDUP_REMOVED lines=8> */
[C---:B------:R-:W-:Y:S02]  /*11460*/  FMUL.FTZ R125, R2.reuse, R125 ;  /* 0x0000007d027d7220 */ /* 0x040fe40000410000 */
[C---:B------:R-:W-:Y:S02]  /*11470*/  FMUL.FTZ R128, R2.reuse, R128 ;  /* 0x0000008002807220 */ /* 0x040fe40000410000 */
[----:B------:R-:W-:Y:S02]  /*11480*/  FMUL.FTZ R129, R2, R129 ;  /* 0x0000008102817220 */ /* 0x000fe40000410000 */
[C---:B------:R-:W-:Y:S01]  /*11490*/  FMUL.FTZ R126, R0.reuse, R126 ;  /* 0x0000007e007e7220 */ /* 0x040fe20000410000 */
[----:B------:R-:W2:Y:S01]  /*114a0*/  MUFU.EX2 R2, R172 ;  /* 0x000000ac00027308 */ /* 0x000ea20000000800 */
[C---:B------:R-:W-:Y:S02]  /*114b0*/  FMUL.FTZ R127, R0.reuse, R127 ;  /* 0x0000007f007f7220 */ /* 0x040fe40000410000 */
[C---:B------:R-:W-:Y:S02]  /*114c0*/  FMUL.FTZ R130, R0.reuse, R130 ;  /* 0x0000008200827220 */ /* 0x040fe40000410000 */
[----:B------:R-:W-:Y:S02]  /*114d0*/  FMUL.FTZ R131, R0, R131 ;  /* 0x0000008300837220 */ /* 0x000fe40000410000 */
[----:B------:R-:W-:Y:S01]  /*114e0*/  FADD.FTZ R0, R136, R169 ;  /* 0x000000a988007221 */ /* 0x000fe20000010000 */
[C---:B-1----:R-:W-:Y:S08]  /*114f0*/  HMMA.16816.F32 R44, R160.reuse, R144, R44 ;  /* 0x00000090a02c723c */ /* 0x042ff0000000182c */
[C---:B------:R-:W-:Y:S01]  /*11500*/  HMMA.16816.F32 R48, R160.reuse, R146, R48 ;  /* 0x00000092a030723c */ /* 0x040fe20000001830 */
[----:B------:R-:W1:Y:S03]  /*11510*/  LDSM.16.MT88.4 R144, [R192+0x1000] ;  /* 0x00100000c090783b */ /* 0x000e660000004200 */
[C---:B--2---:R-:W-:Y:S01]  /*11520*/  F2FP.PACK_AB R164, R2.reuse, R136 ;  /* 0x0000008802a4723e */ /* 0x044fe200000000ff */
[----:B------:R-:W-:Y:S01]  /*11530*/  FADD.FTZ R0, R2, R0 ;  /* 0x0000000002007221 */ /* 0x000fe20000010000 */
[----:B------:R-:W-:Y:S01]  /*11540*/  MUFU.EX2 R136, R168 ;  /* 0x000000a800887308 */ /* 0x000fe20000000800 */
[----:B------:R-:W-:Y:S02]  /*11550*/  FADD.FTZ R2, R156, R149 ;  /* 0x000000959c027221 */ /* 0x000fe40000010000 */
[----:B------:R-:W-:Y:S04]  /*11560*/  FADD.FTZ R0, R148, R0 ;  /* 0x0000000094007221 */ /* 0x000fe80000010000 */
[----:B------:R-:W-:Y:S02]  /*11570*/  FADD.FTZ R206, R137, R0 ;  /* 0x0000000089ce7221 */ /* 0x000fe40000010000 */
[----:B------:R-:W-:Y:S04]  /*11580*/  FADD.FTZ R0, R150, R2 ;  /* 0x0000000296007221 */ /* 0x000fe80000010000 */
[----:B------:R-:W-:Y:S04]  /*11590*/  FADD.FTZ R0, R174, R0 ;  /* 0x00000000ae007221 */ /* 0x000fe80000010000 */
        /* <DEDUP_REMOVED lines=31> */
[----:B------:R1:W2:Y:S01]  /*11790*/  MUFU.EX2 R160, R166 ;  /* 0x000000a600a07308 */ /* 0x0002a20000000800 */
[----:B------:R-:W3:Y:S02]  /*117a0*/  LDSM.16.MT88.4 R144, [R190+0x800] ;  /* 0x00080000be90783b */ /* 0x000ee40000004200 */
[----:B-1----:R-:W-:Y:S01]  /*117b0*/  F2FP.PACK_AB R166, R137, R148 ;  /* 0x0000009489a6723e */ /* 0x002fe200000000ff */
[----:B--2---:R-:W-:Y:S01]  /*117c0*/  FADD.FTZ R2, R160, R0 ;  /* 0x00000000a0027221 */ /* 0x004fe20000010000 */
[C---:B------:R-:W-:Y:S02]  /*117d0*/  F2FP.PACK_AB R167, R136.reuse, R160 ;  /* 0x000000a088a7723e */ /* 0x040fe400000000ff */
[----:B------:R-:W-:Y:S01]  /*117e0*/  IADD3 R0, R201, -0x1, RZ ;  /* 0xffffffffc9007810 */ /* 0x000fe20007ffe0ff */
[----:B------:R-:W-:Y:S03]  /*117f0*/  FADD.FTZ R205, R136, R2 ;  /* 0x0000000288cd7221 */ /* 0x000fe60000010000 */
[----:B------:R-:W-:Y:S02]  /*11800*/  MOV R136, R134 ;  /* 0x0000008600887202 */ /* 0x000fe40000000f00 */
[----:B------:R-:W-:Y:S01]  /*11810*/  MOV R201, R0 ;  /* 0x0000000000c97202 */ /* 0x000fe20000000f00 */
[C---:B------:R-:W-:Y:S01]  /*11820*/  HMMA.16816.F32 R156, R164.reuse, R152, R4 ;  /* 0x00000098a49c723c */ /* 0x040fe20000001804 */
[----:B------:R-:W1:Y:S04]  /*11830*/  LDSM.16.MT88.4 R4, [R192+0x800] ;  /* 0x00080000c004783b */ /* 0x000e680000004200 */
[-C--:B------:R-:W-:Y:S03]  /*11840*/  MOV R137, R3.reuse ;  /* 0x0000000300897202 */ /* 0x080fe60000000f00 */
[C---:B------:R-:W-:Y:S01]  /*11850*/  HMMA.16816.F32 R152, R164.reuse, R154, R8 ;  /* 0x0000009aa498723c */ /* 0x040fe20000001808 */
[----:B------:R-:W2:Y:S07]  /*11860*/  LDSM.16.MT88.4 R8, [R191+0x800] ;  /* 0x00080000bf08783b */ /* 0x000eae0000004200 */
[C---:B---3--:R-:W-:Y:S08]  /*11870*/  HMMA.16816.F32 R148, R164.reuse, R144, R12 ;  /* 0x00000090a494723c */ /* 0x048ff0000000180c */
[C---:B------:R-:W-:Y:S08]  /*11880*/  HMMA.16816.F32 R144, R164.reuse, R146, R16 ;  /* 0x00000092a490723c */ /* 0x040ff00000001810 */
        /* <DEDUP_REMOVED lines=37> */
[C---:B------:R-:W-:Y:S08]  /*11ae0*/  HMMA.16816.F32 R120, R164.reuse, R6, R120 ;  /* 0x00000006a478723c */ /* 0x040ff00000001878 */
[C---:B--2---:R-:W-:Y:S07]  /*11af0*/  HMMA.16816.F32 R124, R164.reuse, R8, R124 ;  /* 0x00000008a47c723c */ /* 0x044fee000000187c */
[----:B------:R-:W-:Y:S01]  /*11b00*/  MOV R8, R3 ;  /* 0x0000000300087202 */ /* 0x000fe20000000f00 */
[----:B------:R-:W-:Y:S01]  /*11b10*/  HMMA.16816.F32 R128, R164, R10, R128 ;  /* 0x0000000aa480723c */ /* 0x000fe20000001880 */
[----:B------:R-:W-:Y:S07]  /*11b20*/  @!UPT UIADD3 URZ, URZ, URZ, URZ ;  /* 0x0000003f3f3ff290 */ /* 0x000fee000fffe03f */
[----:B------:R-:W-:-:S11]  /*11b30*/  @P0 BRA `(.L_x_273) ;  /* 0xffffdbe000000947 */ /* 0x000fd6000383ffff */
.L_x_266:
[----:B------:R-:W-:Y:S05]  /*11b40*/  BRA.DIV ~URZ, `(.L_x_274) ;  /* 0x000063e27f007947 */ /* 0x000fea000b800000 */
[----:B------:R1:W2:Y:S02]  /*11b50*/  SHFL.BFLY PT, R0, R206, 0x2, 0x1f ;  /* 0x0c401f00ce007f89 */ /* 0x0002a400000e0000 */
.L_x_351:
[----:B--2---:R-:W-:Y:S01]  /*11b60*/  FADD.FTZ R5, R0, R206 ;  /* 0x000000ce00057221 */ /* 0x004fe20000010000 */
[----:B------:R-:W-:Y:S05]  /*11b70*/  BRA.DIV ~URZ, `(.L_x_275) ;  /* 0x000064027f007947 */ /* 0x000fea000b800000 */
[----:B------:R-:W2:Y:S02]  /*11b80*/  SHFL.BFLY PT, R0, R5, 0x1, 0x1f ;  /* 0x0c201f0005007f89 */ /* 0x000ea400000e0000 */
[----:B--2---:R-:W-:-:S02]  /*11b90*/  FADD.FTZ R5, R5, R0 ;  /* 0x0000000005057221 */ /* 0x004fc40000010000 */
[----:B------:R-:W2:Y:S02]  /*11ba0*/  SHFL.BFLY PT, R0, R205, 0x2, 0x1f ;  /* 0x0c401f00cd007f89 */ /* 0x000ea400000e0000 */
[----:B--2---:R-:W-:-:S05]  /*11bb0*/  FADD.FTZ R4, R0, R205 ;  /* 0x000000cd00047221 */ /* 0x004fca0000010000 */
[----:B------:R2:W3:Y:S02]  /*11bc0*/  SHFL.BFLY PT, R3, R4, 0x1, 0x1f ;  /* 0x0c201f0004037f89 */ /* 0x0004e400000e0000 */
.L_x_352:
[----:B------:R-:W-:Y:S01]  /*11bd0*/  FSETP.NE.FTZ.AND P0, PT, R5, RZ, PT ;  /* 0x000000ff0500720b */ /* 0x000fe20003f15000 */
[----:B---3--:R-:W-:Y:S01]  /*11be0*/  FADD.FTZ R3, R3, R4 ;  /* 0x0000000403037221 */ /* 0x008fe20000010000 */
[----:B------:R-:W-:Y:S02]  /*11bf0*/  MOV R2, RZ ;  /* 0x000000ff00027202 */ /* 0x000fe40000000f00 */
[----:B------:R-:W-:Y:S02]  /*11c00*/  MOV R18, 0xff800000 ;  /* 0xff80000000127802 */ /* 0x000fe40000000f00 */
[----:B------:R-:W-:-:S07]  /*11c10*/  MOV R17, 0xff800000 ;  /* 0xff80000000117802 */ /* 0x000fce0000000f00 */
[----:B------:R-:W3:Y:S08]  /*11c20*/  @P0 MUFU.LG2 R0, R5 ;  /* 0x0000000500000308 */ /* 0x000ef00000000c00 */
[----:B------:R4:W5:Y:S01]  /*11c30*/  @P0 MUFU.RCP R2, R5 ;  /* 0x0000000500020308 */ /* 0x0009620000001000 */
[----:B--23--:R-:W-:Y:S01]  /*11c40*/  @P0 FMUL.FTZ R4, R0, 0.69314718246459960938 ;  /* 0x3f31721800040820 */ /* 0x00cfe20000410000 */
[----:B----4-:R-:W-:Y:S01]  /*11c50*/  @P0 MOV R5, 0x3f317218 ;  /* 0x3f31721800050802 */ /* 0x010fe20000000f00 */
[----:B-----5:R-:W-:-:S02]  /*11c60*/  FMUL.FTZ R160, R2, R100 ;  /* 0x0000006402a07220 */ /* 0x020fc40000410000 */
[C---:B------:R-:W-:Y:S02]  /*11c70*/  FMUL.FTZ R161, R2.reuse, R101 ;  /* 0x0000006502a17220 */ /* 0x040fe40000410000 */
[----:B------:R-:W-:Y:S02]  /*11c80*/  @P0 FMUL.FTZ R0, R5, c[0x0][0x2d0] ;  /* 0x0000b40005000a20 */ /* 0x000fe40000410000 */
[----:B------:R-:W-:Y:S02]  /*11c90*/  FMUL.FTZ R136, R2, R156 ;  /* 0x0000009c02887220 */ /* 0x000fe40000410000 */
[----:B------:R-:W-:Y:S01]  /*11ca0*/  @P0 FFMA.FTZ R18, R0, R134, R4 ;  /* 0x0000008600120223 */ /* 0x000fe20000010004 */
[----:B------:R-:W-:Y:S01]  /*11cb0*/  FSETP.NE.FTZ.AND P0, PT, R3, RZ, PT ;  /* 0x000000ff0300720b */ /* 0x000fe20003f15000 */
[C---:B------:R-:W-:Y:S01]  /*11cc0*/  FMUL.FTZ R137, R2.reuse, R157 ;  /* 0x0000009d02897220 */ /* 0x040fe20000410000 */
[----:B------:R-:W-:Y:S01]  /*11cd0*/  MOV R0, RZ ;  /* 0x000000ff00007202 */ /* 0x000fe20000000f00 */
[----:B------:R-:W-:-:S02]  /*11ce0*/  FMUL.FTZ R100, R2, R104 ;  /* 0x0000006802647220 */ /* 0x000fc40000410000 */
[C---:B------:R-:W-:Y:S02]  /*11cf0*/  FMUL.FTZ R101, R2.reuse, R105 ;  /* 0x0000006902657220 */ /* 0x040fe40000410000 */
[C---:B------:R-:W-:Y:S02]  /*11d00*/  FMUL.FTZ R156, R2.reuse, R20 ;  /* 0x00000014029c7220 */ /* 0x040fe40000410000 */
[C---:B------:R-:W-:Y:S02]  /*11d10*/  FMUL.FTZ R157, R2.reuse, R21 ;  /* 0x00000015029d7220 */ /* 0x040fe40000410000 */
[C---:B------:R-:W-:Y:S02]  /*11d20*/  FMUL.FTZ R104, R2.reuse, R108 ;  /* 0x0000006c02687220 */ /* 0x040fe40000410000 */
[----:B------:R-:W2:Y:S01]  /*11d30*/  @P0 MUFU.RCP R0, R3 ;  /* 0x0000000300000308 */ /* 0x000ea20000001000 */
[----:B------:R-:W-:Y:S01]  /*11d40*/  @P0 MOV R4, 0x3f317218 ;  /* 0x3f31721800040802 */ /* 0x000fe20000000f00 */
[----:B------:R-:W-:-:S02]  /*11d50*/  FMUL.FTZ R105, R2, R109 ;  /* 0x0000006d02697220 */ /* 0x000fc40000410000 */
[C---:B------:R-:W-:Y:S02]  /*11d60*/  FMUL.FTZ R108, R2.reuse, R112 ;  /* 0x00000070026c7220 */ /* 0x040fe40000410000 */
[C---:B------:R-:W-:Y:S02]  /*11d70*/  FMUL.FTZ R109, R2.reuse, R113 ;  /* 0x00000071026d7220 */ /* 0x040fe40000410000 */
[----:B------:R-:W3:Y:S01]  /*11d80*/  @P0 MUFU.LG2 R3, R3 ;  /* 0x0000000300030308 */ /* 0x000ee20000000c00 */
[C---:B------:R-:W-:Y:S02]  /*11d90*/  FMUL.FTZ R162, R2.reuse, R120 ;  /* 0x0000007802a27220 */ /* 0x040fe40000410000 */
[C---:B------:R-:W-:Y:S02]  /*11da0*/  FMUL.FTZ R163, R2.reuse, R121 ;  /* 0x0000007902a37220 */ /* 0x040fe40000410000 */
[C---:B------:R-:W-:Y:S02]  /*11db0*/  FMUL.FTZ R20, R2.reuse, R128 ;  /* 0x0000008002147220 */ /* 0x040fe40000410000 */
[----:B------:R-:W-:-:S02]  /*11dc0*/  FMUL.FTZ R21, R2, R129 ;  /* 0x0000008102157220 */ /* 0x000fc40000410000 */
[C---:B------:R-:W-:Y:S02]  /*11dd0*/  FMUL.FTZ R112, R2.reuse, R124 ;  /* 0x0000007c02707220 */ /* 0x040fe40000410000 */
[----:B------:R-:W-:Y:S02]  /*11de0*/  FMUL.FTZ R113, R2, R125 ;  /* 0x0000007d02717220 */ /* 0x000fe40000410000 */
[C---:B--2---:R-:W-:Y:S02]  /*11df0*/  FMUL.FTZ R120, R0.reuse, R146 ;  /* 0x0000009200787220 */ /* 0x044fe40000410000 */
        /* <DEDUP_REMOVED lines=11> */
[----:B---3--:R-:W-:Y:S02]  /*11eb0*/  @P0 FMUL.FTZ R3, R3, 0.69314718246459960938 ;  /* 0x3f31721803030820 */ /* 0x008fe40000410000 */
[----:B------:R-:W-:Y:S02]  /*11ec0*/  @P0 FMUL.FTZ R4, R4, c[0x0][0x2d0] ;  /* 0x0000b40004040a20 */ /* 0x000fe40000410000 */
        /* <DEDUP_REMOVED lines=55> */
[----:B------:R-:W-:Y:S02]  /*12240*/  @P0 FFMA.FTZ R17, R4, R8, R3 ;  /* 0x0000000804110223 */ /* 0x000fe40000010003 */
        /* <DEDUP_REMOVED lines=43> */
[----:B------:R-:W-:Y:S02]  /*12500*/  FMUL.FTZ R97, R2, R97 ;  /* 0x0000006102617220 */ /* 0x000fe40000410000 */
.L_x_196:
[----:B-----5:R-:W2:Y:S01]  /*12510*/  S2R R99, SR_TID.X ;  /* 0x0000000000637919 */ /* 0x020ea20000002100 */
[----:B------:R-:W-:Y:S01]  /*12520*/  BSSY B0, `(.L_x_276) ;  /* 0x0000010000007945 */ /* 0x000fe20003800000 */
[----:B--2---:R-:W-:-:S13]  /*12530*/  LOP3.LUT P0, RZ, R99, 0xff, RZ, 0xc0, !PT ;  /* 0x000000ff63ff7812 */ /* 0x004fda000780c0ff */
[----:B------:R-:W-:Y:S05]  /*12540*/  @P0 BRA `(.L_x_277) ;  /* 0x000000d000000947 */ /* 0x000fea0003800000 */
[----:B------:R-:W2:Y:S01]  /*12550*/  S2R R2, SR_LANEID ;  /* 0x0000000000027919 */ /* 0x000ea20000000000 */
[----:B------:R-:W-:Y:S01]  /*12560*/  VOTEU.ANY UR4, UPT, PT ;  /* 0x0000000000047886 */ /* 0x000fe200038e0100 */
[----:B-1----:R-:W-:Y:S01]  /*12570*/  IMAD.MOV.U32 R4, RZ, RZ, c[0x0][0x560] ;  /* 0x00015800ff047624 */ /* 0x002fe200078e00ff */
[----:B------:R-:W2:Y:S01]  /*12580*/  FLO.U32 R3, UR4 ;  /* 0x0000000400037d00 */ /* 0x000ea200080e0000 */
[----:B------:R-:W-:Y:S01]  /*12590*/  IMAD.MOV.U32 R5, RZ, RZ, c[0x0][0x564] ;  /* 0x00015900ff057624 */ /* 0x000fe200078e00ff */
[----:B--2---:R-:W-:-:S06]  /*125a0*/  ISETP.EQ.U32.AND P0, PT, R3, R2, PT ;  /* 0x000000020300720c */ /* 0x004fcc0003f02070 */
[----:B------:R-:W1:Y:S07]  /*125b0*/  POPC R2, UR4 ;  /* 0x0000000400027d09 */ /* 0x000e6e0008000000 */
[----:B-1----:R-:W2:Y:S04]  /*125c0*/  @P0 ATOMG.E.ADD.STRONG.GPU PT, R2, [R4.64], R2 ;  /* 0x00000002040209a8 */ /* 0x002ea800081ee1c8 */
[----:B--2---:R1:W2:Y:S04]  /*125d0*/  SHFL.IDX PT, R3, R2, R3, 0x1f ;  /* 0x00001f0302037589 */ /* 0x0042a800000e0000 */
[----:B-1----:R-:W1:Y:S02]  /*125e0*/  S2R R2, SR_LTMASK ;  /* 0x0000000000027919 */ /* 0x002e640000003900 */
[----:B-1----:R-:W-:-:S06]  /*125f0*/  LOP3.LUT R2, R2, UR4, RZ, 0xc0, !PT ;  /* 0x0000000402027c12 */ /* 0x002fcc000f8ec0ff */
[----:B------:R-:W2:Y:S02]  /*12600*/  POPC R2, R2 ;  /* 0x0000000200027309 */ /* 0x000ea40000000000 */
[----:B--2---:R-:W-:-:S06]  /*12610*/  IADD3 R228, R3, c[0x0][0xc], R2 ;  /* 0x0000030003e47a10 */ /* 0x004fcc0007ffe002 */
.L_x_277:
[----:B------:R-:W-:Y:S05]  /*12620*/  BSYNC B0 ;  /* 0x0000000000007941 */ /* 0x000fea0003800000 */
.L_x_276:
[----:B------:R-:W-:Y:S01]  /*12630*/  PRMT R0, R0, 0x9910, RZ ;  /* 0x0000991000007816 */ /* 0x000fe200000000ff */
[----:B------:R-:W-:Y:S01]  /*12640*/  BSSY B1, `(.L_x_278) ;  /* 0x000041e000017945 */ /* 0x000fe20003800000 */
[----:B------:R-:W-:Y:S02]  /*12650*/  IMAD.MOV.U32 R98, RZ, RZ, R228 ;  /* 0x000000ffff627224 */ /* 0x000fe400078e00e4 */
[----:B------:R-:W-:-:S13]  /*12660*/  ISETP.NE.AND P0, PT, R0, RZ, PT ;  /* 0x000000ff0000720c */ /* 0x000fda0003f05270 */
[----:B------:R-:W-:Y:S05]  /*12670*/  @!P0 BRA `(.L_x_279) ;  /* 0x000034e000008947 */ /* 0x000fea0003800000 */
[----:B------:R-:W-:Y:S01]  /*12680*/  WARPSYNC 0xffffffff ;  /* 0xffffffff00007948 */ /* 0x000fe20003800000 */
[----:B------:R-:W-:Y:S01]  /*12690*/  BAR.SYNC.DEFER_BLOCKING 0x1, 0x100 ;  /* 0x0044000000007b1d */ /* 0x000fe20000010000 */
[----:B------:R-:W-:Y:S01]  /*126a0*/  F2FP.PACK_AB R2, R137, R136 ;  /* 0x000000888902723e */ /* 0x000fe200000000ff */
[----:B------:R-:W-:Y:S01]  /*126b0*/  IMAD.MOV.U32 R12, RZ, RZ, c[0x0][0x388] ;  /* 0x0000e200ff0c7624 */ /* 0x000fe200078e00ff */
[----:B------:R-:W-:Y:S02]  /*126c0*/  F2FP.PACK_AB R0, R117, R116 ;  /* 0x000000747500723e */ /* 0x000fe400000000ff */
[----:B------:R-:W-:-:S04]  /*126d0*/  ISETP.NE.U32.AND P0, PT, RZ, c[0x0][0x508], PT ;  /* 0x00014200ff007a0c */ /* 0x000fc80003f05070 */
[----:B------:R-:W-:Y:S01]  /*126e0*/  ISETP.NE.AND.EX P1, PT, RZ, c[0x0][0x50c], PT, P0 ;  /* 0x00014300ff007a0c */ /* 0x000fe20003f25300 */
[----:B------:R2:W-:Y:S04]  /*126f0*/  STS [R236+0x80], R2 ;  /* 0x00008002ec007388 */ /* 0x0005e80000000800 */
[----:B------:R3:W-:Y:S01]  /*12700*/  STS [R236+0x480], R0 ;  /* 0x00048000ec007388 */ /* 0x0007e20000000800 */
[----:B--2---:R-:W-:Y:S02]  /*12710*/  F2FP.PACK_AB R2, R153, R152 ;  /* 0x000000989902723e */ /* 0x004fe400000000ff */
[----:B---3--:R-:W-:-:S03]  /*12720*/  F2FP.PACK_AB R0, R155, R154 ;  /* 0x0000009a9b00723e */ /* 0x008fc600000000ff */
[----:B------:R2:W-:Y:S04]  /*12730*/  STS [R237], R2 ;  /* 0x00000002ed007388 */ /* 0x0005e80000000800 */
[----:B------:R3:W-:Y:S01]  /*12740*/  STS [R237+0x400], R0 ;  /* 0x00040000ed007388 */ /* 0x0007e20000000800 */
[----:B--2---:R-:W-:Y:S02]  /*12750*/  F2FP.PACK_AB R2, R149, R148 ;  /* 0x000000949502723e */ /* 0x004fe400000000ff */
[----:B---3--:R-:W-:-:S03]  /*12760*/  F2FP.PACK_AB R0, R125, R124 ;  /* 0x0000007c7d00723e */ /* 0x008fc600000000ff */
        /* <DEDUP_REMOVED lines=114> */
[----:B------:R-:W-:Y:S02]  /*12e90*/  ISETP.NE.U32.AND P2, PT, RZ, c[0x0][0x500], PT ;  /* 0x00014000ff007a0c */ /* 0x000fe40003f45070 */
[----:B--2---:R-:W-:Y:S02]  /*12ea0*/  F2FP.PACK_AB R2, R21, R20 ;  /* 0x000000141502723e */ /* 0x004fe400000000ff */
[----:B---3--:R-:W-:-:S03]  /*12eb0*/  F2FP.PACK_AB R0, R67, R66 ;  /* 0x000000424300723e */ /* 0x008fc600000000ff */
[----:B------:R2:W-:Y:S04]  /*12ec0*/  STS [R241+0xc000], R2 ;  /* 0x00c00002f1007388 */ /* 0x0005e80000000800 */
[----:B------:R3:W-:Y:S04]  /*12ed0*/  STS [R241+0xc400], R0 ;  /* 0x00c40000f1007388 */ /* 0x0007e80000000800 */
[----:B------:R-:W-:Y:S01]  /*12ee0*/  BAR.SYNC.DEFER_BLOCKING 0x1, 0x100 ;  /* 0x0044000000007b1d */ /* 0x000fe20000010000 */
[----:B------:R-:W-:Y:S02]  /*12ef0*/  ISETP.NE.AND.EX P2, PT, RZ, c[0x0][0x504], PT, P2 ;  /* 0x00014100ff007a0c */ /* 0x000fe40003f45320 */
[----:B--2---:R-:W-:-:S04]  /*12f00*/  @P1 IADD3 R2, P0, R227, c[0x0][0x508], RZ ;  /* 0x00014200e3021a10 */ /* 0x004fc80007f1e0ff */
[----:B------:R-:W-:Y:S02]  /*12f10*/  @P1 IADD3.X R3, R232, c[0x0][0x50c], RZ, P0, !PT ;  /* 0x00014300e8031a10 */ /* 0x000fe400007fe4ff */
[----:B-1----:R-:W-:-:S03]  /*12f20*/  IADD3 R4, P0, R227, c[0x0][0x500], RZ ;  /* 0x00014000e3047a10 */ /* 0x002fc60007f1e0ff */
[----:B------:R1:W5:Y:S01]  /*12f30*/  @P1 LDG.E R12, [R2.64] ;  /* 0x00000008020c1981 */ /* 0x000362000c1e1900 */
[----:B------:R-:W-:Y:S01]  /*12f40*/  IADD3.X R5, R232, c[0x0][0x504], RZ, P0, !PT ;  /* 0x00014100e8057a10 */ /* 0x000fe200007fe4ff */
[----:B-1----:R-:W-:-:S06]  /*12f50*/  IMAD.MOV.U32 R2, RZ, RZ, RZ ;  /* 0x000000ffff027224 */ /* 0x002fcc00078e00ff */
[----:B------:R3:W5:Y:S01]  /*12f60*/  @P2 LDG.E R2, [R4.64] ;  /* 0x0000000804022981 */ /* 0x000762000c1e1900 */
[----:B------:R-:W-:-:S04]  /*12f70*/  ISETP.NE.AND P0, PT, R238, RZ, PT ;  /* 0x000000ffee00720c */ /* 0x000fc80003f05270 */
[----:B------:R-:W-:Y:S01]  /*12f80*/  SEL R3, R238, c[0x0][0x3d4], P0 ;  /* 0x0000f500ee037a07 */ /* 0x000fe20000000000 */
[----:B------:R-:W-:Y:S05]  /*12f90*/  @P1 BRA `(.L_x_280) ;  /* 0x0000004000001947 */ /* 0x000fea0003800000 */
[----:B------:R-:W-:Y:S05]  /*12fa0*/  @!P2 BRA `(.L_x_280) ;  /* 0x000000300000a947 */ /* 0x000fea0003800000 */
[----:B---3--:R1:W2:Y:S04]  /*12fb0*/  LDG.E R0, [R4.64] ;  /* 0x0000000804007981 */ /* 0x0082a8000c1e1900 */
[----:B-1----:R-:W2:Y:S02]  /*12fc0*/  LDG.E R4, [R4.64+0x4] ;  /* 0x0000040804047981 */ /* 0x002ea4000c1e1900 */
[----:B--2--5:R-:W-:Y:S02]  /*12fd0*/  IADD3 R12, -R0, R4, RZ ;  /* 0x00000004000c7210 */ /* 0x024fe40007ffe1ff */
.L_x_280:
[----:B------:R-:W2:Y:S01]  /*12fe0*/  LDL R19, [R1+0x50] ;  /* 0x0000500001137983 */ /* 0x000ea20000100800 */
[----:B------:R-:W-:Y:S01]  /*12ff0*/  IMAD.MOV.U32 R16, RZ, RZ, 0x368 ;  /* 0x00000368ff107424 */ /* 0x000fe200078e00ff */
[----:B------:R-:W-:Y:S02]  /*13000*/  ISETP.GT.AND P2, PT, R3, 0x1, PT ;  /* 0x000000010300780c */ /* 0x000fe40003f44270 */
[----:B------:R-:W-:-:S02]  /*13010*/  ISETP.NE.U32.AND P0, PT, RZ, c[0x0][0x500], PT ;  /* 0x00014000ff007a0c */ /* 0x000fc40003f05070 */
[----:B------:R-:W-:Y:S02]  /*13020*/  SEL R16, R16, 0x328, P2 ;  /* 0x0000032810107807 */ /* 0x000fe40001000000 */
[----:B------:R-:W-:Y:S02]  /*13030*/  ISETP.NE.AND.EX P0, PT, RZ, c[0x0][0x504], PT, P0 ;  /* 0x00014100ff007a0c */ /* 0x000fe40003f05300 */
[----:B------:R-:W1:Y:S01]  /*13040*/  LDC.64 R6, c[0x0][R16+0x170] ;  /* 0x00005c0010067b82 */ /* 0x000e620000000a00 */
[----:B---3--:R-:W-:Y:S02]  /*13050*/  LOP3.LUT R4, R230, 0xffff, RZ, 0xc0, !PT ;  /* 0x0000ffffe6047812 */ /* 0x008fe400078ec0ff */
[----:B------:R-:W-:Y:S02]  /*13060*/  SEL R0, R233, RZ, !P0 ;  /* 0x000000ffe9007207 */ /* 0x000fe40004000000 */
[----:B------:R-:W-:-:S03]  /*13070*/  SEL R5, R235, RZ, !P0 ;  /* 0x000000ffeb057207 */ /* 0x000fc60004000000 */
[----:B------:R-:W3:Y:S08]  /*13080*/  LDC.64 R10, c[0x0][R16+0x168] ;  /* 0x00005a00100a7b82 */ /* 0x000ef00000000a00 */
[----:B------:R-:W4:Y:S01]  /*13090*/  LDC.64 R14, c[0x0][R16+0x178] ;  /* 0x00005e00100e7b82 */ /* 0x000f220000000a00 */
[----:B-1----:R-:W-:-:S04]  /*130a0*/  IMAD R3, R7, R0, RZ ;  /* 0x0000000007037224 */ /* 0x002fc800078e02ff */
[C---:B------:R-:W-:Y:S02]  /*130b0*/  IMAD R5, R6.reuse, R5, R3 ;  /* 0x0000000506057224 */ /* 0x040fe400078e0203 */
[----:B------:R-:W-:-:S04]  /*130c0*/  IMAD.WIDE.U32 R6, R6, R0, RZ ;  /* 0x0000000006067225 */ /* 0x000fc800078e00ff */
[----:B---3--:R-:W-:-:S04]  /*130d0*/  IMAD.WIDE.U32 R8, R10, R4, RZ ;  /* 0x000000040a087225 */ /* 0x008fc800078e00ff */
[----:B------:R-:W-:Y:S01]  /*130e0*/  IMAD R3, R11, R4, RZ ;  /* 0x000000040b037224 */ /* 0x000fe200078e02ff */
[--C-:B-----5:R-:W-:Y:S01]  /*130f0*/  IADD3 R13, P1, P0, R6, R8, R2.reuse ;  /* 0x00000008060d7210 */ /* 0x120fe2000783e002 */
[----:B------:R-:W-:Y:S01]  /*13100*/  IMAD.IADD R5, R7, 0x1, R5 ;  /* 0x0000000107057824 */ /* 0x000fe200078e0205 */
[----:B------:R-:W-:Y:S01]  /*13110*/  SEL R6, R245, RZ, P2 ;  /* 0x000000fff5067207 */ /* 0x000fe20001000000 */
[----:B------:R-:W-:Y:S01]  /*13120*/  IMAD.IADD R8, R9, 0x1, R3 ;  /* 0x0000000109087824 */ /* 0x000fe200078e0203 */
[----:B------:R-:W-:Y:S01]  /*13130*/  SHF.R.S32.HI R11, RZ, 0x1f, R2 ;  /* 0x0000001fff0b7819 */ /* 0x000fe20000011402 */
[----:B------:R-:W-:Y:S02]  /*13140*/  IMAD.MOV.U32 R3, RZ, RZ, c[0x0][0x4e8] ;  /* 0x00013a00ff037624 */ /* 0x000fe400078e00ff */
[----:B----4-:R-:W-:Y:S01]  /*13150*/  IMAD R9, R15, R6, RZ ;  /* 0x000000060f097224 */ /* 0x010fe200078e02ff */
[----:B------:R-:W-:Y:S01]  /*13160*/  IADD3.X R10, R5, R8, R11, P1, P0 ;  /* 0x00000008050a7210 */ /* 0x000fe20000fe040b */
[----:B------:R-:W-:Y:S01]  /*13170*/  IMAD.WIDE.U32 R6, R14, R6, RZ ;  /* 0x000000060e067225 */ /* 0x000fe200078e00ff */
[----:B------:R-:W-:Y:S01]  /*13180*/  ISETP.NE.AND P3, PT, R3, 0x1, PT ;  /* 0x000000010300780c */ /* 0x000fe20003f65270 */
[----:B------:R-:W3:Y:S02]  /*13190*/  LDL R14, [R1+0x4c] ;  /* 0x00004c00010e7983 */ /* 0x000ee40000100800 */
[----:B------:R-:W-:-:S02]  /*131a0*/  IMAD.IADD R9, R7, 0x1, R9 ;  /* 0x0000000107097824 */ /* 0x000fc400078e0209 */
[----:B------:R-:W-:Y:S02]  /*131b0*/  IMAD R12, R12, c[0x0][0x4e8], RZ ;  /* 0x00013a000c0c7a24 */ /* 0x000fe400078e02ff */
[----:B--2---:R-:W-:-:S06]  /*131c0*/  IMAD R3, R229, 0x80, R19 ;  /* 0x00000080e5037824 */ /* 0x004fcc00078e0213 */
[----:B------:R-:W-:-:S04]  /*131d0*/  @P3 IMAD.HI.U32 R8, R3, c[0x0][0x4ec], RZ ;  /* 0x00013b0003083a27 */ /* 0x000fc800078e00ff */
[----:B------:R-:W-:Y:S01]  /*131e0*/  IMAD.MOV.U32 R5, RZ, RZ, R3 ;  /* 0x000000ffff057224 */ /* 0x000fe200078e0003 */
[----:B------:R-:W-:-:S04]  /*131f0*/  @P3 SHF.R.U32.HI R5, RZ, c[0x0][0x4f0], R8 ;  /* 0x00013c00ff053a19 */ /* 0x000fc80000011608 */
[----:B------:R-:W-:Y:S02]  /*13200*/  IADD3 R6, P1, P0, R5, R13, R6 ;  /* 0x0000000d05067210 */ /* 0x000fe4000783e006 */
[----:B------:R-:W-:-:S04]  /*13210*/  SHF.R.S32.HI R7, RZ, 0x1f, R5 ;  /* 0x0000001fff077819 */ /* 0x000fc80000011405 */
[----:B------:R-:W-:Y:S02]  /*13220*/  IADD3.X R7, R7, R10, R9, P1, P0 ;  /* 0x0000000a07077210 */ /* 0x000fe40000fe0409 */
[----:B------:R-:W1:Y:S01]  /*13230*/  LDC.64 R8, c[0x0][R16+0x160] ;  /* 0x0000580010087b82 */ /* 0x000e620000000a00 */
[----:B------:R-:W-:-:S04]  /*13240*/  IMAD.MOV R5, RZ, RZ, -R5 ;  /* 0x000000ffff057224 */ /* 0x000fc800078e0a05 */
[----:B------:R-:W-:-:S05]  /*13250*/  IMAD R5, R5, c[0x0][0x4e8], R3 ;  /* 0x00013a0005057a24 */ /* 0x000fca00078e0203 */
[----:B------:R-:W-:Y:S02]  /*13260*/  SHF.R.S32.HI R10, RZ, 0x1f, R5 ;  /* 0x0000001fff0a7819 */ /* 0x000fe40000011405 */
[----:B------:R-:W-:-:S04]  /*13270*/  SHF.R.S32.HI R19, RZ, 0x1f, R99 ;  /* 0x0000001fff137819 */ /* 0x000fc80000011463 */
[----:B------:R-:W-:-:S04]  /*13280*/  LEA.HI R19, R19, R99, RZ, 0x5 ;  /* 0x0000006313137211 */ /* 0x000fc800078f28ff */
[----:B------:R-:W-:Y:S01]  /*13290*/  LOP3.LUT R19, R19, 0xffffffe0, RZ, 0xc0, !PT ;  /* 0xffffffe013137812 */ /* 0x000fe200078ec0ff */
[----:B-1----:R-:W-:-:S04]  /*132a0*/  IMAD.WIDE.U32 R6, R8, R5, R6 ;  /* 0x0000000508067225 */ /* 0x002fc800078e0006 */
[----:B------:R-:W-:-:S04]  /*132b0*/  IMAD R5, R9, R5, RZ ;  /* 0x0000000509057224 */ /* 0x000fc800078e02ff */
[----:B------:R-:W-:Y:S02]  /*132c0*/  IMAD R5, R8, R10, R5 ;  /* 0x0000000a08057224 */ /* 0x000fe400078e0205 */
[----:B------:R-:W-:Y:S02]  /*132d0*/  IMAD.MOV.U32 R8, RZ, RZ, c[0x0][0x4a8] ;  /* 0x00012a00ff087624 */ /* 0x000fe400078e00ff */
[----:B------:R-:W-:-:S03]  /*132e0*/  IMAD.MOV.U32 R9, RZ, RZ, c[0x0][0x4ac] ;  /* 0x00012b00ff097624 */ /* 0x000fc600078e00ff */
[----:B------:R-:W-:Y:S01]  /*132f0*/  SEL R8, R8, c[0x0][0x450], P2 ;  /* 0x0001140008087a07 */ /* 0x000fe20001000000 */
[----:B------:R-:W-:Y:S01]  /*13300*/  IMAD.IADD R7, R7, 0x1, R5 ;  /* 0x0000000107077824 */ /* 0x000fe200078e0205 */
[----:B------:R-:W-:Y:S02]  /*13310*/  SEL R9, R9, c[0x0][0x454], P2 ;  /* 0x0001150009097a07 */ /* 0x000fe40001000000 */
[----:B------:R-:W-:-:S04]  /*13320*/  LEA R5, P0, R6, R8, 0x2 ;  /* 0x0000000806057211 */ /* 0x000fc800078010ff */
[----:B------:R-:W-:Y:S01]  /*13330*/  LEA.HI.X R7, R6, R9, R7, 0x2, P0 ;  /* 0x0000000906077211 */ /* 0x000fe200000f1407 */
[----:B------:R-:W-:Y:S01]  /*13340*/  SHFL.IDX PT, R8, R5, RZ, 0x1c1f ;  /* 0x001c1fff05087589 */ /* 0x000fe200000e0000 */
[----:B------:R-:W-:-:S03]  /*13350*/  IMAD.IADD R19, R99, 0x1, -R19 ;  /* 0x0000000163137824 */ /* 0x000fc600078e0a13 */
[----:B------:R-:W1:Y:S04]  /*13360*/  SHFL.IDX PT, R9, R7, RZ, 0x1c1f ;  /* 0x001c1fff07097589 */ /* 0x000e6800000e0000 */
[----:B------:R3:W-:Y:S01]  /*13370*/  SHFL.IDX PT, R6, R5, 0x1, 0x1c1f ;  /* 0x003c1f0005067f89 */ /* 0x0007e200000e0000 */
[----:B------:R-:W-:-:S03]  /*13380*/  LOP3.LUT P0, RZ, R19, 0x3, RZ, 0xc0, !PT ;  /* 0x0000000313ff7812 */ /* 0x000fc6000780c0ff */
[----:B------:R-:W2:Y:S01]  /*13390*/  SHFL.IDX PT, R7, R7, 0x1, 0x1c1f ;  /* 0x003c1f0007077f89 */ /* 0x000ea200000e0000 */
[----:B---3--:R-:W-:-:S05]  /*133a0*/  IMAD R5, R229, 0x80, R14 ;  /* 0x00000080e5057824 */ /* 0x008fca00078e020e */
[C---:B------:R-:W-:Y:S02]  /*133b0*/  IADD3 R10, R5.reuse, 0x8, RZ ;  /* 0x00000008050a7810 */ /* 0x040fe40007ffe0ff */
[-C--:B------:R-:W-:Y:S02]  /*133c0*/  ISETP.GE.OR P1, PT, R5, R12.reuse, P0 ;  /* 0x0000000c0500720c */ /* 0x080fe40000726670 */
[----:B------:R-:W-:-:S11]  /*133d0*/  ISETP.GE.OR P0, PT, R10, R12, P0 ;  /* 0x0000000c0a00720c */ /* 0x000fd60000706670 */
[----:B-1----:R1:W-:Y:S01]  /*133e0*/  @!P1 ST.E [R8.64], R18 ;  /* 0x0000001208009985 */ /* 0x0023e2000c101908 */
[----:B------:R-:W-:-:S03]  /*133f0*/  ISETP.GE.AND P1, PT, R10, R12, PT ;  /* 0x0000000c0a00720c */ /* 0x000fc60003f26270 */
[----:B--2---:R1:W-:Y:S01]  /*13400*/  @!P0 ST.E [R6.64], R17 ;  /* 0x0000001106008985 */ /* 0x0043e2000c101908 */
[----:B------:R-:W-:Y:S02]  /*13410*/  ISETP.GE.AND P0, PT, R5, R12, PT ;  /* 0x0000000c0500720c */ /* 0x000fe40003f06270 */
[----:B------:R-:W-:Y:S01]  /*13420*/  P2R R13, PR, RZ, 0x2 ;  /* 0x00000002ff0d7803 */ /* 0x000fe20000000000 */
[----:B------:R-:W-:Y:S05]  /*13430*/  @P2 BRA `(.L_x_281) ;  /* 0x0000091000002947 */ /* 0x000fea0003800000 */
[----:B------:R-:W-:Y:S01]  /*13440*/  IMAD R11, R11, c[0x0][0x3a0], RZ ;  /* 0x0000e8000b0b7a24 */ /* 0x000fe200078e02ff */
[----:B-1----:R-:W-:Y:S01]  /*13450*/  LEA R8, R229, R218, 0x7 ;  /* 0x000000dae5087211 */ /* 0x002fe200078e38ff */
[C---:B------:R-:W-:Y:S01]  /*13460*/  IMAD.WIDE.U32 R6, R2.reuse, c[0x0][0x3a0], RZ ;  /* 0x0000e80002067a25 */ /* 0x040fe200078e00ff */
[----:B------:R-:W-:Y:S01]  /*13470*/  SHF.R.S32.HI R5, RZ, 0x1f, R0 ;  /* 0x0000001fff057819 */ /* 0x000fe20000011400 */
[----:B------:R1:W2:Y:S02]  /*13480*/  LDS.128 R28, [R198+0x80] ;  /* 0x00008000c61c7984 */ /* 0x0002a40000000c00 */
[----:B------:R-:W-:-:S02]  /*13490*/  IMAD R2, R2, c[0x0][0x3a4], R11 ;  /* 0x0000e90002027a24 */ /* 0x000fc400078e020b */
[----:B------:R-:W-:Y:S01]  /*134a0*/  @P3 IMAD.HI.U32 R9, R8, c[0x0][0x4ec], RZ ;  /* 0x00013b0008093a27 */ /* 0x000fe200078e00ff */
[----:B------:R1:W3:Y:S02]  /*134b0*/  LDS.128 R44, [R198+0x1080] ;  /* 0x00108000c62c7984 */ /* 0x0002e40000000c00 */
[----:B------:R-:W-:Y:S02]  /*134c0*/  IADD3 R3, R7, R2, RZ ;  /* 0x0000000207037210 */ /* 0x000fe40007ffe0ff */
[----:B------:R-:W-:Y:S01]  /*134d0*/  MOV R2, R6 ;  /* 0x0000000600027202 */ /* 0x000fe20000000f00 */
[----:B------:R1:W4:Y:S04]  /*134e0*/  LDS.128 R60, [R198+0x2080] ;  /* 0x00208000c63c7984 */ /* 0x0003280000000c00 */
[----:B------:R-:W-:Y:S01]  /*134f0*/  IMAD.WIDE.U32 R6, R4, c[0x0][0x3e8], R2 ;  /* 0x0000fa0004067a25 */ /* 0x000fe200078e0002 */
[----:B------:R1:W1:Y:S01]  /*13500*/  LDS.128 R76, [R198+0x3080] ;  /* 0x00308000c64c7984 */ /* 0x0002620000000c00 */
[----:B------:R-:W-:-:S02]  /*13510*/  MOV R2, R8 ;  /* 0x0000000800027202 */ /* 0x000fc40000000f00 */
[----:B------:R-:W-:Y:S01]  /*13520*/  IMAD R3, R5, c[0x0][0x3f0], RZ ;  /* 0x0000fc0005037a24 */ /* 0x000fe200078e02ff */
[----:B------:R1:W1:Y:S01]  /*13530*/  LDS.128 R24, [R198+0x4080] ;  /* 0x00408000c6187984 */ /* 0x0002620000000c00 */
[----:B------:R-:W-:Y:S01]  /*13540*/  IMAD R5, R4, c[0x0][0x3ec], R7 ;  /* 0x0000fb0004057a24 */ /* 0x000fe200078e0207 */
[----:B------:R-:W-:Y:S01]  /*13550*/  MOV R4, R6 ;  /* 0x0000000600047202 */ /* 0x000fe20000000f00 */
[C---:B------:R-:W-:Y:S01]  /*13560*/  IMAD R7, R0.reuse, c[0x0][0x3f4], R3 ;  /* 0x0000fd0000077a24 */ /* 0x040fe200078e0203 */
[----:B------:R1:W1:Y:S01]  /*13570*/  LDS.128 R40, [R198+0x5080] ;  /* 0x00508000c6287984 */ /* 0x0002620000000c00 */
[----:B------:R-:W-:Y:S02]  /*13580*/  @P3 SHF.R.U32.HI R2, RZ, c[0x0][0x4f0], R9 ;  /* 0x00013c00ff023a19 */ /* 0x000fe40000011609 */
[----:B------:R-:W-:Y:S01]  /*13590*/  IMAD.WIDE.U32 R4, R0, c[0x0][0x3f0], R4 ;  /* 0x0000fc0000047a25 */ /* 0x000fe200078e0004 */
[----:B------:R1:W1:Y:S01]  /*135a0*/  LDS.128 R56, [R198+0x6080] ;  /* 0x00608000c6387984 */ /* 0x0002620000000c00 */
[----:B------:R-:W-:-:S02]  /*135b0*/  SHF.R.S32.HI R3, RZ, 0x1f, R2 ;  /* 0x0000001fff037819 */ /* 0x000fc40000011402 */
[----:B------:R-:W-:Y:S01]  /*135c0*/  IADD3 R0, -R2, RZ, RZ ;  /* 0x000000ff02007210 */ /* 0x000fe20007ffe1ff */
[----:B------:R1:W1:Y:S01]  /*135d0*/  LDS.128 R72, [R198+0x7080] ;  /* 0x00708000c6487984 */ /* 0x0002620000000c00 */
[----:B------:R-:W-:Y:S01]  /*135e0*/  IADD3 R5, R5, R7, RZ ;  /* 0x0000000705057210 */ /* 0x000fe20007ffe0ff */
[----:B------:R-:W-:Y:S02]  /*135f0*/  IMAD R3, R3, c[0x0][0x3e0], RZ ;  /* 0x0000f80003037a24 */ /* 0x000fe400078e02ff */
[----:B------:R1:W1:Y:S01]  /*13600*/  LDS.128 R20, [R198+0x8080] ;  /* 0x00808000c6147984 */ /* 0x0002620000000c00 */
[----:B------:R-:W-:Y:S02]  /*13610*/  IMAD R0, R0, c[0x0][0x4e8], R8 ;  /* 0x00013a0000007a24 */ /* 0x000fe400078e0208 */
[C---:B------:R-:W-:Y:S01]  /*13620*/  IMAD R6, R2.reuse, c[0x0][0x3e4], R3 ;  /* 0x0000f90002067a24 */ /* 0x040fe200078e0203 */
[----:B------:R1:W1:Y:S01]  /*13630*/  LDS.128 R36, [R198+0x9080] ;  /* 0x00908000c6247984 */ /* 0x0002620000000c00 */
[----:B------:R-:W-:Y:S01]  /*13640*/  IMAD.WIDE.U32 R2, R2, c[0x0][0x3e0], R4 ;  /* 0x0000f80002027a25 */ /* 0x000fe200078e0004 */
[----:B------:R-:W-:-:S02]  /*13650*/  SHF.R.S32.HI R4, RZ, 0x1f, R0 ;  /* 0x0000001fff047819 */ /* 0x000fc40000011400 */
[----:B------:R1:W1:Y:S01]  /*13660*/  LDS.128 R52, [R198+0xa080] ;  /* 0x00a08000c6347984 */ /* 0x0002620000000c00 */
[----:B------:R-:W-:Y:S02]  /*13670*/  LEA R5, R229, R208, 0x7 ;  /* 0x000000d0e5057211 */ /* 0x000fe400078e38ff */
[----:B------:R-:W-:Y:S01]  /*13680*/  IADD3 R3, R3, R6, RZ ;  /* 0x0000000603037210 */ /* 0x000fe20007ffe0ff */
[----:B------:R1:W1:Y:S01]  /*13690*/  LDS.128 R68, [R198+0xb080] ;  /* 0x00b08000c6447984 */ /* 0x0002620000000c00 */
[----:B------:R-:W-:-:S03]  /*136a0*/  IMAD R4, R4, c[0x0][0x3d8], RZ ;  /* 0x0000f60004047a24 */ /* 0x000fc600078e02ff */
[----:B------:R1:W1:Y:S01]  /*136b0*/  LDS.128 R16, [R198+0xc080] ;  /* 0x00c08000c6107984 */ /* 0x0002620000000c00 */
[----:B------:R-:W-:-:S03]  /*136c0*/  IMAD.WIDE.U32 R2, R0, c[0x0][0x3d8], R2 ;  /* 0x0000f60000027a25 */ /* 0x000fc600078e0002 */
[----:B------:R1:W1:Y:S01]  /*136d0*/  LDS.128 R32, [R198+0xd080] ;  /* 0x00d08000c6207984 */ /* 0x0002620000000c00 */
[----:B------:R-:W-:Y:S01]  /*136e0*/  IMAD R0, R0, c[0x0][0x3dc], R4 ;  /* 0x0000f70000007a24 */ /* 0x000fe200078e0204 */
[C---:B------:R-:W-:Y:S02]  /*136f0*/  LEA R14, P0, R2.reuse, c[0x0][0x380], 0x1 ;  /* 0x0000e000020e7a11 */ /* 0x040fe400078008ff */
[----:B------:R1:W1:Y:S02]  /*13700*/  LDS.128 R48, [R198+0xe080] ;  /* 0x00e08000c6307984 */ /* 0x0002640000000c00 */
[----:B------:R-:W-:Y:S02]  /*13710*/  IADD3 R0, R3, R0, RZ ;  /* 0x0000000003007210 */ /* 0x000fe40007ffe0ff */
[----:B------:R1:W1:Y:S02]  /*13720*/  LDS.128 R64, [R198+0xf080] ;  /* 0x00f08000c6407984 */ /* 0x0002640000000c00 */
[----:B------:R-:W-:Y:S01]  /*13730*/  LEA.HI.X R13, R2, c[0x0][0x384], R0, 0x1, P0 ;  /* 0x0000e100020d7a11 */ /* 0x000fe200000f0c00 */
[----:B------:R-:W-:Y:S05]  /*13740*/  BRA.DIV ~URZ, `(.L_x_282) ;  /* 0x000049227f007947 */ /* 0x000fea000b800000 */
[----:B--234-:R2:W3:Y:S02]  /*13750*/  SHFL.IDX PT, R4, R13, RZ, 0x181f ;  /* 0x00181fff0d047589 */ /* 0x01c4e400000e0000 */
.L_x_353:
[----:B------:R-:W-:Y:S05]  /*13760*/  BRA.DIV ~URZ, `(.L_x_283) ;  /* 0x000049727f007947 */ /* 0x000fea000b800000 */
[----:B------:R4:W2:Y:S02]  /*13770*/  SHFL.IDX PT, R0, R14, RZ, 0x181f ;  /* 0x00181fff0e007589 */ /* 0x0008a400000e0000 */
.L_x_354:
[----:B------:R-:W-:Y:S01]  /*13780*/  ISETP.GE.AND P0, PT, R5, R12, PT ;  /* 0x0000000c0500720c */ /* 0x000fe20003f06270 */
[----:B------:R-:W-:-:S12]  /*13790*/  BSSY B0, `(.L_x_284) ;  /* 0x0000012000007945 */ /* 0x000fd80003800000 */
[----:B------:R-:W-:Y:S05]  /*137a0*/  @P0 BRA `(.L_x_285) ;  /* 0x0000010000000947 */ /* 0x000fea0003800000 */
[----:B------:R-:W-:Y:S02]  /*137b0*/  ISETP.GE.AND P3, PT, R132, c[0x0][0x3c8], PT ;  /* 0x0000f20084007a0c */ /* 0x000fe40003f66270 */
[----:B------:R-:W-:Y:S02]  /*137c0*/  ISETP.GE.AND P2, PT, R135, c[0x0][0x3c8], PT ;  /* 0x0000f20087007a0c */ /* 0x000fe40003f46270 */
[----:B------:R-:W-:Y:S02]  /*137d0*/  ISETP.GE.AND P1, PT, R199, c[0x0][0x3c8], PT ;  /* 0x0000f200c7007a0c */ /* 0x000fe40003f26270 */
[----:B------:R-:W-:-:S07]  /*137e0*/  ISETP.GE.AND P0, PT, R200, c[0x0][0x3c8], PT ;  /* 0x0000f200c8007a0c */ /* 0x000fce0003f06270 */
[-C--:B--2---:R-:W-:Y:S02]  /*137f0*/  @!P3 LEA R10, P4, R132, R0.reuse, 0x1 ;  /* 0x00000000840ab211 */ /* 0x084fe400078808ff */
[-C--:B------:R-:W-:Y:S02]  /*13800*/  @!P2 LEA R8, P6, R204, R0.reuse, 0x1 ;  /* 0x00000000cc08a211 */ /* 0x080fe400078c08ff */
[C---:B------:R-:W-:Y:S02]  /*13810*/  @!P1 LEA R6, P5, R199.reuse, R0, 0x1 ;  /* 0x00000000c7069211 */ /* 0x040fe400078a08ff */
[----:B---3--:R-:W-:Y:S02]  /*13820*/  @!P3 LEA.HI.X R11, R132, R4, R133, 0x1, P4 ;  /* 0x00000004840bb211 */ /* 0x008fe400020f0c85 */
[----:B------:R-:W-:Y:S02]  /*13830*/  @!P0 LEA R2, P4, R200, R0, 0x1 ;  /* 0x00000000c8028211 */ /* 0x000fe400078808ff */
[-C--:B------:R-:W-:Y:S01]  /*13840*/  @!P2 LEA.HI.X R9, R204, R4.reuse, R209, 0x1, P6 ;  /* 0x00000004cc09a211 */ /* 0x080fe200030f0cd1 */
[----:B------:R2:W-:Y:S01]  /*13850*/  @!P3 ST.E.128 [R10.64], R28 ;  /* 0x0000001c0a00b985 */ /* 0x0005e2000c101d08 */
[----:B------:R-:W-:-:S02]  /*13860*/  @!P1 LEA.HI.X R7, R199, R4, R211, 0x1, P5 ;  /* 0x00000004c7079211 */ /* 0x000fc400028f0cd3 */
[----:B------:R-:W-:Y:S01]  /*13870*/  @!P0 LEA.HI.X R3, R200, R4, R210, 0x1, P4 ;  /* 0x00000004c8038211 */ /* 0x000fe200020f0cd2 */
[----:B-1----:R2:W-:Y:S04]  /*13880*/  @!P2 ST.E.128 [R8.64], R24 ;  /* 0x000000180800a985 */ /* 0x0025e8000c101d08 */
[----:B------:R2:W-:Y:S04]  /*13890*/  @!P1 ST.E.128 [R6.64], R20 ;  /* 0x0000001406009985 */ /* 0x0005e8000c101d08 */
[----:B------:R2:W-:Y:S02]  /*138a0*/  @!P0 ST.E.128 [R2.64], R16 ;  /* 0x0000001002008985 */ /* 0x0005e4000c101d08 */
.L_x_285:
[----:B------:R-:W-:Y:S05]  /*138b0*/  BSYNC B0 ;  /* 0x0000000000007941 */ /* 0x000fea0003800000 */
.L_x_284:
[----:B------:R-:W-:Y:S05]  /*138c0*/  BRA.DIV ~URZ, `(.L_x_286) ;  /* 0x000048827f007947 */ /* 0x000fea000b800000 */
[----:B---3--:R3:W4:Y:S04]  /*138d0*/  SHFL.IDX PT, R4, R13, 0x1, 0x181f ;  /* 0x00381f000d047f89 */ /* 0x00872800000e0000 */
[----:B--2---:R3:W2:Y:S02]  /*138e0*/  SHFL.IDX PT, R0, R14, 0x1, 0x181f ;  /* 0x00381f000e007f89 */ /* 0x0046a400000e0000 */
.L_x_355:
[----:B------:R-:W-:Y:S01]  /*138f0*/  IADD3 R2, R5, 0x20, RZ ;  /* 0x0000002005027810 */ /* 0x000fe20007ffe0ff */
[----:B------:R-:W-:Y:S03]  /*13900*/  BSSY B0, `(.L_x_287) ;  /* 0x0000013000007945 */ /* 0x000fe60003800000 */
[----:B------:R-:W-:-:S13]  /*13910*/  ISETP.GE.AND P0, PT, R2, R12, PT ;  /* 0x0000000c0200720c */ /* 0x000fda0003f06270 */
        /* <DEDUP_REMOVED lines=8> */
[----:B----4-:R-:W-:Y:S02]  /*139a0*/  @!P3 LEA.HI.X R11, R132, R4, R133, 0x1, P4 ;  /* 0x00000004840bb211 */ /* 0x010fe400020f0c85 */
        /* <DEDUP_REMOVED lines=8> */
.L_x_288:
[----:B------:R-:W-:Y:S05]  /*13a30*/  BSYNC B0 ;  /* 0x0000000000007941 */ /* 0x000fea0003800000 */
.L_x_287:
[----:B------:R-:W-:Y:S05]  /*13a40*/  BRA.DIV ~URZ, `(.L_x_289) ;  /* 0x000047d27f007947 */ /* 0x000fea000b800000 */
[----:B----4-:R4:W3:Y:S02]  /*13a50*/  SHFL.IDX PT, R4, R13, 0x2, 0x181f ;  /* 0x00581f000d047f89 */ /* 0x0108e400000e0000 */
.L_x_356:
[----:B------:R-:W-:Y:S05]  /*13a60*/  BRA.DIV ~URZ, `(.L_x_290) ;  /* 0x000048227f007947 */ /* 0x000fea000b800000 */
[----:B--2---:R2:W4:Y:S02]  /*13a70*/  SHFL.IDX PT, R0, R14, 0x2, 0x181f ;  /* 0x00581f000e007f89 */ /* 0x00452400000e0000 */
.L_x_357:
        /* <DEDUP_REMOVED lines=8> */
[-C--:B----4-:R-:W-:Y:S02]  /*13b00*/  @!P3 LEA R10, P4, R132, R0.reuse, 0x1 ;  /* 0x00000000840ab211 */ /* 0x090fe400078808ff */
        /* <DEDUP_REMOVED lines=11> */
.L_x_292:
[----:B------:R-:W-:Y:S05]  /*13bc0*/  BSYNC B0 ;  /* 0x0000000000007941 */ /* 0x000fea0003800000 */
.L_x_291:
[----:B------:R-:W-:Y:S05]  /*13bd0*/  BRA.DIV ~URZ, `(.L_x_293) ;  /* 0x000047227f007947 */ /* 0x000fea000b800000 */
[----:B---3--:R3:W2:Y:S04]  /*13be0*/  SHFL.IDX PT, R4, R13, 0x3, 0x181f ;  /* 0x00781f000d047f89 */ /* 0x0086a800000e0000 */
[----:B----4-:R3:W4:Y:S02]  /*13bf0*/  SHFL.IDX PT, R0, R14, 0x3, 0x181f ;  /* 0x00781f000e007f89 */ /* 0x01072400000e0000 */
.L_x_358:
[----:B------:R-:W-:-:S04]  /*13c00*/  IADD3 R2, R5, 0x60, RZ ;  /* 0x0000006005027810 */ /* 0x000fc80007ffe0ff */
[----:B------:R-:W-:-:S13]  /*13c10*/  ISETP.GE.AND P0, PT, R2, R12, PT ;  /* 0x0000000c0200720c */ /* 0x000fda0003f06270 */
[----:B------:R-:W-:Y:S05]  /*13c20*/  @P0 BRA `(.L_x_294) ;  /* 0x00002bf000000947 */ /* 0x000fea0003800000 */
[----:B------:R-:W-:Y:S02]  /*13c30*/  ISETP.GE.AND P2, PT, R132, c[0x0][0x3c8], PT ;  /* 0x0000f20084007a0c */ /* 0x000fe40003f46270 */
[----:B------:R-:W-:Y:S02]  /*13c40*/  ISETP.GE.AND P1, PT, R135, c[0x0][0x3c8], PT ;  /* 0x0000f20087007a0c */ /* 0x000fe40003f26270 */
[----:B------:R-:W-:-:S09]  /*13c50*/  ISETP.GE.AND P0, PT, R199, c[0x0][0x3c8], PT ;  /* 0x0000f200c7007a0c */ /* 0x000fd20003f06270 */
[-C--:B----4-:R-:W-:Y:S02]  /*13c60*/  @!P2 LEA R8, P5, R132, R0.reuse, 0x1 ;  /* 0x000000008408a211 */ /* 0x090fe400078a08ff */
[-C--:B------:R-:W-:Y:S02]  /*13c70*/  @!P1 LEA R6, P4, R204, R0.reuse, 0x1 ;  /* 0x00000000cc069211 */ /* 0x080fe400078808ff */
[C---:B------:R-:W-:Y:S02]  /*13c80*/  @!P0 LEA R2, P3, R199.reuse, R0, 0x1 ;  /* 0x00000000c7028211 */ /* 0x040fe400078608ff */
[-C--:B--2---:R-:W-:Y:S02]  /*13c90*/  @!P2 LEA.HI.X R9, R132, R4.reuse, R133, 0x1, P5 ;  /* 0x000000048409a211 */ /* 0x084fe400028f0c85 */
[-C--:B------:R-:W-:Y:S02]  /*13ca0*/  @!P1 LEA.HI.X R7, R204, R4.reuse, R209, 0x1, P4 ;  /* 0x00000004cc079211 */ /* 0x080fe400020f0cd1 */
[----:B------:R-:W-:Y:S01]  /*13cb0*/  @!P0 LEA.HI.X R3, R199, R4, R211, 0x1, P3 ;  /* 0x00000004c7038211 */ /* 0x000fe200018f0cd3 */
[----:B-1----:R1:W-:Y:S04]  /*13cc0*/  @!P2 ST.E.128 [R8.64], R76 ;  /* 0x0000004c0800a985 */ /* 0x0023e8000c101d08 */
[----:B------:R1:W-:Y:S04]  /*13cd0*/  @!P1 ST.E.128 [R6.64], R72 ;  /* 0x0000004806009985 */ /* 0x0003e8000c101d08 */
[----:B------:R1:W-:Y:S01]  /*13ce0*/  @!P0 ST.E.128 [R2.64], R68 ;  /* 0x0000004402008985 */ /* 0x0003e2000c101d08 */
[----:B------:R-:W-:-:S13]  /*13cf0*/  ISETP.GE.AND P0, PT, R200, c[0x0][0x3c8], PT ;  /* 0x0000f200c8007a0c */ /* 0x000fda0003f06270 */
[----:B------:R-:W-:Y:S05]  /*13d00*/  @P0 BRA `(.L_x_294) ;  /* 0x00002b1000000947 */ /* 0x000fea0003800000 */
[----:B-1----:R-:W-:-:S04]  /*13d10*/  LEA R2, P0, R200, R0, 0x1 ;  /* 0x00000000c8027211 */ /* 0x002fc800078008ff */
[----:B------:R-:W-:-:S05]  /*13d20*/  LEA.HI.X R3, R200, R4, R210, 0x1, P0 ;  /* 0x00000004c8037211 */ /* 0x000fca00000f0cd2 */
[----:B------:R1:W-:Y:S01]  /*13d30*/  ST.E.128 [R2.64], R64 ;  /* 0x0000004002007985 */ /* 0x0003e2000c101d08 */
[----:B------:R-:W-:Y:S05]  /*13d40*/  BRA `(.L_x_294) ;  /* 0x00002ad000007947 */ /* 0x000fea0003800000 */
.L_x_281:
[----:B------:R-:W-:Y:S02]  /*13d50*/  IMAD R11, R11, c[0x0][0x408], RZ ;  /* 0x000102000b0b7a24 */ /* 0x000fe400078e02ff */
[----:B-1----:R-:W-:-:S04]  /*13d60*/  IMAD.WIDE.U32 R6, R2, c[0x0][0x408], RZ ;  /* 0x0001020002067a25 */ /* 0x002fc800078e00ff */
[----:B------:R-:W-:Y:S01]  /*13d70*/  IMAD R11, R2, c[0x0][0x40c], R11 ;  /* 0x00010300020b7a24 */ /* 0x000fe200078e020b */
[----:B------:R-:W-:-:S04]  /*13d80*/  SHF.R.S32.HI R2, RZ, 0x1f, R0 ;  /* 0x0000001fff027819 */ /* 0x000fc80000011400 */
[----:B------:R-:W-:Y:S01]  /*13d90*/  IADD3 R7, R7, R11, RZ ;  /* 0x0000000b07077210 */ /* 0x000fe20007ffe0ff */
[----:B------:R-:W-:-:S04]  /*13da0*/  IMAD R2, R2, c[0x0][0x440], RZ ;  /* 0x0001100002027a24 */ /* 0x000fc800078e02ff */
[----:B------:R-:W-:-:S04]  /*13db0*/  IMAD.WIDE.U32 R6, R4, c[0x0][0x438], R6 ;  /* 0x00010e0004067a25 */ /* 0x000fc800078e0006 */
[----:B------:R-:W-:Y:S01]  /*13dc0*/  IMAD R5, R4, c[0x0][0x43c], R7 ;  /* 0x00010f0004057a24 */ /* 0x000fe200078e0207 */
[----:B------:R-:W-:-:S05]  /*13dd0*/  MOV R4, R6 ;  /* 0x0000000600047202 */ /* 0x000fca0000000f00 */
[----:B------:R-:W-:-:S04]  /*13de0*/  IMAD.WIDE.U32 R4, R0, c[0x0][0x440], R4 ;  /* 0x0001100000047a25 */ /* 0x000fc800078e0004 */
[----:B------:R-:W-:Y:S02]  /*13df0*/  IMAD R0, R0, c[0x0][0x444], R2 ;  /* 0x0001110000007a24 */ /* 0x000fe400078e0202 */
[----:B------:R-:W-:-:S03]  /*13e00*/  @P3 IMAD.HI.U32 R2, R3, c[0x0][0x4ec], RZ ;  /* 0x00013b0003023a27 */ /* 0x000fc600078e00ff */
[----:B------:R-:W-:Y:S02]  /*13e10*/  IADD3 R5, R5, R0, RZ ;  /* 0x0000000005057210 */ /* 0x000fe40007ffe0ff */
[----:B------:R-:W-:Y:S02]  /*13e20*/  MOV R0, R3 ;  /* 0x0000000300007202 */ /* 0x000fe40000000f00 */
[----:B------:R-:W-:Y:S01]  /*13e30*/  @P3 SHF.R.U32.HI R0, RZ, c[0x0][0x4f0], R2 ;  /* 0x00013c00ff003a19 */ /* 0x000fe20000011602 */
[----:B------:R-:W-:-:S03]  /*13e40*/  IMAD.WIDE.U32 R4, R245, c[0x0][0x448], R4 ;  /* 0x00011200f5047a25 */ /* 0x000fc600078e0004 */
[----:B------:R-:W-:Y:S01]  /*13e50*/  SHF.R.S32.HI R2, RZ, 0x1f, R0 ;  /* 0x0000001fff027819 */ /* 0x000fe20000011400 */
[----:B------:R-:W-:Y:S01]  /*13e60*/  IMAD R5, R245, c[0x0][0x44c], R5 ;  /* 0x00011300f5057a24 */ /* 0x000fe200078e0205 */
[----:B------:R-:W-:-:S03]  /*13e70*/  IADD3 R6, -R0, RZ, RZ ;  /* 0x000000ff00067210 */ /* 0x000fc60007ffe1ff */
[----:B------:R-:W-:Y:S02]  /*13e80*/  IMAD R7, R2, c[0x0][0x430], RZ ;  /* 0x00010c0002077a24 */ /* 0x000fe400078e02ff */
[----:B------:R-:W-:Y:S02]  /*13e90*/  IMAD R6, R6, c[0x0][0x4e8], R3 ;  /* 0x00013a0006067a24 */ /* 0x000fe400078e0203 */
[----:B------:R-:W-:-:S04]  /*13ea0*/  IMAD.WIDE.U32 R2, R0, c[0x0][0x430], R4 ;  /* 0x00010c0000027a25 */ /* 0x000fc800078e0004 */
[----:B------:R-:W-:-:S05]  /*13eb0*/  IMAD R0, R0, c[0x0][0x434], R7 ;  /* 0x00010d0000007a24 */ /* 0x000fca00078e0207 */
[----:B------:R-:W-:Y:S02]  /*13ec0*/  IADD3 R3, R3, R0, RZ ;  /* 0x0000000003037210 */ /* 0x000fe40007ffe0ff */
[----:B------:R-:W-:-:S03]  /*13ed0*/  SHF.R.S32.HI R0, RZ, 0x1f, R6 ;  /* 0x0000001fff007819 */ /* 0x000fc60000011406 */
[----:B------:R-:W-:-:S04]  /*13ee0*/  IMAD.WIDE.U32 R2, R6, c[0x0][0x428], R2 ;  /* 0x00010a0006027a25 */ /* 0x000fc800078e0002 */
[----:B------:R-:W-:Y:S01]  /*13ef0*/  IMAD R0, R0, c[0x0][0x428], RZ ;  /* 0x00010a0000007a24 */ /* 0x000fe200078e02ff */
[----:B------:R-:W-:-:S03]  /*13f00*/  LEA R12, P1, R2, c[0x0][0x400], 0x2 ;  /* 0x00010000020c7a11 */ /* 0x000fc600078210ff */
[----:B------:R-:W-:-:S05]  /*13f10*/  IMAD R6, R6, c[0x0][0x42c], R0 ;  /* 0x00010b0006067a24 */ /* 0x000fca00078e0200 */
[----:B------:R-:W-:-:S04]  /*13f20*/  IADD3 R6, R3, R6, RZ ;  /* 0x0000000603067210 */ /* 0x000fc80007ffe0ff */
[----:B------:R-:W-:Y:S01]  /*13f30*/  LEA.HI.X R5, R2, c[0x0][0x404], R6, 0x2, P1 ;  /* 0x0001010002057a11 */ /* 0x000fe200008f1406 */
[----:B------:R-:W-:Y:S05]  /*13f40*/  BRA.DIV ~URZ, `(.L_x_295) ;  /* 0x000044827f007947 */ /* 0x000fea000b800000 */
[----:B------:R1:W2:Y:S02]  /*13f50*/  SHFL.IDX PT, R4, R5, RZ, 0x1c1f ;  /* 0x001c1fff05047589 */ /* 0x0002a400000e0000 */
.L_x_359:
[----:B------:R-:W-:Y:S05]  /*13f60*/  BRA.DIV ~URZ, `(.L_x_296) ;  /* 0x000044d27f007947 */ /* 0x000fea000b800000 */
[----:B------:R3:W4:Y:S02]  /*13f70*/  SHFL.IDX PT, R0, R12, RZ, 0x1c1f ;  /* 0x001c1fff0c007589 */ /* 0x00072400000e0000 */
.L_x_360:
[----:B------:R-:W-:Y:S01]  /*13f80*/  BSSY B0, `(.L_x_297) ;  /* 0x00000d4000007945 */ /* 0x000fe20003800000 */
[----:B------:R-:W-:Y:S05]  /*13f90*/  @P0 BRA `(.L_x_298) ;  /* 0x00000d2000000947 */ /* 0x000fea0003800000 */
[C---:B------:R-:W-:Y:S02]  /*13fa0*/  ISETP.GE.AND P0, PT, R248.reuse, c[0x0][0x3c8], PT ;  /* 0x0000f200f8007a0c */ /* 0x040fe40003f06270 */
[C---:B------:R-:W-:Y:S02]  /*13fb0*/  IADD3 R8, R248.reuse, 0x8, RZ ;  /* 0x00000008f8087810 */ /* 0x040fe40007ffe0ff */
[C---:B------:R-:W-:Y:S02]  /*13fc0*/  IADD3 R9, R248.reuse, 0x8, RZ ;  /* 0x00000008f8097810 */ /* 0x040fe40007ffe0ff */
[----:B------:R-:W-:Y:S02]  /*13fd0*/  IADD3 R7, R248, 0x10, RZ ;  /* 0x00000010f8077810 */ /* 0x000fe40007ffe0ff */
[----:B------:R-:W-:-:S02]  /*13fe0*/  SHF.R.S32.HI R9, RZ, 0x1f, R9 ;  /* 0x0000001fff097819 */ /* 0x000fc40000011409 */
[C---:B------:R-:W-:Y:S02]  /*13ff0*/  IADD3 R6, R248.reuse, 0x18, RZ ;  /* 0x00000018f8067810 */ /* 0x040fe40007ffe0ff */
[----:B------:R-:W-:Y:S01]  /*14000*/  IADD3 R14, R248, 0x60, RZ ;  /* 0x00000060f80e7810 */ /* 0x000fe20007ffe0ff */
[----:B----4-:R-:W-:Y:S01]  /*14010*/  @!P0 IMAD.MOV.U32 R2, RZ, RZ, R0 ;  /* 0x000000ffff028224 */ /* 0x010fe200078e0000 */
[----:B------:R-:W-:Y:S01]  /*14020*/  ISETP.GE.AND P2, PT, R6, c[0x0][0x3c8], PT ;  /* 0x0000f20006007a0c */ /* 0x000fe20003f46270 */
[----:B--2---:R-:W-:Y:S01]  /*14030*/  @!P0 IMAD.MOV.U32 R3, RZ, RZ, R4 ;  /* 0x000000ffff038224 */ /* 0x004fe200078e0004 */
[----:B------:R-:W-:Y:S02]  /*14040*/  ISETP.GE.AND P3, PT, R14, c[0x0][0x3c8], PT ;  /* 0x0000f2000e007a0c */ /* 0x000fe40003f66270 */
[C---:B------:R-:W-:Y:S01]  /*14050*/  IADD3 R10, R248.reuse, 0x70, RZ ;  /* 0x00000070f80a7810 */ /* 0x040fe20007ffe0ff */
[C---:B------:R-:W-:Y:S01]  /*14060*/  @!P0 IMAD.WIDE R2, R248.reuse, 0x4, R2 ;  /* 0x00000004f8028825 */ /* 0x040fe200078e0202 */
[----:B------:R-:W-:-:S02]  /*14070*/  IADD3 R15, R248, 0x60, RZ ;  /* 0x00000060f80f7810 */ /* 0x000fc40007ffe0ff */
[----:B------:R-:W-:Y:S02]  /*14080*/  ISETP.GE.AND P4, PT, R10, c[0x0][0x3c8], PT ;  /* 0x0000f2000a007a0c */ /* 0x000fe40003f86270 */
[----:B------:R2:W-:Y:S01]  /*14090*/  @!P0 ST.E.64 [R2.64], R136 ;  /* 0x0000008802008985 */ /* 0x0005e2000c101b08 */
[----:B------:R-:W-:Y:S02]  /*140a0*/  ISETP.GE.AND P0, PT, R8, c[0x0][0x3c8], PT ;  /* 0x0000f20008007a0c */ /* 0x000fe40003f06270 */
[----:B------:R-:W-:Y:S02]  /*140b0*/  SHF.R.S32.HI R15, RZ, 0x1f, R15 ;  /* 0x0000001fff0f7819 */ /* 0x000fe4000001140f */
[C---:B------:R-:W-:Y:S02]  /*140c0*/  IADD3 R11, R248.reuse, 0x68, RZ ;  /* 0x00000068f80b7810 */ /* 0x040fe40007ffe0ff */
[----:B------:R-:W-:Y:S02]  /*140d0*/  IADD3 R16, R248, 0xa0, RZ ;  /* 0x000000a0f8107810 */ /* 0x000fe40007ffe0ff */
[----:B------:R-:W-:-:S02]  /*140e0*/  SHF.R.S32.HI R11, RZ, 0x1f, R11 ;  /* 0x0000001fff0b7819 */ /* 0x000fc4000001140b */
[----:B------:R-:W-:-:S03]  /*140f0*/  SHF.R.S32.HI R16, RZ, 0x1f, R16 ;  /* 0x0000001fff107819 */ /* 0x000fc60000011410 */
[----:B--2---:R-:W-:-:S04]  /*14100*/  @!P0 LEA R2, P1, R8, R0, 0x2 ;  /* 0x0000000008028211 */ /* 0x004fc800078210ff */
[----:B------:R-:W-:Y:S02]  /*14110*/  @!P0 LEA.HI.X R3, R8, R4, R9, 0x2, P1 ;  /* 0x0000000408038211 */ /* 0x000fe400008f1409 */
[C---:B------:R-:W-:Y:S02]  /*14120*/  IADD3 R8, R248.reuse, 0x10, RZ ;  /* 0x00000010f8087810 */ /* 0x040fe40007ffe0ff */
[----:B------:R-:W-:Y:S01]  /*14130*/  IADD3 R9, R248, 0x30, RZ ;  /* 0x00000030f8097810 */ /* 0x000fe20007ffe0ff */
[----:B------:R2:W-:Y:S01]  /*14140*/  @!P0 ST.E.64 [R2.64], R152 ;  /* 0x0000009802008985 */ /* 0x0005e2000c101b08 */
[----:B------:R-:W-:Y:S02]  /*14150*/  ISETP.GE.AND P0, PT, R7, c[0x0][0x3c8], PT ;  /* 0x0000f20007007a0c */ /* 0x000fe40003f06270 */
[----:B------:R-:W-:Y:S02]  /*14160*/  SHF.R.S32.HI R8, RZ, 0x1f, R8 ;  /* 0x0000001fff087819 */ /* 0x000fe40000011408 */
[----:B------:R-:W-:-:S09]  /*14170*/  SHF.R.S32.HI R9, RZ, 0x1f, R9 ;  /* 0x0000001fff097819 */ /* 0x000fd20000011409 */
[----:B--2---:R-:W-:-:S04]  /*14180*/  @!P0 LEA R2, P1, R7, R0, 0x2 ;  /* 0x0000000007028211 */ /* 0x004fc800078210ff */
[----:B------:R-:W-:Y:S02]  /*14190*/  @!P0 LEA.HI.X R3, R7, R4, R8, 0x2, P1 ;  /* 0x0000000407038211 */ /* 0x000fe400008f1408 */
[C---:B------:R-:W-:Y:S02]  /*141a0*/  IADD3 R7, R248.reuse, 0x18, RZ ;  /* 0x00000018f8077810 */ /* 0x040fe40007ffe0ff */
[----:B------:R-:W-:Y:S01]  /*141b0*/  ISETP.GE.AND P1, PT, R247, c[0x0][0x3c8], PT ;  /* 0x0000f200f7007a0c */ /* 0x000fe20003f26270 */
[----:B------:R2:W-:Y:S01]  /*141c0*/  @!P0 ST.E.64 [R2.64], R148 ;  /* 0x0000009402008985 */ /* 0x0005e2000c101b08 */
[----:B------:R-:W-:Y:S02]  /*141d0*/  SHF.R.S32.HI R7, RZ, 0x1f, R7 ;  /* 0x0000001fff077819 */ /* 0x000fe40000011407 */
[----:B------:R-:W-:Y:S02]  /*141e0*/  IADD3 R8, R248, 0x30, RZ ;  /* 0x00000030f8087810 */ /* 0x000fe40007ffe0ff */
[----:B--2---:R-:W-:-:S04]  /*141f0*/  @!P2 LEA R2, P0, R6, R0, 0x2 ;  /* 0x000000000602a211 */ /* 0x004fc800078010ff */
[----:B------:R-:W-:Y:S02]  /*14200*/  @!P2 LEA.HI.X R3, R6, R4, R7, 0x2, P0 ;  /* 0x000000040603a211 */ /* 0x000fe400000f1407 */
[----:B------:R-:W-:Y:S02]  /*14210*/  SHF.R.S32.HI R6, RZ, 0x1f, R247 ;  /* 0x0000001fff067819 */ /* 0x000fe400000114f7 */
[----:B------:R-:W-:Y:S01]  /*14220*/  IADD3 R7, R248, 0x38, RZ ;  /* 0x00000038f8077810 */ /* 0x000fe20007ffe0ff */
[----:B------:R2:W-:Y:S01]  /*14230*/  @!P2 ST.E.64 [R2.64], R144 ;  /* 0x000000900200a985 */ /* 0x0005e2000c101b08 */
[----:B------:R-:W-:Y:S02]  /*14240*/  ISETP.GE.AND P2, PT, R246, c[0x0][0x3c8], PT ;  /* 0x0000f200f6007a0c */ /* 0x000fe40003f46270 */
[----:B--2---:R-:W-:-:S04]  /*14250*/  @!P1 LEA R2, P0, R247, R0, 0x2 ;  /* 0x00000000f7029211 */ /* 0x004fc800078010ff */
[----:B------:R-:W-:Y:S02]  /*14260*/  @!P1 LEA.HI.X R3, R247, R4, R6, 0x2, P0 ;  /* 0x00000004f7039211 */ /* 0x000fe400000f1406 */
[----:B------:R-:W-:-:S03]  /*14270*/  SHF.R.S32.HI R6, RZ, 0x1f, R246 ;  /* 0x0000001fff067819 */ /* 0x000fc600000114f6 */
[----:B------:R2:W-:Y:S01]  /*14280*/  @!P1 ST.E.64 [R2.64], R156 ;  /* 0x0000009c02009985 */ /* 0x0005e2000c101b08 */
[----:B------:R-:W-:Y:S02]  /*14290*/  ISETP.GE.AND P1, PT, R8, c[0x0][0x3c8], PT ;  /* 0x0000f20008007a0c */ /* 0x000fe40003f26270 */
[----:B--2---:R-:W-:-:S04]  /*142a0*/  @!P2 LEA R2, P0, R246, R0, 0x2 ;  /* 0x00000000f602a211 */ /* 0x004fc800078010ff */
[----:B------:R-:W-:Y:S02]  /*142b0*/  @!P2 LEA.HI.X R3, R246, R4, R6, 0x2, P0 ;  /* 0x00000004f603a211 */ /* 0x000fe400000f1406 */
[----:B------:R-:W-:-:S03]  /*142c0*/  IADD3 R6, R248, 0x40, RZ ;  /* 0x00000040f8067810 */ /* 0x000fc60007ffe0ff */
[----:B------:R2:W-:Y:S01]  /*142d0*/  @!P2 ST.E.64 [R2.64], R24 ;  /* 0x000000180200a985 */ /* 0x0005e2000c101b08 */
[----:B------:R-:W-:Y:S02]  /*142e0*/  ISETP.GE.AND P2, PT, R7, c[0x0][0x3c8], PT ;  /* 0x0000f20007007a0c */ /* 0x000fe40003f46270 */
[----:B--2---:R-:W-:-:S04]  /*142f0*/  @!P1 LEA R2, P0, R8, R0, 0x2 ;  /* 0x0000000008029211 */ /* 0x004fc800078010ff */
[----:B------:R-:W-:Y:S02]  /*14300*/  @!P1 LEA.HI.X R3, R8, R4, R9, 0x2, P0 ;  /* 0x0000000408039211 */ /* 0x000fe400000f1409 */
[C---:B------:R-:W-:Y:S02]  /*14310*/  IADD3 R9, R248.reuse, 0x38, RZ ;  /* 0x00000038f8097810 */ /* 0x040fe40007ffe0ff */
[----:B------:R-:W-:Y:S01]  /*14320*/  IADD3 R8, R248, 0x48, RZ ;  /* 0x00000048f8087810 */ /* 0x000fe20007ffe0ff */
[----:B------:R2:W-:Y:S01]  /*14330*/  @!P1 ST.E.64 [R2.64], R28 ;  /* 0x0000001c02009985 */ /* 0x0005e2000c101b08 */
[----:B------:R-:W-:Y:S02]  /*14340*/  SHF.R.S32.HI R9, RZ, 0x1f, R9 ;  /* 0x0000001fff097819 */ /* 0x000fe40000011409 */
[----:B------:R-:W-:Y:S02]  /*14350*/  ISETP.GE.AND P1, PT, R6, c[0x0][0x3c8], PT ;  /* 0x0000f20006007a0c */ /* 0x000fe40003f26270 */
[----:B--2---:R-:W-:-:S04]  /*14360*/  @!P2 LEA R2, P0, R7, R0, 0x2 ;  /* 0x000000000702a211 */ /* 0x004fc800078010ff */
[----:B------:R-:W-:Y:S02]  /*14370*/  @!P2 LEA.HI.X R3, R7, R4, R9, 0x2, P0 ;  /* 0x000000040703a211 */ /* 0x000fe400000f1409 */
[C---:B------:R-:W-:Y:S02]  /*14380*/  IADD3 R9, R248.reuse, 0x40, RZ ;  /* 0x00000040f8097810 */ /* 0x040fe40007ffe0ff */
[----:B------:R-:W-:Y:S01]  /*14390*/  IADD3 R7, R248, 0x50, RZ ;  /* 0x00000050f8077810 */ /* 0x000fe20007ffe0ff */
[----:B------:R2:W-:Y:S01]  /*143a0*/  @!P2 ST.E.64 [R2.64], R32 ;  /* 0x000000200200a985 */ /* 0x0005e2000c101b08 */
[----:B------:R-:W-:Y:S02]  /*143b0*/  ISETP.GE.AND P2, PT, R8, c[0x0][0x3c8], PT ;  /* 0x0000f20008007a0c */ /* 0x000fe40003f46270 */
[----:B------:R-:W-:Y:S02]  /*143c0*/  SHF.R.S32.HI R9, RZ, 0x1f, R9 ;  /* 0x0000001fff097819 */ /* 0x000fe40000011409 */
        /* <DEDUP_REMOVED lines=23> */
[----:B------:R-:W-:-:S03]  /*14540*/  @!P3 LEA R6, P5, R14, R0, 0x2 ;  /* 0x000000000e06b211 */ /* 0x000fc600078a10ff */
[----:B------:R2:W-:Y:S01]  /*14550*/  @!P2 ST.E.64 [R2.64], R48 ;  /* 0x000000300200a985 */ /* 0x0005e2000c101b08 */
[----:B------:R-:W-:Y:S02]  /*14560*/  @!P3 LEA.HI.X R7, R14, R4, R15, 0x2, P5 ;  /* 0x000000040e07b211 */ /* 0x000fe400028f140f */
[----:B------:R-:W-:Y:S02]  /*14570*/  ISETP.GE.AND P2, PT, R8, c[0x0][0x3c8], PT ;  /* 0x0000f20008007a0c */ /* 0x000fe40003f46270 */
[C---:B------:R-:W-:Y:S01]  /*14580*/  IADD3 R14, R248.reuse, 0x80, RZ ;  /* 0x00000080f80e7810 */ /* 0x040fe20007ffe0ff */
[----:B------:R4:W-:Y:S01]  /*14590*/  @!P3 ST.E.64 [R6.64], R52 ;  /* 0x000000340600b985 */ /* 0x0009e2000c101b08 */
[----:B------:R-:W-:Y:S02]  /*145a0*/  IADD3 R15, R248, 0x70, RZ ;  /* 0x00000070f80f7810 */ /* 0x000fe40007ffe0ff */
[----:B------:R-:W-:Y:S02]  /*145b0*/  ISETP.GE.AND P3, PT, R14, c[0x0][0x3c8], PT ;  /* 0x0000f2000e007a0c */ /* 0x000fe40003f66270 */
[----:B------:R-:W-:-:S02]  /*145c0*/  SHF.R.S32.HI R15, RZ, 0x1f, R15 ;  /* 0x0000001fff0f7819 */ /* 0x000fc4000001140f */
[----:B--2---:R-:W-:-:S04]  /*145d0*/  @!P1 LEA R2, P0, R9, R0, 0x2 ;  /* 0x0000000009029211 */ /* 0x004fc800078010ff */
[----:B------:R-:W-:Y:S02]  /*145e0*/  @!P1 LEA.HI.X R3, R9, R4, R11, 0x2, P0 ;  /* 0x0000000409039211 */ /* 0x000fe400000f140b */
[----:B----4-:R-:W-:Y:S02]  /*145f0*/  @!P4 LEA R6, P5, R10, R0, 0x2 ;  /* 0x000000000a06c211 */ /* 0x010fe400078a10ff */
[C---:B------:R-:W-:Y:S01]  /*14600*/  IADD3 R9, R248.reuse, 0x88, RZ ;  /* 0x00000088f8097810 */ /* 0x040fe20007ffe0ff */
[----:B------:R2:W-:Y:S01]  /*14610*/  @!P1 ST.E.64 [R2.64], R56 ;  /* 0x0000003802009985 */ /* 0x0005e2000c101b08 */
[----:B------:R-:W-:Y:S02]  /*14620*/  IADD3 R11, R248, 0x78, RZ ;  /* 0x00000078f80b7810 */ /* 0x000fe40007ffe0ff */
[----:B------:R-:W-:Y:S02]  /*14630*/  @!P4 LEA.HI.X R7, R10, R4, R15, 0x2, P5 ;  /* 0x000000040a07c211 */ /* 0x000fe400028f140f */
[----:B------:R-:W-:-:S02]  /*14640*/  ISETP.GE.AND P1, PT, R9, c[0x0][0x3c8], PT ;  /* 0x0000f20009007a0c */ /* 0x000fc40003f26270 */
[----:B------:R-:W-:Y:S01]  /*14650*/  SHF.R.S32.HI R11, RZ, 0x1f, R11 ;  /* 0x0000001fff0b7819 */ /* 0x000fe2000001140b */
[----:B------:R4:W-:Y:S01]  /*14660*/  @!P4 ST.E.64 [R6.64], R60 ;  /* 0x0000003c0600c985 */ /* 0x0009e2000c101b08 */
[C---:B------:R-:W-:Y:S02]  /*14670*/  IADD3 R10, R248.reuse, 0x90, RZ ;  /* 0x00000090f80a7810 */ /* 0x040fe40007ffe0ff */
[----:B------:R-:W-:Y:S02]  /*14680*/  IADD3 R15, R248, 0x80, RZ ;  /* 0x00000080f80f7810 */ /* 0x000fe40007ffe0ff */
[----:B------:R-:W-:Y:S02]  /*14690*/  ISETP.GE.AND P4, PT, R10, c[0x0][0x3c8], PT ;  /* 0x0000f2000a007a0c */ /* 0x000fe40003f86270 */
[----:B------:R-:W-:Y:S02]  /*146a0*/  SHF.R.S32.HI R15, RZ, 0x1f, R15 ;  /* 0x0000001fff0f7819 */ /* 0x000fe4000001140f */
[----:B--2---:R-:W-:-:S04]  /*146b0*/  @!P2 LEA R2, P0, R8, R0, 0x2 ;  /* 0x000000000802a211 */ /* 0x004fc800078010ff */
[----:B------:R-:W-:Y:S02]  /*146c0*/  @!P2 LEA.HI.X R3, R8, R4, R11, 0x2, P0 ;  /* 0x000000040803a211 */ /* 0x000fe400000f140b */
[----:B------:R-:W-:Y:S02]  /*146d0*/  IADD3 R8, R248, 0x98, RZ ;  /* 0x00000098f8087810 */ /* 0x000fe40007ffe0ff */
[----:B----4-:R-:W-:Y:S01]  /*146e0*/  @!P3 LEA R6, P5, R14, R0, 0x2 ;  /* 0x000000000e06b211 */ /* 0x010fe200078a10ff */
[----:B------:R2:W-:Y:S01]  /*146f0*/  @!P2 ST.E.64 [R2.64], R64 ;  /* 0x000000400200a985 */ /* 0x0005e2000c101b08 */
[----:B------:R-:W-:Y:S02]  /*14700*/  IADD3 R11, R248, 0x88, RZ ;  /* 0x00000088f80b7810 */ /* 0x000fe40007ffe0ff */
[----:B------:R-:W-:Y:S02]  /*14710*/  @!P3 LEA.HI.X R7, R14, R4, R15, 0x2, P5 ;  /* 0x000000040e07b211 */ /* 0x000fe400028f140f */
[----:B------:R-:W-:-:S02]  /*14720*/  ISETP.GE.AND P2, PT, R8, c[0x0][0x3c8], PT ;  /* 0x0000f20008007a0c */ /* 0x000fc40003f46270 */
[C---:B------:R-:W-:Y:S01]  /*14730*/  IADD3 R15, R248.reuse, 0xa0, RZ ;  /* 0x000000a0f80f7810 */ /* 0x040fe20007ffe0ff */
[----:B------:R4:W-:Y:S01]  /*14740*/  @!P3 ST.E.64 [R6.64], R68 ;  /* 0x000000440600b985 */ /* 0x0009e2000c101b08 */
[----:B------:R-:W-:Y:S02]  /*14750*/  SHF.R.S32.HI R11, RZ, 0x1f, R11 ;  /* 0x0000001fff0b7819 */ /* 0x000fe4000001140b */
        /* <DEDUP_REMOVED lines=16> */
[----:B--2---:R-:W-:-:S04]  /*14860*/  @!P2 LEA R2, P0, R8, R0, 0x2 ;  /* 0x000000000802a211 */ /* 0x004fc800078010ff */
[----:B------:R-:W-:Y:S02]  /*14870*/  @!P2 LEA.HI.X R3, R8, R4, R11, 0x2, P0 ;  /* 0x000000040803a211 */ /* 0x000fe400000f140b */
[C---:B------:R-:W-:Y:S02]  /*14880*/  IADD3 R8, R248.reuse, 0xb8, RZ ;  /* 0x000000b8f8087810 */ /* 0x040fe40007ffe0ff */
[C---:B----4-:R-:W-:Y:S01]  /*14890*/  @!P3 LEA R6, P5, R15.reuse, R0, 0x2 ;  /* 0x000000000f06b211 */ /* 0x050fe200078a10ff */
[----:B------:R2:W-:Y:S01]  /*148a0*/  @!P2 ST.E.64 [R2.64], R80 ;  /* 0x000000500200a985 */ /* 0x0005e2000c101b08 */
[----:B------:R-:W-:Y:S02]  /*148b0*/  IADD3 R11, R248, 0xa8, RZ ;  /* 0x000000a8f80b7810 */ /* 0x000fe40007ffe0ff */
[----:B------:R-:W-:Y:S02]  /*148c0*/  @!P3 LEA.HI.X R7, R15, R4, R16, 0x2, P5 ;  /* 0x000000040f07b211 */ /* 0x000fe400028f1410 */
[----:B------:R-:W-:-:S02]  /*148d0*/  ISETP.GE.AND P2, PT, R8, c[0x0][0x3c8], PT ;  /* 0x0000f20008007a0c */ /* 0x000fc40003f46270 */
[----:B------:R-:W-:Y:S01]  /*148e0*/  SHF.R.S32.HI R11, RZ, 0x1f, R11 ;  /* 0x0000001fff0b7819 */ /* 0x000fe2000001140b */
[----:B------:R4:W-:Y:S01]  /*148f0*/  @!P3 ST.E.64 [R6.64], R84 ;  /* 0x000000540600b985 */ /* 0x0009e2000c101b08 */
[----:B------:R-:W-:Y:S02]  /*14900*/  ISETP.GE.AND P3, PT, R14, c[0x0][0x3c8], PT ;  /* 0x0000f2000e007a0c */ /* 0x000fe40003f66270 */
[C---:B------:R-:W-:Y:S02]  /*14910*/  IADD3 R16, R248.reuse, 0xb0, RZ ;  /* 0x000000b0f8107810 */ /* 0x040fe40007ffe0ff */
[----:B------:R-:W-:Y:S02]  /*14920*/  IADD3 R15, R248, 0xc8, RZ ;  /* 0x000000c8f80f7810 */ /* 0x000fe40007ffe0ff */
[----:B------:R-:W-:Y:S02]  /*14930*/  SHF.R.S32.HI R16, RZ, 0x1f, R16 ;  /* 0x0000001fff107819 */ /* 0x000fe40000011410 */
[----:B--2---:R-:W-:-:S04]  /*14940*/  @!P1 LEA R2, P0, R9, R0, 0x2 ;  /* 0x0000000009029211 */ /* 0x004fc800078010ff */
[----:B------:R-:W-:Y:S02]  /*14950*/  @!P1 LEA.HI.X R3, R9, R4, R11, 0x2, P0 ;  /* 0x0000000409039211 */ /* 0x000fe400000f140b */
[----:B------:R-:W-:Y:S02]  /*14960*/  IADD3 R9, R248, 0xb8, RZ ;  /* 0x000000b8f8097810 */ /* 0x000fe40007ffe0ff */
[C---:B----4-:R-:W-:Y:S01]  /*14970*/  @!P4 LEA R6, P5, R10.reuse, R0, 0x2 ;  /* 0x000000000a06c211 */ /* 0x050fe200078a10ff */
[----:B------:R2:W-:Y:S01]  /*14980*/  @!P1 ST.E.64 [R2.64], R88 ;  /* 0x0000005802009985 */ /* 0x0005e2000c101b08 */
[----:B------:R-:W-:Y:S02]  /*14990*/  SHF.R.S32.HI R9, RZ, 0x1f, R9 ;  /* 0x0000001fff097819 */ /* 0x000fe40000011409 */
[----:B------:R-:W-:Y:S02]  /*149a0*/  @!P4 LEA.HI.X R7, R10, R4, R16, 0x2, P5 ;  /* 0x000000040a07c211 */ /* 0x000fe400028f1410 */
[----:B------:R-:W-:-:S02]  /*149b0*/  IADD3 R11, R248, 0xd0, RZ ;  /* 0x000000d0f80b7810 */ /* 0x000fc40007ffe0ff */
[----:B------:R-:W-:Y:S01]  /*149c0*/  ISETP.GE.AND P1, PT, R15, c[0x0][0x3c8], PT ;  /* 0x0000f2000f007a0c */ /* 0x000fe20003f26270 */
[----:B------:R4:W-:Y:S01]  /*149d0*/  @!P4 ST.E.64 [R6.64], R92 ;  /* 0x0000005c0600c985 */ /* 0x0009e2000c101b08 */
[C---:B------:R-:W-:Y:S02]  /*149e0*/  IADD3 R16, R248.reuse, 0xc0, RZ ;  /* 0x000000c0f8107810 */ /* 0x040fe40007ffe0ff */
[----:B------:R-:W-:Y:S02]  /*149f0*/  ISETP.GE.AND P6, PT, R11, c[0x0][0x3c8], PT ;  /* 0x0000f2000b007a0c */ /* 0x000fe40003fc6270 */
[----:B------:R-:W-:Y:S02]  /*14a00*/  SHF.R.S32.HI R16, RZ, 0x1f, R16 ;  /* 0x0000001fff107819 */ /* 0x000fe40000011410 */
[----:B------:R-:W-:Y:S02]  /*14a10*/  IADD3 R10, R248, 0xd8, RZ ;  /* 0x000000d8f80a7810 */ /* 0x000fe40007ffe0ff */
[----:B------:R-:W-:-:S02]  /*14a20*/  ISETP.GE.AND P4, PT, R252, c[0x0][0x3c8], PT ;  /* 0x0000f200fc007a0c */ /* 0x000fc40003f86270 */
[----:B------:R-:W-:Y:S02]  /*14a30*/  ISETP.GE.AND P5, PT, R10, c[0x0][0x3c8], PT ;  /* 0x0000f2000a007a0c */ /* 0x000fe40003fa6270 */
[----:B--2---:R-:W-:-:S04]  /*14a40*/  @!P2 LEA R2, P0, R8, R0, 0x2 ;  /* 0x000000000802a211 */ /* 0x004fc800078010ff */
[----:B------:R-:W-:Y:S02]  /*14a50*/  @!P2 LEA.HI.X R3, R8, R4, R9, 0x2, P0 ;  /* 0x000000040803a211 */ /* 0x000fe400000f1409 */
[----:B------:R-:W-:-:S03]  /*14a60*/  @!P3 LEA R8, P0, R14, R0, 0x2 ;  /* 0x000000000e08b211 */ /* 0x000fc600078010ff */
[----:B------:R2:W-:Y:S01]  /*14a70*/  @!P2 ST.E.64 [R2.64], R96 ;  /* 0x000000600200a985 */ /* 0x0005e2000c101b08 */
[----:B------:R-:W-:Y:S02]  /*14a80*/  @!P3 LEA.HI.X R9, R14, R4, R16, 0x2, P0 ;  /* 0x000000040e09b211 */ /* 0x000fe400000f1410 */
[C---:B------:R-:W-:Y:S02]  /*14a90*/  IADD3 R16, R248.reuse, 0xc8, RZ ;  /* 0x000000c8f8107810 */ /* 0x040fe40007ffe0ff */
[----:B------:R-:W-:Y:S01]  /*14aa0*/  IADD3 R14, R248, 0xd0, RZ ;  /* 0x000000d0f80e7810 */ /* 0x000fe20007ffe0ff */
[----:B------:R-:W-:Y:S01]  /*14ab0*/  @!P3 ST.E.64 [R8.64], R160 ;  /* 0x000000a00800b985 */ /* 0x000fe2000c101b08 */
[----:B------:R-:W-:Y:S02]  /*14ac0*/  SHF.R.S32.HI R16, RZ, 0x1f, R16 ;  /* 0x0000001fff107819 */ /* 0x000fe40000011410 */
[----:B----4-:R-:W-:Y:S02]  /*14ad0*/  @!P6 LEA R6, P0, R11, R0, 0x2 ;  /* 0x000000000b06e211 */ /* 0x010fe400078010ff */
[----:B------:R-:W-:-:S04]  /*14ae0*/  SHF.R.S32.HI R14, RZ, 0x1f, R14 ;  /* 0x0000001fff0e7819 */ /* 0x000fc8000001140e */
[----:B------:R-:W-:Y:S02]  /*14af0*/  @!P6 LEA.HI.X R7, R11, R4, R14, 0x2, P0 ;  /* 0x000000040b07e211 */ /* 0x000fe400000f140e */
[----:B------:R-:W-:Y:S02]  /*14b00*/  IADD3 R11, R248, 0xd8, RZ ;  /* 0x000000d8f80b7810 */ /* 0x000fe40007ffe0ff */
[----:B------:R-:W-:Y:S02]  /*14b10*/  ISETP.GE.AND P0, PT, R249, c[0x0][0x3c8], PT ;  /* 0x0000f200f9007a0c */ /* 0x000fe40003f06270 */
[----:B------:R-:W-:Y:S02]  /*14b20*/  SHF.R.S32.HI R11, RZ, 0x1f, R11 ;  /* 0x0000001fff0b7819 */ /* 0x000fe4000001140b */
[----:B------:R-:W-:Y:S02]  /*14b30*/  SHF.R.S32.HI R14, RZ, 0x1f, R252 ;  /* 0x0000001fff0e7819 */ /* 0x000fe400000114fc */
[----:B--2---:R-:W-:-:S04]  /*14b40*/  @!P1 LEA R2, P2, R15, R0, 0x2 ;  /* 0x000000000f029211 */ /* 0x004fc800078410ff */
[----:B------:R-:W-:Y:S02]  /*14b50*/  @!P1 LEA.HI.X R3, R15, R4, R16, 0x2, P2 ;  /* 0x000000040f039211 */ /* 0x000fe400010f1410 */
[----:B------:R-:W-:Y:S02]  /*14b60*/  ISETP.GE.AND P2, PT, R251, c[0x0][0x3c8], PT ;  /* 0x0000f200fb007a0c */ /* 0x000fe40003f46270 */
[----:B------:R-:W-:Y:S01]  /*14b70*/  SHF.R.S32.HI R16, RZ, 0x1f, R251 ;  /* 0x0000001fff107819 */ /* 0x000fe200000114fb */
[----:B------:R2:W-:Y:S01]  /*14b80*/  @!P1 ST.E.64 [R2.64], R100 ;  /* 0x0000006402009985 */ /* 0x0005e2000c101b08 */
[----:B------:R-:W-:Y:S02]  /*14b90*/  ISETP.GE.AND P1, PT, R250, c[0x0][0x3c8], PT ;  /* 0x0000f200fa007a0c */ /* 0x000fe40003f26270 */
[----:B------:R-:W-:Y:S01]  /*14ba0*/  SHF.R.S32.HI R15, RZ, 0x1f, R250 ;  /* 0x0000001fff0f7819 */ /* 0x000fe200000114fa */
[----:B------:R4:W-:Y:S01]  /*14bb0*/  @!P6 ST.E.64 [R6.64], R104 ;  /* 0x000000680600e985 */ /* 0x0009e2000c101b08 */
[----:B--2---:R-:W-:-:S04]  /*14bc0*/  @!P5 LEA R2, P3, R10, R0, 0x2 ;  /* 0x000000000a02d211 */ /* 0x004fc800078610ff */
[----:B------:R-:W-:Y:S02]  /*14bd0*/  @!P5 LEA.HI.X R3, R10, R4, R11, 0x2, P3 ;  /* 0x000000040a03d211 */ /* 0x000fe400018f140b */
[CC--:B------:R-:W-:Y:S02]  /*14be0*/  @!P4 LEA R10, P6, R252.reuse, R0.reuse, 0x2 ;  /* 0x00000000fc0ac211 */ /* 0x0c0fe400078c10ff */
[C---:B------:R-:W-:Y:S01]  /*14bf0*/  @!P2 LEA R8, P3, R251.reuse, R0, 0x2 ;  /* 0x00000000fb08a211 */ /* 0x040fe200078610ff */
[----:B------:R2:W-:Y:S01]  /*14c00*/  @!P5 ST.E.64 [R2.64], R108 ;  /* 0x0000006c0200d985 */ /* 0x0005e2000c101b08 */
[----:B------:R-:W-:Y:S02]  /*14c10*/  @!P4 LEA.HI.X R11, R252, R4, R14, 0x2, P6 ;  /* 0x00000004fc0bc211 */ /* 0x000fe400030f140e */
[----:B----4-:R-:W-:Y:S02]  /*14c20*/  @!P1 LEA R6, P5, R250, R0, 0x2 ;  /* 0x00000000fa069211 */ /* 0x010fe400078a10ff */
[----:B------:R-:W-:Y:S01]  /*14c30*/  @!P2 LEA.HI.X R9, R251, R4, R16, 0x2, P3 ;  /* 0x00000004fb09a211 */ /* 0x000fe200018f1410 */
[----:B------:R4:W-:Y:S01]  /*14c40*/  @!P4 ST.E.64 [R10.64], R164 ;  /* 0x000000a40a00c985 */ /* 0x0009e2000c101b08 */
[----:B------:R-:W-:-:S02]  /*14c50*/  SHF.R.S32.HI R14, RZ, 0x1f, R249 ;  /* 0x0000001fff0e7819 */ /* 0x000fc400000114f9 */
[----:B------:R-:W-:Y:S01]  /*14c60*/  @!P1 LEA.HI.X R7, R250, R4, R15, 0x2, P5 ;  /* 0x00000004fa079211 */ /* 0x000fe200028f140f */
[----:B------:R4:W-:Y:S04]  /*14c70*/  @!P2 ST.E.64 [R8.64], R162 ;  /* 0x000000a20800a985 */ /* 0x0009e8000c101b08 */
[----:B------:R4:W-:Y:S01]  /*14c80*/  @!P1 ST.E.64 [R6.64], R112 ;  /* 0x0000007006009985 */ /* 0x0009e2000c101b08 */
[----:B--2---:R-:W-:-:S04]  /*14c90*/  @!P0 LEA R2, P3, R249, R0, 0x2 ;  /* 0x00000000f9028211 */ /* 0x004fc800078610ff */
[----:B------:R-:W-:-:S05]  /*14ca0*/  @!P0 LEA.HI.X R3, R249, R4, R14, 0x2, P3 ;  /* 0x00000004f9038211 */ /* 0x000fca00018f140e */
[----:B------:R4:W-:Y:S04]  /*14cb0*/  @!P0 ST.E.64 [R2.64], R20 ;  /* 0x0000001402008985 */ /* 0x0009e8000c101b08 */
.L_x_298:
[----:B------:R-:W-:Y:S05]  /*14cc0*/  BSYNC B0 ;  /* 0x0000000000007941 */ /* 0x000fea0003800000 */
.L_x_297:
[----:B------:R-:W-:Y:S05]  /*14cd0*/  BRA.DIV ~URZ, `(.L_x_299) ;  /* 0x000037d27f007947 */ /* 0x000fea000b800000 */
[----:B--2---:R2:W1:Y:S04]  /*14ce0*/  SHFL.IDX PT, R4, R5, 0x1, 0x1c1f ;  /* 0x003c1f0005047f89 */ /* 0x00446800000e0000 */
[----:B----4-:R2:W4:Y:S02]  /*14cf0*/  SHFL.IDX PT, R0, R12, 0x1, 0x1c1f ;  /* 0x003c1f000c007f89 */ /* 0x01052400000e0000 */
.L_x_361:
[----:B------:R-:W-:-:S13]  /*14d00*/  ISETP.NE.AND P0, PT, R13, RZ, PT ;  /* 0x000000ff0d00720c */ /* 0x000fda0003f05270 */
[----:B------:R-:W-:Y:S05]  /*14d10*/  @P0 BRA `(.L_x_294) ;  /* 0x00001b0000000947 */ /* 0x000fea0003800000 */
[C---:B------:R-:W-:Y:S02]  /*14d20*/  ISETP.GE.AND P3, PT, R248.reuse, c[0x0][0x3c8], PT ;  /* 0x0000f200f8007a0c */ /* 0x040fe40003f66270 */
[C---:B------:R-:W-:Y:S02]  /*14d30*/  IADD3 R11, R248.reuse, 0x8, RZ ;  /* 0x00000008f80b7810 */ /* 0x040fe40007ffe0ff */
[----:B--23--:R-:W-:Y:S02]  /*14d40*/  IADD3 R12, R248, 0x10, RZ ;  /* 0x00000010f80c7810 */ /* 0x00cfe40007ffe0ff */
[----:B------:R-:W-:Y:S02]  /*14d50*/  ISETP.GE.AND P2, PT, R11, c[0x0][0x3c8], PT ;  /* 0x0000f2000b007a0c */ /* 0x000fe40003f46270 */
[----:B------:R-:W-:Y:S02]  /*14d60*/  ISETP.GE.AND P1, PT, R12, c[0x0][0x3c8], PT ;  /* 0x0000f2000c007a0c */ /* 0x000fe40003f26270 */
[----:B------:R-:W-:-:S02]  /*14d70*/  IADD3 R14, R248, 0x8, RZ ;  /* 0x00000008f80e7810 */ /* 0x000fc40007ffe0ff */
[----:B------:R-:W-:Y:S01]  /*14d80*/  IADD3 R10, R248, 0x18, RZ ;  /* 0x00000018f80a7810 */ /* 0x000fe20007ffe0ff */
[----:B----4-:R-:W-:Y:S01]  /*14d90*/  @!P3 IMAD.MOV.U32 R2, RZ, RZ, R0 ;  /* 0x000000ffff02b224 */ /* 0x010fe200078e0000 */
[----:B------:R-:W-:Y:S01]  /*14da0*/  SHF.R.S32.HI R14, RZ, 0x1f, R14 ;  /* 0x0000001fff0e7819 */ /* 0x000fe2000001140e */
[----:B-1----:R-:W-:Y:S01]  /*14db0*/  @!P3 IMAD.MOV.U32 R3, RZ, RZ, R4 ;  /* 0x000000ffff03b224 */ /* 0x002fe200078e0004 */
[----:B------:R-:W-:Y:S02]  /*14dc0*/  ISETP.GE.AND P0, PT, R10, c[0x0][0x3c8], PT ;  /* 0x0000f2000a007a0c */ /* 0x000fe40003f06270 */
[C---:B------:R-:W-:Y:S01]  /*14dd0*/  IADD3 R5, R248.reuse, 0x30, RZ ;  /* 0x00000030f8057810 */ /* 0x040fe20007ffe0ff */
[----:B------:R-:W-:Y:S01]  /*14de0*/  @!P3 IMAD.WIDE R2, R248, 0x4, R2 ;  /* 0x00000004f802b825 */ /* 0x000fe200078e0202 */
[----:B------:R-:W-:Y:S02]  /*14df0*/  SHF.R.S32.HI R15, RZ, 0x1f, R246 ;  /* 0x0000001fff0f7819 */ /* 0x000fe400000114f6 */
[----:B------:R-:W-:-:S02]  /*14e00*/  @!P1 LEA R6, P4, R12, R0, 0x2 ;  /* 0x000000000c069211 */ /* 0x000fc400078810ff */
[----:B------:R1:W-:Y:S01]  /*14e10*/  @!P3 ST.E.64 [R2.64], R116 ;  /* 0x000000740200b985 */ /* 0x0003e2000c101b08 */
[----:B------:R-:W-:Y:S02]  /*14e20*/  @!P2 LEA R8, P3, R11, R0, 0x2 ;  /* 0x000000000b08a211 */ /* 0x000fe400078610ff */
[----:B------:R-:W-:Y:S02]  /*14e30*/  ISETP.GE.AND P6, PT, R5, c[0x0][0x3c8], PT ;  /* 0x0000f20005007a0c */ /* 0x000fe40003fc6270 */
[----:B------:R-:W-:Y:S02]  /*14e40*/  @!P2 LEA.HI.X R9, R11, R4, R14, 0x2, P3 ;  /* 0x000000040b09a211 */ /* 0x000fe400018f140e */
[C---:B------:R-:W-:Y:S02]  /*14e50*/  IADD3 R14, R248.reuse, 0x10, RZ ;  /* 0x00000010f80e7810 */ /* 0x040fe40007ffe0ff */
[----:B------:R-:W-:Y:S01]  /*14e60*/  IADD3 R11, R248, 0x18, RZ ;  /* 0x00000018f80b7810 */ /* 0x000fe20007ffe0ff */
[----:B------:R2:W-:Y:S01]  /*14e70*/  @!P2 ST.E.64 [R8.64], R154 ;  /* 0x0000009a0800a985 */ /* 0x0005e2000c101b08 */
[----:B------:R-:W-:-:S02]  /*14e80*/  SHF.R.S32.HI R14, RZ, 0x1f, R14 ;  /* 0x0000001fff0e7819 */ /* 0x000fc4000001140e */
[----:B------:R-:W-:Y:S02]  /*14e90*/  SHF.R.S32.HI R11, RZ, 0x1f, R11 ;  /* 0x0000001fff0b7819 */ /* 0x000fe4000001140b */
[----:B------:R-:W-:Y:S02]  /*14ea0*/  @!P1 LEA.HI.X R7, R12, R4, R14, 0x2, P4 ;  /* 0x000000040c079211 */ /* 0x000fe400020f140e */
[----:B------:R-:W-:Y:S02]  /*14eb0*/  ISETP.GE.AND P4, PT, R247, c[0x0][0x3c8], PT ;  /* 0x0000f200f7007a0c */ /* 0x000fe40003f86270 */
[C---:B------:R-:W-:Y:S01]  /*14ec0*/  IADD3 R14, R248.reuse, 0x40, RZ ;  /* 0x00000040f80e7810 */ /* 0x040fe20007ffe0ff */
[----:B------:R3:W-:Y:S01]  /*14ed0*/  @!P1 ST.E.64 [R6.64], R124 ;  /* 0x0000007c06009985 */ /* 0x0007e2000c101b08 */
[C---:B------:R-:W-:Y:S02]  /*14ee0*/  IADD3 R12, R248.reuse, 0x30, RZ ;  /* 0x00000030f80c7810 */ /* 0x040fe40007ffe0ff */
[----:B------:R-:W-:-:S02]  /*14ef0*/  IADD3 R13, R248, 0x40, RZ ;  /* 0x00000040f80d7810 */ /* 0x000fc40007ffe0ff */
[----:B------:R-:W-:Y:S02]  /*14f00*/  SHF.R.S32.HI R12, RZ, 0x1f, R12 ;  /* 0x0000001fff0c7819 */ /* 0x000fe4000001140c */
[----:B------:R-:W-:Y:S02]  /*14f10*/  SHF.R.S32.HI R13, RZ, 0x1f, R13 ;  /* 0x0000001fff0d7819 */ /* 0x000fe4000001140d */
[----:B-1----:R-:W-:-:S04]  /*14f20*/  @!P0 LEA R2, P3, R10, R0, 0x2 ;  /* 0x000000000a028211 */ /* 0x002fc800078610ff */
[----:B------:R-:W-:Y:S02]  /*14f30*/  @!P0 LEA.HI.X R3, R10, R4, R11, 0x2, P3 ;  /* 0x000000040a038211 */ /* 0x000fe400018f140b */
[----:B------:R-:W-:Y:S02]  /*14f40*/  ISETP.GE.AND P3, PT, R246, c[0x0][0x3c8], PT ;  /* 0x0000f200f6007a0c */ /* 0x000fe40003f66270 */
[----:B------:R-:W-:Y:S01]  /*14f50*/  SHF.R.S32.HI R11, RZ, 0x1f, R247 ;  /* 0x0000001fff0b7819 */ /* 0x000fe200000114f7 */
[----:B------:R1:W-:Y:S01]  /*14f60*/  @!P0 ST.E.64 [R2.64], R120 ;  /* 0x0000007802008985 */ /* 0x0003e2000c101b08 */
[C---:B--2---:R-:W-:Y:S02]  /*14f70*/  @!P4 LEA R8, P0, R247.reuse, R0, 0x2 ;  /* 0x00000000f708c211 */ /* 0x044fe400078010ff */
[----:B------:R-:W-:Y:S02]  /*14f80*/  IADD3 R10, R248, 0x38, RZ ;  /* 0x00000038f80a7810 */ /* 0x000fe40007ffe0ff */
[----:B------:R-:W-:-:S02]  /*14f90*/  @!P4 LEA.HI.X R9, R247, R4, R11, 0x2, P0 ;  /* 0x00000004f709c211 */ /* 0x000fc400000f140b */
[----:B------:R-:W-:Y:S02]  /*14fa0*/  ISETP.GE.AND P0, PT, R246, c[0x0][0x3c8], PT ;  /* 0x0000f200f6007a0c */ /* 0x000fe40003f06270 */
[----:B------:R-:W-:Y:S02]  /*14fb0*/  ISETP.GE.AND P4, PT, R14, c[0x0][0x3c8], PT ;  /* 0x0000f2000e007a0c */ /* 0x000fe40003f86270 */
[----:B---3--:R-:W-:Y:S02]  /*14fc0*/  @!P3 LEA R6, P1, R246, R0, 0x2 ;  /* 0x00000000f606b211 */ /* 0x008fe400078210ff */
[----:B------:R-:W-:Y:S02]  /*14fd0*/  ISETP.GE.AND P5, PT, R10, c[0x0][0x3c8], PT ;  /* 0x0000f2000a007a0c */ /* 0x000fe40003fa6270 */
[----:B------:R-:W-:-:S04]  /*14fe0*/  IADD3 R11, R248, 0x48, RZ ;  /* 0x00000048f80b7810 */ /* 0x000fc80007ffe0ff */
[----:B------:R-:W-:-:S05]  /*14ff0*/  ISETP.GE.AND P3, PT, R11, c[0x0][0x3c8], PT ;  /* 0x0000f2000b007a0c */ /* 0x000fca0003f66270 */
[----:B------:R-:W-:Y:S02]  /*15000*/  @!P0 LEA.HI.X R7, R246, R4, R15, 0x2, P1 ;  /* 0x00000004f6078211 */ /* 0x000fe400008f140f */
[----:B------:R-:W-:Y:S02]  /*15010*/  ISETP.GE.AND P1, PT, R247, c[0x0][0x3c8], PT ;  /* 0x0000f200f7007a0c */ /* 0x000fe40003f26270 */
[----:B------:R-:W-:Y:S02]  /*15020*/  IADD3 R15, R248, 0x58, RZ ;  /* 0x00000058f80f7810 */ /* 0x000fe40007ffe0ff */
[----:B-1----:R-:W-:-:S04]  /*15030*/  @!P6 LEA R2, P2, R5, R0, 0x2 ;  /* 0x000000000502e211 */ /* 0x002fc800078410ff */
[----:B------:R-:W-:Y:S02]  /*15040*/  @!P6 LEA.HI.X R3, R5, R4, R12, 0x2, P2 ;  /* 0x000000040503e211 */ /* 0x000fe400010f140c */
[C---:B------:R-:W-:Y:S02]  /*15050*/  IADD3 R12, R248.reuse, 0x38, RZ ;  /* 0x00000038f80c7810 */ /* 0x040fe40007ffe0ff */
[----:B------:R-:W-:Y:S01]  /*15060*/  IADD3 R5, R248, 0x50, RZ ;  /* 0x00000050f8057810 */ /* 0x000fe20007ffe0ff */
[----:B------:R1:W-:Y:S01]  /*15070*/  @!P1 ST.E.64 [R8.64], R146 ;  /* 0x0000009208009985 */ /* 0x0003e2000c101b08 */
[----:B------:R-:W-:Y:S02]  /*15080*/  SHF.R.S32.HI R12, RZ, 0x1f, R12 ;  /* 0x0000001fff0c7819 */ /* 0x000fe4000001140c */
[----:B------:R-:W-:Y:S01]  /*15090*/  ISETP.GE.AND P1, PT, R15, c[0x0][0x3c8], PT ;  /* 0x0000f2000f007a0c */ /* 0x000fe20003f26270 */
[----:B------:R2:W-:Y:S01]  /*150a0*/  @!P0 ST.E.64 [R6.64], R128 ;  /* 0x0000008006008985 */ /* 0x0005e2000c101b08 */
[----:B------:R-:W-:-:S03]  /*150b0*/  ISETP.GE.AND P2, PT, R5, c[0x0][0x3c8], PT ;  /* 0x0000f20005007a0c */ /* 0x000fc60003f46270 */
[----:B------:R3:W-:Y:S01]  /*150c0*/  @!P6 ST.E.64 [R2.64], R22 ;  /* 0x000000160200e985 */ /* 0x0007e2000c101b08 */
[-C--:B-1----:R-:W-:Y:S02]  /*150d0*/  @!P5 LEA R8, P0, R10, R0.reuse, 0x2 ;  /* 0x000000000a08d211 */ /* 0x082fe400078010ff */
[----:B--2---:R-:W-:Y:S02]  /*150e0*/  @!P4 LEA R6, P6, R14, R0, 0x2 ;  /* 0x000000000e06c211 */ /* 0x004fe400078c10ff */
[----:B------:R-:W-:Y:S02]  /*150f0*/  @!P5 LEA.HI.X R9, R10, R4, R12, 0x2, P0 ;  /* 0x000000040a09d211 */ /* 0x000fe400000f140c */
[C---:B------:R-:W-:Y:S02]  /*15100*/  IADD3 R12, R248.reuse, 0x48, RZ ;  /* 0x00000048f80c7810 */ /* 0x040fe40007ffe0ff */
[----:B------:R-:W-:Y:S01]  /*15110*/  IADD3 R10, R248, 0x60, RZ ;  /* 0x00000060f80a7810 */ /* 0x000fe20007ffe0ff */
[----:B------:R1:W-:Y:S01]  /*15120*/  @!P5 ST.E.64 [R8.64], R150 ;  /* 0x000000960800d985 */ /* 0x0003e2000c101b08 */
[----:B------:R-:W-:-:S05]  /*15130*/  SHF.R.S32.HI R12, RZ, 0x1f, R12 ;  /* 0x0000001fff0c7819 */ /* 0x000fca000001140c */
[----:B---3--:R-:W-:-:S04]  /*15140*/  P2R R2, PR, RZ, 0x40 ;  /* 0x00000040ff027803 */ /* 0x008fc80000000000 */
[----:B------:R-:W-:Y:S02]  /*15150*/  ISETP.NE.AND P0, PT, R2, RZ, PT ;  /* 0x000000ff0200720c */ /* 0x000fe40003f05270 */
[C---:B------:R-:W-:Y:S02]  /*15160*/  @!P3 LEA R2, P6, R11.reuse, R0, 0x2 ;  /* 0x000000000b02b211 */ /* 0x040fe400078c10ff */
[-C--:B------:R-:W-:Y:S02]  /*15170*/  @!P4 LEA.HI.X R7, R14, R4.reuse, R13, 0x2, P0 ;  /* 0x000000040e07c211 */ /* 0x080fe400000f140d */
[----:B------:R-:W-:Y:S02]  /*15180*/  @!P3 LEA.HI.X R3, R11, R4, R12, 0x2, P6 ;  /* 0x000000040b03b211 */ /* 0x000fe400030f140c */
[----:B------:R-:W-:Y:S01]  /*15190*/  IADD3 R12, R248, 0x50, RZ ;  /* 0x00000050f80c7810 */ /* 0x000fe20007ffe0ff */
[----:B------:R2:W-:Y:S01]  /*151a0*/  @!P4 ST.E.64 [R6.64], R34 ;  /* 0x000000220600c985 */ /* 0x0005e2000c101b08 */
[----:B------:R-:W-:-:S02]  /*151b0*/  ISETP.GE.AND P0, PT, R10, c[0x0][0x3c8], PT ;  /* 0x0000f2000a007a0c */ /* 0x000fc40003f06270 */
[----:B------:R-:W-:Y:S01]  /*151c0*/  SHF.R.S32.HI R12, RZ, 0x1f, R12 ;  /* 0x0000001fff0c7819 */ /* 0x000fe2000001140c */
[----:B------:R3:W-:Y:S01]  /*151d0*/  @!P3 ST.E.64 [R2.64], R26 ;  /* 0x0000001a0200b985 */ /* 0x0007e2000c101b08 */
[C---:B------:R-:W-:Y:S02]  /*151e0*/  IADD3 R13, R248.reuse, 0x58, RZ ;  /* 0x00000058f80d7810 */ /* 0x040fe40007ffe0ff */
[C---:B------:R-:W-:Y:S02]  /*151f0*/  IADD3 R11, R248.reuse, 0x68, RZ ;  /* 0x00000068f80b7810 */ /* 0x040fe40007ffe0ff */
[----:B------:R-:W-:Y:S02]  /*15200*/  SHF.R.S32.HI R13, RZ, 0x1f, R13 ;  /* 0x0000001fff0d7819 */ /* 0x000fe4000001140d */
[----:B-1----:R-:W-:Y:S02]  /*15210*/  @!P2 LEA R8, P3, R5, R0, 0x2 ;  /* 0x000000000508a211 */ /* 0x002fe400078610ff */
[----:B------:R-:W-:-:S02]  /*15220*/  IADD3 R14, R248, 0x70, RZ ;  /* 0x00000070f80e7810 */ /* 0x000fc40007ffe0ff */
[----:B------:R-:W-:Y:S02]  /*15230*/  @!P2 LEA.HI.X R9, R5, R4, R12, 0x2, P3 ;  /* 0x000000040509a211 */ /* 0x000fe400018f140c */
[C---:B------:R-:W-:Y:S02]  /*15240*/  IADD3 R5, R248.reuse, 0x78, RZ ;  /* 0x00000078f8057810 */ /* 0x040fe40007ffe0ff */
[----:B------:R-:W-:Y:S01]  /*15250*/  IADD3 R12, R248, 0x60, RZ ;  /* 0x00000060f80c7810 */ /* 0x000fe20007ffe0ff */
[----:B------:R1:W-:Y:S01]  /*15260*/  @!P2 ST.E.64 [R8.64], R158 ;  /* 0x0000009e0800a985 */ /* 0x0003e2000c101b08 */
[----:B------:R-:W-:Y:S02]  /*15270*/  ISETP.GE.AND P5, PT, R11, c[0x0][0x3c8], PT ;  /* 0x0000f2000b007a0c */ /* 0x000fe40003fa6270 */
[----:B------:R-:W-:Y:S02]  /*15280*/  SHF.R.S32.HI R12, RZ, 0x1f, R12 ;  /* 0x0000001fff0c7819 */ /* 0x000fe4000001140c */
[----:B------:R-:W-:-:S02]  /*15290*/  ISETP.GE.AND P4, PT, R14, c[0x0][0x3c8], PT ;  /* 0x0000f2000e007a0c */ /* 0x000fc40003f86270 */
[----:B--2---:R-:W-:-:S13]  /*152a0*/  @!P1 LEA R6, P6, R15, R0, 0x2 ;  /* 0x000000000f069211 */ /* 0x004fda00078c10ff */
[----:B---3--:R-:W-:-:S04]  /*152b0*/  P2R R2, PR, RZ, 0x40 ;  /* 0x00000040ff027803 */ /* 0x008fc80000000000 */
[----:B------:R-:W-:Y:S02]  /*152c0*/  ISETP.NE.AND P3, PT, R2, RZ, PT ;  /* 0x000000ff0200720c */ /* 0x000fe40003f65270 */
[C---:B------:R-:W-:Y:S02]  /*152d0*/  @!P0 LEA R2, P6, R10.reuse, R0, 0x2 ;  /* 0x000000000a028211 */ /* 0x040fe400078c10ff */
[-C--:B------:R-:W-:Y:S02]  /*152e0*/  @!P1 LEA.HI.X R7, R15, R4.reuse, R13, 0x2, P3 ;  /* 0x000000040f079211 */ /* 0x080fe400018f140d */
[----:B------:R-:W-:Y:S02]  /*152f0*/  ISETP.GE.AND P3, PT, R5, c[0x0][0x3c8], PT ;  /* 0x0000f20005007a0c */ /* 0x000fe40003f66270 */
[----:B------:R-:W-:Y:S01]  /*15300*/  @!P0 LEA.HI.X R3, R10, R4, R12, 0x2, P6 ;  /* 0x000000040a038211 */ /* 0x000fe200030f140c */
[----:B------:R2:W-:Y:S01]  /*15310*/  @!P1 ST.E.64 [R6.64], R42 ;  /* 0x0000002a06009985 */ /* 0x0005e2000c101b08 */
[----:B------:R-:W-:-:S02]  /*15320*/  IADD3 R12, R248, 0x68, RZ ;  /* 0x00000068f80c7810 */ /* 0x000fc40007ffe0ff */
[C---:B------:R-:W-:Y:S01]  /*15330*/  IADD3 R13, R248.reuse, 0x88, RZ ;  /* 0x00000088f80d7810 */ /* 0x040fe20007ffe0ff */
[----:B------:R3:W-:Y:S01]  /*15340*/  @!P0 ST.E.64 [R2.64], R30 ;  /* 0x0000001e02008985 */ /* 0x0007e2000c101b08 */
[C---:B-1----:R-:W-:Y:S02]  /*15350*/  @!P5 LEA R8, P0, R11.reuse, R0, 0x2 ;  /* 0x000000000b08d211 */ /* 0x042fe400078010ff */
[----:B------:R-:W-:Y:S02]  /*15360*/  SHF.R.S32.HI R12, RZ, 0x1f, R12 ;  /* 0x0000001fff0c7819 */ /* 0x000fe4000001140c */
[----:B------:R-:W-:Y:S02]  /*15370*/  IADD3 R15, R248, 0x70, RZ ;  /* 0x00000070f80f7810 */ /* 0x000fe40007ffe0ff */
[----:B------:R-:W-:Y:S02]  /*15380*/  @!P5 LEA.HI.X R9, R11, R4, R12, 0x2, P0 ;  /* 0x000000040b09d211 */ /* 0x000fe400000f140c */
[----:B------:R-:W-:-:S02]  /*15390*/  SHF.R.S32.HI R15, RZ, 0x1f, R15 ;  /* 0x0000001fff0f7819 */ /* 0x000fc4000001140f */
[C---:B------:R-:W-:Y:S01]  /*153a0*/  IADD3 R12, R248.reuse, 0x78, RZ ;  /* 0x00000078f80c7810 */ /* 0x040fe20007ffe0ff */
[----:B------:R1:W-:Y:S01]  /*153b0*/  @!P5 ST.E.64 [R8.64], R166 ;  /* 0x000000a60800d985 */ /* 0x0003e2000c101b08 */
[----:B------:R-:W-:Y:S02]  /*153c0*/  IADD3 R10, R248, 0x80, RZ ;  /* 0x00000080f80a7810 */ /* 0x000fe40007ffe0ff */
[----:B------:R-:W-:Y:S02]  /*153d0*/  SHF.R.S32.HI R12, RZ, 0x1f, R12 ;  /* 0x0000001fff0c7819 */ /* 0x000fe4000001140c */
[----:B------:R-:W-:Y:S02]  /*153e0*/  ISETP.GE.AND P2, PT, R10, c[0x0][0x3c8], PT ;  /* 0x0000f2000a007a0c */ /* 0x000fe40003f46270 */
[----:B------:R-:W-:-:S04]  /*153f0*/  IADD3 R11, R248, 0x90, RZ ;  /* 0x00000090f80b7810 */ /* 0x000fc80007ffe0ff */
[----:B------:R-:W-:Y:S02]  /*15400*/  ISETP.GE.AND P0, PT, R11, c[0x0][0x3c8], PT ;  /* 0x0000f2000b007a0c */ /* 0x000fe40003f06270 */
[CC--:B--2---:R-:W-:Y:S02]  /*15410*/  @!P4 LEA R6, P6, R14.reuse, R0.reuse, 0x2 ;  /* 0x000000000e06c211 */ /* 0x0c4fe400078c10ff */
[----:B---3--:R-:W-:Y:S02]  /*15420*/  @!P3 LEA R2, P1, R5, R0, 0x2 ;  /* 0x000000000502b211 */ /* 0x008fe400078210ff */
[----:B------:R-:W-:Y:S02]  /*15430*/  @!P4 LEA.HI.X R7, R14, R4, R15, 0x2, P6 ;  /* 0x000000040e07c211 */ /* 0x000fe400030f140f */
[C---:B------:R-:W-:Y:S02]  /*15440*/  IADD3 R14, R248.reuse, 0xa0, RZ ;  /* 0x000000a0f80e7810 */ /* 0x040fe40007ffe0ff */
[----:B------:R-:W-:Y:S01]  /*15450*/  IADD3 R15, R248, 0x88, RZ ;  /* 0x00000088f80f7810 */ /* 0x000fe20007ffe0ff */
[----:B------:R2:W-:Y:S01]  /*15460*/  @!P4 ST.E.64 [R6.64], R50 ;  /* 0x000000320600c985 */ /* 0x0005e2000c101b08 */
[----:B------:R-:W-:-:S02]  /*15470*/  ISETP.GE.AND P4, PT, R14, c[0x0][0x3c8], PT ;  /* 0x0000f2000e007a0c */ /* 0x000fc40003f86270 */
[----:B------:R-:W-:-:S03]  /*15480*/  SHF.R.S32.HI R15, RZ, 0x1f, R15 ;  /* 0x0000001fff0f7819 */ /* 0x000fc6000001140f */
[----:B------:R-:W-:Y:S02]  /*15490*/  P2R R3, PR, RZ, 0x2 ;  /* 0x00000002ff037803 */ /* 0x000fe40000000000 */
[----:B------:R-:W-:Y:S02]  /*154a0*/  ISETP.GE.AND P1, PT, R13, c[0x0][0x3c8], PT ;  /* 0x0000f2000d007a0c */ /* 0x000fe40003f26270 */
[----:B------:R-:W-:-:S04]  /*154b0*/  ISETP.NE.AND P6, PT, R3, RZ, PT ;  /* 0x000000ff0300720c */ /* 0x000fc80003fc5270 */
[----:B------:R-:W-:Y:S02]  /*154c0*/  @!P3 LEA.HI.X R3, R5, R4, R12, 0x2, P6 ;  /* 0x000000040503b211 */ /* 0x000fe400030f140c */
[C---:B------:R-:W-:Y:S02]  /*154d0*/  IADD3 R12, R248.reuse, 0x80, RZ ;  /* 0x00000080f80c7810 */ /* 0x040fe40007ffe0ff */
[----:B------:R-:W-:Y:S01]  /*154e0*/  IADD3 R5, R248, 0x98, RZ ;  /* 0x00000098f8057810 */ /* 0x000fe20007ffe0ff */
[----:B------:R3:W-:Y:S01]  /*154f0*/  @!P3 ST.E.64 [R2.64], R38 ;  /* 0x000000260200b985 */ /* 0x0007e2000c101b08 */
[----:B-1----:R-:W-:Y:S02]  /*15500*/  @!P2 LEA R8, P3, R10, R0, 0x2 ;  /* 0x000000000a08a211 */ /* 0x002fe400078610ff */
[----:B------:R-:W-:Y:S02]  /*15510*/  SHF.R.S32.HI R12, RZ, 0x1f, R12 ;  /* 0x0000001fff0c7819 */ /* 0x000fe4000001140c */
[----:B------:R-:W-:-:S02]  /*15520*/  ISETP.GE.AND P5, PT, R5, c[0x0][0x3c8], PT ;  /* 0x0000f20005007a0c */ /* 0x000fc40003fa6270 */
[----:B------:R-:W-:Y:S02]  /*15530*/  @!P2 LEA.HI.X R9, R10, R4, R12, 0x2, P3 ;  /* 0x000000040a09a211 */ /* 0x000fe400018f140c */
[C---:B------:R-:W-:Y:S02]  /*15540*/  IADD3 R12, R248.reuse, 0x90, RZ ;  /* 0x00000090f80c7810 */ /* 0x040fe40007ffe0ff */
[----:B--2---:R-:W-:Y:S01]  /*15550*/  @!P1 LEA R6, P6, R13, R0, 0x2 ;  /* 0x000000000d069211 */ /* 0x004fe200078c10ff */
[----:B------:R1:W-:Y:S01]  /*15560*/  @!P2 ST.E.64 [R8.64], R168 ;  /* 0x000000a80800a985 */ /* 0x0003e2000c101b08 */
[----:B------:R-:W-:Y:S02]  /*15570*/  SHF.R.S32.HI R12, RZ, 0x1f, R12 ;  /* 0x0000001fff0c7819 */ /* 0x000fe4000001140c */
[----:B------:R-:W-:-:S09]  /*15580*/  IADD3 R10, R248, 0xa8, RZ ;  /* 0x000000a8f80a7810 */ /* 0x000fd20007ffe0ff */
[----:B---3--:R-:W-:-:S04]  /*15590*/  P2R R2, PR, RZ, 0x40 ;  /* 0x00000040ff027803 */ /* 0x008fc80000000000 */
[----:B------:R-:W-:Y:S02]  /*155a0*/  ISETP.NE.AND P3, PT, R2, RZ, PT ;  /* 0x000000ff0200720c */ /* 0x000fe40003f65270 */
[----:B------:R-:W-:Y:S02]  /*155b0*/  @!P0 LEA R2, P6, R11, R0, 0x2 ;  /* 0x000000000b028211 */ /* 0x000fe400078c10ff */
[-C--:B------:R-:W-:Y:S02]  /*155c0*/  @!P1 LEA.HI.X R7, R13, R4.reuse, R15, 0x2, P3 ;  /* 0x000000040d079211 */ /* 0x080fe400018f140f */
[----:B------:R-:W-:Y:S02]  /*155d0*/  @!P0 LEA.HI.X R3, R11, R4, R12, 0x2, P6 ;  /* 0x000000040b038211 */ /* 0x000fe400030f140c */
[C---:B------:R-:W-:Y:S01]  /*155e0*/  IADD3 R12, R248.reuse, 0x98, RZ ;  /* 0x00000098f80c7810 */ /* 0x040fe20007ffe0ff */
[----:B------:R2:W-:Y:S01]  /*155f0*/  @!P1 ST.E.64 [R6.64], R58 ;  /* 0x0000003a06009985 */ /* 0x0005e2000c101b08 */
[----:B------:R-:W-:-:S02]  /*15600*/  IADD3 R13, R248, 0xb8, RZ ;  /* 0x000000b8f80d7810 */ /* 0x000fc40007ffe0ff */
[----:B------:R-:W-:Y:S01]  /*15610*/  ISETP.GE.AND P3, PT, R10, c[0x0][0x3c8], PT ;  /* 0x0000f2000a007a0c */ /* 0x000fe20003f66270 */
[----:B------:R3:W-:Y:S01]  /*15620*/  @!P0 ST.E.64 [R2.64], R46 ;  /* 0x0000002e02008985 */ /* 0x0007e2000c101b08 */
[----:B-1----:R-:W-:Y:S02]  /*15630*/  @!P5 LEA R8, P0, R5, R0, 0x2 ;  /* 0x000000000508d211 */ /* 0x002fe400078010ff */
[----:B------:R-:W-:Y:S02]  /*15640*/  SHF.R.S32.HI R12, RZ, 0x1f, R12 ;  /* 0x0000001fff0c7819 */ /* 0x000fe4000001140c */
[----:B------:R-:W-:Y:S02]  /*15650*/  IADD3 R15, R248, 0xa0, RZ ;  /* 0x000000a0f80f7810 */ /* 0x000fe40007ffe0ff */
[----:B------:R-:W-:Y:S02]  /*15660*/  ISETP.GE.AND P1, PT, R13, c[0x0][0x3c8], PT ;  /* 0x0000f2000d007a0c */ /* 0x000fe40003f26270 */
[----:B------:R-:W-:-:S02]  /*15670*/  @!P5 LEA.HI.X R9, R5, R4, R12, 0x2, P0 ;  /* 0x000000040509d211 */ /* 0x000fc400000f140c */
[C---:B------:R-:W-:Y:S02]  /*15680*/  IADD3 R11, R248.reuse, 0xb0, RZ ;  /* 0x000000b0f80b7810 */ /* 0x040fe40007ffe0ff */
[----:B------:R-:W-:Y:S01]  /*15690*/  SHF.R.S32.HI R15, RZ, 0x1f, R15 ;  /* 0x0000001fff0f7819 */ /* 0x000fe2000001140f */
[----:B------:R1:W-:Y:S01]  /*156a0*/  @!P5 ST.E.64 [R8.64], R170 ;  /* 0x000000aa0800d985 */ /* 0x0003e2000c101b08 */
[C---:B------:R-:W-:Y:S02]  /*156b0*/  IADD3 R12, R248.reuse, 0xa8, RZ ;  /* 0x000000a8f80c7810 */ /* 0x040fe40007ffe0ff */
[----:B------:R-:W-:Y:S02]  /*156c0*/  ISETP.GE.AND P2, PT, R11, c[0x0][0x3c8], PT ;  /* 0x0000f2000b007a0c */ /* 0x000fe40003f46270 */
[----:B------:R-:W-:Y:S02]  /*156d0*/  SHF.R.S32.HI R12, RZ, 0x1f, R12 ;  /* 0x0000001fff0c7819 */ /* 0x000fe4000001140c */
[----:B------:R-:W-:-:S02]  /*156e0*/  IADD3 R5, R248, 0xc0, RZ ;  /* 0x000000c0f8057810 */ /* 0x000fc40007ffe0ff */
[----:B--2---:R-:W-:-:S13]  /*156f0*/  @!P4 LEA R6, P6, R14, R0, 0x2 ;  /* 0x000000000e06c211 */ /* 0x004fda00078c10ff */
[----:B---3--:R-:W-:-:S04]  /*15700*/  P2R R2, PR, RZ, 0x40 ;  /* 0x00000040ff027803 */ /* 0x008fc80000000000 */
[----:B------:R-:W-:Y:S02]  /*15710*/  ISETP.NE.AND P0, PT, R2, RZ, PT ;  /* 0x000000ff0200720c */ /* 0x000fe40003f05270 */
[----:B------:R-:W-:Y:S02]  /*15720*/  @!P3 LEA R2, P6, R10, R0, 0x2 ;  /* 0x000000000a02b211 */ /* 0x000fe400078c10ff */
[-C--:B------:R-:W-:Y:S02]  /*15730*/  @!P4 LEA.HI.X R7, R14, R4.reuse, R15, 0x2, P0 ;  /* 0x000000040e07c211 */ /* 0x080fe400000f140f */
[----:B------:R-:W-:Y:S02]  /*15740*/  @!P3 LEA.HI.X R3, R10, R4, R12, 0x2, P6 ;  /* 0x000000040a03b211 */ /* 0x000fe400030f140c */
[----:B------:R-:W-:Y:S01]  /*15750*/  ISETP.GE.AND P0, PT, R5, c[0x0][0x3c8], PT ;  /* 0x0000f20005007a0c */ /* 0x000fe20003f06270 */
[----:B------:R2:W-:Y:S01]  /*15760*/  @!P4 ST.E.64 [R6.64], R70 ;  /* 0x000000460600c985 */ /* 0x0005e2000c101b08 */
[----:B------:R-:W-:-:S02]  /*15770*/  IADD3 R14, R248, 0xb0, RZ ;  /* 0x000000b0f80e7810 */ /* 0x000fc40007ffe0ff */
[----:B------:R-:W-:Y:S01]  /*15780*/  IADD3 R12, R248, 0xc8, RZ ;  /* 0x000000c8f80c7810 */ /* 0x000fe20007ffe0ff */
[----:B------:R3:W-:Y:S01]  /*15790*/  @!P3 ST.E.64 [R2.64], R54 ;  /* 0x000000360200b985 */ /* 0x0007e2000c101b08 */
[C---:B-1----:R-:W-:Y:S02]  /*157a0*/  @!P2 LEA R8, P3, R11.reuse, R0, 0x2 ;  /* 0x000000000b08a211 */ /* 0x042fe400078610ff */
[----:B------:R-:W-:Y:S02]  /*157b0*/  SHF.R.S32.HI R14, RZ, 0x1f, R14 ;  /* 0x0000001fff0e7819 */ /* 0x000fe4000001140e */
[----:B------:R-:W-:Y:S02]  /*157c0*/  ISETP.GE.AND P5, PT, R12, c[0x0][0x3c8], PT ;  /* 0x0000f2000c007a0c */ /* 0x000fe40003fa6270 */
[----:B------:R-:W-:Y:S02]  /*157d0*/  @!P2 LEA.HI.X R9, R11, R4, R14, 0x2, P3 ;  /* 0x000000040b09a211 */ /* 0x000fe400018f140e */
[----:B------:R-:W-:-:S02]  /*157e0*/  IADD3 R11, R248, 0xc0, RZ ;  /* 0x000000c0f80b7810 */ /* 0x000fc40007ffe0ff */
[C---:B------:R-:W-:Y:S01]  /*157f0*/  IADD3 R14, R248.reuse, 0xb8, RZ ;  /* 0x000000b8f80e7810 */ /* 0x040fe20007ffe0ff */
[----:B------:R-:W-:Y:S01]  /*15800*/  @!P2 ST.E.64 [R8.64], R94 ;  /* 0x0000005e0800a985 */ /* 0x000fe2000c101b08 */
[----:B------:R-:W-:Y:S02]  /*15810*/  IADD3 R10, R248, 0xd0, RZ ;  /* 0x000000d0f80a7810 */ /* 0x000fe40007ffe0ff */
[----:B------:R-:W-:Y:S02]  /*15820*/  SHF.R.S32.HI R11, RZ, 0x1f, R11 ;  /* 0x0000001fff0b7819 */ /* 0x000fe4000001140b */
[----:B------:R-:W-:Y:S02]  /*15830*/  SHF.R.S32.HI R14, RZ, 0x1f, R14 ;  /* 0x0000001fff0e7819 */ /* 0x000fe4000001140e */
[----:B------:R-:W-:Y:S02]  /*15840*/  ISETP.GE.AND P2, PT, R252, c[0x0][0x3c8], PT ;  /* 0x0000f200fc007a0c */ /* 0x000fe40003f46270 */
[----:B--2---:R-:W-:-:S02]  /*15850*/  @!P1 LEA R6, P4, R13, R0, 0x2 ;  /* 0x000000000d069211 */ /* 0x004fc400078810ff */
[----:B---3--:R-:W-:-:S11]  /*15860*/  @!P0 LEA R2, P6, R5, R0, 0x2 ;  /* 0x0000000005028211 */ /* 0x008fd600078c10ff */
[----:B------:R-:W-:Y:S02]  /*15870*/  P2R R3, PR, RZ, 0x10 ;  /* 0x00000010ff037803 */ /* 0x000fe40000000000 */
[----:B------:R-:W-:Y:S02]  /*15880*/  ISETP.GE.AND P4, PT, R10, c[0x0][0x3c8], PT ;  /* 0x0000f2000a007a0c */ /* 0x000fe40003f86270 */
[----:B------:R-:W-:Y:S02]  /*15890*/  ISETP.NE.AND P3, PT, R3, RZ, PT ;  /* 0x000000ff0300720c */ /* 0x000fe40003f65270 */
[-C--:B------:R-:W-:Y:S02]  /*158a0*/  @!P0 LEA.HI.X R3, R5, R4.reuse, R11, 0x2, P6 ;  /* 0x0000000405038211 */ /* 0x080fe400030f140b */
[----:B------:R-:W-:Y:S02]  /*158b0*/  @!P1 LEA.HI.X R7, R13, R4, R14, 0x2, P3 ;  /* 0x000000040d079211 */ /* 0x000fe400018f140e */
[----:B------:R-:W-:-:S02]  /*158c0*/  IADD3 R5, R248, 0xd8, RZ ;  /* 0x000000d8f8057810 */ /* 0x000fc40007ffe0ff */
[C---:B------:R-:W-:Y:S01]  /*158d0*/  IADD3 R13, R248.reuse, 0xc8, RZ ;  /* 0x000000c8f80d7810 */ /* 0x040fe20007ffe0ff */
[----:B------:R1:W-:Y:S01]  /*158e0*/  @!P1 ST.E.64 [R6.64], R78 ;  /* 0x0000004e06009985 */ /* 0x0003e2000c101b08 */
[----:B------:R-:W-:Y:S02]  /*158f0*/  ISETP.GE.AND P3, PT, R5, c[0x0][0x3c8], PT ;  /* 0x0000f20005007a0c */ /* 0x000fe40003f66270 */
[----:B------:R-:W-:Y:S01]  /*15900*/  SHF.R.S32.HI R13, RZ, 0x1f, R13 ;  /* 0x0000001fff0d7819 */ /* 0x000fe2000001140d */
[----:B------:R2:W-:Y:S01]  /*15910*/  @!P0 ST.E.64 [R2.64], R62 ;  /* 0x0000003e02008985 */ /* 0x0005e2000c101b08 */
[----:B------:R-:W-:Y:S02]  /*15920*/  IADD3 R11, R248, 0xd0, RZ ;  /* 0x000000d0f80b7810 */ /* 0x000fe40007ffe0ff */
[----:B------:R-:W-:Y:S02]  /*15930*/  ISETP.GE.AND P1, PT, R251, c[0x0][0x3c8], PT ;  /* 0x0000f200fb007a0c */ /* 0x000fe40003f26270 */
[----:B------:R-:W-:-:S02]  /*15940*/  SHF.R.S32.HI R11, RZ, 0x1f, R11 ;  /* 0x0000001fff0b7819 */ /* 0x000fc4000001140b */
[----:B-1----:R-:W-:-:S04]  /*15950*/  @!P5 LEA R6, P0, R12, R0, 0x2 ;  /* 0x000000000c06d211 */ /* 0x002fc800078010ff */
[----:B------:R-:W-:Y:S02]  /*15960*/  @!P5 LEA.HI.X R7, R12, R4, R13, 0x2, P0 ;  /* 0x000000040c07d211 */ /* 0x000fe400000f140d */
[----:B--2---:R-:W-:Y:S02]  /*15970*/  @!P4 LEA R2, P6, R10, R0, 0x2 ;  /* 0x000000000a02c211 */ /* 0x004fe400078c10ff */
[----:B------:R-:W-:Y:S01]  /*15980*/  ISETP.GE.AND P0, PT, R250, c[0x0][0x3c8], PT ;  /* 0x0000f200fa007a0c */ /* 0x000fe20003f06270 */
[----:B------:R-:W-:Y:S01]  /*15990*/  @!P5 ST.E.64 [R6.64], R82 ;  /* 0x000000520600d985 */ /* 0x000fe2000c101b08 */
[----:B------:R-:W-:Y:S02]  /*159a0*/  @!P4 LEA.HI.X R3, R10, R4, R11, 0x2, P6 ;  /* 0x000000040a03c211 */ /* 0x000fe400030f140b */
[-C--:B------:R-:W-:Y:S02]  /*159b0*/  @!P3 LEA R10, P5, R5, R0.reuse, 0x2 ;  /* 0x00000000050ab211 */ /* 0x080fe400078a10ff */
[----:B------:R-:W-:Y:S01]  /*159c0*/  IADD3 R12, R248, 0xd8, RZ ;  /* 0x000000d8f80c7810 */ /* 0x000fe20007ffe0ff */
[----:B------:R1:W-:Y:S01]  /*159d0*/  @!P4 ST.E.64 [R2.64], R86 ;  /* 0x000000560200c985 */ /* 0x0003e2000c101b08 */
[----:B------:R-:W-:-:S02]  /*159e0*/  @!P2 LEA R8, P6, R252, R0, 0x2 ;  /* 0x00000000fc08a211 */ /* 0x000fc400078c10ff */
[----:B------:R-:W-:Y:S02]  /*159f0*/  SHF.R.S32.HI R12, RZ, 0x1f, R12 ;  /* 0x0000001fff0c7819 */ /* 0x000fe4000001140c */
[----:B------:R-:W-:-:S04]  /*15a00*/  SHF.R.S32.HI R13, RZ, 0x1f, R252 ;  /* 0x0000001fff0d7819 */ /* 0x000fc800000114fc */
[----:B------:R-:W-:Y:S02]  /*15a10*/  @!P2 LEA.HI.X R9, R252, R4, R13, 0x2, P6 ;  /* 0x00000004fc09a211 */ /* 0x000fe400030f140d */
[----:B-1----:R-:W-:Y:S02]  /*15a20*/  P2R R2, PR, RZ, 0x20 ;  /* 0x00000020ff027803 */ /* 0x002fe40000000000 */
[----:B------:R-:W-:Y:S02]  /*15a30*/  @!P1 LEA R6, P5, R251, R0, 0x2 ;  /* 0x00000000fb069211 */ /* 0x000fe400078a10ff */
[----:B------:R-:W-:-:S04]  /*15a40*/  ISETP.NE.AND P4, PT, R2, RZ, PT ;  /* 0x000000ff0200720c */ /* 0x000fc80003f85270 */
[----:B------:R-:W-:Y:S02]  /*15a50*/  @!P3 LEA.HI.X R11, R5, R4, R12, 0x2, P4 ;  /* 0x00000004050bb211 */ /* 0x000fe400020f140c */
[----:B------:R-:W-:Y:S02]  /*15a60*/  SHF.R.S32.HI R12, RZ, 0x1f, R251 ;  /* 0x0000001fff0c7819 */ /* 0x000fe400000114fb */
[----:B------:R-:W-:Y:S01]  /*15a70*/  SHF.R.S32.HI R5, RZ, 0x1f, R250 ;  /* 0x0000001fff057819 */ /* 0x000fe200000114fa */
[----:B------:R1:W-:Y:S01]  /*15a80*/  @!P3 ST.E.64 [R10.64], R106 ;  /* 0x0000006a0a00b985 */ /* 0x0003e2000c101b08 */
[C---:B------:R-:W-:Y:S02]  /*15a90*/  @!P0 LEA R2, P4, R250.reuse, R0, 0x2 ;  /* 0x00000000fa028211 */ /* 0x040fe400078810ff */
[-C--:B------:R-:W-:Y:S01]  /*15aa0*/  @!P1 LEA.HI.X R7, R251, R4.reuse, R12, 0x2, P5 ;  /* 0x00000004fb079211 */ /* 0x080fe200028f140c */
[----:B------:R1:W-:Y:S01]  /*15ab0*/  @!P2 ST.E.64 [R8.64], R102 ;  /* 0x000000660800a985 */ /* 0x0003e2000c101b08 */
[----:B------:R-:W-:-:S03]  /*15ac0*/  @!P0 LEA.HI.X R3, R250, R4, R5, 0x2, P4 ;  /* 0x00000004fa038211 */ /* 0x000fc600020f1405 */
[----:B------:R1:W-:Y:S04]  /*15ad0*/  @!P1 ST.E.64 [R6.64], R90 ;  /* 0x0000005a06009985 */ /* 0x0003e8000c101b08 */
[----:B------:R1:W-:Y:S01]  /*15ae0*/  @!P0 ST.E.64 [R2.64], R74 ;  /* 0x0000004a02008985 */ /* 0x0003e2000c101b08 */
[----:B------:R-:W-:-:S13]  /*15af0*/  ISETP.GE.AND P0, PT, R249, c[0x0][0x3c8], PT ;  /* 0x0000f200f9007a0c */ /* 0x000fda0003f06270 */
[----:B------:R-:W-:Y:S05]  /*15b00*/  @P0 BRA `(.L_x_294) ;  /* 0x00000d1000000947 */ /* 0x000fea0003800000 */
[----:B------:R-:W-:Y:S02]  /*15b10*/  SHF.R.S32.HI R5, RZ, 0x1f, R249 ;  /* 0x0000001fff057819 */ /* 0x000fe400000114f9 */
[----:B-1----:R-:W-:-:S04]  /*15b20*/  LEA R2, P0, R249, R0, 0x2 ;  /* 0x00000000f9027211 */ /* 0x002fc800078010ff */
[----:B------:R-:W-:-:S05]  /*15b30*/  LEA.HI.X R3, R249, R4, R5, 0x2, P0 ;  /* 0x00000004f9037211 */ /* 0x000fca00000f1405 */
[----:B------:R1:W-:Y:S01]  /*15b40*/  ST.E.64 [R2.64], R66 ;  /* 0x0000004202007985 */ /* 0x0003e2000c101b08 */
[----:B------:R-:W-:Y:S05]  /*15b50*/  BRA `(.L_x_294) ;  /* 0x00000cc000007947 */ /* 0x000fea0003800000 */
.L_x_279:
[----:B------:R-:W-:Y:S01]  /*15b60*/  ISETP.NE.U32.AND P0, PT, RZ, c[0x0][0x508], PT ;  /* 0x00014200ff007a0c */ /* 0x000fe20003f05070 */
[----:B------:R-:W-:Y:S01]  /*15b70*/  IMAD.MOV.U32 R6, RZ, RZ, RZ ;  /* 0x000000ffff067224 */ /* 0x000fe200078e00ff */
[----:B------:R-:W-:Y:S01]  /*15b80*/  ISETP.NE.U32.AND P3, PT, RZ, c[0x0][0x500], PT ;  /* 0x00014000ff007a0c */ /* 0x000fe20003f65070 */
[----:B------:R-:W-:Y:S01]  /*15b90*/  IMAD.MOV.U32 R20, RZ, RZ, c[0x0][0x388] ;  /* 0x0000e200ff147624 */ /* 0x000fe200078e00ff */
[----:B------:R-:W-:Y:S02]  /*15ba0*/  ISETP.NE.AND.EX P2, PT, RZ, c[0x0][0x50c], PT, P0 ;  /* 0x00014300ff007a0c */ /* 0x000fe40003f45300 */
[----:B------:R-:W-:Y:S02]  /*15bb0*/  ISETP.NE.AND.EX P3, PT, RZ, c[0x0][0x504], PT, P3 ;  /* 0x00014100ff007a0c */ /* 0x000fe40003f65330 */
[----:B------:R-:W-:-:S04]  /*15bc0*/  IADD3 R2, P1, R227, c[0x0][0x500], RZ ;  /* 0x00014000e3027a10 */ /* 0x000fc80007f3e0ff */
[----:B------:R-:W-:-:S05]  /*15bd0*/  IADD3.X R3, R232, c[0x0][0x504], RZ, P1, !PT ;  /* 0x00014100e8037a10 */ /* 0x000fca0000ffe4ff */
[----:B-1----:R-:W-:Y:S02]  /*15be0*/  @P2 IADD3 R4, P0, R227, c[0x0][0x508], RZ ;  /* 0x00014200e3042a10 */ /* 0x002fe40007f1e0ff */
[----:B------:R1:W5:Y:S02]  /*15bf0*/  @P3 LDG.E R6, [R2.64] ;  /* 0x0000000802063981 */ /* 0x000364000c1e1900 */
[----:B------:R-:W-:-:S05]  /*15c00*/  @P2 IADD3.X R5, R232, c[0x0][0x50c], RZ, P0, !PT ;  /* 0x00014300e8052a10 */ /* 0x000fca00007fe4ff */
[----:B------:R1:W5:Y:S01]  /*15c10*/  @P2 LDG.E R20, [R4.64] ;  /* 0x0000000804142981 */ /* 0x000362000c1e1900 */
[----:B------:R-:W-:-:S04]  /*15c20*/  ISETP.NE.AND P0, PT, R238, RZ, PT ;  /* 0x000000ffee00720c */ /* 0x000fc80003f05270 */
[----:B------:R-:W-:Y:S01]  /*15c30*/  SEL R19, R238, c[0x0][0x3d4], P0 ;  /* 0x0000f500ee137a07 */ /* 0x000fe20000000000 */
[----:B------:R-:W-:Y:S05]  /*15c40*/  @P2 BRA `(.L_x_300) ;  /* 0x0000004000002947 */ /* 0x000fea0003800000 */
[----:B------:R-:W-:Y:S05]  /*15c50*/  @!P3 BRA `(.L_x_300) ;  /* 0x000000300000b947 */ /* 0x000fea0003800000 */
[----:B------:R2:W3:Y:S04]  /*15c60*/  LDG.E R0, [R2.64] ;  /* 0x0000000802007981 */ /* 0x0004e8000c1e1900 */
[----:B-12---:R-:W3:Y:S02]  /*15c70*/  LDG.E R2, [R2.64+0x4] ;  /* 0x0000040802027981 */ /* 0x006ee4000c1e1900 */
[----:B---3-5:R-:W-:Y:S02]  /*15c80*/  IADD3 R20, -R0, R2, RZ ;  /* 0x0000000200147210 */ /* 0x028fe40007ffe1ff */
.L_x_300:
[----:B-1----:R-:W1:Y:S01]  /*15c90*/  S2R R2, SR_TID.X ;  /* 0x0000000000027919 */ /* 0x002e620000002100 */
[----:B------:R-:W-:Y:S01]  /*15ca0*/  BSSY B0, `(.L_x_301) ;  /* 0x0000036000007945 */ /* 0x000fe20003800000 */
[----:B------:R-:W-:Y:S02]  /*15cb0*/  LOP3.LUT R12, R230, 0xffff, RZ, 0xc0, !PT ;  /* 0x0000ffffe60c7812 */ /* 0x000fe400078ec0ff */
[----:B------:R-:W-:-:S02]  /*15cc0*/  SEL R13, R233, RZ, !P3 ;  /* 0x000000ffe90d7207 */ /* 0x000fc40005800000 */
[----:B------:R-:W-:Y:S02]  /*15cd0*/  SEL R21, R235, RZ, !P3 ;  /* 0x000000ffeb157207 */ /* 0x000fe40005800000 */
[----:B-----5:R-:W-:Y:S02]  /*15ce0*/  SHF.R.S32.HI R18, RZ, 0x1f, R6 ;  /* 0x0000001fff127819 */ /* 0x020fe40000011406 */
[----:B-1----:R-:W-:-:S13]  /*15cf0*/  ISETP.GT.AND P0, PT, R2, 0x7f, PT ;  /* 0x0000007f0200780c */ /* 0x002fda0003f04270 */
[----:B------:R-:W-:Y:S05]  /*15d00*/  @P0 BRA `(.L_x_302) ;  /* 0x000002f000000947 */ /* 0x000fea0003800000 */
[----:B------:R-:W-:Y:S01]  /*15d10*/  IMAD R0, R20, c[0x0][0x4e8], RZ ;  /* 0x00013a0014007a24 */ /* 0x000fe200078e02ff */
[----:B------:R-:W-:-:S04]  /*15d20*/  LEA R16, R229, R2, 0x7 ;  /* 0x00000002e5107211 */ /* 0x000fc800078e38ff */
[----:B------:R-:W-:-:S13]  /*15d30*/  ISETP.GE.AND P0, PT, R16, R0, PT ;  /* 0x000000001000720c */ /* 0x000fda0003f06270 */
[----:B------:R-:W-:Y:S05]  /*15d40*/  @P0 BRA `(.L_x_302) ;  /* 0x000002b000000947 */ /* 0x000fea0003800000 */
[----:B------:R-:W-:Y:S01]  /*15d50*/  IMAD.MOV.U32 R0, RZ, RZ, 0x368 ;  /* 0x00000368ff007424 */ /* 0x000fe200078e00ff */
[----:B------:R-:W-:-:S04]  /*15d60*/  ISETP.GT.AND P2, PT, R19, 0x1, PT ;  /* 0x000000011300780c */ /* 0x000fc80003f44270 */
[----:B------:R-:W-:-:S04]  /*15d70*/  SEL R0, R0, 0x328, P2 ;  /* 0x0000032800007807 */ /* 0x000fc80001000000 */
[----:B------:R1:W2:Y:S08]  /*15d80*/  LDC.64 R8, c[0x0][R0+0x170] ;  /* 0x00005c0000087b82 */ /* 0x0002b00000000a00 */
[----:B------:R1:W3:Y:S08]  /*15d90*/  LDC.64 R4, c[0x0][R0+0x168] ;  /* 0x00005a0000047b82 */ /* 0x0002f00000000a00 */
[----:B------:R1:W4:Y:S08]  /*15da0*/  LDC.64 R14, c[0x0][R0+0x178] ;  /* 0x00005e00000e7b82 */ /* 0x0003300000000a00 */
[----:B------:R1:W5:Y:S02]  /*15db0*/  LDC.64 R10, c[0x0][R0+0x160] ;  /* 0x00005800000a7b82 */ /* 0x0003640000000a00 */
[----:B-1----:R-:W-:-:S02]  /*15dc0*/  IMAD.MOV.U32 R0, RZ, RZ, c[0x0][0x4e8] ;  /* 0x00013a00ff007624 */ /* 0x002fc400078e00ff */
[-C--:B--2---:R-:W-:Y:S02]  /*15dd0*/  IMAD R7, R9, R13.reuse, RZ ;  /* 0x0000000d09077224 */ /* 0x084fe400078e02ff */
[----:B------:R-:W-:Y:S01]  /*15de0*/  IMAD.WIDE.U32 R2, R8, R13, RZ ;  /* 0x0000000d08027225 */ /* 0x000fe200078e00ff */
[----:B------:R-:W-:Y:S02]  /*15df0*/  ISETP.NE.AND P0, PT, R0, 0x1, PT ;  /* 0x000000010000780c */ /* 0x000fe40003f05270 */
[----:B------:R-:W-:Y:S01]  /*15e00*/  MOV R0, R16 ;  /* 0x0000001000007202 */ /* 0x000fe20000000f00 */
[----:B------:R-:W-:Y:S01]  /*15e10*/  IMAD R8, R8, R21, R7 ;  /* 0x0000001508087224 */ /* 0x000fe200078e0207 */
[----:B------:R-:W-:Y:S01]  /*15e20*/  SEL R7, R245, RZ, P2 ;  /* 0x000000fff5077207 */ /* 0x000fe20001000000 */
[-C--:B---3--:R-:W-:Y:S02]  /*15e30*/  IMAD R9, R5, R12.reuse, RZ ;  /* 0x0000000c05097224 */ /* 0x088fe400078e02ff */
[----:B------:R-:W-:Y:S01]  /*15e40*/  IMAD.WIDE.U32 R4, R4, R12, RZ ;  /* 0x0000000c04047225 */ /* 0x000fe200078e00ff */
[----:B------:R-:W-:-:S03]  /*15e50*/  IADD3 R3, R3, R8, RZ ;  /* 0x0000000803037210 */ /* 0x000fc60007ffe0ff */
[----:B------:R-:W-:Y:S02]  /*15e60*/  IMAD.IADD R9, R5, 0x1, R9 ;  /* 0x0000000105097824 */ /* 0x000fe400078e0209 */
[----:B------:R-:W-:-:S04]  /*15e70*/  @P0 IMAD.HI.U32 R17, R16, c[0x0][0x4ec], RZ ;  /* 0x00013b0010110a27 */ /* 0x000fc800078e00ff */
[-C--:B----4-:R-:W-:Y:S01]  /*15e80*/  IMAD R8, R15, R7.reuse, RZ ;  /* 0x000000070f087224 */ /* 0x090fe200078e02ff */
[----:B------:R-:W-:Y:S02]  /*15e90*/  @P0 SHF.R.U32.HI R0, RZ, c[0x0][0x4f0], R17 ;  /* 0x00013c00ff000a19 */ /* 0x000fe40000011611 */
[----:B------:R-:W-:Y:S01]  /*15ea0*/  IADD3 R17, P1, P0, R2, R4, R6 ;  /* 0x0000000402117210 */ /* 0x000fe2000783e006 */
[----:B------:R-:W-:-:S03]  /*15eb0*/  IMAD.WIDE.U32 R4, R14, R7, RZ ;  /* 0x000000070e047225 */ /* 0x000fc600078e00ff */
[----:B------:R-:W-:Y:S01]  /*15ec0*/  IADD3.X R9, R3, R9, R18, P1, P0 ;  /* 0x0000000903097210 */ /* 0x000fe20000fe0412 */
[----:B------:R-:W-:Y:S01]  /*15ed0*/  IMAD.MOV R2, RZ, RZ, -R0 ;  /* 0x000000ffff027224 */ /* 0x000fe200078e0a00 */
[----:B------:R-:W-:Y:S01]  /*15ee0*/  IADD3 R5, R5, R8, RZ ;  /* 0x0000000805057210 */ /* 0x000fe20007ffe0ff */
[----:B------:R-:W-:Y:S01]  /*15ef0*/  IMAD.MOV.U32 R8, RZ, RZ, c[0x0][0x4a8] ;  /* 0x00012a00ff087624 */ /* 0x000fe200078e00ff */
[----:B------:R-:W-:Y:S01]  /*15f00*/  IADD3 R4, P1, P0, R0, R17, R4 ;  /* 0x0000001100047210 */ /* 0x000fe2000783e004 */
[----:B------:R-:W-:Y:S01]  /*15f10*/  IMAD R2, R2, c[0x0][0x4e8], R16 ;  /* 0x00013a0002027a24 */ /* 0x000fe200078e0210 */
[----:B------:R-:W-:-:S03]  /*15f20*/  SHF.R.S32.HI R3, RZ, 0x1f, R0 ;  /* 0x0000001fff037819 */ /* 0x000fc60000011400 */
[----:B-----5:R-:W-:Y:S01]  /*15f30*/  IMAD R0, R11, R2, RZ ;  /* 0x000000020b007224 */ /* 0x020fe200078e02ff */
[----:B------:R-:W-:Y:S02]  /*15f40*/  SHF.R.S32.HI R7, RZ, 0x1f, R2 ;  /* 0x0000001fff077819 */ /* 0x000fe40000011402 */
        /* <DEDUP_REMOVED lines=11> */
.L_x_302:
[----:B------:R-:W-:Y:S05]  /*16000*/  BSYNC B0 ;  /* 0x0000000000007941 */ /* 0x000fea0003800000 */
.L_x_301:
[----:B------:R-:W-:-:S13]  /*16010*/  ISETP.GT.AND P0, PT, R19, 0x1, PT ;  /* 0x000000011300780c */ /* 0x000fda0003f04270 */
[----:B------:R-:W-:Y:S05]  /*16020*/  @P0 BRA `(.L_x_294) ;  /* 0x000007f000000947 */ /* 0x000fea0003800000 */
[----:B------:R-:W-:Y:S01]  /*16030*/  MOV R2, c[0x0][0x4e8] ;  /* 0x00013a0000027a02 */ /* 0x000fe20000000f00 */
[----:B-1----:R-:W-:Y:S01]  /*16040*/  IMAD R0, R18, c[0x0][0x3a0], RZ ;  /* 0x0000e80012007a24 */ /* 0x002fe200078e02ff */
[----:B------:R-:W-:Y:S01]  /*16050*/  LEA R4, R229, R218, 0x7 ;  /* 0x000000dae5047211 */ /* 0x000fe200078e38ff */
[----:B------:R-:W-:Y:S01]  /*16060*/  IMAD R5, R21, c[0x0][0x3f0], RZ ;  /* 0x0000fc0015057a24 */ /* 0x000fe200078e02ff */
[----:B------:R-:W-:Y:S01]  /*16070*/  ISETP.NE.AND P0, PT, R2, 0x1, PT ;  /* 0x000000010200780c */ /* 0x000fe20003f05270 */
[----:B------:R-:W-:-:S04]  /*16080*/  IMAD.WIDE.U32 R2, R6, c[0x0][0x3a0], RZ ;  /* 0x0000e80006027a25 */ /* 0x000fc800078e00ff */
[----:B------:R-:W-:Y:S01]  /*16090*/  IMAD R6, R6, c[0x0][0x3a4], R0 ;  /* 0x0000e90006067a24 */ /* 0x000fe200078e0200 */
[----:B------:R-:W-:Y:S01]  /*160a0*/  MOV R0, R4 ;  /* 0x0000000400007202 */ /* 0x000fe20000000f00 */
[----:B------:R-:W-:-:S03]  /*160b0*/  IMAD R7, R13, c[0x0][0x3f4], R5 ;  /* 0x0000fd000d077a24 */ /* 0x000fc600078e0205 */
[----:B------:R-:W-:-:S03]  /*160c0*/  IADD3 R3, R3, R6, RZ ;  /* 0x0000000603037210 */ /* 0x000fc60007ffe0ff */
[----:B------:R-:W-:-:S04]  /*160d0*/  @P0 IMAD.HI.U32 R6, R4, c[0x0][0x4ec], RZ ;  /* 0x00013b0004060a27 */ /* 0x000fc800078e00ff */
[----:B------:R-:W-:Y:S01]  /*160e0*/  IMAD.WIDE.U32 R2, R12, c[0x0][0x3e8], R2 ;  /* 0x0000fa000c027a25 */ /* 0x000fe200078e0002 */
[----:B------:R-:W-:-:S03]  /*160f0*/  @P0 SHF.R.U32.HI R0, RZ, c[0x0][0x4f0], R6 ;  /* 0x00013c00ff000a19 */ /* 0x000fc60000011606 */
[----:B------:R-:W-:Y:S01]  /*16100*/  IMAD R3, R12, c[0x0][0x3ec], R3 ;  /* 0x0000fb000c037a24 */ /* 0x000fe200078e0203 */
[----:B------:R-:W-:Y:S02]  /*16110*/  SHF.R.S32.HI R6, RZ, 0x1f, R0 ;  /* 0x0000001fff067819 */ /* 0x000fe40000011400 */
[----:B------:R-:W-:Y:S01]  /*16120*/  IADD3 R5, -R0, RZ, RZ ;  /* 0x000000ff00057210 */ /* 0x000fe20007ffe1ff */
[----:B------:R-:W-:Y:S01]  /*16130*/  IMAD.WIDE.U32 R2, R13, c[0x0][0x3f0], R2 ;  /* 0x0000fc000d027a25 */ /* 0x000fe200078e0002 */
[----:B------:R-:W-:-:S03]  /*16140*/  LEA R13, R229, R208, 0x7 ;  /* 0x000000d0e50d7211 */ /* 0x000fc600078e38ff */
[----:B------:R-:W-:Y:S01]  /*16150*/  IMAD R6, R6, c[0x0][0x3e0], RZ ;  /* 0x0000f80006067a24 */ /* 0x000fe200078e02ff */
[----:B------:R-:W-:Y:S01]  /*16160*/  IADD3 R3, R3, R7, RZ ;  /* 0x0000000703037210 */ /* 0x000fe20007ffe0ff */
        /* <DEDUP_REMOVED lines=13> */
.L_x_362:
[----:B------:R-:W-:Y:S05]  /*16240*/  BRA.DIV ~URZ, `(.L_x_304) ;  /* 0x000023a27f007947 */ /* 0x000fea000b800000 */
[----:B------:R3:W4:Y:S02]  /*16250*/  SHFL.IDX PT, R0, R14, RZ, 0x181f ;  /* 0x00181fff0e007589 */ /* 0x00072400000e0000 */
.L_x_363:
[----:B------:R-:W-:Y:S01]  /*16260*/  IMAD R12, R20, c[0x0][0x4e8], RZ ;  /* 0x00013a00140c7a24 */ /* 0x000fe200078e02ff */
[----:B------:R-:W-:Y:S04]  /*16270*/  BSSY B0, `(.L_x_305) ;  /* 0x0000013000007945 */ /* 0x000fe80003800000 */
        /* <DEDUP_REMOVED lines=9> */
[----:B--2---:R-:W-:Y:S02]  /*16310*/  @!P3 LEA.HI.X R11, R132, R4, R133, 0x1, P4 ;  /* 0x00000004840bb211 */ /* 0x004fe400020f0c85 */
[----:B------:R-:W-:Y:S02]  /*16320*/  @!P0 LEA R2, P4, R200, R0, 0x1 ;  /* 0x00000000c8028211 */ /* 0x000fe400078808ff */
[-C--:B------:R-:W-:Y:S01]  /*16330*/  @!P2 LEA.HI.X R9, R204, R4.reuse, R209, 0x1, P6 ;  /* 0x00000004cc09a211 */ /* 0x080fe200030f0cd1 */
[----:B------:R2:W-:Y:S01]  /*16340*/  @!P3 ST.E.128 [R10.64], RZ ;  /* 0x000000ff0a00b985 */ /* 0x0005e2000c101d08 */
[----:B------:R-:W-:-:S02]  /*16350*/  @!P1 LEA.HI.X R7, R199, R4, R211, 0x1, P5 ;  /* 0x00000004c7079211 */ /* 0x000fc400028f0cd3 */
[----:B------:R-:W-:Y:S01]  /*16360*/  @!P0 LEA.HI.X R3, R200, R4, R210, 0x1, P4 ;  /* 0x00000004c8038211 */ /* 0x000fe200020f0cd2 */
[----:B------:R2:W-:Y:S04]  /*16370*/  @!P2 ST.E.128 [R8.64], RZ ;  /* 0x000000ff0800a985 */ /* 0x0005e8000c101d08 */
[----:B------:R2:W-:Y:S04]  /*16380*/  @!P1 ST.E.128 [R6.64], RZ ;  /* 0x000000ff06009985 */ /* 0x0005e8000c101d08 */
[----:B------:R2:W-:Y:S02]  /*16390*/  @!P0 ST.E.128 [R2.64], RZ ;  /* 0x000000ff02008985 */ /* 0x0005e4000c101d08 */
.L_x_306:
[----:B------:R-:W-:Y:S05]  /*163a0*/  BSYNC B0 ;  /* 0x0000000000007941 */ /* 0x000fea0003800000 */
.L_x_305:
[----:B------:R-:W-:Y:S05]  /*163b0*/  BRA.DIV ~URZ, `(.L_x_307) ;  /* 0x000022a27f007947 */ /* 0x000fea000b800000 */
[----:B--2---:R2:W1:Y:S04]  /*163c0*/  SHFL.IDX PT, R4, R5, 0x1, 0x181f ;  /* 0x00381f0005047f89 */ /* 0x00446800000e0000 */
[----:B----4-:R2:W4:Y:S02]  /*163d0*/  SHFL.IDX PT, R0, R14, 0x1, 0x181f ;  /* 0x00381f000e007f89 */ /* 0x01052400000e0000 */
.L_x_364:
        /* <DEDUP_REMOVED lines=11> */
[----:B-1----:R-:W-:Y:S02]  /*16490*/  @!P3 LEA.HI.X R11, R132, R4, R133, 0x1, P4 ;  /* 0x00000004840bb211 */ /* 0x002fe400020f0c85 */
        /* <DEDUP_REMOVED lines=8> */
.L_x_309:
[----:B------:R-:W-:Y:S05]  /*16520*/  BSYNC B0 ;  /* 0x0000000000007941 */ /* 0x000fea0003800000 */
.L_x_308:
[----:B------:R-:W-:Y:S05]  /*16530*/  BRA.DIV ~URZ, `(.L_x_310) ;  /* 0x000021f27f007947 */ /* 0x000fea000b800000 */
[----:B-1----:R1:W2:Y:S02]  /*16540*/  SHFL.IDX PT, R4, R5, 0x2, 0x181f ;  /* 0x00581f0005047f89 */ /* 0x0022a400000e0000 */
.L_x_365:
[----:B------:R-:W-:Y:S05]  /*16550*/  BRA.DIV ~URZ, `(.L_x_311) ;  /* 0x000022427f007947 */ /* 0x000fea000b800000 */
[----:B----4-:R4:W1:Y:S02]  /*16560*/  SHFL.IDX PT, R0, R14, 0x2, 0x181f ;  /* 0x00581f000e007f89 */ /* 0x01086400000e0000 */
.L_x_366:
        /* <DEDUP_REMOVED lines=8> */
[-C--:B-1----:R-:W-:Y:S02]  /*165f0*/  @!P3 LEA R10, P4, R132, R0.reuse, 0x1 ;  /* 0x00000000840ab211 */ /* 0x082fe400078808ff */
        /* <DEDUP_REMOVED lines=11> */
.L_x_313:
[----:B------:R-:W-:Y:S05]  /*166b0*/  BSYNC B0 ;  /* 0x0000000000007941 */ /* 0x000fea0003800000 */
.L_x_312:
[----:B------:R-:W-:Y:S05]  /*166c0*/  BRA.DIV ~URZ, `(.L_x_314) ;  /* 0x000021427f007947 */ /* 0x000fea000b800000 */
[----:B--2---:R2:W3:Y:S04]  /*166d0*/  SHFL.IDX PT, R4, R5, 0x3, 0x181f ;  /* 0x00781f0005047f89 */ /* 0x0044e800000e0000 */
[----:B-1----:R2:W1:Y:S02]  /*166e0*/  SHFL.IDX PT, R0, R14, 0x3, 0x181f ;  /* 0x00781f000e007f89 */ /* 0x00246400000e0000 */
.L_x_367:
[----:B------:R-:W-:-:S04]  /*166f0*/  IADD3 R2, R13, 0x60, RZ ;  /* 0x000000600d027810 */ /* 0x000fc80007ffe0ff */
        /* <DEDUP_REMOVED lines=9> */
[----:B---3--:R-:W-:Y:S02]  /*16790*/  @!P3 LEA.HI.X R11, R132, R4, R133, 0x1, P4 ;  /* 0x00000004840bb211 */ /* 0x008fe400020f0c85 */
        /* <DEDUP_REMOVED lines=8> */
.L_x_294:
[----:B------:R-:W-:Y:S05]  /*16820*/  BSYNC B1 ;  /* 0x0000000000017941 */ /* 0x000fea0003800000 */
.L_x_278:
[----:B-1--4-:R-:W4:Y:S02]  /*16830*/  LDL R0, [R1+0x44] ;  /* 0x0000440001007983 */ /* 0x012f240000100800 */
[----:B----4-:R-:W-:-:S13]  /*16840*/  ISETP.NE.AND P0, PT, R0, RZ, PT ;  /* 0x000000ff0000720c */ /* 0x010fda0003f05270 */
[----:B------:R-:W-:Y:S01]  /*16850*/  @P0 WARPSYNC 0xffffffff ;  /* 0xffffffff00000948 */ /* 0x000fe20003800000 */
[----:B------:R-:W-:Y:S06]  /*16860*/  @P0 BAR.SYNC.DEFER_BLOCKING 0x5, 0x100 ;  /* 0x0144000000000b1d */ /* 0x000fec0000010000 */
[----:B------:R-:W1:Y:S04]  /*16870*/  @P0 LDS.128 R228, [0x20080] ;  /* 0x02008000ffe40984 */ /* 0x000e680000000c00 */
[----:B------:R-:W-:Y:S06]  /*16880*/  @P0 BAR.ARV 0x4, 0x100 ;  /* 0x0104000000000b1d */ /* 0x000fec0000002000 */
[----:B------:R-:W-:Y:S05]  /*16890*/  @P0 BRA `(.L_x_315) ;  /* 0x00000af000000947 */ /* 0x000fea0003800000 */
[----:B------:R-:W4:Y:S01]  /*168a0*/  S2R R0, SR_TID.X ;  /* 0x0000000000007919 */ /* 0x000f220000002100 */
[----:B------:R-:W-:Y:S01]  /*168b0*/  IMAD.MOV.U32 R8, RZ, RZ, RZ ;  /* 0x000000ffff087224 */ /* 0x000fe200078e00ff */
[----:B---34-:R-:W-:-:S04]  /*168c0*/  LOP3.LUT R13, R0, 0x1f, RZ, 0xc0, !PT ;  /* 0x0000001f000d7812 */ /* 0x018fc800078ec0ff */
[----:B------:R-:W-:Y:S01]  /*168d0*/  ISETP.NE.AND P6, PT, R13, 0x1f, PT ;  /* 0x0000001f0d00780c */ /* 0x000fe20003fc5270 */
[----:B------:R-:W-:Y:S10]  /*168e0*/  BRA.DIV ~URZ, `(.L_x_316) ;  /* 0x00001ff27f007947 */ /* 0x000ff4000b800000 */
[----:B------:R3:W4:Y:S02]  /*168f0*/  SHFL.IDX PT, R9, R98, RZ, 0x1f ;  /* 0x00001fff62097589 */ /* 0x00072400000e0000 */
.L_x_368:
[----:B------:R-:W-:Y:S05]  /*16900*/  BRA.DIV ~URZ, `(.L_x_317) ;  /* 0x000020427f007947 */ /* 0x000fea000b800000 */
[----:B------:R3:W4:Y:S02]  /*16910*/  SHFL.IDX PT, R6, R98, 0x1, 0x1f ;  /* 0x00201f0062067f89 */ /* 0x00072400000e0000 */
.L_x_369:
[----:B-1----:R-:W-:Y:S02]  /*16920*/  IMAD.IADD R0, R231, 0x1, R13 ;  /* 0x00000001e7007824 */ /* 0x002fe400078e020d */
[----:B------:R-:W-:-:S03]  /*16930*/  IMAD.MOV.U32 R7, RZ, RZ, RZ ;  /* 0x000000ffff077224 */ /* 0x000fc600078e00ff */
[----:B------:R-:W-:-:S13]  /*16940*/  ISETP.GE.OR P0, PT, R0, c[0x0][0x53c], !P6 ;  /* 0x00014f0000007a0c */ /* 0x000fda0007706670 */
[----:B------:R-:W-:Y:S01]  /*16950*/  @!P0 MOV R2, 0x4 ;  /* 0x0000000400028802 */ /* 0x000fe20000000f00 */
[----:B--2---:R-:W-:-:S04]  /*16960*/  @!P0 IMAD.MOV.U32 R4, RZ, RZ, 0x4 ;  /* 0x00000004ff048424 */ /* 0x004fc800078e00ff */
[----:B------:R-:W-:-:S04]  /*16970*/  @!P0 IMAD.WIDE R4, R0, R4, c[0x0][0x580] ;  /* 0x0001600000048625 */ /* 0x000fc800078e0204 */
[----:B------:R-:W-:Y:S01]  /*16980*/  @!P0 IMAD.WIDE R2, R0, R2, c[0x0][0x578] ;  /* 0x00015e0000028625 */ /* 0x000fe200078e0202 */
[----:B------:R-:W2:Y:S04]  /*16990*/  @!P0 LDG.E R7, [R4.64] ;  /* 0x0000000804078981 */ /* 0x000ea8000c1e1900 */
[----:B------:R-:W2:Y:S01]  /*169a0*/  @!P0 LDG.E R8, [R2.64] ;  /* 0x0000000802088981 */ /* 0x000ea2000c1e1900 */
[C---:B------:R-:W-:Y:S02]  /*169b0*/  ISETP.GE.U32.AND P4, PT, R13.reuse, 0x10, PT ;  /* 0x000000100d00780c */ /* 0x040fe40003f86070 */
[C---:B------:R-:W-:Y:S02]  /*169c0*/  ISETP.GE.U32.AND P3, PT, R13.reuse, 0x8, PT ;  /* 0x000000080d00780c */ /* 0x040fe40003f66070 */
[----:B------:R-:W-:-:S02]  /*169d0*/  ISETP.GE.U32.AND P2, PT, R13, 0x4, PT ;  /* 0x000000040d00780c */ /* 0x000fc40003f46070 */
[C---:B------:R-:W-:Y:S02]  /*169e0*/  ISETP.GE.U32.AND P1, PT, R13.reuse, 0x2, PT ;  /* 0x000000020d00780c */ /* 0x040fe40003f26070 */
[----:B------:R-:W-:Y:S02]  /*169f0*/  ISETP.NE.AND P5, PT, R13, RZ, PT ;  /* 0x000000ff0d00720c */ /* 0x000fe40003fa5270 */
[----:B------:R-:W-:Y:S01]  /*16a00*/  MOV R11, RZ ;  /* 0x000000ff000b7202 */ /* 0x000fe20000000f00 */
[----:B--2---:R-:W-:Y:S01]  /*16a10*/  IMAD R0, R8, R7, RZ ;  /* 0x0000000708007224 */ /* 0x004fe200078e02ff */
[----:B------:R-:W-:Y:S07]  /*16a20*/  BRA.DIV ~URZ, `(.L_x_318) ;  /* 0x00001f927f007947 */ /* 0x000fee000b800000 */
[----:B------:R1:W2:Y:S02]  /*16a30*/  SHFL.UP PT, R4, R0, 0x1, RZ ;  /* 0x0420000000047989 */ /* 0x0002a400000e00ff */
.L_x_370:
        /* <DEDUP_REMOVED lines=16> */
.L_x_371:
[----:B--2---:R-:W-:Y:S01]  /*16b40*/  IMAD R0, R0, c[0x0][0x538], RZ ;  /* 0x00014e0000007a24 */ /* 0x004fe200078e02ff */
[----:B------:R-:W-:Y:S04]  /*16b50*/  BSSY B1, `(.L_x_320) ;  /* 0x000007e000017945 */ /* 0x000fe80003800000 */
[----:B----4-:R-:W-:-:S04]  /*16b60*/  IADD3 R6, R0, R6, RZ ;  /* 0x0000000600067210 */ /* 0x010fc80007ffe0ff */
[----:B------:R-:W-:-:S13]  /*16b70*/  ISETP.GT.AND P0, PT, R6, R9, PT ;  /* 0x000000090600720c */ /* 0x000fda0003f04270 */
[----:B------:R-:W-:Y:S05]  /*16b80*/  @P0 BRA `(.L_x_321) ;  /* 0x0000025000000947 */ /* 0x000fea0003800000 */
.L_x_325:
        /* <DEDUP_REMOVED lines=8> */
[----:B-1----:R-:W-:Y:S01]  /*16c10*/  @!P0 MOV R4, 0x4 ;  /* 0x0000000400048802 */ /* 0x002fe20000000f00 */
        /* <DEDUP_REMOVED lines=8> */
.L_x_372:
        /* <DEDUP_REMOVED lines=16> */
.L_x_373:
[----:B--2---:R-:W-:-:S05]  /*16da0*/  IMAD R0, R0, c[0x0][0x538], RZ ;  /* 0x00014e0000007a24 */ /* 0x004fca00078e02ff */
[----:B------:R-:W-:-:S04]  /*16db0*/  IADD3 R6, R0, R6, RZ ;  /* 0x0000000600067210 */ /* 0x000fc80007ffe0ff */
[----:B------:R-:W-:-:S13]  /*16dc0*/  ISETP.GT.AND P0, PT, R6, R9, PT ;  /* 0x000000090600720c */ /* 0x000fda0003f04270 */
[----:B-1-3--:R-:W-:Y:S05]  /*16dd0*/  @!P0 BRA `(.L_x_325) ;  /* 0xfffffdb000008947 */ /* 0x00afea000383ffff */
.L_x_321:
[----:B------:R-:W-:-:S05]  /*16de0*/  IADD3 R6, -R0, R6, RZ ;  /* 0x0000000600067210 */ /* 0x000fca0007ffe1ff */
[----:B------:R-:W-:-:S05]  /*16df0*/  IMAD R0, R4, c[0x0][0x538], R6 ;  /* 0x00014e0004007a24 */ /* 0x000fca00078e0206 */
[----:B------:R-:W-:Y:S01]  /*16e00*/  ISETP.GT.AND P0, PT, R0, R9, PT ;  /* 0x000000090000720c */ /* 0x000fe20003f04270 */
[----:B------:R-:W-:-:S12]  /*16e10*/  BRA.DIV ~URZ, `(.L_x_326) ;  /* 0x00001f927f007947 */ /* 0x000fd8000b800000 */
[----:B------:R-:W-:-:S04]  /*16e20*/  VOTE.ANY R0, PT, !P0 ;  /* 0x0000000000007806 */ /* 0x000fc800040e0100 */
.L_x_374:
[----:B------:R2:W4:Y:S01]  /*16e30*/  POPC R10, R0 ;  /* 0x00000000000a7309 */ /* 0x0005220000000000 */
[----:B------:R-:W-:Y:S05]  /*16e40*/  BRA.DIV ~URZ, `(.L_x_327) ;  /* 0x00001fa27f007947 */ /* 0x000fea000b800000 */
[----:B----4-:R4:W1:Y:S04]  /*16e50*/  SHFL.IDX PT, R7, R7, R10, 0x1f ;  /* 0x00001f0a07077589 */ /* 0x01086800000e0000 */
[----:B------:R4:W2:Y:S02]  /*16e60*/  SHFL.IDX PT, R5, R8, R10, 0x1f ;  /* 0x00001f0a08057589 */ /* 0x0008a400000e0000 */
.L_x_375:
[----:B------:R-:W-:Y:S01]  /*16e70*/  ISETP.NE.AND P0, PT, R0, RZ, PT ;  /* 0x000000ff0000720c */ /* 0x000fe20003f05270 */
[----:B------:R-:W-:-:S12]  /*16e80*/  BSSY B0, `(.L_x_328) ;  /* 0x0000005000007945 */ /* 0x000fd80003800000 */
[----:B------:R-:W-:Y:S05]  /*16e90*/  @!P0 BRA `(.L_x_329) ;  /* 0x0000003000008947 */ /* 0x000fea0003800000 */
[----:B--2---:R-:W-:Y:S01]  /*16ea0*/  IADD3 R0, R10, -0x1, RZ ;  /* 0xffffffff0a007810 */ /* 0x004fe20007ffe0ff */
[----:B------:R-:W-:Y:S05]  /*16eb0*/  BRA.DIV ~URZ, `(.L_x_330) ;  /* 0x000020027f007947 */ /* 0x000fea000b800000 */
[----:B------:R2:W3:Y:S02]  /*16ec0*/  SHFL.IDX PT, R11, R4, R0, 0x1f ;  /* 0x00001f00040b7589 */ /* 0x0004e400000e0000 */
.L_x_329:
[----:B------:R-:W-:Y:S05]  /*16ed0*/  BSYNC B0 ;  /* 0x0000000000007941 */ /* 0x000fea0003800000 */
.L_x_328:
[----:B-12---:R-:W-:Y:S01]  /*16ee0*/  IABS R4, R7 ;  /* 0x0000000700047213 */ /* 0x006fe20000000000 */
[----:B---3--:R-:W-:Y:S02]  /*16ef0*/  IMAD R228, R11, c[0x0][0x538], R6 ;  /* 0x00014e000be47a24 */ /* 0x008fe400078e0206 */
[----:B------:R-:W-:Y:S01]  /*16f00*/  IMAD.IADD R231, R10, 0x1, R231 ;  /* 0x000000010ae77824 */ /* 0x000fe200078e02e7 */
[----:B------:R-:W1:Y:S01]  /*16f10*/  I2F.RP R2, R4 ;  /* 0x0000000400027306 */ /* 0x000e620000209400 */
[----:B----4-:R-:W-:-:S07]  /*16f20*/  IMAD.IADD R8, R9, 0x1, -R228 ;  /* 0x0000000109087824 */ /* 0x010fce00078e0ae4 */
[----:B-1----:R-:W1:Y:S02]  /*16f30*/  MUFU.RCP R2, R2 ;  /* 0x0000000200027308 */ /* 0x002e640000001000 */
[----:B-1----:R-:W-:-:S06]  /*16f40*/  IADD3 R2, R2, 0xffffffe, RZ ;  /* 0x0ffffffe02027810 */ /* 0x002fcc0007ffe0ff */
[----:B------:R1:W2:Y:S02]  /*16f50*/  F2I.FTZ.U32.TRUNC.NTZ R3, R2 ;  /* 0x0000000200037305 */ /* 0x0002a4000021f000 */
[----:B-1----:R-:W-:Y:S01]  /*16f60*/  IABS R2, R5 ;  /* 0x0000000500027213 */ /* 0x002fe20000000000 */
[----:B--2---:R-:W-:-:S03]  /*16f70*/  IMAD.MOV R0, RZ, RZ, -R3 ;  /* 0x000000ffff007224 */ /* 0x004fc600078e0a03 */
[----:B------:R-:W-:Y:S01]  /*16f80*/  MOV R6, R2 ;  /* 0x0000000200067202 */ /* 0x000fe20000000f00 */
[----:B------:R-:W-:Y:S01]  /*16f90*/  IMAD.MOV.U32 R11, RZ, RZ, R0 ;  /* 0x000000ffff0b7224 */ /* 0x000fe200078e0000 */
[----:B------:R-:W-:Y:S01]  /*16fa0*/  IABS R0, R7 ;  /* 0x0000000700007213 */ /* 0x000fe20000000000 */
[----:B------:R-:W-:Y:S01]  /*16fb0*/  IMAD.MOV.U32 R2, RZ, RZ, RZ ;  /* 0x000000ffff027224 */ /* 0x000fe200078e00ff */
[----:B------:R-:W1:Y:S01]  /*16fc0*/  I2F.RP R12, R6 ;  /* 0x00000006000c7306 */ /* 0x000e620000209400 */
[----:B------:R-:W-:Y:S01]  /*16fd0*/  IMAD R9, R11, R4, RZ ;  /* 0x000000040b097224 */ /* 0x000fe200078e02ff */
[----:B------:R-:W-:Y:S01]  /*16fe0*/  IABS R11, R8 ;  /* 0x00000008000b7213 */ /* 0x000fe20000000000 */
[----:B------:R-:W-:Y:S02]  /*16ff0*/  IMAD.MOV R0, RZ, RZ, -R0 ;  /* 0x000000ffff007224 */ /* 0x000fe400078e0a00 */
[----:B------:R-:W-:-:S03]  /*17000*/  IMAD.HI.U32 R9, R3, R9, R2 ;  /* 0x0000000903097227 */ /* 0x000fc600078e0002 */
[----:B------:R-:W-:Y:S01]  /*17010*/  MOV R3, R0 ;  /* 0x0000000000037202 */ /* 0x000fe20000000f00 */
[----:B------:R-:W-:-:S04]  /*17020*/  IMAD.MOV.U32 R2, RZ, RZ, R11 ;  /* 0x000000ffff027224 */ /* 0x000fc800078e000b */
[----:B------:R-:W-:-:S04]  /*17030*/  IMAD.HI.U32 R0, R9, R2, RZ ;  /* 0x0000000209007227 */ /* 0x000fc800078e00ff */
[----:B------:R-:W-:Y:S02]  /*17040*/  IMAD R2, R0, R3, R2 ;  /* 0x0000000300027224 */ /* 0x000fe400078e0202 */
[----:B-1----:R-:W1:Y:S03]  /*17050*/  MUFU.RCP R3, R12 ;  /* 0x0000000c00037308 */ /* 0x002e660000001000 */
        /* <DEDUP_REMOVED lines=9> */
[----:B------:R-:W-:Y:S01]  /*170f0*/  @P2 IADD3 R0, R0, 0x1, RZ ;  /* 0x0000000100002810 */ /* 0x000fe20007ffe0ff */
[----:B-1----:R-:W-:-:S05]  /*17100*/  IMAD.MOV R2, RZ, RZ, -R3 ;  /* 0x000000ffff027224 */ /* 0x002fca00078e0a03 */
[----:B------:R-:W-:Y:S01]  /*17110*/  @!P1 IMAD.MOV R0, RZ, RZ, -R0 ;  /* 0x000000ffff009224 */ /* 0x000fe200078e0a00 */
[----:B------:R-:W-:Y:S02]  /*17120*/  MOV R4, R2 ;  /* 0x0000000200047202 */ /* 0x000fe40000000f00 */
[----:B------:R-:W-:Y:S02]  /*17130*/  IABS R2, R5 ;  /* 0x0000000500027213 */ /* 0x000fe40000000000 */
[----:B------:R-:W-:Y:S01]  /*17140*/  @!P0 LOP3.LUT R0, RZ, R7, RZ, 0x33, !PT ;  /* 0x00000007ff008212 */ /* 0x000fe200078e33ff */
[----:B------:R-:W-:Y:S02]  /*17150*/  IMAD R4, R4, R6, RZ ;  /* 0x0000000604047224 */ /* 0x000fe400078e02ff */
[----:B------:R-:W-:Y:S01]  /*17160*/  IMAD.MOV R9, RZ, RZ, -R2 ;  /* 0x000000ffff097224 */ /* 0x000fe200078e0a02 */
[----:B------:R-:W-:Y:S01]  /*17170*/  IABS R11, R0 ;  /* 0x00000000000b7213 */ /* 0x000fe20000000000 */
[----:B------:R-:W-:-:S02]  /*17180*/  IMAD.MOV.U32 R2, RZ, RZ, RZ ;  /* 0x000000ffff027224 */ /* 0x000fc400078e00ff */
[----:B------:R-:W-:Y:S02]  /*17190*/  IMAD R7, R0, R7, RZ ;  /* 0x0000000700077224 */ /* 0x000fe400078e02ff */
[----:B------:R-:W-:Y:S01]  /*171a0*/  IMAD.HI.U32 R2, R3, R4, R2 ;  /* 0x0000000403027227 */ /* 0x000fe200078e0002 */
[----:B------:R-:W-:Y:S02]  /*171b0*/  MOV R4, R9 ;  /* 0x0000000900047202 */ /* 0x000fe40000000f00 */
[----:B------:R-:W-:Y:S01]  /*171c0*/  IADD3 R229, R8, -R7, RZ ;  /* 0x8000000708e57210 */ /* 0x000fe20007ffe0ff */
[----:B------:R-:W-:-:S04]  /*171d0*/  IMAD.MOV.U32 R3, RZ, RZ, R11 ;  /* 0x000000ffff037224 */ /* 0x000fc800078e000b */
        /* <DEDUP_REMOVED lines=11> */
[----:B------:R-:W-:-:S04]  /*17290*/  @!P0 LOP3.LUT R2, RZ, R5, RZ, 0x33, !PT ;  /* 0x00000005ff028212 */ /* 0x000fc800078e33ff */
[----:B------:R-:W-:Y:S01]  /*172a0*/  IADD3 R3, -R2, RZ, RZ ;  /* 0x000000ff02037210 */ /* 0x000fe20007ffe1ff */
[----:B------:R-:W-:-:S04]  /*172b0*/  IMAD R2, R5, 0x1000000, R2 ;  /* 0x0100000005027824 */ /* 0x000fc800078e0202 */
[----:B------:R-:W-:-:S04]  /*172c0*/  IMAD R0, R5, R3, R0 ;  /* 0x0000000305007224 */ /* 0x000fc800078e0200 */
[----:B------:R-:W-:Y:S01]  /*172d0*/  IMAD R230, R0, 0x10000, R2 ;  /* 0x0001000000e67824 */ /* 0x000fe200078e0202 */
[----:B------:R-:W-:Y:S05]  /*172e0*/  BRA `(.L_x_331) ;  /* 0x0000004000007947 */ /* 0x000fea0003800000 */
.L_x_322:
[----:B------:R-:W-:Y:S01]  /*172f0*/  IMAD.MOV.U32 R228, RZ, RZ, R9 ;  /* 0x000000ffffe47224 */ /* 0x000fe200078e0009 */
[----:B------:R-:W-:Y:S01]  /*17300*/  MOV R230, RZ ;  /* 0x000000ff00e67202 */ /* 0x000fe20000000f00 */
[----:B------:R-:W-:Y:S01]  /*17310*/  IMAD.MOV.U32 R229, RZ, RZ, RZ ;  /* 0x000000ffffe57224 */ /* 0x000fe200078e00ff */
[----:B------:R-:W-:Y:S02]  /*17320*/  MOV R231, c[0x0][0x53c] ;  /* 0x00014f0000e77a02 */ /* 0x000fe40000000f00 */
.L_x_331:
[----:B------:R-:W-:Y:S05]  /*17330*/  BSYNC B1 ;  /* 0x0000000000017941 */ /* 0x000fea0003800000 */
.L_x_320:
[----:B------:R-:W-:Y:S01]  /*17340*/  WARPSYNC 0xffffffff ;  /* 0xffffffff00007948 */ /* 0x000fe20003800000 */
[----:B------:R-:W-:Y:S01]  /*17350*/  BAR.SYNC.DEFER_BLOCKING 0x4, 0x100 ;  /* 0x0104000000007b1d */ /* 0x000fe20000010000 */
[----:B------:R-:W-:-:S13]  /*17360*/  ISETP.NE.AND P0, PT, R13, RZ, PT ;  /* 0x000000ff0d00720c */ /* 0x000fda0003f05270 */
[----:B------:R2:W-:Y:S04]  /*17370*/  @!P0 STS.128 [0x20080], R228 ;  /* 0x020080e4ff008388 */ /* 0x0005e80000000c00 */
[----:B------:R-:W-:Y:S06]  /*17380*/  BAR.ARV 0x5, 0x100 ;  /* 0x0144000000007b1d */ /* 0x000fec0000002000 */
.L_x_315:
[----:B-1----:R-:W-:-:S13]  /*17390*/  ISETP.GE.AND P0, PT, R231, c[0x0][0x53c], PT ;  /* 0x00014f00e7007a0c */ /* 0x002fda0003f06270 */
[----:B--23--:R-:W-:Y:S01]  /*173a0*/  @P0 CALL.REL.NOINC `(.L_x_332) ;  /* 0x0000001000000944 */ /* 0x00cfe20003c00000 */
[----:B------:R-:W-:Y:S05]  /*173b0*/  BRA `(.L_x_333) ;  /* 0xfffea87000007947 */ /* 0x000fea000383ffff */
.L_x_332:
[----:B------:R-:W-:Y:S05]  /*173c0*/  EXIT ;  /* 0x000000000000794d */ /* 0x000fea0003800000 */
.L_x_160:
[----:B------:R-:W-:Y:S01]  /*173d0*/  IMAD.MOV.U32 R0, RZ, RZ, R5 ;  /* 0x000000ffff007224 */ /* 0x000fe200078e0005 */
[----:B------:R-:W-:Y:S02]  /*173e0*/  MOV R3, 0x1 ;  /* 0x0000000100037802 */ /* 0x000fe40000000f00 */
[----:B------:R-:W-:Y:S02]  /*173f0*/  MOV R2, 0x17410 ;  /* 0x0001741000027802 */ /* 0x000fe40000000f00 */
[----:B--2---:R-:W-:Y:S05]  /*17400*/  CALL.REL.NOINC `($__internal_6_$__cuda_sm70_shflsync_up_p) ;  /* 0x00001bf000007944 */ /* 0x004fea0003c00000 */
[----:B------:R-:W-:Y:S01]  /*17410*/  MOV R0, R4 ;  /* 0x0000000400007202 */ /* 0x000fe20000000f00 */
[----:B------:R-:W-:Y:S05]  /*17420*/  BRA `(.L_x_334) ;  /* 0xfffe902000007947 */ /* 0x000fea000383ffff */
.L_x_161:
[----:B------:R-:W-:Y:S01]  /*17430*/  IMAD.MOV.U32 R0, RZ, RZ, R5 ;  /* 0x000000ffff007224 */ /* 0x000fe200078e0005 */
[----:B------:R-:W-:Y:S02]  /*17440*/  MOV R3, 0x2 ;  /* 0x0000000200037802 */ /* 0x000fe40000000f00 */
[----:B------:R-:W-:Y:S02]  /*17450*/  MOV R2, 0x17470 ;  /* 0x0001747000027802 */ /* 0x000fe40000000f00 */
[----:B--2---:R-:W-:Y:S05]  /*17460*/  CALL.REL.NOINC `($__internal_6_$__cuda_sm70_shflsync_up_p) ;  /* 0x00001b9000007944 */ /* 0x004fea0003c00000 */
[----:B------:R-:W-:Y:S01]  /*17470*/  SEL R4, R4, RZ, P4 ;  /* 0x000000ff04047207 */ /* 0x000fe20002000000 */
[----:B------:R-:W-:Y:S01]  /*17480*/  IMAD.MOV.U32 R3, RZ, RZ, 0x4 ;  /* 0x00000004ff037424 */ /* 0x000fe200078e00ff */
[----:B------:R-:W-:-:S03]  /*17490*/  MOV R2, 0x174c0 ;  /* 0x000174c000027802 */ /* 0x000fc60000000f00 */
[----:B------:R-:W-:Y:S02]  /*174a0*/  IMAD.IADD R0, R5, 0x1, R4 ;  /* 0x0000000105007824 */ /* 0x000fe400078e0204 */
[----:B------:R-:W-:Y:S05]  /*174b0*/  CALL.REL.NOINC `($__internal_6_$__cuda_sm70_shflsync_up_p) ;  /* 0x00001b4000007944 */ /* 0x000fea0003c00000 */
        /* <DEDUP_REMOVED lines=12> */
[----:B------:R-:W-:Y:S02]  /*17580*/  MOV R15, 0x1f ;  /* 0x0000001f000f7802 */ /* 0x000fe40000000f00 */
[----:B------:R-:W-:Y:S01]  /*17590*/  MOV R2, 0x175d0 ;  /* 0x000175d000027802 */ /* 0x000fe20000000f00 */
[----:B------:R-:W-:-:S04]  /*175a0*/  IMAD.IADD R4, R0, 0x1, R4 ;  /* 0x0000000100047824 */ /* 0x000fc800078e0204 */
[----:B------:R-:W-:Y:S02]  /*175b0*/  IMAD.MOV.U32 R3, RZ, RZ, R4 ;  /* 0x000000ffff037224 */ /* 0x000fe400078e0004 */
[----:B------:R-:W-:Y:S05]  /*175c0*/  CALL.REL.NOINC `($__internal_5_$__cuda_sm70_shflsync_idx_p) ;  /* 0x000019c000007944 */ /* 0x000fea0003c00000 */
[----:B-----5:R-:W-:Y:S01]  /*175d0*/  MOV R0, R15 ;  /* 0x0000000f00007202 */ /* 0x020fe20000000f00 */
[----:B-1----:R-:W-:Y:S05]  /*175e0*/  BRA `(.L_x_335) ;  /* 0xfffe8f6000007947 */ /* 0x002fea000383ffff */
.L_x_163:
[----:B------:R-:W-:Y:S02]  /*175f0*/  SEL R0, RZ, 0x1, P0 ;  /* 0x00000001ff007807 */ /* 0x000fe40000000000 */
[----:B------:R-:W-:Y:S02]  /*17600*/  MOV R2, 0x17620 ;  /* 0x0001762000027802 */ /* 0x000fe40000000f00 */
[----:B--2---:R-:W-:Y:S05]  /*17610*/  CALL.REL.NOINC `($__internal_7_$__cuda_sm70_votesync_ballot) ;  /* 0x00001a4000007944 */ /* 0x004fea0003c00000 */
[----:B------:R-:W-:Y:S05]  /*17620*/  BRA `(.L_x_336) ;  /* 0xfffe8fb000007947 */ /* 0x000fea000383ffff */
.L_x_164:
[----:B------:R-:W-:Y:S01]  /*17630*/  IMAD.MOV.U32 R3, RZ, RZ, R8 ;  /* 0x000000ffff037224 */ /* 0x000fe200078e0008 */
[----:B---3--:R-:W-:Y:S01]  /*17640*/  MOV R179, R13 ;  /* 0x0000000d00b37202 */ /* 0x008fe20000000f00 */
[----:B------:R-:W-:Y:S01]  /*17650*/  IMAD.MOV.U32 R15, RZ, RZ, 0x1f ;  /* 0x0000001fff0f7424 */ /* 0x000fe200078e00ff */
[----:B------:R-:W-:Y:S02]  /*17660*/  MOV R2, 0x17680 ;  /* 0x0001768000027802 */ /* 0x000fe40000000f00 */
[----:B-12---:R-:W-:Y:S05]  /*17670*/  CALL.REL.NOINC `($__internal_5_$__cuda_sm70_shflsync_idx_p) ;  /* 0x0000191000007944 */ /* 0x006fea0003c00000 */
[----:B------:R-:W-:Y:S01]  /*17680*/  IMAD.MOV.U32 R11, RZ, RZ, R15 ;  /* 0x000000ffff0b7224 */ /* 0x000fe200078e000f */
[----:B------:R-:W-:Y:S01]  /*17690*/  MOV R3, R7 ;  /* 0x0000000700037202 */ /* 0x000fe20000000f00 */
[----:B------:R-:W-:Y:S01]  /*176a0*/  IMAD.MOV.U32 R6, RZ, RZ, RZ ;  /* 0x000000ffff067224 */ /* 0x000fe200078e00ff */
[----:B------:R-:W-:Y:S01]  /*176b0*/  MOV R179, R13 ;  /* 0x0000000d00b37202 */ /* 0x000fe20000000f00 */
[----:B------:R-:W-:Y:S01]  /*176c0*/  IMAD.MOV.U32 R15, RZ, RZ, 0x1f ;  /* 0x0000001fff0f7424 */ /* 0x000fe200078e00ff */
[----:B------:R-:W-:-:S02]  /*176d0*/  MOV R2, 0x176f0 ;  /* 0x000176f000027802 */ /* 0x000fc40000000f00 */
[----:B-1---5:R-:W-:Y:S05]  /*176e0*/  CALL.REL.NOINC `($__internal_5_$__cuda_sm70_shflsync_idx_p) ;  /* 0x000018a000007944 */ /* 0x022fea0003c00000 */
[----:B------:R-:W-:Y:S01]  /*176f0*/  MOV R10, R15 ;  /* 0x0000000f000a7202 */ /* 0x000fe20000000f00 */
[----:B-1---5:R-:W-:Y:S05]  /*17700*/  BRA `(.L_x_337) ;  /* 0xfffe8f2000007947 */ /* 0x022fea000383ffff */
.L_x_167:
[----:B------:R-:W-:Y:S01]  /*17710*/  IMAD.MOV.U32 R3, RZ, RZ, R4 ;  /* 0x000000ffff037224 */ /* 0x000fe200078e0004 */
[----:B------:R-:W-:-:S02]  /*17720*/  MOV R15, 0x1f ;  /* 0x0000001f000f7802 */ /* 0x000fc40000000f00 */
[----:B------:R-:W-:Y:S02]  /*17730*/  MOV R2, 0x17750 ;  /* 0x0001775000027802 */ /* 0x000fe40000000f00 */
[----:B-1234-:R-:W-:Y:S05]  /*17740*/  CALL.REL.NOINC `($__internal_5_$__cuda_sm70_shflsync_idx_p) ;  /* 0x0000184000007944 */ /* 0x01efea0003c00000 */
[----:B------:R-:W-:Y:S01]  /*17750*/  MOV R6, R15 ;  /* 0x0000000f00067202 */ /* 0x000fe20000000f00 */
[----:B-1---5:R-:W-:Y:S05]  /*17760*/  BRA `(.L_x_166) ;  /* 0xfffe8f2000007947 */ /* 0x022fea000383ffff */
.L_x_197:
[----:B------:R-:W-:Y:S01]  /*17770*/  IMAD.MOV.U32 R3, RZ, RZ, R5 ;  /* 0x000000ffff037224 */ /* 0x000fe200078e0005 */
[----:B------:R-:W-:Y:S01]  /*17780*/  MOV R179, RZ ;  /* 0x000000ff00b37202 */ /* 0x000fe20000000f00 */
[----:B------:R-:W-:Y:S01]  /*17790*/  IMAD.MOV.U32 R15, RZ, RZ, 0x181f ;  /* 0x0000181fff0f7424 */ /* 0x000fe200078e00ff */
[----:B------:R-:W-:Y:S02]  /*177a0*/  MOV R2, 0x177c0 ;  /* 0x000177c000027802 */ /* 0x000fe40000000f00 */
[----:B-----5:R-:W-:Y:S05]  /*177b0*/  CALL.REL.NOINC `($__internal_5_$__cuda_sm70_shflsync_idx_p) ;  /* 0x000017d000007944 */ /* 0x020fea0003c00000 */
[----:B------:R-:W-:Y:S01]  /*177c0*/  MOV R4, R15 ;  /* 0x0000000f00047202 */ /* 0x000fe20000000f00 */
[----:B-1---5:R-:W-:Y:S05]  /*177d0*/  BRA `(.L_x_338) ;  /* 0xfffeefc000007947 */ /* 0x022fea000383ffff */
.L_x_198:
[----:B------:R-:W-:Y:S01]  /*177e0*/  IMAD.MOV.U32 R3, RZ, RZ, R13 ;  /* 0x000000ffff037224 */ /* 0x000fe200078e000d */
[----:B------:R-:W-:Y:S01]  /*177f0*/  MOV R179, RZ ;  /* 0x000000ff00b37202 */ /* 0x000fe20000000f00 */
[----:B------:R-:W-:Y:S01]  /*17800*/  IMAD.MOV.U32 R15, RZ, RZ, 0x181f ;  /* 0x0000181fff0f7424 */ /* 0x000fe200078e00ff */
[----:B------:R-:W-:Y:S02]  /*17810*/  MOV R2, 0x17830 ;  /* 0x0001783000027802 */ /* 0x000fe40000000f00 */
[----:B-12--5:R-:W-:Y:S05]  /*17820*/  CALL.REL.NOINC `($__internal_5_$__cuda_sm70_shflsync_idx_p) ;  /* 0x0000176000007944 */ /* 0x026fea0003c00000 */
[----:B-----5:R-:W-:Y:S01]  /*17830*/  MOV R0, R15 ;  /* 0x0000000f00007202 */ /* 0x020fe20000000f00 */
[----:B-1----:R-:W-:Y:S05]  /*17840*/  BRA `(.L_x_339) ;  /* 0xfffeef7000007947 */ /* 0x002fea000383ffff */
.L_x_201:
[----:B--2---:R-:W-:Y:S01]  /*17850*/  IMAD.MOV.U32 R3, RZ, RZ, R5 ;  /* 0x000000ffff037224 */ /* 0x004fe200078e0005 */
[----:B------:R-:W-:Y:S01]  /*17860*/  MOV R179, 0x1 ;  /* 0x0000000100b37802 */ /* 0x000fe20000000f00 */
[----:B------:R-:W-:Y:S01]  /*17870*/  IMAD.MOV.U32 R15, RZ, RZ, 0x181f ;  /* 0x0000181fff0f7424 */ /* 0x000fe200078e00ff */
[----:B------:R-:W-:-:S02]  /*17880*/  MOV R2, 0x178a0 ;  /* 0x000178a000027802 */ /* 0x000fc40000000f00 */
[----:B-1-345:R-:W-:Y:S05]  /*17890*/  CALL.REL.NOINC `($__internal_5_$__cuda_sm70_shflsync_idx_p) ;  /* 0x000016f000007944 */ /* 0x03afea0003c00000 */
[----:B------:R-:W-:Y:S01]  /*178a0*/  IMAD.MOV.U32 R4, RZ, RZ, R15 ;  /* 0x000000ffff047224 */ /* 0x000fe200078e000f */
[----:B------:R-:W-:Y:S01]  /*178b0*/  MOV R179, 0x1 ;  /* 0x0000000100b37802 */ /* 0x000fe20000000f00 */
[----:B------:R-:W-:Y:S01]  /*178c0*/  IMAD.MOV.U32 R3, RZ, RZ, R13 ;  /* 0x000000ffff037224 */ /* 0x000fe200078e000d */
[----:B------:R-:W-:-:S02]  /*178d0*/  MOV R15, 0x181f ;  /* 0x0000181f000f7802 */ /* 0x000fc40000000f00 */
[----:B------:R-:W-:Y:S02]  /*178e0*/  MOV R2, 0x17900 ;  /* 0x0001790000027802 */ /* 0x000fe40000000f00 */
[----:B-1---5:R-:W-:Y:S05]  /*178f0*/  CALL.REL.NOINC `($__internal_5_$__cuda_sm70_shflsync_idx_p) ;  /* 0x0000169000007944 */ /* 0x022fea0003c00000 */
[----:B-----5:R-:W-:Y:S01]  /*17900*/  MOV R0, R15 ;  /* 0x0000000f00007202 */ /* 0x020fe20000000f00 */
[----:B-1----:R-:W-:Y:S05]  /*17910*/  BRA `(.L_x_340) ;  /* 0xfffef03000007947 */ /* 0x002fea000383ffff */
.L_x_204:
[----:B-1----:R-:W-:Y:S01]  /*17920*/  IMAD.MOV.U32 R3, RZ, RZ, R5 ;  /* 0x000000ffff037224 */ /* 0x002fe200078e0005 */
[----:B------:R-:W-:Y:S01]  /*17930*/  MOV R179, 0x2 ;  /* 0x0000000200b37802 */ /* 0x000fe20000000f00 */
[----:B------:R-:W-:Y:S01]  /*17940*/  IMAD.MOV.U32 R15, RZ, RZ, 0x181f ;  /* 0x0000181fff0f7424 */ /* 0x000fe200078e00ff */
[----:B------:R-:W-:Y:S02]  /*17950*/  MOV R2, 0x17970 ;  /* 0x0001797000027802 */ /* 0x000fe40000000f00 */
[----:B--2345:R-:W-:Y:S05]  /*17960*/  CALL.REL.NOINC `($__internal_5_$__cuda_sm70_shflsync_idx_p) ;  /* 0x0000162000007944 */ /* 0x03cfea0003c00000 */
[----:B------:R-:W-:Y:S01]  /*17970*/  MOV R4, R15 ;  /* 0x0000000f00047202 */ /* 0x000fe20000000f00 */
[----:B-1---5:R-:W-:Y:S05]  /*17980*/  BRA `(.L_x_341) ;  /* 0xfffef12000007947 */ /* 0x022fea000383ffff */
.L_x_205:
[----:B------:R-:W-:Y:S01]  /*17990*/  IMAD.MOV.U32 R3, RZ, RZ, R13 ;  /* 0x000000ffff037224 */ /* 0x000fe200078e000d */
[----:B------:R-:W-:Y:S01]  /*179a0*/  MOV R179, 0x2 ;  /* 0x0000000200b37802 */ /* 0x000fe20000000f00 */
[----:B------:R-:W-:Y:S01]  /*179b0*/  IMAD.MOV.U32 R15, RZ, RZ, 0x181f ;  /* 0x0000181fff0f7424 */ /* 0x000fe200078e00ff */
[----:B------:R-:W-:Y:S02]  /*179c0*/  MOV R2, 0x179e0 ;  /* 0x000179e000027802 */ /* 0x000fe40000000f00 */
[----:B-12345:R-:W-:Y:S05]  /*179d0*/  CALL.REL.NOINC `($__internal_5_$__cuda_sm70_shflsync_idx_p) ;  /* 0x000015b000007944 */ /* 0x03efea0003c00000 */
[----:B-----5:R-:W-:Y:S01]  /*179e0*/  MOV R0, R15 ;  /* 0x0000000f00007202 */ /* 0x020fe20000000f00 */
[----:B-1----:R-:W-:Y:S05]  /*179f0*/  BRA `(.L_x_342) ;  /* 0xfffef0d000007947 */ /* 0x002fea000383ffff */
.L_x_208:
[----:B-1----:R-:W-:Y:S01]  /*17a00*/  IMAD.MOV.U32 R3, RZ, RZ, R5 ;  /* 0x000000ffff037224 */ /* 0x002fe200078e0005 */
[----:B------:R-:W-:Y:S01]  /*17a10*/  MOV R179, 0x3 ;  /* 0x0000000300b37802 */ /* 0x000fe20000000f00 */
[----:B------:R-:W-:Y:S01]  /*17a20*/  IMAD.MOV.U32 R15, RZ, RZ, 0x181f ;  /* 0x0000181fff0f7424 */ /* 0x000fe200078e00ff */
[----:B------:R-:W-:-:S02]  /*17a30*/  MOV R2, 0x17a50 ;  /* 0x00017a5000027802 */ /* 0x000fc40000000f00 */
[----:B--2345:R-:W-:Y:S05]  /*17a40*/  CALL.REL.NOINC `($__internal_5_$__cuda_sm70_shflsync_idx_p) ;  /* 0x0000154000007944 */ /* 0x03cfea0003c00000 */
        /* <DEDUP_REMOVED lines=8> */
.L_x_263:
[----:B------:R-:W-:Y:S01]  /*17ad0*/  IMAD.MOV.U32 R3, RZ, RZ, R0 ;  /* 0x000000ffff037224 */ /* 0x000fe200078e0000 */
[----:B------:R-:W-:Y:S01]  /*17ae0*/  MOV R179, RZ ;  /* 0x000000ff00b37202 */ /* 0x000fe20000000f00 */
[----:B------:R-:W-:Y:S01]  /*17af0*/  IMAD.MOV.U32 R15, RZ, RZ, 0x181f ;  /* 0x0000181fff0f7424 */ /* 0x000fe200078e00ff */
[----:B------:R-:W-:Y:S02]  /*17b00*/  MOV R2, 0x17b20 ;  /* 0x00017b2000027802 */ /* 0x000fe40000000f00 */
[----:B------:R-:W-:Y:S05]  /*17b10*/  CALL.REL.NOINC `($__internal_5_$__cuda_sm70_shflsync_idx_p) ;  /* 0x0000147000007944 */ /* 0x000fea0003c00000 */
[----:B------:R-:W-:Y:S01]  /*17b20*/  MOV R4, R15 ;  /* 0x0000000f00047202 */ /* 0x000fe20000000f00 */
[----:B-1---5:R-:W-:Y:S05]  /*17b30*/  BRA `(.L_x_344) ;  /* 0xffff6d4000007947 */ /* 0x022fea000383ffff */
.L_x_264:
[----:B------:R-:W-:Y:S01]  /*17b40*/  IMAD.MOV.U32 R3, RZ, RZ, R5 ;  /* 0x000000ffff037224 */ /* 0x000fe200078e0005 */
[----:B------:R-:W-:Y:S01]  /*17b50*/  MOV R179, RZ ;  /* 0x000000ff00b37202 */ /* 0x000fe20000000f00 */
[----:B------:R-:W-:Y:S01]  /*17b60*/  IMAD.MOV.U32 R15, RZ, RZ, 0x181f ;  /* 0x0000181fff0f7424 */ /* 0x000fe200078e00ff */
[----:B------:R-:W-:Y:S02]  /*17b70*/  MOV R2, 0x17b90 ;  /* 0x00017b9000027802 */ /* 0x000fe40000000f00 */
[----:B-12---:R-:W-:Y:S05]  /*17b80*/  CALL.REL.NOINC `($__internal_5_$__cuda_sm70_shflsync_idx_p) ;  /* 0x0000140000007944 */ /* 0x006fea0003c00000 */
[----:B-----5:R-:W-:Y:S01]  /*17b90*/  MOV R0, R15 ;  /* 0x0000000f00007202 */ /* 0x020fe20000000f00 */
[----:B-1----:R-:W-:Y:S05]  /*17ba0*/  BRA `(.L_x_345) ;  /* 0xffff6cf000007947 */ /* 0x002fea000383ffff */
.L_x_265:
[----:B------:R-:W-:Y:S02]  /*17bb0*/  MOV R0, 0x2 ;  /* 0x0000000200007802 */ /* 0x000fe40000000f00 */
[----:B------:R-:W-:-:S02]  /*17bc0*/  MOV R2, 0x17be0 ;  /* 0x00017be000027802 */ /* 0x000fc40000000f00 */
[----:B------:R-:W-:Y:S05]  /*17bd0*/  CALL.REL.NOINC `($__internal_4_$__cuda_sm70_shflsync_bfly_p) ;  /* 0x0000135000007944 */ /* 0x000fea0003c00000 */
[----:B------:R-:W-:Y:S01]  /*17be0*/  FMNMX.FTZ R4, R4, R0, !PT ;  /* 0x0000000004047209 */ /* 0x000fe20007810000 */
[----:B------:R-:W-:Y:S01]  /*17bf0*/  IMAD.MOV.U32 R0, RZ, RZ, 0x1 ;  /* 0x00000001ff007424 */ /* 0x000fe200078e00ff */
[----:B------:R-:W-:-:S02]  /*17c00*/  MOV R2, 0x17c20 ;  /* 0x00017c2000027802 */ /* 0x000fc40000000f00 */
[----:B------:R-:W-:Y:S05]  /*17c10*/  CALL.REL.NOINC `($__internal_4_$__cuda_sm70_shflsync_bfly_p) ;  /* 0x0000131000007944 */ /* 0x000fea0003c00000 */
[----:B------:R-:W-:Y:S01]  /*17c20*/  FMNMX.FTZ R134, R4, R0, !PT ;  /* 0x0000000004867209 */ /* 0x000fe20007810000 */
[----:B------:R-:W-:Y:S01]  /*17c30*/  IMAD.MOV.U32 R4, RZ, RZ, R5 ;  /* 0x000000ffff047224 */ /* 0x000fe200078e0005 */
[----:B------:R-:W-:Y:S01]  /*17c40*/  MOV R2, 0x17c70 ;  /* 0x00017c7000027802 */ /* 0x000fe20000000f00 */
[----:B------:R-:W-:-:S02]  /*17c50*/  IMAD.MOV.U32 R0, RZ, RZ, 0x2 ;  /* 0x00000002ff007424 */ /* 0x000fc400078e00ff */
[----:B------:R-:W-:Y:S05]  /*17c60*/  CALL.REL.NOINC `($__internal_4_$__cuda_sm70_shflsync_bfly_p) ;  /* 0x000012c000007944 */ /* 0x000fea0003c00000 */
[----:B------:R-:W-:Y:S01]  /*17c70*/  FMNMX.FTZ R5, R5, R0, !PT ;  /* 0x0000000005057209 */ /* 0x000fe20007810000 */
[----:B------:R-:W-:Y:S01]  /*17c80*/  IMAD.MOV.U32 R0, RZ, RZ, 0x1 ;  /* 0x00000001ff007424 */ /* 0x000fe200078e00ff */
[----:B------:R-:W-:-:S03]  /*17c90*/  MOV R2, 0x17cc0 ;  /* 0x00017cc000027802 */ /* 0x000fc60000000f00 */
[----:B------:R-:W-:Y:S02]  /*17ca0*/  IMAD.MOV.U32 R4, RZ, RZ, R5 ;  /* 0x000000ffff047224 */ /* 0x000fe400078e0005 */
[----:B------:R-:W-:Y:S05]  /*17cb0*/  CALL.REL.NOINC `($__internal_4_$__cuda_sm70_shflsync_bfly_p) ;  /* 0x0000127000007944 */ /* 0x000fea0003c00000 */
[----:B------:R-:W-:Y:S01]  /*17cc0*/  MOV R3, R0 ;  /* 0x0000000000037202 */ /* 0x000fe20000000f00 */
[----:B------:R-:W-:Y:S05]  /*17cd0*/  BRA `(.L_x_346) ;  /* 0xffff6fd000007947 */ /* 0x000fea000383ffff */
.L_x_267:
[----:B--2---:R-:W-:Y:S01]  /*17ce0*/  MOV R15, 0x181f ;  /* 0x0000181f000f7802 */ /* 0x004fe20000000f00 */
[----:B------:R-:W-:Y:S01]  /*17cf0*/  IMAD.MOV.U32 R179, RZ, RZ, RZ ;  /* 0x000000ffffb37224 */ /* 0x000fe200078e00ff */
[----:B------:R-:W-:Y:S02]  /*17d00*/  MOV R2, 0x17d20 ;  /* 0x00017d2000027802 */ /* 0x000fe40000000f00 */
[----:B-1-34-:R-:W-:Y:S05]  /*17d10*/  CALL.REL.NOINC `($__internal_5_$__cuda_sm70_shflsync_idx_p) ;  /* 0x0000127000007944 */ /* 0x01afea0003c00000 */
[----:B------:R-:W-:Y:S01]  /*17d20*/  MOV R3, R15 ;  /* 0x0000000f00037202 */ /* 0x000fe20000000f00 */
[----:B-1---5:R-:W-:-:S05]  /*17d30*/  BRA `(.L_x_347) ;  /* 0xffff7cb000007947 */ /* 0x022fca000383ffff */
.L_x_270:
[----:B------:R-:W-:Y:S01]  /*17d40*/  MOV R179, RZ ;  /* 0x000000ff00b37202 */ /* 0x000fe20000000f00 */
[----:B------:R-:W-:Y:S01]  /*17d50*/  IMAD.MOV.U32 R3, RZ, RZ, R0 ;  /* 0x000000ffff037224 */ /* 0x000fe200078e0000 */
[----:B------:R-:W-:Y:S01]  /*17d60*/  MOV R2, 0x17d90 ;  /* 0x00017d9000027802 */ /* 0x000fe20000000f00 */
[----:B------:R-:W-:Y:S02]  /*17d70*/  IMAD.MOV.U32 R15, RZ, RZ, 0x181f ;  /* 0x0000181fff0f7424 */ /* 0x000fe400078e00ff */
[----:B------:R-:W-:Y:S05]  /*17d80*/  CALL.REL.NOINC `($__internal_5_$__cuda_sm70_shflsync_idx_p) ;  /* 0x0000120000007944 */ /* 0x000fea0003c00000 */
[----:B------:R-:W-:Y:S01]  /*17d90*/  MOV R4, R15 ;  /* 0x0000000f00047202 */ /* 0x000fe20000000f00 */
[----:B-1---5:R-:W-:-:S05]  /*17da0*/  BRA `(.L_x_348) ;  /* 0xffff883000007947 */ /* 0x022fca000383ffff */
.L_x_271:
[----:B------:R-:W-:Y:S01]  /*17db0*/  MOV R179, RZ ;  /* 0x000000ff00b37202 */ /* 0x000fe20000000f00 */
[----:B------:R-:W-:Y:S01]  /*17dc0*/  IMAD.MOV.U32 R3, RZ, RZ, R5 ;  /* 0x000000ffff037224 */ /* 0x000fe200078e0005 */
[----:B------:R-:W-:Y:S01]  /*17dd0*/  MOV R2, 0x17e00 ;  /* 0x00017e0000027802 */ /* 0x000fe20000000f00 */
[----:B------:R-:W-:Y:S02]  /*17de0*/  IMAD.MOV.U32 R15, RZ, RZ, 0x181f ;  /* 0x0000181fff0f7424 */ /* 0x000fe400078e00ff */
[----:B-12---:R-:W-:Y:S05]  /*17df0*/  CALL.REL.NOINC `($__internal_5_$__cuda_sm70_shflsync_idx_p) ;  /* 0x0000119000007944 */ /* 0x006fea0003c00000 */
[----:B-----5:R-:W-:Y:S01]  /*17e00*/  MOV R0, R15 ;  /* 0x0000000f00007202 */ /* 0x020fe20000000f00 */
[----:B-1----:R-:W-:-:S05]  /*17e10*/  BRA `(.L_x_349) ;  /* 0xffff87e000007947 */ /* 0x002fca000383ffff */
.L_x_272:
[----:B------:R-:W-:Y:S02]  /*17e20*/  MOV R0, 0x2 ;  /* 0x0000000200007802 */ /* 0x000fe40000000f00 */
[----:B------:R-:W-:Y:S02]  /*17e30*/  MOV R2, 0x17e50 ;  /* 0x00017e5000027802 */ /* 0x000fe40000000f00 */
[----:B------:R-:W-:Y:S05]  /*17e40*/  CALL.REL.NOINC `($__internal_4_$__cuda_sm70_shflsync_bfly_p) ;  /* 0x000010e000007944 */ /* 0x000fea0003c00000 */
[----:B------:R-:W-:Y:S01]  /*17e50*/  FMNMX.FTZ R4, R4, R0, !PT ;  /* 0x0000000004047209 */ /* 0x000fe20007810000 */
[----:B------:R-:W-:Y:S01]  /*17e60*/  IMAD.MOV.U32 R0, RZ, RZ, 0x1 ;  /* 0x00000001ff007424 */ /* 0x000fe200078e00ff */
[----:B------:R-:W-:Y:S02]  /*17e70*/  MOV R2, 0x17e90 ;  /* 0x00017e9000027802 */ /* 0x000fe40000000f00 */
[----:B------:R-:W-:Y:S05]  /*17e80*/  CALL.REL.NOINC `($__internal_4_$__cuda_sm70_shflsync_bfly_p) ;  /* 0x000010a000007944 */ /* 0x000fea0003c00000 */
[----:B------:R-:W-:Y:S01]  /*17e90*/  FMNMX.FTZ R134, R4, R0, !PT ;  /* 0x0000000004867209 */ /* 0x000fe20007810000 */
[----:B------:R-:W-:Y:S01]  /*17ea0*/  IMAD.MOV.U32 R4, RZ, RZ, R5 ;  /* 0x000000ffff047224 */ /* 0x000fe200078e0005 */
[----:B------:R-:W-:Y:S01]  /*17eb0*/  MOV R2, 0x17ee0 ;  /* 0x00017ee000027802 */ /* 0x000fe20000000f00 */
[----:B------:R-:W-:Y:S02]  /*17ec0*/  IMAD.MOV.U32 R0, RZ, RZ, 0x2 ;  /* 0x00000002ff007424 */ /* 0x000fe400078e00ff */
[----:B------:R-:W-:Y:S05]  /*17ed0*/  CALL.REL.NOINC `($__internal_4_$__cuda_sm70_shflsync_bfly_p) ;  /* 0x0000105000007944 */ /* 0x000fea0003c00000 */
[----:B------:R-:W-:Y:S01]  /*17ee0*/  FMNMX.FTZ R4, R5, R0, !PT ;  /* 0x0000000005047209 */ /* 0x000fe20007810000 */
[----:B------:R-:W-:Y:S01]  /*17ef0*/  IMAD.MOV.U32 R0, RZ, RZ, 0x1 ;  /* 0x00000001ff007424 */ /* 0x000fe200078e00ff */
[----:B------:R-:W-:Y:S02]  /*17f00*/  MOV R2, 0x17f20 ;  /* 0x00017f2000027802 */ /* 0x000fe40000000f00 */
[----:B------:R-:W-:Y:S05]  /*17f10*/  CALL.REL.NOINC `($__internal_4_$__cuda_sm70_shflsync_bfly_p) ;  /* 0x0000101000007944 */ /* 0x000fea0003c00000 */
[----:B------:R-:W-:-:S05]  /*17f20*/  BRA `(.L_x_350) ;  /* 0xffff897000007947 */ /* 0x000fca000383ffff */
.L_x_274:
[----:B------:R-:W-:Y:S01]  /*17f30*/  IMAD.MOV.U32 R4, RZ, RZ, R206 ;  /* 0x000000ffff047224 */ /* 0x000fe200078e00ce */
[----:B------:R-:W-:-:S02]  /*17f40*/  MOV R0, 0x2 ;  /* 0x0000000200007802 */ /* 0x000fc40000000f00 */
[----:B------:R-:W-:Y:S02]  /*17f50*/  MOV R2, 0x17f70 ;  /* 0x00017f7000027802 */ /* 0x000fe40000000f00 */
[----:B------:R-:W-:Y:S05]  /*17f60*/  CALL.REL.NOINC `($__internal_4_$__cuda_sm70_shflsync_bfly_p) ;  /* 0x00000fc000007944 */ /* 0x000fea0003c00000 */
[----:B------:R-:W-:Y:S05]  /*17f70*/  BRA `(.L_x_351) ;  /* 0xffff9be000007947 */ /* 0x000fea000383ffff */
.L_x_275:
[----:B------:R-:W-:Y:S01]  /*17f80*/  IMAD.MOV.U32 R4, RZ, RZ, R5 ;  /* 0x000000ffff047224 */ /* 0x000fe200078e0005 */
[----:B------:R-:W-:Y:S02]  /*17f90*/  MOV R0, 0x1 ;  /* 0x0000000100007802 */ /* 0x000fe40000000f00 */
[----:B------:R-:W-:Y:S02]  /*17fa0*/  MOV R2, 0x17fc0 ;  /* 0x00017fc000027802 */ /* 0x000fe40000000f00 */
[----:B-1----:R-:W-:Y:S05]  /*17fb0*/  CALL.REL.NOINC `($__internal_4_$__cuda_sm70_shflsync_bfly_p) ;  /* 0x00000f7000007944 */ /* 0x002fea0003c00000 */
[----:B------:R-:W-:Y:S01]  /*17fc0*/  FADD.FTZ R5, R5, R0 ;  /* 0x0000000005057221 */ /* 0x000fe20000010000 */
[----:B------:R-:W-:Y:S02]  /*17fd0*/  MOV R4, R205 ;  /* 0x000000cd00047202 */ /* 0x000fe40000000f00 */
[----:B------:R-:W-:Y:S02]  /*17fe0*/  MOV R0, 0x2 ;  /* 0x0000000200007802 */ /* 0x000fe40000000f00 */
[----:B------:R-:W-:Y:S02]  /*17ff0*/  MOV R2, 0x18010 ;  /* 0x0001801000027802 */ /* 0x000fe40000000f00 */
[----:B------:R-:W-:Y:S05]  /*18000*/  CALL.REL.NOINC `($__internal_4_$__cuda_sm70_shflsync_bfly_p) ;  /* 0x00000f2000007944 */ /* 0x000fea0003c00000 */
[----:B------:R-:W-:Y:S01]  /*18010*/  FADD.FTZ R4, R205, R0 ;  /* 0x00000000cd047221 */ /* 0x000fe20000010000 */
[----:B------:R-:W-:Y:S02]  /*18020*/  MOV R0, 0x1 ;  /* 0x0000000100007802 */ /* 0x000fe40000000f00 */
[----:B------:R-:W-:-:S02]  /*18030*/  MOV R2, 0x18050 ;  /* 0x0001805000027802 */ /* 0x000fc40000000f00 */
[----:B------:R-:W-:Y:S05]  /*18040*/  CALL.REL.NOINC `($__internal_4_$__cuda_sm70_shflsync_bfly_p) ;  /* 0x00000ee000007944 */ /* 0x000fea0003c00000 */
[----:B------:R-:W-:Y:S01]  /*18050*/  MOV R3, R0 ;  /* 0x0000000000037202 */ /* 0x000fe20000000f00 */
[----:B------:R-:W-:Y:S05]  /*18060*/  BRA `(.L_x_352) ;  /* 0xffff9b6000007947 */ /* 0x000fea000383ffff */
.L_x_282:
[----:B--234-:R-:W-:Y:S01]  /*18070*/  IMAD.MOV.U32 R3, RZ, RZ, R13 ;  /* 0x000000ffff037224 */ /* 0x01cfe200078e000d */
[----:B------:R-:W-:Y:S01]  /*18080*/  MOV R179, RZ ;  /* 0x000000ff00b37202 */ /* 0x000fe20000000f00 */
[----:B------:R-:W-:Y:S01]  /*18090*/  IMAD.MOV.U32 R15, RZ, RZ, 0x181f ;  /* 0x0000181fff0f7424 */ /* 0x000fe200078e00ff */
[----:B------:R-:W-:-:S02]  /*180a0*/  MOV R2, 0x180c0 ;  /* 0x000180c000027802 */ /* 0x000fc40000000f00 */
[----:B-1----:R-:W-:Y:S05]  /*180b0*/  CALL.REL.NOINC `($__internal_5_$__cuda_sm70_shflsync_idx_p) ;  /* 0x00000ed000007944 */ /* 0x002fea0003c00000 */
[----:B------:R-:W-:Y:S01]  /*180c0*/  MOV R4, R15 ;  /* 0x0000000f00047202 */ /* 0x000fe20000000f00 */
[----:B-1---5:R-:W-:Y:S05]  /*180d0*/  BRA `(.L_x_353) ;  /* 0xffffb68000007947 */ /* 0x022fea000383ffff */
.L_x_283:
[----:B------:R-:W-:Y:S01]  /*180e0*/  IMAD.MOV.U32 R3, RZ, RZ, R14 ;  /* 0x000000ffff037224 */ /* 0x000fe200078e000e */
[----:B------:R-:W-:Y:S01]  /*180f0*/  MOV R179, RZ ;  /* 0x000000ff00b37202 */ /* 0x000fe20000000f00 */
[----:B------:R-:W-:Y:S01]  /*18100*/  IMAD.MOV.U32 R15, RZ, RZ, 0x181f ;  /* 0x0000181fff0f7424 */ /* 0x000fe200078e00ff */
[----:B------:R-:W-:-:S02]  /*18110*/  MOV R2, 0x18130 ;  /* 0x0001813000027802 */ /* 0x000fc40000000f00 */
[----:B-123--:R-:W-:Y:S05]  /*18120*/  CALL.REL.NOINC `($__internal_5_$__cuda_sm70_shflsync_idx_p) ;  /* 0x00000e6000007944 */ /* 0x00efea0003c00000 */
[----:B-----5:R-:W-:Y:S01]  /*18130*/  MOV R0, R15 ;  /* 0x0000000f00007202 */ /* 0x020fe20000000f00 */
[----:B-1----:R-:W-:Y:S05]  /*18140*/  BRA `(.L_x_354) ;  /* 0xffffb63000007947 */ /* 0x002fea000383ffff */
.L_x_286:
[----:B--2---:R-:W-:Y:S01]  /*18150*/  IMAD.MOV.U32 R3, RZ, RZ, R13 ;  /* 0x000000ffff037224 */ /* 0x004fe200078e000d */
[----:B------:R-:W-:Y:S01]  /*18160*/  MOV R179, 0x1 ;  /* 0x0000000100b37802 */ /* 0x000fe20000000f00 */
[----:B------:R-:W-:Y:S01]  /*18170*/  IMAD.MOV.U32 R15, RZ, RZ, 0x181f ;  /* 0x0000181fff0f7424 */ /* 0x000fe200078e00ff */
[----:B------:R-:W-:-:S02]  /*18180*/  MOV R2, 0x181a0 ;  /* 0x000181a000027802 */ /* 0x000fc40000000f00 */
[----:B-1-34-:R-:W-:Y:S05]  /*18190*/  CALL.REL.NOINC `($__internal_5_$__cuda_sm70_shflsync_idx_p) ;  /* 0x00000df000007944 */ /* 0x01afea0003c00000 */
        /* <DEDUP_REMOVED lines=8> */
.L_x_289:
[----:B--2---:R-:W-:Y:S01]  /*18220*/  IMAD.MOV.U32 R3, RZ, RZ, R13 ;  /* 0x000000ffff037224 */ /* 0x004fe200078e000d */
[----:B------:R-:W-:Y:S01]  /*18230*/  MOV R179, 0x2 ;  /* 0x0000000200b37802 */ /* 0x000fe20000000f00 */
[----:B------:R-:W-:Y:S01]  /*18240*/  IMAD.MOV.U32 R15, RZ, RZ, 0x181f ;  /* 0x0000181fff0f7424 */ /* 0x000fe200078e00ff */
[----:B------:R-:W-:Y:S02]  /*18250*/  MOV R2, 0x18270 ;  /* 0x0001827000027802 */ /* 0x000fe40000000f00 */
[----:B-1-34-:R-:W-:Y:S05]  /*18260*/  CALL.REL.NOINC `($__internal_5_$__cuda_sm70_shflsync_idx_p) ;  /* 0x00000d2000007944 */ /* 0x01afea0003c00000 */
[----:B------:R-:W-:Y:S01]  /*18270*/  MOV R4, R15 ;  /* 0x0000000f00047202 */ /* 0x000fe20000000f00 */
[----:B-1---5:R-:W-:Y:S05]  /*18280*/  BRA `(.L_x_356) ;  /* 0xffffb7d000007947 */ /* 0x022fea000383ffff */
.L_x_290:
[----:B--2---:R-:W-:Y:S01]  /*18290*/  IMAD.MOV.U32 R3, RZ, RZ, R14 ;  /* 0x000000ffff037224 */ /* 0x004fe200078e000e */
[----:B------:R-:W-:Y:S01]  /*182a0*/  MOV R179, 0x2 ;  /* 0x0000000200b37802 */ /* 0x000fe20000000f00 */
[----:B------:R-:W-:Y:S01]  /*182b0*/  IMAD.MOV.U32 R15, RZ, RZ, 0x181f ;  /* 0x0000181fff0f7424 */ /* 0x000fe200078e00ff */
[----:B------:R-:W-:Y:S02]  /*182c0*/  MOV R2, 0x182e0 ;  /* 0x000182e000027802 */ /* 0x000fe40000000f00 */
[----:B-1-34-:R-:W-:Y:S05]  /*182d0*/  CALL.REL.NOINC `($__internal_5_$__cuda_sm70_shflsync_idx_p) ;  /* 0x00000cb000007944 */ /* 0x01afea0003c00000 */
[----:B-----5:R-:W-:Y:S01]  /*182e0*/  MOV R0, R15 ;  /* 0x0000000f00007202 */ /* 0x020fe20000000f00 */
[----:B-1----:R-:W-:Y:S05]  /*182f0*/  BRA `(.L_x_357) ;  /* 0xffffb78000007947 */ /* 0x002fea000383ffff */
.L_x_293:
[----:B---3--:R-:W-:Y:S01]  /*18300*/  IMAD.MOV.U32 R3, RZ, RZ, R13 ;  /* 0x000000ffff037224 */ /* 0x008fe200078e000d */
        /* <DEDUP_REMOVED lines=12> */
.L_x_295:
[----:B------:R-:W-:Y:S01]  /*183d0*/  IMAD.MOV.U32 R3, RZ, RZ, R5 ;  /* 0x000000ffff037224 */ /* 0x000fe200078e0005 */
[----:B------:R-:W-:Y:S01]  /*183e0*/  MOV R179, RZ ;  /* 0x000000ff00b37202 */ /* 0x000fe20000000f00 */
[----:B------:R-:W-:Y:S01]  /*183f0*/  IMAD.MOV.U32 R15, RZ, RZ, 0x1c1f ;  /* 0x00001c1fff0f7424 */ /* 0x000fe200078e00ff */
[----:B------:R-:W-:Y:S02]  /*18400*/  MOV R2, 0x18420 ;  /* 0x0001842000027802 */ /* 0x000fe40000000f00 */
[----:B------:R-:W-:Y:S05]  /*18410*/  CALL.REL.NOINC `($__internal_5_$__cuda_sm70_shflsync_idx_p) ;  /* 0x00000b7000007944 */ /* 0x000fea0003c00000 */
[----:B------:R-:W-:Y:S01]  /*18420*/  MOV R4, R15 ;  /* 0x0000000f00047202 */ /* 0x000fe20000000f00 */
[----:B-1---5:R-:W-:Y:S05]  /*18430*/  BRA `(.L_x_359) ;  /* 0xffffbb2000007947 */ /* 0x022fea000383ffff */
.L_x_296:
[----:B------:R-:W-:Y:S01]  /*18440*/  IMAD.MOV.U32 R3, RZ, RZ, R12 ;  /* 0x000000ffff037224 */ /* 0x000fe200078e000c */
[----:B------:R-:W-:Y:S01]  /*18450*/  MOV R179, RZ ;  /* 0x000000ff00b37202 */ /* 0x000fe20000000f00 */
[----:B------:R-:W-:Y:S01]  /*18460*/  IMAD.MOV.U32 R15, RZ, RZ, 0x1c1f ;  /* 0x00001c1fff0f7424 */ /* 0x000fe200078e00ff */
[----:B------:R-:W-:Y:S02]  /*18470*/  MOV R2, 0x18490 ;  /* 0x0001849000027802 */ /* 0x000fe40000000f00 */
[----:B-12---:R-:W-:Y:S05]  /*18480*/  CALL.REL.NOINC `($__internal_5_$__cuda_sm70_shflsync_idx_p) ;  /* 0x00000b0000007944 */ /* 0x006fea0003c00000 */
[----:B-----5:R-:W-:Y:S01]  /*18490*/  MOV R0, R15 ;  /* 0x0000000f00007202 */ /* 0x020fe20000000f00 */
[----:B-1----:R-:W-:Y:S05]  /*184a0*/  BRA `(.L_x_360) ;  /* 0xffffbad000007947 */ /* 0x002fea000383ffff */
.L_x_299:
[----:B----4-:R-:W-:Y:S01]  /*184b0*/  IMAD.MOV.U32 R3, RZ, RZ, R5 ;  /* 0x000000ffff037224 */ /* 0x010fe200078e0005 */
[----:B------:R-:W-:Y:S01]  /*184c0*/  MOV R179, 0x1 ;  /* 0x0000000100b37802 */ /* 0x000fe20000000f00 */
[----:B------:R-:W-:Y:S01]  /*184d0*/  IMAD.MOV.U32 R15, RZ, RZ, 0x1c1f ;  /* 0x00001c1fff0f7424 */ /* 0x000fe200078e00ff */
[----:B------:R-:W-:-:S02]  /*184e0*/  MOV R2, 0x18500 ;  /* 0x0001850000027802 */ /* 0x000fc40000000f00 */
[----:B-123--:R-:W-:Y:S05]  /*184f0*/  CALL.REL.NOINC `($__internal_5_$__cuda_sm70_shflsync_idx_p) ;  /* 0x00000a9000007944 */ /* 0x00efea0003c00000 */
        /* <DEDUP_REMOVED lines=8> */
.L_x_303:
[----:B------:R-:W-:Y:S01]  /*18580*/  IMAD.MOV.U32 R3, RZ, RZ, R5 ;  /* 0x000000ffff037224 */ /* 0x000fe200078e0005 */
[----:B------:R-:W-:Y:S01]  /*18590*/  MOV R179, RZ ;  /* 0x000000ff00b37202 */ /* 0x000fe20000000f00 */
[----:B------:R-:W-:Y:S01]  /*185a0*/  IMAD.MOV.U32 R15, RZ, RZ, 0x181f ;  /* 0x0000181fff0f7424 */ /* 0x000fe200078e00ff */
[----:B------:R-:W-:Y:S02]  /*185b0*/  MOV R2, 0x185d0 ;  /* 0x000185d000027802 */ /* 0x000fe40000000f00 */
[----:B------:R-:W-:Y:S05]  /*185c0*/  CALL.REL.NOINC `($__internal_5_$__cuda_sm70_shflsync_idx_p) ;  /* 0x000009c000007944 */ /* 0x000fea0003c00000 */
[----:B------:R-:W-:Y:S01]  /*185d0*/  MOV R4, R15 ;  /* 0x0000000f00047202 */ /* 0x000fe20000000f00 */
[----:B-1---5:R-:W-:Y:S05]  /*185e0*/  BRA `(.L_x_362) ;  /* 0xffffdc5000007947 */ /* 0x022fea000383ffff */
.L_x_304:
[----:B------:R-:W-:Y:S01]  /*185f0*/  IMAD.MOV.U32 R3, RZ, RZ, R14 ;  /* 0x000000ffff037224 */ /* 0x000fe200078e000e */
[----:B------:R-:W-:Y:S01]  /*18600*/  MOV R179, RZ ;  /* 0x000000ff00b37202 */ /* 0x000fe20000000f00 */
[----:B------:R-:W-:Y:S01]  /*18610*/  IMAD.MOV.U32 R15, RZ, RZ, 0x181f ;  /* 0x0000181fff0f7424 */ /* 0x000fe200078e00ff */
[----:B------:R-:W-:Y:S02]  /*18620*/  MOV R2, 0x18640 ;  /* 0x0001864000027802 */ /* 0x000fe40000000f00 */
[----:B-12---:R-:W-:Y:S05]  /*18630*/  CALL.REL.NOINC `($__internal_5_$__cuda_sm70_shflsync_idx_p) ;  /* 0x0000095000007944 */ /* 0x006fea0003c00000 */
[----:B-----5:R-:W-:Y:S01]  /*18640*/  MOV R0, R15 ;  /* 0x0000000f00007202 */ /* 0x020fe20000000f00 */
[----:B-1----:R-:W-:Y:S05]  /*18650*/  BRA `(.L_x_363) ;  /* 0xffffdc0000007947 */ /* 0x002fea000383ffff */
.L_x_307:
        /* <DEDUP_REMOVED lines=13> */
.L_x_310:
[----:B-1----:R-:W-:Y:S01]  /*18730*/  IMAD.MOV.U32 R3, RZ, RZ, R5 ;  /* 0x000000ffff037224 */ /* 0x002fe200078e0005 */
[----:B------:R-:W-:Y:S01]  /*18740*/  MOV R179, 0x2 ;  /* 0x0000000200b37802 */ /* 0x000fe20000000f00 */
[----:B------:R-:W-:Y:S01]  /*18750*/  IMAD.MOV.U32 R15, RZ, RZ, 0x181f ;  /* 0x0000181fff0f7424 */ /* 0x000fe200078e00ff */
[----:B------:R-:W-:Y:S02]  /*18760*/  MOV R2, 0x18780 ;  /* 0x0001878000027802 */ /* 0x000fe40000000f00 */
[----:B--234-:R-:W-:Y:S05]  /*18770*/  CALL.REL.NOINC `($__internal_5_$__cuda_sm70_shflsync_idx_p) ;  /* 0x0000081000007944 */ /* 0x01cfea0003c00000 */
[----:B------:R-:W-:Y:S01]  /*18780*/  MOV R4, R15 ;  /* 0x0000000f00047202 */ /* 0x000fe20000000f00 */
[----:B-1---5:R-:W-:Y:S05]  /*18790*/  BRA `(.L_x_365) ;  /* 0xffffddb000007947 */ /* 0x022fea000383ffff */
.L_x_311:
[----:B------:R-:W-:Y:S01]  /*187a0*/  IMAD.MOV.U32 R3, RZ, RZ, R14 ;  /* 0x000000ffff037224 */ /* 0x000fe200078e000e */
[----:B------:R-:W-:Y:S01]  /*187b0*/  MOV R179, 0x2 ;  /* 0x0000000200b37802 */ /* 0x000fe20000000f00 */
[----:B------:R-:W-:Y:S01]  /*187c0*/  IMAD.MOV.U32 R15, RZ, RZ, 0x181f ;  /* 0x0000181fff0f7424 */ /* 0x000fe200078e00ff */
[----:B------:R-:W-:Y:S02]  /*187d0*/  MOV R2, 0x187f0 ;  /* 0x000187f000027802 */ /* 0x000fe40000000f00 */
[----:B-1234-:R-:W-:Y:S05]  /*187e0*/  CALL.REL.NOINC `($__internal_5_$__cuda_sm70_shflsync_idx_p) ;  /* 0x000007a000007944 */ /* 0x01efea0003c00000 */
[----:B-----5:R-:W-:Y:S01]  /*187f0*/  MOV R0, R15 ;  /* 0x0000000f00007202 */ /* 0x020fe20000000f00 */
[----:B-1----:R-:W-:Y:S05]  /*18800*/  BRA `(.L_x_366) ;  /* 0xffffdd6000007947 */ /* 0x002fea000383ffff */
.L_x_314:
[----:B-1----:R-:W-:Y:S01]  /*18810*/  IMAD.MOV.U32 R3, RZ, RZ, R5 ;  /* 0x000000ffff037224 */ /* 0x002fe200078e0005 */
[----:B------:R-:W-:Y:S01]  /*18820*/  MOV R179, 0x3 ;  /* 0x0000000300b37802 */ /* 0x000fe20000000f00 */
[----:B------:R-:W-:Y:S01]  /*18830*/  IMAD.MOV.U32 R15, RZ, RZ, 0x181f ;  /* 0x0000181fff0f7424 */ /* 0x000fe200078e00ff */
[----:B------:R-:W-:-:S02]  /*18840*/  MOV R2, 0x18860 ;  /* 0x0001886000027802 */ /* 0x000fc40000000f00 */
[----:B--234-:R-:W-:Y:S05]  /*18850*/  CALL.REL.NOINC `($__internal_5_$__cuda_sm70_shflsync_idx_p) ;  /* 0x0000073000007944 */ /* 0x01cfea0003c00000 */
        /* <DEDUP_REMOVED lines=8> */
.L_x_316:
[----:B------:R-:W-:Y:S01]  /*188e0*/  IMAD.MOV.U32 R3, RZ, RZ, R98 ;  /* 0x000000ffff037224 */ /* 0x000fe200078e0062 */
[----:B------:R-:W-:Y:S01]  /*188f0*/  MOV R179, RZ ;  /* 0x000000ff00b37202 */ /* 0x000fe20000000f00 */
[----:B------:R-:W-:Y:S01]  /*18900*/  IMAD.MOV.U32 R15, RZ, RZ, 0x1f ;  /* 0x0000001fff0f7424 */ /* 0x000fe200078e00ff */
[----:B------:R-:W-:Y:S02]  /*18910*/  MOV R2, 0x18930 ;  /* 0x0001893000027802 */ /* 0x000fe40000000f00 */
[----:B-12---:R-:W-:Y:S05]  /*18920*/  CALL.REL.NOINC `($__internal_5_$__cuda_sm70_shflsync_idx_p) ;  /* 0x0000066000007944 */ /* 0x006fea0003c00000 */
[----:B------:R-:W-:Y:S01]  /*18930*/  MOV R9, R15 ;  /* 0x0000000f00097202 */ /* 0x000fe20000000f00 */
[----:B-1---5:R-:W-:Y:S05]  /*18940*/  BRA `(.L_x_368) ;  /* 0xffffdfb000007947 */ /* 0x022fea000383ffff */
.L_x_317:
[----:B------:R-:W-:Y:S01]  /*18950*/  IMAD.MOV.U32 R3, RZ, RZ, R98 ;  /* 0x000000ffff037224 */ /* 0x000fe200078e0062 */
[----:B------:R-:W-:Y:S01]  /*18960*/  MOV R179, 0x1 ;  /* 0x0000000100b37802 */ /* 0x000fe20000000f00 */
[----:B------:R-:W-:Y:S01]  /*18970*/  IMAD.MOV.U32 R15, RZ, RZ, 0x1f ;  /* 0x0000001fff0f7424 */ /* 0x000fe200078e00ff */
[----:B------:R-:W-:Y:S02]  /*18980*/  MOV R2, 0x189a0 ;  /* 0x000189a000027802 */ /* 0x000fe40000000f00 */
[----:B-1234-:R-:W-:Y:S05]  /*18990*/  CALL.REL.NOINC `($__internal_5_$__cuda_sm70_shflsync_idx_p) ;  /* 0x000005f000007944 */ /* 0x01efea0003c00000 */
[----:B------:R-:W-:Y:S01]  /*189a0*/  MOV R6, R15 ;  /* 0x0000000f00067202 */ /* 0x000fe20000000f00 */
[----:B-1---5:R-:W-:Y:S05]  /*189b0*/  BRA `(.L_x_369) ;  /* 0xffffdf6000007947 */ /* 0x022fea000383ffff */
.L_x_318:
[----:B------:R-:W-:Y:S02]  /*189c0*/  MOV R3, 0x1 ;  /* 0x0000000100037802 */ /* 0x000fe40000000f00 */
[----:B------:R-:W-:-:S02]  /*189d0*/  MOV R2, 0x189f0 ;  /* 0x000189f000027802 */ /* 0x000fc40000000f00 */
[----:B---34-:R-:W-:Y:S05]  /*189e0*/  CALL.REL.NOINC `($__internal_6_$__cuda_sm70_shflsync_up_p) ;  /* 0x0000061000007944 */ /* 0x018fea0003c00000 */
[----:B------:R-:W-:Y:S05]  /*189f0*/  BRA `(.L_x_370) ;  /* 0xffffe04000007947 */ /* 0x000fea000383ffff */
.L_x_319:
[----:B------:R-:W-:Y:S02]  /*18a00*/  MOV R3, 0x2 ;  /* 0x0000000200037802 */ /* 0x000fe40000000f00 */
[----:B------:R-:W-:-:S02]  /*18a10*/  MOV R2, 0x18a30 ;  /* 0x00018a3000027802 */ /* 0x000fc40000000f00 */
[----:B---34-:R-:W-:Y:S05]  /*18a20*/  CALL.REL.NOINC `($__internal_6_$__cuda_sm70_shflsync_up_p) ;  /* 0x000005d000007944 */ /* 0x018fea0003c00000 */
[----:B------:R-:W-:Y:S02]  /*18a30*/  SEL R3, R4, RZ, P1 ;  /* 0x000000ff04037207 */ /* 0x000fe40000800000 */
[----:B------:R-:W-:-:S03]  /*18a40*/  MOV R2, 0x18a80 ;  /* 0x00018a8000027802 */ /* 0x000fc60000000f00 */
[----:B------:R-:W-:Y:S02]  /*18a50*/  IMAD.IADD R0, R0, 0x1, R3 ;  /* 0x0000000100007824 */ /* 0x000fe400078e0203 */
[----:B------:R-:W-:Y:S02]  /*18a60*/  IMAD.MOV.U32 R3, RZ, RZ, 0x4 ;  /* 0x00000004ff037424 */ /* 0x000fe400078e00ff */
        /* <DEDUP_REMOVED lines=20> */
.L_x_323:
[----:B------:R-:W-:Y:S02]  /*18bb0*/  MOV R3, 0x1 ;  /* 0x0000000100037802 */ /* 0x000fe40000000f00 */
[----:B------:R-:W-:Y:S02]  /*18bc0*/  MOV R2, 0x18be0 ;  /* 0x00018be000027802 */ /* 0x000fe40000000f00 */
[----:B---3--:R-:W-:Y:S05]  /*18bd0*/  CALL.REL.NOINC `($__internal_6_$__cuda_sm70_shflsync_up_p) ;  /* 0x0000042000007944 */ /* 0x008fea0003c00000 */
[----:B------:R-:W-:Y:S01]  /*18be0*/  MOV R2, R4 ;  /* 0x0000000400027202 */ /* 0x000fe20000000f00 */
[----:B------:R-:W-:Y:S05]  /*18bf0*/  BRA `(.L_x_372) ;  /* 0xffffe0a000007947 */ /* 0x000fea000383ffff */
.L_x_324:
[----:B------:R-:W-:Y:S02]  /*18c00*/  MOV R3, 0x2 ;  /* 0x0000000200037802 */ /* 0x000fe40000000f00 */
[----:B------:R-:W-:Y:S02]  /*18c10*/  MOV R2, 0x18c30 ;  /* 0x00018c3000027802 */ /* 0x000fe40000000f00 */
[----:B---3--:R-:W-:Y:S05]  /*18c20*/  CALL.REL.NOINC `($__internal_6_$__cuda_sm70_shflsync_up_p) ;  /* 0x000003d000007944 */ /* 0x008fea0003c00000 */
        /* <DEDUP_REMOVED lines=24> */
.L_x_326:
[----:B------:R-:W-:Y:S02]  /*18db0*/  SEL R0, RZ, 0x1, P0 ;  /* 0x00000001ff007807 */ /* 0x000fe40000000000 */
[----:B------:R-:W-:Y:S02]  /*18dc0*/  MOV R2, 0x18de0 ;  /* 0x00018de000027802 */ /* 0x000fe40000000f00 */
[----:B-1-3--:R-:W-:Y:S05]  /*18dd0*/  CALL.REL.NOINC `($__internal_7_$__cuda_sm70_votesync_ballot) ;  /* 0x0000028000007944 */ /* 0x00afea0003c00000 */
[----:B------:R-:W-:Y:S05]  /*18de0*/  BRA `(.L_x_374) ;  /* 0xffffe04000007947 */ /* 0x000fea000383ffff */
.L_x_327:
[----:B------:R-:W-:Y:S01]  /*18df0*/  IMAD.MOV.U32 R3, RZ, RZ, R7 ;  /* 0x000000ffff037224 */ /* 0x000fe200078e0007 */
[----:B----4-:R-:W-:Y:S01]  /*18e00*/  MOV R179, R10 ;  /* 0x0000000a00b37202 */ /* 0x010fe20000000f00 */
[----:B------:R-:W-:Y:S01]  /*18e10*/  IMAD.MOV.U32 R15, RZ, RZ, 0x1f ;  /* 0x0000001fff0f7424 */ /* 0x000fe200078e00ff */
[----:B------:R-:W-:Y:S02]  /*18e20*/  MOV R2, 0x18e40 ;  /* 0x00018e4000027802 */ /* 0x000fe40000000f00 */
[----:B-123--:R-:W-:Y:S05]  /*18e30*/  CALL.REL.NOINC `($__internal_5_$__cuda_sm70_shflsync_idx_p) ;  /* 0x0000015000007944 */ /* 0x00efea0003c00000 */
[----:B------:R-:W-:Y:S01]  /*18e40*/  IMAD.MOV.U32 R7, RZ, RZ, R15 ;  /* 0x000000ffff077224 */ /* 0x000fe200078e000f */
[----:B------:R-:W-:Y:S01]  /*18e50*/  MOV R179, R10 ;  /* 0x0000000a00b37202 */ /* 0x000fe20000000f00 */
[----:B------:R-:W-:Y:S01]  /*18e60*/  IMAD.MOV.U32 R3, RZ, RZ, R8 ;  /* 0x000000ffff037224 */ /* 0x000fe200078e0008 */
[----:B------:R-:W-:Y:S02]  /*18e70*/  MOV R15, 0x1f ;  /* 0x0000001f000f7802 */ /* 0x000fe40000000f00 */
[----:B------:R-:W-:-:S02]  /*18e80*/  MOV R2, 0x18ea0 ;  /* 0x00018ea000027802 */ /* 0x000fc40000000f00 */
[----:B-1---5:R-:W-:Y:S05]  /*18e90*/  CALL.REL.NOINC `($__internal_5_$__cuda_sm70_shflsync_idx_p) ;  /* 0x000000f000007944 */ /* 0x022fea0003c00000 */
[----:B------:R-:W-:Y:S01]  /*18ea0*/  MOV R5, R15 ;  /* 0x0000000f00057202 */ /* 0x000fe20000000f00 */
[----:B-1---5:R-:W-:Y:S05]  /*18eb0*/  BRA `(.L_x_375) ;  /* 0xffffdfb000007947 */ /* 0x022fea000383ffff */
.L_x_330:
[----:B------:R-:W-:Y:S01]  /*18ec0*/  IMAD.MOV.U32 R3, RZ, RZ, R4 ;  /* 0x000000ffff037224 */ /* 0x000fe200078e0004 */
[----:B------:R-:W-:Y:S01]  /*18ed0*/  MOV R179, R0 ;  /* 0x0000000000b37202 */ /* 0x000fe20000000f00 */
[----:B------:R-:W-:Y:S01]  /*18ee0*/  IMAD.MOV.U32 R15, RZ, RZ, 0x1f ;  /* 0x0000001fff0f7424 */ /* 0x000fe200078e00ff */
[----:B------:R-:W-:-:S02]  /*18ef0*/  MOV R2, 0x18f10 ;  /* 0x00018f1000027802 */ /* 0x000fc40000000f00 */
[----:B-1-34-:R-:W-:Y:S05]  /*18f00*/  CALL.REL.NOINC `($__internal_5_$__cuda_sm70_shflsync_idx_p) ;  /* 0x0000008000007944 */ /* 0x01afea0003c00000 */
[----:B------:R-:W-:Y:S01]  /*18f10*/  MOV R11, R15 ;  /* 0x0000000f000b7202 */ /* 0x000fe20000000f00 */
[----:B-1---5:R-:W-:Y:S05]  /*18f20*/  BRA `(.L_x_329) ;  /* 0xffffdfa000007947 */ /* 0x022fea000383ffff */
        .weak           $__internal_4_$__cuda_sm70_shflsync_bfly_p
        .type           $__internal_4_$__cuda_sm70_shflsync_bfly_p,@function
        .size           $__internal_4_$__cuda_sm70_shflsync_bfly_p,($__internal_5_$__cuda_sm70_shflsync_idx_p - $__internal_4_$__cuda_sm70_shflsync_bfly_p)
$__internal_4_$__cuda_sm70_shflsync_bfly_p:
[----:B------:R-:W-:Y:S02]  /*18f30*/  MOV R15, 0xffffffff ;  /* 0xffffffff000f7802 */ /* 0x000fe40000000f00 */
[----:B------:R-:W-:-:S02]  /*18f40*/  MOV R3, 0x1f ;  /* 0x0000001f00037802 */ /* 0x000fc40000000f00 */
[----:B------:R-:W-:Y:S04]  /*18f50*/  WARPSYNC R15 ;  /* 0x0000000f00007348 */ /* 0x000fe80003800000 */
[----:B------:R1:W2:Y:S02]  /*18f60*/  SHFL.BFLY PT, R0, R4, R0, R3 ;  /* 0x0c00000004007389 */ /* 0x0002a400000e0003 */
[----:B-1----:R-:W-:-:S04]  /*18f70*/  MOV R3, 0x0 ;  /* 0x0000000000037802 */ /* 0x002fc80000000f00 */
[----:B--2---:R-:W-:Y:S05]  /*18f80*/  RET.REL.NODEC R2 `(_ZN7cutlass13device_kernelIN5flash19enable_sm80_to_sm89INS1_16FlashAttnFwdSm80INS1_25CollectiveMainloopFwdSm80ILi8ELi1ELb0EN4cute5tupleIJNS5_1CILi128EEENS7_ILi32EEENS7_ILi256EEEEEELi256ENS_6half_tEfNS_4arch4Sm80ELb0ELb0ELb1ELb1ELb1ELb1ELb1ELb1EEENS1_21CollectiveEpilogueFwdINS6_IJS8_SA_S9_EEENS6_IJNS7_ILi1EEESI_SI_EEESC_SE_Li256ELb1ELb1ELb1ELb0EEENS1_36VarlenDynamicPersistentTileSchedulerILi128ELi32ELi256ELi256ELb1ELb1ELb0ELb0ELb1ELb1EEEEEEEEEvNT_6ParamsE) ;  /* 0xfffe707002007950 */ /* 0x004fea0003c3ffff */
        .weak           $__internal_5_$__cuda_sm70_shflsync_idx_p
        .type           $__internal_5_$__cuda_sm70_shflsync_idx_p,@function
        .size           $__internal_5_$__cuda_sm70_shflsync_idx_p,($__internal_6_$__cuda_sm70_shflsync_up_p - $__internal_5_$__cuda_sm70_shflsync_idx_p)
$__internal_5_$__cuda_sm70_shflsync_idx_p:
[----:B------:R1:W-:Y:S02]  /*18f90*/  STL [R1+0x54], R0 ;  /* 0x0000540001007387 */ /* 0x0003e40000100800 */
[----:B-1----:R-:W-:-:S04]  /*18fa0*/  MOV R0, 0xffffffff ;  /* 0xffffffff00007802 */ /* 0x002fc80000000f00 */
[----:B------:R-:W-:Y:S04]  /*18fb0*/  WARPSYNC R0 ;  /* 0x0000000000007348 */ /* 0x000fe80003800000 */
[----:B------:R1:W2:Y:S04]  /*18fc0*/  SHFL.IDX PT, R15, R3, R179, R15 ;  /* 0x000000b3030f7389 */ /* 0x0002a800000e000f */
[----:B-1----:R1:W5:Y:S01]  /*18fd0*/  LDL.LU R0, [R1+0x54] ;  /* 0x0000540001007983 */ /* 0x0023620000300800 */
[----:B------:R-:W-:-:S04]  /*18fe0*/  MOV R3, 0x0 ;  /* 0x0000000000037802 */ /* 0x000fc80000000f00 */
[----:B--2---:R-:W-:Y:S05]  /*18ff0*/  RET.REL.NODEC R2 `(_ZN7cutlass13device_kernelIN5flash19enable_sm80_to_sm89INS1_16FlashAttnFwdSm80INS1_25CollectiveMainloopFwdSm80ILi8ELi1ELb0EN4cute5tupleIJNS5_1CILi128EEENS7_ILi32EEENS7_ILi256EEEEEELi256ENS_6half_tEfNS_4arch4Sm80ELb0ELb0ELb1ELb1ELb1ELb1ELb1ELb1EEENS1_21CollectiveEpilogueFwdINS6_IJS8_SA_S9_EEENS6_IJNS7_ILi1EEESI_SI_EEESC_SE_Li256ELb1ELb1ELb1ELb0EEENS1_36VarlenDynamicPersistentTileSchedulerILi128ELi32ELi256ELi256ELb1ELb1ELb0ELb0ELb1ELb1EEEEEEEEEvNT_6ParamsE) ;  /* 0xfffe700002007950 */ /* 0x004fea0003c3ffff */
        .weak           $__internal_6_$__cuda_sm70_shflsync_up_p
        .type           $__internal_6_$__cuda_sm70_shflsync_up_p,@function
        .size           $__internal_6_$__cuda_sm70_shflsync_up_p,($__internal_7_$__cuda_sm70_votesync_ballot - $__internal_6_$__cuda_sm70_shflsync_up_p)
$__internal_6_$__cuda_sm70_shflsync_up_p:
[----:B------:R-:W-:Y:S02]  /*19000*/  MOV R4, RZ ;  /* 0x000000ff00047202 */ /* 0x000fe40000000f00 */
[----:B------:R-:W-:-:S04]  /*19010*/  MOV R10, 0xffffffff ;  /* 0xffffffff000a7802 */ /* 0x000fc80000000f00 */
[----:B------:R-:W-:Y:S04]  /*19020*/  WARPSYNC R10 ;  /* 0x0000000a00007348 */ /* 0x000fe80003800000 */
[----:B------:R1:W2:Y:S02]  /*19030*/  SHFL.UP PT, R4, R0, R3, R4 ;  /* 0x0400000300047389 */ /* 0x0002a400000e0004 */
[----:B-1----:R-:W-:-:S04]  /*19040*/  MOV R3, 0x0 ;  /* 0x0000000000037802 */ /* 0x002fc80000000f00 */
[----:B--2---:R-:W-:Y:S05]  /*19050*/  RET.REL.NODEC R2 `(_ZN7cutlass13device_kernelIN5flash19enable_sm80_to_sm89INS1_16FlashAttnFwdSm80INS1_25CollectiveMainloopFwdSm80ILi8ELi1ELb0EN4cute5tupleIJNS5_1CILi128EEENS7_ILi32EEENS7_ILi256EEEEEELi256ENS_6half_tEfNS_4arch4Sm80ELb0ELb0ELb1ELb1ELb1ELb1ELb1ELb1EEENS1_21CollectiveEpilogueFwdINS6_IJS8_SA_S9_EEENS6_IJNS7_ILi1EEESI_SI_EEESC_SE_Li256ELb1ELb1ELb1ELb0EEENS1_36VarlenDynamicPersistentTileSchedulerILi128ELi32ELi256ELi256ELb1ELb1ELb0ELb0ELb1ELb1EEEEEEEEEvNT_6ParamsE) ;  /* 0xfffe6fa002007950 */ /* 0x004fea0003c3ffff */
        .weak           $__internal_7_$__cuda_sm70_votesync_ballot
        .type           $__internal_7_$__cuda_sm70_votesync_ballot,@function
        .size           $__internal_7_$__cuda_sm70_votesync_ballot,(.L_x_6462 - $__internal_7_$__cuda_sm70_votesync_ballot)
$__internal_7_$__cuda_sm70_votesync_ballot:
[----:B------:R-:W-:Y:S01]  /*19060*/  ISETP.NE.U32.AND P0, PT, R0, 0x1, PT ;  /* 0x000000010000780c */ /* 0x000fe20003f05070 */
[----:B------:R-:W-:-:S04]  /*19070*/  IMAD.MOV.U32 R3, RZ, RZ, -0x1 ;  /* 0xffffffffff037424 */ /* 0x000fc800078e00ff */
[----:B------:R-:W-:Y:S08]  /*19080*/  WARPSYNC R3 ;  /* 0x0000000300007348 */ /* 0x000ff00003800000 */
[----:B------:R-:W-:-:S04]  /*19090*/  VOTE.ANY R0, PT, !P0 ;  /* 0x0000000000007806 */ /* 0x000fc800040e0100 */
[----:B------:R-:W-:Y:S01]  /*190a0*/  LOP3.LUT R0, R0, R3, RZ, 0xc0, !PT ;  /* 0x0000000300007212 */ /* 0x000fe200078ec0ff */
[----:B------:R-:W-:-:S04]  /*190b0*/  IMAD.MOV.U32 R3, RZ, RZ, 0x0 ;  /* 0x00000000ff037424 */ /* 0x000fc800078e00ff */
[----:B------:R-:W-:Y:S05]  /*190c0*/  RET.REL.NODEC R2 `(_ZN7cutlass13device_kernelIN5flash19enable_sm80_to_sm89INS1_16FlashAttnFwdSm80INS1_25CollectiveMainloopFwdSm80ILi8ELi1ELb0EN4cute5tupleIJNS5_1CILi128EEENS7_ILi32EEENS7_ILi256EEEEEELi256ENS_6half_tEfNS_4arch4Sm80ELb0ELb0ELb1ELb1ELb1ELb1ELb1ELb1EEENS1_21CollectiveEpilogueFwdINS6_IJS8_SA_S9_EEENS6_IJNS7_ILi1EEESI_SI_EEESC_SE_Li256ELb1ELb1ELb1ELb0EEENS1_36VarlenDynamicPersistentTileSchedulerILi128ELi32ELi256ELi256ELb1ELb1ELb0ELb0ELb1ELb1EEEEEEEEEvNT_6ParamsE) ;  /* 0xfffe6f3002007950 */ /* 0x000fea0003c3ffff */
.L_x_376:
        /* <DEDUP_REMOVED lines=11> */
.L_x_6462:


//--------------------- .text._ZN7cutlass13device_kernelIN5flash19enable_sm80_to_sm89INS1_16FlashAttnFwdSm80INS1_25CollectiveMainloopFwdSm80ILi8ELi1ELb1EN4cute5tupleIJNS5_1CILi128EEENS7_ILi48EEENS7_ILi256EEEEEELi256ENS_6half_tEfNS_4arch4Sm80ELb0ELb1ELb1ELb0ELb1ELb0ELb1ELb1EEENS1_21CollectiveEpilogueFwdINS6_IJS8_SA_S9_EEENS6_IJNS7_ILi1EEESI_SI_EEESC_SE_Li256ELb0ELb1ELb1ELb0EEENS1_19SingleTileSchedulerILb0ELb1ELb1ELi128EEEEEEEEEvNT_6ParamsE --------------------------
	.section	.text._ZN7cutlass13device_kernelIN5flash19enable_sm80_to_sm89INS1_16FlashAttnFwdSm80INS1_25CollectiveMainloopFwdSm80ILi8ELi1ELb1EN4cute5tupleIJNS5_1CILi128EEENS7_ILi48EEENS7_ILi256EEEEEELi256ENS_6half_tEfNS_4arch4Sm80ELb0ELb1ELb1ELb0ELb1ELb0ELb1ELb1EEENS1_21CollectiveEpilogueFwdINS6_IJS8_SA_S9_EEENS6_IJNS7_ILi1EEESI_SI_EEESC_SE_Li256ELb0ELb1ELb1ELb0EEENS1_19SingleTileSchedulerILb0ELb1ELb1ELi128EEEEEEEEEvNT_6ParamsE,"ax",@progbits
	.sectioninfo	@"SHI_REGISTERS=255"
	.align	128
.text._ZN7cutlass13device_kernelIN5flash19enable_sm80_to_sm89INS1_16FlashAttnFwdSm80INS1_25CollectiveMainloopFwdSm80ILi8ELi1ELb1EN4cute5tupleIJNS5_1CILi128EEENS7_ILi48EEENS7_ILi256EEEEEELi256ENS_6half_tEfNS_4arch4Sm80ELb0ELb1ELb1ELb0ELb1ELb0ELb1ELb1EEENS1_21CollectiveEpilogueFwdINS6_IJS8_SA_S9_EEENS6_IJNS7_ILi1EEESI_SI_EEESC_SE_Li256ELb0ELb1ELb1ELb0EEENS1_19SingleTileSchedulerILb0ELb1ELb1ELi128EEEEEEEEEvNT_6ParamsE:
        .type           _ZN7cutlass13device_kernelIN5flash19enable_sm80_to_sm89INS1_16FlashAttnFwdSm80INS1_25CollectiveMainloopFwdSm80ILi8ELi1ELb1EN4cute5tupleIJNS5_1CILi128EEENS7_ILi48EEENS7_ILi256EEEEEELi256ENS_6half_tEfNS_4arch4Sm80ELb0ELb1ELb1ELb0ELb1ELb0ELb1ELb1EEENS1_21CollectiveEpilogueFwdINS6_IJS8_SA_S9_EEENS6_IJNS7_ILi1EEESI_SI_EEESC_SE_Li256ELb0ELb1ELb1ELb0EEENS1_19SingleTileSchedulerILb0ELb1ELb1ELi128EEEEEEEEEvNT_6ParamsE,@function
        .size           _ZN7cutlass13device_kernelIN5flash19enable_sm80_to_sm89INS1_16FlashAttnFwdSm80INS1_25CollectiveMainloopFwdSm80ILi8ELi1ELb1EN4cute5tupleIJNS5_1CILi128EEENS7_ILi48EEENS7_ILi256EEEEEELi256ENS_6half_tEfNS_4arch4Sm80ELb0ELb1ELb1ELb0ELb1ELb0ELb1ELb1EEENS1_21CollectiveEpilogueFwdINS6_IJS8_SA_S9_EEENS6_IJNS7_ILi1EEESI_SI_EEESC_SE_Li256ELb0ELb1ELb1ELb0EEENS1_19SingleTileSchedulerILb0ELb1ELb1ELi128EEEEEEEEEvNT_6ParamsE,(.L_x_6467 - _ZN7cutlass13device_kernelIN5flash19enable_sm80_to_sm89INS1_16FlashAttnFwdSm80INS1_25CollectiveMainloopFwdSm80ILi8ELi1ELb1EN4cute5tupleIJNS5_1CILi128EEENS7_ILi48EEENS7_ILi256EEEEEELi256ENS_6half_tEfNS_4arch4Sm80ELb0ELb1ELb1ELb0ELb1ELb0ELb1ELb1EEENS1_21CollectiveEpilogueFwdINS6_IJS8_SA_S9_EEENS6_IJNS7_ILi1EEESI_SI_EEESC_SE_Li256ELb0ELb1ELb1ELb0EEENS1_19SingleTileSchedulerILb0ELb1ELb1ELi128EEEEEEEEEvNT_6ParamsE)
        .other          _ZN7cutlass13device_kernelIN5flash19enable_sm80_to_sm89INS1_16FlashAttnFwdSm80INS1_25CollectiveMainloopFwdSm80ILi8ELi1ELb1EN4cute5tupleIJNS5_1CILi128EEENS7_ILi48EEENS7_ILi256EEEEEELi256ENS_6half_tEfNS_4arch4Sm80ELb0ELb1ELb1ELb0ELb1ELb0ELb1ELb1EEENS1_21CollectiveEpilogueFwdINS6_IJS8_SA_S9_EEENS6_IJNS7_ILi1EEESI_SI_EEESC_SE_Li256ELb0ELb1ELb1ELb0EEENS1_19SingleTileSchedulerILb0ELb1ELb1ELi128EEEEEEEEEvNT_6ParamsE,@"STO_CUDA_ENTRY STV_DEFAULT"
_ZN7cutlass13device_kernelIN5flash19enable_sm80_to_sm89INS1_16FlashAttnFwdSm80INS1_25CollectiveMainloopFwdSm80ILi8ELi1ELb1EN4cute5tupleIJNS5_1CILi128EEENS7_ILi48EEENS7_ILi256EEEEEELi256ENS_6half_tEfNS_4arch4Sm80ELb0ELb1ELb1ELb0ELb1ELb0ELb1ELb1EEENS1_21CollectiveEpilogueFwdINS6_IJS8_SA_S9_EEENS6_IJNS7_ILi1EEESI_SI_EEESC_SE_Li256ELb0ELb1ELb1ELb0EEENS1_19SingleTileSchedulerILb0ELb1ELb1ELi128EEEEEEEEEvNT_6ParamsE:
        /* <DEDUP_REMOVED lines=18> */
.L_x_377:
[----:B------:R-:W-:Y:S02]  /*0120*/  ULDC.64 UR4, c[0x0][0x550] ;  /* 0x0001540000047ab9 */ /* 0x000fe40000000a00 */
[----:B------:R-:W-:Y:S02]  /*0130*/  UISETP.NE.AND UP0, UPT, UR4, 0x1, UPT ;  /* 0x000000010400788c */ /* 0x000fe4000bf05270 */
[----:B------:R-:W-:-:S02]  /*0140*/  UIMAD.WIDE.U32 UR8, UR6, UR5, URZ ;  /* 0x00000005060872a5 */ /* 0x000fc4000f8e003f */
[----:B------:R-:W-:Y:S02]  /*0150*/  ULDC UR4, c[0x0][0x558] ;  /* 0x0001560000047ab9 */ /* 0x000fe40000000800 */
[----:B------:R-:W-:-:S05]  /*0160*/  UMOV UR11, UR6 ;  /* 0x00000006000b7c82 */ /* 0x000fca0008000000 */
[----:B------:R-:W-:-:S03]  /*0170*/  @UP0 USHF.R.U32.HI UR11, URZ, UR4, UR9 ;  /* 0x000000043f0b0299 */ /* 0x000fc60008011609 */
.L_x_378:
        /* <DEDUP_REMOVED lines=14> */
[----:B------:R-:W-:Y:S01]  /*0260*/  IMAD.U32 R3, RZ, RZ, UR5 ;  /* 0x00000005ff037e24 */ /* 0x000fe2000f8e00ff */
[----:B------:R-:W1:Y:S01]  /*0270*/  S2UR UR26, SR_CTAID.X ;  /* 0x00000000001a79c3 */ /* 0x000e620000002500 */
[----:B------:R-:W-:Y:S02]  /*0280*/  ULDC UR6, c[0x0][0x2c4] ;  /* 0x0000b10000067ab9 */ /* 0x000fe40000000800 */
[----:B------:R-:W-:Y:S01]  /*0290*/  ULDC.64 UR4, c[0x0][0x2c8] ;  /* 0x0000b20000047ab9 */ /* 0x000fe20000000a00 */
[----:B------:R-:W2:Y:S01]  /*02a0*/  @P0 LDG.E R2, [R2.64] ;  /* 0x0000001602020981 */ /* 0x000ea2000c1e1900 */
[----:B------:R-:W-:Y:S02]  /*02b0*/  UISETP.NE.AND UP1, UPT, UR6, 0x1, UPT ;  /* 0x000000010600788c */ /* 0x000fe4000bf25270 */
[----:B------:R-:W-:-:S02]  /*02c0*/  UMOV UR14, 0x1 ;  /* 0x00000001000e7882 */ /* 0x000fc40000000000 */
[----:B------:R-:W-:Y:S02]  /*02d0*/  UMOV UR10, URZ ;  /* 0x0000003f000a7c82 */ /* 0x000fe40008000000 */
[----:B------:R-:W-:Y:S02]  /*02e0*/  ULDC UR12, c[0x0][0x168] ;  /* 0x00005a00000c7ab9 */ /* 0x000fe40000000800 */
[----:B------:R-:W-:Y:S02]  /*02f0*/  UP2UR UR13, UPR, URZ, 0x2 ;  /* 0x000000023f0d7883 */ /* 0x000fe40008000000 */
[----:B-1----:R-:W-:-:S04]  /*0300*/  USHF.L.U32 UR26, UR26, 0x7, URZ ;  /* 0x000000071a1a7899 */ /* 0x002fc8000800063f */
[----:B------:R-:W-:Y:S02]  /*0310*/  @UP1 UIADD3 UR16, UR26, 0x7f, URZ ;  /* 0x0000007f1a101890 */ /* 0x000fe4000fffe03f */
[----:B------:R-:W-:Y:S02]  /*0320*/  UIADD3 UR8, UR26, 0x7f, URZ ;  /* 0x0000007f1a087890 */ /* 0x000fe4000fffe03f */
[----:B------:R-:W-:-:S03]  /*0330*/  UIMAD.WIDE.U32 UR16, UR16, UR4, URZ ;  /* 0x00000004101072a5 */ /* 0x000fc6000f8e003f */
[----:B------:R-:W-:-:S04]  /*0340*/  ULDC UR4, c[0x0][0x2ac] ;  /* 0x0000ab0000047ab9 */ /* 0x000fc80000000800 */
[----:B------:R-:W-:Y:S02]  /*0350*/  @UP1 UMOV UR9, UR17 ;  /* 0x0000001100091c82 */ /* 0x000fe40008000000 */
[----:B------:R-:W-:-:S03]  /*0360*/  @UP1 USHF.R.U32.HI UR8, URZ, UR5, UR9 ;  /* 0x000000053f081299 */ /* 0x000fc60008011609 */
[----:B------:R-:W-:Y:S02]  /*0370*/  ULDC UR9, c[0x0][0x1d0] ;  /* 0x0000740000097ab9 */ /* 0x000fe40000000800 */
[----:B------:R-:W-:-:S03]  /*0380*/  UIMAD UR9, UR4, UR9, URZ ;  /* 0x00000009040972a4 */ /* 0x000fc6000f8e023f */
[----:B------:R-:W-:Y:S02]  /*0390*/  ULDC.64 UR4, c[0x0][0x328] ;  /* 0x0000ca0000047ab9 */ /* 0x000fe40000000a00 */
[----:B------:R-:W-:Y:S02]  /*03a0*/  UISETP.LE.AND UP0, UPT, UR14, UR5, UPT ;  /* 0x000000050e00728c */ /* 0x000fe4000bf03270 */
[----:B------:R-:W-:-:S04]  /*03b0*/  UIADD3 UR12, UR9, -UR12, UR14 ;  /* 0x8000000c090c7290 */ /* 0x000fc8000fffe00e */
[----:B------:R-:W-:Y:S02]  /*03c0*/  UIADD3 UR5, UR12, UR8, URZ ;  /* 0x000000080c057290 */ /* 0x000fe4000fffe03f */
[----:B------:R-:W-:Y:S02]  /*03d0*/  UP2UR UR12, UPR, URZ, 0x1 ;  /* 0x000000013f0c7883 */ /* 0x000fe40008000000 */
[----:B------:R-:W-:Y:S01]  /*03e0*/  UIADD3 UR8, UR5, UR4, URZ ;  /* 0x0000000405087290 */ /* 0x000fe2000fffe03f */
[----:B--2---:R1:W2:Y:S01]  /*03f0*/  @P0 R2UR UR10, R2 ;  /* 0x00000000020a03c2 */ /* 0x0042a200000e0000 */
[----:B------:R-:W-:-:S13]  /*0400*/  PLOP3.LUT P0, PT, PT, PT, UP0, 0x40, 0x0 ;  /* 0x000000000000781c */ /* 0x000fda0003f0e808 */
[----:B------:R-:W-:Y:S05]  /*0410*/  @P0 BRA `(.L_x_379) ;  /* 0x0000016000000947 */ /* 0x000fea0003800000 */
[----:B------:R-:W-:Y:S01]  /*0420*/  ISETP.LT.AND P0, PT, RZ, UR5, PT ;  /* 0x00000005ff007c0c */ /* 0x000fe2000bf01270 */
[----:B------:R-:W-:-:S12]  /*0430*/  UIADD3 UR16, UR5, -0x1, URZ ;  /* 0xffffffff05107890 */ /* 0x000fd8000fffe03f */
[----:B------:R-:W-:Y:S05]  /*0440*/  @P0 BRA `(.L_x_380) ;  /* 0x0000009000000947 */ /* 0x000fea0003800000 */
[----:B------:R-:W-:Y:S02]  /*0450*/  ULDC UR4, c[0x0][0x32c] ;  /* 0x0000cb0000047ab9 */ /* 0x000fe40000000800 */
[----:B------:R-:W-:Y:S02]  /*0460*/  UISETP.NE.AND UP0, UPT, UR14, UR4, UPT ;  /* 0x000000040e00728c */ /* 0x000fe4000bf05270 */
[----:B------:R-:W-:-:S03]  /*0470*/  UIADD3 UR16, -UR5, URZ, URZ ;  /* 0x0000003f05107290 */ /* 0x000fc6000fffe13f */
[----:B------:R-:W-:Y:S02]  /*0480*/  ULDC.64 UR4, c[0x0][0x330] ;  /* 0x0000cc0000047ab9 */ /* 0x000fe40000000a00 */
[----:B------:R-:W-:-:S07]  /*0490*/  UIMAD.WIDE.U32 UR18, UR16, UR4, URZ ;  /* 0x00000004101272a5 */ /* 0x000fce000f8e003f */
[----:B------:R-:W-:Y:S02]  /*04a0*/  @UP0 UMOV UR17, UR19 ;  /* 0x0000001300110c82 */ /* 0x000fe40008000000 */
[----:B------:R-:W-:-:S04]  /*04b0*/  @UP0 USHF.R.U32.HI UR16, URZ, UR5, UR17 ;  /* 0x000000053f100299 */ /* 0x000fc80008011611 */
[----:B------:R-:W-:Y:S01]  /*04c0*/  ULOP3.LUT UR16, URZ, UR16, URZ, 0x33, !UPT ;  /* 0x000000103f107292 */ /* 0x000fe2000f8e333f */
[----:B------:R-:W-:Y:S05]  /*04d0*/  BRA `(.L_x_381) ;  /* 0x0000006000007947 */ /* 0x000fea0003800000 */
.L_x_380:
[----:B------:R-:W-:Y:S02]  /*04e0*/  ULDC UR4, c[0x0][0x32c] ;  /* 0x0000cb0000047ab9 */ /* 0x000fe40000000800 */
[----:B------:R-:W-:-:S03]  /*04f0*/  UISETP.NE.AND UP0, UPT, UR14, UR4, UPT ;  /* 0x000000040e00728c */ /* 0x000fc6000bf05270 */
[----:B------:R-:W-:Y:S02]  /*0500*/  ULDC.64 UR4, c[0x0][0x330] ;  /* 0x0000cc0000047ab9 */ /* 0x000fe40000000a00 */
[----:B------:R-:W-:-:S07]  /*0510*/  UIMAD.WIDE.U32 UR18, UR16, UR4, URZ ;  /* 0x00000004101272a5 */ /* 0x000fce000f8e003f */
[----:B------:R-:W-:Y:S02]  /*0520*/  @UP0 UMOV UR17, UR19 ;  /* 0x0000001300110c82 */ /* 0x000fe40008000000 */
[----:B------:R-:W-:Y:S02]  /*0530*/  @UP0 USHF.R.U32.HI UR16, URZ, UR5, UR17 ;  /* 0x000000053f100299 */ /* 0x000fe40008011611 */
.L_x_381:
[----:B------:R-:W-:Y:S02]  /*0540*/  ULDC UR4, c[0x0][0x32c] ;  /* 0x0000cb0000047ab9 */ /* 0x000fe40000000800 */
[----:B------:R-:W-:-:S04]  /*0550*/  UIMAD UR4, UR16, UR4, UR4 ;  /* 0x00000004100472a4 */ /* 0x000fc8000f8e0204 */
[----:B------:R-:W-:-:S04]  /*0560*/  UISETP.LT.AND UP0, UPT, UR8, UR4, UPT ;  /* 0x000000040800728c */ /* 0x000fc8000bf01270 */
[----:B------:R-:W-:Y:S02]  /*0570*/  USEL UR8, UR8, UR4, UP0 ;  /* 0x0000000408087287 */ /* 0x000fe40008000000 */
.L_x_379:
[----:B------:R-:W-:Y:S02]  /*0580*/  UISETP.NE.AND UP0, UPT, UR6, 0x1, UPT ;  /* 0x000000010600788c */ /* 0x000fe4000bf05270 */
[----:B------:R-:W-:Y:S02]  /*0590*/  UIADD3 UR14, UR9, 0x2f, URZ ;  /* 0x0000002f090e7890 */ /* 0x000fe4000fffe03f */
[----:B------:R-:W-:Y:S02]  /*05a0*/  ULDC.64 UR4, c[0x0][0x2c8] ;  /* 0x0000b20000047ab9 */ /* 0x000fe40000000a00 */
[----:B------:R-:W-:Y:S02]  /*05b0*/  UIMAD.WIDE.U32 UR18, UR26, UR4, URZ ;  /* 0x000000041a1272a5 */ /* 0x000fe4000f8e003f */
[----:B------:R-:W-:Y:S02]  /*05c0*/  UIMAD.WIDE UR20, UR14, 0x2aaaaaab, URZ ;  /* 0x2aaaaaab0e1478a5 */ /* 0x000fe4000f8e023f */
[----:B------:R-:W-:-:S02]  /*05d0*/  UIADD3 UR16, UR8, 0x2f, URZ ;  /* 0x0000002f08107890 */ /* 0x000fc4000fffe03f */
[----:B------:R-:W-:Y:S02]  /*05e0*/  UISETP.NE.AND UP1, UPT, UR12, URZ, UPT ;  /* 0x0000003f0c00728c */ /* 0x000fe4000bf25270 */
[----:B------:R-:W-:Y:S02]  /*05f0*/  UMOV UR4, UR26 ;  /* 0x0000001a00047c82 */ /* 0x000fe40008000000 */
[----:B------:R-:W-:Y:S02]  /*0600*/  UIMAD.WIDE UR16, UR16, 0x2aaaaaab, URZ ;  /* 0x2aaaaaab101078a5 */ /* 0x000fe4000f8e023f */
[----:B------:R-:W-:Y:S01]  /*0610*/  @UP0 USHF.R.U32.HI UR4, URZ, UR5, UR19 ;  /* 0x000000053f040299 */ /* 0x000fe20008011613 */
[----:B------:R-:W-:Y:S01]  /*0620*/  PLOP3.LUT P0, PT, PT, PT, UP1, 0x40, 0x0 ;  /* 0x000000000000781c */ /* 0x000fe20003f0e818 */
[----:B------:R-:W-:Y:S02]  /*0630*/  USHF.R.U32.HI UR8, URZ, 0x1f, UR17 ;  /* 0x0000001f3f087899 */ /* 0x000fe40008011611 */
[----:B------:R-:W-:-:S02]  /*0640*/  UMOV UR19, UR21 ;  /* 0x0000001500137c82 */ /* 0x000fc40008000000 */
[----:B------:R-:W-:Y:S02]  /*0650*/  USHF.R.U32.HI UR14, URZ, 0x1f, UR19 ;  /* 0x0000001f3f0e7899 */ /* 0x000fe40008011613 */
[----:B------:R-:W-:Y:S02]  /*0660*/  ULDC UR25, c[0x0][0x168] ;  /* 0x00005a0000197ab9 */ /* 0x000fe40000000800 */
[----:B------:R-:W-:Y:S02]  /*0670*/  UIADD3 UR25, UR9, -UR25, URZ ;  /* 0x8000001909197290 */ /* 0x000fe4000fffe03f */
[----:B------:R-:W-:Y:S02]  /*0680*/  ULEA.HI.SX32 UR14, UR19, UR14, 0x1d ;  /* 0x0000000e130e7291 */ /* 0x000fe4000f8fea3f */
[----:B------:R-:W-:Y:S02]  /*0690*/  ULEA.HI.SX32 UR17, UR17, UR8, 0x1d ;  /* 0x0000000811117291 */ /* 0x000fe4000f8fea3f */
[----:B------:R-:W-:-:S02]  /*06a0*/  UIADD3 UR4, UR25, UR4, URZ ;  /* 0x0000000419047290 */ /* 0x000fc4000fffe03f */
[----:B------:R-:W-:Y:S02]  /*06b0*/  UISETP.LT.AND UP0, UPT, UR14, UR17, UPT ;  /* 0x000000110e00728c */ /* 0x000fe4000bf01270 */
[----:B------:R-:W-:Y:S02]  /*06c0*/  ULDC UR5, c[0x0][0x324] ;  /* 0x0000c90000057ab9 */ /* 0x000fe40000000800 */
[----:B------:R-:W-:Y:S02]  /*06d0*/  UIADD3 UR8, UR4, -UR5, URZ ;  /* 0x8000000504087290 */ /* 0x000fe4000fffe03f */
[----:B------:R-:W-:Y:S01]  /*06e0*/  USEL UR24, UR14, UR17, UP0 ;  /* 0x000000110e187287 */ /* 0x000fe20008000000 */
[----:B------:R-:W-:Y:S05]  /*06f0*/  @P0 BRA `(.L_x_382) ;  /* 0x0000015000000947 */ /* 0x000fea0003800000 */
[----:B------:R-:W-:Y:S02]  /*0700*/  UMOV UR14, UR4 ;  /* 0x00000004000e7c82 */ /* 0x000fe40008000000 */
[----:B------:R-:W-:-:S06]  /*0710*/  UISETP.GT.AND UP0, UPT, UR14, -0x1, UPT ;  /* 0xffffffff0e00788c */ /* 0x000fcc000bf04270 */
[----:B------:R-:W-:-:S13]  /*0720*/  PLOP3.LUT P0, PT, PT, PT, UP0, 0x80, 0x0 ;  /* 0x000000000000781c */ /* 0x000fda0003f0f008 */
[----:B------:R-:W-:Y:S05]  /*0730*/  @P0 BRA `(.L_x_383) ;  /* 0x0000008000000947 */ /* 0x000fea0003800000 */
[----:B------:R-:W-:Y:S02]  /*0740*/  ULDC UR4, c[0x0][0x32c] ;  /* 0x0000cb0000047ab9 */ /* 0x000fe40000000800 */
[----:B------:R-:W-:Y:S02]  /*0750*/  UISETP.NE.AND UP0, UPT, UR4, 0x1, UPT ;  /* 0x000000010400788c */ /* 0x000fe4000bf05270 */
[----:B------:R-:W-:Y:S02]  /*0760*/  ULOP3.LUT UR14, URZ, UR14, URZ, 0x33, !UPT ;  /* 0x0000000e3f0e7292 */ /* 0x000fe4000f8e333f */
[----:B------:R-:W-:Y:S02]  /*0770*/  ULDC.64 UR4, c[0x0][0x330] ;  /* 0x0000cc0000047ab9 */ /* 0x000fe40000000a00 */
[----:B------:R-:W-:-:S05]  /*0780*/  UIMAD.WIDE.U32 UR16, UR14, UR4, URZ ;  /* 0x000000040e1072a5 */ /* 0x000fca000f8e003f */
[----:B------:R-:W-:-:S04]  /*0790*/  @UP0 USHF.R.U32.HI UR14, URZ, UR5, UR17 ;  /* 0x000000053f0e0299 */ /* 0x000fc80008011611 */
[----:B------:R-:W-:Y:S01]  /*07a0*/  ULOP3.LUT UR14, URZ, UR14, URZ, 0x33, !UPT ;  /* 0x0000000e3f0e7292 */ /* 0x000fe2000f8e333f */
[----:B------:R-:W-:Y:S05]  /*07b0*/  BRA `(.L_x_384) ;  /* 0x0000005000007947 */ /* 0x000fea0003800000 */
.L_x_383:
[----:B------:R-:W-:Y:S02]  /*07c0*/  ULDC UR4, c[0x0][0x32c] ;  /* 0x0000cb0000047ab9 */ /* 0x000fe40000000800 */
[----:B------:R-:W-:-:S03]  /*07d0*/  UISETP.NE.AND UP0, UPT, UR4, 0x1, UPT ;  /* 0x000000010400788c */ /* 0x000fc6000bf05270 */
[----:B------:R-:W-:Y:S02]  /*07e0*/  ULDC.64 UR4, c[0x0][0x330] ;  /* 0x0000cc0000047ab9 */ /* 0x000fe40000000a00 */
[----:B------:R-:W-:-:S06]  /*07f0*/  UIMAD.WIDE.U32 UR16, UR14, UR4, URZ ;  /* 0x000000040e1072a5 */ /* 0x000fcc000f8e003f */
[----:B------:R-:W-:Y:S02]  /*0800*/  @UP0 USHF.R.U32.HI UR14, URZ, UR5, UR17 ;  /* 0x000000053f0e0299 */ /* 0x000fe40008011611 */
.L_x_384:
[----:B------:R-:W-:Y:S02]  /*0810*/  ULDC UR4, c[0x0][0x32c] ;  /* 0x0000cb0000047ab9 */ /* 0x000fe40000000800 */
[----:B------:R-:W-:-:S04]  /*0820*/  UIMAD UR4, UR14, UR4, URZ ;  /* 0x000000040e0472a4 */ /* 0x000fc8000f8e023f */
[----:B------:R-:W-:-:S04]  /*0830*/  UISETP.LT.AND UP0, UPT, UR8, UR4, UPT ;  /* 0x000000040800728c */ /* 0x000fc8000bf01270 */
[----:B------:R-:W-:-:S04]  /*0840*/  USEL UR8, UR8, UR4, !UP0 ;  /* 0x0000000408087287 */ /* 0x000fc8000c000000 */
.L_x_382:
[----:B------:R-:W-:-:S04]  /*0850*/  UIMAD.WIDE UR4, UR8, 0x2aaaaaab, URZ ;  /* 0x2aaaaaab080478a5 */ /* 0x000fc8000f8e023f */
[----:B------:R-:W-:-:S04]  /*0860*/  USHF.R.U32.HI UR4, URZ, 0x1f, UR5 ;  /* 0x0000001f3f047899 */ /* 0x000fc80008011605 */
[----:B------:R-:W-:-:S03]  /*0870*/  ULEA.HI.SX32 UR4, UR5, UR4, 0x1d ;  /* 0x0000000405047291 */ /* 0x000fc6000f8fea3f */
[----:B------:R-:W-:Y:S02]  /*0880*/  ULDC UR5, c[0x0][0x338] ;  /* 0x0000ce0000057ab9 */ /* 0x000fe40000000800 */
[----:B------:R-:W-:-:S04]  /*0890*/  UISETP.LT.AND UP0, UPT, URZ, UR4, UPT ;  /* 0x000000043f00728c */ /* 0x000fc8000bf01270 */
[----:B------:R-:W-:Y:S02]  /*08a0*/  USEL UR8, URZ, UR4, !UP0 ;  /* 0x000000043f087287 */ /* 0x000fe4000c000000 */
[----:B------:R-:W-:Y:S02]  /*08b0*/  USHF.R.U32.HI UR4, URZ, 0x10, UR7 ;  /* 0x000000103f047899 */ /* 0x000fe40008011607 */
[----:B------:R-:W-:Y:S02]  /*08c0*/  UISETP.GT.AND UP0, UPT, UR24, UR8, UPT ;  /* 0x000000081800728c */ /* 0x000fe4000bf04270 */
[----:B------:R-:W-:-:S04]  /*08d0*/  UISETP.NE.AND UP1, UPT, UR4, URZ, UPT ;  /* 0x0000003f0400728c */ /* 0x000fc8000bf25270 */
[----:B------:R-:W-:Y:S01]  /*08e0*/  PLOP3.LUT P0, PT, PT, PT, UP0, 0x80, 0x0 ;  /* 0x000000000000781c */ /* 0x000fe20003f0f008 */
[----:B------:R-:W-:-:S03]  /*08f0*/  USEL UR5, UR4, UR5, UP1 ;  /* 0x0000000504057287 */ /* 0x000fc60008800000 */
[----:B------:R-:W-:-:S09]  /*0900*/  UMOV UR4, URZ ;  /* 0x0000003f00047c82 */ /* 0x000fd20008000000 */
[----:B------:R-:W-:Y:S05]  /*0910*/  @!P0 BRA `(.L_x_385) ;  /* 0x0000023000008947 */ /* 0x000fea0003800000 */
[----:B------:R-:W-:Y:S01]  /*0920*/  IMAD.U32 R0, RZ, RZ, UR5 ;  /* 0x00000005ff007e24 */ /* 0x000fe2000f8e00ff */
[----:B------:R-:W-:Y:S02]  /*0930*/  UIADD3 UR18, UR5, -0x1, UR24 ;  /* 0xffffffff05127890 */ /* 0x000fe4000fffe018 */
[----:B------:R-:W-:Y:S02]  /*0940*/  UMOV UR20, URZ ;  /* 0x0000003f00147c82 */ /* 0x000fe40008000000 */
[-C--:B-1----:R-:W-:Y:S01]  /*0950*/  IABS R2, R0.reuse ;  /* 0x0000000000027213 */ /* 0x082fe20000000000 */
[----:B------:R-:W-:Y:S01]  /*0960*/  UIADD3 UR18, -UR8, UR18, URZ ;  /* 0x0000001208127290 */ /* 0x000fe2000fffe13f */
[----:B------:R-:W-:Y:S02]  /*0970*/  IABS R0, R0 ;  /* 0x0000000000007213 */ /* 0x000fe40000000000 */
[----:B------:R-:W1:Y:S03]  /*0980*/  R2UR UR17, R2 ;  /* 0x00000000021173c2 */ /* 0x000e6600000e0000 */
[----:B------:R-:W-:-:S05]  /*0990*/  IMAD.MOV R0, RZ, RZ, -R0 ;  /* 0x000000ffff007224 */ /* 0x000fca00078e0a00 */
[----:B------:R-:W3:Y:S01]  /*09a0*/  R2UR UR14, R0 ;  /* 0x00000000000e73c2 */ /* 0x000ee200000e0000 */
[----:B-1----:R-:W1:Y:S08]  /*09b0*/  I2F.RP R2, UR17 ;  /* 0x0000001100027d06 */ /* 0x002e700008209400 */
[----:B-1----:R-:W1:Y:S02]  /*09c0*/  MUFU.RCP R2, R2 ;  /* 0x0000000200027308 */ /* 0x002e640000001000 */
[----:B-1----:R-:W-:-:S06]  /*09d0*/  IADD3 R2, R2, 0xffffffe, RZ ;  /* 0x0ffffffe02027810 */ /* 0x002fcc0007ffe0ff */
[----:B------:R-:W1:Y:S02]  /*09e0*/  F2I.FTZ.U32.TRUNC.NTZ R2, R2 ;  /* 0x0000000200027305 */ /* 0x000e64000021f000 */
[----:B-1----:R1:W4:Y:S02]  /*09f0*/  R2UR UR21, R2 ;  /* 0x00000000021573c2 */ /* 0x00232400000e0000 */
[----:B-1----:R-:W-:Y:S01]  /*0a00*/  IMAD.U32 R2, RZ, RZ, UR18 ;  /* 0x00000012ff027e24 */ /* 0x002fe2000f8e00ff */
[----:B----4-:R-:W-:Y:S02]  /*0a10*/  UIADD3 UR4, URZ, -UR21, URZ ;  /* 0x800000153f047290 */ /* 0x010fe4000fffe03f */
[----:B------:R-:W-:Y:S02]  /*0a20*/  ULOP3.LUT UR18, UR18, UR5, URZ, 0x3c, !UPT ;  /* 0x0000000512127292 */ /* 0x000fe4000f8e3c3f */
[----:B------:R-:W-:Y:S01]  /*0a30*/  IABS R2, R2 ;  /* 0x0000000200027213 */ /* 0x000fe20000000000 */
[----:B------:R-:W-:-:S03]  /*0a40*/  UIMAD UR4, UR4, UR17, URZ ;  /* 0x00000011040472a4 */ /* 0x000fc6000f8e023f */
[----:B------:R-:W1:Y:S01]  /*0a50*/  R2UR UR16, R2 ;  /* 0x00000000021073c2 */ /* 0x000e6200000e0000 */
[----:B------:R-:W-:-:S07]  /*0a60*/  UIMAD.WIDE.U32 UR20, UR21, UR4, UR20 ;  /* 0x00000004151472a5 */ /* 0x000fce000f8e0014 */
[----:B------:R-:W-:Y:S02]  /*0a70*/  UMOV UR19, UR21 ;  /* 0x0000001500137c82 */ /* 0x000fe40008000000 */
[----:B-1----:R-:W-:-:S07]  /*0a80*/  UIMAD.WIDE.U32 UR20, UR19, UR16, URZ ;  /* 0x00000010131472a5 */ /* 0x002fce000f8e003f */
[----:B------:R-:W-:Y:S02]  /*0a90*/  UMOV UR19, UR21 ;  /* 0x0000001500137c82 */ /* 0x000fe40008000000 */
[----:B---3--:R-:W-:-:S04]  /*0aa0*/  UIMAD UR14, UR19, UR14, UR16 ;  /* 0x0000000e130e72a4 */ /* 0x008fc8000f8e0210 */
[----:B------:R-:W-:-:S11]  /*0ab0*/  UISETP.GT.U32.AND UP0, UPT, UR17, UR14, UPT ;  /* 0x0000000e1100728c */ /* 0x000fd6000bf04070 */
[----:B------:R-:W-:Y:S02]  /*0ac0*/  @!UP0 UIADD3 UR14, UR14, -UR17, URZ ;  /* 0x800000110e0e8290 */ /* 0x000fe4000fffe03f */
[----:B------:R-:W-:Y:S02]  /*0ad0*/  @!UP0 UIADD3 UR19, UR19, 0x1, URZ ;  /* 0x0000000113138890 */ /* 0x000fe4000fffe03f */
[----:B------:R-:W-:Y:S02]  /*0ae0*/  UISETP.GE.U32.AND UP1, UPT, UR14, UR17, UPT ;  /* 0x000000110e00728c */ /* 0x000fe4000bf26070 */
[----:B------:R-:W-:-:S09]  /*0af0*/  UISETP.GE.AND UP0, UPT, UR18, URZ, UPT ;  /* 0x0000003f1200728c */ /* 0x000fd2000bf06270 */
[----:B------:R-:W-:Y:S02]  /*0b00*/  @UP1 UIADD3 UR19, UR19, 0x1, URZ ;  /* 0x0000000113131890 */ /* 0x000fe4000fffe03f */
[----:B------:R-:W-:-:S05]  /*0b10*/  UISETP.NE.AND UP1, UPT, UR5, URZ, UPT ;  /* 0x0000003f0500728c */ /* 0x000fca000bf25270 */
[----:B------:R-:W-:Y:S02]  /*0b20*/  UMOV UR4, UR19 ;  /* 0x0000001300047c82 */ /* 0x000fe40008000000 */
[----:B------:R-:W-:-:S04]  /*0b30*/  @!UP0 UIADD3 UR4, -UR4, URZ, URZ ;  /* 0x0000003f04048290 */ /* 0x000fc8000fffe13f */
[----:B------:R-:W-:Y:S02]  /*0b40*/  @!UP1 ULOP3.LUT UR4, URZ, UR5, URZ, 0x33, !UPT ;  /* 0x000000053f049292 */ /* 0x000fe4000f8e333f */
.L_x_385:
[----:B------:R-:W-:Y:S01]  /*0b50*/  ULOP3.LUT UR7, UR7, 0xffff, URZ, 0xc0, !UPT ;  /* 0x0000ffff07077892 */ /* 0x000fe2000f8ec03f */
[----:B------:R-:W-:Y:S01]  /*0b60*/  PLOP3.LUT P2, PT, PT, PT, PT, 0x80, 0x0 ;  /* 0x000000000000781c */ /* 0x000fe20003f4f070 */
[----:B------:R-:W-:Y:S01]  /*0b70*/  IMAD.MOV.U32 R6, RZ, RZ, RZ ;  /* 0x000000ffff067224 */ /* 0x000fe200078e00ff */
[----:B------:R-:W-:Y:S01]  /*0b80*/  CS2R R130, SRZ ;  /* 0x0000000000827805 */ /* 0x000fe2000001ff00 */
[----:B------:R-:W-:Y:S01]  /*0b90*/  UIMAD UR8, UR7, UR4, UR8 ;  /* 0x00000004070872a4 */ /* 0x000fe2000f8e0208 */
[----:B------:R-:W-:Y:S01]  /*0ba0*/  IMAD.MOV.U32 R4, RZ, RZ, RZ ;  /* 0x000000ffff047224 */ /* 0x000fe200078e00ff */
        /* <DEDUP_REMOVED lines=72> */
[----:B------:R-:W-:Y:S02]  /*1030*/  UISETP.NE.AND.EX UP0, UPT, URZ, UR5, UPT, UP0 ;  /* 0x000000053f00728c */ /* 0x000fe4000bf05300 */
[----:B------:R-:W-:-:S04]  /*1040*/  UISETP.NE.AND UP1, UPT, UR13, URZ, UPT ;  /* 0x0000003f0d00728c */ /* 0x000fc8000bf25270 */
[----:B------:R-:W-:-:S05]  /*1050*/  PLOP3.LUT P0, PT, PT, PT, UP0, 0x80, 0x0 ;  /* 0x000000000000781c */ /* 0x000fca0003f0f008 */
[----:B------:R-:W-:Y:S02]  /*1060*/  @UP0 UMOV UR4, 0x4 ;  /* 0x0000000400040882 */ /* 0x000fe40000000000 */
[----:B------:R-:W-:-:S06]  /*1070*/  @UP0 UIMAD.WIDE UR4, UR15, UR4, UR16 ;  /* 0x000000040f0402a5 */ /* 0x000fcc000f8e0210 */
[----:B-1----:R-:W-:Y:S02]  /*1080*/  IMAD.U32 R2, RZ, RZ, UR4 ;  /* 0x00000004ff027e24 */ /* 0x002fe4000f8e00ff */
[----:B------:R-:W-:Y:S01]  /*1090*/  IMAD.U32 R3, RZ, RZ, UR5 ;  /* 0x00000005ff037e24 */ /* 0x000fe2000f8e00ff */
[----:B------:R-:W-:Y:S02]  /*10a0*/  UMOV UR14, 0x30 ;  /* 0x00000030000e7882 */ /* 0x000fe40000000000 */
[----:B------:R-:W-:Y:S02]  /*10b0*/  UIMAD UR17, UR24, UR14, -0x30 ;  /* 0xffffffd0181174a4 */ /* 0x000fe4000f8e020e */
[----:B------:R-:W-:Y:S01]  /*10c0*/  UIMAD UR27, UR24, -0x30, UR14 ;  /* 0xffffffd0181b78a4 */ /* 0x000fe2000f8e020e */
[----:B------:R1:W3:Y:S01]  /*10d0*/  @P0 LDG.E R0, [R2.64] ;  /* 0x0000001602000981 */ /* 0x0002e2000c1e1900 */
[----:B------:R-:W-:Y:S01]  /*10e0*/  IMAD.MOV.U32 R4, RZ, RZ, c[0x0][0x2b8] ;  /* 0x0000ae00ff047624 */ /* 0x000fe200078e00ff */
[----:B------:R-:W-:Y:S01]  /*10f0*/  ULDC.64 UR4, c[0x0][0x2b0] ;  /* 0x0000ac0000047ab9 */ /* 0x000fe20000000a00 */
[----:B------:R-:W-:Y:S01]  /*1100*/  IMAD.MOV.U32 R31, RZ, RZ, RZ ;  /* 0x000000ffff1f7224 */ /* 0x000fe200078e00ff */
[----:B------:R-:W-:Y:S02]  /*1110*/  BAR.SYNC.DEFER_BLOCKING 0x0 ;  /* 0x0000000000007b1d */ /* 0x000fe40000010000 */
[----:B------:R-:W-:-:S02]  /*1120*/  ISETP.NE.AND P1, PT, R4, 0x1, PT ;  /* 0x000000010400780c */ /* 0x000fc40003f25270 */
[----:B-1----:R-:W-:Y:S01]  /*1130*/  SHF.R.S32.HI R2, RZ, 0x1f, R156 ;  /* 0x0000001fff027819 */ /* 0x002fe2000001149c */
[----:B------:R-:W-:Y:S01]  /*1140*/  USHF.R.S32.HI UR19, URZ, 0x1f, UR15 ;  /* 0x0000001f3f137899 */ /* 0x000fe2000801140f */
[----:B---3--:R1:W3:Y:S02]  /*1150*/  @P0 R2UR UR16, R0 ;  /* 0x00000000001003c2 */ /* 0x0082e400000e0000 */
[----:B---3--:R-:W-:Y:S02]  /*1160*/  @!UP0 UMOV UR16, UR15 ;  /* 0x0000000f00108c82 */ /* 0x008fe40008000000 */
[----:B------:R-:W-:Y:S02]  /*1170*/  USHF.R.S32.HI UR7, URZ, 0x1f, UR16 ;  /* 0x0000001f3f077899 */ /* 0x000fe40008011410 */
[----:B------:R-:W-:Y:S02]  /*1180*/  UIMAD.WIDE.U32 UR20, UR16, UR4, URZ ;  /* 0x00000004101472a5 */ /* 0x000fe4000f8e003f */
[----:B------:R-:W-:-:S04]  /*1190*/  UIMAD UR7, UR7, UR4, URZ ;  /* 0x00000004070772a4 */ /* 0x000fc8000f8e023f */
[----:B------:R-:W-:Y:S01]  /*11a0*/  UIMAD UR7, UR16, UR5, UR7 ;  /* 0x00000005100772a4 */ /* 0x000fe2000f8e0207 */
[----:B-1----:R-:W-:-:S03]  /*11b0*/  LEA.HI R0, R2, R156, RZ, 0x3 ;  /* 0x0000009c02007211 */ /* 0x002fc600078f18ff */
[----:B------:R-:W-:Y:S02]  /*11c0*/  UIADD3 UR7, UR21, UR7, URZ ;  /* 0x0000000715077290 */ /* 0x000fe4000fffe03f */
[----:B------:R-:W-:Y:S01]  /*11d0*/  USHF.R.S32.HI UR16, URZ, 0x1f, UR11 ;  /* 0x0000001f3f107899 */ /* 0x000fe2000801140b */
[----:B------:R-:W-:Y:S01]  /*11e0*/  LOP3.LUT R10, R0, 0xfffffff8, RZ, 0xc0, !PT ;  /* 0xfffffff8000a7812 */ /* 0x000fe200078ec0ff */
[----:B------:R-:W-:Y:S01]  /*11f0*/  ULDC.64 UR4, c[0x0][0x1b8] ;  /* 0x00006e0000047ab9 */ /* 0x000fe20000000a00 */
[----:B------:R-:W-:-:S03]  /*1200*/  SHF.R.S32.HI R30, RZ, 0x3, R0 ;  /* 0x00000003ff1e7819 */ /* 0x000fc60000011400 */
[----:B------:R-:W-:-:S04]  /*1210*/  IMAD.IADD R10, R156, 0x1, -R10 ;  /* 0x000000019c0a7824 */ /* 0x000fc800078e0a0a */
[----:B------:R-:W-:-:S05]  /*1220*/  IMAD R32, R10, 0x20, R30 ;  /* 0x000000200a207824 */ /* 0x000fca00078e021e */
[----:B------:R-:W-:Y:S01]  /*1230*/  IADD3 R0, R32, UR17, RZ ;  /* 0x0000001120007c10 */ /* 0x000fe2000fffe0ff */
[----:B------:R-:W-:Y:S02]  /*1240*/  UIMAD UR18, UR16, UR4, URZ ;  /* 0x00000004101272a4 */ /* 0x000fe4000f8e023f */
[----:B------:R-:W-:Y:S01]  /*1250*/  UIMAD.WIDE.U32 UR28, UR11, UR4, URZ ;  /* 0x000000040b1c72a5 */ /* 0x000fe2000f8e003f */
[----:B------:R-:W-:Y:S01]  /*1260*/  ISETP.GE.AND P0, PT, R0, UR9, PT ;  /* 0x0000000900007c0c */ /* 0x000fe2000bf06270 */
[----:B------:R-:W-:Y:S01]  /*1270*/  IMAD.SHL.U32 R16, R30, 0x40, RZ ;  /* 0x000000401e107824 */ /* 0x000fe200078e00ff */
[----:B--2---:R-:W-:Y:S01]  /*1280*/  IADD3 R0, R0, UR10, RZ ;  /* 0x0000000a00007c10 */ /* 0x004fe2000fffe0ff */
[----:B------:R-:W-:Y:S01]  /*1290*/  IMAD.SHL.U32 R40, R10, 0x8, RZ ;  /* 0x000000080a287824 */ /* 0x000fe200078e00ff */
[----:B------:R-:W-:Y:S01]  /*12a0*/  ISETP.GT.OR P0, PT, R32, 0x2f, P0 ;  /* 0x0000002f2000780c */ /* 0x000fe20000704670 */
[----:B------:R-:W-:Y:S02]  /*12b0*/  STL [R1+0x20], R32 ;  /* 0x0000202001007387 */ /* 0x000fe40000100800 */
        /* <DEDUP_REMOVED lines=8> */
[----:B------:R-:W-:Y:S01]  /*1340*/  PLOP3.LUT P1, PT, PT, PT, UP1, 0x80, 0x0 ;  /* 0x000000000000781c */ /* 0x000fe20003f2f018 */
[----:B------:R-:W-:Y:S01]  /*1350*/  UIMAD UR18, UR11, UR5, UR18 ;  /* 0x000000050b1272a4 */ /* 0x000fe2000f8e0212 */
[----:B------:R-:W-:Y:S01]  /*1360*/  PLOP3.LUT P0, PT, PT, PT, UP1, 0x80, 0x0 ;  /* 0x000000000000781c */ /* 0x000fe20003f0f018 */
[----:B------:R-:W-:Y:S01]  /*1370*/  IMAD.MOV R5, RZ, RZ, -R5 ;  /* 0x000000ffff057224 */ /* 0x000fe200078e0a05 */
[----:B------:R-:W-:Y:S01]  /*1380*/  IADD3 R3, R32, UR26, RZ ;  /* 0x0000001a20037c10 */ /* 0x000fe2000fffe0ff */
[----:B------:R-:W-:Y:S01]  /*1390*/  ULDC.64 UR4, c[0x0][0x1c0] ;  /* 0x0000700000047ab9 */ /* 0x000fe20000000a00 */
[----:B------:R-:W-:Y:S01]  /*13a0*/  LOP3.LUT R16, R16, 0x1c0, RZ, 0xc0, !PT ;  /* 0x000001c010107812 */ /* 0x000fe200078ec0ff */
[----:B------:R-:W-:Y:S01]  /*13b0*/  UIADD3 UR29, UR29, UR18, URZ ;  /* 0x000000121d1d7290 */ /* 0x000fe2000fffe03f */
[C---:B------:R-:W-:Y:S01]  /*13c0*/  IADD3 R14, R40.reuse, 0x80, RZ ;  /* 0x00000080280e7810 */ /* 0x040fe20007ffe0ff */
[----:B------:R-:W-:Y:S01]  /*13d0*/  UIMAD UR19, UR19, UR4, URZ ;  /* 0x00000004131372a4 */ /* 0x000fe2000f8e023f */
[C---:B------:R-:W-:Y:S01]  /*13e0*/  IADD3 R13, R40.reuse, 0xc0, RZ ;  /* 0x000000c0280d7810 */ /* 0x040fe20007ffe0ff */
[----:B------:R-:W-:Y:S01]  /*13f0*/  UIMAD.WIDE.U32 UR28, UR15, UR4, UR28 ;  /* 0x000000040f1c72a5 */ /* 0x000fe2000f8e001c */
[----:B------:R-:W-:Y:S01]  /*1400*/  SHF.R.S32.HI R11, RZ, 0x1f, R14 ;  /* 0x0000001fff0b7819 */ /* 0x000fe2000001140e */
[----:B------:R-:W-:Y:S01]  /*1410*/  @P1 IMAD.HI.U32 R4, R3, c[0x0][0x2c8], RZ ;  /* 0x0000b20003041a27 */ /* 0x000fe200078e00ff */
[----:B------:R-:W-:Y:S01]  /*1420*/  UIMAD UR5, UR15, UR5, UR19 ;  /* 0x000000050f0572a4 */ /* 0x000fe2000f8e0213 */
[----:B------:R-:W-:Y:S01]  /*1430*/  ISETP.GE.AND P3, PT, R40, c[0x0][0x198], PT ;  /* 0x0000660028007a0c */ /* 0x000fe20003f66270 */
[----:B------:R-:W-:Y:S01]  /*1440*/  BSSY B0, `(.L_x_387) ;  /* 0x000013c000007945 */ /* 0x000fe20003800000 */
[----:B------:R-:W-:Y:S01]  /*1450*/  IMAD.U32 R9, RZ, RZ, UR29 ;  /* 0x0000001dff097e24 */ /* 0x000fe2000f8e00ff */
[----:B------:R-:W-:Y:S01]  /*1460*/  UIADD3 UR5, UR29, UR5, URZ ;  /* 0x000000051d057290 */ /* 0x000fe2000fffe03f */
[----:B------:R-:W-:Y:S01]  /*1470*/  IMAD.U32 R8, RZ, RZ, UR28 ;  /* 0x0000001cff087e24 */ /* 0x000fe2000f8e00ff */
[----:B------:R-:W-:Y:S01]  /*1480*/  ULDC UR15, c[0x0][0x168] ;  /* 0x00005a00000f7ab9 */ /* 0x000fe20000000800 */
[----:B------:R-:W-:Y:S01]  /*1490*/  LEA.HI R11, R11, R14, RZ, 0x3 ;  /* 0x0000000e0b0b7211 */ /* 0x000fe200078f18ff */
[----:B------:R-:W-:Y:S01]  /*14a0*/  UIMAD UR15, UR6, UR15, URZ ;  /* 0x0000000f060f72a4 */ /* 0x000fe2000f8e023f */
[----:B------:R-:W-:Y:S01]  /*14b0*/  ISETP.GE.AND P5, PT, R14, c[0x0][0x198], PT ;  /* 0x000066000e007a0c */ /* 0x000fe20003fa6270 */
[----:B-1----:R-:W-:Y:S01]  /*14c0*/  IMAD.MOV.U32 R7, RZ, RZ, R3 ;  /* 0x000000ffff077224 */ /* 0x002fe200078e0003 */
[----:B------:R-:W-:Y:S01]  /*14d0*/  @P0 SHF.R.U32.HI R7, RZ, c[0x0][0x2cc], R4 ;  /* 0x0000b300ff070a19 */ /* 0x000fe20000011604 */
[----:B------:R-:W-:Y:S01]  /*14e0*/  IMAD.U32 R9, RZ, RZ, UR5 ;  /* 0x00000005ff097e24 */ /* 0x000fe2000f8e00ff */
[----:B------:R-:W-:Y:S01]  /*14f0*/  ISETP.GE.AND P6, PT, R13, c[0x0][0x198], PT ;  /* 0x000066000d007a0c */ /* 0x000fe20003fc6270 */
[----:B------:R-:W-:Y:S01]  /*1500*/  IMAD R36, R5, c[0x0][0x2b8], R0 ;  /* 0x0000ae0005247a24 */ /* 0x000fe200078e0200 */
[--C-:B------:R-:W-:Y:S01]  /*1510*/  SHF.R.S32.HI R6, RZ, 0x1f, R7.reuse ;  /* 0x0000001fff067819 */ /* 0x100fe20000011407 */
[----:B------:R-:W-:Y:S01]  /*1520*/  IMAD.MOV R4, RZ, RZ, -R7 ;  /* 0x000000ffff047224 */ /* 0x000fe200078e0a07 */
[----:B------:R-:W-:Y:S01]  /*1530*/  LOP3.LUT R34, R11, 0xfffffff8, RZ, 0xc0, !PT ;  /* 0xfffffff80b227812 */ /* 0x000fe200078ec0ff */
[----:B------:R-:W-:Y:S01]  /*1540*/  IMAD.WIDE.U32 R8, R7, c[0x0][0x1b0], R8 ;  /* 0x00006c0007087a25 */ /* 0x000fe200078e0008 */
[----:B------:R-:W-:Y:S01]  /*1550*/  ULDC.64 UR4, c[0x0][0x1e8] ;  /* 0x00007a0000047ab9 */ /* 0x000fe20000000a00 */
[----:B------:R-:W-:Y:S01]  /*1560*/  SHF.R.S32.HI R12, RZ, 0x1f, R40 ;  /* 0x0000001fff0c7819 */ /* 0x000fe20000011428 */
[----:B------:R-:W-:Y:S01]  /*1570*/  UIMAD UR6, UR16, UR4, URZ ;  /* 0x00000004100672a4 */ /* 0x000fe2000f8e023f */
[----:B------:R-:W-:Y:S01]  /*1580*/  IMAD R4, R4, c[0x0][0x2c4], R3 ;  /* 0x0000b10004047a24 */ /* 0x000fe200078e0203 */
[----:B------:R-:W-:Y:S01]  /*1590*/  UIMAD.WIDE.U32 UR18, UR11, UR4, URZ ;  /* 0x000000040b1272a5 */ /* 0x000fe2000f8e003f */
[----:B------:R-:W-:Y:S01]  /*15a0*/  IMAD R6, R6, c[0x0][0x1b0], RZ ;  /* 0x00006c0006067a24 */ /* 0x000fe200078e02ff */
[----:B------:R-:W-:-:S02]  /*15b0*/  UIMAD UR6, UR11, UR5, UR6 ;  /* 0x000000050b0672a4 */ /* 0x000fc4000f8e0206 */
[----:B------:R-:W-:Y:S01]  /*15c0*/  SHF.R.S32.HI R3, RZ, 0x1f, R4 ;  /* 0x0000001fff037819 */ /* 0x000fe20000011404 */
[----:B------:R-:W-:Y:S01]  /*15d0*/  IMAD R6, R7, c[0x0][0x1b4], R6 ;  /* 0x00006d0007067a24 */ /* 0x000fe200078e0206 */
[----:B------:R-:W-:Y:S02]  /*15e0*/  UIADD3 UR6, UR19, UR6, URZ ;  /* 0x0000000613067290 */ /* 0x000fe4000fffe03f */
[----:B------:R-:W-:Y:S01]  /*15f0*/  UIADD3 UR28, UR27, UR9, URZ ;  /* 0x000000091b1c7290 */ /* 0x000fe2000fffe03f */
[----:B------:R-:W-:Y:S01]  /*1600*/  IMAD.IADD R7, R9, 0x1, R6 ;  /* 0x0000000109077824 */ /* 0x000fe200078e0206 */
[----:B------:R-:W-:Y:S01]  /*1610*/  IADD3 R9, R40, 0x40, RZ ;  /* 0x0000004028097810 */ /* 0x000fe20007ffe0ff */
[----:B------:R-:W-:Y:S01]  /*1620*/  IMAD R3, R3, c[0x0][0x1a8], RZ ;  /* 0x00006a0003037a24 */ /* 0x000fe200078e02ff */
[----:B------:R-:W-:Y:S01]  /*1630*/  UISETP.LT.AND UP0, UPT, UR28, 0x30, UPT ;  /* 0x000000301c00788c */ /* 0x000fe2000bf01270 */
[----:B------:R-:W-:Y:S01]  /*1640*/  IMAD.MOV.U32 R6, RZ, RZ, R8 ;  /* 0x000000ffff067224 */ /* 0x000fe200078e0008 */
[----:B------:R-:W-:Y:S01]  /*1650*/  LEA.HI R8, R2, R156, RZ, 0x6 ;  /* 0x0000009c02087211 */ /* 0x000fe200078f30ff */
[C---:B------:R-:W-:Y:S01]  /*1660*/  IMAD R3, R4.reuse, c[0x0][0x1ac], R3 ;  /* 0x00006b0004037a24 */ /* 0x040fe200078e0203 */
[----:B------:R-:W-:Y:S01]  /*1670*/  SHF.R.S32.HI R15, RZ, 0x1f, R9 ;  /* 0x0000001fff0f7819 */ /* 0x000fe20000011409 */
[----:B------:R-:W-:Y:S01]  /*1680*/  IMAD.WIDE.U32 R6, R4, c[0x0][0x1a8], R6 ;  /* 0x00006a0004067a25 */ /* 0x000fe200078e0006 */
[----:B------:R-:W-:Y:S01]  /*1690*/  SHF.R.U32.HI R4, RZ, 0x3, R16 ;  /* 0x00000003ff047819 */ /* 0x000fe20000011610 */
[----:B------:R-:W-:Y:S01]  /*16a0*/  USEL UR4, UR28, 0x30, UP0 ;  /* 0x000000301c047887 */ /* 0x000fe20008000000 */
[----:B------:R-:W-:Y:S01]  /*16b0*/  LOP3.LUT R16, R16, 0x38, R40, 0xf8, !PT ;  /* 0x0000003810107812 */ /* 0x000fe200078ef828 */
[----:B------:R-:W-:Y:S01]  /*16c0*/  IMAD.IADD R3, R7, 0x1, R3 ;  /* 0x0000000107037824 */ /* 0x000fe200078e0203 */
[----:B------:R-:W-:Y:S01]  /*16d0*/  LEA R20, P0, R6, c[0x0][0x160], 0x1 ;  /* 0x0000580006147a11 */ /* 0x000fe200078008ff */
[----:B------:R-:W-:Y:S01]  /*16e0*/  IMAD.SHL.U32 R8, R8, 0x8, RZ ;  /* 0x0000000808087824 */ /* 0x000fe200078e00ff */
[----:B------:R-:W-:-:S02]  /*16f0*/  LOP3.LUT R16, R16, R4, RZ, 0x3c, !PT ;  /* 0x0000000410107212 */ /* 0x000fc400078e3cff */
[----:B------:R-:W-:Y:S01]  /*1700*/  LEA.HI.X R3, R6, c[0x0][0x164], R3, 0x1, P0 ;  /* 0x0000590006037a11 */ /* 0x000fe200000f0c03 */
[----:B------:R-:W-:Y:S01]  /*1710*/  SHFL.IDX PT, R22, R20, 0x1, 0x181f ;  /* 0x00381f0014167f89 */ /* 0x000fe200000e0000 */
[----:B------:R-:W-:Y:S02]  /*1720*/  IADD3 R4, R30, UR26, RZ ;  /* 0x0000001a1e047c10 */ /* 0x000fe4000fffe0ff */
[----:B------:R-:W-:Y:S01]  /*1730*/  LOP3.LUT R16, R16, 0xfffffe00, R8, 0xf8, !PT ;  /* 0xfffffe0010107812 */ /* 0x000fe200078ef808 */
[----:B------:R-:W-:Y:S01]  /*1740*/  SHFL.IDX PT, R6, R20, RZ, 0x181f ;  /* 0x00181fff14067589 */ /* 0x000fe200000e0000 */
[----:B------:R-:W-:Y:S02]  /*1750*/  ISETP.GE.AND P0, PT, R4, UR15, PT ;  /* 0x0000000f04007c0c */ /* 0x000fe4000bf06270 */
[----:B------:R-:W-:Y:S01]  /*1760*/  SHF.R.S32.HI R8, RZ, 0x1f, R13 ;  /* 0x0000001fff087819 */ /* 0x000fe2000001140d */
[----:B------:R-:W1:Y:S01]  /*1770*/  SHFL.IDX PT, R7, R3, RZ, 0x181f ;  /* 0x00181fff03077589 */ /* 0x000e6200000e0000 */
[----:B------:R-:W-:Y:S01]  /*1780*/  LEA.HI R15, R15, R9, RZ, 0x3 ;  /* 0x000000090f0f7211 */ /* 0x000fe200078f18ff */
[----:B------:R-:W-:Y:S01]  /*1790*/  IMAD.SHL.U32 R41, R16, 0x2, RZ ;  /* 0x0000000210297824 */ /* 0x000fe200078e00ff */
[----:B------:R-:W-:Y:S01]  /*17a0*/  ISETP.GE.AND P4, PT, R9, c[0x0][0x198], PT ;  /* 0x0000660009007a0c */ /* 0x000fe20003f86270 */
[----:B------:R-:W3:Y:S01]  /*17b0*/  SHFL.IDX PT, R23, R3, 0x1, 0x181f ;  /* 0x00381f0003177f89 */ /* 0x000ee200000e0000 */
[----:B------:R-:W-:-:S02]  /*17c0*/  LEA.HI R8, R8, R13, RZ, 0x3 ;  /* 0x0000000d08087211 */ /* 0x000fc400078f18ff */
[----:B------:R-:W-:Y:S01]  /*17d0*/  LOP3.LUT R35, R15, 0xfffffff8, RZ, 0xc0, !PT ;  /* 0xfffffff80f237812 */ /* 0x000fe200078ec0ff */
[----:B------:R-:W-:Y:S01]  /*17e0*/  SHFL.IDX PT, R21, R3, 0x3, 0x181f ;  /* 0x00781f0003157f89 */ /* 0x000fe200000e0000 */
[----:B------:R-:W-:Y:S02]  /*17f0*/  LOP3.LUT R33, R8, 0xfffffff8, RZ, 0xc0, !PT ;  /* 0xfffffff808217812 */ /* 0x000fe400078ec0ff */
[----:B------:R-:W-:-:S04]  /*1800*/  IADD3 R0, R4, 0x20, RZ ;  /* 0x0000002004007810 */ /* 0x000fc80007ffe0ff */
[----:B------:R-:W-:Y:S02]  /*1810*/  ISETP.GE.AND P1, PT, R0, UR15, PT ;  /* 0x0000000f00007c0c */ /* 0x000fe4000bf26270 */
[C---:B------:R-:W-:Y:S02]  /*1820*/  IADD3 R0, R4.reuse, 0x40, RZ ;  /* 0x0000004004007810 */ /* 0x040fe40007ffe0ff */
[----:B------:R-:W-:-:S04]  /*1830*/  IADD3 R4, R4, 0x60, RZ ;  /* 0x0000006004047810 */ /* 0x000fc80007ffe0ff */
[----:B------:R-:W-:Y:S01]  /*1840*/  ISETP.GE.AND P2, PT, R4, UR15, PT ;  /* 0x0000000f04007c0c */ /* 0x000fe2000bf46270 */
[----:B-1----:R-:W-:-:S04]  /*1850*/  @!P0 IMAD.WIDE R16, R40, 0x2, R6 ;  /* 0x0000000228108825 */ /* 0x002fc800078e0206 */
[--C-:B------:R-:W-:Y:S01]  /*1860*/  @!P0 IMAD.WIDE R18, R35, 0x2, R6.reuse ;  /* 0x0000000223128825 */ /* 0x100fe200078e0206 */
[----:B------:R1:W-:Y:S03]  /*1870*/  @!P0 LDGSTS.E.BYPASS.LTC128B.128 [R41+0x100], [R16.64], !P3 ;  /* 0x0010000010298fae */ /* 0x0003e6000d901d56 */
[--C-:B------:R-:W-:Y:S01]  /*1880*/  @!P0 IMAD.WIDE R24, R34, 0x2, R6.reuse ;  /* 0x0000000222188825 */ /* 0x100fe200078e0206 */
[----:B------:R4:W-:Y:S03]  /*1890*/  @!P0 LDGSTS.E.BYPASS.LTC128B.128 [R41+0x4100], [R18.64], !P4 ;  /* 0x0410000012298fae */ /* 0x0009e6000e101d56 */
[----:B------:R-:W-:Y:S01]  /*18a0*/  @!P0 IMAD.WIDE R6, R33, 0x2, R6 ;  /* 0x0000000221068825 */ /* 0x000fe200078e0206 */
[----:B------:R5:W-:Y:S03]  /*18b0*/  @!P0 LDGSTS.E.BYPASS.LTC128B.128 [R41+0x8100], [R24.64], !P5 ;  /* 0x0810000018298fae */ /* 0x000be6000e901d56 */
[----:B---3--:R-:W-:Y:S01]  /*18c0*/  @!P1 IMAD.WIDE R26, R40, 0x2, R22 ;  /* 0x00000002281a9825 */ /* 0x008fe200078e0216 */
[----:B------:R3:W-:Y:S01]  /*18d0*/  @!P0 LDGSTS.E.BYPASS.LTC128B.128 [R41+0xc100], [R6.64], !P6 ;  /* 0x0c10000006298fae */ /* 0x0007e2000f101d56 */
[----:B------:R-:W-:-:S02]  /*18e0*/  ISETP.GE.AND P0, PT, R0, UR15, PT ;  /* 0x0000000f00007c0c */ /* 0x000fc4000bf06270 */
[----:B------:R-:W-:Y:S01]  /*18f0*/  @!P1 IMAD.WIDE R28, R34, 0x2, R22 ;  /* 0x00000002221c9825 */ /* 0x000fe200078e0216 */
[----:B------:R3:W-:Y:S01]  /*1900*/  @!P1 LDGSTS.E.BYPASS.LTC128B.128 [R41+0x1100], [R26.64], !P3 ;  /* 0x011000001a299fae */ /* 0x0007e2000d901d56 */
[----:B-1----:R-:W-:Y:S02]  /*1910*/  SHF.R.S32.HI R16, RZ, 0x1f, R36 ;  /* 0x0000001fff107819 */ /* 0x002fe40000011424 */
[----:B----4-:R-:W-:-:S04]  /*1920*/  IMAD.WIDE.U32 R18, R36, c[0x0][0x1e0], RZ ;  /* 0x0000780024127a25 */ /* 0x010fc800078e00ff */
[----:B-----5:R-:W-:-:S04]  /*1930*/  @!P1 IMAD.WIDE R24, R35, 0x2, R22 ;  /* 0x0000000223189825 */ /* 0x020fc800078e0216 */
[----:B---3--:R-:W-:Y:S01]  /*1940*/  IMAD R6, R16, c[0x0][0x1e0], RZ ;  /* 0x0000780010067a24 */ /* 0x008fe200078e02ff */
[----:B------:R1:W-:Y:S01]  /*1950*/  @!P1 LDGSTS.E.BYPASS.LTC128B.128 [R41+0x5100], [R24.64], !P4 ;  /* 0x0510000018299fae */ /* 0x0003e2000e101d56 */
[----:B------:R-:W-:-:S03]  /*1960*/  @!P1 IMAD.WIDE R22, R33, 0x2, R22 ;  /* 0x0000000221169825 */ /* 0x000fc600078e0216 */
[----:B------:R3:W-:Y:S01]  /*1970*/  @!P1 LDGSTS.E.BYPASS.LTC128B.128 [R41+0x9100], [R28.64], !P5 ;  /* 0x091000001c299fae */ /* 0x0007e2000e901d56 */
[----:B------:R-:W-:Y:S02]  /*1980*/  IMAD R6, R36, c[0x0][0x1e4], R6 ;  /* 0x0000790024067a24 */ /* 0x000fe400078e0206 */
[----:B------:R-:W-:Y:S01]  /*1990*/  IMAD R16, R16, c[0x0][0x208], RZ ;  /* 0x0000820010107a24 */ /* 0x000fe200078e02ff */
[----:B------:R4:W-:Y:S01]  /*19a0*/  @!P1 LDGSTS.E.BYPASS.LTC128B.128 [R41+0xd100], [R22.64], !P6 ;  /* 0x0d10000016299fae */ /* 0x0009e2000f101d56 */
[----:B------:R-:W-:Y:S02]  /*19b0*/  IMAD.IADD R7, R19, 0x1, R6 ;  /* 0x0000000113077824 */ /* 0x000fe400078e0206 */
[----:B------:R-:W-:Y:S01]  /*19c0*/  IMAD.MOV.U32 R6, RZ, RZ, R18 ;  /* 0x000000ffff067224 */ /* 0x000fe200078e0012 */
[----:B------:R-:W-:Y:S01]  /*19d0*/  SHFL.IDX PT, R19, R3, 0x2, 0x181f ;  /* 0x00581f0003137f89 */ /* 0x000fe200000e0000 */
[----:B------:R-:W-:-:S03]  /*19e0*/  IMAD R16, R36, c[0x0][0x20c], R16 ;  /* 0x0000830024107a24 */ /* 0x000fc600078e0210 */
[----:B------:R-:W4:Y:S04]  /*19f0*/  SHFL.IDX PT, R18, R20, 0x2, 0x181f ;  /* 0x00581f0014127f89 */ /* 0x000f2800000e0000 */
[----:B------:R-:W1:Y:S01]  /*1a00*/  SHFL.IDX PT, R20, R20, 0x3, 0x181f ;  /* 0x00781f0014147f89 */ /* 0x000e6200000e0000 */
[----:B----4-:R-:W-:-:S04]  /*1a10*/  @!P0 IMAD.WIDE R22, R35, 0x2, R18 ;  /* 0x0000000223168825 */ /* 0x010fc800078e0212 */
[----:B------:R-:W-:-:S04]  /*1a20*/  @!P0 IMAD.WIDE R26, R33, 0x2, R18 ;  /* 0x00000002211a8825 */ /* 0x000fc800078e0212 */
[----:B-1----:R-:W-:Y:S01]  /*1a30*/  @!P2 IMAD.WIDE R24, R40, 0x2, R20 ;  /* 0x000000022818a825 */ /* 0x002fe200078e0214 */
[----:B--2---:R-:W-:-:S03]  /*1a40*/  SHF.R.S32.HI R0, RZ, 0x1f, R31 ;  /* 0x0000001fff007819 */ /* 0x004fc6000001141f */
[C---:B------:R-:W-:Y:S01]  /*1a50*/  IMAD.WIDE.U32 R6, R31.reuse, c[0x0][0x1f0], R6 ;  /* 0x00007c001f067a25 */ /* 0x040fe200078e0006 */
[----:B------:R-:W-:Y:S03]  /*1a60*/  STL [R1+0x8], R31 ;  /* 0x0000081f01007387 */ /* 0x000fe60000100800 */
[C---:B------:R-:W-:Y:S01]  /*1a70*/  IMAD R5, R0.reuse, c[0x0][0x1f0], RZ ;  /* 0x00007c0000057a24 */ /* 0x040fe200078e02ff */
[----:B------:R-:W-:Y:S01]  /*1a80*/  STL [R1+0x24], R40 ;  /* 0x0000242801007387 */ /* 0x000fe20000100800 */
[----:B------:R-:W-:Y:S02]  /*1a90*/  IMAD R11, R0, c[0x0][0x218], RZ ;  /* 0x00008600000b7a24 */ /* 0x000fe400078e02ff */
[C---:B------:R-:W-:Y:S01]  /*1aa0*/  IMAD R3, R31.reuse, c[0x0][0x1f4], R5 ;  /* 0x00007d001f037a24 */ /* 0x040fe200078e0205 */
[----:B------:R-:W-:Y:S01]  /*1ab0*/  IADD3 R5, P1, R6, UR18, RZ ;  /* 0x0000001206057c10 */ /* 0x000fe2000ff3e0ff */
[----:B------:R-:W-:Y:S01]  /*1ac0*/  IMAD R11, R31, c[0x0][0x21c], R11 ;  /* 0x000087001f0b7a24 */ /* 0x000fe200078e020b */
[----:B------:R-:W-:Y:S01]  /*1ad0*/  STL [R1+0x1c], R41 ;  /* 0x00001c2901007387 */ /* 0x000fe20000100800 */
[----:B------:R-:W-:Y:S01]  /*1ae0*/  IMAD.SHL.U32 R0, R30, 0x8, RZ ;  /* 0x000000081e007824 */ /* 0x000fe200078e00ff */
[----:B------:R-:W-:-:S02]  /*1af0*/  IADD3.X R3, R7, UR6, R3, P1, !PT ;  /* 0x0000000607037c10 */ /* 0x000fc40008ffe403 */
[C---:B------:R-:W-:Y:S01]  /*1b00*/  LEA R6, P1, R5.reuse, c[0x0][0x1c8], 0x1 ;  /* 0x0000720005067a11 */ /* 0x040fe200078208ff */
[----:B------:R-:W-:Y:S03]  /*1b10*/  STL [R1+0x18], R35 ;  /* 0x0000182301007387 */ /* 0x000fe60000100800 */
[----:B------:R-:W-:Y:S01]  /*1b20*/  LEA.HI.X R3, R5, c[0x0][0x1cc], R3, 0x1, P1 ;  /* 0x0000730005037a11 */ /* 0x000fe200008f0c03 */
[--C-:B------:R-:W-:Y:S01]  /*1b30*/  @!P0 IMAD.WIDE R4, R40, 0x2, R18.reuse ;  /* 0x0000000228048825 */ /* 0x100fe200078e0212 */
[----:B------:R-:W-:Y:S04]  /*1b40*/  STL [R1+0x14], R34 ;  /* 0x0000142201007387 */ /* 0x000fe80000100800 */
[----:B------:R1:W-:Y:S04]  /*1b50*/  @!P0 LDGSTS.E.BYPASS.LTC128B.128 [R41+0x2100], [R4.64], !P3 ;  /* 0x0210000004298fae */ /* 0x0003e8000d901d56 */
[----:B------:R2:W-:Y:S04]  /*1b60*/  @!P0 LDGSTS.E.BYPASS.LTC128B.128 [R41+0x6100], [R22.64], !P4 ;  /* 0x0610000016298fae */ /* 0x0005e8000e101d56 */
[----:B------:R-:W-:Y:S04]  /*1b70*/  SHFL.IDX PT, R7, R3, 0x1, 0x181f ;  /* 0x00381f0003077f89 */ /* 0x000fe800000e0000 */
[----:B------:R-:W-:Y:S04]  /*1b80*/  STL [R1+0x10], R33 ;  /* 0x0000102101007387 */ /* 0x000fe80000100800 */
[----:B------:R-:W-:Y:S01]  /*1b90*/  STL [R1+0xc], R36 ;  /* 0x00000c2401007387 */ /* 0x000fe20000100800 */
[----:B-1----:R-:W-:-:S03]  /*1ba0*/  @!P0 IMAD.WIDE R4, R34, 0x2, R18 ;  /* 0x0000000222048825 */ /* 0x002fc600078e0212 */
[----:B------:R-:W-:Y:S01]  /*1bb0*/  SHFL.IDX PT, R18, R6, RZ, 0x181f ;  /* 0x00181fff06127589 */ /* 0x000fe200000e0000 */
[----:B--2---:R-:W-:-:S03]  /*1bc0*/  IMAD.WIDE.U32 R22, R36, c[0x0][0x208], RZ ;  /* 0x0000820024167a25 */ /* 0x004fc600078e00ff */
[----:B------:R-:W1:Y:S01]  /*1bd0*/  SHFL.IDX PT, R19, R3, RZ, 0x181f ;  /* 0x00181fff03137589 */ /* 0x000e6200000e0000 */
[----:B------:R-:W-:-:S03]  /*1be0*/  IMAD.IADD R17, R23, 0x1, R16 ;  /* 0x0000000117117824 */ /* 0x000fc600078e0210 */
[----:B------:R2:W-:Y:S01]  /*1bf0*/  @!P0 LDGSTS.E.BYPASS.LTC128B.128 [R41+0xa100], [R4.64], !P5 ;  /* 0x0a10000004298fae */ /* 0x0005e2000e901d56 */
[----:B------:R-:W-:-:S03]  /*1c00*/  IMAD.MOV.U32 R16, RZ, RZ, R22 ;  /* 0x000000ffff107224 */ /* 0x000fc600078e0016 */
[----:B------:R4:W-:Y:S01]  /*1c10*/  @!P0 LDGSTS.E.BYPASS.LTC128B.128 [R41+0xe100], [R26.64], !P6 ;  /* 0x0e1000001a298fae */ /* 0x0009e2000f101d56 */
[----:B------:R-:W-:Y:S01]  /*1c20*/  ISETP.GE.AND P6, PT, R9, c[0x0][0x1d4], PT ;  /* 0x0000750009007a0c */ /* 0x000fe20003fc6270 */
[----:B------:R-:W-:Y:S02]  /*1c30*/  IMAD.WIDE.U32 R16, R31, c[0x0][0x218], R16 ;  /* 0x000086001f107a25 */ /* 0x000fe400078e0010 */
[----:B------:R5:W-:Y:S01]  /*1c40*/  @!P2 LDGSTS.E.BYPASS.LTC128B.128 [R41+0x3100], [R24.64], !P3 ;  /* 0x031000001829afae */ /* 0x000be2000d901d56 */
[----:B------:R-:W-:-:S03]  /*1c50*/  ISETP.GE.AND P3, PT, R40, c[0x0][0x1d4], PT ;  /* 0x0000750028007a0c */ /* 0x000fc60003f66270 */
[----:B------:R-:W1:Y:S01]  /*1c60*/  SHFL.IDX PT, R6, R6, 0x1, 0x181f ;  /* 0x00381f0006067f89 */ /* 0x000e6200000e0000 */
[----:B--2---:R-:W-:Y:S01]  /*1c70*/  IADD3 R4, -R30, UR4, RZ ;  /* 0x000000041e047c10 */ /* 0x004fe2000fffe1ff */
[----:B------:R-:W-:Y:S02]  /*1c80*/  ULDC.64 UR4, c[0x0][0x210] ;  /* 0x0000840000047ab9 */ /* 0x000fe40000000a00 */
[----:B------:R-:W-:Y:S01]  /*1c90*/  UIMAD.WIDE.U32 UR14, UR11, UR4, URZ ;  /* 0x000000040b0e72a5 */ /* 0x000fe2000f8e003f */
[--C-:B----4-:R-:W-:Y:S01]  /*1ca0*/  @!P2 IMAD.WIDE R26, R35, 0x2, R20.reuse ;  /* 0x00000002231aa825 */ /* 0x110fe200078e0214 */
[C---:B------:R-:W-:Y:S01]  /*1cb0*/  ISETP.GE.AND P1, PT, R4.reuse, 0x1, PT ;  /* 0x000000010400780c */ /* 0x040fe20003f26270 */
[----:B------:R-:W-:Y:S01]  /*1cc0*/  UIMAD UR4, UR16, UR4, URZ ;  /* 0x00000004100472a4 */ /* 0x000fe2000f8e023f */
[----:B------:R-:W-:Y:S01]  /*1cd0*/  ISETP.GT.AND P0, PT, R4, 0x20, PT ;  /* 0x000000200400780c */ /* 0x000fe20003f04270 */
[--C-:B-----5:R-:W-:Y:S01]  /*1ce0*/  @!P2 IMAD.WIDE R24, R34, 0x2, R20.reuse ;  /* 0x000000022218a825 */ /* 0x120fe200078e0214 */
[----:B------:R2:W-:Y:S01]  /*1cf0*/  @!P2 LDGSTS.E.BYPASS.LTC128B.128 [R41+0x7100], [R26.64], !P4 ;  /* 0x071000001a29afae */ /* 0x0005e2000e101d56 */
[----:B------:R-:W-:Y:S01]  /*1d00*/  ISETP.GE.AND P4, PT, R13, c[0x0][0x198], PT ;  /* 0x000066000d007a0c */ /* 0x000fe20003f86270 */
[----:B------:R-:W-:Y:S01]  /*1d10*/  UIMAD UR4, UR11, UR5, UR4 ;  /* 0x000000050b0472a4 */ /* 0x000fe2000f8e0204 */
[----:B------:R-:W-:Y:S01]  /*1d20*/  @!P2 IMAD.WIDE R20, R33, 0x2, R20 ;  /* 0x000000022114a825 */ /* 0x000fe200078e0214 */
[----:B------:R4:W-:Y:S01]  /*1d30*/  @!P2 LDGSTS.E.BYPASS.LTC128B.128 [R41+0xb100], [R24.64], !P5 ;  /* 0x0b1000001829afae */ /* 0x0009e2000e901d56 */
[----:B------:R-:W-:Y:S01]  /*1d40*/  ISETP.GE.AND P5, PT, R14, c[0x0][0x1d4], PT ;  /* 0x000075000e007a0c */ /* 0x000fe20003fa6270 */
[----:B------:R-:W-:-:S02]  /*1d50*/  UIADD3 UR16, UR15, UR4, URZ ;  /* 0x000000040f107290 */ /* 0x000fc4000fffe03f */
[----:B------:R-:W-:Y:S01]  /*1d60*/  UIADD3 UR4, UR24, -0x1, URZ ;  /* 0xffffffff18047890 */ /* 0x000fe2000fffe03f */
[----:B-1----:R-:W-:-:S05]  /*1d70*/  @P1 IMAD.WIDE R4, R35, 0x2, R18 ;  /* 0x0000000223041825 */ /* 0x002fca00078e0212 */
[----:B------:R1:W-:Y:S01]  /*1d80*/  @!P2 LDGSTS.E.BYPASS.LTC128B.128 [R41+0xf100], [R20.64], !P4 ;  /* 0x0f1000001429afae */ /* 0x0003e2000e101d56 */
[----:B------:R-:W-:-:S03]  /*1d90*/  ISETP.GE.AND P4, PT, R13, c[0x0][0x1d4], PT ;  /* 0x000075000d007a0c */ /* 0x000fc60003f86270 */
[----:B------:R-:W0:Y:S01]  /*1da0*/  LDGDEPBAR ;  /* 0x00000000000079af */ /* 0x000e220000000000 */
[----:B-1----:R-:W-:-:S05]  /*1db0*/  @P1 IMAD.WIDE R20, R40, 0x2, R18 ;  /* 0x0000000228141825 */ /* 0x002fca00078e0212 */
[----:B------:R1:W-:Y:S04]  /*1dc0*/  @P1 LDGSTS.E.BYPASS.LTC128B.128 [R41+0x10100], [R20.64], !P3 ;  /* 0x1010000014291fae */ /* 0x0003e8000d901d56 */
[----:B------:R5:W-:Y:S01]  /*1dd0*/  @P1 LDGSTS.E.BYPASS.LTC128B.128 [R41+0x11900], [R4.64], !P6 ;  /* 0x1190000004291fae */ /* 0x000be2000f101d56 */
[----:B-1----:R-:W-:-:S04]  /*1de0*/  @P1 IMAD.WIDE R20, R34, 0x2, R18 ;  /* 0x0000000222141825 */ /* 0x002fc800078e0212 */
[----:B------:R-:W-:Y:S01]  /*1df0*/  @P1 IMAD.WIDE R18, R33, 0x2, R18 ;  /* 0x0000000221121825 */ /* 0x000fe200078e0212 */
[----:B-----5:R-:W-:Y:S01]  /*1e00*/  LEA.HI R5, R2, R156, RZ, 0x4 ;  /* 0x0000009c02057211 */ /* 0x020fe200078f20ff */
[----:B------:R1:W-:Y:S04]  /*1e10*/  @P1 LDGSTS.E.BYPASS.LTC128B.128 [R41+0x13100], [R20.64], !P5 ;  /* 0x1310000014291fae */ /* 0x0003e8000e901d56 */
[----:B------:R5:W-:Y:S01]  /*1e20*/  @P1 LDGSTS.E.BYPASS.LTC128B.128 [R41+0x14900], [R18.64], !P4 ;  /* 0x1490000012291fae */ /* 0x000be2000e101d56 */
[----:B------:R-:W-:-:S04]  /*1e30*/  IADD3 R15, P1, R16, UR14, RZ ;  /* 0x0000000e100f7c10 */ /* 0x000fc8000ff3e0ff */
[----:B------:R-:W-:Y:S01]  /*1e40*/  IADD3.X R11, R17, UR16, R11, P1, !PT ;  /* 0x00000010110b7c10 */ /* 0x000fe20008ffe40b */
[----:B------:R-:W-:Y:S01]  /*1e50*/  @P0 IMAD.WIDE R16, R40, 0x2, R6 ;  /* 0x0000000228100825 */ /* 0x000fe200078e0206 */
[----:B------:R-:W-:-:S04]  /*1e60*/  LEA R8, P1, R15, c[0x0][0x1f8], 0x1 ;  /* 0x00007e000f087a11 */ /* 0x000fc800078208ff */
[----:B------:R2:W-:Y:S01]  /*1e70*/  @P0 LDGSTS.E.BYPASS.LTC128B.128 [R41+0x11100], [R16.64], !P3 ;  /* 0x1110000010290fae */ /* 0x0005e2000d901d56 */
[----:B------:R-:W-:Y:S02]  /*1e80*/  LEA.HI.X R11, R15, c[0x0][0x1fc], R11, 0x1, P1 ;  /* 0x00007f000f0b7a11 */ /* 0x000fe400008f0c0b */
[----:B-1----:R-:W-:Y:S02]  /*1e90*/  SHF.R.S32.HI R20, RZ, 0x4, R5 ;  /* 0x00000004ff147819 */ /* 0x002fe40000011405 */
[C---:B-----5:R-:W-:Y:S01]  /*1ea0*/  LOP3.LUT R18, R5.reuse, 0xfffffff0, RZ, 0xc0, !PT ;  /* 0xfffffff005127812 */ /* 0x060fe200078ec0ff */
[----:B------:R-:W-:Y:S01]  /*1eb0*/  IMAD.SHL.U32 R19, R10, 0x40, RZ ;  /* 0x000000400a137824 */ /* 0x000fe200078e00ff */
[----:B------:R-:W-:-:S03]  /*1ec0*/  LEA.HI R5, R5, R20, RZ, 0x1 ;  /* 0x0000001405057211 */ /* 0x000fc600078f08ff */
[----:B------:R-:W-:Y:S01]  /*1ed0*/  IMAD.IADD R18, R156, 0x1, -R18 ;  /* 0x000000019c127824 */ /* 0x000fe200078e0a12 */
[----:B------:R-:W-:Y:S02]  /*1ee0*/  LOP3.LUT R19, R19, 0x1c0, RZ, 0xc0, !PT ;  /* 0x000001c013137812 */ /* 0x000fe400078ec0ff */
[----:B------:R-:W-:Y:S02]  /*1ef0*/  LOP3.LUT R5, R5, 0xfffffffe, RZ, 0xc0, !PT ;  /* 0xfffffffe05057812 */ /* 0x000fe400078ec0ff */
[----:B------:R-:W-:Y:S01]  /*1f00*/  SHF.R.S32.HI R4, RZ, 0x1f, R18 ;  /* 0x0000001fff047819 */ /* 0x000fe20000011412 */
[----:B--2---:R-:W-:Y:S01]  /*1f10*/  @P0 IMAD.WIDE R16, R34, 0x2, R6 ;  /* 0x0000000222100825 */ /* 0x004fe200078e0206 */
[----:B------:R-:W-:Y:S02]  /*1f20*/  LOP3.LUT R0, R19, 0x8, R0, 0xf8, !PT ;  /* 0x0000000813007812 */ /* 0x000fe400078ef800 */
[----:B------:R-:W-:Y:S01]  /*1f30*/  LEA.HI R4, R4, R18, RZ, 0x3 ;  /* 0x0000001204047211 */ /* 0x000fe200078f18ff */
[----:B------:R-:W-:Y:S01]  /*1f40*/  IMAD.IADD R5, R20, 0x1, -R5 ;  /* 0x0000000114057824 */ /* 0x000fe200078e0a05 */
[----:B------:R-:W-:-:S02]  /*1f50*/  SHF.R.U32.HI R19, RZ, 0x3, R19 ;  /* 0x00000003ff137819 */ /* 0x000fc40000011613 */
[C---:B------:R-:W-:Y:S01]  /*1f60*/  LOP3.LUT R3, R4.reuse, 0xfffffff8, RZ, 0xc0, !PT ;  /* 0xfffffff804037812 */ /* 0x040fe200078ec0ff */
[----:B------:R-:W-:Y:S01]  /*1f70*/  IMAD.SHL.U32 R4, R4, 0x40, RZ ;  /* 0x0000004004047824 */ /* 0x000fe200078e00ff */
[----:B------:R-:W-:-:S03]  /*1f80*/  LOP3.LUT R0, R0, R19, RZ, 0x3c, !PT ;  /* 0x0000001300007212 */ /* 0x000fc600078e3cff */
[----:B------:R-:W-:Y:S02]  /*1f90*/  IMAD.IADD R3, R18, 0x1, -R3 ;  /* 0x0000000112037824 */ /* 0x000fe400078e0a03 */
[----:B------:R-:W-:-:S04]  /*1fa0*/  @P0 IMAD.WIDE R18, R35, 0x2, R6 ;  /* 0x0000000223120825 */ /* 0x000fc800078e0206 */
[----:B------:R-:W-:Y:S01]  /*1fb0*/  @P0 IMAD.WIDE R6, R33, 0x2, R6 ;  /* 0x0000000221060825 */ /* 0x000fe200078e0206 */
[----:B------:R1:W-:Y:S03]  /*1fc0*/  @P0 LDGSTS.E.BYPASS.LTC128B.128 [R41+0x12900], [R18.64], !P6 ;  /* 0x1290000012290fae */ /* 0x0003e6000f101d56 */
[----:B------:R-:W-:Y:S01]  /*1fd0*/  IMAD.SHL.U32 R15, R3, 0x40, RZ ;  /* 0x00000040030f7824 */ /* 0x000fe200078e00ff */
[----:B------:R2:W-:Y:S01]  /*1fe0*/  @P0 LDGSTS.E.BYPASS.LTC128B.128 [R41+0x14100], [R16.64], !P5 ;  /* 0x1410000010290fae */ /* 0x0005e2000e901d56 */
[C---:B------:R-:W-:Y:S02]  /*1ff0*/  IMAD R0, R5.reuse, 0x200, R0 ;  /* 0x0000020005007824 */ /* 0x040fe400078e0200 */
[----:B------:R-:W-:Y:S01]  /*2000*/  IMAD.SHL.U32 R5, R5, 0x8, RZ ;  /* 0x0000000805057824 */ /* 0x000fe200078e00ff */
[----:B------:R5:W-:Y:S01]  /*2010*/  @P0 LDGSTS.E.BYPASS.LTC128B.128 [R41+0x15900], [R6.64], !P4 ;  /* 0x1590000006290fae */ /* 0x000be2000e101d56 */
[----:B------:R-:W-:Y:S01]  /*2020*/  LOP3.LUT R15, R15, 0x1c0, RZ, 0xc0, !PT ;  /* 0x000001c00f0f7812 */ /* 0x000fe200078ec0ff */
[----:B------:R-:W-:Y:S01]  /*2030*/  IMAD.SHL.U32 R21, R0, 0x2, RZ ;  /* 0x0000000200157824 */ /* 0x000fe200078e00ff */
[----:B------:R-:W-:Y:S01]  /*2040*/  LOP3.LUT P0, RZ, R10, 0x2, RZ, 0xc0, !PT ;  /* 0x000000020aff7812 */ /* 0x000fe2000780c0ff */
[----:B------:R-:W0:Y:S01]  /*2050*/  LDGDEPBAR ;  /* 0x00000000000079af */ /* 0x000e220000000000 */
[----:B------:R-:W-:-:S02]  /*2060*/  LOP3.LUT R5, R15, 0x8, R5, 0xf8, !PT ;  /* 0x000000080f057812 */ /* 0x000fc400078ef805 */
[----:B------:R-:W-:Y:S01]  /*2070*/  SHF.R.U32.HI R15, RZ, 0x3, R15 ;  /* 0x00000003ff0f7819 */ /* 0x000fe2000001160f */
[----:B------:R-:W-:Y:S01]  /*2080*/  STL [R1+0x4], R21 ;  /* 0x0000041501007387 */ /* 0x000fe20000100800 */
[----:B------:R-:W-:Y:S01]  /*2090*/  R2P PR, R3, 0x6 ;  /* 0x0000000603007804 */ /* 0x000fe20000000000 */
[----:B------:R-:W-:Y:S01]  /*20a0*/  IMAD.MOV.U32 R3, RZ, RZ, 0x20 ;  /* 0x00000020ff037424 */ /* 0x000fe200078e00ff */
[----:B------:R-:W-:Y:S02]  /*20b0*/  LOP3.LUT R5, R5, R15, RZ, 0x3c, !PT ;  /* 0x0000000f05057212 */ /* 0x000fe400078e3cff */
[----:B------:R-:W-:Y:S02]  /*20c0*/  IADD3 R0, R21, 0x10100, RZ ;  /* 0x0001010015007810 */ /* 0x000fe40007ffe0ff */
[----:B------:R-:W-:Y:S01]  /*20d0*/  LOP3.LUT R5, R5, 0xfffffe00, R4, 0xf8, !PT ;  /* 0xfffffe0005057812 */ /* 0x000fe200078ef804 */
[----:B------:R-:W-:Y:S01]  /*20e0*/  IMAD.MOV.U32 R4, RZ, RZ, 0x10 ;  /* 0x00000010ff047424 */ /* 0x000fe200078e00ff */
[----:B------:R-:W-:Y:S01]  /*20f0*/  SEL R3, R3, 0xffffffe0, !P2 ;  /* 0xffffffe003037807 */ /* 0x000fe20005000000 */
[----:B-1----:R-:W-:Y:S01]  /*2100*/  SHFL.IDX PT, R18, R8, RZ, 0x181f ;  /* 0x00181fff08127589 */ /* 0x002fe200000e0000 */
[----:B----4-:R-:W-:-:S02]  /*2110*/  IADD3 R24, R21, 0x10120, RZ ;  /* 0x0001012015187810 */ /* 0x010fc40007ffe0ff */
[----:B------:R-:W-:Y:S01]  /*2120*/  SEL R4, R4, 0xfffffff0, !P1 ;  /* 0xfffffff004047807 */ /* 0x000fe20004800000 */
[----:B------:R-:W2:Y:S01]  /*2130*/  SHFL.IDX PT, R19, R11, RZ, 0x181f ;  /* 0x00181fff0b137589 */ /* 0x000ea200000e0000 */
[----:B------:R-:W-:Y:S02]  /*2140*/  @P0 IADD3 R24, R0, -0x20, RZ ;  /* 0xffffffe000180810 */ /* 0x000fe40007ffe0ff */
[----:B------:R-:W-:Y:S02]  /*2150*/  IADD3 R0, -R30, UR28, RZ ;  /* 0x0000001c1e007c10 */ /* 0x000fe4000fffe1ff */
[----:B-----5:R-:W-:Y:S01]  /*2160*/  LEA.HI R7, R2, R156, RZ, 0x5 ;  /* 0x0000009c02077211 */ /* 0x020fe200078f28ff */
[----:B------:R-:W-:-:S04]  /*2170*/  DEPBAR.LE SB0, 0x1 ;  /* 0x000080400000791a */ /* 0x000fc80000000000 */
[----:B------:R-:W-:Y:S01]  /*2180*/  SHF.R.S32.HI R6, RZ, 0x5, R7 ;  /* 0x00000005ff067819 */ /* 0x000fe20000011407 */
[----:B------:R-:W-:Y:S01]  /*2190*/  STL [R1], R24 ;  /* 0x0000001801007387 */ /* 0x000fe20000100800 */
[----:B------:R-:W-:Y:S02]  /*21a0*/  ISETP.GE.AND P3, PT, R40, c[0x0][0x1d4], PT ;  /* 0x0000750028007a0c */ /* 0x000fe40003f66270 */
[----:B------:R-:W-:Y:S01]  /*21b0*/  ISETP.GE.AND P1, PT, R9, c[0x0][0x1d4], PT ;  /* 0x0000750009007a0c */ /* 0x000fe20003f26270 */
[----:B------:R-:W-:Y:S01]  /*21c0*/  IMAD R220, R6, 0x400, R5 ;  /* 0x0000040006dc7824 */ /* 0x000fe200078e0205 */
[----:B------:R-:W-:Y:S01]  /*21d0*/  BAR.SYNC.DEFER_BLOCKING 0x0 ;  /* 0x0000000000007b1d */ /* 0x000fe20000010000 */
[----:B------:R-:W-:Y:S02]  /*21e0*/  ISETP.LT.OR P0, PT, R0, 0x1, P3 ;  /* 0x000000010000780c */ /* 0x000fe40001f01670 */
[----:B------:R-:W-:Y:S02]  /*21f0*/  ISETP.GE.AND P2, PT, R14, c[0x0][0x1d4], PT ;  /* 0x000075000e007a0c */ /* 0x000fe40003f46270 */
[C---:B------:R-:W-:Y:S01]  /*2200*/  LEA R228, R220.reuse, 0x100, 0x1 ;  /* 0x00000100dce47811 */ /* 0x040fe200078e08ff */
[----:B------:R-:W-:Y:S01]  /*2210*/  IMAD.SHL.U32 R220, R220, 0x2, RZ ;  /* 0x00000002dcdc7824 */ /* 0x000fe200078e00ff */
[----:B------:R-:W-:Y:S01]  /*2220*/  SHF.R.S32.HI R14, RZ, 0x1f, R35 ;  /* 0x0000001fff0e7819 */ /* 0x000fe20000011423 */
[----:B--2---:R-:W-:Y:S01]  /*2230*/  IMAD.WIDE R16, R40, 0x2, R18 ;  /* 0x0000000228107825 */ /* 0x004fe200078e0212 */
[----:B------:R1:W-:Y:S01]  /*2240*/  STL [R1+0x3c], R12 ;  /* 0x00003c0c01007387 */ /* 0x0003e20000100800 */
[----:B------:R-:W-:-:S02]  /*2250*/  IADD3 R247, R24, 0x800, RZ ;  /* 0x0000080018f77810 */ /* 0x000fc40007ffe0ff */
[--C-:B------:R-:W-:Y:S01]  /*2260*/  IMAD R224, R4, 0x2, R228.reuse ;  /* 0x0000000204e07824 */ /* 0x100fe200078e02e4 */
[----:B------:R2:W-:Y:S01]  /*2270*/  STL [R1+0x30], R14 ;  /* 0x0000300e01007387 */ /* 0x0005e20000100800 */
[C---:B------:R-:W-:Y:S01]  /*2280*/  IMAD R228, R3.reuse, 0x2, R228 ;  /* 0x0000000203e47824 */ /* 0x040fe200078e02e4 */
[----:B------:R-:W-:Y:S01]  /*2290*/  IADD3 R246, R24, 0x1000, RZ ;  /* 0x0000100018f67810 */ /* 0x000fe20007ffe0ff */
[----:B------:R-:W-:Y:S01]  /*22a0*/  IMAD R232, R3, 0x2, R224 ;  /* 0x0000000203e87824 */ /* 0x000fe200078e02e0 */
[----:B------:R-:W-:Y:S01]  /*22b0*/  ISETP.GT.AND P3, PT, R32, 0x2f, PT ;  /* 0x0000002f2000780c */ /* 0x000fe20003f64270 */
[----:B------:R2:W4:Y:S04]  /*22c0*/  LDSM.16.M88.4 R160, [R220+0x100] ;  /* 0x00010000dca0783b */ /* 0x0005280000000200 */
[----:B------:R2:W2:Y:S04]  /*22d0*/  LDSM.16.M88.4 R188, [R220+0x4100] ;  /* 0x00410000dcbc783b */ /* 0x0004a80000000200 */
[----:B------:R2:W2:Y:S01]  /*22e0*/  LDSM.16.M88.4 R204, [R220+0x8100] ;  /* 0x00810000dccc783b */ /* 0x0004a20000000200 */
[----:B-1----:R-:W-:-:S03]  /*22f0*/  SHF.R.S32.HI R12, RZ, 0x1f, R33 ;  /* 0x0000001fff0c7819 */ /* 0x002fc60000011421 */
[----:B------:R1:W1:Y:S04]  /*2300*/  LDSM.16.M88.4 R164, [R224] ;  /* 0x00000000e0a4783b */ /* 0x0002680000000200 */
[----:B------:R1:W1:Y:S04]  /*2310*/  LDSM.16.M88.4 R192, [R224+0x4000] ;  /* 0x00400000e0c0783b */ /* 0x0002680000000200 */
[----:B------:R1:W1:Y:S04]  /*2320*/  LDSM.16.M88.4 R208, [R224+0x8000] ;  /* 0x00800000e0d0783b */ /* 0x0002680000000200 */
[----:B------:R1:W1:Y:S04]  /*2330*/  LDSM.16.M88.4 R180, [R228] ;  /* 0x00000000e4b4783b */ /* 0x0002680000000200 */
[----:B------:R1:W1:Y:S04]  /*2340*/  LDSM.16.M88.4 R196, [R228+0x4000] ;  /* 0x00400000e4c4783b */ /* 0x0002680000000200 */
[----:B------:R1:W1:Y:S04]  /*2350*/  LDSM.16.M88.4 R212, [R228+0x8000] ;  /* 0x00800000e4d4783b */ /* 0x0002680000000200 */
[----:B------:R1:W1:Y:S04]  /*2360*/  LDSM.16.M88.4 R184, [R232] ;  /* 0x00000000e8b8783b */ /* 0x0002680000000200 */
[----:B------:R1:W1:Y:S04]  /*2370*/  LDSM.16.M88.4 R200, [R232+0x4000] ;  /* 0x00400000e8c8783b */ /* 0x0002680000000200 */
[----:B------:R1:W1:Y:S04]  /*2380*/  LDSM.16.M88.4 R216, [R232+0x8000] ;  /* 0x00800000e8d8783b */ /* 0x0002680000000200 */
[----:B------:R-:W1:Y:S04]  /*2390*/  LDSM.16.M88.4 R220, [R220+0xc100] ;  /* 0x00c10000dcdc783b */ /* 0x000e680000000200 */
[----:B------:R-:W1:Y:S04]  /*23a0*/  LDSM.16.M88.4 R224, [R224+0xc000] ;  /* 0x00c00000e0e0783b */ /* 0x000e680000000200 */
[----:B------:R-:W1:Y:S04]  /*23b0*/  LDSM.16.M88.4 R228, [R228+0xc000] ;  /* 0x00c00000e4e4783b */ /* 0x000e680000000200 */
[----:B------:R-:W1:Y:S04]  /*23c0*/  LDSM.16.M88.4 R232, [R232+0xc000] ;  /* 0x00c00000e8e8783b */ /* 0x000e680000000200 */
[----:B------:R-:W-:Y:S06]  /*23d0*/  BAR.SYNC.DEFER_BLOCKING 0x0 ;  /* 0x0000000000007b1d */ /* 0x000fec0000010000 */
[----:B------:R-:W-:-:S04]  /*23e0*/  DEPBAR.LE SB0, 0x0 ;  /* 0x000080000000791a */ /* 0x000fc80000000000 */
[----:B------:R-:W-:Y:S06]  /*23f0*/  BAR.SYNC.DEFER_BLOCKING 0x0 ;  /* 0x0000000000007b1d */ /* 0x000fec0000010000 */
[----:B------:R1:W1:Y:S04]  /*2400*/  LDSM.16.M88.4 R44, [R21+0x10100] ;  /* 0x01010000152c783b */ /* 0x0002680000000200 */
[----:B------:R1:W1:Y:S04]  /*2410*/  LDSM.16.M88.4 R36, [R21+0x10900] ;  /* 0x010900001524783b */ /* 0x0002680000000200 */
[----:B---3--:R3:W1:Y:S04]  /*2420*/  LDSM.16.M88.4 R28, [R21+0x11100] ;  /* 0x01110000151c783b */ /* 0x0086680000000200 */
[----:B------:R3:W1:Y:S04]  /*2430*/  LDSM.16.M88.4 R56, [R24] ;  /* 0x000000001838783b */ /* 0x0006680000000200 */
[----:B------:R3:W1:Y:S04]  /*2440*/  LDSM.16.M88.4 R20, [R24+0x800] ;  /* 0x000800001814783b */ /* 0x0006680000000200 */
[----:B------:R3:W1:Y:S04]  /*2450*/  LDSM.16.M88.4 R48, [R24+0x1000] ;  /* 0x001000001830783b */ /* 0x0006680000000200 */
[----:B------:R-:W-:Y:S01]  /*2460*/  @!PT LDS RZ, [RZ] ;  /* 0x00000000fffff984 */ /* 0x000fe20000000800 */
[----:B------:R-:W-:Y:S01]  /*2470*/  @!PT LDS RZ, [RZ] ;  /* 0x00000000fffff984 */ /* 0x000fe20000000800 */
[----:B------:R-:W-:Y:S01]  /*2480*/  @!PT LDS RZ, [RZ] ;  /* 0x00000000fffff984 */ /* 0x000fe20000000800 */
[----:B------:R5:W-:Y:S01]  /*2490*/  LDGSTS.E.BYPASS.LTC128B.128 [R41+0x100], [R16.64], !P0 ;  /* 0x0010000010297fae */ /* 0x000be2000c101d56 */
[----:B------:R-:W-:-:S02]  /*24a0*/  ISETP.LT.OR P0, PT, R0, 0x1, P1 ;  /* 0x000000010000780c */ /* 0x000fc40000f01670 */
[----:B------:R-:W-:Y:S02]  /*24b0*/  ISETP.GE.AND P1, PT, R13, c[0x0][0x1d4], PT ;  /* 0x000075000d007a0c */ /* 0x000fe40003f26270 */
[----:B------:R-:W-:-:S05]  /*24c0*/  SHF.R.S32.HI R13, RZ, 0x1f, R34 ;  /* 0x0000001fff0d7819 */ /* 0x000fca0000011422 */
[----:B------:R3:W-:Y:S04]  /*24d0*/  STL [R1+0x2c], R13 ;  /* 0x00002c0d01007387 */ /* 0x0007e80000100800 */
[----:B------:R3:W-:Y:S01]  /*24e0*/  STL [R1+0x28], R12 ;  /* 0x0000280c01007387 */ /* 0x0007e20000100800 */
[----:B-----5:R-:W-:-:S05]  /*24f0*/  IMAD.WIDE R16, R35, 0x2, R18 ;  /* 0x0000000223107825 */ /* 0x020fca00078e0212 */
[----:B------:R5:W-:Y:S01]  /*2500*/  LDGSTS.E.BYPASS.LTC128B.128 [R41+0x1900], [R16.64], !P0 ;  /* 0x0190000010297fae */ /* 0x000be2000c101d56 */
[----:B------:R-:W-:Y:S01]  /*2510*/  ISETP.LT.OR P0, PT, R0, 0x1, P2 ;  /* 0x000000010000780c */ /* 0x000fe20001701670 */
[----:B-----5:R-:W-:-:S04]  /*2520*/  IMAD.WIDE R16, R34, 0x2, R18 ;  /* 0x0000000222107825 */ /* 0x020fc800078e0212 */
[----:B------:R-:W-:-:S08]  /*2530*/  IMAD.WIDE R18, R33, 0x2, R18 ;  /* 0x0000000221127825 */ /* 0x000fd000078e0212 */
[----:B------:R3:W-:Y:S01]  /*2540*/  LDGSTS.E.BYPASS.LTC128B.128 [R41+0x3100], [R16.64], !P0 ;  /* 0x0310000010297fae */ /* 0x0007e2000c101d56 */
[----:B------:R-:W-:-:S13]  /*2550*/  ISETP.LT.OR P0, PT, R0, 0x1, P1 ;  /* 0x000000010000780c */ /* 0x000fda0000f01670 */
[----:B------:R3:W-:Y:S01]  /*2560*/  LDGSTS.E.BYPASS.LTC128B.128 [R41+0x4900], [R18.64], !P0 ;  /* 0x0490000012297fae */ /* 0x0007e2000c101d56 */
[----:B------:R-:W-:-:S13]  /*2570*/  ISETP.GT.AND P0, PT, R156, 0x7f, PT ;  /* 0x0000007f9c00780c */ /* 0x000fda0003f04270 */
[----:B------:R-:W-:Y:S05]  /*2580*/  @P0 BRA `(.L_x_388) ;  /* 0x0000027000000947 */ /* 0x000fea0003800000 */
[----:B-12-4-:R-:W-:Y:S05]  /*2590*/  BRA.DIV ~URZ, `(.L_x_389) ;  /* 0x000116227f007947 */ /* 0x016fea000b800000 */
[----:B------:R-:W1:Y:S04]  /*25a0*/  SHFL.IDX PT, R11, R11, 0x1, 0x181f ;  /* 0x00381f000b0b7f89 */ /* 0x000e6800000e0000 */
[----:B------:R-:W2:Y:S02]  /*25b0*/  SHFL.IDX PT, R8, R8, 0x1, 0x181f ;  /* 0x00381f0008087f89 */ /* 0x000ea400000e0000 */
.L_x_445:
[----:B---3--:R-:W3:Y:S04]  /*25c0*/  LDL R16, [R1+0x14] ;  /* 0x0000140001107983 */ /* 0x008ee80000100800 */
[----:B------:R-:W4:Y:S04]  /*25d0*/  LDL R17, [R1+0x2c] ;  /* 0x00002c0001117983 */ /* 0x000f280000100800 */
[----:B------:R-:W5:Y:S04]  /*25e0*/  LDL R18, [R1+0x1c] ;  /* 0x00001c0001127983 */ /* 0x000f680000100800 */
[----:B--2---:R-:W2:Y:S04]  /*25f0*/  LDL R19, [R1+0x10] ;  /* 0x0000100001137983 */ /* 0x004ea80000100800 */
[----:B------:R-:W2:Y:S01]  /*2600*/  LDL R24, [R1+0x28] ;  /* 0x0000280001187983 */ /* 0x000ea20000100800 */
[----:B------:R-:W-:-:S02]  /*2610*/  SHF.R.S32.HI R12, RZ, 0x1f, R9 ;  /* 0x0000001fff0c7819 */ /* 0x000fc40000011409 */
[----:B------:R-:W-:Y:S02]  /*2620*/  SHF.R.S32.HI R13, RZ, 0x1f, R9 ;  /* 0x0000001fff0d7819 */ /* 0x000fe40000011409 */
[-C--:B------:R-:W-:Y:S02]  /*2630*/  LEA.HI R12, R12, R9.reuse, RZ, 0x3 ;  /* 0x000000090c0c7211 */ /* 0x080fe400078f18ff */
[----:B------:R-:W-:Y:S02]  /*2640*/  LEA.HI R13, R13, R9, RZ, 0x3 ;  /* 0x000000090d0d7211 */ /* 0x000fe400078f18ff */
[----:B------:R-:W-:Y:S02]  /*2650*/  LOP3.LUT R12, R12, 0xfffffff8, RZ, 0xc0, !PT ;  /* 0xfffffff80c0c7812 */ /* 0x000fe400078ec0ff */
[----:B------:R-:W-:Y:S02]  /*2660*/  LOP3.LUT R13, R13, 0xfffffff8, RZ, 0xc0, !PT ;  /* 0xfffffff80d0d7812 */ /* 0x000fe400078ec0ff */
[----:B------:R-:W-:-:S02]  /*2670*/  LEA R14, P0, R12, R8, 0x1 ;  /* 0x000000080c0e7211 */ /* 0x000fc400078008ff */
[----:B------:R-:W-:Y:S01]  /*2680*/  SHF.R.S32.HI R13, RZ, 0x1f, R13 ;  /* 0x0000001fff0d7819 */ /* 0x000fe2000001140d */
[C---:B------:R-:W-:Y:S02]  /*2690*/  IMAD.SHL.U32 R25, R10.reuse, 0x8, RZ ;  /* 0x000000080a197824 */ /* 0x040fe400078e00ff */
[----:B------:R-:W-:Y:S01]  /*26a0*/  IMAD.SHL.U32 R26, R10, 0x8, RZ ;  /* 0x000000080a1a7824 */ /* 0x000fe200078e00ff */
[----:B-1----:R-:W-:-:S04]  /*26b0*/  LEA.HI.X R15, R12, R11, R13, 0x1, P0 ;  /* 0x0000000b0c0f7211 */ /* 0x002fc800000f0c0d */
[----:B------:R-:W-:Y:S02]  /*26c0*/  SHF.R.S32.HI R26, RZ, 0x1f, R26 ;  /* 0x0000001fff1a7819 */ /* 0x000fe4000001141a */
[----:B---3--:R-:W-:-:S04]  /*26d0*/  LEA R12, P0, R16, R8, 0x1 ;  /* 0x00000008100c7211 */ /* 0x008fc800078008ff */
[----:B----4-:R-:W-:Y:S02]  /*26e0*/  LEA.HI.X R13, R16, R11, R17, 0x1, P0 ;  /* 0x0000000b100d7211 */ /* 0x010fe400000f0c11 */
[----:B------:R-:W-:-:S04]  /*26f0*/  LEA R16, P0, R25, R8, 0x1 ;  /* 0x0000000819107211 */ /* 0x000fc800078008ff */
[C---:B------:R-:W-:Y:S02]  /*2700*/  LEA.HI.X R17, R25.reuse, R11, R26, 0x1, P0 ;  /* 0x0000000b19117211 */ /* 0x040fe400000f0c1a */
[----:B------:R-:W-:-:S04]  /*2710*/  ISETP.GE.AND P0, PT, R25, c[0x0][0x1d4], PT ;  /* 0x0000750019007a0c */ /* 0x000fc80003f06270 */
[----:B------:R-:W-:-:S13]  /*2720*/  ISETP.LT.OR P0, PT, R0, 0x21, P0 ;  /* 0x000000210000780c */ /* 0x000fda0000701670 */
[----:B------:R-:W-:Y:S01]  /*2730*/  @!PT LDS RZ, [RZ] ;  /* 0x00000000fffff984 */ /* 0x000fe20000000800 */
[----:B------:R-:W-:Y:S01]  /*2740*/  @!PT LDS RZ, [RZ] ;  /* 0x00000000fffff984 */ /* 0x000fe20000000800 */
[----:B------:R-:W-:Y:S01]  /*2750*/  @!PT LDS RZ, [RZ] ;  /* 0x00000000fffff984 */ /* 0x000fe20000000800 */
[----:B-----5:R2:W-:Y:S02]  /*2760*/  LDGSTS.E.BYPASS.LTC128B.128 [R18+0x1100], [R16.64], !P0 ;  /* 0x0110000010127fae */ /* 0x0205e4000c101d56 */
[----:B--2---:R-:W-:-:S04]  /*2770*/  LEA R16, P0, R19, R8, 0x1 ;  /* 0x0000000813107211 */ /* 0x004fc800078008ff */
[----:B------:R-:W-:Y:S02]  /*2780*/  LEA.HI.X R17, R19, R11, R24, 0x1, P0 ;  /* 0x0000000b13117211 */ /* 0x000fe400000f0c18 */
[----:B------:R-:W-:-:S04]  /*2790*/  ISETP.GE.AND P0, PT, R9, c[0x0][0x1d4], PT ;  /* 0x0000750009007a0c */ /* 0x000fc80003f06270 */
[----:B------:R-:W-:-:S13]  /*27a0*/  ISETP.LT.OR P0, PT, R0, 0x21, P0 ;  /* 0x000000210000780c */ /* 0x000fda0000701670 */
[----:B------:R1:W-:Y:S01]  /*27b0*/  LDGSTS.E.BYPASS.LTC128B.128 [R18+0x2900], [R14.64], !P0 ;  /* 0x029000000e127fae */ /* 0x0003e2000c101d56 */
[----:B------:R-:W-:-:S13]  /*27c0*/  ISETP.LT.OR P0, PT, R0, 0x21, P2 ;  /* 0x000000210000780c */ /* 0x000fda0001701670 */
[----:B------:R1:W-:Y:S01]  /*27d0*/  LDGSTS.E.BYPASS.LTC128B.128 [R18+0x4100], [R12.64], !P0 ;  /* 0x041000000c127fae */ /* 0x0003e2000c101d56 */
[----:B------:R-:W-:-:S13]  /*27e0*/  ISETP.LT.OR P0, PT, R0, 0x21, P1 ;  /* 0x000000210000780c */ /* 0x000fda0000f01670 */
[----:B------:R1:W-:Y:S02]  /*27f0*/  LDGSTS.E.BYPASS.LTC128B.128 [R18+0x5900], [R16.64], !P0 ;  /* 0x0590000010127fae */ /* 0x0003e4000c101d56 */
.L_x_388:
[----:B-12-4-:R-:W-:Y:S05]  /*2800*/  BSYNC B0 ;  /* 0x0000000000007941 */ /* 0x016fea0003800000 */
.L_x_387:
[----:B------:R-:W2:Y:S04]  /*2810*/  LDL R61, [R1+0x4] ;  /* 0x00000400013d7983 */ /* 0x000ea80000100800 */
[----:B------:R-:W4:Y:S01]  /*2820*/  LDL R60, [R1] ;  /* 0x00000000013c7983 */ /* 0x000f220000100800 */
[----:B------:R-:W-:Y:S01]  /*2830*/  IMAD.MOV.U32 R0, RZ, RZ, 0x40 ;  /* 0x00000040ff007424 */ /* 0x000fe200078e00ff */
[----:B------:R-:W-:Y:S02]  /*2840*/  LOP3.LUT P0, RZ, R10, 0x4, RZ, 0xc0, !PT ;  /* 0x000000040aff7812 */ /* 0x000fe4000780c0ff */
[----:B------:R-:W0:Y:S01]  /*2850*/  LDGDEPBAR ;  /* 0x00000000000079af */ /* 0x000e220000000000 */
[----:B------:R-:W-:Y:S01]  /*2860*/  WARPSYNC 0xffffffff ;  /* 0xffffffff00007948 */ /* 0x000fe20003800000 */
[----:B------:R-:W-:Y:S01]  /*2870*/  SEL R0, R0, 0xffffffc0, !P0 ;  /* 0xffffffc000007807 */ /* 0x000fe20004000000 */
[----:B---3--:R-:W-:Y:S01]  /*2880*/  HMMA.16816.F32 R12, R160, R44, RZ ;  /* 0x0000002ca00c723c */ /* 0x008fe200000018ff */
[----:B------:R-:W-:-:S06]  /*2890*/  UISETP.GT.AND UP0, UPT, UR4, UR8, UPT ;  /* 0x000000080400728c */ /* 0x000fcc000bf04270 */
[----:B------:R-:W-:Y:S01]  /*28a0*/  PLOP3.LUT P0, PT, PT, PT, UP0, 0x40, 0x0 ;  /* 0x000000000000781c */ /* 0x000fe20003f0e808 */
[C---:B------:R-:W-:Y:S08]  /*28b0*/  HMMA.16816.F32 R44, R160.reuse, R46, RZ ;  /* 0x0000002ea02c723c */ /* 0x040ff000000018ff */
[----:B------:R-:W-:Y:S08]  /*28c0*/  HMMA.16816.F32 R40, R160, R36, RZ ;  /* 0x00000024a028723c */ /* 0x000ff000000018ff */
[C---:B------:R-:W-:Y:S08]  /*28d0*/  HMMA.16816.F32 R12, R164.reuse, R56, R12 ;  /* 0x00000038a40c723c */ /* 0x040ff0000000180c */
[----:B------:R-:W-:Y:S08]  /*28e0*/  HMMA.16816.F32 R44, R164, R58, R44 ;  /* 0x0000003aa42c723c */ /* 0x000ff0000000182c */
[C---:B------:R-:W-:Y:S08]  /*28f0*/  HMMA.16816.F32 R36, R160.reuse, R38, RZ ;  /* 0x00000026a024723c */ /* 0x040ff000000018ff */
[C---:B------:R-:W-:Y:S08]  /*2900*/  HMMA.16816.F32 R32, R160.reuse, R28, RZ ;  /* 0x0000001ca020723c */ /* 0x040ff000000018ff */
[----:B------:R-:W-:Y:S08]  /*2910*/  HMMA.16816.F32 R28, R160, R30, RZ ;  /* 0x0000001ea01c723c */ /* 0x000ff000000018ff */
[C---:B------:R-:W-:Y:S08]  /*2920*/  HMMA.16816.F32 R40, R164.reuse, R20, R40 ;  /* 0x00000014a428723c */ /* 0x040ff00000001828 */
[C---:B------:R-:W-:Y:S08]  /*2930*/  HMMA.16816.F32 R36, R164.reuse, R22, R36 ;  /* 0x00000016a424723c */ /* 0x040ff00000001824 */
[C---:B------:R-:W-:Y:S08]  /*2940*/  HMMA.16816.F32 R32, R164.reuse, R48, R32 ;  /* 0x00000030a420723c */ /* 0x040ff00000001820 */
[----:B------:R-:W-:Y:S01]  /*2950*/  HMMA.16816.F32 R28, R164, R50, R28 ;  /* 0x00000032a41c723c */ /* 0x000fe2000000181c */
[--C-:B--2---:R-:W-:Y:S01]  /*2960*/  IMAD.IADD R251, R61, 0x1, R0.reuse ;  /* 0x000000013dfb7824 */ /* 0x104fe200078e0200 */
[----:B------:R-:W-:Y:S01]  /*2970*/  LDSM.16.M88.4 R56, [R61+0x11900] ;  /* 0x011900003d38783b */ /* 0x000fe20000000200 */
[----:B----4-:R-:W-:-:S03]  /*2980*/  IMAD.IADD R245, R60, 0x1, R0 ;  /* 0x000000013cf57824 */ /* 0x010fc600078e0200 */
[----:B------:R-:W1:Y:S01]  /*2990*/  LDSM.16.M88.4 R52, [R251+0x10100] ;  /* 0x01010000fb34783b */ /* 0x000e620000000200 */
[C---:B------:R-:W-:Y:S02]  /*29a0*/  IADD3 R244, R60.reuse, 0x1800, RZ ;  /* 0x000018003cf47810 */ /* 0x040fe40007ffe0ff */
[C---:B------:R-:W-:Y:S01]  /*29b0*/  IADD3 R243, R60.reuse, 0x2000, RZ ;  /* 0x000020003cf37810 */ /* 0x040fe20007ffe0ff */
[----:B------:R-:W-:Y:S01]  /*29c0*/  LDSM.16.M88.4 R24, [R245] ;  /* 0x00000000f518783b */ /* 0x000fe20000000200 */
[C---:B------:R-:W-:Y:S02]  /*29d0*/  IADD3 R242, R60.reuse, 0x2800, RZ ;  /* 0x000028003cf27810 */ /* 0x040fe40007ffe0ff */
[C---:B------:R-:W-:Y:S01]  /*29e0*/  IADD3 R241, R60.reuse, 0x3000, RZ ;  /* 0x000030003cf17810 */ /* 0x040fe20007ffe0ff */
[----:B------:R-:W2:Y:S01]  /*29f0*/  LDSM.16.M88.4 R8, [R251+0x10900] ;  /* 0x01090000fb08783b */ /* 0x000ea20000000200 */
[C---:B------:R-:W-:Y:S02]  /*2a00*/  IADD3 R240, R60.reuse, 0x3800, RZ ;  /* 0x000038003cf07810 */ /* 0x040fe40007ffe0ff */
[C---:B------:R-:W-:Y:S01]  /*2a10*/  IADD3 R239, R60.reuse, 0x4000, RZ ;  /* 0x000040003cef7810 */ /* 0x040fe20007ffe0ff */
[----:B------:R-:W3:Y:S01]  /*2a20*/  LDSM.16.M88.4 R16, [R251+0x11100] ;  /* 0x01110000fb10783b */ /* 0x000ee20000000200 */
[----:B------:R-:W-:-:S02]  /*2a30*/  IADD3 R238, R60, 0x4800, RZ ;  /* 0x000048003cee7810 */ /* 0x000fc40007ffe0ff */
[C---:B------:R-:W-:Y:S01]  /*2a40*/  IADD3 R237, R60.reuse, 0x5000, RZ ;  /* 0x000050003ced7810 */ /* 0x040fe20007ffe0ff */
[----:B------:R-:W4:Y:S01]  /*2a50*/  LDSM.16.M88.4 R20, [R245+0x800] ;  /* 0x00080000f514783b */ /* 0x000f220000000200 */
[----:B------:R-:W-:-:S03]  /*2a60*/  IADD3 R236, R60, 0x5800, RZ ;  /* 0x000058003cec7810 */ /* 0x000fc60007ffe0ff */
[----:B------:R-:W5:Y:S01]  /*2a70*/  LDSM.16.M88.4 R48, [R245+0x1000] ;  /* 0x00100000f530783b */ /* 0x000f620000000200 */
[C---:B-1----:R-:W-:Y:S08]  /*2a80*/  HMMA.16816.F32 R12, R180.reuse, R52, R12 ;  /* 0x00000034b40c723c */ /* 0x042ff0000000180c */
[C---:B------:R-:W-:Y:S01]  /*2a90*/  HMMA.16816.F32 R44, R180.reuse, R54, R44 ;  /* 0x00000036b42c723c */ /* 0x040fe2000000182c */
[----:B------:R-:W1:Y:S07]  /*2aa0*/  LDSM.16.M88.4 R52, [R60+0x1800] ;  /* 0x001800003c34783b */ /* 0x000e6e0000000200 */
[----:B--2---:R-:W-:Y:S08]  /*2ab0*/  HMMA.16816.F32 R40, R180, R8, R40 ;  /* 0x00000008b428723c */ /* 0x004ff00000001828 */
[C---:B------:R-:W-:Y:S08]  /*2ac0*/  HMMA.16816.F32 R12, R184.reuse, R24, R12 ;  /* 0x00000018b80c723c */ /* 0x040ff0000000180c */
[----:B------:R-:W-:Y:S01]  /*2ad0*/  HMMA.16816.F32 R44, R184, R26, R44 ;  /* 0x0000001ab82c723c */ /* 0x000fe2000000182c */
[----:B------:R-:W-:Y:S07]  /*2ae0*/  LDSM.16.M88.4 R24, [R251+0x11900] ;  /* 0x01190000fb18783b */ /* 0x000fee0000000200 */
[C---:B------:R-:W-:Y:S01]  /*2af0*/  HMMA.16816.F32 R36, R180.reuse, R10, R36 ;  /* 0x0000000ab424723c */ /* 0x040fe20000001824 */
[----:B------:R-:W2:Y:S07]  /*2b00*/  LDSM.16.M88.4 R8, [R61+0x12100] ;  /* 0x012100003d08783b */ /* 0x000eae0000000200 */
[C---:B---3--:R-:W-:Y:S08]  /*2b10*/  HMMA.16816.F32 R32, R180.reuse, R16, R32 ;  /* 0x00000010b420723c */ /* 0x048ff00000001820 */
[----:B------:R-:W-:Y:S01]  /*2b20*/  HMMA.16816.F32 R28, R180, R18, R28 ;  /* 0x00000012b41c723c */ /* 0x000fe2000000181c */
[----:B------:R-:W3:Y:S07]  /*2b30*/  LDSM.16.M88.4 R16, [R61+0x12900] ;  /* 0x012900003d10783b */ /* 0x000eee0000000200 */
[C---:B------:R-:W-:Y:S08]  /*2b40*/  HMMA.16816.F32 R12, R188.reuse, R56, R12 ;  /* 0x00000038bc0c723c */ /* 0x040ff0000000180c */
[----:B------:R-:W-:Y:S01]  /*2b50*/  HMMA.16816.F32 R44, R188, R58, R44 ;  /* 0x0000003abc2c723c */ /* 0x000fe2000000182c */
[----:B------:R-:W-:Y:S07]  /*2b60*/  LDSM.16.M88.4 R56, [R245+0x1800] ;  /* 0x00180000f538783b */ /* 0x000fee0000000200 */
[C---:B----4-:R-:W-:Y:S08]  /*2b70*/  HMMA.16816.F32 R40, R184.reuse, R20, R40 ;  /* 0x00000014b828723c */ /* 0x050ff00000001828 */
[C---:B------:R-:W-:Y:S01]  /*2b80*/  HMMA.16816.F32 R36, R184.reuse, R22, R36 ;  /* 0x00000016b824723c */ /* 0x040fe20000001824 */
[----:B------:R-:W4:Y:S07]  /*2b90*/  LDSM.16.M88.4 R20, [R60+0x2000] ;  /* 0x002000003c14783b */ /* 0x000f2e0000000200 */
[C---:B-----5:R-:W-:Y:S08]  /*2ba0*/  HMMA.16816.F32 R32, R184.reuse, R48, R32 ;  /* 0x00000030b820723c */ /* 0x060ff00000001820 */
[----:B------:R-:W-:Y:S01]  /*2bb0*/  HMMA.16816.F32 R28, R184, R50, R28 ;  /* 0x00000032b81c723c */ /* 0x000fe2000000181c */
[----:B------:R-:W5:Y:S07]  /*2bc0*/  LDSM.16.M88.4 R48, [R60+0x2800] ;  /* 0x002800003c30783b */ /* 0x000f6e0000000200 */
[C---:B-1----:R-:W-:Y:S08]  /*2bd0*/  HMMA.16816.F32 R12, R192.reuse, R52, R12 ;  /* 0x00000034c00c723c */ /* 0x042ff0000000180c */
[----:B------:R-:W-:Y:S01]  /*2be0*/  HMMA.16816.F32 R44, R192, R54, R44 ;  /* 0x00000036c02c723c */ /* 0x000fe2000000182c */
[----:B------:R-:W-:Y:S07]  /*2bf0*/  LDSM.16.M88.4 R52, [R61+0x13100] ;  /* 0x013100003d34783b */ /* 0x000fee0000000200 */
[C---:B--2---:R-:W-:Y:S08]  /*2c00*/  HMMA.16816.F32 R40, R188.reuse, R8, R40 ;  /* 0x00000008bc28723c */ /* 0x044ff00000001828 */
[C---:B------:R-:W-:Y:S01]  /*2c10*/  HMMA.16816.F32 R36, R188.reuse, R10, R36 ;  /* 0x0000000abc24723c */ /* 0x040fe20000001824 */
[----:B------:R-:W1:Y:S07]  /*2c20*/  LDSM.16.M88.4 R8, [R251+0x12100] ;  /* 0x01210000fb08783b */ /* 0x000e6e0000000200 */
[C---:B---3--:R-:W-:Y:S08]  /*2c30*/  HMMA.16816.F32 R32, R188.reuse, R16, R32 ;  /* 0x00000010bc20723c */ /* 0x048ff00000001820 */
[----:B------:R-:W-:Y:S01]  /*2c40*/  HMMA.16816.F32 R28, R188, R18, R28 ;  /* 0x00000012bc1c723c */ /* 0x000fe2000000181c */
[----:B------:R-:W2:Y:S07]  /*2c50*/  LDSM.16.M88.4 R16, [R251+0x12900] ;  /* 0x01290000fb10783b */ /* 0x000eae0000000200 */
[C---:B------:R-:W-:Y:S08]  /*2c60*/  HMMA.16816.F32 R12, R196.reuse, R24, R12 ;  /* 0x00000018c40c723c */ /* 0x040ff0000000180c */
[----:B------:R-:W-:Y:S01]  /*2c70*/  HMMA.16816.F32 R44, R196, R26, R44 ;  /* 0x0000001ac42c723c */ /* 0x000fe2000000182c */
[----:B------:R-:W-:Y:S07]  /*2c80*/  LDSM.16.M88.4 R24, [R60+0x3000] ;  /* 0x003000003c18783b */ /* 0x000fee0000000200 */
[C---:B----4-:R-:W-:Y:S08]  /*2c90*/  HMMA.16816.F32 R40, R192.reuse, R20, R40 ;  /* 0x00000014c028723c */ /* 0x050ff00000001828 */
[C---:B------:R-:W-:Y:S01]  /*2ca0*/  HMMA.16816.F32 R36, R192.reuse, R22, R36 ;  /* 0x00000016c024723c */ /* 0x040fe20000001824 */
[----:B------:R-:W3:Y:S07]  /*2cb0*/  LDSM.16.M88.4 R20, [R245+0x2000] ;  /* 0x00200000f514783b */ /* 0x000eee0000000200 */
[C---:B-----5:R-:W-:Y:S08]  /*2cc0*/  HMMA.16816.F32 R32, R192.reuse, R48, R32 ;  /* 0x00000030c020723c */ /* 0x060ff00000001820 */
[----:B------:R-:W-:Y:S01]  /*2cd0*/  HMMA.16816.F32 R28, R192, R50, R28 ;  /* 0x00000032c01c723c */ /* 0x000fe2000000181c */
[----:B------:R-:W4:Y:S07]  /*2ce0*/  LDSM.16.M88.4 R48, [R245+0x2800] ;  /* 0x00280000f530783b */ /* 0x000f2e0000000200 */
[C---:B------:R-:W-:Y:S08]  /*2cf0*/  HMMA.16816.F32 R12, R200.reuse, R56, R12 ;  /* 0x00000038c80c723c */ /* 0x040ff0000000180c */
[----:B------:R-:W-:Y:S01]  /*2d00*/  HMMA.16816.F32 R44, R200, R58, R44 ;  /* 0x0000003ac82c723c */ /* 0x000fe2000000182c */
[----:B------:R-:W-:Y:S07]  /*2d10*/  LDSM.16.M88.4 R56, [R251+0x13100] ;  /* 0x01310000fb38783b */ /* 0x000fee0000000200 */
[C---:B-1----:R-:W-:Y:S08]  /*2d20*/  HMMA.16816.F32 R40, R196.reuse, R8, R40 ;  /* 0x00000008c428723c */ /* 0x042ff00000001828 */
[C---:B------:R-:W-:Y:S01]  /*2d30*/  HMMA.16816.F32 R36, R196.reuse, R10, R36 ;  /* 0x0000000ac424723c */ /* 0x040fe20000001824 */
[----:B------:R-:W1:Y:S07]  /*2d40*/  LDSM.16.M88.4 R8, [R61+0x13900] ;  /* 0x013900003d08783b */ /* 0x000e6e0000000200 */
[C---:B--2---:R-:W-:Y:S08]  /*2d50*/  HMMA.16816.F32 R32, R196.reuse, R16, R32 ;  /* 0x00000010c420723c */ /* 0x044ff00000001820 */
[----:B------:R-:W-:Y:S01]  /*2d60*/  HMMA.16816.F32 R28, R196, R18, R28 ;  /* 0x00000012c41c723c */ /* 0x000fe2000000181c */
[----:B------:R-:W2:Y:S07]  /*2d70*/  LDSM.16.M88.4 R16, [R61+0x14100] ;  /* 0x014100003d10783b */ /* 0x000eae0000000200 */
[C---:B------:R-:W-:Y:S08]  /*2d80*/  HMMA.16816.F32 R12, R204.reuse, R52, R12 ;  /* 0x00000034cc0c723c */ /* 0x040ff0000000180c */
[----:B------:R-:W-:Y:S01]  /*2d90*/  HMMA.16816.F32 R44, R204, R54, R44 ;  /* 0x00000036cc2c723c */ /* 0x000fe2000000182c */
[----:B------:R-:W-:Y:S07]  /*2da0*/  LDSM.16.M88.4 R52, [R245+0x3000] ;  /* 0x00300000f534783b */ /* 0x000fee0000000200 */
[C---:B---3--:R-:W-:Y:S08]  /*2db0*/  HMMA.16816.F32 R40, R200.reuse, R20, R40 ;  /* 0x00000014c828723c */ /* 0x048ff00000001828 */
[C---:B------:R-:W-:Y:S01]  /*2dc0*/  HMMA.16816.F32 R36, R200.reuse, R22, R36 ;  /* 0x00000016c824723c */ /* 0x040fe20000001824 */
[----:B------:R-:W3:Y:S07]  /*2dd0*/  LDSM.16.M88.4 R20, [R60+0x3800] ;  /* 0x003800003c14783b */ /* 0x000eee0000000200 */
[C---:B----4-:R-:W-:Y:S08]  /*2de0*/  HMMA.16816.F32 R32, R200.reuse, R48, R32 ;  /* 0x00000030c820723c */ /* 0x050ff00000001820 */
        /* <DEDUP_REMOVED lines=29> */
[C---:B---3--:R-:W-:Y:S08]  /*2fc0*/  HMMA.16816.F32 R12, R220.reuse, R20, R12 ;  /* 0x00000014dc0c723c */ /* 0x048ff0000000180c */
[----:B------:R-:W-:Y:S01]  /*2fd0*/  HMMA.16816.F32 R44, R220, R22, R44 ;  /* 0x00000016dc2c723c */ /* 0x000fe2000000182c */
[----:B------:R-:W-:Y:S07]  /*2fe0*/  LDSM.16.M88.4 R20, [R251+0x15100] ;  /* 0x01510000fb14783b */ /* 0x000fee0000000200 */
[C---:B------:R-:W-:Y:S08]  /*2ff0*/  HMMA.16816.F32 R40, R216.reuse, R24, R40 ;  /* 0x00000018d828723c */ /* 0x040ff00000001828 */
[C---:B------:R-:W-:Y:S01]  /*3000*/  HMMA.16816.F32 R36, R216.reuse, R26, R36 ;  /* 0x0000001ad824723c */ /* 0x040fe20000001824 */
[----:B------:R-:W3:Y:S07]  /*3010*/  LDSM.16.M88.4 R24, [R251+0x14900] ;  /* 0x01490000fb18783b */ /* 0x000eee0000000200 */
[C---:B----4-:R-:W-:Y:S08]  /*3020*/  HMMA.16816.F32 R32, R216.reuse, R48, R32 ;  /* 0x00000030d820723c */ /* 0x050ff00000001820 */
[----:B------:R-:W-:Y:S01]  /*3030*/  HMMA.16816.F32 R28, R216, R50, R28 ;  /* 0x00000032d81c723c */ /* 0x000fe2000000181c */
[----:B------:R-:W4:Y:S07]  /*3040*/  LDSM.16.M88.4 R48, [R60+0x5800] ;  /* 0x005800003c30783b */ /* 0x000f2e0000000200 */
[C---:B------:R-:W-:Y:S08]  /*3050*/  HMMA.16816.F32 R12, R224.reuse, R56, R12 ;  /* 0x00000038e00c723c */ /* 0x040ff0000000180c */
[----:B------:R-:W-:Y:S08]  /*3060*/  HMMA.16816.F32 R44, R224, R58, R44 ;  /* 0x0000003ae02c723c */ /* 0x000ff0000000182c */
[C---:B-1----:R-:W-:Y:S08]  /*3070*/  HMMA.16816.F32 R40, R220.reuse, R8, R40 ;  /* 0x00000008dc28723c */ /* 0x042ff00000001828 */
[C---:B------:R-:W-:Y:S01]  /*3080*/  HMMA.16816.F32 R36, R220.reuse, R10, R36 ;  /* 0x0000000adc24723c */ /* 0x040fe20000001824 */
[----:B------:R-:W1:Y:S07]  /*3090*/  LDSM.16.M88.4 R8, [R245+0x4800] ;  /* 0x00480000f508783b */ /* 0x000e6e0000000200 */
[C---:B--2---:R-:W-:Y:S08]  /*30a0*/  HMMA.16816.F32 R32, R220.reuse, R16, R32 ;  /* 0x00000010dc20723c */ /* 0x044ff00000001820 */
[----:B------:R-:W-:Y:S01]  /*30b0*/  HMMA.16816.F32 R28, R220, R18, R28 ;  /* 0x00000012dc1c723c */ /* 0x000fe2000000181c */
[----:B------:R-:W2:Y:S07]  /*30c0*/  LDSM.16.M88.4 R16, [R251+0x15900] ;  /* 0x01590000fb10783b */ /* 0x000eae0000000200 */
[C---:B---3--:R-:W-:Y:S08]  /*30d0*/  HMMA.16816.F32 R12, R228.reuse, R24, R12 ;  /* 0x00000018e40c723c */ /* 0x048ff0000000180c */
[----:B------:R-:W-:Y:S08]  /*30e0*/  HMMA.16816.F32 R44, R228, R26, R44 ;  /* 0x0000001ae42c723c */ /* 0x000ff0000000182c */
[C---:B------:R-:W-:Y:S08]  /*30f0*/  HMMA.16816.F32 R40, R224.reuse, R52, R40 ;  /* 0x00000034e028723c */ /* 0x040ff00000001828 */
[C---:B------:R-:W-:Y:S08]  /*3100*/  HMMA.16816.F32 R36, R224.reuse, R54, R36 ;  /* 0x00000036e024723c */ /* 0x040ff00000001824 */
[C---:B----4-:R-:W-:Y:S01]  /*3110*/  HMMA.16816.F32 R52, R224.reuse, R48, R32 ;  /* 0x00000030e034723c */ /* 0x050fe20000001820 */
[----:B------:R-:W3:Y:S07]  /*3120*/  LDSM.16.M88.4 R32, [R245+0x5000] ;  /* 0x00500000f520783b */ /* 0x000eee0000000200 */
[----:B------:R-:W-:Y:S01]  /*3130*/  HMMA.16816.F32 R48, R224, R50, R28 ;  /* 0x00000032e030723c */ /* 0x000fe2000000181c */
[----:B------:R-:W4:Y:S01]  /*3140*/  LDSM.16.M88.4 R28, [R245+0x5800] ;  /* 0x00580000f51c783b */ /* 0x000f220000000200 */
[----:B------:R-:W-:-:S06]  /*3150*/  DEPBAR.LE SB0, 0x0 ;  /* 0x000080000000791a */ /* 0x000fcc0000000000 */
[C---:B-1----:R-:W-:Y:S08]  /*3160*/  HMMA.16816.F32 R12, R232.reuse, R8, R12 ;  /* 0x00000008e80c723c */ /* 0x042ff0000000180c */
[----:B------:R-:W-:Y:S08]  /*3170*/  HMMA.16816.F32 R44, R232, R10, R44 ;  /* 0x0000000ae82c723c */ /* 0x000ff0000000182c */
[C---:B------:R-:W-:Y:S08]  /*3180*/  HMMA.16816.F32 R40, R228.reuse, R20, R40 ;  /* 0x00000014e428723c */ /* 0x040ff00000001828 */
[----:B------:R-:W-:Y:S01]  /*3190*/  HMMA.16816.F32 R36, R228, R22, R36 ;  /* 0x00000016e424723c */ /* 0x000fe20000001824 */
[----:B------:R-:W-:-:S02]  /*31a0*/  FMUL.FTZ R0, R12, c[0x0][0x320] ;  /* 0x0000c8000c007a20 */ /* 0x000fc40000410000 */
[----:B------:R-:W-:Y:S02]  /*31b0*/  FMUL.FTZ R9, R14, c[0x0][0x320] ;  /* 0x0000c8000e097a20 */ /* 0x000fe40000410000 */
[----:B------:R-:W-:Y:S02]  /*31c0*/  FMUL.FTZ R15, R15, c[0x0][0x320] ;  /* 0x0000c8000f0f7a20 */ /* 0x000fe40000410000 */
[----:B------:R-:W-:Y:S01]  /*31d0*/  FMUL.FTZ R13, R13, c[0x0][0x320] ;  /* 0x0000c8000d0d7a20 */ /* 0x000fe20000410000 */
[C---:B--2---:R-:W-:Y:S01]  /*31e0*/  HMMA.16816.F32 R52, R228.reuse, R16, R52 ;  /* 0x00000010e434723c */ /* 0x044fe20000001834 */
[----:B------:R-:W1:Y:S06]  /*31f0*/  MUFU.TANH R0, R0 ;  /* 0x0000000000007308 */ /* 0x000e6c0000002400 */
[----:B------:R-:W-:Y:S01]  /*3200*/  FMUL.FTZ R17, R44, c[0x0][0x320] ;  /* 0x0000c8002c117a20 */ /* 0x000fe20000410000 */
[----:B------:R-:W-:Y:S01]  /*3210*/  HMMA.16816.F32 R48, R228, R18, R48 ;  /* 0x00000012e430723c */ /* 0x000fe20000001830 */
[----:B------:R-:W-:Y:S01]  /*3220*/  FMUL.FTZ R16, R45, c[0x0][0x320] ;  /* 0x0000c8002d107a20 */ /* 0x000fe20000410000 */
[----:B------:R2:W1:Y:S06]  /*3230*/  MUFU.TANH R18, R13 ;  /* 0x0000000d00127308 */ /* 0x00046c0000002400 */
[C---:B---3--:R-:W-:Y:S02]  /*3240*/  HMMA.16816.F32 R40, R232.reuse, R32, R40 ;  /* 0x00000020e828723c */ /* 0x048fe40000001828 */
[----:B------:R-:W3:Y:S06]  /*3250*/  MUFU.TANH R9, R9 ;  /* 0x0000000900097308 */ /* 0x000eec0000002400 */
[C---:B------:R-:W-:Y:S02]  /*3260*/  HMMA.16816.F32 R36, R232.reuse, R34, R36 ;  /* 0x00000022e824723c */ /* 0x040fe40000001824 */
[----:B------:R-:W1:Y:S06]  /*3270*/  MUFU.TANH R15, R15 ;  /* 0x0000000f000f7308 */ /* 0x000e6c0000002400 */
[C---:B----4-:R-:W-:Y:S02]  /*3280*/  HMMA.16816.F32 R52, R232.reuse, R28, R52 ;  /* 0x0000001ce834723c */ /* 0x050fe40000001834 */
[----:B------:R-:W4:Y:S06]  /*3290*/  MUFU.TANH R17, R17 ;  /* 0x0000001100117308 */ /* 0x000f2c0000002400 */
[----:B------:R-:W-:Y:S02]  /*32a0*/  HMMA.16816.F32 R48, R232, R30, R48 ;  /* 0x0000001ee830723c */ /* 0x000fe40000001830 */
[----:B------:R-:W1:Y:S01]  /*32b0*/  MUFU.TANH R16, R16 ;  /* 0x0000001000107308 */ /* 0x000e620000002400 */
[----:B------:R-:W-:Y:S06]  /*32c0*/  BAR.SYNC.DEFER_BLOCKING 0x0 ;  /* 0x0000000000007b1d */ /* 0x000fec0000010000 */
[----:B------:R-:W-:Y:S05]  /*32d0*/  @P0 BRA `(.L_x_390) ;  /* 0x000005e000000947 */ /* 0x000fea0003800000 */
[----:B--23--:R-:W2:Y:S01]  /*32e0*/  S2R R71, SR_TID.X ;  /* 0x0000000000477919 */ /* 0x00cea20000002100 */
[----:B------:R-:W-:-:S02]  /*32f0*/  IMAD.MOV.U32 R70, RZ, RZ, c[0x0][0x2b8] ;  /* 0x0000ae00ff467624 */ /* 0x000fc400078e00ff */
[----:B------:R-:W-:Y:S01]  /*3300*/  IMAD.U32 R8, RZ, RZ, UR10 ;  /* 0x0000000aff087e24 */ /* 0x000fe2000f8e00ff */
[----:B------:R-:W3:Y:S02]  /*3310*/  LDL R67, [R1+0x3c] ;  /* 0x00003c0001437983 */ /* 0x000ee40000100800 */
[----:B------:R-:W-:Y:S02]  /*3320*/  ISETP.NE.AND P1, PT, R70, 0x1, PT ;  /* 0x000000014600780c */ /* 0x000fe40003f25270 */
[----:B------:R4:W5:Y:S04]  /*3330*/  LDL R64, [R1+0x2c] ;  /* 0x00002c0001407983 */ /* 0x0009680000100800 */
[----:B------:R4:W5:Y:S04]  /*3340*/  LDL R65, [R1+0x18] ;  /* 0x0000180001417983 */ /* 0x0009680000100800 */
[----:B------:R4:W5:Y:S04]  /*3350*/  LDL R66, [R1+0x30] ;  /* 0x0000300001427983 */ /* 0x0009680000100800 */
[----:B------:R4:W5:Y:S01]  /*3360*/  LDL R60, [R1+0x1c] ;  /* 0x00001c00013c7983 */ /* 0x0009620000100800 */
[----:B--2---:R-:W-:-:S03]  /*3370*/  LEA.HI R68, R2, R71, RZ, 0x3 ;  /* 0x0000004702447211 */ /* 0x004fc600078f18ff */
[----:B------:R4:W5:Y:S01]  /*3380*/  LDL R61, [R1+0x10] ;  /* 0x00001000013d7983 */ /* 0x0009620000100800 */
[----:B------:R-:W-:Y:S02]  /*3390*/  LEA.HI R69, R2, R71, RZ, 0x3 ;  /* 0x0000004702457211 */ /* 0x000fe400078f18ff */
[----:B------:R-:W-:Y:S01]  /*33a0*/  LOP3.LUT R68, R68, 0xfffffff8, RZ, 0xc0, !PT ;  /* 0xfffffff844447812 */ /* 0x000fe200078ec0ff */
[----:B------:R4:W5:Y:S01]  /*33b0*/  LDL R62, [R1+0x28] ;  /* 0x00002800013e7983 */ /* 0x0009620000100800 */
[----:B------:R-:W-:-:S03]  /*33c0*/  SHF.R.S32.HI R69, RZ, 0x3, R69 ;  /* 0x00000003ff457819 */ /* 0x000fc60000011445 */
[----:B------:R-:W-:Y:S01]  /*33d0*/  IMAD.IADD R68, R71, 0x1, -R68 ;  /* 0x0000000147447824 */ /* 0x000fe200078e0a44 */
[----:B------:R4:W5:Y:S03]  /*33e0*/  LDL R63, [R1+0x14] ;  /* 0x00001400013f7983 */ /* 0x0009660000100800 */
[----:B------:R-:W-:-:S05]  /*33f0*/  IMAD R68, R68, 0x20, R69 ;  /* 0x0000002044447824 */ /* 0x000fca00078e0245 */
[----:B------:R-:W-:-:S04]  /*3400*/  IADD3 R8, R68, UR17, R8 ;  /* 0x0000001144087c10 */ /* 0x000fc8000fffe008 */
[----:B------:R-:W-:-:S05]  /*3410*/  IADD3 R8, R8, -0x30, RZ ;  /* 0xffffffd008087810 */ /* 0x000fca0007ffe0ff */
[----:B------:R-:W-:-:S04]  /*3420*/  @P1 IMAD.HI.U32 R11, R8, c[0x0][0x2bc], RZ ;  /* 0x0000af00080b1a27 */ /* 0x000fc800078e00ff */
[----:B------:R-:W-:Y:S01]  /*3430*/  IMAD.MOV.U32 R10, RZ, RZ, R8 ;  /* 0x000000ffff0a7224 */ /* 0x000fe200078e0008 */
[----:B------:R-:W-:-:S04]  /*3440*/  @P1 SHF.R.U32.HI R10, RZ, c[0x0][0x2c0], R11 ;  /* 0x0000b000ff0a1a19 */ /* 0x000fc8000001160b */
[----:B------:R-:W-:-:S04]  /*3450*/  @!P3 IADD3 R13, P0, R10, UR20, RZ ;  /* 0x000000140a0dbc10 */ /* 0x000fc8000ff1e0ff */
[----:B------:R-:W-:Y:S02]  /*3460*/  @!P3 LEA.HI.X.SX32 R11, R10, UR7, 0x1, P0 ;  /* 0x000000070a0bbc11 */ /* 0x000fe400080f0eff */
[----:B------:R-:W-:Y:S01]  /*3470*/  @!P3 LEA R12, P0, R13, c[0x0][0x2a0], 0x2 ;  /* 0x0000a8000d0cba11 */ /* 0x000fe200078010ff */
[----:B------:R-:W-:-:S03]  /*3480*/  IMAD.MOV.U32 R14, RZ, RZ, RZ ;  /* 0x000000ffff0e7224 */ /* 0x000fc600078e00ff */
[----:B------:R-:W-:-:S05]  /*3490*/  @!P3 LEA.HI.X R13, R13, c[0x0][0x2a4], R11, 0x2, P0 ;  /* 0x0000a9000d0dba11 */ /* 0x000fca00000f140b */
[----:B------:R2:W4:Y:S01]  /*34a0*/  @!P3 LDG.E R14, [R12.64] ;  /* 0x000000160c0eb981 */ /* 0x000522000c1e1900 */
[----:B------:R-:W-:-:S03]  /*34b0*/  IMAD.MOV R10, RZ, RZ, -R10 ;  /* 0x000000ffff0a7224 */ /* 0x000fc600078e0a0a */
[----:B------:R-:W1:Y:S01]  /*34c0*/  S2R R69, SR_TID.X ;  /* 0x0000000000457919 */ /* 0x000e620000002100 */
[----:B------:R-:W-:-:S05]  /*34d0*/  IMAD R19, R10, c[0x0][0x2b8], R8 ;  /* 0x0000ae000a137a24 */ /* 0x000fca00078e0208 */
[----:B------:R-:W-:-:S05]  /*34e0*/  SHF.R.S32.HI R8, RZ, 0x1f, R19 ;  /* 0x0000001fff087819 */ /* 0x000fca0000011413 */
[----:B------:R-:W-:-:S04]  /*34f0*/  IMAD R8, R8, c[0x0][0x1e0], RZ ;  /* 0x0000780008087a24 */ /* 0x000fc800078e02ff */
[C---:B------:R-:W-:Y:S02]  /*3500*/  IMAD R8, R19.reuse, c[0x0][0x1e4], R8 ;  /* 0x0000790013087a24 */ /* 0x040fe400078e0208 */
[----:B--2---:R-:W-:-:S04]  /*3510*/  IMAD.WIDE.U32 R12, R19, c[0x0][0x1e0], RZ ;  /* 0x00007800130c7a25 */ /* 0x004fc800078e00ff */
[----:B------:R-:W-:Y:S01]  /*3520*/  IMAD.IADD R13, R13, 0x1, R8 ;  /* 0x000000010d0d7824 */ /* 0x000fe200078e0208 */
[----:B------:R-:W-:Y:S01]  /*3530*/  STL [R1+0xc], R19 ;  /* 0x00000c1301007387 */ /* 0x000fe20000100800 */
[----:B------:R-:W-:Y:S01]  /*3540*/  BSSY B0, `(.L_x_391) ;  /* 0x0000024000007945 */ /* 0x000fe20003800000 */
[----:B---3--:R-:W-:Y:S01]  /*3550*/  IMAD.MOV.U32 R68, RZ, RZ, R67 ;  /* 0x000000ffff447224 */ /* 0x008fe200078e0043 */
[----:B-1----:R-:W-:-:S04]  /*3560*/  LEA.HI R67, R2, R69, RZ, 0x3 ;  /* 0x0000004502437211 */ /* 0x002fc800078f18ff */
[----:B------:R-:W-:-:S05]  /*3570*/  LOP3.LUT R67, R67, 0xfffffff8, RZ, 0xc0, !PT ;  /* 0xfffffff843437812 */ /* 0x000fca00078ec0ff */
[----:B------:R-:W-:-:S04]  /*3580*/  IMAD.IADD R67, R69, 0x1, -R67 ;  /* 0x0000000145437824 */ /* 0x000fc800078e0a43 */
[----:B------:R-:W-:-:S05]  /*3590*/  IMAD.SHL.U32 R67, R67, 0x8, RZ ;  /* 0x0000000843437824 */ /* 0x000fca00078e00ff */
[----:B------:R-:W-:Y:S02]  /*35a0*/  ISETP.GE.AND P1, PT, R67, c[0x0][0x1d4], PT ;  /* 0x0000750043007a0c */ /* 0x000fe40003f26270 */
[----:B----4-:R-:W-:Y:S01]  /*35b0*/  SHF.R.S32.HI R10, RZ, 0x1f, R14 ;  /* 0x0000001fff0a7819 */ /* 0x010fe2000001140e */
[----:B------:R-:W-:-:S04]  /*35c0*/  IMAD.WIDE.U32 R12, R14, c[0x0][0x1f0], R12 ;  /* 0x00007c000e0c7a25 */ /* 0x000fc800078e000c */
[----:B------:R-:W-:Y:S01]  /*35d0*/  IMAD R10, R10, c[0x0][0x1f0], RZ ;  /* 0x00007c000a0a7a24 */ /* 0x000fe200078e02ff */
[----:B------:R1:W-:Y:S03]  /*35e0*/  STL [R1+0x8], R14 ;  /* 0x0000080e01007387 */ /* 0x0003e60000100800 */
[----:B------:R-:W-:Y:S01]  /*35f0*/  IMAD R10, R14, c[0x0][0x1f4], R10 ;  /* 0x00007d000e0a7a24 */ /* 0x000fe200078e020a */
[----:B------:R-:W-:-:S04]  /*3600*/  IADD3 R8, P0, R12, UR18, RZ ;  /* 0x000000120c087c10 */ /* 0x000fc8000ff1e0ff */
[----:B------:R-:W-:Y:S02]  /*3610*/  IADD3.X R12, R13, UR6, R10, P0, !PT ;  /* 0x000000060d0c7c10 */ /* 0x000fe400087fe40a */
[----:B------:R-:W-:-:S04]  /*3620*/  LEA R10, P0, R8, c[0x0][0x1c8], 0x1 ;  /* 0x00007200080a7a11 */ /* 0x000fc800078008ff */
[----:B------:R-:W-:Y:S02]  /*3630*/  LEA.HI.X R8, R8, c[0x0][0x1cc], R12, 0x1, P0 ;  /* 0x0000730008087a11 */ /* 0x000fe400000f0c0c */
[----:B-1----:R-:W-:-:S04]  /*3640*/  LEA.HI R14, R2, R69, RZ, 0x3 ;  /* 0x00000045020e7211 */ /* 0x002fc800078f18ff */
[----:B------:R-:W-:-:S04]  /*3650*/  SHF.R.S32.HI R14, RZ, 0x3, R14 ;  /* 0x00000003ff0e7819 */ /* 0x000fc8000001140e */
[----:B------:R-:W-:-:S04]  /*3660*/  IADD3 R13, -R14, 0x30, RZ ;  /* 0x000000300e0d7810 */ /* 0x000fc80007ffe1ff */
[----:B------:R-:W-:Y:S01]  /*3670*/  ISETP.GE.AND P0, PT, R13, 0x1, PT ;  /* 0x000000010d00780c */ /* 0x000fe20003f06270 */
[----:B------:R1:W2:Y:S04]  /*3680*/  SHFL.IDX PT, R11, R10, RZ, 0x181f ;  /* 0x00181fff0a0b7589 */ /* 0x0002a800000e0000 */
[----:B------:R1:W3:Y:S08]  /*3690*/  SHFL.IDX PT, R12, R8, RZ, 0x181f ;  /* 0x00181fff080c7589 */ /* 0x0002f000000e0000 */
[----:B------:R-:W-:Y:S05]  /*36a0*/  @!P0 BRA `(.L_x_392) ;  /* 0x000000d000008947 */ /* 0x000fea0003800000 */
[----:B--2---:R-:W-:-:S04]  /*36b0*/  LEA R24, P0, R67, R11, 0x1 ;  /* 0x0000000b43187211 */ /* 0x004fc800078008ff */
[----:B---3--:R-:W-:Y:S02]  /*36c0*/  LEA.HI.X R25, R67, R12, R68, 0x1, P0 ;  /* 0x0000000c43197211 */ /* 0x008fe400000f0c44 */
[----:B-----5:R-:W-:-:S03]  /*36d0*/  LEA R22, P0, R65, R11, 0x1 ;  /* 0x0000000b41167211 */ /* 0x020fc600078008ff */
[----:B------:R-:W-:Y:S01]  /*36e0*/  @!PT LDS RZ, [RZ] ;  /* 0x00000000fffff984 */ /* 0x000fe20000000800 */
[----:B------:R2:W-:Y:S01]  /*36f0*/  LDGSTS.E.BYPASS.LTC128B.128 [R60+0x10100], [R24.64], !P1 ;  /* 0x10100000183c7fae */ /* 0x0005e2000c901d56 */
[----:B------:R-:W-:Y:S02]  /*3700*/  LEA.HI.X R23, R65, R12, R66, 0x1, P0 ;  /* 0x0000000c41177211 */ /* 0x000fe400000f0c42 */
[----:B------:R-:W-:-:S03]  /*3710*/  LEA R20, P0, R63, R11, 0x1 ;  /* 0x0000000b3f147211 */ /* 0x000fc600078008ff */
[----:B------:R2:W-:Y:S01]  /*3720*/  LDGSTS.E.BYPASS.LTC128B.128 [R60+0x11900], [R22.64], !P6 ;  /* 0x11900000163c7fae */ /* 0x0005e2000f101d56 */
[----:B------:R-:W-:Y:S02]  /*3730*/  LEA.HI.X R21, R63, R12, R64, 0x1, P0 ;  /* 0x0000000c3f157211 */ /* 0x000fe400000f0c40 */
[----:B------:R-:W-:-:S03]  /*3740*/  LEA R26, P0, R61, R11, 0x1 ;  /* 0x0000000b3d1a7211 */ /* 0x000fc600078008ff */
[----:B------:R2:W-:Y:S01]  /*3750*/  LDGSTS.E.BYPASS.LTC128B.128 [R60+0x13100], [R20.64], !P5 ;  /* 0x13100000143c7fae */ /* 0x0005e2000e901d56 */
[----:B------:R-:W-:-:S05]  /*3760*/  LEA.HI.X R27, R61, R12, R62, 0x1, P0 ;  /* 0x0000000c3d1b7211 */ /* 0x000fca00000f0c3e */
[----:B------:R2:W-:Y:S04]  /*3770*/  LDGSTS.E.BYPASS.LTC128B.128 [R60+0x14900], [R26.64], !P4 ;  /* 0x149000001a3c7fae */ /* 0x0005e8000e101d56 */
.L_x_392:
[----:B------:R-:W-:Y:S05]  /*3780*/  BSYNC B0 ;  /* 0x0000000000007941 */ /* 0x000fea0003800000 */
.L_x_391:
[----:B------:R-:W-:Y:S01]  /*3790*/  ISETP.GE.AND P0, PT, R13, 0x21, PT ;  /* 0x000000210d00780c */ /* 0x000fe20003f06270 */
[----:B-1----:R-:W1:Y:S01]  /*37a0*/  SHFL.IDX PT, R8, R8, 0x1, 0x181f ;  /* 0x00381f0008087f89 */ /* 0x002e6200000e0000 */
[----:B------:R-:W-:Y:S03]  /*37b0*/  BSSY B0, `(.L_x_390) ;  /* 0x0000010000007945 */ /* 0x000fe60003800000 */
[----:B------:R-:W4:Y:S08]  /*37c0*/  SHFL.IDX PT, R10, R10, 0x1, 0x181f ;  /* 0x00381f000a0a7f89 */ /* 0x000f3000000e0000 */
[----:B------:R-:W-:Y:S05]  /*37d0*/  @!P0 BRA `(.L_x_393) ;  /* 0x000000d000008947 */ /* 0x000fea0003800000 */
[----:B--2-4-:R-:W-:-:S04]  /*37e0*/  LEA R22, P0, R67, R10, 0x1 ;  /* 0x0000000a43167211 */ /* 0x014fc800078008ff */
[----:B-1----:R-:W-:Y:S02]  /*37f0*/  LEA.HI.X R23, R67, R8, R68, 0x1, P0 ;  /* 0x0000000843177211 */ /* 0x002fe400000f0c44 */
[----:B-----5:R-:W-:-:S03]  /*3800*/  LEA R20, P0, R65, R10, 0x1 ;  /* 0x0000000a41147211 */ /* 0x020fc600078008ff */
[----:B------:R-:W-:Y:S01]  /*3810*/  @!PT LDS RZ, [RZ] ;  /* 0x00000000fffff984 */ /* 0x000fe20000000800 */
[----:B------:R1:W-:Y:S01]  /*3820*/  LDGSTS.E.BYPASS.LTC128B.128 [R60+0x11100], [R22.64], !P1 ;  /* 0x11100000163c7fae */ /* 0x0003e2000c901d56 */
[----:B------:R-:W-:Y:S02]  /*3830*/  LEA.HI.X R21, R65, R8, R66, 0x1, P0 ;  /* 0x0000000841157211 */ /* 0x000fe400000f0c42 */
[----:B---3--:R-:W-:-:S03]  /*3840*/  LEA R12, P0, R63, R10, 0x1 ;  /* 0x0000000a3f0c7211 */ /* 0x008fc600078008ff */
[----:B------:R1:W-:Y:S01]  /*3850*/  LDGSTS.E.BYPASS.LTC128B.128 [R60+0x12900], [R20.64], !P6 ;  /* 0x12900000143c7fae */ /* 0x0003e2000f101d56 */
[----:B------:R-:W-:Y:S02]  /*3860*/  LEA.HI.X R13, R63, R8, R64, 0x1, P0 ;  /* 0x000000083f0d7211 */ /* 0x000fe400000f0c40 */
[----:B------:R-:W-:-:S03]  /*3870*/  LEA R10, P0, R61, R10, 0x1 ;  /* 0x0000000a3d0a7211 */ /* 0x000fc600078008ff */
[----:B------:R1:W-:Y:S01]  /*3880*/  LDGSTS.E.BYPASS.LTC128B.128 [R60+0x14100], [R12.64], !P5 ;  /* 0x141000000c3c7fae */ /* 0x0003e2000e901d56 */
[----:B------:R-:W-:-:S05]  /*3890*/  LEA.HI.X R11, R61, R8, R62, 0x1, P0 ;  /* 0x000000083d0b7211 */ /* 0x000fca00000f0c3e */
[----:B------:R1:W-:Y:S04]  /*38a0*/  LDGSTS.E.BYPASS.LTC128B.128 [R60+0x15900], [R10.64], !P4 ;  /* 0x159000000a3c7fae */ /* 0x0003e8000e101d56 */
.L_x_393:
[----:B------:R-:W-:Y:S05]  /*38b0*/  BSYNC B0 ;  /* 0x0000000000007941 */ /* 0x000fea0003800000 */
.L_x_390:
[----:B-123--:R-:W1:Y:S01]  /*38c0*/  S2R R12, SR_TID.X ;  /* 0x00000000000c7919 */ /* 0x00ee620000002100 */
[----:B------:R-:W-:Y:S01]  /*38d0*/  LOP3.LUT R7, R7, 0xffffffe0, RZ, 0xc0, !PT ;  /* 0xffffffe007077812 */ /* 0x000fe200078ec0ff */
[----:B------:R-:W-:Y:S01]  /*38e0*/  UISETP.NE.AND UP0, UPT, UR13, URZ, UPT ;  /* 0x0000003f0d00728c */ /* 0x000fe2000bf05270 */
[----:B------:R-:W-:Y:S01]  /*38f0*/  SHF.R.S32.HI R11, RZ, 0x1f, R6 ;  /* 0x0000001fff0b7819 */ /* 0x000fe20000011406 */
[----:B------:R-:W-:Y:S01]  /*3900*/  IMAD.U32 R13, RZ, RZ, UR28 ;  /* 0x0000001cff0d7e24 */ /* 0x000fe2000f8e00ff */
[----:B------:R-:W-:Y:S01]  /*3910*/  ULDC UR17, c[0x0][0x324] ;  /* 0x0000c90000117ab9 */ /* 0x000fe20000000800 */
[----:B------:R-:W-:Y:S01]  /*3920*/  FMUL.FTZ R14, R40, c[0x0][0x320] ;  /* 0x0000c800280e7a20 */ /* 0x000fe20000410000 */
[----:B------:R-:W-:Y:S01]  /*3930*/  LEA.HI R11, R11, R6, RZ, 0x3 ;  /* 0x000000060b0b7211 */ /* 0x000fe200078f18ff */
[----:B------:R-:W-:Y:S01]  /*3940*/  FMUL.FTZ R52, R52, c[0x0][0x320] ;  /* 0x0000c80034347a20 */ /* 0x000fe20000410000 */
[----:B------:R-:W-:Y:S01]  /*3950*/  PLOP3.LUT P0, PT, PT, PT, UP0, 0x80, 0x0 ;  /* 0x000000000000781c */ /* 0x000fe20003f0f008 */
[----:B------:R-:W-:Y:S01]  /*3960*/  FMUL.FTZ R53, R53, c[0x0][0x320] ;  /* 0x0000c80035357a20 */ /* 0x000fe20000410000 */
[----:B------:R-:W-:Y:S01]  /*3970*/  LOP3.LUT R11, R11, 0xffffff8, RZ, 0xc0, !PT ;  /* 0x0ffffff80b0b7812 */ /* 0x000fe200078ec0ff */
[----:B------:R-:W-:Y:S01]  /*3980*/  FMUL.FTZ R48, R48, c[0x0][0x320] ;  /* 0x0000c80030307a20 */ /* 0x000fe20000410000 */
[----:B------:R2:W3:Y:S01]  /*3990*/  MUFU.TANH R127, R52 ;  /* 0x00000034007f7308 */ /* 0x0004e20000002400 */
[----:B------:R-:W-:Y:S01]  /*39a0*/  FMUL.FTZ R49, R49, c[0x0][0x320] ;  /* 0x0000c80031317a20 */ /* 0x000fe20000410000 */
[----:B------:R-:W-:Y:S01]  /*39b0*/  ULDC UR5, c[0x0][0x2ac] ;  /* 0x0000ab0000057ab9 */ /* 0x000fe20000000800 */
[----:B------:R-:W-:Y:S01]  /*39c0*/  IMAD.IADD R11, R6, 0x1, -R11 ;  /* 0x00000001060b7824 */ /* 0x000fe200078e0a0b */
[----:B------:R-:W-:Y:S01]  /*39d0*/  ULDC UR4, c[0x0][0x1d0] ;  /* 0x0000740000047ab9 */ /* 0x000fe20000000800 */
[----:B------:R-:W0:Y:S01]  /*39e0*/  LDGDEPBAR ;  /* 0x00000000000079af */ /* 0x000e220000000000 */
[----:B------:R-:W-:-:S02]  /*39f0*/  ULOP3.LUT UR17, URZ, UR17, URZ, 0x33, !UPT ;  /* 0x000000113f117292 */ /* 0x000fc4000f8e333f */
[----:B------:R2:W4:Y:S01]  /*3a00*/  MUFU.TANH R126, R53 ;  /* 0x00000035007e7308 */ /* 0x0005220000002400 */
[----:B------:R-:W-:Y:S01]  /*3a10*/  UIMAD UR4, UR5, UR4, UR27 ;  /* 0x00000004050472a4 */ /* 0x000fe2000f8e021b */
[----:B-1----:R-:W-:Y:S01]  /*3a20*/  LEA.HI R8, R2, R12, RZ, 0x2 ;  /* 0x0000000c02087211 */ /* 0x002fe200078f10ff */
[----:B------:R-:W-:-:S03]  /*3a30*/  IMAD.IADD R7, R12, 0x1, -R7 ;  /* 0x000000010c077824 */ /* 0x000fc600078e0a07 */
[----:B------:R-:W-:Y:S02]  /*3a40*/  LOP3.LUT R8, R8, 0xfffffffc, RZ, 0xc0, !PT ;  /* 0xfffffffc08087812 */ /* 0x000fe400078ec0ff */
[----:B------:R2:W1:Y:S01]  /*3a50*/  MUFU.TANH R125, R48 ;  /* 0x00000030007d7308 */ /* 0x0004620000002400 */
[----:B----4-:R-:W-:Y:S02]  /*3a60*/  SHF.R.S32.HI R10, RZ, 0x1f, R7 ;  /* 0x0000001fff0a7819 */ /* 0x010fe40000011407 */
[----:B------:R-:W-:Y:S02]  /*3a70*/  IMAD.IADD R8, R12, 0x1, -R8 ;  /* 0x000000010c087824 */ /* 0x000fe400078e0a08 */
[----:B------:R-:W-:-:S03]  /*3a80*/  LEA.HI R10, R10, R7, RZ, 0x2 ;  /* 0x000000070a0a7211 */ /* 0x000fc600078f10ff */
[----:B------:R2:W4:Y:S01]  /*3a90*/  MUFU.TANH R124, R49 ;  /* 0x00000031007c7308 */ /* 0x0005220000002400 */
[----:B------:R-:W-:Y:S02]  /*3aa0*/  LEA.HI R2, R8, R8, RZ, 0x1 ;  /* 0x0000000808027211 */ /* 0x000fe400078f08ff */
[----:B------:R-:W-:Y:S02]  /*3ab0*/  LEA.HI.SX32 R6, R10, UR26, 0x1e ;  /* 0x0000001a0a067c11 */ /* 0x000fe4000f8ff2ff */
[----:B------:R-:W-:Y:S02]  /*3ac0*/  LOP3.LUT R2, R2, 0x1ffffffe, RZ, 0xc0, !PT ;  /* 0x1ffffffe02027812 */ /* 0x000fe400078ec0ff */
[----:B------:R-:W-:Y:S01]  /*3ad0*/  LOP3.LUT R10, R10, 0x7ffffffc, RZ, 0xc0, !PT ;  /* 0x7ffffffc0a0a7812 */ /* 0x000fe200078ec0ff */
[----:B------:R-:W-:Y:S01]  /*3ae0*/  IMAD R6, R11, 0x10, R6 ;  /* 0x000000100b067824 */ /* 0x000fe200078e0206 */
[----:B------:R-:W1:Y:S01]  /*3af0*/  MUFU.TANH R14, R14 ;  /* 0x0000000e000e7308 */ /* 0x000e620000002400 */
[----:B------:R-:W-:-:S02]  /*3b00*/  IMAD.IADD R2, R8, 0x1, -R2 ;  /* 0x0000000108027824 */ /* 0x000fc400078e0a02 */
[----:B------:R-:W-:Y:S02]  /*3b10*/  IMAD.IADD R7, R7, 0x1, -R10 ;  /* 0x0000000107077824 */ /* 0x000fe400078e0a0a */
[----:B------:R-:W-:Y:S02]  /*3b20*/  IMAD R12, R2, 0x8, R6 ;  /* 0x00000008020c7824 */ /* 0x000fe400078e0206 */
[----:B------:R-:W-:Y:S02]  /*3b30*/  IMAD.SHL.U32 R20, R7, 0x2, RZ ;  /* 0x0000000207147824 */ /* 0x000fe400078e00ff */
[----:B------:R-:W-:Y:S01]  /*3b40*/  @P0 IMAD.HI.U32 R6, R12, c[0x0][0x2c8], RZ ;  /* 0x0000b2000c060a27 */ /* 0x000fe200078e00ff */
[----:B------:R-:W-:Y:S01]  /*3b50*/  PLOP3.LUT P0, PT, PT, PT, UP0, 0x80, 0x0 ;  /* 0x000000000000781c */ /* 0x000fe20003f0f008 */
[----:B------:R-:W-:Y:S01]  /*3b60*/  UISETP.NE.AND UP0, UPT, UR12, URZ, UPT ;  /* 0x0000003f0c00728c */ /* 0x000fe2000bf05270 */
[----:B------:R1:W-:Y:S01]  /*3b70*/  STL [R1+0x34], R12 ;  /* 0x0000340c01007387 */ /* 0x0003e20000100800 */
[----:B------:R-:W-:Y:S01]  /*3b80*/  IMAD.MOV.U32 R2, RZ, RZ, R12 ;  /* 0x000000ffff027224 */ /* 0x000fe200078e000c */
[----:B------:R-:W-:Y:S01]  /*3b90*/  IADD3 R13, -R20, 0x1, R13 ;  /* 0x00000001140d7810 */ /* 0x000fe20007ffe10d */
[----:B------:R-:W-:Y:S01]  /*3ba0*/  FMUL.FTZ R11, R36, c[0x0][0x320] ;  /* 0x0000c800240b7a20 */ /* 0x000fe20000410000 */
[C---:B------:R-:W-:Y:S01]  /*3bb0*/  IADD3 R10, -R20.reuse, UR4, RZ ;  /* 0x00000004140a7c10 */ /* 0x040fe2000fffe1ff */
[----:B------:R-:W-:Y:S01]  /*3bc0*/  FMUL.FTZ R8, R37, c[0x0][0x320] ;  /* 0x0000c80025087a20 */ /* 0x000fe20000410000 */
[----:B------:R-:W-:Y:S01]  /*3bd0*/  IADD3 R13, R13, -c[0x0][0x168], RZ ;  /* 0x80005a000d0d7a10 */ /* 0x000fe20007ffe0ff */
[----:B------:R-:W-:Y:S01]  /*3be0*/  STL [R1+0x38], R20 ;  /* 0x0000381401007387 */ /* 0x000fe20000100800 */
[----:B------:R-:W-:Y:S01]  /*3bf0*/  IADD3 R7, -R20, UR27, RZ ;  /* 0x0000001b14077c10 */ /* 0x000fe2000fffe1ff */
[----:B------:R-:W1:Y:S02]  /*3c00*/  MUFU.TANH R11, R11 ;  /* 0x0000000b000b7308 */ /* 0x000e640000002400 */
[----:B------:R-:W-:-:S02]  /*3c10*/  @P0 SHF.R.U32.HI R2, RZ, c[0x0][0x2cc], R6 ;  /* 0x0000b300ff020a19 */ /* 0x000fc40000011606 */
[----:B------:R-:W-:Y:S02]  /*3c20*/  PLOP3.LUT P0, PT, PT, PT, UP0, 0x40, 0x0 ;  /* 0x000000000000781c */ /* 0x000fe40003f0e808 */
[C---:B------:R-:W-:Y:S01]  /*3c30*/  IADD3 R6, R13.reuse, c[0x0][0x328], RZ ;  /* 0x0000ca000d067a10 */ /* 0x040fe20007ffe0ff */
[----:B------:R-:W2:Y:S01]  /*3c40*/  SHFL.IDX PT, R19, R2, RZ, 0x1c1f ;  /* 0x001c1fff02137589 */ /* 0x000ea200000e0000 */
[----:B------:R-:W2:Y:S01]  /*3c50*/  MUFU.TANH R8, R8 ;  /* 0x0000000800087308 */ /* 0x000ea20000002400 */
[----:B------:R-:W-:Y:S01]  /*3c60*/  IADD3 R13, R13, UR17, RZ ;  /* 0x000000110d0d7c10 */ /* 0x000fe2000fffe0ff */
[----:B-1----:R-:W-:-:S06]  /*3c70*/  FMUL.FTZ R12, R41, c[0x0][0x320] ;  /* 0x0000c800290c7a20 */ /* 0x002fcc0000410000 */
[----:B------:R-:W1:Y:S01]  /*3c80*/  MUFU.TANH R12, R12 ;  /* 0x0000000c000c7308 */ /* 0x000e620000002400 */
[--C-:B--2---:R-:W-:Y:S02]  /*3c90*/  IMAD.IADD R21, R6, 0x1, R19.reuse ;  /* 0x0000000106157824 */ /* 0x104fe400078e0213 */
[----:B------:R-:W-:-:S03]  /*3ca0*/  IMAD.IADD R20, R13, 0x1, R19 ;  /* 0x000000010d147824 */ /* 0x000fc600078e0213 */
[----:B------:R-:W-:Y:S01]  /*3cb0*/  IMNMX R21, R21, R10, PT ;  /* 0x0000000a15157217 */ /* 0x000fe20003800200 */
[----:B------:R-:W-:Y:S05]  /*3cc0*/  @P0 BRA `(.L_x_394) ;  /* 0x0000015000000947 */ /* 0x000fea0003800000 */
[----:B---34-:R-:W-:Y:S01]  /*3cd0*/  IMAD.U32 R22, RZ, RZ, UR9 ;  /* 0x00000009ff167e24 */ /* 0x018fe2000f8e00ff */
[----:B------:R-:W-:Y:S04]  /*3ce0*/  BSSY B0, `(.L_x_395) ;  /* 0x000000f000007945 */ /* 0x000fe80003800000 */
[----:B------:R-:W-:-:S04]  /*3cf0*/  IADD3 R22, R22, -c[0x0][0x168], R19 ;  /* 0x80005a0016167a10 */ /* 0x000fc80007ffe013 */
[----:B------:R-:W-:-:S13]  /*3d00*/  ISETP.GT.AND P0, PT, R22, -0x1, PT ;  /* 0xffffffff1600780c */ /* 0x000fda0003f04270 */
[----:B------:R-:W-:Y:S05]  /*3d10*/  @P0 BRA `(.L_x_396) ;  /* 0x0000007000000947 */ /* 0x000fea0003800000 */
[----:B------:R-:W-:Y:S01]  /*3d20*/  IMAD.MOV.U32 R19, RZ, RZ, c[0x0][0x32c] ;  /* 0x0000cb00ff137624 */ /* 0x000fe200078e00ff */
[----:B------:R-:W-:-:S04]  /*3d30*/  LOP3.LUT R22, RZ, R22, RZ, 0x33, !PT ;  /* 0x00000016ff167212 */ /* 0x000fc800078e33ff */
[----:B------:R-:W-:-:S13]  /*3d40*/  ISETP.NE.AND P0, PT, R19, 0x1, PT ;  /* 0x000000011300780c */ /* 0x000fda0003f05270 */
[----:B------:R-:W-:-:S05]  /*3d50*/  @P0 IMAD.HI.U32 R19, R22, c[0x0][0x330], RZ ;  /* 0x0000cc0016130a27 */ /* 0x000fca00078e00ff */
[----:B------:R-:W-:-:S04]  /*3d60*/  @P0 SHF.R.U32.HI R22, RZ, c[0x0][0x334], R19 ;  /* 0x0000cd00ff160a19 */ /* 0x000fc80000011613 */
[----:B------:R-:W-:Y:S01]  /*3d70*/  LOP3.LUT R22, RZ, R22, RZ, 0x33, !PT ;  /* 0x00000016ff167212 */ /* 0x000fe200078e33ff */
[----:B------:R-:W-:Y:S05]  /*3d80*/  BRA `(.L_x_397) ;  /* 0x0000004000007947 */ /* 0x000fea0003800000 */
.L_x_396:
[----:B------:R-:W-:-:S04]  /*3d90*/  MOV R19, c[0x0][0x32c] ;  /* 0x0000cb0000137a02 */ /* 0x000fc80000000f00 */
[----:B------:R-:W-:-:S13]  /*3da0*/  ISETP.NE.AND P0, PT, R19, 0x1, PT ;  /* 0x000000011300780c */ /* 0x000fda0003f05270 */
[----:B------:R-:W-:-:S05]  /*3db0*/  @P0 IMAD.HI.U32 R19, R22, c[0x0][0x330], RZ ;  /* 0x0000cc0016130a27 */ /* 0x000fca00078e00ff */
[----:B------:R-:W-:Y:S02]  /*3dc0*/  @P0 SHF.R.U32.HI R22, RZ, c[0x0][0x334], R19 ;  /* 0x0000cd00ff160a19 */ /* 0x000fe40000011613 */
.L_x_397:
[----:B------:R-:W-:Y:S05]  /*3dd0*/  BSYNC B0 ;  /* 0x0000000000007941 */ /* 0x000fea0003800000 */
.L_x_395:
[----:B------:R-:W-:-:S05]  /*3de0*/  IMAD R22, R22, c[0x0][0x32c], R7 ;  /* 0x0000cb0016167a24 */ /* 0x000fca00078e0207 */
[----:B------:R-:W-:Y:S02]  /*3df0*/  IADD3 R19, R22, c[0x0][0x32c], RZ ;  /* 0x0000cb0016137a10 */ /* 0x000fe40007ffe0ff */
[----:B------:R-:W-:Y:S02]  /*3e00*/  IMNMX R20, R20, R22, !PT ;  /* 0x0000001614147217 */ /* 0x000fe40007800200 */
[----:B------:R-:W-:Y:S02]  /*3e10*/  IMNMX R21, R21, R19, PT ;  /* 0x0000001315157217 */ /* 0x000fe40003800200 */
.L_x_394:
[----:B---34-:R-:W-:Y:S01]  /*3e20*/  UISETP.GE.AND UP0, UPT, UR27, 0x1, UPT ;  /* 0x000000011b00788c */ /* 0x018fe2000bf06270 */
[----:B------:R-:W-:Y:S01]  /*3e30*/  FMUL.FTZ R22, R42, c[0x0][0x320] ;  /* 0x0000c8002a167a20 */ /* 0x000fe20000410000 */
[----:B------:R-:W-:Y:S01]  /*3e40*/  UISETP.GE.AND UP6, UPT, UR27, 0x12, UPT ;  /* 0x000000121b00788c */ /* 0x000fe2000bfc6270 */
[----:B------:R-:W-:Y:S01]  /*3e50*/  FMUL.FTZ R24, R46, c[0x0][0x320] ;  /* 0x0000c8002e187a20 */ /* 0x000fe20000410000 */
[----:B------:R-:W-:Y:S01]  /*3e60*/  UP2UR UR30, UPR, URZ, 0x1 ;  /* 0x000000013f1e7883 */ /* 0x000fe20008000000 */
[----:B------:R-:W-:Y:S01]  /*3e70*/  FMUL.FTZ R55, R55, c[0x0][0x320] ;  /* 0x0000c80037377a20 */ /* 0x000fe20000410000 */
[----:B------:R-:W-:Y:S01]  /*3e80*/  PLOP3.LUT P0, PT, PT, PT, UP0, 0x40, 0x0 ;  /* 0x000000000000781c */ /* 0x000fe20003f0e808 */
[----:B------:R-:W-:Y:S01]  /*3e90*/  UISETP.GE.AND UP0, UPT, UR27, 0x2, UPT ;  /* 0x000000021b00788c */ /* 0x000fe2000bf06270 */
[----:B------:R-:W-:Y:S01]  /*3ea0*/  FMUL.FTZ R50, R50, c[0x0][0x320] ;  /* 0x0000c80032327a20 */ /* 0x000fe20000410000 */
[----:B------:R-:W-:Y:S01]  /*3eb0*/  UISETP.GE.AND UP5, UPT, UR27, 0x19, UPT ;  /* 0x000000191b00788c */ /* 0x000fe2000bfa6270 */
[----:B------:R-:W-:Y:S01]  /*3ec0*/  ISETP.GT.AND P0, PT, R20, RZ, P0 ;  /* 0x000000ff1400720c */ /* 0x000fe20000704270 */
[----:B------:R-:W-:Y:S01]  /*3ed0*/  UP2UR UR29, UPR, URZ, 0x1 ;  /* 0x000000013f1d7883 */ /* 0x000fe20008000000 */
[----:B------:R-:W-:Y:S01]  /*3ee0*/  FMUL.FTZ R51, R51, c[0x0][0x320] ;  /* 0x0000c80033337a20 */ /* 0x000fe20000410000 */
[----:B------:R-:W-:Y:S01]  /*3ef0*/  UISETP.GE.AND UP4, UPT, UR27, 0x1a, UPT ;  /* 0x0000001a1b00788c */ /* 0x000fe2000bf86270 */
[----:B------:R-:W-:Y:S01]  /*3f00*/  ISETP.LT.OR P0, PT, R21, 0x1, P0 ;  /* 0x000000011500780c */ /* 0x000fe20000701670 */
[----:B------:R-:W-:Y:S01]  /*3f10*/  UISETP.GE.AND UP3, UPT, UR27, 0x21, UPT ;  /* 0x000000211b00788c */ /* 0x000fe2000bf66270 */
[----:B------:R-:W-:Y:S01]  /*3f20*/  FMUL.FTZ R43, R43, c[0x0][0x320] ;  /* 0x0000c8002b2b7a20 */ /* 0x000fe20000410000 */
[----:B------:R-:W-:Y:S01]  /*3f30*/  UISETP.GE.AND UP2, UPT, UR27, 0x22, UPT ;  /* 0x000000221b00788c */ /* 0x000fe2000bf46270 */
[----:B------:R-:W-:Y:S01]  /*3f40*/  FSEL R19, R0, -INF , !P0 ;  /* 0xff80000000137808 */ /* 0x000fe20004000000 */
[----:B------:R-:W-:Y:S01]  /*3f50*/  UISETP.GE.AND UP1, UPT, UR27, 0x29, UPT ;  /* 0x000000291b00788c */ /* 0x000fe2000bf26270 */
[----:B------:R-:W-:Y:S01]  /*3f60*/  PLOP3.LUT P0, PT, PT, PT, UP0, 0x40, 0x0 ;  /* 0x000000000000781c */ /* 0x000fe20003f0e808 */
[----:B------:R-:W-:Y:S01]  /*3f70*/  UISETP.GE.AND UP0, UPT, UR27, 0x9, UPT ;  /* 0x000000091b00788c */ /* 0x000fe2000bf06270 */
[----:B------:R-:W-:Y:S01]  /*3f80*/  FMUL.FTZ R0, R39, c[0x0][0x320] ;  /* 0x0000c80027007a20 */ /* 0x000fe20000410000 */
[----:B------:R-:W-:Y:S01]  /*3f90*/  UP2UR UR31, UPR, URZ, 0x40 ;  /* 0x000000403f1f7883 */ /* 0x000fe20008000000 */
[----:B------:R-:W-:Y:S01]  /*3fa0*/  ISETP.GT.AND P0, PT, R20, 0x1, P0 ;  /* 0x000000011400780c */ /* 0x000fe20000704270 */
[----:B------:R-:W-:Y:S01]  /*3fb0*/  UP2UR UR28, UPR, URZ, 0x1 ;  /* 0x000000013f1c7883 */ /* 0x000fe20008000000 */
[----:B------:R-:W-:Y:S01]  /*3fc0*/  FMUL.FTZ R54, R54, c[0x0][0x320] ;  /* 0x0000c80036367a20 */ /* 0x000fe20000410000 */
[----:B------:R2:W3:Y:S01]  /*3fd0*/  MUFU.TANH R159, R55 ;  /* 0x00000037009f7308 */ /* 0x0004e20000002400 */
[----:B------:R-:W-:Y:S01]  /*3fe0*/  ISETP.LT.OR P0, PT, R21, 0x2, P0 ;  /* 0x000000021500780c */ /* 0x000fe20000701670 */
[----:B------:R-:W-:-:S03]  /*3ff0*/  FMUL.FTZ R47, R47, c[0x0][0x320] ;  /* 0x0000c8002f2f7a20 */ /* 0x000fc60000410000 */
[----:B------:R-:W-:Y:S02]  /*4000*/  FSEL R18, R18, -INF , !P0 ;  /* 0xff80000012127808 */ /* 0x000fe40004000000 */
[----:B------:R-:W-:Y:S01]  /*4010*/  PLOP3.LUT P0, PT, PT, PT, UP0, 0x40, 0x0 ;  /* 0x000000000000781c */ /* 0x000fe20003f0e808 */
[----:B------:R-:W-:Y:S01]  /*4020*/  UISETP.GE.AND UP0, UPT, UR27, 0xa, UPT ;  /* 0x0000000a1b00788c */ /* 0x000fe2000bf06270 */
[----:B------:R-:W4:Y:S02]  /*4030*/  MUFU.TANH R0, R0 ;  /* 0x0000000000007308 */ /* 0x000f240000002400 */
[----:B------:R-:W-:Y:S01]  /*4040*/  ISETP.GT.AND P0, PT, R20, 0x8, P0 ;  /* 0x000000081400780c */ /* 0x000fe20000704270 */
[----:B------:R-:W-:-:S03]  /*4050*/  UP2UR UR5, UPR, URZ, 0x1 ;  /* 0x000000013f057883 */ /* 0x000fc60008000000 */
[----:B------:R-:W-:Y:S02]  /*4060*/  ISETP.LT.OR P0, PT, R21, 0x9, P0 ;  /* 0x000000091500780c */ /* 0x000fe40000701670 */
[----:B------:R2:W1:Y:S02]  /*4070*/  MUFU.TANH R158, R50 ;  /* 0x00000032009e7308 */ /* 0x0004640000002400 */
[----:B------:R-:W-:Y:S02]  /*4080*/  FSEL R17, R17, -INF , !P0 ;  /* 0xff80000011117808 */ /* 0x000fe40004000000 */
[----:B------:R-:W-:Y:S01]  /*4090*/  PLOP3.LUT P0, PT, PT, PT, UP0, 0x40, 0x0 ;  /* 0x000000000000781c */ /* 0x000fe20003f0e808 */
[----:B------:R-:W-:-:S03]  /*40a0*/  UISETP.GE.AND UP0, UPT, UR27, 0x11, UPT ;  /* 0x000000111b00788c */ /* 0x000fc6000bf06270 */
[----:B------:R-:W-:Y:S01]  /*40b0*/  ISETP.GT.AND P0, PT, R20, 0x9, P0 ;  /* 0x000000091400780c */ /* 0x000fe20000704270 */
[----:B------:R-:W-:Y:S01]  /*40c0*/  UP2UR UR4, UPR, URZ, 0x1 ;  /* 0x000000013f047883 */ /* 0x000fe20008000000 */
[----:B------:R2:W1:Y:S02]  /*40d0*/  MUFU.TANH R157, R51 ;  /* 0x00000033009d7308 */ /* 0x0004640000002400 */
[----:B------:R-:W-:-:S04]  /*40e0*/  ISETP.LT.OR P0, PT, R21, 0xa, P0 ;  /* 0x0000000a1500780c */ /* 0x000fc80000701670 */
[----:B------:R-:W-:Y:S02]  /*40f0*/  FSEL R16, R16, -INF , !P0 ;  /* 0xff80000010107808 */ /* 0x000fe40004000000 */
[----:B------:R-:W-:Y:S01]  /*4100*/  PLOP3.LUT P0, PT, PT, PT, UP0, 0x40, 0x0 ;  /* 0x000000000000781c */ /* 0x000fe20003f0e808 */
[----:B------:R-:W-:Y:S01]  /*4110*/  UISETP.GE.AND UP0, UPT, UR27, 0x2a, UPT ;  /* 0x0000002a1b00788c */ /* 0x000fe2000bf06270 */
[----:B------:R-:W1:Y:S02]  /*4120*/  MUFU.TANH R22, R22 ;  /* 0x0000001600167308 */ /* 0x000e640000002400 */
[----:B------:R-:W-:-:S04]  /*4130*/  ISETP.GT.AND P0, PT, R20, 0x10, P0 ;  /* 0x000000101400780c */ /* 0x000fc80000704270 */
[----:B------:R-:W-:Y:S02]  /*4140*/  ISETP.LT.OR P0, PT, R21, 0x11, P0 ;  /* 0x000000111500780c */ /* 0x000fe40000701670 */
[----:B------:R-:W1:Y:S02]  /*4150*/  MUFU.TANH R24, R24 ;  /* 0x0000001800187308 */ /* 0x000e640000002400 */
[----:B------:R-:W-:Y:S02]  /*4160*/  FSEL R14, R14, -INF , !P0 ;  /* 0xff8000000e0e7808 */ /* 0x000fe40004000000 */
[----:B------:R-:W-:Y:S01]  /*4170*/  PLOP3.LUT P0, PT, PT, PT, UP6, 0x40, 0x0 ;  /* 0x000000000000781c */ /* 0x000fe20003f0e868 */
[----:B------:R-:W-:-:S03]  /*4180*/  UISETP.NE.AND UP6, UPT, UR12, URZ, UPT ;  /* 0x0000003f0c00728c */ /* 0x000fc6000bfc5270 */
[----:B------:R-:W-:Y:S01]  /*4190*/  ISETP.GT.AND P0, PT, R20, 0x11, P0 ;  /* 0x000000111400780c */ /* 0x000fe20000704270 */
[----:B------:R2:W1:Y:S03]  /*41a0*/  MUFU.TANH R170, R43 ;  /* 0x0000002b00aa7308 */ /* 0x0004660000002400 */
[----:B------:R-:W-:-:S04]  /*41b0*/  ISETP.LT.OR P0, PT, R21, 0x12, P0 ;  /* 0x000000121500780c */ /* 0x000fc80000701670 */
[----:B-1----:R-:W-:Y:S01]  /*41c0*/  FSEL R12, R12, -INF , !P0 ;  /* 0xff8000000c0c7808 */ /* 0x002fe20004000000 */
[----:B------:R2:W1:Y:S01]  /*41d0*/  MUFU.TANH R168, R54 ;  /* 0x0000003600a87308 */ /* 0x0004620000002400 */
[----:B------:R-:W-:-:S04]  /*41e0*/  PLOP3.LUT P0, PT, PT, PT, UP5, 0x40, 0x0 ;  /* 0x000000000000781c */ /* 0x000fc80003f0e858 */
[----:B------:R-:W-:-:S04]  /*41f0*/  ISETP.GT.AND P0, PT, R20, 0x18, P0 ;  /* 0x000000181400780c */ /* 0x000fc80000704270 */
[----:B------:R-:W-:-:S04]  /*4200*/  ISETP.LT.OR P0, PT, R21, 0x19, P0 ;  /* 0x000000191500780c */ /* 0x000fc80000701670 */
[----:B------:R-:W-:Y:S02]  /*4210*/  FSEL R11, R11, -INF , !P0 ;  /* 0xff8000000b0b7808 */ /* 0x000fe40004000000 */
        /* <DEDUP_REMOVED lines=17> */
[----:B------:R-:W-:Y:S02]  /*4330*/  ISETP.GT.AND P0, PT, R20, 0x29, P0 ;  /* 0x000000291400780c */ /* 0x000fe40000704270 */
[----:B------:R-:W1:Y:S02]  /*4340*/  SHFL.IDX PT, R20, R2, 0x1, 0x1c1f ;  /* 0x003c1f0002147f89 */ /* 0x000e6400000e0000 */
[----:B------:R-:W-:Y:S01]  /*4350*/  ISETP.LT.OR P0, PT, R21, 0x2a, P0 ;  /* 0x0000002a1500780c */ /* 0x000fe20000701670 */
[----:B------:R-:W-:-:S03]  /*4360*/  FMUL.FTZ R21, R38, c[0x0][0x320] ;  /* 0x0000c80026157a20 */ /* 0x000fc60000410000 */
[----:B------:R-:W-:Y:S02]  /*4370*/  FSEL R124, R124, -INF , !P0 ;  /* 0xff8000007c7c7808 */ /* 0x000fe40004000000 */
[----:B------:R-:W-:Y:S01]  /*4380*/  PLOP3.LUT P0, PT, PT, PT, UP6, 0x40, 0x0 ;  /* 0x000000000000781c */ /* 0x000fe20003f0e868 */
[----:B------:R-:W2:Y:S01]  /*4390*/  MUFU.TANH R21, R21 ;  /* 0x0000001500157308 */ /* 0x000ea20000002400 */
[----:B------:R-:W-:Y:S01]  /*43a0*/  UISETP.NE.AND UP6, UPT, UR31, URZ, UPT ;  /* 0x0000003f1f00728c */ /* 0x000fe2000bfc5270 */
[----:B-1----:R-:W-:-:S06]  /*43b0*/  IMAD.IADD R2, R6, 0x1, R20 ;  /* 0x0000000106027824 */ /* 0x002fcc00078e0214 */
[----:B------:R1:W1:Y:S01]  /*43c0*/  MUFU.TANH R6, R47 ;  /* 0x0000002f00067308 */ /* 0x0002620000002400 */
[----:B------:R-:W-:Y:S01]  /*43d0*/  IMAD.IADD R23, R13, 0x1, R20 ;  /* 0x000000010d177824 */ /* 0x000fe200078e0214 */
[----:B------:R-:W-:Y:S02]  /*43e0*/  IMNMX R2, R2, R10, PT ;  /* 0x0000000a02027217 */ /* 0x000fe40003800200 */
[----:B------:R-:W-:Y:S05]  /*43f0*/  @P0 BRA `(.L_x_398) ;  /* 0x0000015000000947 */ /* 0x000fea0003800000 */
[----:B--234-:R-:W-:Y:S01]  /*4400*/  IMAD.U32 R10, RZ, RZ, UR9 ;  /* 0x00000009ff0a7e24 */ /* 0x01cfe2000f8e00ff */
        /* <DEDUP_REMOVED lines=11> */
.L_x_400:
[----:B------:R-:W-:-:S04]  /*44c0*/  MOV R10, c[0x0][0x32c] ;  /* 0x0000cb00000a7a02 */ /* 0x000fc80000000f00 */
[----:B------:R-:W-:-:S13]  /*44d0*/  ISETP.NE.AND P0, PT, R10, 0x1, PT ;  /* 0x000000010a00780c */ /* 0x000fda0003f05270 */
[----:B------:R-:W-:-:S05]  /*44e0*/  @P0 IMAD.HI.U32 R10, R20, c[0x0][0x330], RZ ;  /* 0x0000cc00140a0a27 */ /* 0x000fca00078e00ff */
[----:B------:R-:W-:Y:S02]  /*44f0*/  @P0 SHF.R.U32.HI R20, RZ, c[0x0][0x334], R10 ;  /* 0x0000cd00ff140a19 */ /* 0x000fe4000001160a */
.L_x_401:
[----:B------:R-:W-:Y:S05]  /*4500*/  BSYNC B0 ;  /* 0x0000000000007941 */ /* 0x000fea0003800000 */
.L_x_399:
[----:B------:R-:W-:-:S05]  /*4510*/  IMAD R20, R20, c[0x0][0x32c], R7 ;  /* 0x0000cb0014147a24 */ /* 0x000fca00078e0207 */
[----:B------:R-:W-:Y:S02]  /*4520*/  IADD3 R7, R20, c[0x0][0x32c], RZ ;  /* 0x0000cb0014077a10 */ /* 0x000fe40007ffe0ff */
[----:B------:R-:W-:Y:S02]  /*4530*/  IMNMX R23, R23, R20, !PT ;  /* 0x0000001417177217 */ /* 0x000fe40007800200 */
[----:B------:R-:W-:Y:S02]  /*4540*/  IMNMX R2, R2, R7, PT ;  /* 0x0000000702027217 */ /* 0x000fe40003800200 */
.L_x_398:
[----:B--234-:R-:W-:Y:S01]  /*4550*/  UP2UR UR27, UPR, URZ, 0x10 ;  /* 0x000000103f1b7883 */ /* 0x01cfe20008000000 */
[----:B------:R-:W-:Y:S01]  /*4560*/  IMAD.SHL.U32 R252, R5, 0x2, RZ ;  /* 0x0000000205fc7824 */ /* 0x000fe200078e00ff */
[----:B------:R-:W-:Y:S02]  /*4570*/  UISETP.NE.AND UP4, UPT, UR30, URZ, UPT ;  /* 0x0000003f1e00728c */ /* 0x000fe4000bf85270 */
[----:B------:R-:W-:Y:S01]  /*4580*/  UP2UR UR30, UPR, URZ, 0x8 ;  /* 0x000000083f1e7883 */ /* 0x000fe20008000000 */
[--C-:B------:R-:W-:Y:S01]  /*4590*/  IMAD R250, R4, 0x2, R252.reuse ;  /* 0x0000000204fa7824 */ /* 0x100fe200078e02fc */
[----:B------:R-:W-:Y:S01]  /*45a0*/  UISETP.NE.AND UP3, UPT, UR29, URZ, UPT ;  /* 0x0000003f1d00728c */ /* 0x000fe2000bf65270 */
[----:B------:R-:W-:Y:S01]  /*45b0*/  LDSM.16.MT88.4 R136, [R252+0x100] ;  /* 0x00010000fc88783b */ /* 0x000fe20000004200 */
[----:B------:R-:W-:Y:S01]  /*45c0*/  PLOP3.LUT P0, PT, PT, PT, UP4, 0x40, 0x0 ;  /* 0x000000000000781c */ /* 0x000fe20003f0e848 */
[----:B------:R-:W-:Y:S01]  /*45d0*/  UP2UR UR29, UPR, URZ, 0x4 ;  /* 0x000000043f1d7883 */ /* 0x000fe20008000000 */
[----:B------:R-:W-:Y:S01]  /*45e0*/  IMAD R249, R3, 0x2, R252 ;  /* 0x0000000203f97824 */ /* 0x000fe200078e02fc */
[----:B------:R-:W-:Y:S01]  /*45f0*/  UISETP.NE.AND UP2, UPT, UR28, URZ, UPT ;  /* 0x0000003f1c00728c */ /* 0x000fe2000bf45270 */
[----:B------:R-:W-:Y:S01]  /*4600*/  ISETP.GT.AND P0, PT, R23, RZ, P0 ;  /* 0x000000ff1700720c */ /* 0x000fe20000704270 */
[----:B------:R-:W-:Y:S01]  /*4610*/  UP2UR UR28, UPR, URZ, 0x2 ;  /* 0x000000023f1c7883 */ /* 0x000fe20008000000 */
[----:B------:R-:W-:Y:S01]  /*4620*/  IMAD R248, R3, 0x2, R250 ;  /* 0x0000000203f87824 */ /* 0x000fe200078e02fa */
[----:B------:R-:W-:Y:S01]  /*4630*/  UISETP.NE.AND UP1, UPT, UR5, URZ, UPT ;  /* 0x0000003f0500728c */ /* 0x000fe2000bf25270 */
[----:B------:R-:W-:Y:S01]  /*4640*/  ISETP.LT.OR P0, PT, R2, 0x1, P0 ;  /* 0x000000010200780c */ /* 0x000fe20000701670 */
[----:B------:R-:W-:Y:S01]  /*4650*/  UP2UR UR5, UPR, URZ, 0x1 ;  /* 0x000000013f057883 */ /* 0x000fe20008000000 */
[----:B------:R-:W-:Y:S01]  /*4660*/  LDSM.16.MT88.4 R40, [R252+0x1900] ;  /* 0x00190000fc28783b */ /* 0x000fe20000004200 */
[----:B------:R-:W-:Y:S01]  /*4670*/  UISETP.NE.AND UP0, UPT, UR4, URZ, UPT ;  /* 0x0000003f0400728c */ /* 0x000fe2000bf05270 */
[----:B------:R-:W-:Y:S01]  /*4680*/  FSEL R20, R9, -INF , !P0 ;  /* 0xff80000009147808 */ /* 0x000fe20004000000 */
[----:B------:R-:W-:Y:S01]  /*4690*/  UISETP.NE.AND UP4, UPT, UR27, URZ, UPT ;  /* 0x0000003f1b00728c */ /* 0x000fe2000bf85270 */
[----:B------:R-:W-:Y:S01]  /*46a0*/  PLOP3.LUT P0, PT, PT, PT, UP3, 0x40, 0x0 ;  /* 0x000000000000781c */ /* 0x000fe20003f0e838 */
[----:B------:R-:W-:Y:S01]  /*46b0*/  UISETP.NE.AND UP3, UPT, UR30, URZ, UPT ;  /* 0x0000003f1e00728c */ /* 0x000fe2000bf65270 */
[----:B------:R-:W-:Y:S01]  /*46c0*/  LDSM.16.MT88.4 R56, [R249+0x1900] ;  /* 0x00190000f938783b */ /* 0x000fe20000004200 */
[----:B------:R-:W-:Y:S01]  /*46d0*/  UIADD3 UR24, UR24, -0x2, URZ ;  /* 0xfffffffe18187890 */ /* 0x000fe2000fffe03f */
[----:B------:R-:W-:-:S02]  /*46e0*/  ISETP.GT.AND P0, PT, R23, 0x1, P0 ;  /* 0x000000011700780c */ /* 0x000fc40000704270 */
[----:B------:R-:W-:Y:S02]  /*46f0*/  LDSM.16.MT88.4 R48, [R250+0x1900] ;  /* 0x00190000fa30783b */ /* 0x000fe40000004200 */
[----:B------:R-:W-:Y:S02]  /*4700*/  ISETP.LT.OR P0, PT, R2, 0x2, P0 ;  /* 0x000000020200780c */ /* 0x000fe40000701670 */
[----:B------:R-:W-:Y:S02]  /*4710*/  LDSM.16.MT88.4 R88, [R249+0x3100] ;  /* 0x00310000f958783b */ /* 0x000fe40000004200 */
[----:B------:R-:W-:Y:S02]  /*4720*/  FSEL R15, R15, -INF , !P0 ;  /* 0xff8000000f0f7808 */ /* 0x000fe40004000000 */
[----:B------:R-:W-:Y:S01]  /*4730*/  PLOP3.LUT P0, PT, PT, PT, UP2, 0x40, 0x0 ;  /* 0x000000000000781c */ /* 0x000fe20003f0e828 */
[----:B------:R-:W-:Y:S01]  /*4740*/  UISETP.NE.AND UP2, UPT, UR29, URZ, UPT ;  /* 0x0000003f1d00728c */ /* 0x000fe2000bf45270 */
[----:B-----5:R-:W-:Y:S02]  /*4750*/  LDSM.16.MT88.4 R64, [R248+0x1900] ;  /* 0x00190000f840783b */ /* 0x020fe40000004200 */
[----:B------:R-:W-:-:S02]  /*4760*/  ISETP.GT.AND P0, PT, R23, 0x8, P0 ;  /* 0x000000081700780c */ /* 0x000fc40000704270 */
[----:B------:R-:W-:Y:S02]  /*4770*/  LDSM.16.MT88.4 R104, [R252+0x4900] ;  /* 0x00490000fc68783b */ /* 0x000fe40000004200 */
[----:B------:R-:W-:Y:S02]  /*4780*/  ISETP.LT.OR P0, PT, R2, 0x9, P0 ;  /* 0x000000090200780c */ /* 0x000fe40000701670 */
[----:B------:R-:W-:Y:S02]  /*4790*/  LDSM.16.MT88.4 R96, [R248+0x3100] ;  /* 0x00310000f860783b */ /* 0x000fe40000004200 */
[----:B------:R-:W-:Y:S02]  /*47a0*/  FSEL R13, R24, -INF , !P0 ;  /* 0xff800000180d7808 */ /* 0x000fe40004000000 */
[----:B------:R-:W-:Y:S01]  /*47b0*/  PLOP3.LUT P0, PT, PT, PT, UP1, 0x40, 0x0 ;  /* 0x000000000000781c */ /* 0x000fe20003f0e818 */
[----:B------:R-:W-:Y:S01]  /*47c0*/  UISETP.NE.AND UP1, UPT, UR28, URZ, UPT ;  /* 0x0000003f1c00728c */ /* 0x000fe2000bf25270 */
[----:B------:R-:W-:Y:S02]  /*47d0*/  LDSM.16.MT88.4 R112, [R250+0x4900] ;  /* 0x00490000fa70783b */ /* 0x000fe40000004200 */
[----:B------:R-:W-:-:S02]  /*47e0*/  ISETP.GT.AND P0, PT, R23, 0x9, P0 ;  /* 0x000000091700780c */ /* 0x000fc40000704270 */
[----:B------:R-:W-:Y:S02]  /*47f0*/  LDSM.16.MT88.4 R32, [R248+0x100] ;  /* 0x00010000f820783b */ /* 0x000fe40000004200 */
[----:B------:R-:W-:Y:S02]  /*4800*/  ISETP.LT.OR P0, PT, R2, 0xa, P0 ;  /* 0x0000000a0200780c */ /* 0x000fe40000701670 */
[----:B------:R-:W-:Y:S02]  /*4810*/  LDSM.16.MT88.4 R80, [R250+0x3100] ;  /* 0x00310000fa50783b */ /* 0x000fe40000004200 */
[----:B-1----:R-:W-:Y:S02]  /*4820*/  FSEL R10, R6, -INF , !P0 ;  /* 0xff800000060a7808 */ /* 0x002fe40004000000 */
[----:B------:R-:W-:Y:S01]  /*4830*/  PLOP3.LUT P0, PT, PT, PT, UP0, 0x40, 0x0 ;  /* 0x000000000000781c */ /* 0x000fe20003f0e808 */
[----:B------:R-:W-:Y:S01]  /*4840*/  UISETP.NE.AND UP0, UPT, UR5, URZ, UPT ;  /* 0x0000003f0500728c */ /* 0x000fe2000bf05270 */
[----:B------:R-:W-:Y:S02]  /*4850*/  LDSM.16.MT88.4 R152, [R249+0x100] ;  /* 0x00010000f998783b */ /* 0x000fe40000004200 */
[----:B------:R-:W-:Y:S01]  /*4860*/  ISETP.GT.AND P0, PT, R23, 0x10, P0 ;  /* 0x000000101700780c */ /* 0x000fe20000704270 */
[----:B------:R-:W-:Y:S01]  /*4870*/  ULDC.64 UR4, c[0x0][0x2c8] ;  /* 0x0000b20000047ab9 */ /* 0x000fe20000000a00 */
[----:B------:R-:W-:Y:S01]  /*4880*/  LDSM.16.MT88.4 R144, [R250+0x100] ;  /* 0x00010000fa90783b */ /* 0x000fe20000004200 */
[----:B------:R-:W-:Y:S01]  /*4890*/  UIMAD.WIDE.U32 UR28, UR26, UR4, URZ ;  /* 0x000000041a1c72a5 */ /* 0x000fe2000f8e003f */
[----:B------:R-:W-:-:S02]  /*48a0*/  ISETP.LT.OR P0, PT, R2, 0x11, P0 ;  /* 0x000000110200780c */ /* 0x000fc40000701670 */
[----:B------:R-:W-:Y:S02]  /*48b0*/  LDSM.16.MT88.4 R72, [R252+0x3100] ;  /* 0x00310000fc48783b */ /* 0x000fe40000004200 */
[----:B------:R-:W-:Y:S02]  /*48c0*/  FSEL R9, R22, -INF , !P0 ;  /* 0xff80000016097808 */ /* 0x000fe40004000000 */
[----:B------:R-:W-:Y:S01]  /*48d0*/  PLOP3.LUT P0, PT, PT, PT, UP6, 0x40, 0x0 ;  /* 0x000000000000781c */ /* 0x000fe20003f0e868 */
[----:B------:R-:W-:Y:S01]  /*48e0*/  LDSM.16.MT88.4 R24, [R250+0x900] ;  /* 0x00090000fa18783b */ /* 0x000fe20000004200 */
[----:B------:R-:W-:Y:S02]  /*48f0*/  UISETP.NE.AND UP6, UPT, UR12, URZ, UPT ;  /* 0x0000003f0c00728c */ /* 0x000fe4000bfc5270 */
[----:B------:R-:W-:-:S04]  /*4900*/  ISETP.GT.AND P0, PT, R23, 0x11, P0 ;  /* 0x000000111700780c */ /* 0x000fc80000704270 */
[----:B------:R-:W-:-:S04]  /*4910*/  ISETP.LT.OR P0, PT, R2, 0x12, P0 ;  /* 0x000000120200780c */ /* 0x000fc80000701670 */
[----:B------:R-:W-:Y:S02]  /*4920*/  FSEL R170, R170, -INF , !P0 ;  /* 0xff800000aaaa7808 */ /* 0x000fe40004000000 */
[----:B------:R-:W-:Y:S01]  /*4930*/  PLOP3.LUT P0, PT, PT, PT, UP5, 0x40, 0x0 ;  /* 0x000000000000781c */ /* 0x000fe20003f0e858 */
[----:B------:R-:W-:-:S03]  /*4940*/  UISETP.NE.AND UP5, UPT, UR13, URZ, UPT ;  /* 0x0000003f0d00728c */ /* 0x000fc6000bfa5270 */
[----:B------:R-:W-:-:S04]  /*4950*/  ISETP.GT.AND P0, PT, R23, 0x18, P0 ;  /* 0x000000181700780c */ /* 0x000fc80000704270 */
[----:B------:R-:W-:-:S04]  /*4960*/  ISETP.LT.OR P0, PT, R2, 0x19, P0 ;  /* 0x000000190200780c */ /* 0x000fc80000701670 */
[----:B------:R-:W-:Y:S01]  /*4970*/  FSEL R7, R21, -INF , !P0 ;  /* 0xff80000015077808 */ /* 0x000fe20004000000 */
[----:B------:R-:W-:Y:S01]  /*4980*/  @UP5 UMOV UR27, UR29 ;  /* 0x0000001d001b5c82 */ /* 0x000fe20008000000 */
[----:B------:R-:W-:Y:S01]  /*4990*/  PLOP3.LUT P0, PT, PT, PT, UP4, 0x40, 0x0 ;  /* 0x000000000000781c */ /* 0x000fe20003f0e848 */
[----:B------:R-:W-:Y:S01]  /*49a0*/  @UP5 USHF.R.U32.HI UR26, URZ, UR5, UR27 ;  /* 0x000000053f1a5299 */ /* 0x000fe2000801161b */
[----:B------:R-:W-:Y:S02]  /*49b0*/  FMNMX.FTZ R21, R20, R15, !PT ;  /* 0x0000000f14157209 */ /* 0x000fe40007810000 */
[----:B------:R-:W-:Y:S01]  /*49c0*/  ISETP.GT.AND P0, PT, R23, 0x19, P0 ;  /* 0x000000191700780c */ /* 0x000fe20000704270 */
[----:B------:R-:W-:Y:S01]  /*49d0*/  UIADD3 UR4, UR25, UR26, URZ ;  /* 0x0000001a19047290 */ /* 0x000fe2000fffe03f */
[----:B------:R-:W-:Y:S02]  /*49e0*/  FMNMX.FTZ R21, R13, R21, !PT ;  /* 0x000000150d157209 */ /* 0x000fe40007810000 */
[----:B------:R-:W-:Y:S01]  /*49f0*/  ISETP.LT.OR P0, PT, R2, 0x1a, P0 ;  /* 0x0000001a0200780c */ /* 0x000fe20000701670 */
[----:B------:R-:W-:Y:S01]  /*4a00*/  ULDC UR25, c[0x0][0x328] ;  /* 0x0000ca0000197ab9 */ /* 0x000fe20000000800 */
[----:B------:R-:W-:Y:S01]  /*4a10*/  FMNMX.FTZ R21, R10, R21, !PT ;  /* 0x000000150a157209 */ /* 0x000fe20007810000 */
[----:B------:R-:W-:Y:S01]  /*4a20*/  UIADD3 UR25, UR4, UR25, URZ ;  /* 0x0000001904197290 */ /* 0x000fe2000fffe03f */
[----:B------:R-:W-:-:S02]  /*4a30*/  FSEL R6, R0, -INF , !P0 ;  /* 0xff80000000067808 */ /* 0x000fc40004000000 */
[----:B------:R-:W-:Y:S02]  /*4a40*/  PLOP3.LUT P0, PT, PT, PT, UP3, 0x40, 0x0 ;  /* 0x000000000000781c */ /* 0x000fe40003f0e838 */
[----:B------:R-:W-:Y:S02]  /*4a50*/  FMNMX.FTZ R0, R19, R18, !PT ;  /* 0x0000001213007209 */ /* 0x000fe40007810000 */
[----:B------:R-:W-:Y:S02]  /*4a60*/  ISETP.GT.AND P0, PT, R23, 0x20, P0 ;  /* 0x000000201700780c */ /* 0x000fe40000704270 */
[----:B------:R-:W-:Y:S02]  /*4a70*/  FMNMX.FTZ R0, R17, R0, !PT ;  /* 0x0000000011007209 */ /* 0x000fe40007810000 */
[----:B------:R-:W-:Y:S02]  /*4a80*/  ISETP.LT.OR P0, PT, R2, 0x21, P0 ;  /* 0x000000210200780c */ /* 0x000fe40000701670 */
[----:B------:R-:W-:-:S02]  /*4a90*/  FMNMX.FTZ R0, R16, R0, !PT ;  /* 0x0000000010007209 */ /* 0x000fc40007810000 */
[----:B------:R-:W-:Y:S02]  /*4aa0*/  FSEL R168, R168, -INF , !P0 ;  /* 0xff800000a8a87808 */ /* 0x000fe40004000000 */
[----:B------:R-:W-:Y:S02]  /*4ab0*/  PLOP3.LUT P0, PT, PT, PT, UP2, 0x40, 0x0 ;  /* 0x000000000000781c */ /* 0x000fe40003f0e828 */
[----:B------:R-:W-:Y:S02]  /*4ac0*/  FMNMX.FTZ R0, R14, R0, !PT ;  /* 0x000000000e007209 */ /* 0x000fe40007810000 */
[----:B------:R-:W-:Y:S02]  /*4ad0*/  ISETP.GT.AND P0, PT, R23, 0x21, P0 ;  /* 0x000000211700780c */ /* 0x000fe40000704270 */
[----:B------:R-:W-:Y:S02]  /*4ae0*/  FMNMX.FTZ R0, R12, R0, !PT ;  /* 0x000000000c007209 */ /* 0x000fe40007810000 */
[----:B------:R-:W-:-:S02]  /*4af0*/  ISETP.LT.OR P0, PT, R2, 0x22, P0 ;  /* 0x000000220200780c */ /* 0x000fc40000701670 */
[----:B------:R-:W-:Y:S02]  /*4b00*/  FMNMX.FTZ R0, R11, R0, !PT ;  /* 0x000000000b007209 */ /* 0x000fe40007810000 */
[----:B------:R-:W-:Y:S02]  /*4b10*/  FSEL R159, R159, -INF , !P0 ;  /* 0xff8000009f9f7808 */ /* 0x000fe40004000000 */
[----:B------:R-:W-:Y:S02]  /*4b20*/  PLOP3.LUT P0, PT, PT, PT, UP1, 0x40, 0x0 ;  /* 0x000000000000781c */ /* 0x000fe40003f0e818 */
[----:B------:R-:W-:Y:S02]  /*4b30*/  FMNMX.FTZ R0, R8, R0, !PT ;  /* 0x0000000008007209 */ /* 0x000fe40007810000 */
[----:B------:R-:W-:Y:S02]  /*4b40*/  ISETP.GT.AND P0, PT, R23, 0x28, P0 ;  /* 0x000000281700780c */ /* 0x000fe40000704270 */
[----:B------:R-:W-:-:S02]  /*4b50*/  FMNMX.FTZ R0, R127, R0, !PT ;  /* 0x000000007f007209 */ /* 0x000fc40007810000 */
[----:B------:R-:W-:Y:S02]  /*4b60*/  ISETP.LT.OR P0, PT, R2, 0x29, P0 ;  /* 0x000000290200780c */ /* 0x000fe40000701670 */
[----:B------:R-:W-:Y:S02]  /*4b70*/  FMNMX.FTZ R0, R126, R0, !PT ;  /* 0x000000007e007209 */ /* 0x000fe40007810000 */
[----:B------:R-:W-:Y:S02]  /*4b80*/  FSEL R158, R158, -INF , !P0 ;  /* 0xff8000009e9e7808 */ /* 0x000fe40004000000 */
[----:B------:R-:W-:Y:S02]  /*4b90*/  PLOP3.LUT P0, PT, PT, PT, UP0, 0x40, 0x0 ;  /* 0x000000000000781c */ /* 0x000fe40003f0e808 */
[----:B------:R-:W-:Y:S02]  /*4ba0*/  FMNMX.FTZ R0, R125, R0, !PT ;  /* 0x000000007d007209 */ /* 0x000fe40007810000 */
[----:B------:R-:W-:-:S02]  /*4bb0*/  ISETP.GT.AND P0, PT, R23, 0x29, P0 ;  /* 0x000000291700780c */ /* 0x000fc40000704270 */
[----:B------:R-:W-:Y:S02]  /*4bc0*/  FMNMX.FTZ R0, R124, R0, !PT ;  /* 0x000000007c007209 */ /* 0x000fe40007810000 */
[----:B------:R-:W-:Y:S02]  /*4bd0*/  ISETP.LT.OR P0, PT, R2, 0x2a, P0 ;  /* 0x0000002a0200780c */ /* 0x000fe40000701670 */
[----:B------:R-:W-:Y:S01]  /*4be0*/  FMNMX.FTZ R21, R9, R21, !PT ;  /* 0x0000001509157209 */ /* 0x000fe20007810000 */
[----:B------:R-:W1:Y:S01]  /*4bf0*/  SHFL.BFLY PT, R2, R0, 0x2, 0x1f ;  /* 0x0c401f0000027f89 */ /* 0x000e6200000e0000 */
[----:B------:R-:W-:Y:S02]  /*4c00*/  FSEL R157, R157, -INF , !P0 ;  /* 0xff8000009d9d7808 */ /* 0x000fe40004000000 */
[----:B------:R-:W-:-:S04]  /*4c10*/  FMNMX.FTZ R21, R170, R21, !PT ;  /* 0x00000015aa157209 */ /* 0x000fc80007810000 */
[----:B------:R-:W-:-:S04]  /*4c20*/  FMNMX.FTZ R21, R7, R21, !PT ;  /* 0x0000001507157209 */ /* 0x000fc80007810000 */
[----:B------:R-:W-:-:S04]  /*4c30*/  FMNMX.FTZ R21, R6, R21, !PT ;  /* 0x0000001506157209 */ /* 0x000fc80007810000 */
[----:B------:R-:W-:-:S04]  /*4c40*/  FMNMX.FTZ R21, R168, R21, !PT ;  /* 0x00000015a8157209 */ /* 0x000fc80007810000 */
[----:B------:R-:W-:-:S04]  /*4c50*/  FMNMX.FTZ R21, R159, R21, !PT ;  /* 0x000000159f157209 */ /* 0x000fc80007810000 */
[----:B------:R-:W-:Y:S02]  /*4c60*/  FMNMX.FTZ R21, R158, R21, !PT ;  /* 0x000000159e157209 */ /* 0x000fe40007810000 */
[----:B-1----:R-:W-:Y:S02]  /*4c70*/  FMNMX.FTZ R0, R0, R2, !PT ;  /* 0x0000000200007209 */ /* 0x002fe40007810000 */
[----:B------:R-:W-:-:S03]  /*4c80*/  FMNMX.FTZ R21, R157, R21, !PT ;  /* 0x000000159d157209 */ /* 0x000fc60007810000 */
[----:B------:R-:W1:Y:S02]  /*4c90*/  SHFL.BFLY PT, R2, R0, 0x1, 0x1f ;  /* 0x0c201f0000027f89 */ /* 0x000e6400000e0000 */
[----:B-1----:R-:W-:Y:S02]  /*4ca0*/  FMNMX.FTZ R0, R0, R2, !PT ;  /* 0x0000000200007209 */ /* 0x002fe40007810000 */
[----:B------:R-:W1:Y:S02]  /*4cb0*/  SHFL.BFLY PT, R2, R21, 0x2, 0x1f ;  /* 0x0c401f0015027f89 */ /* 0x000e6400000e0000 */
[C---:B------:R-:W-:Y:S01]  /*4cc0*/  FSETP.NEU.FTZ.AND P0, PT, R0.reuse, -INF , PT ;  /* 0xff8000000000780b */ /* 0x040fe20003f1d000 */
[----:B------:R-:W-:-:S05]  /*4cd0*/  FMUL.FTZ R174, R0, c[0x0][0x2d0] ;  /* 0x0000b40000ae7a20 */ /* 0x000fca0000410000 */
[----:B------:R-:W-:-:S05]  /*4ce0*/  FSEL R174, R174, RZ, P0 ;  /* 0x000000ffaeae7208 */ /* 0x000fca0000000000 */
[--C-:B------:R-:W-:Y:S02]  /*4cf0*/  FFMA.FTZ R123, R19, c[0x0][0x2d0], -R174.reuse ;  /* 0x0000b400137b7a23 */ /* 0x100fe400000108ae */
[--C-:B------:R-:W-:Y:S02]  /*4d00*/  FFMA.FTZ R122, R18, c[0x0][0x2d0], -R174.reuse ;  /* 0x0000b400127a7a23 */ /* 0x100fe400000108ae */
[--C-:B------:R-:W-:Y:S02]  /*4d10*/  FFMA.FTZ R121, R17, c[0x0][0x2d0], -R174.reuse ;  /* 0x0000b40011797a23 */ /* 0x100fe400000108ae */
[--C-:B------:R-:W-:Y:S01]  /*4d20*/  FFMA.FTZ R120, R16, c[0x0][0x2d0], -R174.reuse ;  /* 0x0000b40010787a23 */ /* 0x100fe200000108ae */
[----:B------:R-:W-:Y:S01]  /*4d30*/  MUFU.EX2 R123, R123 ;  /* 0x0000007b007b7308 */ /* 0x000fe20000000800 */
[--C-:B------:R-:W-:Y:S01]  /*4d40*/  FFMA.FTZ R173, R11, c[0x0][0x2d0], -R174.reuse ;  /* 0x0000b4000bad7a23 */ /* 0x100fe200000108ae */
[----:B------:R-:W-:Y:S01]  /*4d50*/  LDSM.16.MT88.4 R16, [R248+0x900] ;  /* 0x00090000f810783b */ /* 0x000fe20000004200 */
[--C-:B------:R-:W-:Y:S01]  /*4d60*/  FFMA.FTZ R172, R8, c[0x0][0x2d0], -R174.reuse ;  /* 0x0000b40008ac7a23 */ /* 0x100fe200000108ae */
[----:B-1----:R-:W-:Y:S01]  /*4d70*/  FMNMX.FTZ R21, R21, R2, !PT ;  /* 0x0000000215157209 */ /* 0x002fe20007810000 */
[----:B------:R-:W-:-:S02]  /*4d80*/  FFMA.FTZ R119, R14, c[0x0][0x2d0], -R174 ;  /* 0x0000b4000e777a23 */ /* 0x000fc400000108ae */
[----:B------:R-:W-:Y:S01]  /*4d90*/  FFMA.FTZ R116, R12, c[0x0][0x2d0], -R174 ;  /* 0x0000b4000c747a23 */ /* 0x000fe200000108ae */
[----:B------:R-:W1:Y:S01]  /*4da0*/  MUFU.EX2 R122, R122 ;  /* 0x0000007a007a7308 */ /* 0x000e620000000800 */
[----:B------:R-:W2:Y:S07]  /*4db0*/  SHFL.BFLY PT, R2, R21, 0x1, 0x1f ;  /* 0x0c201f0015027f89 */ /* 0x000eae00000e0000 */
[----:B------:R-:W-:Y:S08]  /*4dc0*/  MUFU.EX2 R121, R121 ;  /* 0x0000007900797308 */ /* 0x000ff00000000800 */
[----:B------:R-:W3:Y:S01]  /*4dd0*/  MUFU.EX2 R120, R120 ;  /* 0x0000007800787308 */ /* 0x000ee20000000800 */
[----:B-1----:R-:W-:Y:S01]  /*4de0*/  F2FP.PACK_AB R128, R122, R123 ;  /* 0x0000007b7a80723e */ /* 0x002fe200000000ff */
[----:B------:R-:W-:-:S06]  /*4df0*/  FADD.FTZ R122, R123, R122 ;  /* 0x0000007a7b7a7221 */ /* 0x000fcc0000010000 */
[----:B------:R-:W-:Y:S01]  /*4e00*/  MUFU.EX2 R119, R119 ;  /* 0x0000007700777308 */ /* 0x000fe20000000800 */
[----:B--2---:R-:W-:-:S04]  /*4e10*/  FMNMX.FTZ R2, R2, R21, !PT ;  /* 0x0000001502027209 */ /* 0x004fc80007810000 */
[C---:B------:R-:W-:Y:S01]  /*4e20*/  FSETP.NEU.FTZ.AND P0, PT, R2.reuse, -INF , PT ;  /* 0xff8000000200780b */ /* 0x040fe20003f1d000 */
[----:B------:R-:W-:Y:S01]  /*4e30*/  FMUL.FTZ R169, R2, c[0x0][0x2d0] ;  /* 0x0000b40002a97a20 */ /* 0x000fe20000410000 */
[----:B---3--:R-:W-:Y:S01]  /*4e40*/  F2FP.PACK_AB R130, R120, R121 ;  /* 0x000000797882723e */ /* 0x008fe200000000ff */
[----:B------:R-:W1:Y:S01]  /*4e50*/  MUFU.EX2 R116, R116 ;  /* 0x0000007400747308 */ /* 0x000e620000000800 */
[----:B------:R-:W-:Y:S02]  /*4e60*/  FADD.FTZ R121, R121, R122 ;  /* 0x0000007a79797221 */ /* 0x000fe40000010000 */
[----:B------:R-:W-:Y:S02]  /*4e70*/  FSEL R169, R169, RZ, P0 ;  /* 0x000000ffa9a97208 */ /* 0x000fe40000000000 */
[----:B------:R-:W-:-:S03]  /*4e80*/  PLOP3.LUT P0, PT, PT, PT, UP6, 0x40, 0x0 ;  /* 0x000000000000781c */ /* 0x000fc60003f0e868 */
[--C-:B------:R-:W-:Y:S01]  /*4e90*/  FFMA.FTZ R118, R20, c[0x0][0x2d0], -R169.reuse ;  /* 0x0000b40014767a23 */ /* 0x100fe200000108a9 */
[----:B------:R-:W-:Y:S01]  /*4ea0*/  MUFU.EX2 R173, R173 ;  /* 0x000000ad00ad7308 */ /* 0x000fe20000000800 */
[--C-:B------:R-:W-:Y:S01]  /*4eb0*/  FFMA.FTZ R117, R15, c[0x0][0x2d0], -R169.reuse ;  /* 0x0000b4000f757a23 */ /* 0x100fe200000108a9 */
[----:B------:R-:W-:Y:S01]  /*4ec0*/  LDSM.16.MT88.4 R20, [R249+0x900] ;  /* 0x00090000f914783b */ /* 0x000fe20000004200 */
[--C-:B------:R-:W-:Y:S02]  /*4ed0*/  FFMA.FTZ R175, R13, c[0x0][0x2d0], -R169.reuse ;  /* 0x0000b4000daf7a23 */ /* 0x100fe400000108a9 */
[--C-:B------:R-:W-:Y:S01]  /*4ee0*/  FFMA.FTZ R176, R10, c[0x0][0x2d0], -R169.reuse ;  /* 0x0000b4000ab07a23 */ /* 0x100fe200000108a9 */
[----:B------:R-:W-:Y:S01]  /*4ef0*/  LDSM.16.MT88.4 R12, [R250+0x2100] ;  /* 0x00210000fa0c783b */ /* 0x000fe20000004200 */
[--C-:B------:R-:W-:Y:S01]  /*4f00*/  FFMA.FTZ R171, R9, c[0x0][0x2d0], -R169.reuse ;  /* 0x0000b40009ab7a23 */ /* 0x100fe200000108a9 */
[----:B------:R-:W-:Y:S01]  /*4f10*/  MUFU.EX2 R118, R118 ;  /* 0x0000007600767308 */ /* 0x000fe20000000800 */
[--C-:B------:R-:W-:Y:S01]  /*4f20*/  FFMA.FTZ R170, R170, c[0x0][0x2d0], -R169.reuse ;  /* 0x0000b400aaaa7a23 */ /* 0x100fe200000108a9 */
[----:B------:R-:W2:Y:S01]  /*4f30*/  LDSM.16.MT88.4 R8, [R252+0x900] ;  /* 0x00090000fc08783b */ /* 0x000ea20000004200 */
[--C-:B------:R-:W-:Y:S01]  /*4f40*/  FFMA.FTZ R156, R6, c[0x0][0x2d0], -R169.reuse ;  /* 0x0000b400069c7a23 */ /* 0x100fe200000108a9 */
[----:B-1----:R-:W-:Y:S01]  /*4f50*/  F2FP.PACK_AB R4, R116, R119 ;  /* 0x000000777404723e */ /* 0x002fe200000000ff */
[----:B------:R-:W-:-:S03]  /*4f60*/  FFMA.FTZ R7, R7, c[0x0][0x2d0], -R169 ;  /* 0x0000b40007077a23 */ /* 0x000fc600000108a9 */
[----:B------:R-:W1:Y:S08]  /*4f70*/  MUFU.EX2 R117, R117 ;  /* 0x0000007500757308 */ /* 0x000e700000000800 */
[----:B------:R-:W-:Y:S08]  /*4f80*/  MUFU.EX2 R175, R175 ;  /* 0x000000af00af7308 */ /* 0x000ff00000000800 */
[----:B------:R-:W3:Y:S01]  /*4f90*/  MUFU.EX2 R176, R176 ;  /* 0x000000b000b07308 */ /* 0x000ee20000000800 */
[----:B-1----:R-:W-:-:S07]  /*4fa0*/  F2FP.PACK_AB R129, R117, R118 ;  /* 0x000000767581723e */ /* 0x002fce00000000ff */
[----:B------:R-:W1:Y:S01]  /*4fb0*/  MUFU.EX2 R172, R172 ;  /* 0x000000ac00ac7308 */ /* 0x000e620000000800 */
[----:B---3--:R-:W-:-:S07]  /*4fc0*/  F2FP.PACK_AB R131, R176, R175 ;  /* 0x000000afb083723e */ /* 0x008fce00000000ff */
[----:B------:R-:W-:Y:S01]  /*4fd0*/  MUFU.EX2 R171, R171 ;  /* 0x000000ab00ab7308 */ /* 0x000fe20000000800 */
[----:B------:R-:W-:Y:S01]  /*4fe0*/  HMMA.16816.F32 R132, R128, R136, RZ ;  /* 0x000000888084723c */ /* 0x000fe200000018ff */
[----:B-1----:R-:W-:-:S06]  /*4ff0*/  F2FP.PACK_AB R6, R172, R173 ;  /* 0x000000adac06723e */ /* 0x002fcc00000000ff */
[----:B------:R-:W1:Y:S01]  /*5000*/  MUFU.EX2 R170, R170 ;  /* 0x000000aa00aa7308 */ /* 0x000e620000000800 */
[C---:B------:R-:W-:Y:S07]  /*5010*/  HMMA.16816.F32 R136, R128.reuse, R138, RZ ;  /* 0x0000008a8088723c */ /* 0x040fee00000018ff */
[----:B------:R-:W-:Y:S01]  /*5020*/  MUFU.EX2 R3, R7 ;  /* 0x0000000700037308 */ /* 0x000fe20000000800 */
[C---:B------:R-:W-:Y:S07]  /*5030*/  HMMA.16816.F32 R36, R128.reuse, R40, RZ ;  /* 0x000000288024723c */ /* 0x040fee00000018ff */
[----:B------:R-:W3:Y:S01]  /*5040*/  MUFU.EX2 R156, R156 ;  /* 0x0000009c009c7308 */ /* 0x000ee20000000800 */
[----:B-1----:R-:W-:Y:S01]  /*5050*/  F2FP.PACK_AB R5, R170, R171 ;  /* 0x000000abaa05723e */ /* 0x002fe200000000ff */
[C---:B------:R-:W-:Y:S08]  /*5060*/  HMMA.16816.F32 R40, R128.reuse, R42, RZ ;  /* 0x0000002a8028723c */ /* 0x040ff000000018ff */
[----:B------:R-:W-:Y:S01]  /*5070*/  HMMA.16816.F32 R52, R128, R56, RZ ;  /* 0x000000388034723c */ /* 0x000fe200000018ff */
[----:B---3--:R-:W-:-:S07]  /*5080*/  F2FP.PACK_AB R7, R156, R3 ;  /* 0x000000039c07723e */ /* 0x008fce00000000ff */
[----:B------:R-:W-:Y:S08]  /*5090*/  HMMA.16816.F32 R56, R128, R58, RZ ;  /* 0x0000003a8038723c */ /* 0x000ff000000018ff */
[C---:B--2---:R-:W-:Y:S08]  /*50a0*/  HMMA.16816.F32 R132, R4.reuse, R8, R132 ;  /* 0x000000080484723c */ /* 0x044ff00000001884 */
[----:B------:R-:W-:Y:S01]  /*50b0*/  HMMA.16816.F32 R136, R4, R10, R136 ;  /* 0x0000000a0488723c */ /* 0x000fe20000001888 */
[----:B------:R-:W1:Y:S07]  /*50c0*/  LDSM.16.MT88.4 R8, [R252+0x2100] ;  /* 0x00210000fc08783b */ /* 0x000e6e0000004200 */
[C---:B------:R-:W-:Y:S08]  /*50d0*/  HMMA.16816.F32 R44, R128.reuse, R48, RZ ;  /* 0x00000030802c723c */ /* 0x040ff000000018ff */
[C---:B------:R-:W-:Y:S08]  /*50e0*/  HMMA.16816.F32 R48, R128.reuse, R50, RZ ;  /* 0x000000328030723c */ /* 0x040ff000000018ff */
[----:B------:R-:W-:Y:S08]  /*50f0*/  HMMA.16816.F32 R84, R128, R88, RZ ;  /* 0x000000588054723c */ /* 0x000ff000000018ff */
[C---:B------:R-:W-:Y:S08]  /*5100*/  HMMA.16816.F32 R44, R4.reuse, R12, R44 ;  /* 0x0000000c042c723c */ /* 0x040ff0000000182c */
[C---:B------:R-:W-:Y:S01]  /*5110*/  HMMA.16816.F32 R48, R4.reuse, R14, R48 ;  /* 0x0000000e0430723c */ /* 0x040fe20000001830 */
[----:B------:R-:W2:Y:S07]  /*5120*/  LDSM.16.MT88.4 R12, [R248+0x2100] ;  /* 0x00210000f80c783b */ /* 0x000eae0000004200 */
[C---:B-1----:R-:W-:Y:S08]  /*5130*/  HMMA.16816.F32 R36, R4.reuse, R8, R36 ;  /* 0x000000080424723c */ /* 0x042ff00000001824 */
[----:B------:R-:W-:Y:S01]  /*5140*/  HMMA.16816.F32 R40, R4, R10, R40 ;  /* 0x0000000a0428723c */ /* 0x000fe20000001828 */
[----:B------:R-:W1:Y:S07]  /*5150*/  LDSM.16.MT88.4 R8, [R249+0x2100] ;  /* 0x00210000f908783b */ /* 0x000e6e0000004200 */
[C---:B------:R-:W-:Y:S08]  /*5160*/  HMMA.16816.F32 R88, R128.reuse, R90, RZ ;  /* 0x0000005a8058723c */ /* 0x040ff000000018ff */
[C---:B------:R-:W-:Y:S08]  /*5170*/  HMMA.16816.F32 R60, R128.reuse, R64, RZ ;  /* 0x00000040803c723c */ /* 0x040ff000000018ff */
[C---:B------:R-:W-:Y:S08]  /*5180*/  HMMA.16816.F32 R64, R128.reuse, R66, RZ ;  /* 0x000000428040723c */ /* 0x040ff000000018ff */
[----:B------:R-:W-:Y:S08]  /*5190*/  HMMA.16816.F32 R100, R128, R104, RZ ;  /* 0x000000688064723c */ /* 0x000ff000000018ff */
[C---:B--2---:R-:W-:Y:S08]  /*51a0*/  HMMA.16816.F32 R60, R4.reuse, R12, R60 ;  /* 0x0000000c043c723c */ /* 0x044ff0000000183c */
[C---:B-1----:R-:W-:Y:S08]  /*51b0*/  HMMA.16816.F32 R52, R4.reuse, R8, R52 ;  /* 0x000000080434723c */ /* 0x042ff00000001834 */
[C---:B------:R-:W-:Y:S01]  /*51c0*/  HMMA.16816.F32 R56, R4.reuse, R10, R56 ;  /* 0x0000000a0438723c */ /* 0x040fe20000001838 */
[----:B------:R-:W1:Y:S07]  /*51d0*/  LDSM.16.MT88.4 R8, [R249+0x3900] ;  /* 0x00390000f908783b */ /* 0x000e6e0000004200 */
[----:B------:R-:W-:Y:S01]  /*51e0*/  HMMA.16816.F32 R64, R4, R14, R64 ;  /* 0x0000000e0440723c */ /* 0x000fe20000001840 */
[----:B------:R-:W2:Y:S07]  /*51f0*/  LDSM.16.MT88.4 R12, [R248+0x3900] ;  /* 0x00390000f80c783b */ /* 0x000eae0000004200 */
[C---:B------:R-:W-:Y:S08]  /*5200*/  HMMA.16816.F32 R104, R128.reuse, R106, RZ ;  /* 0x0000006a8068723c */ /* 0x040ff000000018ff */
[C---:B------:R-:W-:Y:S08]  /*5210*/  HMMA.16816.F32 R92, R128.reuse, R96, RZ ;  /* 0x00000060805c723c */ /* 0x040ff000000018ff */
[C---:B------:R-:W-:Y:S08]  /*5220*/  HMMA.16816.F32 R96, R128.reuse, R98, RZ ;  /* 0x000000628060723c */ /* 0x040ff000000018ff */
[----:B------:R-:W-:Y:S08]  /*5230*/  HMMA.16816.F32 R108, R128, R112, RZ ;  /* 0x00000070806c723c */ /* 0x000ff000000018ff */
[C---:B-1----:R-:W-:Y:S08]  /*5240*/  HMMA.16816.F32 R84, R4.reuse, R8, R84 ;  /* 0x000000080454723c */ /* 0x042ff00000001854 */
[C---:B------:R-:W-:Y:S01]  /*5250*/  HMMA.16816.F32 R88, R4.reuse, R10, R88 ;  /* 0x0000000a0458723c */ /* 0x040fe20000001858 */
[----:B------:R-:W1:Y:S07]  /*5260*/  LDSM.16.MT88.4 R8, [R252+0x5100] ;  /* 0x00510000fc08783b */ /* 0x000e6e0000004200 */
[----:B--2---:R-:W-:Y:S07]  /*5270*/  HMMA.16816.F32 R96, R4, R14, R96 ;  /* 0x0000000e0460723c */ /* 0x004fee0000001860 */
[----:B------:R-:W-:Y:S01]  /*5280*/  FADD.FTZ R14, R120, R121 ;  /* 0x00000079780e7221 */ /* 0x000fe20000010000 */
[----:B------:R-:W-:Y:S01]  /*5290*/  HMMA.16816.F32 R112, R128, R114, RZ ;  /* 0x000000728070723c */ /* 0x000fe200000018ff */
[----:B------:R-:W2:Y:S02]  /*52a0*/  LDSM.16.MT88.4 R120, [R249+0x4900] ;  /* 0x00490000f978783b */ /* 0x000ea40000004200 */
[----:B------:R-:W-:-:S04]  /*52b0*/  FADD.FTZ R14, R119, R14 ;  /* 0x0000000e770e7221 */ /* 0x000fc80000010000 */
[----:B------:R-:W-:Y:S01]  /*52c0*/  FADD.FTZ R14, R116, R14 ;  /* 0x0000000e740e7221 */ /* 0x000fe20000010000 */
[----:B------:R-:W-:Y:S03]  /*52d0*/  HMMA.16816.F32 R28, R128, R32, RZ ;  /* 0x00000020801c723c */ /* 0x000fe600000018ff */
[----:B------:R-:W-:-:S04]  /*52e0*/  FADD.FTZ R173, R173, R14 ;  /* 0x0000000eadad7221 */ /* 0x000fc80000010000 */
[----:B------:R-:W-:Y:S01]  /*52f0*/  FADD.FTZ R173, R172, R173 ;  /* 0x000000adacad7221 */ /* 0x000fe20000010000 */
[----:B------:R-:W-:Y:S07]  /*5300*/  HMMA.16816.F32 R92, R4, R12, R92 ;  /* 0x0000000c045c723c */ /* 0x000fee000000185c */
[----:B------:R-:W-:Y:S01]  /*5310*/  FADD.FTZ R12, R118, R117 ;  /* 0x00000075760c7221 */ /* 0x000fe20000010000 */
[----:B------:R-:W-:Y:S01]  /*5320*/  HMMA.16816.F32 R32, R128, R34, RZ ;  /* 0x000000228020723c */ /* 0x000fe200000018ff */
[----:B------:R-:W-:-:S02]  /*5330*/  FFMA.FTZ R13, R126, c[0x0][0x2d0], -R174 ;  /* 0x0000b4007e0d7a23 */ /* 0x000fc400000108ae */
[----:B------:R-:W-:Y:S02]  /*5340*/  FADD.FTZ R175, R175, R12 ;  /* 0x0000000cafaf7221 */ /* 0x000fe40000010000 */
[----:B------:R-:W-:Y:S02]  /*5350*/  FFMA.FTZ R12, R127, c[0x0][0x2d0], -R174 ;  /* 0x0000b4007f0c7a23 */ /* 0x000fe400000108ae */
[----:B------:R-:W-:Y:S01]  /*5360*/  FADD.FTZ R176, R176, R175 ;  /* 0x000000afb0b07221 */ /* 0x000fe20000010000 */
[----:B-1----:R-:W-:Y:S03]  /*5370*/  HMMA.16816.F32 R100, R4, R8, R100 ;  /* 0x000000080464723c */ /* 0x002fe60000001864 */
[----:B------:R-:W-:-:S04]  /*5380*/  FADD.FTZ R176, R171, R176 ;  /* 0x000000b0abb07221 */ /* 0x000fc80000010000 */
[----:B------:R-:W-:Y:S01]  /*5390*/  FADD.FTZ R170, R170, R176 ;  /* 0x000000b0aaaa7221 */ /* 0x000fe20000010000 */
[----:B------:R-:W-:Y:S01]  /*53a0*/  HMMA.16816.F32 R104, R4, R10, R104 ;  /* 0x0000000a0468723c */ /* 0x000fe20000001868 */
[----:B------:R-:W1:Y:S02]  /*53b0*/  LDSM.16.MT88.4 R8, [R250+0x5100] ;  /* 0x00510000fa08783b */ /* 0x000e640000004200 */
[----:B------:R-:W-:-:S04]  /*53c0*/  FADD.FTZ R170, R3, R170 ;  /* 0x000000aa03aa7221 */ /* 0x000fc80000010000 */
[----:B------:R-:W-:Y:S01]  /*53d0*/  FADD.FTZ R156, R156, R170 ;  /* 0x000000aa9c9c7221 */ /* 0x000fe20000010000 */
[C---:B--2---:R-:W-:Y:S08]  /*53e0*/  HMMA.16816.F32 R116, R128.reuse, R120, RZ ;  /* 0x000000788074723c */ /* 0x044ff000000018ff */
        /* <DEDUP_REMOVED lines=8> */
[C---:B------:R-:W-:Y:S08]  /*5470*/  HMMA.16816.F32 R148, R128.reuse, R152, RZ ;  /* 0x000000988094723c */ /* 0x040ff000000018ff */
[----:B------:R-:W-:Y:S08]  /*5480*/  HMMA.16816.F32 R152, R128, R154, RZ ;  /* 0x0000009a8098723c */ /* 0x000ff000000018ff */
[----:B--2---:R-:W-:Y:S07]  /*5490*/  HMMA.16816.F32 R76, R4, R16, R76 ;  /* 0x00000010044c723c */ /* 0x004fee000000184c */
[--C-:B------:R-:W-:Y:S01]  /*54a0*/  FFMA.FTZ R17, R125, c[0x0][0x2d0], -R174.reuse ;  /* 0x0000b4007d117a23 */ /* 0x100fe200000108ae */
[----:B------:R-:W-:Y:S01]  /*54b0*/  HMMA.16816.F32 R140, R128, R144, RZ ;  /* 0x00000090808c723c */ /* 0x000fe200000018ff */
[----:B------:R-:W-:-:S04]  /*54c0*/  FFMA.FTZ R16, R124, c[0x0][0x2d0], -R174 ;  /* 0x0000b4007c107a23 */ /* 0x000fc800000108ae */
[----:B------:R-:W-:Y:S03]  /*54d0*/  MUFU.EX2 R17, R17 ;  /* 0x0000001100117308 */ /* 0x000fe60000000800 */
[----:B------:R-:W-:Y:S05]  /*54e0*/  HMMA.16816.F32 R68, R128, R72, RZ ;  /* 0x000000488044723c */ /* 0x000fea00000018ff */
[----:B------:R-:W-:Y:S03]  /*54f0*/  MUFU.EX2 R16, R16 ;  /* 0x0000001000107308 */ /* 0x000fe60000000800 */
[C---:B-1----:R-:W-:Y:S08]  /*5500*/  HMMA.16816.F32 R116, R4.reuse, R8, R116 ;  /* 0x000000080474723c */ /* 0x042ff00000001874 */
[----:B------:R-:W-:Y:S01]  /*5510*/  HMMA.16816.F32 R120, R4, R10, R120 ;  /* 0x0000000a0478723c */ /* 0x000fe20000001878 */
[----:B------:R-:W1:Y:S07]  /*5520*/  LDSM.16.MT88.4 R8, [R248+0x4900] ;  /* 0x00490000f808783b */ /* 0x000e6e0000004200 */
[C---:B------:R-:W-:Y:S08]  /*5530*/  HMMA.16816.F32 R144, R128.reuse, R146, RZ ;  /* 0x000000928090723c */ /* 0x040ff000000018ff */
[C---:B------:R-:W-:Y:S08]  /*5540*/  HMMA.16816.F32 R72, R128.reuse, R74, RZ ;  /* 0x0000004a8048723c */ /* 0x040ff000000018ff */
[----:B------:R-:W-:Y:S08]  /*5550*/  HMMA.16816.F32 R80, R128, R82, RZ ;  /* 0x000000528050723c */ /* 0x000ff000000018ff */
[C---:B------:R-:W-:Y:S08]  /*5560*/  HMMA.16816.F32 R148, R4.reuse, R20, R148 ;  /* 0x000000140494723c */ /* 0x040ff00000001894 */
[----:B------:R-:W-:Y:S01]  /*5570*/  HMMA.16816.F32 R152, R4, R22, R152 ;  /* 0x000000160498723c */ /* 0x000fe20000001898 */
[----:B------:R-:W2:Y:S07]  /*5580*/  LDSM.16.MT88.4 R20, [R252+0x3900] ;  /* 0x00390000fc14783b */ /* 0x000eae0000004200 */
[C---:B-1----:R-:W-:Y:S08]  /*5590*/  HMMA.16816.F32 R124, R128.reuse, R8, RZ ;  /* 0x00000008807c723c */ /* 0x042ff000000018ff */
[----:B------:R-:W-:Y:S01]  /*55a0*/  HMMA.16816.F32 R128, R128, R10, RZ ;  /* 0x0000000a8080723c */ /* 0x000fe200000018ff */
[----:B------:R-:W1:Y:S07]  /*55b0*/  LDSM.16.MT88.4 R8, [R248+0x5100] ;  /* 0x00510000f808783b */ /* 0x000e6e0000004200 */
[C---:B------:R-:W-:Y:S08]  /*55c0*/  HMMA.16816.F32 R140, R4.reuse, R24, R140 ;  /* 0x00000018048c723c */ /* 0x040ff0000000188c */
[C---:B------:R-:W-:Y:S08]  /*55d0*/  HMMA.16816.F32 R144, R4.reuse, R26, R144 ;  /* 0x0000001a0490723c */ /* 0x040ff00000001890 */
[C---:B------:R-:W-:Y:S07]  /*55e0*/  HMMA.16816.F32 R80, R4.reuse, R18, R80 ;  /* 0x000000120450723c */ /* 0x040fee0000001850 */
[--C-:B------:R-:W-:Y:S01]  /*55f0*/  FFMA.FTZ R18, R168, c[0x0][0x2d0], -R169.reuse ;  /* 0x0000b400a8127a23 */ /* 0x100fe200000108a9 */
[----:B--2---:R-:W-:Y:S01]  /*5600*/  HMMA.16816.F32 R68, R4, R20, R68 ;  /* 0x000000140444723c */ /* 0x004fe20000001844 */
[----:B------:R-:W-:-:S04]  /*5610*/  FFMA.FTZ R19, R159, c[0x0][0x2d0], -R169 ;  /* 0x0000b4009f137a23 */ /* 0x000fc800000108a9 */
[----:B------:R-:W2:Y:S02]  /*5620*/  MUFU.EX2 R18, R18 ;  /* 0x0000001200127308 */ /* 0x000ea40000000800 */
[--C-:B------:R-:W-:Y:S01]  /*5630*/  FFMA.FTZ R21, R158, c[0x0][0x2d0], -R169.reuse ;  /* 0x0000b4009e157a23 */ /* 0x100fe200000108a9 */
[----:B------:R-:W-:Y:S01]  /*5640*/  HMMA.16816.F32 R72, R4, R22, R72 ;  /* 0x000000160448723c */ /* 0x000fe20000001848 */
[----:B------:R-:W-:-:S04]  /*5650*/  FFMA.FTZ R20, R157, c[0x0][0x2d0], -R169 ;  /* 0x0000b4009d147a23 */ /* 0x000fc800000108a9 */
[----:B------:R-:W3:Y:S03]  /*5660*/  MUFU.EX2 R19, R19 ;  /* 0x0000001300137308 */ /* 0x000ee60000000800 */
[C---:B-1----:R-:W-:Y:S05]  /*5670*/  HMMA.16816.F32 R124, R4.reuse, R8, R124 ;  /* 0x00000008047c723c */ /* 0x042fea000000187c */
[----:B------:R-:W-:Y:S01]  /*5680*/  MUFU.EX2 R21, R21 ;  /* 0x0000001500157308 */ /* 0x000fe20000000800 */
[----:B--2---:R-:W-:Y:S02]  /*5690*/  FADD.FTZ R156, R18, R156 ;  /* 0x0000009c129c7221 */ /* 0x004fe40000010000 */
[----:B------:R-:W-:Y:S01]  /*56a0*/  HMMA.16816.F32 R128, R4, R10, R128 ;  /* 0x0000000a0480723c */ /* 0x000fe20000001880 */
[----:B------:R-:W1:Y:S04]  /*56b0*/  LDSM.16.MT88.4 R8, [R250+0x1100] ;  /* 0x00110000fa08783b */ /* 0x000e680000004200 */
[----:B------:R-:W2:Y:S01]  /*56c0*/  MUFU.EX2 R4, R12 ;  /* 0x0000000c00047308 */ /* 0x000ea20000000800 */
[----:B---3--:R-:W-:Y:S01]  /*56d0*/  FADD.FTZ R156, R19, R156 ;  /* 0x0000009c139c7221 */ /* 0x008fe20000010000 */
[----:B------:R-:W-:-:S06]  /*56e0*/  F2FP.PACK_AB R6, R16, R17 ;  /* 0x000000111006723e */ /* 0x000fcc00000000ff */
[----:B------:R3:W4:Y:S08]  /*56f0*/  MUFU.EX2 R5, R13 ;  /* 0x0000000d00057308 */ /* 0x0007300000000800 */
[----:B------:R-:W1:Y:S01]  /*5700*/  MUFU.EX2 R20, R20 ;  /* 0x0000001400147308 */ /* 0x000e620000000800 */
[----:B--2---:R-:W-:Y:S01]  /*5710*/  FADD.FTZ R3, R4, R173 ;  /* 0x000000ad04037221 */ /* 0x004fe20000010000 */
[----:B---3--:R-:W2:Y:S03]  /*5720*/  LDSM.16.MT88.4 R12, [R252+0x1100] ;  /* 0x00110000fc0c783b */ /* 0x008ea60000004200 */
[C---:B----4-:R-:W-:Y:S01]  /*5730*/  FADD.FTZ R3, R5.reuse, R3 ;  /* 0x0000000305037221 */ /* 0x050fe20000010000 */
[----:B------:R-:W-:-:S02]  /*5740*/  F2FP.PACK_AB R4, R5, R4 ;  /* 0x000000040504723e */ /* 0x000fc400000000ff */
[----:B------:R-:W-:Y:S01]  /*5750*/  F2FP.PACK_AB R5, R19, R18 ;  /* 0x000000121305723e */ /* 0x000fe200000000ff */
[----:B------:R-:W-:Y:S01]  /*5760*/  FADD.FTZ R3, R17, R3 ;  /* 0x0000000311037221 */ /* 0x000fe20000010000 */
[----:B-1----:R-:W-:Y:S01]  /*5770*/  F2FP.PACK_AB R7, R20, R21 ;  /* 0x000000151407723e */ /* 0x002fe200000000ff */
[----:B------:R-:W-:-:S06]  /*5780*/  FADD.FTZ R21, R21, R156 ;  /* 0x0000009c15157221 */ /* 0x000fcc0000010000 */
[C---:B------:R-:W-:Y:S08]  /*5790*/  HMMA.16816.F32 R140, R4.reuse, R8, R140 ;  /* 0x00000008048c723c */ /* 0x040ff0000000188c */
        /* <DEDUP_REMOVED lines=43> */
[C---:B--2---:R-:W-:Y:S08]  /*5a50*/  HMMA.16816.F32 R116, R4.reuse, R12, R116 ;  /* 0x0000000c0474723c */ /* 0x044ff00000001874 */
[----:B------:R-:W-:Y:S07]  /*5a60*/  HMMA.16816.F32 R120, R4, R14, R120 ;  /* 0x0000000e0478723c */ /* 0x000fee0000001878 */
[----:B------:R-:W-:-:S02]  /*5a70*/  FADD.FTZ R4, R16, R3 ;  /* 0x0000000310047221 */ /* 0x000fc40000010000 */
[----:B------:R-:W-:-:S03]  /*5a80*/  FADD.FTZ R3, R20, R21 ;  /* 0x0000001514037221 */ /* 0x000fc60000010000 */
[----:B------:R1:W-:Y:S04]  /*5a90*/  STL [R1+0x44], R4 ;  /* 0x0000440401007387 */ /* 0x0003e80000100800 */
[----:B------:R1:W-:Y:S01]  /*5aa0*/  STL [R1+0x40], R3 ;  /* 0x0000400301007387 */ /* 0x0003e20000100800 */
[----:B------:R-:W-:Y:S05]  /*5ab0*/  @P0 BRA `(.L_x_402) ;  /* 0x0000018000000947 */ /* 0x000fea0003800000 */
[----:B------:R-:W-:Y:S01]  /*5ac0*/  ISETP.LT.AND P0, PT, RZ, UR4, PT ;  /* 0x00000004ff007c0c */ /* 0x000fe2000bf01270 */
[----:B------:R-:W-:-:S12]  /*5ad0*/  UIADD3 UR26, UR4, -0x1, URZ ;  /* 0xffffffff041a7890 */ /* 0x000fd8000fffe03f */
[----:B------:R-:W-:Y:S05]  /*5ae0*/  @P0 BRA `(.L_x_403) ;  /* 0x000000a000000947 */ /* 0x000fea0003800000 */
[----:B------:R-:W-:Y:S02]  /*5af0*/  UMOV UR26, 0x1 ;  /* 0x00000001001a7882 */ /* 0x000fe40000000000 */
        /* <DEDUP_REMOVED lines=9> */
.L_x_403:
[----:B------:R-:W-:Y:S02]  /*5b90*/  UMOV UR5, 0x1 ;  /* 0x0000000100057882 */ /* 0x000fe40000000000 */
[----:B------:R-:W-:Y:S02]  /*5ba0*/  ULDC UR4, c[0x0][0x32c] ;  /* 0x0000cb0000047ab9 */ /* 0x000fe40000000800 */
[----:B------:R-:W-:-:S03]  /*5bb0*/  UISETP.NE.AND UP0, UPT, UR5, UR4, UPT ;  /* 0x000000040500728c */ /* 0x000fc6000bf05270 */
[----:B------:R-:W-:Y:S02]  /*5bc0*/  ULDC.64 UR4, c[0x0][0x330] ;  /* 0x0000cc0000047ab9 */ /* 0x000fe40000000a00 */
[----:B------:R-:W-:-:S07]  /*5bd0*/  UIMAD.WIDE.U32 UR28, UR26, UR4, URZ ;  /* 0x000000041a1c72a5 */ /* 0x000fce000f8e003f */
[----:B------:R-:W-:Y:S02]  /*5be0*/  @UP0 UMOV UR27, UR29 ;  /* 0x0000001d001b0c82 */ /* 0x000fe40008000000 */
[----:B------:R-:W-:Y:S02]  /*5bf0*/  @UP0 USHF.R.U32.HI UR26, URZ, UR5, UR27 ;  /* 0x000000053f1a0299 */ /* 0x000fe4000801161b */
.L_x_404:
[----:B------:R-:W-:Y:S02]  /*5c00*/  ULDC UR4, c[0x0][0x32c] ;  /* 0x0000cb0000047ab9 */ /* 0x000fe40000000800 */
[----:B------:R-:W-:-:S04]  /*5c10*/  UIMAD UR4, UR26, UR4, UR4 ;  /* 0x000000041a0472a4 */ /* 0x000fc8000f8e0204 */
[----:B------:R-:W-:-:S04]  /*5c20*/  UISETP.LT.AND UP0, UPT, UR25, UR4, UPT ;  /* 0x000000041900728c */ /* 0x000fc8000bf01270 */
[----:B------:R-:W-:-:S04]  /*5c30*/  USEL UR25, UR25, UR4, UP0 ;  /* 0x0000000419197287 */ /* 0x000fc80008000000 */
.L_x_402:
[----:B------:R-:W-:-:S04]  /*5c40*/  UIMAD.WIDE UR4, UR25, 0x2aaaaaab, URZ ;  /* 0x2aaaaaab190478a5 */ /* 0x000fc8000f8e023f */
[----:B------:R-:W-:-:S04]  /*5c50*/  USHF.R.U32.HI UR4, URZ, 0x1f, UR5 ;  /* 0x0000001f3f047899 */ /* 0x000fc80008011605 */
[----:B------:R-:W-:-:S04]  /*5c60*/  ULEA.HI.SX32 UR4, UR5, UR4, 0x1d ;  /* 0x0000000405047291 */ /* 0x000fc8000f8fea3f */
[----:B------:R-:W-:-:S04]  /*5c70*/  UISETP.LT.AND UP0, UPT, UR8, UR4, UPT ;  /* 0x000000040800728c */ /* 0x000fc8000bf01270 */
[----:B------:R-:W-:-:S04]  /*5c80*/  USEL UR4, UR8, UR4, !UP0 ;  /* 0x0000000408047287 */ /* 0x000fc8000c000000 */
[----:B------:R-:W-:-:S06]  /*5c90*/  UISETP.GE.AND UP0, UPT, UR24, UR4, UPT ;  /* 0x000000041800728c */ /* 0x000fcc000bf06270 */
[----:B------:R-:W-:-:S13]  /*5ca0*/  PLOP3.LUT P0, PT, PT, PT, UP0, 0x40, 0x0 ;  /* 0x000000000000781c */ /* 0x000fda0003f0e808 */
[----:B------:R-:W-:Y:S05]  /*5cb0*/  @P0 BRA `(.L_x_405) ;  /* 0x00003f8000000947 */ /* 0x000fea0003800000 */
[----:B------:R-:W2:Y:S04]  /*5cc0*/  LDL R5, [R1+0x24] ;  /* 0x0000240001057983 */ /* 0x000ea80000100800 */
[----:B-1----:R-:W3:Y:S04]  /*5cd0*/  LDL R4, [R1+0x30] ;  /* 0x0000300001047983 */ /* 0x002ee80000100800 */
[----:B------:R-:W4:Y:S04]  /*5ce0*/  LDL R3, [R1+0x18] ;  /* 0x0000180001037983 */ /* 0x000f280000100800 */
[----:B------:R-:W5:Y:S01]  /*5cf0*/  LDL R7, [R1+0x3c] ;  /* 0x00003c0001077983 */ /* 0x000f620000100800 */
[----:B------:R-:W-:Y:S01]  /*5d00*/  MOV R156, R2 ;  /* 0x00000002009c7202 */ /* 0x000fe20000000f00 */
[----:B------:R-:W-:Y:S01]  /*5d10*/  UMOV UR5, UR24 ;  /* 0x0000001800057c82 */ /* 0x000fe20008000000 */
[----:B--2---:R-:W-:Y:S01]  /*5d20*/  IMAD.MOV.U32 R6, RZ, RZ, R5 ;  /* 0x000000ffff067224 */ /* 0x004fe200078e0005 */
[----:B---3--:R-:W-:Y:S01]  /*5d30*/  MOV R5, R4 ;  /* 0x0000000400057202 */ /* 0x008fe20000000f00 */
[----:B----4-:R-:W-:-:S02]  /*5d40*/  IMAD.MOV.U32 R4, RZ, RZ, R3 ;  /* 0x000000ffff047224 */ /* 0x010fc400078e0003 */
[----:B------:R-:W-:Y:S01]  /*5d50*/  IMAD.MOV.U32 R3, RZ, RZ, R0 ;  /* 0x000000ffff037224 */ /* 0x000fe200078e0000 */
[C---:B-----5:R-:W-:Y:S02]  /*5d60*/  SHF.L.U64.HI R0, R6.reuse, 0x1, R7 ;  /* 0x0000000106007819 */ /* 0x060fe40000010207 */
[----:B------:R-:W-:Y:S02]  /*5d70*/  SHF.L.U32 R6, R6, 0x1, RZ ;  /* 0x0000000106067819 */ /* 0x000fe400000006ff */
[C---:B------:R-:W-:Y:S01]  /*5d80*/  SHF.L.U64.HI R2, R4.reuse, 0x1, R5 ;  /* 0x0000000104027819 */ /* 0x040fe20000010205 */
[----:B------:R1:W-:Y:S04]  /*5d90*/  STL [R1+0x48], R0 ;  /* 0x0000480001007387 */ /* 0x0003e80000100800 */
[----:B------:R2:W-:Y:S04]  /*5da0*/  STL [R1+0x4c], R6 ;  /* 0x00004c0601007387 */ /* 0x0005e80000100800 */
[----:B------:R2:W-:Y:S01]  /*5db0*/  STL [R1+0x50], R2 ;  /* 0x0000500201007387 */ /* 0x0005e20000100800 */
[----:B-1----:R-:W-:-:S05]  /*5dc0*/  IMAD.SHL.U32 R0, R4, 0x2, RZ ;  /* 0x0000000204007824 */ /* 0x002fca00078e00ff */
[----:B------:R2:W-:Y:S02]  /*5dd0*/  STL [R1+0x54], R0 ;  /* 0x0000540001007387 */ /* 0x0005e40000100800 */
.L_x_418:
[----:B--2---:R-:W2:Y:S01]  /*5de0*/  LDL R2, [R1+0x4] ;  /* 0x0000040001027983 */ /* 0x004ea20000100800 */
[----:B------:R-:W-:Y:S04]  /*5df0*/  DEPBAR.LE SB0, 0x0 ;  /* 0x000080000000791a */ /* 0x000fe80000000000 */
[----:B------:R-:W3:Y:S01]  /*5e00*/  LDL R0, [R1] ;  /* 0x0000000001007983 */ /* 0x000ee20000100800 */
[----:B------:R-:W-:Y:S03]  /*5e10*/  UISETP.GT.AND UP0, UPT, UR8, UR5, UPT ;  /* 0x000000050800728c */ /* 0x000fe6000bf04270 */
[----:B------:R-:W-:Y:S03]  /*5e20*/  BAR.SYNC.DEFER_BLOCKING 0x0 ;  /* 0x0000000000007b1d */ /* 0x000fe60000010000 */
[----:B------:R-:W-:Y:S03]  /*5e30*/  PLOP3.LUT P0, PT, PT, PT, UP0, 0x80, 0x0 ;  /* 0x000000000000781c */ /* 0x000fe60003f0f008 */
[----:B------:R1:W4:Y:S04]  /*5e40*/  LDSM.16.M88.4 R172, [R247] ;  /* 0x00000000f7ac783b */ /* 0x0003280000000200 */
[----:B------:R1:W1:Y:S04]  /*5e50*/  LDSM.16.M88.4 R176, [R246] ;  /* 0x00000000f6b0783b */ /* 0x0002680000000200 */
[----:B--2---:R2:W1:Y:S04]  /*5e60*/  LDSM.16.M88.4 R8, [R2+0x10100] ;  /* 0x010100000208783b */ /* 0x0044680000000200 */
[----:B------:R2:W1:Y:S04]  /*5e70*/  LDSM.16.M88.4 R16, [R2+0x10900] ;  /* 0x010900000210783b */ /* 0x0004680000000200 */
[----:B------:R2:W1:Y:S04]  /*5e80*/  LDSM.16.M88.4 R24, [R2+0x11100] ;  /* 0x011100000218783b */ /* 0x0004680000000200 */
[----:B---3--:R2:W3:Y:S01]  /*5e90*/  LDSM.16.M88.4 R168, [R0] ;  /* 0x0000000000a8783b */ /* 0x0084e20000000200 */
[----:B------:R-:W-:-:S05]  /*5ea0*/  @P0 BRA `(.L_x_406) ;  /* 0x000004b000000947 */ /* 0x000fca0003800000 */
[----:B--2-4-:R-:W2:Y:S01]  /*5eb0*/  LDL R0, [R1+0xc] ;  /* 0x00000c0001007983 */ /* 0x014ea20000100800 */
[----:B------:R-:W-:Y:S03]  /*5ec0*/  BSSY B0, `(.L_x_406) ;  /* 0x0000049000007945 */ /* 0x000fe60003800000 */
[----:B------:R-:W4:Y:S04]  /*5ed0*/  LDL R12, [R1+0x8] ;  /* 0x00000800010c7983 */ /* 0x000f280000100800 */
[----:B------:R-:W5:Y:S04]  /*5ee0*/  LDL R7, [R1+0x24] ;  /* 0x0000240001077983 */ /* 0x000f680000100800 */
[----:B---3--:R-:W3:Y:S04]  /*5ef0*/  LDL R158, [R1+0x4c] ;  /* 0x00004c00019e7983 */ /* 0x008ee80000100800 */
        /* <DEDUP_REMOVED lines=8> */
[----:B--2---:R-:W-:Y:S01]  /*5f80*/  IMAD.WIDE.U32 R4, R0, c[0x0][0x208], RZ ;  /* 0x0000820000047a25 */ /* 0x004fe200078e00ff */
[----:B------:R-:W-:Y:S05]  /*5f90*/  SHF.R.S32.HI R2, RZ, 0x1f, R0 ;  /* 0x0000001fff027819 */ /* 0x000fea0000011400 */
[----:B------:R-:W-:Y:S01]  /*5fa0*/  IMAD R2, R2, c[0x0][0x208], RZ ;  /* 0x0000820002027a24 */ /* 0x000fe200078e02ff */
[----:B-----5:R-:W-:Y:S03]  /*5fb0*/  ISETP.GE.AND P1, PT, R7, c[0x0][0x1d4], PT ;  /* 0x0000750007007a0c */ /* 0x020fe60003f26270 */
[----:B------:R-:W-:Y:S01]  /*5fc0*/  IMAD R2, R0, c[0x0][0x20c], R2 ;  /* 0x0000830000027a24 */ /* 0x000fe200078e0202 */
[----:B----4-:R-:W-:Y:S03]  /*5fd0*/  SHF.R.S32.HI R0, RZ, 0x1f, R12 ;  /* 0x0000001fff007819 */ /* 0x010fe6000001140c */
[----:B------:R-:W-:Y:S02]  /*5fe0*/  IMAD.IADD R5, R5, 0x1, R2 ;  /* 0x0000000105057824 */ /* 0x000fe400078e0202 */
[----:B------:R-:W-:Y:S02]  /*5ff0*/  IMAD R0, R0, c[0x0][0x218], RZ ;  /* 0x0000860000007a24 */ /* 0x000fe400078e02ff */
[C---:B------:R-:W-:Y:S04]  /*6000*/  IMAD.WIDE.U32 R4, R12.reuse, c[0x0][0x218], R4 ;  /* 0x000086000c047a25 */ /* 0x040fe800078e0004 */
[----:B------:R-:W-:Y:S01]  /*6010*/  IMAD R0, R12, c[0x0][0x21c], R0 ;  /* 0x000087000c007a24 */ /* 0x000fe200078e0200 */
[----:B------:R-:W-:Y:S04]  /*6020*/  IADD3 R15, P0, R4, UR14, RZ ;  /* 0x0000000e040f7c10 */ /* 0x000fe8000ff1e0ff */
[----:B------:R-:W-:Y:S02]  /*6030*/  IADD3.X R4, R5, UR16, R0, P0, !PT ;  /* 0x0000001005047c10 */ /* 0x000fe400087fe400 */
[C---:B------:R-:W-:Y:S04]  /*6040*/  LEA R0, P0, R15.reuse, c[0x0][0x1f8], 0x1 ;  /* 0x00007e000f007a11 */ /* 0x040fe800078008ff */
[----:B------:R-:W-:Y:S01]  /*6050*/  LEA.HI.X R15, R15, c[0x0][0x1fc], R4, 0x1, P0 ;  /* 0x00007f000f0f7a11 */ /* 0x000fe200000f0c04 */
[----:B------:R-:W2:Y:S01]  /*6060*/  SHFL.IDX PT, R12, R0, RZ, 0x181f ;  /* 0x00181fff000c7589 */ /* 0x000ea200000e0000 */
[----:B---3--:R-:W-:Y:S03]  /*6070*/  SHF.L.U64.HI R2, R6, 0x1, R20 ;  /* 0x0000000106027819 */ /* 0x008fe60000010214 */
[----:B------:R-:W3:Y:S01]  /*6080*/  SHFL.IDX PT, R7, R15, RZ, 0x181f ;  /* 0x00181fff0f077589 */ /* 0x000ee200000e0000 */
[C---:B--2---:R-:W-:Y:S05]  /*6090*/  IADD3 R4, P0, R12.reuse, R158, RZ ;  /* 0x0000009e0c047210 */ /* 0x044fea0007f1e0ff */
[C---:B---3--:R-:W-:Y:S05]  /*60a0*/  IMAD.X R5, R7.reuse, 0x1, R157, P0 ;  /* 0x0000000107057824 */ /* 0x048fea00000e069d */
[----:B------:R-:W-:Y:S01]  /*60b0*/  @!PT LDS RZ, [RZ] ;  /* 0x00000000fffff984 */ /* 0x000fe20000000800 */
[----:B------:R2:W-:Y:S02]  /*60c0*/  LDGSTS.E.BYPASS.LTC128B.128 [R14+0x100], [R4.64], !P1 ;  /* 0x00100000040e7fae */ /* 0x0005e4000c901d56 */
[----:B--2---:R-:W-:Y:S02]  /*60d0*/  IADD3 R4, P0, R12, R22, RZ ;  /* 0x000000160c047210 */ /* 0x004fe40007f1e0ff */
[----:B------:R-:W2:Y:S03]  /*60e0*/  S2R R22, SR_TID.X ;  /* 0x0000000000167919 */ /* 0x000ea60000002100 */
[----:B------:R-:W-:Y:S05]  /*60f0*/  IMAD.X R5, R7, 0x1, R21, P0 ;  /* 0x0000000107057824 */ /* 0x000fea00000e0615 */
[----:B------:R3:W-:Y:S01]  /*6100*/  LDGSTS.E.BYPASS.LTC128B.128 [R14+0x1900], [R4.64], !P6 ;  /* 0x01900000040e7fae */ /* 0x0007e2000f101d56 */
[----:B--2---:R-:W-:Y:S01]  /*6110*/  ISETP.GT.AND P1, PT, R22, 0x7f, PT ;  /* 0x0000007f1600780c */ /* 0x004fe20003f24270 */
[----:B---3--:R-:W-:Y:S01]  /*6120*/  IMAD.SHL.U32 R4, R6, 0x2, RZ ;  /* 0x0000000206047824 */ /* 0x008fe200078e00ff */
[C---:B------:R-:W-:Y:S01]  /*6130*/  SHF.L.U64.HI R5, R13.reuse, 0x1, R23 ;  /* 0x000000010d057819 */ /* 0x040fe20000010217 */
[----:B------:R-:W-:Y:S03]  /*6140*/  IMAD.SHL.U32 R6, R13, 0x2, RZ ;  /* 0x000000020d067824 */ /* 0x000fe600078e00ff */
[C---:B------:R-:W-:Y:S05]  /*6150*/  IADD3 R20, P0, R12.reuse, R4, RZ ;  /* 0x000000040c147210 */ /* 0x040fea0007f1e0ff */
[C---:B------:R-:W-:Y:S01]  /*6160*/  IMAD.X R21, R7.reuse, 0x1, R2, P0 ;  /* 0x0000000107157824 */ /* 0x040fe200000e0602 */
[----:B------:R-:W-:Y:S04]  /*6170*/  IADD3 R12, P0, R12, R6, RZ ;  /* 0x000000060c0c7210 */ /* 0x000fe80007f1e0ff */
[----:B------:R2:W-:Y:S01]  /*6180*/  LDGSTS.E.BYPASS.LTC128B.128 [R14+0x3100], [R20.64], !P5 ;  /* 0x03100000140e7fae */ /* 0x0005e2000e901d56 */
[----:B------:R-:W-:Y:S05]  /*6190*/  IMAD.X R13, R7, 0x1, R5, P0 ;  /* 0x00000001070d7824 */ /* 0x000fea00000e0605 */
[----:B------:R2:W-:Y:S01]  /*61a0*/  LDGSTS.E.BYPASS.LTC128B.128 [R14+0x4900], [R12.64], !P4 ;  /* 0x049000000c0e7fae */ /* 0x0005e2000e101d56 */
[----:B------:R-:W-:-:S05]  /*61b0*/  @P1 BRA `(.L_x_407) ;  /* 0x0000019000001947 */ /* 0x000fca0003800000 */
[----:B------:R-:W-:-:S05]  /*61c0*/  BRA.DIV ~URZ, `(.L_x_408) ;  /* 0x0000dac27f007947 */ /* 0x000fca000b800000 */
[----:B------:R3:W4:Y:S04]  /*61d0*/  SHFL.IDX PT, R7, R15, 0x1, 0x181f ;  /* 0x00381f000f077f89 */ /* 0x00072800000e0000 */
[----:B--2---:R3:W2:Y:S02]  /*61e0*/  SHFL.IDX PT, R13, R0, 0x1, 0x181f ;  /* 0x00381f00000d7f89 */ /* 0x0046a400000e0000 */
.L_x_446:
[----:B---3--:R-:W3:Y:S04]  /*61f0*/  LDL R15, [R1+0x24] ;  /* 0x00002400010f7983 */ /* 0x008ee80000100800 */
[----:B------:R-:W5:Y:S04]  /*6200*/  LDL R14, [R1+0x4c] ;  /* 0x00004c00010e7983 */ /* 0x000f680000100800 */
[----:B----4-:R-:W4:Y:S04]  /*6210*/  LDL R21, [R1+0x48] ;  /* 0x0000480001157983 */ /* 0x010f280000100800 */
[----:B--2---:R-:W2:Y:S04]  /*6220*/  LDL R0, [R1+0x1c] ;  /* 0x00001c0001007983 */ /* 0x004ea80000100800 */
[----:B------:R-:W2:Y:S04]  /*6230*/  LDL R20, [R1+0x54] ;  /* 0x0000540001147983 */ /* 0x000ea80000100800 */
[----:B------:R-:W2:Y:S01]  /*6240*/  LDL R12, [R1+0x50] ;  /* 0x00005000010c7983 */ /* 0x000ea20000100800 */
[----:B---3--:R-:W-:Y:S02]  /*6250*/  ISETP.GE.AND P1, PT, R15, c[0x0][0x1d4], PT ;  /* 0x000075000f007a0c */ /* 0x008fe40003f26270 */
[----:B-----5:R-:W-:Y:S05]  /*6260*/  IADD3 R14, P0, R13, R14, RZ ;  /* 0x0000000e0d0e7210 */ /* 0x020fea0007f1e0ff */
[----:B----4-:R-:W-:Y:S06]  /*6270*/  IMAD.X R15, R7, 0x1, R21, P0 ;  /* 0x00000001070f7824 */ /* 0x010fec00000e0615 */
[----:B------:R-:W-:Y:S01]  /*6280*/  @!PT LDS RZ, [RZ] ;  /* 0x00000000fffff984 */ /* 0x000fe20000000800 */
[----:B------:R-:W-:Y:S01]  /*6290*/  @!PT LDS RZ, [RZ] ;  /* 0x00000000fffff984 */ /* 0x000fe20000000800 */
[----:B------:R-:W-:Y:S01]  /*62a0*/  @!PT LDS RZ, [RZ] ;  /* 0x00000000fffff984 */ /* 0x000fe20000000800 */
[----:B--2---:R2:W-:Y:S02]  /*62b0*/  LDGSTS.E.BYPASS.LTC128B.128 [R0+0x1100], [R14.64], !P1 ;  /* 0x011000000e007fae */ /* 0x0045e4000c901d56 */
[----:B--2---:R-:W-:Y:S05]  /*62c0*/  IADD3 R14, P0, R13, R20, RZ ;  /* 0x000000140d0e7210 */ /* 0x004fea0007f1e0ff */
[----:B------:R-:W-:Y:S01]  /*62d0*/  IMAD.X R15, R7, 0x1, R12, P0 ;  /* 0x00000001070f7824 */ /* 0x000fe200000e060c */
[----:B------:R-:W-:Y:S04]  /*62e0*/  IADD3 R20, P0, R13, R4, RZ ;  /* 0x000000040d147210 */ /* 0x000fe80007f1e0ff */
[----:B------:R2:W-:Y:S01]  /*62f0*/  LDGSTS.E.BYPASS.LTC128B.128 [R0+0x2900], [R14.64], !P6 ;  /* 0x029000000e007fae */ /* 0x0005e2000f101d56 */
[----:B------:R-:W-:Y:S01]  /*6300*/  IMAD.X R21, R7, 0x1, R2, P0 ;  /* 0x0000000107157824 */ /* 0x000fe200000e0602 */
[----:B------:R-:W-:Y:S04]  /*6310*/  IADD3 R6, P0, R13, R6, RZ ;  /* 0x000000060d067210 */ /* 0x000fe80007f1e0ff */
[----:B------:R2:W-:Y:S01]  /*6320*/  LDGSTS.E.BYPASS.LTC128B.128 [R0+0x4100], [R20.64], !P5 ;  /* 0x0410000014007fae */ /* 0x0005e2000e901d56 */
[----:B------:R-:W-:Y:S05]  /*6330*/  IMAD.X R7, R7, 0x1, R5, P0 ;  /* 0x0000000107077824 */ /* 0x000fea00000e0605 */
[----:B------:R2:W-:Y:S03]  /*6340*/  LDGSTS.E.BYPASS.LTC128B.128 [R0+0x5900], [R6.64], !P4 ;  /* 0x0590000006007fae */ /* 0x0005e6000e101d56 */
.L_x_407:
[----:B------:R-:W-:Y:S05]  /*6350*/  BSYNC B0 ;  /* 0x0000000000007941 */ /* 0x000fea0003800000 */
.L_x_406:
[----:B--2-4-:R-:W2:Y:S04]  /*6360*/  LDL R0, [R1+0x4] ;  /* 0x0000040001007983 */ /* 0x014ea80000100800 */
[----:B------:R-:W0:Y:S01]  /*6370*/  LDGDEPBAR ;  /* 0x00000000000079af */ /* 0x000e220000000000 */
[----:B------:R-:W-:Y:S01]  /*6380*/  WARPSYNC 0xffffffff ;  /* 0xffffffff00007948 */ /* 0x000fe20003800000 */
[C---:B-1----:R-:W-:Y:S01]  /*6390*/  HMMA.16816.F32 R4, R160.reuse, R8, RZ ;  /* 0x00000008a004723c */ /* 0x042fe200000018ff */
[----:B------:R-:W-:Y:S06]  /*63a0*/  UISETP.GT.AND UP0, UPT, UR5, UR8, UPT ;  /* 0x000000080500728c */ /* 0x000fec000bf04270 */
[----:B------:R-:W-:Y:S01]  /*63b0*/  PLOP3.LUT P0, PT, PT, PT, UP0, 0x40, 0x0 ;  /* 0x000000000000781c */ /* 0x000fe20003f0e808 */
[C---:B------:R-:W-:Y:S08]  /*63c0*/  HMMA.16816.F32 R8, R160.reuse, R10, RZ ;  /* 0x0000000aa008723c */ /* 0x040ff000000018ff */
[C---:B------:R-:W-:Y:S08]  /*63d0*/  HMMA.16816.F32 R12, R160.reuse, R16, RZ ;  /* 0x00000010a00c723c */ /* 0x040ff000000018ff */
[C---:B------:R-:W-:Y:S08]  /*63e0*/  HMMA.16816.F32 R16, R160.reuse, R18, RZ ;  /* 0x00000012a010723c */ /* 0x040ff000000018ff */
[C---:B------:R-:W-:Y:S08]  /*63f0*/  HMMA.16816.F32 R20, R160.reuse, R24, RZ ;  /* 0x00000018a014723c */ /* 0x040ff000000018ff */
[----:B------:R-:W-:Y:S08]  /*6400*/  HMMA.16816.F32 R24, R160, R26, RZ ;  /* 0x0000001aa018723c */ /* 0x000ff000000018ff */
[C---:B---3--:R-:W-:Y:S08]  /*6410*/  HMMA.16816.F32 R4, R164.reuse, R168, R4 ;  /* 0x000000a8a404723c */ /* 0x048ff00000001804 */
[C---:B------:R-:W-:Y:S01]  /*6420*/  HMMA.16816.F32 R8, R164.reuse, R170, R8 ;  /* 0x000000aaa408723c */ /* 0x040fe20000001808 */
[----:B------:R-:W1:Y:S07]  /*6430*/  LDSM.16.M88.4 R168, [R251+0x10100] ;  /* 0x01010000fba8783b */ /* 0x000e6e0000000200 */
[C---:B------:R-:W-:Y:S08]  /*6440*/  HMMA.16816.F32 R12, R164.reuse, R172, R12 ;  /* 0x000000aca40c723c */ /* 0x040ff0000000180c */
[C---:B------:R-:W-:Y:S01]  /*6450*/  HMMA.16816.F32 R16, R164.reuse, R174, R16 ;  /* 0x000000aea410723c */ /* 0x040fe20000001810 */
[----:B------:R-:W3:Y:S07]  /*6460*/  LDSM.16.M88.4 R172, [R251+0x10900] ;  /* 0x01090000fbac783b */ /* 0x000eee0000000200 */
[C---:B------:R-:W-:Y:S08]  /*6470*/  HMMA.16816.F32 R20, R164.reuse, R176, R20 ;  /* 0x000000b0a414723c */ /* 0x040ff00000001814 */
[----:B------:R-:W-:Y:S08]  /*6480*/  HMMA.16816.F32 R24, R164, R178, R24 ;  /* 0x000000b2a418723c */ /* 0x000ff00000001818 */
[C---:B-1----:R-:W-:Y:S08]  /*6490*/  HMMA.16816.F32 R4, R180.reuse, R168, R4 ;  /* 0x000000a8b404723c */ /* 0x042ff00000001804 */
[C---:B------:R-:W-:Y:S01]  /*64a0*/  HMMA.16816.F32 R8, R180.reuse, R170, R8 ;  /* 0x000000aab408723c */ /* 0x040fe20000001808 */
[----:B------:R-:W1:Y:S07]  /*64b0*/  LDSM.16.M88.4 R168, [R251+0x11100] ;  /* 0x01110000fba8783b */ /* 0x000e6e0000000200 */
[C---:B---3--:R-:W-:Y:S08]  /*64c0*/  HMMA.16816.F32 R12, R180.reuse, R172, R12 ;  /* 0x000000acb40c723c */ /* 0x048ff0000000180c */
[C---:B------:R-:W-:Y:S01]  /*64d0*/  HMMA.16816.F32 R16, R180.reuse, R174, R16 ;  /* 0x000000aeb410723c */ /* 0x040fe20000001810 */
[----:B------:R-:W3:Y:S07]  /*64e0*/  LDSM.16.M88.4 R172, [R245] ;  /* 0x00000000f5ac783b */ /* 0x000eee0000000200 */
[C---:B-1----:R-:W-:Y:S08]  /*64f0*/  HMMA.16816.F32 R20, R180.reuse, R168, R20 ;  /* 0x000000a8b414723c */ /* 0x042ff00000001814 */
[----:B------:R-:W-:Y:S01]  /*6500*/  HMMA.16816.F32 R24, R180, R170, R24 ;  /* 0x000000aab418723c */ /* 0x000fe20000001818 */
[----:B------:R-:W1:Y:S07]  /*6510*/  LDSM.16.M88.4 R168, [R245+0x800] ;  /* 0x00080000f5a8783b */ /* 0x000e6e0000000200 */
[C---:B---3--:R-:W-:Y:S08]  /*6520*/  HMMA.16816.F32 R4, R184.reuse, R172, R4 ;  /* 0x000000acb804723c */ /* 0x048ff00000001804 */
[C---:B------:R-:W-:Y:S01]  /*6530*/  HMMA.16816.F32 R8, R184.reuse, R174, R8 ;  /* 0x000000aeb808723c */ /* 0x040fe20000001808 */
[----:B------:R-:W3:Y:S07]  /*6540*/  LDSM.16.M88.4 R172, [R245+0x1000] ;  /* 0x00100000f5ac783b */ /* 0x000eee0000000200 */
[C---:B-1----:R-:W-:Y:S08]  /*6550*/  HMMA.16816.F32 R12, R184.reuse, R168, R12 ;  /* 0x000000a8b80c723c */ /* 0x042ff0000000180c */
[C---:B------:R-:W-:Y:S08]  /*6560*/  HMMA.16816.F32 R16, R184.reuse, R170, R16 ;  /* 0x000000aab810723c */ /* 0x040ff00000001810 */
[C---:B---3--:R-:W-:Y:S08]  /*6570*/  HMMA.16816.F32 R20, R184.reuse, R172, R20 ;  /* 0x000000acb814723c */ /* 0x048ff00000001814 */
[----:B------:R-:W-:Y:S01]  /*6580*/  HMMA.16816.F32 R24, R184, R174, R24 ;  /* 0x000000aeb818723c */ /* 0x000fe20000001818 */
[----:B--2---:R-:W1:Y:S08]  /*6590*/  LDSM.16.M88.4 R168, [R0+0x11900] ;  /* 0x0119000000a8783b */ /* 0x004e700000000200 */
[----:B------:R-:W2:Y:S01]  /*65a0*/  LDSM.16.M88.4 R172, [R0+0x12100] ;  /* 0x0121000000ac783b */ /* 0x000ea20000000200 */
        /* <DEDUP_REMOVED lines=8> */
[----:B------:R-:W1:Y:S07]  /*6630*/  LDSM.16.M88.4 R168, [R243] ;  /* 0x00000000f3a8783b */ /* 0x000e6e0000000200 */
[C---:B--2---:R-:W-:Y:S08]  /*6640*/  HMMA.16816.F32 R4, R192.reuse, R172, R4 ;  /* 0x000000acc004723c */ /* 0x044ff00000001804 */
[C---:B------:R-:W-:Y:S01]  /*6650*/  HMMA.16816.F32 R8, R192.reuse, R174, R8 ;  /* 0x000000aec008723c */ /* 0x040fe20000001808 */
[----:B------:R-:W2:Y:S07]  /*6660*/  LDSM.16.M88.4 R172, [R242] ;  /* 0x00000000f2ac783b */ /* 0x000eae0000000200 */
        /* <DEDUP_REMOVED lines=88> */
[C---:B------:R-:W-:Y:S11]  /*6bf0*/  HMMA.16816.F32 R8, R232.reuse, R174, R8 ;  /* 0x000000aee808723c */ /* 0x040ff60000001808 */
[----:B------:R-:W-:Y:S05]  /*6c00*/  @!UPT UIADD3 URZ, URZ, URZ, URZ ;  /* 0x0000003f3f3ff290 */ /* 0x000fea000fffe03f */
[----:B------:R-:W-:Y:S02]  /*6c10*/  FMUL.FTZ R6, R6, c[0x0][0x320] ;  /* 0x0000c80006067a20 */ /* 0x000fe40000410000 */
[----:B------:R-:W-:Y:S02]  /*6c20*/  FMUL.FTZ R7, R7, c[0x0][0x320] ;  /* 0x0000c80007077a20 */ /* 0x000fe40000410000 */
[----:B------:R-:W2:Y:S01]  /*6c30*/  MUFU.TANH R158, R6 ;  /* 0x00000006009e7308 */ /* 0x000ea20000002400 */
[----:B------:R-:W-:Y:S02]  /*6c40*/  FMUL.FTZ R0, R4, c[0x0][0x320] ;  /* 0x0000c80004007a20 */ /* 0x000fe40000410000 */
[----:B------:R-:W-:Y:S02]  /*6c50*/  FMUL.FTZ R2, R5, c[0x0][0x320] ;  /* 0x0000c80005027a20 */ /* 0x000fe40000410000 */
[----:B------:R-:W-:Y:S01]  /*6c60*/  FMUL.FTZ R9, R9, c[0x0][0x320] ;  /* 0x0000c80009097a20 */ /* 0x000fe20000410000 */
[C---:B-1----:R-:W-:Y:S03]  /*6c70*/  HMMA.16816.F32 R12, R232.reuse, R168, R12 ;  /* 0x000000a8e80c723c */ /* 0x042fe6000000180c */
[----:B------:R-:W-:Y:S01]  /*6c80*/  FMUL.FTZ R11, R11, c[0x0][0x320] ;  /* 0x0000c8000b0b7a20 */ /* 0x000fe20000410000 */
[----:B------:R1:W3:Y:S01]  /*6c90*/  MUFU.TANH R157, R7 ;  /* 0x00000007009d7308 */ /* 0x0002e20000002400 */
[----:B------:R-:W-:Y:S02]  /*6ca0*/  FMUL.FTZ R8, R8, c[0x0][0x320] ;  /* 0x0000c80008087a20 */ /* 0x000fe40000410000 */
[----:B------:R-:W-:Y:S01]  /*6cb0*/  FMUL.FTZ R10, R10, c[0x0][0x320] ;  /* 0x0000c8000a0a7a20 */ /* 0x000fe20000410000 */
[C---:B------:R-:W-:Y:S06]  /*6cc0*/  HMMA.16816.F32 R16, R232.reuse, R170, R16 ;  /* 0x000000aae810723c */ /* 0x040fec0000001810 */
[----:B------:R4:W2:Y:S10]  /*6cd0*/  MUFU.TANH R159, R9 ;  /* 0x00000009009f7308 */ /* 0x0008b40000002400 */
[----:B------:R5:W2:Y:S01]  /*6ce0*/  MUFU.TANH R169, R11 ;  /* 0x0000000b00a97308 */ /* 0x000aa20000002400 */
[----:B------:R-:W-:Y:S01]  /*6cf0*/  FMUL.FTZ R15, R15, c[0x0][0x320] ;  /* 0x0000c8000f0f7a20 */ /* 0x000fe20000410000 */
[----:B-1----:R-:W1:Y:S01]  /*6d00*/  LDSM.16.M88.4 R4, [R245+0x5800] ;  /* 0x00580000f504783b */ /* 0x002e620000000200 */
[----:B------:R-:W-:Y:S05]  /*6d10*/  DEPBAR.LE SB0, 0x0 ;  /* 0x000080000000791a */ /* 0x000fea0000000000 */
[----:B------:R-:W-:Y:S02]  /*6d20*/  FMUL.FTZ R18, R18, c[0x0][0x320] ;  /* 0x0000c80012127a20 */ /* 0x000fe40000410000 */
[----:B------:R-:W1:Y:S01]  /*6d30*/  MUFU.TANH R0, R0 ;  /* 0x0000000000007308 */ /* 0x000e620000002400 */
[----:B------:R-:W-:Y:S01]  /*6d40*/  FMUL.FTZ R19, R19, c[0x0][0x320] ;  /* 0x0000c80013137a20 */ /* 0x000fe20000410000 */
[----:B------:R-:W-:Y:S01]  /*6d50*/  BAR.SYNC.DEFER_BLOCKING 0x0 ;  /* 0x0000000000007b1d */ /* 0x000fe20000010000 */
[----:B----4-:R-:W-:Y:S02]  /*6d60*/  FMUL.FTZ R9, R14, c[0x0][0x320] ;  /* 0x0000c8000e097a20 */ /* 0x010fe40000410000 */
[----:B------:R-:W-:Y:S05]  /*6d70*/  FMUL.FTZ R14, R17, c[0x0][0x320] ;  /* 0x0000c800110e7a20 */ /* 0x000fea0000410000 */
[----:B------:R-:W4:Y:S01]  /*6d80*/  MUFU.TANH R2, R2 ;  /* 0x0000000200027308 */ /* 0x000f220000002400 */
[----:B-----5:R-:W-:Y:S02]  /*6d90*/  FMUL.FTZ R11, R12, c[0x0][0x320] ;  /* 0x0000c8000c0b7a20 */ /* 0x020fe40000410000 */
[----:B------:R-:W-:Y:S02]  /*6da0*/  FMUL.FTZ R12, R13, c[0x0][0x320] ;  /* 0x0000c8000d0c7a20 */ /* 0x000fe40000410000 */
[----:B------:R-:W-:Y:S05]  /*6db0*/  FMUL.FTZ R13, R16, c[0x0][0x320] ;  /* 0x0000c800100d7a20 */ /* 0x000fea0000410000 */
[----:B------:R-:W2:Y:S10]  /*6dc0*/  MUFU.TANH R8, R8 ;  /* 0x0000000800087308 */ /* 0x000eb40000002400 */
[----:B------:R-:W2:Y:S01]  /*6dd0*/  MUFU.TANH R10, R10 ;  /* 0x0000000a000a7308 */ /* 0x000ea20000002400 */
[C---:B-1----:R-:W-:Y:S09]  /*6de0*/  HMMA.16816.F32 R20, R232.reuse, R4, R20 ;  /* 0x00000004e814723c */ /* 0x042ff20000001814 */
[----:B------:R-:W1:Y:S01]  /*6df0*/  MUFU.TANH R11, R11 ;  /* 0x0000000b000b7308 */ /* 0x000e620000002400 */
[----:B------:R-:W-:Y:S09]  /*6e00*/  HMMA.16816.F32 R24, R232, R6, R24 ;  /* 0x00000006e818723c */ /* 0x000ff20000001818 */
[----:B------:R-:W1:Y:S05]  /*6e10*/  MUFU.TANH R12, R12 ;  /* 0x0000000c000c7308 */ /* 0x000e6a0000002400 */
[----:B------:R-:W-:Y:S05]  /*6e20*/  FMUL.FTZ R5, R22, c[0x0][0x320] ;  /* 0x0000c80016057a20 */ /* 0x000fea0000410000 */
[----:B------:R-:W1:Y:S01]  /*6e30*/  MUFU.TANH R9, R9 ;  /* 0x0000000900097308 */ /* 0x000e620000002400 */
[----:B------:R-:W-:Y:S02]  /*6e40*/  FMUL.FTZ R4, R23, c[0x0][0x320] ;  /* 0x0000c80017047a20 */ /* 0x000fe40000410000 */
[----:B------:R-:W-:Y:S02]  /*6e50*/  FMUL.FTZ R20, R20, c[0x0][0x320] ;  /* 0x0000c80014147a20 */ /* 0x000fe40000410000 */
[----:B------:R-:W-:Y:S02]  /*6e60*/  FMUL.FTZ R21, R21, c[0x0][0x320] ;  /* 0x0000c80015157a20 */ /* 0x000fe40000410000 */
[----:B------:R-:W-:Y:S02]  /*6e70*/  FMUL.FTZ R16, R25, c[0x0][0x320] ;  /* 0x0000c80019107a20 */ /* 0x000fe40000410000 */
[----:B------:R-:W-:Y:S01]  /*6e80*/  FMUL.FTZ R7, R26, c[0x0][0x320] ;  /* 0x0000c8001a077a20 */ /* 0x000fe20000410000 */
[----:B------:R1:W1:Y:S01]  /*6e90*/  MUFU.TANH R179, R15 ;  /* 0x0000000f00b37308 */ /* 0x0002620000002400 */
[----:B------:R-:W-:Y:S02]  /*6ea0*/  FMUL.FTZ R6, R27, c[0x0][0x320] ;  /* 0x0000c8001b067a20 */ /* 0x000fe40000410000 */
[----:B------:R-:W-:Y:S07]  /*6eb0*/  FMUL.FTZ R24, R24, c[0x0][0x320] ;  /* 0x0000c80018187a20 */ /* 0x000fee0000410000 */
[----:B------:R-:W1:Y:S10]  /*6ec0*/  MUFU.TANH R13, R13 ;  /* 0x0000000d000d7308 */ /* 0x000e740000002400 */
[----:B------:R-:W1:Y:S10]  /*6ed0*/  MUFU.TANH R14, R14 ;  /* 0x0000000e000e7308 */ /* 0x000e740000002400 */
[----:B------:R1:W1:Y:S10]  /*6ee0*/  MUFU.TANH R178, R18 ;  /* 0x0000001200b27308 */ /* 0x0002740000002400 */
[----:B------:R1:W1:Y:S10]  /*6ef0*/  MUFU.TANH R176, R19 ;  /* 0x0000001300b07308 */ /* 0x0002740000002400 */
[----:B------:R1:W1:Y:S10]  /*6f00*/  MUFU.TANH R175, R20 ;  /* 0x0000001400af7308 */ /* 0x0002740000002400 */
[----:B------:R1:W1:Y:S10]  /*6f10*/  MUFU.TANH R174, R21 ;  /* 0x0000001500ae7308 */ /* 0x0002740000002400 */
[----:B------:R-:W1:Y:S10]  /*6f20*/  MUFU.TANH R5, R5 ;  /* 0x0000000500057308 */ /* 0x000e740000002400 */
[----:B------:R-:W1:Y:S10]  /*6f30*/  MUFU.TANH R4, R4 ;  /* 0x0000000400047308 */ /* 0x000e740000002400 */
[----:B------:R1:W1:Y:S10]  /*6f40*/  MUFU.TANH R173, R24 ;  /* 0x0000001800ad7308 */ /* 0x0002740000002400 */
[----:B------:R-:W1:Y:S10]  /*6f50*/  MUFU.TANH R16, R16 ;  /* 0x0000001000107308 */ /* 0x000e740000002400 */
[----:B------:R-:W1:Y:S10]  /*6f60*/  MUFU.TANH R7, R7 ;  /* 0x0000000700077308 */ /* 0x000e740000002400 */
[----:B------:R-:W1:Y:S01]  /*6f70*/  MUFU.TANH R6, R6 ;  /* 0x0000000600067308 */ /* 0x000e620000002400 */
[----:B------:R-:W-:-:S05]  /*6f80*/  @P0 BRA `(.L_x_409) ;  /* 0x0000051000000947 */ /* 0x000fca0003800000 */
[----:B--234-:R-:W2:Y:S01]  /*6f90*/  LDL R177, [R1+0x20] ;  /* 0x0000200001b17983 */ /* 0x01cea20000100800 */
[----:B------:R-:W-:Y:S01]  /*6fa0*/  IMAD.MOV.U32 R172, RZ, RZ, c[0x0][0x2b8] ;  /* 0x0000ae00ffac7624 */ /* 0x000fe200078e00ff */
[----:B------:R-:W-:Y:S01]  /*6fb0*/  UIMAD UR24, UR5, 0x30, UR10 ;  /* 0x00000030051878a4 */ /* 0x000fe2000f8e020a */
[----:B-1----:R-:W-:Y:S01]  /*6fc0*/  IMAD.MOV.U32 R21, RZ, RZ, RZ ;  /* 0x000000ffff157224 */ /* 0x002fe200078e00ff */
[----:B------:R1:W-:Y:S02]  /*6fd0*/  STL [R1+0x58], R0 ;  /* 0x0000580001007387 */ /* 0x0003e40000100800 */
[----:B------:R-:W-:Y:S02]  /*6fe0*/  ISETP.NE.AND P1, PT, R172, 0x1, PT ;  /* 0x00000001ac00780c */ /* 0x000fe40003f25270 */
[----:B------:R-:W3:Y:S01]  /*6ff0*/  LDL R22, [R1+0x24] ;  /* 0x0000240001167983 */ /* 0x000ee20000100800 */
[----:B------:R-:W-:Y:S03]  /*7000*/  IMAD.U32 R15, RZ, RZ, UR24 ;  /* 0x00000018ff0f7e24 */ /* 0x000fe6000f8e00ff */
[----:B------:R-:W4:Y:S04]  /*7010*/  LDL R170, [R1+0x48] ;  /* 0x0000480001aa7983 */ /* 0x000f280000100800 */
[----:B------:R-:W4:Y:S04]  /*7020*/  LDL R171, [R1+0x54] ;  /* 0x0000540001ab7983 */ /* 0x000f280000100800 */
[----:B------:R-:W4:Y:S04]  /*7030*/  LDL R172, [R1+0x50] ;  /* 0x0000500001ac7983 */ /* 0x000f280000100800 */
[----:B------:R-:W2:Y:S04]  /*7040*/  S2R R24, SR_TID.X ;  /* 0x0000000000187919 */ /* 0x000ea80000002100 */
[----:B-1----:R-:W4:Y:S01]  /*7050*/  LDL R0, [R1+0x4c] ;  /* 0x00004c0001007983 */ /* 0x002f220000100800 */
[----:B--2---:R-:W-:Y:S03]  /*7060*/  IADD3 R15, R15, -0x30, R177 ;  /* 0xffffffd00f0f7810 */ /* 0x004fe60007ffe0b1 */
[----:B------:R-:W2:Y:S02]  /*7070*/  LDL R177, [R1+0x1c] ;  /* 0x00001c0001b17983 */ /* 0x000ea40000100800 */
[----:B------:R-:W-:Y:S01]  /*7080*/  @P1 IMAD.HI.U32 R18, R15, c[0x0][0x2bc], RZ ;  /* 0x0000af000f121a27 */ /* 0x000fe200078e00ff */
[----:B---3--:R-:W-:Y:S03]  /*7090*/  ISETP.GE.AND P2, PT, R22, c[0x0][0x1d4], PT ;  /* 0x0000750016007a0c */ /* 0x008fe60003f46270 */
        /* <DEDUP_REMOVED lines=8> */
[----:B------:R1:W-:Y:S01]  /*7120*/  STL [R1+0xc], R23 ;  /* 0x00000c1701007387 */ /* 0x0003e20000100800 */
[----:B------:R-:W-:Y:S03]  /*7130*/  SHF.R.S32.HI R15, RZ, 0x1f, R23 ;  /* 0x0000001fff0f7819 */ /* 0x000fe60000011417 */
[----:B------:R3:W2:Y:S02]  /*7140*/  @!P3 LDG.E R21, [R18.64] ;  /* 0x000000161215b981 */ /* 0x0006a4000c1e1900 */
[----:B------:R-:W-:Y:S04]  /*7150*/  IMAD R15, R15, c[0x0][0x1e0], RZ ;  /* 0x000078000f0f7a24 */ /* 0x000fe800078e02ff */
[C---:B------:R-:W-:Y:S02]  /*7160*/  IMAD R15, R23.reuse, c[0x0][0x1e4], R15 ;  /* 0x00007900170f7a24 */ /* 0x040fe400078e020f */
[----:B---3--:R-:W-:Y:S01]  /*7170*/  IMAD.WIDE.U32 R18, R23, c[0x0][0x1e0], RZ ;  /* 0x0000780017127a25 */ /* 0x008fe200078e00ff */
[----:B-1----:R-:W-:Y:S03]  /*7180*/  SHF.R.S32.HI R23, RZ, 0x1f, R24 ;  /* 0x0000001fff177819 */ /* 0x002fe60000011418 */
[----:B------:R-:W-:Y:S01]  /*7190*/  IMAD.IADD R19, R19, 0x1, R15 ;  /* 0x0000000113137824 */ /* 0x000fe200078e020f */
[----:B------:R-:W-:Y:S04]  /*71a0*/  LEA.HI R23, R23, R24, RZ, 0x3 ;  /* 0x0000001817177211 */ /* 0x000fe800078f18ff */
[----:B------:R-:W-:Y:S01]  /*71b0*/  SHF.R.S32.HI R23, RZ, 0x3, R23 ;  /* 0x00000003ff177819 */ /* 0x000fe20000011417 */
[----:B--2---:R1:W-:Y:S01]  /*71c0*/  STL [R1+0x8], R21 ;  /* 0x0000081501007387 */ /* 0x0043e20000100800 */
[----:B------:R-:W-:Y:S01]  /*71d0*/  SHF.R.S32.HI R15, RZ, 0x1f, R21 ;  /* 0x0000001fff0f7819 */ /* 0x000fe20000011415 */
[----:B------:R-:W-:Y:S02]  /*71e0*/  IMAD.WIDE.U32 R18, R21, c[0x0][0x1f0], R18 ;  /* 0x00007c0015127a25 */ /* 0x000fe400078e0012 */
[----:B------:R-:W2:Y:S02]  /*71f0*/  LDL R168, [R1+0x2c] ;  /* 0x00002c0001a87983 */ /* 0x000ea40000100800 */
[----:B------:R-:W-:Y:S01]  /*7200*/  IMAD R15, R15, c[0x0][0x1f0], RZ ;  /* 0x00007c000f0f7a24 */ /* 0x000fe200078e02ff */
[----:B------:R-:W-:Y:S01]  /*7210*/  IADD3 R18, P0, R18, UR18, RZ ;  /* 0x0000001212127c10 */ /* 0x000fe2000ff1e0ff */
[----:B------:R-:W3:Y:S02]  /*7220*/  LDL R26, [R1+0x10] ;  /* 0x00001000011a7983 */ /* 0x000ee40000100800 */
[----:B------:R-:W-:Y:S02]  /*7230*/  IMAD R15, R21, c[0x0][0x1f4], R15 ;  /* 0x00007d00150f7a24 */ /* 0x000fe400078e020f */
[----:B------:R-:W2:Y:S03]  /*7240*/  LDL R27, [R1+0x28] ;  /* 0x00002800011b7983 */ /* 0x000ea60000100800 */
[----:B------:R-:W-:Y:S02]  /*7250*/  IADD3.X R15, R19, UR6, R15, P0, !PT ;  /* 0x00000006130f7c10 */ /* 0x000fe400087fe40f */
[C---:B------:R-:W-:Y:S04]  /*7260*/  LEA R17, P0, R18.reuse, c[0x0][0x1c8], 0x1 ;  /* 0x0000720012117a11 */ /* 0x040fe800078008ff */
[----:B------:R-:W-:Y:S01]  /*7270*/  LEA.HI.X R15, R18, c[0x0][0x1cc], R15, 0x1, P0 ;  /* 0x00007300120f7a11 */ /* 0x000fe200000f0c0f */
[----:B------:R-:W4:Y:S01]  /*7280*/  SHFL.IDX PT, R19, R17, RZ, 0x181f ;  /* 0x00181fff11137589 */ /* 0x000f2200000e0000 */
[----:B------:R-:W-:Y:S03]  /*7290*/  IADD3 R18, -R23, 0x30, RZ ;  /* 0x0000003017127810 */ /* 0x000fe60007ffe1ff */
[----:B-1----:R-:W2:Y:S01]  /*72a0*/  LDL R21, [R1+0x14] ;  /* 0x0000140001157983 */ /* 0x002ea20000100800 */
[----:B------:R-:W-:Y:S03]  /*72b0*/  ISETP.GE.AND P0, PT, R18, 0x1, PT ;  /* 0x000000011200780c */ /* 0x000fe60003f06270 */
[----:B------:R-:W1:Y:S04]  /*72c0*/  SHFL.IDX PT, R20, R15, RZ, 0x181f ;  /* 0x00181fff0f147589 */ /* 0x000e6800000e0000 */
[----:B------:R-:W2:Y:S04]  /*72d0*/  SHFL.IDX PT, R17, R17, 0x1, 0x181f ;  /* 0x00381f0011117f89 */ /* 0x000ea800000e0000 */
[----:B------:R-:W2:Y:S02]  /*72e0*/  SHFL.IDX PT, R15, R15, 0x1, 0x181f ;  /* 0x00381f000f0f7f89 */ /* 0x000ea400000e0000 */
[C---:B----4-:R-:W-:Y:S05]  /*72f0*/  @P0 IADD3 R22, P1, R19.reuse, R0, RZ ;  /* 0x0000000013160210 */ /* 0x050fea0007f3e0ff */
[C---:B-1----:R-:W-:Y:S05]  /*7300*/  @P0 IMAD.X R23, R20.reuse, 0x1, R170, P1 ;  /* 0x0000000114170824 */ /* 0x042fea00008e06aa */
[----:B------:R1:W-:Y:S02]  /*7310*/  @P0 LDGSTS.E.BYPASS.LTC128B.128 [R177+0x10100], [R22.64], !P2 ;  /* 0x1010000016b10fae */ /* 0x0003e4000d101d56 */
[----:B-1----:R-:W-:Y:S05]  /*7320*/  @P0 IADD3 R22, P1, R19, R171, RZ ;  /* 0x000000ab13160210 */ /* 0x002fea0007f3e0ff */
[----:B------:R-:W-:Y:S05]  /*7330*/  @P0 IMAD.X R23, R20, 0x1, R172, P1 ;  /* 0x0000000114170824 */ /* 0x000fea00008e06ac */
[----:B------:R2:W-:Y:S02]  /*7340*/  @P0 LDGSTS.E.BYPASS.LTC128B.128 [R177+0x11900], [R22.64], !P6 ;  /* 0x1190000016b10fae */ /* 0x0005e4000f101d56 */
[CC--:B--2---:R-:W-:Y:S04]  /*7350*/  @P0 LEA R22, P1, R21.reuse, R19.reuse, 0x1 ;  /* 0x0000001315160211 */ /* 0x0c4fe800078208ff */
[-C--:B------:R-:W-:Y:S02]  /*7360*/  @P0 LEA.HI.X R23, R21, R20.reuse, R168, 0x1, P1 ;  /* 0x0000001415170211 */ /* 0x080fe400008f0ca8 */
[C---:B---3--:R-:W-:Y:S03]  /*7370*/  @P0 LEA R24, P1, R26.reuse, R19, 0x1 ;  /* 0x000000131a180211 */ /* 0x048fe600078208ff */
[----:B------:R1:W-:Y:S01]  /*7380*/  @P0 LDGSTS.E.BYPASS.LTC128B.128 [R177+0x13100], [R22.64], !P5 ;  /* 0x1310000016b10fae */ /* 0x0003e2000e901d56 */
[--C-:B------:R-:W-:Y:S05]  /*7390*/  @P0 LEA.HI.X R25, R26, R20, R27.reuse, 0x1, P1 ;  /* 0x000000141a190211 */ /* 0x100fea00008f0c1b */
[----:B------:R1:W-:Y:S01]  /*73a0*/  @P0 LDGSTS.E.BYPASS.LTC128B.128 [R177+0x14900], [R24.64], !P4 ;  /* 0x1490000018b10fae */ /* 0x0003e2000e101d56 */
[----:B------:R-:W-:Y:S11]  /*73b0*/  ISETP.GE.AND P0, PT, R18, 0x21, PT ;  /* 0x000000211200780c */ /* 0x000ff60003f06270 */
[----:B------:R-:W-:Y:S02]  /*73c0*/  @!UPT UIADD3 URZ, URZ, URZ, URZ ;  /* 0x0000003f3f3ff290 */ /* 0x000fe4000fffe03f */
[----:B------:R-:W-:Y:S02]  /*73d0*/  @P0 IADD3 R18, P1, R17, R0, RZ ;  /* 0x0000000011120210 */ /* 0x000fe40007f3e0ff */
[----:B------:R1:W5:Y:S03]  /*73e0*/  LDL.LU R0, [R1+0x58] ;  /* 0x0000580001007983 */ /* 0x0003660000300800 */
[----:B------:R-:W-:Y:S05]  /*73f0*/  @P0 IMAD.X R19, R15, 0x1, R170, P1 ;  /* 0x000000010f130824 */ /* 0x000fea00008e06aa */
[----:B------:R2:W-:Y:S02]  /*7400*/  @P0 LDGSTS.E.BYPASS.LTC128B.128 [R177+0x11100], [R18.64], !P2 ;  /* 0x1110000012b10fae */ /* 0x0005e4000d101d56 */
[----:B--2---:R-:W-:Y:S05]  /*7410*/  @P0 IADD3 R18, P1, R17, R171, RZ ;  /* 0x000000ab11120210 */ /* 0x004fea0007f3e0ff */
[----:B------:R-:W-:Y:S05]  /*7420*/  @P0 IMAD.X R19, R15, 0x1, R172, P1 ;  /* 0x000000010f130824 */ /* 0x000fea00008e06ac */
[----:B------:R2:W-:Y:S02]  /*7430*/  @P0 LDGSTS.E.BYPASS.LTC128B.128 [R177+0x12900], [R18.64], !P6 ;  /* 0x1290000012b10fae */ /* 0x0005e4000f101d56 */
[C---:B--2---:R-:W-:Y:S04]  /*7440*/  @P0 LEA R18, P1, R21.reuse, R17, 0x1 ;  /* 0x0000001115120211 */ /* 0x044fe800078208ff */
[----:B------:R-:W-:Y:S02]  /*7450*/  @P0 LEA.HI.X R19, R21, R15, R168, 0x1, P1 ;  /* 0x0000000f15130211 */ /* 0x000fe400008f0ca8 */
[C---:B------:R-:W-:Y:S03]  /*7460*/  @P0 LEA R20, P1, R26.reuse, R17, 0x1 ;  /* 0x000000111a140211 */ /* 0x040fe600078208ff */
[----:B------:R1:W-:Y:S01]  /*7470*/  @P0 LDGSTS.E.BYPASS.LTC128B.128 [R177+0x14100], [R18.64], !P5 ;  /* 0x1410000012b10fae */ /* 0x0003e2000e901d56 */
[----:B------:R-:W-:Y:S05]  /*7480*/  @P0 LEA.HI.X R21, R26, R15, R27, 0x1, P1 ;  /* 0x0000000f1a150211 */ /* 0x000fea00008f0c1b */
[----:B------:R1:W-:Y:S04]  /*7490*/  @P0 LDGSTS.E.BYPASS.LTC128B.128 [R177+0x15900], [R20.64], !P4 ;  /* 0x1590000014b10fae */ /* 0x0003e8000e101d56 */
.L_x_409:
[----:B--234-:R-:W2:Y:S01]  /*74a0*/  LDL R17, [R1+0x34] ;  /* 0x0000340001117983 */ /* 0x01cea20000100800 */
[----:B------:R-:W-:Y:S02]  /*74b0*/  UISETP.NE.AND UP1, UPT, UR13, URZ, UPT ;  /* 0x0000003f0d00728c */ /* 0x000fe4000bf25270 */
[----:B------:R-:W-:Y:S01]  /*74c0*/  UIMAD UR24, UR5, -0x30, URZ ;  /* 0xffffffd0051878a4 */ /* 0x000fe2000f8e023f */
[----:B------:R-:W3:Y:S01]  /*74d0*/  LDL R26, [R1+0x38] ;  /* 0x00003800011a7983 */ /* 0x000ee20000100800 */
[----:B------:R-:W-:Y:S02]  /*74e0*/  UISETP.NE.AND UP0, UPT, UR12, URZ, UPT ;  /* 0x0000003f0c00728c */ /* 0x000fe4000bf05270 */
[----:B------:R-:W-:Y:S01]  /*74f0*/  PLOP3.LUT P0, PT, PT, PT, UP1, 0x80, 0x0 ;  /* 0x000000000000781c */ /* 0x000fe20003f0f018 */
[----:B------:R-:W0:Y:S11]  /*7500*/  LDGDEPBAR ;  /* 0x00000000000079af */ /* 0x000e360000000000 */
[----:B------:R-:W-:Y:S01]  /*7510*/  @!UPT UIADD3 URZ, URZ, URZ, URZ ;  /* 0x0000003f3f3ff290 */ /* 0x000fe2000fffe03f */
[----:B-12---:R-:W-:Y:S01]  /*7520*/  @P0 IMAD.HI.U32 R15, R17, c[0x0][0x2c8], RZ ;  /* 0x0000b200110f0a27 */ /* 0x006fe200078e00ff */
[----:B------:R-:W-:Y:S03]  /*7530*/  PLOP3.LUT P0, PT, PT, PT, UP1, 0x80, 0x0 ;  /* 0x000000000000781c */ /* 0x000fe60003f0f018 */
[----:B------:R-:W-:Y:S02]  /*7540*/  IMAD.MOV.U32 R23, RZ, RZ, R17 ;  /* 0x000000ffff177224 */ /* 0x000fe400078e0011 */
[----:B------:R-:W-:Y:S08]  /*7550*/  IMAD.MOV.U32 R17, RZ, RZ, c[0x0][0x2ac] ;  /* 0x0000ab00ff117624 */ /* 0x000ff000078e00ff */
[----:B------:R-:W-:Y:S01]  /*7560*/  @P0 SHF.R.U32.HI R23, RZ, c[0x0][0x2cc], R15 ;  /* 0x0000b300ff170a19 */ /* 0x000fe2000001160f */
[----:B------:R-:W-:Y:S01]  /*7570*/  IMAD.U32 R15, RZ, RZ, UR24 ;  /* 0x00000018ff0f7e24 */ /* 0x000fe2000f8e00ff */
[----:B------:R-:W-:Y:S03]  /*7580*/  PLOP3.LUT P0, PT, PT, PT, UP0, 0x40, 0x0 ;  /* 0x000000000000781c */ /* 0x000fe60003f0e808 */
[----:B------:R-:W1:Y:S01]  /*7590*/  SHFL.IDX PT, R18, R23, RZ, 0x1c1f ;  /* 0x001c1fff17127589 */ /* 0x000e6200000e0000 */
[----:B---3--:R-:W-:Y:S05]  /*75a0*/  IADD3 R15, -R26, 0x1, R15 ;  /* 0x000000011a0f7810 */ /* 0x008fea0007ffe10f */
[----:B------:R-:W-:Y:S05]  /*75b0*/  IMAD R15, R17, c[0x0][0x1d0], R15 ;  /* 0x00007400110f7a24 */ /* 0x000fea00078e020f */
[----:B------:R-:W-:Y:S04]  /*75c0*/  IADD3 R15, R15, -c[0x0][0x168], RZ ;  /* 0x80005a000f0f7a10 */ /* 0x000fe80007ffe0ff */
[C---:B------:R-:W-:Y:S02]  /*75d0*/  IADD3 R22, R15.reuse, c[0x0][0x328], RZ ;  /* 0x0000ca000f167a10 */ /* 0x040fe40007ffe0ff */
[----:B------:R-:W-:Y:S03]  /*75e0*/  IADD3 R15, R15, UR17, RZ ;  /* 0x000000110f0f7c10 */ /* 0x000fe6000fffe0ff */
[--C-:B-1----:R-:W-:Y:S02]  /*75f0*/  IMAD.IADD R25, R22, 0x1, R18.reuse ;  /* 0x0000000116197824 */ /* 0x102fe400078e0212 */
[----:B------:R-:W-:Y:S01]  /*7600*/  IMAD.IADD R24, R15, 0x1, R18 ;  /* 0x000000010f187824 */ /* 0x000fe200078e0212 */
[----:B------:R-:W-:-:S05]  /*7610*/  @P0 BRA `(.L_x_410) ;  /* 0x000001a000000947 */ /* 0x000fca0003800000 */
[----:B------:R-:W-:Y:S01]  /*7620*/  MOV R17, c[0x0][0x2ac] ;  /* 0x0000ab0000117a02 */ /* 0x000fe20000000f00 */
[----:B------:R-:W-:Y:S04]  /*7630*/  BSSY B0, `(.L_x_411) ;  /* 0x0000013000007945 */ /* 0x000fe80003800000 */
[----:B------:R-:W-:Y:S05]  /*7640*/  IMAD R18, R17, c[0x0][0x1d0], R18 ;  /* 0x0000740011127a24 */ /* 0x000fea00078e0212 */
[----:B------:R-:W-:Y:S04]  /*7650*/  IADD3 R18, R18, -c[0x0][0x168], RZ ;  /* 0x80005a0012127a10 */ /* 0x000fe80007ffe0ff */
[----:B------:R-:W-:Y:S11]  /*7660*/  ISETP.GT.AND P0, PT, R18, -0x1, PT ;  /* 0xffffffff1200780c */ /* 0x000ff60003f04270 */
[----:B------:R-:W-:Y:S02]  /*7670*/  @!UPT UIADD3 URZ, URZ, URZ, URZ ;  /* 0x0000003f3f3ff290 */ /* 0x000fe4000fffe03f */
[----:B------:R-:W-:-:S05]  /*7680*/  @P0 BRA `(.L_x_412) ;  /* 0x0000008000000947 */ /* 0x000fca0003800000 */
[----:B------:R-:W-:Y:S01]  /*7690*/  LOP3.LUT R18, RZ, R18, RZ, 0x33, !PT ;  /* 0x00000012ff127212 */ /* 0x000fe200078e33ff */
[----:B------:R-:W-:Y:S05]  /*76a0*/  IMAD.MOV.U32 R17, RZ, RZ, c[0x0][0x32c] ;  /* 0x0000cb00ff117624 */ /* 0x000fea00078e00ff */
[----:B------:R-:W-:Y:S11]  /*76b0*/  ISETP.NE.AND P0, PT, R17, 0x1, PT ;  /* 0x000000011100780c */ /* 0x000ff60003f05270 */
[----:B------:R-:W-:Y:S02]  /*76c0*/  @!UPT UIADD3 URZ, URZ, URZ, URZ ;  /* 0x0000003f3f3ff290 */ /* 0x000fe4000fffe03f */
[----:B------:R-:W-:Y:S05]  /*76d0*/  @P0 IMAD.HI.U32 R17, R18, c[0x0][0x330], RZ ;  /* 0x0000cc0012110a27 */ /* 0x000fea00078e00ff */
[----:B------:R-:W-:Y:S04]  /*76e0*/  @P0 SHF.R.U32.HI R18, RZ, c[0x0][0x334], R17 ;  /* 0x0000cd00ff120a19 */ /* 0x000fe80000011611 */
[----:B------:R-:W-:Y:S01]  /*76f0*/  LOP3.LUT R18, RZ, R18, RZ, 0x33, !PT ;  /* 0x00000012ff127212 */ /* 0x000fe200078e33ff */
[----:B------:R-:W-:-:S05]  /*7700*/  BRA `(.L_x_413) ;  /* 0x0000005000007947 */ /* 0x000fca0003800000 */
.L_x_412:
[----:B------:R-:W-:Y:S04]  /*7710*/  MOV R17, c[0x0][0x32c] ;  /* 0x0000cb0000117a02 */ /* 0x000fe80000000f00 */
[----:B------:R-:W-:Y:S11]  /*7720*/  ISETP.NE.AND P0, PT, R17, 0x1, PT ;  /* 0x000000011100780c */ /* 0x000ff60003f05270 */
[----:B------:R-:W-:Y:S02]  /*7730*/  @!UPT UIADD3 URZ, URZ, URZ, URZ ;  /* 0x0000003f3f3ff290 */ /* 0x000fe4000fffe03f */
[----:B------:R-:W-:Y:S05]  /*7740*/  @P0 IMAD.HI.U32 R17, R18, c[0x0][0x330], RZ ;  /* 0x0000cc0012110a27 */ /* 0x000fea00078e00ff */
[----:B------:R-:W-:Y:S02]  /*7750*/  @P0 SHF.R.U32.HI R18, RZ, c[0x0][0x334], R17 ;  /* 0x0000cd00ff120a19 */ /* 0x000fe40000011611 */
.L_x_413:
[----:B------:R-:W-:Y:S05]  /*7760*/  BSYNC B0 ;  /* 0x0000000000007941 */ /* 0x000fea0003800000 */
.L_x_411:
[----:B------:R-:W-:Y:S05]  /*7770*/  IADD3 R17, -R26, UR24, RZ ;  /* 0x000000181a117c10 */ /* 0x000fea000fffe1ff */
[----:B------:R-:W-:Y:S05]  /*7780*/  IMAD R17, R18, c[0x0][0x32c], R17 ;  /* 0x0000cb0012117a24 */ /* 0x000fea00078e0211 */
[----:B------:R-:W-:Y:S02]  /*7790*/  IMNMX R24, R24, R17, !PT ;  /* 0x0000001118187217 */ /* 0x000fe40007800200 */
[----:B------:R-:W-:Y:S04]  /*77a0*/  IADD3 R17, R17, c[0x0][0x32c], RZ ;  /* 0x0000cb0011117a10 */ /* 0x000fe80007ffe0ff */
[----:B------:R-:W-:Y:S02]  /*77b0*/  IMNMX R25, R25, R17, PT ;  /* 0x0000001119197217 */ /* 0x000fe40003800200 */
.L_x_410:
[----:B------:R-:W-:Y:S02]  /*77c0*/  UISETP.GE.AND UP0, UPT, UR24, 0x1, UPT ;  /* 0x000000011800788c */ /* 0x000fe4000bf06270 */
[----:B------:R-:W-:Y:S02]  /*77d0*/  UISETP.GE.AND UP6, UPT, UR24, 0x12, UPT ;  /* 0x000000121800788c */ /* 0x000fe4000bfc6270 */
[----:B------:R-:W-:Y:S02]  /*77e0*/  UP2UR UR29, UPR, URZ, 0x1 ;  /* 0x000000013f1d7883 */ /* 0x000fe40008000000 */
[----:B------:R-:W-:Y:S01]  /*77f0*/  PLOP3.LUT P0, PT, PT, PT, UP0, 0x40, 0x0 ;  /* 0x000000000000781c */ /* 0x000fe20003f0e808 */
[----:B------:R-:W-:Y:S02]  /*7800*/  UISETP.GE.AND UP0, UPT, UR24, 0x2, UPT ;  /* 0x000000021800788c */ /* 0x000fe4000bf06270 */
[----:B------:R-:W-:Y:S01]  /*7810*/  UISETP.GE.AND UP5, UPT, UR24, 0x19, UPT ;  /* 0x000000191800788c */ /* 0x000fe2000bfa6270 */
[----:B------:R-:W-:Y:S01]  /*7820*/  ISETP.GT.AND P0, PT, R24, RZ, P0 ;  /* 0x000000ff1800720c */ /* 0x000fe20000704270 */
[----:B------:R-:W-:Y:S02]  /*7830*/  UP2UR UR28, UPR, URZ, 0x1 ;  /* 0x000000013f1c7883 */ /* 0x000fe40008000000 */
[----:B------:R-:W-:Y:S01]  /*7840*/  UISETP.GE.AND UP4, UPT, UR24, 0x1a, UPT ;  /* 0x0000001a1800788c */ /* 0x000fe2000bf86270 */
[C---:B------:R-:W-:Y:S01]  /*7850*/  ISETP.LT.OR P0, PT, R25.reuse, 0x1, P0 ;  /* 0x000000011900780c */ /* 0x040fe20000701670 */
[----:B------:R-:W-:Y:S02]  /*7860*/  UISETP.GE.AND UP3, UPT, UR24, 0x21, UPT ;  /* 0x000000211800788c */ /* 0x000fe4000bf66270 */
[----:B------:R-:W-:Y:S01]  /*7870*/  UISETP.GE.AND UP2, UPT, UR24, 0x22, UPT ;  /* 0x000000221800788c */ /* 0x000fe2000bf46270 */
[----:B-----5:R-:W-:Y:S01]  /*7880*/  FSEL R17, R0, -INF , !P0 ;  /* 0xff80000000117808 */ /* 0x020fe20004000000 */
[----:B------:R-:W-:Y:S01]  /*7890*/  UISETP.GE.AND UP1, UPT, UR24, 0x29, UPT ;  /* 0x000000291800788c */ /* 0x000fe2000bf26270 */
[----:B------:R-:W-:Y:S01]  /*78a0*/  PLOP3.LUT P0, PT, PT, PT, UP0, 0x40, 0x0 ;  /* 0x000000000000781c */ /* 0x000fe20003f0e808 */
[----:B------:R-:W-:Y:S01]  /*78b0*/  UISETP.GE.AND UP0, UPT, UR24, 0x9, UPT ;  /* 0x000000091800788c */ /* 0x000fe2000bf06270 */
[----:B------:R-:W1:Y:S01]  /*78c0*/  SHFL.IDX PT, R0, R23, 0x1, 0x1c1f ;  /* 0x003c1f0017007f89 */ /* 0x000e6200000e0000 */
[----:B------:R-:W-:Y:S01]  /*78d0*/  UP2UR UR30, UPR, URZ, 0x40 ;  /* 0x000000403f1e7883 */ /* 0x000fe20008000000 */
[----:B------:R-:W-:Y:S01]  /*78e0*/  ISETP.GT.AND P0, PT, R24, 0x1, P0 ;  /* 0x000000011800780c */ /* 0x000fe20000704270 */
[----:B------:R-:W-:Y:S03]  /*78f0*/  UP2UR UR27, UPR, URZ, 0x1 ;  /* 0x000000013f1b7883 */ /* 0x000fe60008000000 */
[C---:B------:R-:W-:Y:S04]  /*7900*/  ISETP.LT.OR P0, PT, R25.reuse, 0x2, P0 ;  /* 0x000000021900780c */ /* 0x040fe80000701670 */
[----:B------:R-:W-:Y:S02]  /*7910*/  FSEL R21, R2, -INF , !P0 ;  /* 0xff80000002157808 */ /* 0x000fe40004000000 */
[----:B------:R-:W-:Y:S01]  /*7920*/  PLOP3.LUT P0, PT, PT, PT, UP0, 0x40, 0x0 ;  /* 0x000000000000781c */ /* 0x000fe20003f0e808 */
[----:B------:R-:W-:Y:S03]  /*7930*/  UISETP.GE.AND UP0, UPT, UR24, 0xa, UPT ;  /* 0x0000000a1800788c */ /* 0x000fe6000bf06270 */
[----:B------:R-:W-:Y:S01]  /*7940*/  ISETP.GT.AND P0, PT, R24, 0x8, P0 ;  /* 0x000000081800780c */ /* 0x000fe20000704270 */
[----:B------:R-:W-:Y:S03]  /*7950*/  UP2UR UR26, UPR, URZ, 0x1 ;  /* 0x000000013f1a7883 */ /* 0x000fe60008000000 */
[----:B------:R-:W-:Y:S04]  /*7960*/  ISETP.LT.OR P0, PT, R25, 0x9, P0 ;  /* 0x000000091900780c */ /* 0x000fe80000701670 */
[----:B------:R-:W-:Y:S01]  /*7970*/  FSEL R8, R8, -INF , !P0 ;  /* 0xff80000008087808 */ /* 0x000fe20004000000 */
[--C-:B-1----:R-:W-:Y:S01]  /*7980*/  IMAD.IADD R15, R15, 0x1, R0.reuse ;  /* 0x000000010f0f7824 */ /* 0x102fe200078e0200 */
[----:B------:R-:W-:Y:S01]  /*7990*/  PLOP3.LUT P0, PT, PT, PT, UP0, 0x40, 0x0 ;  /* 0x000000000000781c */ /* 0x000fe20003f0e808 */
[----:B------:R-:W-:Y:S03]  /*79a0*/  UISETP.GE.AND UP0, UPT, UR24, 0x11, UPT ;  /* 0x000000111800788c */ /* 0x000fe6000bf06270 */
[C---:B------:R-:W-:Y:S01]  /*79b0*/  ISETP.GT.AND P0, PT, R24.reuse, 0x9, P0 ;  /* 0x000000091800780c */ /* 0x040fe20000704270 */
[----:B------:R-:W-:Y:S03]  /*79c0*/  UP2UR UR25, UPR, URZ, 0x1 ;  /* 0x000000013f197883 */ /* 0x000fe60008000000 */
[----:B------:R-:W-:Y:S04]  /*79d0*/  ISETP.LT.OR P0, PT, R25, 0xa, P0 ;  /* 0x0000000a1900780c */ /* 0x000fe80000701670 */
[----:B------:R-:W-:Y:S02]  /*79e0*/  FSEL R159, R159, -INF , !P0 ;  /* 0xff8000009f9f7808 */ /* 0x000fe40004000000 */
[----:B------:R-:W-:Y:S01]  /*79f0*/  PLOP3.LUT P0, PT, PT, PT, UP0, 0x40, 0x0 ;  /* 0x000000000000781c */ /* 0x000fe20003f0e808 */
[----:B------:R-:W-:Y:S03]  /*7a00*/  UISETP.GE.AND UP0, UPT, UR24, 0x2a, UPT ;  /* 0x0000002a1800788c */ /* 0x000fe6000bf06270 */
[C---:B------:R-:W-:Y:S04]  /*7a10*/  ISETP.GT.AND P0, PT, R24.reuse, 0x10, P0 ;  /* 0x000000101800780c */ /* 0x040fe80000704270 */
[----:B------:R-:W-:Y:S04]  /*7a20*/  ISETP.LT.OR P0, PT, R25, 0x11, P0 ;  /* 0x000000111900780c */ /* 0x000fe80000701670 */
[----:B------:R-:W-:Y:S02]  /*7a30*/  FSEL R20, R11, -INF , !P0 ;  /* 0xff8000000b147808 */ /* 0x000fe40004000000 */
[----:B------:R-:W-:Y:S01]  /*7a40*/  PLOP3.LUT P0, PT, PT, PT, UP6, 0x40, 0x0 ;  /* 0x000000000000781c */ /* 0x000fe20003f0e868 */
[----:B------:R-:W-:Y:S03]  /*7a50*/  UISETP.NE.AND UP6, UPT, UR12, URZ, UPT ;  /* 0x0000003f0c00728c */ /* 0x000fe6000bfc5270 */
[----:B------:R-:W-:Y:S04]  /*7a60*/  ISETP.GT.AND P0, PT, R24, 0x11, P0 ;  /* 0x000000111800780c */ /* 0x000fe80000704270 */
[C---:B------:R-:W-:Y:S04]  /*7a70*/  ISETP.LT.OR P0, PT, R25.reuse, 0x12, P0 ;  /* 0x000000121900780c */ /* 0x040fe80000701670 */
[----:B------:R-:W-:Y:S02]  /*7a80*/  FSEL R19, R12, -INF , !P0 ;  /* 0xff8000000c137808 */ /* 0x000fe40004000000 */
[----:B------:R-:W-:Y:S04]  /*7a90*/  PLOP3.LUT P0, PT, PT, PT, UP5, 0x40, 0x0 ;  /* 0x000000000000781c */ /* 0x000fe80003f0e858 */
[C---:B------:R-:W-:Y:S04]  /*7aa0*/  ISETP.GT.AND P0, PT, R24.reuse, 0x18, P0 ;  /* 0x000000181800780c */ /* 0x040fe80000704270 */
[----:B------:R-:W-:Y:S04]  /*7ab0*/  ISETP.LT.OR P0, PT, R25, 0x19, P0 ;  /* 0x000000191900780c */ /* 0x000fe80000701670 */
[----:B------:R-:W-:Y:S02]  /*7ac0*/  FSEL R18, R13, -INF , !P0 ;  /* 0xff8000000d127808 */ /* 0x000fe40004000000 */
[----:B------:R-:W-:Y:S04]  /*7ad0*/  PLOP3.LUT P0, PT, PT, PT, UP4, 0x40, 0x0 ;  /* 0x000000000000781c */ /* 0x000fe80003f0e848 */
        /* <DEDUP_REMOVED lines=17> */
[----:B------:R-:W-:Y:S04]  /*7bf0*/  ISETP.LT.OR P0, PT, R25, 0x2a, P0 ;  /* 0x0000002a1900780c */ /* 0x000fe80000701670 */
[----:B------:R-:W-:Y:S01]  /*7c00*/  FSEL R11, R16, -INF , !P0 ;  /* 0xff800000100b7808 */ /* 0x000fe20004000000 */
[----:B------:R-:W-:Y:S01]  /*7c10*/  IMAD.IADD R16, R22, 0x1, R0 ;  /* 0x0000000116107824 */ /* 0x000fe200078e0200 */
[----:B------:R-:W-:Y:S01]  /*7c20*/  PLOP3.LUT P0, PT, PT, PT, UP6, 0x40, 0x0 ;  /* 0x000000000000781c */ /* 0x000fe20003f0e868 */
[----:B------:R-:W-:Y:S11]  /*7c30*/  UISETP.NE.AND UP6, UPT, UR30, URZ, UPT ;  /* 0x0000003f1e00728c */ /* 0x000ff6000bfc5270 */
[----:B------:R-:W-:Y:S01]  /*7c40*/  @!UPT UIADD3 URZ, URZ, URZ, URZ ;  /* 0x0000003f3f3ff290 */ /* 0x000fe2000fffe03f */
        /* <DEDUP_REMOVED lines=9> */
[----:B------:R-:W-:Y:S05]  /*7ce0*/  IMAD.MOV.U32 R0, RZ, RZ, 0x1 ;  /* 0x00000001ff007424 */ /* 0x000fea00078e00ff */
[----:B------:R-:W-:Y:S11]  /*7cf0*/  ISETP.NE.AND P0, PT, R0, c[0x0][0x32c], PT ;  /* 0x0000cb0000007a0c */ /* 0x000ff60003f05270 */
[----:B------:R-:W-:Y:S02]  /*7d00*/  @!UPT UIADD3 URZ, URZ, URZ, URZ ;  /* 0x0000003f3f3ff290 */ /* 0x000fe4000fffe03f */
[----:B------:R-:W-:Y:S05]  /*7d10*/  @P0 IMAD.HI.U32 R0, R2, c[0x0][0x330], RZ ;  /* 0x0000cc0002000a27 */ /* 0x000fea00078e00ff */
[----:B------:R-:W-:Y:S04]  /*7d20*/  @P0 SHF.R.U32.HI R2, RZ, c[0x0][0x334], R0 ;  /* 0x0000cd00ff020a19 */ /* 0x000fe80000011600 */
[----:B------:R-:W-:Y:S01]  /*7d30*/  LOP3.LUT R2, RZ, R2, RZ, 0x33, !PT ;  /* 0x00000002ff027212 */ /* 0x000fe200078e33ff */
[----:B------:R-:W-:-:S05]  /*7d40*/  BRA `(.L_x_417) ;  /* 0x0000005000007947 */ /* 0x000fca0003800000 */
.L_x_416:
[----:B------:R-:W-:Y:S04]  /*7d50*/  MOV R0, 0x1 ;  /* 0x0000000100007802 */ /* 0x000fe80000000f00 */
[----:B------:R-:W-:Y:S11]  /*7d60*/  ISETP.NE.AND P0, PT, R0, c[0x0][0x32c], PT ;  /* 0x0000cb0000007a0c */ /* 0x000ff60003f05270 */
[----:B------:R-:W-:Y:S02]  /*7d70*/  @!UPT UIADD3 URZ, URZ, URZ, URZ ;  /* 0x0000003f3f3ff290 */ /* 0x000fe4000fffe03f */
[----:B------:R-:W-:Y:S05]  /*7d80*/  @P0 IMAD.HI.U32 R0, R2, c[0x0][0x330], RZ ;  /* 0x0000cc0002000a27 */ /* 0x000fea00078e00ff */
[----:B------:R-:W-:Y:S02]  /*7d90*/  @P0 SHF.R.U32.HI R2, RZ, c[0x0][0x334], R0 ;  /* 0x0000cd00ff020a19 */ /* 0x000fe40000011600 */
.L_x_417:
[----:B------:R-:W-:Y:S05]  /*7da0*/  BSYNC B0 ;  /* 0x0000000000007941 */ /* 0x000fea0003800000 */
.L_x_415:
[----:B------:R-:W-:Y:S05]  /*7db0*/  IADD3 R0, -R26, UR24, RZ ;  /* 0x000000181a007c10 */ /* 0x000fea000fffe1ff */
[----:B------:R-:W-:Y:S05]  /*7dc0*/  IMAD R0, R2, c[0x0][0x32c], R0 ;  /* 0x0000cb0002007a24 */ /* 0x000fea00078e0200 */
[----:B------:R-:W-:Y:S02]  /*7dd0*/  IMNMX R15, R15, R0, !PT ;  /* 0x000000000f0f7217 */ /* 0x000fe40007800200 */
[----:B------:R-:W-:Y:S04]  /*7de0*/  IADD3 R0, R0, c[0x0][0x32c], RZ ;  /* 0x0000cb0000007a10 */ /* 0x000fe80007ffe0ff */
[----:B------:R-:W-:Y:S02]  /*7df0*/  IMNMX R16, R16, R0, PT ;  /* 0x0000000010107217 */ /* 0x000fe40003800200 */
.L_x_414:
[----:B------:R-:W-:Y:S01]  /*7e00*/  FMNMX.FTZ R0, R17, R3, !PT ;  /* 0x0000000311007209 */ /* 0x000fe20007810000 */
[----:B------:R-:W-:Y:S01]  /*7e10*/  UP2UR UR24, UPR, URZ, 0x10 ;  /* 0x000000103f187883 */ /* 0x000fe20008000000 */
[----:B------:R-:W2:Y:S01]  /*7e20*/  LDL.LU R26, [R1+0x44] ;  /* 0x00004400011a7983 */ /* 0x000ea20000300800 */
[----:B------:R-:W-:Y:S01]  /*7e30*/  UISETP.NE.AND UP4, UPT, UR29, URZ, UPT ;  /* 0x0000003f1d00728c */ /* 0x000fe2000bf85270 */
[----:B------:R-:W-:Y:S01]  /*7e40*/  FMNMX.FTZ R0, R21, R0, !PT ;  /* 0x0000000015007209 */ /* 0x000fe20007810000 */
[----:B------:R-:W-:Y:S02]  /*7e50*/  UP2UR UR29, UPR, URZ, 0x8 ;  /* 0x000000083f1d7883 */ /* 0x000fe40008000000 */
        /* <DEDUP_REMOVED lines=20> */
[----:B-1----:R-:W-:Y:S04]  /*7fa0*/  FMNMX.FTZ R0, R0, R2, !PT ;  /* 0x0000000200007209 */ /* 0x002fe80007810000 */
[C---:B------:R-:W-:Y:S01]  /*7fb0*/  FSETP.NEU.FTZ.AND P0, PT, R0.reuse, -INF , PT ;  /* 0xff8000000000780b */ /* 0x040fe20003f1d000 */
[C---:B------:R-:W-:Y:S03]  /*7fc0*/  FMUL.FTZ R172, R0.reuse, c[0x0][0x2d0] ;  /* 0x0000b40000ac7a20 */ /* 0x040fe60000410000 */
[----:B------:R-:W-:Y:S02]  /*7fd0*/  FSEL R2, R0, RZ, P0 ;  /* 0x000000ff00027208 */ /* 0x000fe40000000000 */
[----:B------:R-:W-:Y:S02]  /*7fe0*/  FSEL R172, R172, RZ, P0 ;  /* 0x000000ffacac7208 */ /* 0x000fe40000000000 */
[----:B------:R-:W-:Y:S01]  /*7ff0*/  PLOP3.LUT P0, PT, PT, PT, UP4, 0x40, 0x0 ;  /* 0x000000000000781c */ /* 0x000fe20003f0e848 */
[----:B------:R-:W-:Y:S01]  /*8000*/  UISETP.NE.AND UP4, UPT, UR24, URZ, UPT ;  /* 0x0000003f1800728c */ /* 0x000fe2000bf85270 */
[----:B------:R-:W-:Y:S01]  /*8010*/  FADD.FTZ R2, -R2, R3 ;  /* 0x0000000302027221 */ /* 0x000fe20000010100 */
[----:B------:R-:W-:Y:S01]  /*8020*/  UIADD3 UR24, UR5, -0x1, URZ ;  /* 0xffffffff05187890 */ /* 0x000fe2000fffe03f */
[----:B------:R-:W-:Y:S01]  /*8030*/  ISETP.GT.AND P0, PT, R15, RZ, P0 ;  /* 0x000000ff0f00720c */ /* 0x000fe20000704270 */
[--C-:B------:R-:W-:Y:S02]  /*8040*/  FFMA.FTZ R23, R14, c[0x0][0x2d0], -R172.reuse ;  /* 0x0000b4000e177a23 */ /* 0x100fe400000108ac */
[--C-:B------:R-:W-:Y:S01]  /*8050*/  FFMA.FTZ R171, R20, c[0x0][0x2d0], -R172.reuse ;  /* 0x0000b40014ab7a23 */ /* 0x100fe200000108ac */
[----:B------:R-:W-:Y:S01]  /*8060*/  ISETP.LT.OR P0, PT, R16, 0x1, P0 ;  /* 0x000000011000780c */ /* 0x000fe20000701670 */
[--C-:B------:R-:W-:Y:S02]  /*8070*/  FFMA.FTZ R25, R19, c[0x0][0x2d0], -R172.reuse ;  /* 0x0000b40013197a23 */ /* 0x100fe400000108ac */
[--C-:B------:R-:W-:Y:S01]  /*8080*/  FFMA.FTZ R24, R18, c[0x0][0x2d0], -R172.reuse ;  /* 0x0000b40012187a23 */ /* 0x100fe200000108ac */
[----:B------:R-:W-:Y:S01]  /*8090*/  FSEL R14, R158, -INF , !P0 ;  /* 0xff8000009e0e7808 */ /* 0x000fe20004000000 */
[--C-:B------:R-:W-:Y:S01]  /*80a0*/  FFMA.FTZ R13, R21, c[0x0][0x2d0], -R172.reuse ;  /* 0x0000b400150d7a23 */ /* 0x100fe200000108ac */
[----:B------:R-:W-:Y:S01]  /*80b0*/  PLOP3.LUT P0, PT, PT, PT, UP3, 0x40, 0x0 ;  /* 0x000000000000781c */ /* 0x000fe20003f0e838 */
[--C-:B------:R-:W-:Y:S01]  /*80c0*/  FFMA.FTZ R17, R17, c[0x0][0x2d0], -R172.reuse ;  /* 0x0000b40011117a23 */ /* 0x100fe200000108ac */
[----:B------:R-:W-:Y:S01]  /*80d0*/  UISETP.NE.AND UP3, UPT, UR29, URZ, UPT ;  /* 0x0000003f1d00728c */ /* 0x000fe2000bf65270 */
[--C-:B------:R-:W-:Y:S01]  /*80e0*/  FFMA.FTZ R12, R8, c[0x0][0x2d0], -R172.reuse ;  /* 0x0000b400080c7a23 */ /* 0x100fe200000108ac */
[----:B------:R-:W-:Y:S01]  /*80f0*/  ISETP.GT.AND P0, PT, R15, 0x1, P0 ;  /* 0x000000010f00780c */ /* 0x000fe20000704270 */
[--C-:B------:R-:W-:Y:S01]  /*8100*/  FFMA.FTZ R8, R159, c[0x0][0x2d0], -R172.reuse ;  /* 0x0000b4009f087a23 */ /* 0x100fe200000108ac */
[----:B------:R-:W-:Y:S01]  /*8110*/  MUFU.EX2 R13, R13 ;  /* 0x0000000d000d7308 */ /* 0x000fe20000000800 */
[--C-:B------:R-:W-:Y:S01]  /*8120*/  FFMA.FTZ R175, R175, c[0x0][0x2d0], -R172.reuse ;  /* 0x0000b400afaf7a23 */ /* 0x100fe200000108ac */
[----:B------:R-:W-:Y:S01]  /*8130*/  ISETP.LT.OR P0, PT, R16, 0x2, P0 ;  /* 0x000000021000780c */ /* 0x000fe20000701670 */
[--C-:B------:R-:W-:Y:S02]  /*8140*/  FFMA.FTZ R174, R174, c[0x0][0x2d0], -R172.reuse ;  /* 0x0000b400aeae7a23 */ /* 0x100fe400000108ac */
[--C-:B------:R-:W-:Y:S02]  /*8150*/  FFMA.FTZ R173, R173, c[0x0][0x2d0], -R172.reuse ;  /* 0x0000b400adad7a23 */ /* 0x100fe400000108ac */
[----:B------:R-:W-:Y:S01]  /*8160*/  FFMA.FTZ R172, R11, c[0x0][0x2d0], -R172 ;  /* 0x0000b4000bac7a23 */ /* 0x000fe200000108ac */
[----:B------:R-:W-:Y:S01]  /*8170*/  FSEL R11, R157, -INF , !P0 ;  /* 0xff8000009d0b7808 */ /* 0x000fe20004000000 */
[----:B------:R-:W-:Y:S01]  /*8180*/  FMUL.FTZ R2, R2, c[0x0][0x2d0] ;  /* 0x0000b40002027a20 */ /* 0x000fe20000410000 */
[----:B------:R-:W-:Y:S01]  /*8190*/  PLOP3.LUT P0, PT, PT, PT, UP2, 0x40, 0x0 ;  /* 0x000000000000781c */ /* 0x000fe20003f0e828 */
[----:B------:R-:W-:Y:S01]  /*81a0*/  UISETP.NE.AND UP2, UPT, UR28, URZ, UPT ;  /* 0x0000003f1c00728c */ /* 0x000fe2000bf45270 */
[----:B------:R-:W1:Y:S02]  /*81b0*/  MUFU.EX2 R17, R17 ;  /* 0x0000001100117308 */ /* 0x000e640000000800 */
[C---:B------:R-:W-:Y:S04]  /*81c0*/  ISETP.GT.AND P0, PT, R15.reuse, 0x8, P0 ;  /* 0x000000080f00780c */ /* 0x040fe80000704270 */
[----:B------:R-:W-:Y:S04]  /*81d0*/  ISETP.LT.OR P0, PT, R16, 0x9, P0 ;  /* 0x000000091000780c */ /* 0x000fe80000701670 */
[----:B------:R-:W-:Y:S01]  /*81e0*/  FSEL R10, R10, -INF , !P0 ;  /* 0xff8000000a0a7808 */ /* 0x000fe20004000000 */
[----:B------:R-:W-:Y:S01]  /*81f0*/  MUFU.EX2 R12, R12 ;  /* 0x0000000c000c7308 */ /* 0x000fe20000000800 */
[----:B------:R-:W-:Y:S01]  /*8200*/  PLOP3.LUT P0, PT, PT, PT, UP1, 0x40, 0x0 ;  /* 0x000000000000781c */ /* 0x000fe20003f0e818 */
[----:B------:R-:W-:Y:S03]  /*8210*/  UISETP.NE.AND UP1, UPT, UR27, URZ, UPT ;  /* 0x0000003f1b00728c */ /* 0x000fe6000bf25270 */
[----:B------:R-:W-:Y:S04]  /*8220*/  ISETP.GT.AND P0, PT, R15, 0x9, P0 ;  /* 0x000000090f00780c */ /* 0x000fe80000704270 */
[C---:B------:R-:W-:Y:S01]  /*8230*/  ISETP.LT.OR P0, PT, R16.reuse, 0xa, P0 ;  /* 0x0000000a1000780c */ /* 0x040fe20000701670 */
[----:B------:R-:W3:Y:S03]  /*8240*/  MUFU.EX2 R8, R8 ;  /* 0x0000000800087308 */ /* 0x000ee60000000800 */
[----:B------:R-:W-:Y:S02]  /*8250*/  FSEL R169, R169, -INF , !P0 ;  /* 0xff800000a9a97808 */ /* 0x000fe40004000000 */
[----:B------:R-:W-:Y:S01]  /*8260*/  PLOP3.LUT P0, PT, PT, PT, UP0, 0x40, 0x0 ;  /* 0x000000000000781c */ /* 0x000fe20003f0e808 */
[----:B------:R-:W-:Y:S01]  /*8270*/  UISETP.NE.AND UP0, UPT, UR26, URZ, UPT ;  /* 0x0000003f1a00728c */ /* 0x000fe2000bf05270 */
[----:B-1----:R-:W-:Y:S02]  /*8280*/  F2FP.PACK_AB R168, R13, R17 ;  /* 0x000000110da8723e */ /* 0x002fe400000000ff */
[----:B------:R-:W-:Y:S01]  /*8290*/  ISETP.GT.AND P0, PT, R15, 0x10, P0 ;  /* 0x000000100f00780c */ /* 0x000fe20000704270 */
[----:B------:R-:W-:Y:S03]  /*82a0*/  MUFU.EX2 R172, R172 ;  /* 0x000000ac00ac7308 */ /* 0x000fe60000000800 */
[----:B------:R-:W-:Y:S04]  /*82b0*/  ISETP.LT.OR P0, PT, R16, 0x11, P0 ;  /* 0x000000111000780c */ /* 0x000fe80000701670 */
[----:B------:R-:W-:Y:S02]  /*82c0*/  FSEL R22, R9, -INF , !P0 ;  /* 0xff80000009167808 */ /* 0x000fe40004000000 */
[----:B------:R-:W-:Y:S01]  /*82d0*/  PLOP3.LUT P0, PT, PT, PT, UP6, 0x40, 0x0 ;  /* 0x000000000000781c */ /* 0x000fe20003f0e868 */
[----:B------:R-:W-:Y:S03]  /*82e0*/  MUFU.EX2 R175, R175 ;  /* 0x000000af00af7308 */ /* 0x000fe60000000800 */
[----:B------:R-:W-:Y:S02]  /*82f0*/  ISETP.GT.AND P0, PT, R15, 0x11, P0 ;  /* 0x000000110f00780c */ /* 0x000fe40000704270 */
[----:B---3--:R-:W-:Y:S02]  /*8300*/  F2FP.PACK_AB R170, R8, R12 ;  /* 0x0000000c08aa723e */ /* 0x008fe400000000ff */
[C---:B------:R-:W-:Y:S03]  /*8310*/  ISETP.LT.OR P0, PT, R16.reuse, 0x12, P0 ;  /* 0x000000121000780c */ /* 0x040fe60000701670 */
[----:B------:R-:W-:Y:S01]  /*8320*/  MUFU.EX2 R174, R174 ;  /* 0x000000ae00ae7308 */ /* 0x000fe20000000800 */
[----:B------:R-:W-:Y:S02]  /*8330*/  FSEL R179, R179, -INF , !P0 ;  /* 0xff800000b3b37808 */ /* 0x000fe40004000000 */
[----:B------:R-:W-:Y:S04]  /*8340*/  PLOP3.LUT P0, PT, PT, PT, UP5, 0x40, 0x0 ;  /* 0x000000000000781c */ /* 0x000fe80003f0e858 */
[C---:B------:R-:W-:Y:S03]  /*8350*/  ISETP.GT.AND P0, PT, R15.reuse, 0x18, P0 ;  /* 0x000000180f00780c */ /* 0x040fe60000704270 */
[----:B------:R-:W-:Y:S01]  /*8360*/  MUFU.EX2 R173, R173 ;  /* 0x000000ad00ad7308 */ /* 0x000fe20000000800 */
[----:B------:R-:W-:Y:S04]  /*8370*/  ISETP.LT.OR P0, PT, R16, 0x19, P0 ;  /* 0x000000191000780c */ /* 0x000fe80000701670 */
        /* <DEDUP_REMOVED lines=17> */
[----:B------:R-:W-:Y:S01]  /*8490*/  PLOP3.LUT P0, PT, PT, PT, UP0, 0x40, 0x0 ;  /* 0x000000000000781c */ /* 0x000fe20003f0e808 */
[----:B------:R-:W-:Y:S03]  /*84a0*/  UISETP.GT.AND UP0, UPT, UR5, UR4, UPT ;  /* 0x000000040500728c */ /* 0x000fe6000bf04270 */
[----:B------:R-:W-:Y:S01]  /*84b0*/  ISETP.GT.AND P0, PT, R15, 0x29, P0 ;  /* 0x000000290f00780c */ /* 0x000fe20000704270 */
[----:B------:R-:W-:Y:S03]  /*84c0*/  UMOV UR5, UR24 ;  /* 0x0000001800057c82 */ /* 0x000fe60008000000 */
[----:B------:R-:W-:Y:S04]  /*84d0*/  ISETP.LT.OR P0, PT, R16, 0x2a, P0 ;  /* 0x0000002a1000780c */ /* 0x000fe80000701670 */
[----:B------:R-:W-:Y:S02]  /*84e0*/  FSEL R3, R6, -INF , !P0 ;  /* 0xff80000006037808 */ /* 0x000fe40004000000 */
[----:B------:R-:W1:Y:S02]  /*84f0*/  MUFU.EX2 R6, R2 ;  /* 0x0000000200067308 */ /* 0x000e640000000800 */
[----:B-1----:R-:W-:Y:S01]  /*8500*/  FMUL.FTZ R20, R6, R148 ;  /* 0x0000009406147220 */ /* 0x002fe20000410000 */
[----:B------:R-:W-:Y:S01]  /*8510*/  FMNMX.FTZ R2, R14, R156, !PT ;  /* 0x0000009c0e027209 */ /* 0x000fe20007810000 */
[----:B------:R-:W3:Y:S01]  /*8520*/  LDL.LU R148, [R1+0x40] ;  /* 0x0000400001947983 */ /* 0x000ee20000300800 */
[C---:B--2---:R-:W-:Y:S02]  /*8530*/  FFMA.FTZ R5, R6.reuse, R26, R17 ;  /* 0x0000001a06057223 */ /* 0x044fe40000010011 */
[----:B------:R-:W-:Y:S01]  /*8540*/  FMNMX.FTZ R2, R11, R2, !PT ;  /* 0x000000020b027209 */ /* 0x000fe20007810000 */
[----:B------:R-:W-:Y:S01]  /*8550*/  FMUL.FTZ R9, R6, R137 ;  /* 0x0000008906097220 */ /* 0x000fe20000410000 */
[----:B------:R-:W-:Y:S01]  /*8560*/  MOV R137, R22 ;  /* 0x0000001600897202 */ /* 0x000fe20000000f00 */
[----:B------:R-:W-:Y:S01]  /*8570*/  FADD.FTZ R5, R13, R5 ;  /* 0x000000050d057221 */ /* 0x000fe20000010000 */
[----:B------:R-:W-:Y:S01]  /*8580*/  FMNMX.FTZ R2, R10, R2, !PT ;  /* 0x000000020a027209 */ /* 0x000fe20007810000 */
[----:B------:R-:W-:Y:S02]  /*8590*/  FMUL.FTZ R13, R6, R141 ;  /* 0x0000008d060d7220 */ /* 0x000fe40000410000 */
[----:B------:R-:W-:Y:S01]  /*85a0*/  FADD.FTZ R5, R12, R5 ;  /* 0x000000050c057221 */ /* 0x000fe20000010000 */
[----:B------:R-:W-:Y:S01]  /*85b0*/  FMNMX.FTZ R2, R169, R2, !PT ;  /* 0x00000002a9027209 */ /* 0x000fe20007810000 */
[----:B------:R-:W-:Y:S01]  /*85c0*/  FMUL.FTZ R12, R6, R140 ;  /* 0x0000008c060c7220 */ /* 0x000fe20000410000 */
[----:B------:R-:W-:Y:S01]  /*85d0*/  MOV R140, R24 ;  /* 0x00000018008c7202 */ /* 0x000fe20000000f00 */
[----:B------:R-:W-:Y:S01]  /*85e0*/  FADD.FTZ R177, R8, R5 ;  /* 0x0000000508b17221 */ /* 0x000fe20000010000 */
[----:B------:R-:W-:Y:S01]  /*85f0*/  FMNMX.FTZ R2, R22, R2, !PT ;  /* 0x0000000216027209 */ /* 0x000fe20007810000 */
[C---:B------:R-:W-:Y:S02]  /*8600*/  FMUL.FTZ R8, R6.reuse, R136 ;  /* 0x0000008806087220 */ /* 0x040fe40000410000 */
[C---:B------:R-:W-:Y:S01]  /*8610*/  FMUL.FTZ R5, R6.reuse, R133 ;  /* 0x0000008506057220 */ /* 0x040fe20000410000 */
[----:B------:R-:W-:Y:S01]  /*8620*/  FMNMX.FTZ R2, R179, R2, !PT ;  /* 0x00000002b3027209 */ /* 0x000fe20007810000 */
[C---:B------:R-:W-:Y:S01]  /*8630*/  FMUL.FTZ R16, R6.reuse, R144 ;  /* 0x0000009006107220 */ /* 0x040fe20000410000 */
[----:B------:R-:W-:Y:S01]  /*8640*/  MOV R133, R25 ;  /* 0x0000001900857202 */ /* 0x000fe20000000f00 */
[----:B------:R-:W-:Y:S01]  /*8650*/  FMUL.FTZ R25, R6, R153 ;  /* 0x0000009906197220 */ /* 0x000fe20000410000 */
[----:B------:R-:W-:Y:S01]  /*8660*/  FMNMX.FTZ R2, R178, R2, !PT ;  /* 0x00000002b2027209 */ /* 0x000fe20007810000 */
[C---:B------:R-:W-:Y:S01]  /*8670*/  FMUL.FTZ R17, R6.reuse, R145 ;  /* 0x0000009106117220 */ /* 0x040fe20000410000 */
[----:B------:R-:W-:Y:S01]  /*8680*/  MOV R145, R23 ;  /* 0x0000001700917202 */ /* 0x000fe20000000f00 */
[----:B------:R-:W-:Y:S01]  /*8690*/  FMUL.FTZ R21, R6, R149 ;  /* 0x0000009506157220 */ /* 0x000fe20000410000 */
[----:B------:R-:W-:Y:S01]  /*86a0*/  FMNMX.FTZ R2, R176, R2, !PT ;  /* 0x00000002b0027209 */ /* 0x000fe20007810000 */
[C---:B------:R-:W-:Y:S01]  /*86b0*/  FMUL.FTZ R24, R6.reuse, R152 ;  /* 0x0000009806187220 */ /* 0x040fe20000410000 */
[----:B------:R-:W-:Y:S01]  /*86c0*/  MOV R149, R133 ;  /* 0x0000008500957202 */ /* 0x000fe20000000f00 */
[C---:B------:R-:W-:Y:S01]  /*86d0*/  FMUL.FTZ R28, R6.reuse, R28 ;  /* 0x0000001c061c7220 */ /* 0x040fe20000410000 */
[----:B------:R-:W-:Y:S01]  /*86e0*/  FMNMX.FTZ R2, R159, R2, !PT ;  /* 0x000000029f027209 */ /* 0x000fe20007810000 */
[C---:B------:R-:W-:Y:S01]  /*86f0*/  FMUL.FTZ R29, R6.reuse, R29 ;  /* 0x0000001d061d7220 */ /* 0x040fe20000410000 */
[----:B------:R-:W-:Y:S01]  /*8700*/  MOV R152, R171 ;  /* 0x000000ab00987202 */ /* 0x000fe20000000f00 */
[----:B------:R-:W-:Y:S01]  /*8710*/  FMUL.FTZ R32, R6, R32 ;  /* 0x0000002006207220 */ /* 0x000fe20000410000 */
[----:B------:R-:W-:Y:S01]  /*8720*/  FMNMX.FTZ R2, R158, R2, !PT ;  /* 0x000000029e027209 */ /* 0x000fe20007810000 */
[C---:B------:R-:W-:Y:S02]  /*8730*/  FMUL.FTZ R33, R6.reuse, R33 ;  /* 0x0000002106217220 */ /* 0x040fe40000410000 */
[C---:B------:R-:W-:Y:S01]  /*8740*/  FMUL.FTZ R36, R6.reuse, R36 ;  /* 0x0000002406247220 */ /* 0x040fe20000410000 */
[----:B------:R-:W-:Y:S01]  /*8750*/  FMNMX.FTZ R2, R157, R2, !PT ;  /* 0x000000029d027209 */ /* 0x000fe20007810000 */
[C---:B------:R-:W-:Y:S02]  /*8760*/  FMUL.FTZ R37, R6.reuse, R37 ;  /* 0x0000002506257220 */ /* 0x040fe40000410000 */
[C---:B------:R-:W-:Y:S01]  /*8770*/  FMUL.FTZ R40, R6.reuse, R40 ;  /* 0x0000002806287220 */ /* 0x040fe20000410000 */
[----:B------:R-:W-:Y:S01]  /*8780*/  FMNMX.FTZ R2, R3, R2, !PT ;  /* 0x0000000203027209 */ /* 0x000fe20007810000 */
[C---:B------:R-:W-:Y:S02]  /*8790*/  FMUL.FTZ R41, R6.reuse, R41 ;  /* 0x0000002906297220 */ /* 0x040fe40000410000 */
[C---:B------:R-:W-:Y:S02]  /*87a0*/  FMUL.FTZ R44, R6.reuse, R44 ;  /* 0x0000002c062c7220 */ /* 0x040fe40000410000 */
[----:B------:R-:W1:Y:S01]  /*87b0*/  SHFL.BFLY PT, R4, R2, 0x2, 0x1f ;  /* 0x0c401f0002047f89 */ /* 0x000e6200000e0000 */
        /* <DEDUP_REMOVED lines=11> */
[----:B------:R-:W-:Y:S01]  /*8870*/  FMUL.FTZ R68, R6, R68 ;  /* 0x0000004406447220 */ /* 0x000fe20000410000 */
[----:B-1----:R-:W-:Y:S01]  /*8880*/  FMNMX.FTZ R4, R2, R4, !PT ;  /* 0x0000000402047209 */ /* 0x002fe20007810000 */
        /* <DEDUP_REMOVED lines=17> */
[----:B------:R-:W-:Y:S01]  /*89a0*/  FMUL.FTZ R97, R6, R97 ;  /* 0x0000006106617220 */ /* 0x000fe20000410000 */
[----:B------:R-:W-:Y:S01]  /*89b0*/  FSETP.NEU.FTZ.AND P0, PT, R2, -INF , PT ;  /* 0xff8000000200780b */ /* 0x000fe20003f1d000 */
[C---:B------:R-:W-:Y:S02]  /*89c0*/  FMUL.FTZ R100, R6.reuse, R100 ;  /* 0x0000006406647220 */ /* 0x040fe40000410000 */
[----:B------:R-:W-:Y:S01]  /*89d0*/  FMUL.FTZ R101, R6, R101 ;  /* 0x0000006506657220 */ /* 0x000fe20000410000 */
[----:B------:R-:W-:Y:S01]  /*89e0*/  FSEL R7, R2, RZ, P0 ;  /* 0x000000ff02077208 */ /* 0x000fe20000000000 */
[C---:B------:R-:W-:Y:S02]  /*89f0*/  FMUL.FTZ R104, R6.reuse, R104 ;  /* 0x0000006806687220 */ /* 0x040fe40000410000 */
[----:B------:R-:W-:Y:S02]  /*8a00*/  FMUL.FTZ R105, R6, R105 ;  /* 0x0000006906697220 */ /* 0x000fe40000410000 */
[----:B------:R-:W-:Y:S02]  /*8a10*/  FADD.FTZ R7, -R7, R156 ;  /* 0x0000009c07077221 */ /* 0x000fe40000010100 */
[----:B------:R-:W-:Y:S02]  /*8a20*/  FMUL.FTZ R156, R2, c[0x0][0x2d0] ;  /* 0x0000b400029c7a20 */ /* 0x000fe40000410000 */
[----:B------:R-:W-:Y:S02]  /*8a30*/  FMUL.FTZ R7, R7, c[0x0][0x2d0] ;  /* 0x0000b40007077a20 */ /* 0x000fe40000410000 */
[----:B------:R-:W-:Y:S01]  /*8a40*/  FMUL.FTZ R108, R6, R108 ;  /* 0x0000006c066c7220 */ /* 0x000fe20000410000 */
[----:B------:R-:W-:Y:S01]  /*8a50*/  FSEL R156, R156, RZ, P0 ;  /* 0x000000ff9c9c7208 */ /* 0x000fe20000000000 */
[----:B------:R-:W1:Y:S01]  /*8a60*/  MUFU.EX2 R132, R7 ;  /* 0x0000000700847308 */ /* 0x000e620000000800 */
[C---:B------:R-:W-:Y:S01]  /*8a70*/  FMUL.FTZ R109, R6.reuse, R109 ;  /* 0x0000006d066d7220 */ /* 0x040fe20000410000 */
[----:B------:R-:W-:Y:S01]  /*8a80*/  PLOP3.LUT P0, PT, PT, PT, UP0, 0x80, 0x0 ;  /* 0x000000000000781c */ /* 0x000fe20003f0f008 */
[----:B------:R-:W-:Y:S02]  /*8a90*/  FMUL.FTZ R112, R6, R112 ;  /* 0x0000007006707220 */ /* 0x000fe40000410000 */
[--C-:B------:R-:W-:Y:S02]  /*8aa0*/  FFMA.FTZ R136, R14, c[0x0][0x2d0], -R156.reuse ;  /* 0x0000b4000e887a23 */ /* 0x100fe4000001089c */
[C---:B------:R-:W-:Y:S02]  /*8ab0*/  FMUL.FTZ R113, R6.reuse, R113 ;  /* 0x0000007106717220 */ /* 0x040fe40000410000 */
[C---:B------:R-:W-:Y:S02]  /*8ac0*/  FMUL.FTZ R116, R6.reuse, R116 ;  /* 0x0000007406747220 */ /* 0x040fe40000410000 */
[----:B------:R-:W-:Y:S01]  /*8ad0*/  MUFU.EX2 R136, R136 ;  /* 0x0000008800887308 */ /* 0x000fe20000000800 */
[C---:B------:R-:W-:Y:S02]  /*8ae0*/  FMUL.FTZ R117, R6.reuse, R117 ;  /* 0x0000007506757220 */ /* 0x040fe40000410000 */
[C---:B------:R-:W-:Y:S02]  /*8af0*/  FMUL.FTZ R120, R6.reuse, R120 ;  /* 0x0000007806787220 */ /* 0x040fe40000410000 */
[C---:B------:R-:W-:Y:S02]  /*8b00*/  FMUL.FTZ R121, R6.reuse, R121 ;  /* 0x0000007906797220 */ /* 0x040fe40000410000 */
[C---:B------:R-:W-:Y:S02]  /*8b10*/  FMUL.FTZ R124, R6.reuse, R124 ;  /* 0x0000007c067c7220 */ /* 0x040fe40000410000 */
[----:B------:R-:W-:Y:S02]  /*8b20*/  FMUL.FTZ R125, R6, R125 ;  /* 0x0000007d067d7220 */ /* 0x000fe40000410000 */
[--C-:B------:R-:W-:Y:S02]  /*8b30*/  FFMA.FTZ R144, R11, c[0x0][0x2d0], -R156.reuse ;  /* 0x0000b4000b907a23 */ /* 0x100fe4000001089c */
[C---:B-1----:R-:W-:Y:S02]  /*8b40*/  FMUL.FTZ R7, R132.reuse, R135 ;  /* 0x0000008784077220 */ /* 0x042fe40000410000 */
        /* <DEDUP_REMOVED lines=14> */
[----:B------:R1:W2:Y:S01]  /*8c30*/  MUFU.EX2 R150, R152 ;  /* 0x0000009800967308 */ /* 0x0002a20000000800 */
        /* <DEDUP_REMOVED lines=11> */
[C---:B------:R-:W-:Y:S01]  /*8cf0*/  FMUL.FTZ R58, R132.reuse, R58 ;  /* 0x0000003a843a7220 */ /* 0x040fe20000410000 */
[----:B-1----:R-:W-:Y:S01]  /*8d00*/  LDSM.16.MT88.4 R152, [R249+0x1100] ;  /* 0x00110000f998783b */ /* 0x002fe20000004200 */
        /* <DEDUP_REMOVED lines=36> */
[----:B------:R-:W-:Y:S02]  /*8f50*/  FMUL.FTZ R131, R132, R131 ;  /* 0x0000008384837220 */ /* 0x000fe40000410000 */
[C---:B------:R-:W-:Y:S02]  /*8f60*/  FMUL.FTZ R128, R6.reuse, R128 ;  /* 0x0000008006807220 */ /* 0x040fe40000410000 */
[----:B------:R-:W-:Y:S02]  /*8f70*/  FMUL.FTZ R129, R6, R129 ;  /* 0x0000008106817220 */ /* 0x000fe40000410000 */
[----:B------:R-:W-:Y:S02]  /*8f80*/  FMUL.FTZ R6, R132, R134 ;  /* 0x0000008684067220 */ /* 0x000fe40000410000 */
[--C-:B------:R-:W-:Y:S02]  /*8f90*/  FFMA.FTZ R141, R10, c[0x0][0x2d0], -R156.reuse ;  /* 0x0000b4000a8d7a23 */ /* 0x100fe4000001089c */
[----:B------:R-:W-:Y:S02]  /*8fa0*/  FMUL.FTZ R10, R132, R138 ;  /* 0x0000008a840a7220 */ /* 0x000fe40000410000 */
[--C-:B------:R-:W-:Y:S02]  /*8fb0*/  FFMA.FTZ R147, R179, c[0x0][0x2d0], -R156.reuse ;  /* 0x0000b400b3937a23 */ /* 0x100fe4000001089c */
[----:B------:R-:W1:Y:S01]  /*8fc0*/  MUFU.EX2 R141, R141 ;  /* 0x0000008d008d7308 */ /* 0x000e620000000800 */
[----:B------:R-:W-:Y:S02]  /*8fd0*/  FFMA.FTZ R149, R178, c[0x0][0x2d0], -R156 ;  /* 0x0000b400b2957a23 */ /* 0x000fe4000001089c */
[----:B--2---:R-:W-:Y:S07]  /*8fe0*/  FADD.FTZ R177, R150, R177 ;  /* 0x000000b196b17221 */ /* 0x004fee0000010000 */
[----:B------:R-:W-:Y:S01]  /*8ff0*/  MUFU.EX2 R147, R147 ;  /* 0x0000009300937308 */ /* 0x000fe20000000800 */
[----:B---3--:R-:W-:Y:S01]  /*9000*/  FFMA.FTZ R142, R132, R148, R136 ;  /* 0x00000094848e7223 */ /* 0x008fe20000010088 */
[----:B------:R-:W-:Y:S01]  /*9010*/  MOV R148, R145 ;  /* 0x0000009100947202 */ /* 0x000fe20000000f00 */
[----:B------:R-:W2:Y:S01]  /*9020*/  LDSM.16.MT88.4 R132, [R252+0x100] ;  /* 0x00010000fc84783b */ /* 0x000ea20000004200 */
[----:B------:R-:W-:Y:S01]  /*9030*/  MOV R145, R140 ;  /* 0x0000008c00917202 */ /* 0x000fe20000000f00 */
[----:B------:R-:W-:Y:S01]  /*9040*/  FFMA.FTZ R140, R169, c[0x0][0x2d0], -R156 ;  /* 0x0000b400a98c7a23 */ /* 0x000fe2000001089c */
[C---:B------:R-:W-:Y:S04]  /*9050*/  F2FP.PACK_AB R169, R144.reuse, R136 ;  /* 0x0000008890a9723e */ /* 0x040fe800000000ff */
[----:B------:R3:W-:Y:S01]  /*9060*/  MUFU.EX2 R146, R148 ;  /* 0x0000009400927308 */ /* 0x0007e20000000800 */
[----:B------:R-:W-:Y:S02]  /*9070*/  FADD.FTZ R142, R144, R142 ;  /* 0x0000008e908e7221 */ /* 0x000fe40000010000 */
[----:B------:R-:W-:Y:S02]  /*9080*/  FADD.FTZ R144, R143, R177 ;  /* 0x000000b18f907221 */ /* 0x000fe40000010000 */
[----:B-1----:R-:W-:Y:S05]  /*9090*/  FADD.FTZ R142, R141, R142 ;  /* 0x0000008e8d8e7221 */ /* 0x002fea0000010000 */
[----:B------:R-:W1:Y:S10]  /*90a0*/  MUFU.EX2 R140, R140 ;  /* 0x0000008c008c7308 */ /* 0x000e740000000800 */
[----:B------:R-:W4:Y:S01]  /*90b0*/  MUFU.EX2 R145, R145 ;  /* 0x0000009100917308 */ /* 0x000f220000000800 */
[----:B---3--:R-:W-:Y:S02]  /*90c0*/  FFMA.FTZ R148, R137, c[0x0][0x2d0], -R156 ;  /* 0x0000b40089947a23 */ /* 0x008fe4000001089c */
[----:B------:R-:W-:Y:S07]  /*90d0*/  LDSM.16.MT88.4 R136, [R252+0x900] ;  /* 0x00090000fc88783b */ /* 0x000fee0000004200 */
[----:B------:R-:W3:Y:S01]  /*90e0*/  MUFU.EX2 R148, R148 ;  /* 0x0000009400947308 */ /* 0x000ee20000000800 */
[C---:B-1----:R-:W-:Y:S09]  /*90f0*/  F2FP.PACK_AB R171, R140.reuse, R141 ;  /* 0x0000008d8cab723e */ /* 0x042ff200000000ff */
[----:B------:R-:W1:Y:S01]  /*9100*/  MUFU.EX2 R149, R149 ;  /* 0x0000009500957308 */ /* 0x000e620000000800 */
[C---:B--2---:R-:W-:Y:S05]  /*9110*/  HMMA.16816.F32 R4, R168.reuse, R132, R4 ;  /* 0x00000084a804723c */ /* 0x044fea0000001804 */
[----:B----4-:R-:W-:Y:S03]  /*9120*/  FADD.FTZ R144, R145, R144 ;  /* 0x0000009091907221 */ /* 0x010fe60000010000 */
[C---:B------:R-:W-:Y:S01]  /*9130*/  HMMA.16816.F32 R8, R168.reuse, R134, R8 ;  /* 0x00000086a808723c */ /* 0x040fe20000001808 */
[----:B------:R-:W2:Y:S07]  /*9140*/  LDSM.16.MT88.4 R132, [R250+0x100] ;  /* 0x00010000fa84783b */ /* 0x000eae0000004200 */
[C---:B--2---:R-:W-:Y:S08]  /*9150*/  HMMA.16816.F32 R12, R168.reuse, R132, R12 ;  /* 0x00000084a80c723c */ /* 0x044ff0000000180c */
        /* <DEDUP_REMOVED lines=41> */
[C---:B--2---:R-:W-:Y:S07]  /*93f0*/  HMMA.16816.F32 R124, R168.reuse, R132, R124 ;  /* 0x00000084a87c723c */ /* 0x044fee000000187c */
[----:B------:R-:W-:Y:S01]  /*9400*/  F2FP.PACK_AB R132, R143, R150 ;  /* 0x000000968f84723e */ /* 0x000fe200000000ff */
[----:B------:R-:W-:Y:S04]  /*9410*/  HMMA.16816.F32 R128, R168, R134, R128 ;  /* 0x00000086a880723c */ /* 0x000fe80000001880 */
[----:B---3--:R-:W-:Y:S01]  /*9420*/  F2FP.PACK_AB R133, R147, R148 ;  /* 0x000000949385723e */ /* 0x008fe200000000ff */
[----:B------:R-:W-:Y:S02]  /*9430*/  FADD.FTZ R150, R140, R142 ;  /* 0x0000008e8c967221 */ /* 0x000fe40000010000 */
[----:B------:R-:W-:Y:S01]  /*9440*/  FFMA.FTZ R168, R176, c[0x0][0x2d0], -R156 ;  /* 0x0000b400b0a87a23 */ /* 0x000fe2000001089c */
[C---:B------:R-:W-:Y:S01]  /*9450*/  F2FP.PACK_AB R134, R146.reuse, R145 ;  /* 0x000000919286723e */ /* 0x040fe200000000ff */
[----:B------:R-:W-:Y:S03]  /*9460*/  LDSM.16.MT88.4 R140, [R248+0x5100] ;  /* 0x00510000f88c783b */ /* 0x000fe60000004200 */
[----:B------:R-:W-:Y:S01]  /*9470*/  FADD.FTZ R176, R146, R144 ;  /* 0x0000009092b07221 */ /* 0x000fe20000010000 */
[----:B------:R-:W2:Y:S01]  /*9480*/  MUFU.EX2 R168, R168 ;  /* 0x000000a800a87308 */ /* 0x000ea20000000800 */
[----:B------:R-:W-:Y:S02]  /*9490*/  FADD.FTZ R148, R148, R150 ;  /* 0x0000009694947221 */ /* 0x000fe40000010000 */
[----:B------:R-:W-:Y:S02]  /*94a0*/  FFMA.FTZ R169, R159, c[0x0][0x2d0], -R156 ;  /* 0x0000b4009fa97a23 */ /* 0x000fe4000001089c */
[----:B------:R-:W-:Y:S02]  /*94b0*/  FADD.FTZ R148, R147, R148 ;  /* 0x0000009493947221 */ /* 0x000fe40000010000 */
[----:B------:R-:W-:Y:S01]  /*94c0*/  LDSM.16.MT88.4 R144, [R250+0x1100] ;  /* 0x00110000fa90783b */ /* 0x000fe20000004200 */
[--C-:B------:R-:W-:Y:S01]  /*94d0*/  FFMA.FTZ R170, R158, c[0x0][0x2d0], -R156.reuse ;  /* 0x0000b4009eaa7a23 */ /* 0x100fe2000001089c */
[----:B------:R-:W-:Y:S01]  /*94e0*/  F2FP.PACK_AB R158, R172, R173 ;  /* 0x000000adac9e723e */ /* 0x000fe200000000ff */
[--C-:B------:R-:W-:Y:S01]  /*94f0*/  FFMA.FTZ R171, R157, c[0x0][0x2d0], -R156.reuse ;  /* 0x0000b4009dab7a23 */ /* 0x100fe2000001089c */
[----:B------:R-:W3:Y:S01]  /*9500*/  MUFU.EX2 R169, R169 ;  /* 0x000000a900a97308 */ /* 0x000ee20000000800 */
[----:B------:R-:W-:Y:S02]  /*9510*/  FFMA.FTZ R156, R3, c[0x0][0x2d0], -R156 ;  /* 0x0000b400039c7a23 */ /* 0x000fe4000001089c */
[----:B-1----:R-:W-:Y:S02]  /*9520*/  FADD.FTZ R177, R149, R148 ;  /* 0x0000009495b17221 */ /* 0x002fe40000010000 */
[----:B------:R-:W-:Y:S04]  /*9530*/  FADD.FTZ R176, R175, R176 ;  /* 0x000000b0afb07221 */ /* 0x000fe80000010000 */
[----:B------:R-:W-:Y:S01]  /*9540*/  FADD.FTZ R176, R174, R176 ;  /* 0x000000b0aeb07221 */ /* 0x000fe20000010000 */
[----:B------:R1:W-:Y:S01]  /*9550*/  MUFU.EX2 R3, R156 ;  /* 0x0000009c00037308 */ /* 0x0003e20000000800 */
[C---:B--2---:R-:W-:Y:S02]  /*9560*/  F2FP.PACK_AB R135, R168.reuse, R149 ;  /* 0x00000095a887723e */ /* 0x044fe400000000ff */
[----:B------:R-:W-:Y:S02]  /*9570*/  FADD.FTZ R173, R173, R176 ;  /* 0x000000b0adad7221 */ /* 0x000fe40000010000 */
[----:B------:R-:W-:Y:S03]  /*9580*/  FADD.FTZ R177, R168, R177 ;  /* 0x000000b1a8b17221 */ /* 0x000fe60000010000 */
[C---:B------:R-:W-:Y:S02]  /*9590*/  HMMA.16816.F32 R4, R132.reuse, R136, R4 ;  /* 0x000000888404723c */ /* 0x040fe40000001804 */
[----:B------:R-:W2:Y:S03]  /*95a0*/  MUFU.EX2 R170, R170 ;  /* 0x000000aa00aa7308 */ /* 0x000ea60000000800 */
[----:B---3--:R-:W-:Y:S03]  /*95b0*/  FADD.FTZ R177, R169, R177 ;  /* 0x000000b1a9b17221 */ /* 0x008fe60000010000 */
[C---:B------:R-:W-:Y:S01]  /*95c0*/  HMMA.16816.F32 R8, R132.reuse, R138, R8 ;  /* 0x0000008a8408723c */ /* 0x040fe20000001808 */
[----:B------:R-:W3:Y:S03]  /*95d0*/  LDSM.16.MT88.4 R136, [R250+0x900] ;  /* 0x00090000fa88783b */ /* 0x000ee60000004200 */
[----:B------:R-:W4:Y:S01]  /*95e0*/  MUFU.EX2 R171, R171 ;  /* 0x000000ab00ab7308 */ /* 0x000f220000000800 */
[----:B-1----:R-:W-:Y:S02]  /*95f0*/  F2FP.PACK_AB R156, R174, R175 ;  /* 0x000000afae9c723e */ /* 0x002fe400000000ff */
[C---:B--2---:R-:W-:Y:S01]  /*9600*/  F2FP.PACK_AB R157, R170.reuse, R169 ;  /* 0x000000a9aa9d723e */ /* 0x044fe200000000ff */
[----:B------:R-:W-:Y:S01]  /*9610*/  FADD.FTZ R170, R170, R177 ;  /* 0x000000b1aaaa7221 */ /* 0x000fe20000010000 */
[----:B----4-:R-:W-:Y:S03]  /*9620*/  F2FP.PACK_AB R159, R3, R171 ;  /* 0x000000ab039f723e */ /* 0x010fe600000000ff */
[----:B------:R-:W-:Y:S01]  /*9630*/  FADD.FTZ R170, R171, R170 ;  /* 0x000000aaabaa7221 */ /* 0x000fe20000010000 */
[C---:B---3--:R-:W-:Y:S08]  /*9640*/  HMMA.16816.F32 R12, R132.reuse, R136, R12 ;  /* 0x00000088840c723c */ /* 0x048ff0000000180c */
        /* <DEDUP_REMOVED lines=41> */
[C---:B------:R-:W-:Y:S08]  /*98e0*/  HMMA.16816.F32 R124, R132.reuse, R140, R124 ;  /* 0x0000008c847c723c */ /* 0x040ff0000000187c */
[----:B------:R-:W-:Y:S08]  /*98f0*/  HMMA.16816.F32 R128, R132, R142, R128 ;  /* 0x0000008e8480723c */ /* 0x000ff00000001880 */
[C---:B-1----:R-:W-:Y:S01]  /*9900*/  HMMA.16816.F32 R132, R156.reuse, R136, R4 ;  /* 0x000000889c84723c */ /* 0x042fe20000001804 */
[----:B------:R-:W1:Y:S07]  /*9910*/  LDSM.16.MT88.4 R4, [R248+0x1100] ;  /* 0x00110000f804783b */ /* 0x000e6e0000004200 */
[C---:B------:R-:W-:Y:S01]  /*9920*/  HMMA.16816.F32 R136, R156.reuse, R138, R8 ;  /* 0x0000008a9c88723c */ /* 0x040fe20000001808 */
[----:B------:R-:W2:Y:S07]  /*9930*/  LDSM.16.MT88.4 R8, [R252+0x2900] ;  /* 0x00290000fc08783b */ /* 0x000eae0000004200 */
[C---:B------:R-:W-:Y:S01]  /*9940*/  HMMA.16816.F32 R140, R156.reuse, R144, R12 ;  /* 0x000000909c8c723c */ /* 0x040fe2000000180c */
[----:B------:R-:W3:Y:S07]  /*9950*/  LDSM.16.MT88.4 R12, [R250+0x2900] ;  /* 0x00290000fa0c783b */ /* 0x000eee0000004200 */
[C---:B------:R-:W-:Y:S08]  /*9960*/  HMMA.16816.F32 R144, R156.reuse, R146, R16 ;  /* 0x000000929c90723c */ /* 0x040ff00000001810 */
[C---:B------:R-:W-:Y:S08]  /*9970*/  HMMA.16816.F32 R148, R156.reuse, R152, R20 ;  /* 0x000000989c94723c */ /* 0x040ff00000001814 */
[C---:B------:R-:W-:Y:S08]  /*9980*/  HMMA.16816.F32 R152, R156.reuse, R154, R24 ;  /* 0x0000009a9c98723c */ /* 0x040ff00000001818 */
        /* <DEDUP_REMOVED lines=31> */
[C---:B------:R-:W-:Y:S08]  /*9b80*/  HMMA.16816.F32 R112, R156.reuse, R10, R112 ;  /* 0x0000000a9c70723c */ /* 0x040ff00000001870 */
[C---:B---3--:R-:W-:Y:S08]  /*9b90*/  HMMA.16816.F32 R116, R156.reuse, R12, R116 ;  /* 0x0000000c9c74723c */ /* 0x048ff00000001874 */
[C---:B------:R-:W-:Y:S08]  /*9ba0*/  HMMA.16816.F32 R120, R156.reuse, R14, R120 ;  /* 0x0000000e9c78723c */ /* 0x040ff00000001878 */
[C---:B-1----:R-:W-:Y:S07]  /*9bb0*/  HMMA.16816.F32 R124, R156.reuse, R4, R124 ;  /* 0x000000049c7c723c */ /* 0x042fee000000187c */
[----:B------:R-:W-:Y:S01]  /*9bc0*/  FADD.FTZ R5, R172, R173 ;  /* 0x000000adac057221 */ /* 0x000fe20000010000 */
[----:B------:R-:W-:Y:S04]  /*9bd0*/  HMMA.16816.F32 R128, R156, R6, R128 ;  /* 0x000000069c80723c */ /* 0x000fe80000001880 */
[----:B------:R1:W-:Y:S01]  /*9be0*/  STL [R1+0x44], R5 ;  /* 0x0000440501007387 */ /* 0x0003e20000100800 */
[----:B------:R-:W-:Y:S01]  /*9bf0*/  FADD.FTZ R4, R3, R170 ;  /* 0x000000aa03047221 */ /* 0x000fe20000010000 */
[----:B------:R-:W-:Y:S02]  /*9c00*/  MOV R3, R0 ;  /* 0x0000000000037202 */ /* 0x000fe40000000f00 */
[----:B------:R-:W-:Y:S02]  /*9c10*/  MOV R156, R2 ;  /* 0x00000002009c7202 */ /* 0x000fe40000000f00 */
[----:B------:R1:W-:Y:S02]  /*9c20*/  STL [R1+0x40], R4 ;  /* 0x0000400401007387 */ /* 0x0003e40000100800 */
[----:B-1----:R-:W-:-:S05]  /*9c30*/  @P0 BRA `(.L_x_418) ;  /* 0xffffc1a000000947 */ /* 0x002fca000383ffff */
.L_x_405:
[----:B------:R-:W2:Y:S01]  /*9c40*/  S2UR UR28, SR_CTAID.X ;  /* 0x00000000001c79c3 */ /* 0x000ea20000002500 */
[----:B------:R-:W-:-:S02]  /*9c50*/  UISETP.NE.AND UP1, UPT, UR13, URZ, UPT ;  /* 0x0000003f0d00728c */ /* 0x000fc4000bf25270 */
[----:B------:R-:W-:Y:S02]  /*9c60*/  UISETP.NE.AND UP0, UPT, UR12, URZ, UPT ;  /* 0x0000003f0c00728c */ /* 0x000fe4000bf05270 */
[----:B------:R-:W-:Y:S02]  /*9c70*/  UMOV UR27, 0x1 ;  /* 0x00000001001b7882 */ /* 0x000fe40000000000 */
[----:B------:R-:W-:Y:S02]  /*9c80*/  ULDC UR25, c[0x0][0x168] ;  /* 0x00005a0000197ab9 */ /* 0x000fe40000000800 */
[----:B------:R-:W-:Y:S01]  /*9c90*/  ULDC.64 UR4, c[0x0][0x2c8] ;  /* 0x0000b20000047ab9 */ /* 0x000fe20000000a00 */
[----:B------:R-:W-:Y:S01]  /*9ca0*/  PLOP3.LUT P0, PT, PT, PT, UP0, 0x40, 0x0 ;  /* 0x000000000000781c */ /* 0x000fe20003f0e808 */
[----:B------:R-:W-:Y:S02]  /*9cb0*/  UIADD3 UR25, UR27, -UR25, URZ ;  /* 0x800000191b197290 */ /* 0x000fe4000fffe03f */
[----:B------:R-:W-:-:S02]  /*9cc0*/  ULDC UR26, c[0x0][0x2ac] ;  /* 0x0000ab00001a7ab9 */ /* 0x000fc40000000800 */
[----:B--2---:R-:W-:-:S04]  /*9cd0*/  ULEA UR28, UR28, 0x7f, 0x7 ;  /* 0x0000007f1c1c7891 */ /* 0x004fc8000f8e383f */
[----:B------:R-:W-:-:S03]  /*9ce0*/  UIMAD.WIDE.U32 UR30, UR28, UR4, URZ ;  /* 0x000000041c1e72a5 */ /* 0x000fc6000f8e003f */
[----:B------:R-:W-:Y:S02]  /*9cf0*/  ULDC UR4, c[0x0][0x1d0] ;  /* 0x0000740000047ab9 */ /* 0x000fe40000000800 */
[----:B------:R-:W-:Y:S02]  /*9d00*/  UIMAD UR4, UR26, UR4, UR25 ;  /* 0x000000041a0472a4 */ /* 0x000fe4000f8e0219 */
[----:B------:R-:W-:Y:S02]  /*9d10*/  @UP1 USHF.R.U32.HI UR28, URZ, UR5, UR31 ;  /* 0x000000053f1c1299 */ /* 0x000fe4000801161f */
[----:B------:R-:W-:Y:S02]  /*9d20*/  ULDC UR25, c[0x0][0x324] ;  /* 0x0000c90000197ab9 */ /* 0x000fe40000000800 */
[----:B------:R-:W-:-:S04]  /*9d30*/  UIADD3 UR26, UR4, UR28, URZ ;  /* 0x0000001c041a7290 */ /* 0x000fc8000fffe03f */
[----:B------:R-:W-:Y:S01]  /*9d40*/  UIADD3 UR25, UR26, -UR25, URZ ;  /* 0x800000191a197290 */ /* 0x000fe2000fffe03f */
[----:B------:R-:W-:Y:S05]  /*9d50*/  @P0 BRA `(.L_x_419) ;  /* 0x0000016000000947 */ /* 0x000fea0003800000 */
[----:B------:R-:W-:-:S06]  /*9d60*/  UISETP.GT.AND UP0, UPT, UR26, -0x1, UPT ;  /* 0xffffffff1a00788c */ /* 0x000fcc000bf04270 */
[----:B------:R-:W-:-:S13]  /*9d70*/  PLOP3.LUT P0, PT, PT, PT, UP0, 0x80, 0x0 ;  /* 0x000000000000781c */ /* 0x000fda0003f0f008 */
[----:B------:R-:W-:Y:S05]  /*9d80*/  @P0 BRA `(.L_x_420) ;  /* 0x0000009000000947 */ /* 0x000fea0003800000 */
[----:B------:R-:W-:Y:S02]  /*9d90*/  ULDC UR4, c[0x0][0x32c] ;  /* 0x0000cb0000047ab9 */ /* 0x000fe40000000800 */
[----:B------:R-:W-:Y:S02]  /*9da0*/  UISETP.NE.AND UP0, UPT, UR27, UR4, UPT ;  /* 0x000000041b00728c */ /* 0x000fe4000bf05270 */
[----:B------:R-:W-:Y:S02]  /*9db0*/  ULOP3.LUT UR26, URZ, UR26, URZ, 0x33, !UPT ;  /* 0x0000001a3f1a7292 */ /* 0x000fe4000f8e333f */
[----:B------:R-:W-:Y:S02]  /*9dc0*/  ULDC.64 UR4, c[0x0][0x330] ;  /* 0x0000cc0000047ab9 */ /* 0x000fe40000000a00 */
[----:B------:R-:W-:-:S07]  /*9dd0*/  UIMAD.WIDE.U32 UR28, UR26, UR4, URZ ;  /* 0x000000041a1c72a5 */ /* 0x000fce000f8e003f */
[----:B------:R-:W-:Y:S02]  /*9de0*/  @UP0 UMOV UR27, UR29 ;  /* 0x0000001d001b0c82 */ /* 0x000fe40008000000 */
[----:B------:R-:W-:-:S04]  /*9df0*/  @UP0 USHF.R.U32.HI UR26, URZ, UR5, UR27 ;  /* 0x000000053f1a0299 */ /* 0x000fc8000801161b */
[----:B------:R-:W-:Y:S01]  /*9e00*/  ULOP3.LUT UR26, URZ, UR26, URZ, 0x33, !UPT ;  /* 0x0000001a3f1a7292 */ /* 0x000fe2000f8e333f */
[----:B------:R-:W-:Y:S05]  /*9e10*/  BRA `(.L_x_421) ;  /* 0x0000006000007947 */ /* 0x000fea0003800000 */
.L_x_420:
[----:B------:R-:W-:Y:S02]  /*9e20*/  ULDC UR4, c[0x0][0x32c] ;  /* 0x0000cb0000047ab9 */ /* 0x000fe40000000800 */
[----:B------:R-:W-:-:S03]  /*9e30*/  UISETP.NE.AND UP0, UPT, UR27, UR4, UPT ;  /* 0x000000041b00728c */ /* 0x000fc6000bf05270 */
[----:B------:R-:W-:Y:S02]  /*9e40*/  ULDC.64 UR4, c[0x0][0x330] ;  /* 0x0000cc0000047ab9 */ /* 0x000fe40000000a00 */
[----:B------:R-:W-:-:S07]  /*9e50*/  UIMAD.WIDE.U32 UR28, UR26, UR4, URZ ;  /* 0x000000041a1c72a5 */ /* 0x000fce000f8e003f */
[----:B------:R-:W-:Y:S02]  /*9e60*/  @UP0 UMOV UR27, UR29 ;  /* 0x0000001d001b0c82 */ /* 0x000fe40008000000 */
[----:B------:R-:W-:Y:S02]  /*9e70*/  @UP0 USHF.R.U32.HI UR26, URZ, UR5, UR27 ;  /* 0x000000053f1a0299 */ /* 0x000fe4000801161b */
.L_x_421:
[----:B------:R-:W-:Y:S02]  /*9e80*/  ULDC UR4, c[0x0][0x32c] ;  /* 0x0000cb0000047ab9 */ /* 0x000fe40000000800 */
[----:B------:R-:W-:-:S04]  /*9e90*/  UIMAD UR4, UR26, UR4, URZ ;  /* 0x000000041a0472a4 */ /* 0x000fc8000f8e023f */
[----:B------:R-:W-:-:S04]  /*9ea0*/  UISETP.LT.AND UP0, UPT, UR25, UR4, UPT ;  /* 0x000000041900728c */ /* 0x000fc8000bf01270 */
[----:B------:R-:W-:-:S04]  /*9eb0*/  USEL UR25, UR25, UR4, !UP0 ;  /* 0x0000000419197287 */ /* 0x000fc8000c000000 */
.L_x_419:
[----:B------:R-:W-:-:S04]  /*9ec0*/  UIADD3 UR25, UR25, 0x2f, URZ ;  /* 0x0000002f19197890 */ /* 0x000fc8000fffe03f */
        /* <DEDUP_REMOVED lines=9> */
[----:B------:R-:W2:Y:S04]  /*9f60*/  LDL R5, [R1+0x24] ;  /* 0x0000240001057983 */ /* 0x000ea80000100800 */
[----:B-1----:R-:W3:Y:S04]  /*9f70*/  LDL R4, [R1+0x30] ;  /* 0x0000300001047983 */ /* 0x002ee80000100800 */
[----:B------:R-:W3:Y:S01]  /*9f80*/  LDL R3, [R1+0x18] ;  /* 0x0000180001037983 */ /* 0x000ee20000100800 */
[C---:B--2---:R-:W-:Y:S01]  /*9f90*/  SHF.L.U64.HI R179, R5.reuse, 0x1, R6 ;  /* 0x0000000105b37819 */ /* 0x044fe20000010206 */
[----:B------:R-:W-:Y:S01]  /*9fa0*/  IMAD.SHL.U32 R178, R5, 0x2, RZ ;  /* 0x0000000205b27824 */ /* 0x000fe200078e00ff */
[C---:B---3--:R-:W-:Y:S01]  /*9fb0*/  SHF.L.U64.HI R177, R3.reuse, 0x1, R4 ;  /* 0x0000000103b17819 */ /* 0x048fe20000010204 */
[----:B------:R-:W-:-:S02]  /*9fc0*/  IMAD.SHL.U32 R176, R3, 0x2, RZ ;  /* 0x0000000203b07824 */ /* 0x000fc400078e00ff */
.L_x_427:
[----:B------:R-:W2:Y:S01]  /*9fd0*/  LDL R4, [R1+0x4] ;  /* 0x0000040001047983 */ /* 0x000ea20000100800 */
[----:B------:R-:W-:Y:S04]  /*9fe0*/  DEPBAR.LE SB0, 0x0 ;  /* 0x000080000000791a */ /* 0x000fe80000000000 */
[----:B------:R-:W3:Y:S01]  /*9ff0*/  LDL R3, [R1] ;  /* 0x0000000001037983 */ /* 0x000ee20000100800 */
[----:B------:R-:W-:Y:S03]  /*a000*/  UISETP.GT.AND UP0, UPT, UR8, UR24, UPT ;  /* 0x000000180800728c */ /* 0x000fe6000bf04270 */
[----:B------:R-:W-:Y:S03]  /*a010*/  BAR.SYNC.DEFER_BLOCKING 0x0 ;  /* 0x0000000000007b1d */ /* 0x000fe60000010000 */
[----:B------:R-:W-:Y:S03]  /*a020*/  PLOP3.LUT P0, PT, PT, PT, UP0, 0x80, 0x0 ;  /* 0x000000000000781c */ /* 0x000fe60003f0f008 */
[----:B------:R-:W1:Y:S04]  /*a030*/  LDSM.16.M88.4 R168, [R247] ;  /* 0x00000000f7a8783b */ /* 0x000e680000000200 */
[----:B------:R-:W4:Y:S04]  /*a040*/  LDSM.16.M88.4 R172, [R246] ;  /* 0x00000000f6ac783b */ /* 0x000f280000000200 */
[----:B--2---:R-:W2:Y:S04]  /*a050*/  LDSM.16.M88.4 R8, [R4+0x10100] ;  /* 0x010100000408783b */ /* 0x004ea80000000200 */
[----:B------:R-:W1:Y:S04]  /*a060*/  LDSM.16.M88.4 R16, [R4+0x10900] ;  /* 0x010900000410783b */ /* 0x000e680000000200 */
[----:B------:R-:W1:Y:S04]  /*a070*/  LDSM.16.M88.4 R24, [R4+0x11100] ;  /* 0x011100000418783b */ /* 0x000e680000000200 */
[----:B---3--:R3:W1:Y:S02]  /*a080*/  LDSM.16.M88.4 R156, [R3] ;  /* 0x00000000039c783b */ /* 0x0086640000000200 */
[----:B---3--:R-:W-:Y:S01]  /*a090*/  MOV R3, R0 ;  /* 0x0000000000037202 */ /* 0x008fe20000000f00 */
[----:B------:R-:W-:-:S05]  /*a0a0*/  @P0 BRA `(.L_x_423) ;  /* 0x0000043000000947 */ /* 0x000fca0003800000 */
[----:B----4-:R-:W3:Y:S01]  /*a0b0*/  LDL R4, [R1+0xc] ;  /* 0x00000c0001047983 */ /* 0x010ee20000100800 */
[----:B------:R-:W-:Y:S03]  /*a0c0*/  BSSY B0, `(.L_x_423) ;  /* 0x0000041000007945 */ /* 0x000fe60003800000 */
[----:B------:R-:W4:Y:S04]  /*a0d0*/  LDL R14, [R1+0x8] ;  /* 0x00000800010e7983 */ /* 0x000f280000100800 */
[----:B------:R-:W5:Y:S04]  /*a0e0*/  LDL R12, [R1+0x24] ;  /* 0x00002400010c7983 */ /* 0x000f680000100800 */
[----:B--2---:R-:W2:Y:S04]  /*a0f0*/  LDL R13, [R1+0x1c] ;  /* 0x00001c00010d7983 */ /* 0x004ea80000100800 */
[----:B------:R-:W2:Y:S04]  /*a100*/  LDL R21, [R1+0x10] ;  /* 0x0000100001157983 */ /* 0x000ea80000100800 */
[----:B------:R-:W2:Y:S01]  /*a110*/  LDL R23, [R1+0x28] ;  /* 0x0000280001177983 */ /* 0x000ea20000100800 */
[----:B---3--:R-:W-:Y:S01]  /*a120*/  SHF.R.S32.HI R5, RZ, 0x1f, R4 ;  /* 0x0000001fff057819 */ /* 0x008fe20000011404 */
[----:B------:R-:W-:Y:S04]  /*a130*/  IMAD.WIDE.U32 R6, R4, c[0x0][0x208], RZ ;  /* 0x0000820004067a25 */ /* 0x000fe800078e00ff */
        /* <DEDUP_REMOVED lines=8> */
[----:B------:R-:W-:Y:S01]  /*a1c0*/  IADD3 R15, P0, R6, UR14, RZ ;  /* 0x0000000e060f7c10 */ /* 0x000fe2000ff1e0ff */
[----:B------:R-:W3:Y:S03]  /*a1d0*/  LDL R14, [R1+0x14] ;  /* 0x00001400010e7983 */ /* 0x000ee60000100800 */
[----:B------:R-:W-:Y:S02]  /*a1e0*/  IADD3.X R4, R7, UR16, R4, P0, !PT ;  /* 0x0000001007047c10 */ /* 0x000fe400087fe404 */
[C---:B------:R-:W-:Y:S04]  /*a1f0*/  LEA R20, P0, R15.reuse, c[0x0][0x1f8], 0x1 ;  /* 0x00007e000f147a11 */ /* 0x040fe800078008ff */
[----:B------:R-:W-:Y:S01]  /*a200*/  LEA.HI.X R15, R15, c[0x0][0x1fc], R4, 0x1, P0 ;  /* 0x00007f000f0f7a11 */ /* 0x000fe200000f0c04 */
[----:B------:R-:W4:Y:S04]  /*a210*/  SHFL.IDX PT, R22, R20, RZ, 0x181f ;  /* 0x00181fff14167589 */ /* 0x000f2800000e0000 */
[----:B------:R-:W5:Y:S01]  /*a220*/  SHFL.IDX PT, R12, R15, RZ, 0x181f ;  /* 0x00181fff0f0c7589 */ /* 0x000f6200000e0000 */
[----:B----4-:R-:W-:Y:S05]  /*a230*/  IADD3 R6, P0, R22, R178, RZ ;  /* 0x000000b216067210 */ /* 0x010fea0007f1e0ff */
[----:B-----5:R-:W-:Y:S01]  /*a240*/  IMAD.X R7, R12, 0x1, R179, P0 ;  /* 0x000000010c077824 */ /* 0x020fe200000e06b3 */
[----:B------:R-:W-:Y:S04]  /*a250*/  IADD3 R4, P0, R22, R176, RZ ;  /* 0x000000b016047210 */ /* 0x000fe80007f1e0ff */
[----:B------:R-:W-:Y:S01]  /*a260*/  @!PT LDS RZ, [RZ] ;  /* 0x00000000fffff984 */ /* 0x000fe20000000800 */
[----:B--2---:R2:W-:Y:S01]  /*a270*/  LDGSTS.E.BYPASS.LTC128B.128 [R13+0x100], [R6.64], !P1 ;  /* 0x00100000060d7fae */ /* 0x0045e2000c901d56 */
[----:B------:R-:W-:Y:S05]  /*a280*/  IMAD.X R5, R12, 0x1, R177, P0 ;  /* 0x000000010c057824 */ /* 0x000fea00000e06b1 */
[----:B------:R4:W-:Y:S04]  /*a290*/  LDGSTS.E.BYPASS.LTC128B.128 [R13+0x1900], [R4.64], !P6 ;  /* 0x01900000040d7fae */ /* 0x0009e8000f101d56 */
[----:B--2---:R-:W2:Y:S01]  /*a2a0*/  LDL R7, [R1+0x2c] ;  /* 0x00002c0001077983 */ /* 0x004ea20000100800 */
[----:B---3--:R-:W-:Y:S05]  /*a2b0*/  IMAD.SHL.U32 R6, R14, 0x2, RZ ;  /* 0x000000020e067824 */ /* 0x008fea00078e00ff */
[----:B----4-:R-:W-:Y:S02]  /*a2c0*/  IADD3 R4, P0, R22, R6, RZ ;  /* 0x0000000616047210 */ /* 0x010fe40007f1e0ff */
[----:B--2---:R-:W-:Y:S02]  /*a2d0*/  SHF.L.U64.HI R7, R14, 0x1, R7 ;  /* 0x000000010e077819 */ /* 0x004fe40000010207 */
[----:B------:R-:W2:Y:S03]  /*a2e0*/  S2R R14, SR_TID.X ;  /* 0x00000000000e7919 */ /* 0x000ea60000002100 */
[----:B------:R-:W-:Y:S05]  /*a2f0*/  IMAD.X R5, R12, 0x1, R7, P0 ;  /* 0x000000010c057824 */ /* 0x000fea00000e0607 */
[----:B------:R3:W-:Y:S01]  /*a300*/  LDGSTS.E.BYPASS.LTC128B.128 [R13+0x3100], [R4.64], !P5 ;  /* 0x03100000040d7fae */ /* 0x0007e2000e901d56 */
[----:B--2---:R-:W-:Y:S01]  /*a310*/  ISETP.GT.AND P1, PT, R14, 0x7f, PT ;  /* 0x0000007f0e00780c */ /* 0x004fe20003f24270 */
[C---:B---3--:R-:W-:Y:S01]  /*a320*/  IMAD.SHL.U32 R4, R21.reuse, 0x2, RZ ;  /* 0x0000000215047824 */ /* 0x048fe200078e00ff */
[----:B------:R-:W-:Y:S04]  /*a330*/  SHF.L.U64.HI R5, R21, 0x1, R23 ;  /* 0x0000000115057819 */ /* 0x000fe80000010217 */
[----:B------:R-:W-:Y:S05]  /*a340*/  IADD3 R22, P0, R22, R4, RZ ;  /* 0x0000000416167210 */ /* 0x000fea0007f1e0ff */
[----:B------:R-:W-:Y:S05]  /*a350*/  IMAD.X R23, R12, 0x1, R5, P0 ;  /* 0x000000010c177824 */ /* 0x000fea00000e0605 */
[----:B------:R2:W-:Y:S01]  /*a360*/  LDGSTS.E.BYPASS.LTC128B.128 [R13+0x4900], [R22.64], !P4 ;  /* 0x04900000160d7fae */ /* 0x0005e2000e101d56 */
[----:B------:R-:W-:-:S05]  /*a370*/  @P1 BRA `(.L_x_424) ;  /* 0x0000015000001947 */ /* 0x000fca0003800000 */
[----:B------:R-:W-:-:S05]  /*a380*/  BRA.DIV ~URZ, `(.L_x_425) ;  /* 0x000099b27f007947 */ /* 0x000fca000b800000 */
[----:B------:R3:W4:Y:S04]  /*a390*/  SHFL.IDX PT, R21, R15, 0x1, 0x181f ;  /* 0x00381f000f157f89 */ /* 0x00072800000e0000 */
[----:B--2---:R3:W2:Y:S02]  /*a3a0*/  SHFL.IDX PT, R13, R20, 0x1, 0x181f ;  /* 0x00381f00140d7f89 */ /* 0x0046a400000e0000 */
.L_x_447:
[----:B------:R-:W5:Y:S04]  /*a3b0*/  LDL R14, [R1+0x24] ;  /* 0x00002400010e7983 */ /* 0x000f680000100800 */
[----:B---3--:R-:W3:Y:S01]  /*a3c0*/  LDL R12, [R1+0x1c] ;  /* 0x00001c00010c7983 */ /* 0x008ee20000100800 */
[----:B-----5:R-:W-:Y:S02]  /*a3d0*/  ISETP.GE.AND P1, PT, R14, c[0x0][0x1d4], PT ;  /* 0x000075000e007a0c */ /* 0x020fe40003f26270 */
[----:B--2---:R-:W-:Y:S05]  /*a3e0*/  IADD3 R14, P0, R13, R178, RZ ;  /* 0x000000b20d0e7210 */ /* 0x004fea0007f1e0ff */
[----:B----4-:R-:W-:Y:S06]  /*a3f0*/  IMAD.X R15, R21, 0x1, R179, P0 ;  /* 0x00000001150f7824 */ /* 0x010fec00000e06b3 */
[----:B------:R-:W-:Y:S01]  /*a400*/  @!PT LDS RZ, [RZ] ;  /* 0x00000000fffff984 */ /* 0x000fe20000000800 */
[----:B------:R-:W-:Y:S01]  /*a410*/  @!PT LDS RZ, [RZ] ;  /* 0x00000000fffff984 */ /* 0x000fe20000000800 */
[----:B------:R-:W-:Y:S01]  /*a420*/  @!PT LDS RZ, [RZ] ;  /* 0x00000000fffff984 */ /* 0x000fe20000000800 */
[----:B---3--:R2:W-:Y:S02]  /*a430*/  LDGSTS.E.BYPASS.LTC128B.128 [R12+0x1100], [R14.64], !P1 ;  /* 0x011000000e0c7fae */ /* 0x0085e4000c901d56 */
        /* <DEDUP_REMOVED lines=9> */
.L_x_424:
[----:B------:R-:W-:Y:S05]  /*a4d0*/  BSYNC B0 ;  /* 0x0000000000007941 */ /* 0x000fea0003800000 */
.L_x_423:
[----:B----4-:R-:W0:Y:S01]  /*a4e0*/  LDGDEPBAR ;  /* 0x00000000000079af */ /* 0x010e220000000000 */
[----:B------:R-:W-:Y:S01]  /*a4f0*/  WARPSYNC 0xffffffff ;  /* 0xffffffff00007948 */ /* 0x000fe20003800000 */
[C---:B--2---:R-:W-:Y:S01]  /*a500*/  HMMA.16816.F32 R4, R160.reuse, R8, RZ ;  /* 0x00000008a004723c */ /* 0x044fe200000018ff */
[----:B------:R-:W-:Y:S06]  /*a510*/  UISETP.GT.AND UP0, UPT, UR24, UR8, UPT ;  /* 0x000000081800728c */ /* 0x000fec000bf04270 */
[----:B------:R-:W-:Y:S01]  /*a520*/  PLOP3.LUT P0, PT, PT, PT, UP0, 0x40, 0x0 ;  /* 0x000000000000781c */ /* 0x000fe20003f0e808 */
[C---:B------:R-:W-:Y:S08]  /*a530*/  HMMA.16816.F32 R8, R160.reuse, R10, RZ ;  /* 0x0000000aa008723c */ /* 0x040ff000000018ff */
[C---:B-1----:R-:W-:Y:S08]  /*a540*/  HMMA.16816.F32 R12, R160.reuse, R16, RZ ;  /* 0x00000010a00c723c */ /* 0x042ff000000018ff */
[C---:B------:R-:W-:Y:S08]  /*a550*/  HMMA.16816.F32 R16, R160.reuse, R18, RZ ;  /* 0x00000012a010723c */ /* 0x040ff000000018ff */
[C---:B------:R-:W-:Y:S08]  /*a560*/  HMMA.16816.F32 R20, R160.reuse, R24, RZ ;  /* 0x00000018a014723c */ /* 0x040ff000000018ff */
[----:B------:R-:W-:Y:S08]  /*a570*/  HMMA.16816.F32 R24, R160, R26, RZ ;  /* 0x0000001aa018723c */ /* 0x000ff000000018ff */
[C---:B------:R-:W-:Y:S08]  /*a580*/  HMMA.16816.F32 R4, R164.reuse, R156, R4 ;  /* 0x0000009ca404723c */ /* 0x040ff00000001804 */
[C---:B------:R-:W-:Y:S01]  /*a590*/  HMMA.16816.F32 R8, R164.reuse, R158, R8 ;  /* 0x0000009ea408723c */ /* 0x040fe20000001808 */
[----:B------:R-:W1:Y:S07]  /*a5a0*/  LDSM.16.M88.4 R156, [R251+0x10100] ;  /* 0x01010000fb9c783b */ /* 0x000e6e0000000200 */
[C---:B------:R-:W-:Y:S08]  /*a5b0*/  HMMA.16816.F32 R12, R164.reuse, R168, R12 ;  /* 0x000000a8a40c723c */ /* 0x040ff0000000180c */
[C---:B------:R-:W-:Y:S01]  /*a5c0*/  HMMA.16816.F32 R16, R164.reuse, R170, R16 ;  /* 0x000000aaa410723c */ /* 0x040fe20000001810 */
[----:B------:R-:W2:Y:S07]  /*a5d0*/  LDSM.16.M88.4 R168, [R251+0x10900] ;  /* 0x01090000fba8783b */ /* 0x000eae0000000200 */
[C---:B------:R-:W-:Y:S01]  /*a5e0*/  HMMA.16816.F32 R20, R164.reuse, R172, R20 ;  /* 0x000000aca414723c */ /* 0x040fe20000001814 */
[----:B------:R-:W3:Y:S07]  /*a5f0*/  LDL R173, [R1+0x4] ;  /* 0x0000040001ad7983 */ /* 0x000eee0000100800 */
[----:B------:R-:W-:Y:S08]  /*a600*/  HMMA.16816.F32 R24, R164, R174, R24 ;  /* 0x000000aea418723c */ /* 0x000ff00000001818 */
        /* <DEDUP_REMOVED lines=13> */
[C---:B------:R-:W-:Y:S08]  /*a6e0*/  HMMA.16816.F32 R16, R184.reuse, R158, R16 ;  /* 0x0000009eb810723c */ /* 0x040ff00000001810 */
[C---:B--2---:R-:W-:Y:S08]  /*a6f0*/  HMMA.16816.F32 R20, R184.reuse, R168, R20 ;  /* 0x000000a8b814723c */ /* 0x044ff00000001814 */
[----:B------:R-:W-:Y:S01]  /*a700*/  HMMA.16816.F32 R24, R184, R170, R24 ;  /* 0x000000aab818723c */ /* 0x000fe20000001818 */
[----:B---3--:R-:W1:Y:S08]  /*a710*/  LDSM.16.M88.4 R156, [R173+0x11900] ;  /* 0x01190000ad9c783b */ /* 0x008e700000000200 */
        /* <DEDUP_REMOVED lines=107> */
[----:B------:R-:W-:Y:S01]  /*add0*/  FMUL.FTZ R7, R7, c[0x0][0x320] ;  /* 0x0000c80007077a20 */ /* 0x000fe20000410000 */
[C---:B-1----:R-:W-:Y:S03]  /*ade0*/  HMMA.16816.F32 R12, R232.reuse, R156, R12 ;  /* 0x0000009ce80c723c */ /* 0x042fe6000000180c */
[----:B------:R-:W-:Y:S03]  /*adf0*/  FMUL.FTZ R8, R8, c[0x0][0x320] ;  /* 0x0000c80008087a20 */ /* 0x000fe60000410000 */
[----:B------:R-:W1:Y:S01]  /*ae00*/  MUFU.TANH R170, R5 ;  /* 0x0000000500aa7308 */ /* 0x000e620000002400 */
[----:B------:R-:W-:Y:S01]  /*ae10*/  FMUL.FTZ R9, R9, c[0x0][0x320] ;  /* 0x0000c80009097a20 */ /* 0x000fe20000410000 */
[C---:B------:R-:W-:Y:S08]  /*ae20*/  HMMA.16816.F32 R16, R232.reuse, R158, R16 ;  /* 0x0000009ee810723c */ /* 0x040ff00000001810 */
[----:B------:R-:W3:Y:S08]  /*ae30*/  MUFU.TANH R173, R6 ;  /* 0x0000000600ad7308 */ /* 0x000ef00000002400 */
[----:B------:R-:W-:Y:S02]  /*ae40*/  FMUL.FTZ R12, R12, c[0x0][0x320] ;  /* 0x0000c8000c0c7a20 */ /* 0x000fe40000410000 */
[----:B------:R4:W1:Y:S01]  /*ae50*/  MUFU.TANH R174, R7 ;  /* 0x0000000700ae7308 */ /* 0x0008620000002400 */
[----:B------:R-:W-:Y:S09]  /*ae60*/  FMUL.FTZ R13, R13, c[0x0][0x320] ;  /* 0x0000c8000d0d7a20 */ /* 0x000ff20000410000 */
[----:B------:R5:W1:Y:S10]  /*ae70*/  MUFU.TANH R171, R8 ;  /* 0x0000000800ab7308 */ /* 0x000a740000002400 */
[----:B------:R1:W1:Y:S01]  /*ae80*/  MUFU.TANH R156, R9 ;  /* 0x00000009009c7308 */ /* 0x0002620000002400 */
[----:B----4-:R-:W4:Y:S01]  /*ae90*/  LDSM.16.M88.4 R4, [R245+0x5800] ;  /* 0x00580000f504783b */ /* 0x010f220000000200 */
[----:B------:R-:W-:Y:S08]  /*aea0*/  DEPBAR.LE SB0, 0x0 ;  /* 0x000080000000791a */ /* 0x000ff00000000000 */
[----:B------:R2:W2:Y:S01]  /*aeb0*/  MUFU.TANH R158, R12 ;  /* 0x0000000c009e7308 */ /* 0x0004a20000002400 */
[----:B------:R-:W-:Y:S01]  /*aec0*/  BAR.SYNC.DEFER_BLOCKING 0x0 ;  /* 0x0000000000007b1d */ /* 0x000fe20000010000 */
[----:B-----5:R-:W-:Y:S02]  /*aed0*/  FMUL.FTZ R8, R11, c[0x0][0x320] ;  /* 0x0000c8000b087a20 */ /* 0x020fe40000410000 */
[----:B------:R-:W-:Y:S06]  /*aee0*/  FMUL.FTZ R11, R14, c[0x0][0x320] ;  /* 0x0000c8000e0b7a20 */ /* 0x000fec0000410000 */
[----:B------:R5:W3:Y:S01]  /*aef0*/  MUFU.TANH R157, R13 ;  /* 0x0000000d009d7308 */ /* 0x000ae20000002400 */
[----:B-1----:R-:W-:Y:S02]  /*af00*/  FMUL.FTZ R9, R10, c[0x0][0x320] ;  /* 0x0000c8000a097a20 */ /* 0x002fe40000410000 */
[----:B------:R-:W-:Y:S02]  /*af10*/  FMUL.FTZ R10, R15, c[0x0][0x320] ;  /* 0x0000c8000f0a7a20 */ /* 0x000fe40000410000 */
[----:B------:R-:W-:Y:S05]  /*af20*/  FMUL.FTZ R15, R16, c[0x0][0x320] ;  /* 0x0000c800100f7a20 */ /* 0x000fea0000410000 */
[----:B------:R-:W1:Y:S01]  /*af30*/  MUFU.TANH R9, R9 ;  /* 0x0000000900097308 */ /* 0x000e620000002400 */
[----:B------:R-:W-:Y:S02]  /*af40*/  FMUL.FTZ R16, R17, c[0x0][0x320] ;  /* 0x0000c80011107a20 */ /* 0x000fe40000410000 */
[----:B--2---:R-:W-:Y:S07]  /*af50*/  FMUL.FTZ R12, R19, c[0x0][0x320] ;  /* 0x0000c800130c7a20 */ /* 0x004fee0000410000 */
[----:B------:R-:W2:Y:S01]  /*af60*/  MUFU.TANH R8, R8 ;  /* 0x0000000800087308 */ /* 0x000ea20000002400 */
[C---:B----4-:R-:W-:Y:S05]  /*af70*/  HMMA.16816.F32 R20, R232.reuse, R4, R20 ;  /* 0x00000004e814723c */ /* 0x050fea0000001814 */
[----:B-----5:R-:W-:Y:S04]  /*af80*/  FMUL.FTZ R13, R18, c[0x0][0x320] ;  /* 0x0000c800120d7a20 */ /* 0x020fe80000410000 */
[----:B------:R-:W4:Y:S01]  /*af90*/  MUFU.TANH R11, R11 ;  /* 0x0000000b000b7308 */ /* 0x000f220000002400 */
        /* <DEDUP_REMOVED lines=9> */
[----:B------:R-:W1:Y:S01]  /*b030*/  MUFU.TANH R16, R16 ;  /* 0x0000001000107308 */ /* 0x000e620000002400 */
[----:B------:R-:W-:Y:S02]  /*b040*/  FMUL.FTZ R5, R26, c[0x0][0x320] ;  /* 0x0000c8001a057a20 */ /* 0x000fe40000410000 */
[----:B------:R-:W-:Y:S07]  /*b050*/  FMUL.FTZ R4, R27, c[0x0][0x320] ;  /* 0x0000c8001b047a20 */ /* 0x000fee0000410000 */
[----:B------:R-:W1:Y:S10]  /*b060*/  MUFU.TANH R13, R13 ;  /* 0x0000000d000d7308 */ /* 0x000e740000002400 */
[----:B------:R-:W1:Y:S10]  /*b070*/  MUFU.TANH R12, R12 ;  /* 0x0000000c000c7308 */ /* 0x000e740000002400 */
[----:B------:R1:W1:Y:S10]  /*b080*/  MUFU.TANH R172, R20 ;  /* 0x0000001400ac7308 */ /* 0x0002740000002400 */
[----:B------:R-:W1:Y:S10]  /*b090*/  MUFU.TANH R7, R7 ;  /* 0x0000000700077308 */ /* 0x000e740000002400 */
[----:B------:R1:W1:Y:S10]  /*b0a0*/  MUFU.TANH R175, R22 ;  /* 0x0000001600af7308 */ /* 0x0002740000002400 */
[----:B------:R-:W1:Y:S10]  /*b0b0*/  MUFU.TANH R14, R14 ;  /* 0x0000000e000e7308 */ /* 0x000e740000002400 */
[----:B------:R-:W1:Y:S10]  /*b0c0*/  MUFU.TANH R18, R18 ;  /* 0x0000001200127308 */ /* 0x000e740000002400 */
[----:B------:R-:W1:Y:S10]  /*b0d0*/  MUFU.TANH R17, R17 ;  /* 0x0000001100117308 */ /* 0x000e740000002400 */
[----:B------:R-:W1:Y:S10]  /*b0e0*/  MUFU.TANH R5, R5 ;  /* 0x0000000500057308 */ /* 0x000e740000002400 */
[----:B------:R-:W1:Y:S01]  /*b0f0*/  MUFU.TANH R4, R4 ;  /* 0x0000000400047308 */ /* 0x000e620000002400 */
[----:B------:R-:W-:-:S05]  /*b100*/  @P0 BRA `(.L_x_426) ;  /* 0x000004d000000947 */ /* 0x000fca0003800000 */
[----:B--234-:R-:W2:Y:S01]  /*b110*/  LDL R169, [R1+0x20] ;  /* 0x0000200001a97983 */ /* 0x01cea20000100800 */
[----:B------:R-:W-:Y:S01]  /*b120*/  IMAD.MOV.U32 R159, RZ, RZ, c[0x0][0x2b8] ;  /* 0x0000ae00ff9f7624 */ /* 0x000fe200078e00ff */
[----:B------:R-:W-:Y:S02]  /*b130*/  UIMAD UR5, UR24, 0x30, UR10 ;  /* 0x00000030180578a4 */ /* 0x000fe4000f8e020a */
[----:B------:R-:W3:Y:S02]  /*b140*/  S2R R26, SR_TID.X ;  /* 0x00000000001a7919 */ /* 0x000ee40000002100 */
[----:B------:R-:W-:Y:S02]  /*b150*/  ISETP.NE.AND P1, PT, R159, 0x1, PT ;  /* 0x000000019f00780c */ /* 0x000fe40003f25270 */
[----:B------:R4:W-:Y:S01]  /*b160*/  STL [R1+0x58], R0 ;  /* 0x0000580001007387 */ /* 0x0009e20000100800 */
[----:B------:R-:W-:Y:S03]  /*b170*/  IMAD.U32 R6, RZ, RZ, UR5 ;  /* 0x00000005ff067e24 */ /* 0x000fe6000f8e00ff */
[----:B------:R-:W2:Y:S01]  /*b180*/  LDL R24, [R1+0x24] ;  /* 0x0000240001187983 */ /* 0x000ea20000100800 */
[----:B----4-:R-:W-:Y:S01]  /*b190*/  IMAD.MOV.U32 R0, RZ, RZ, RZ ;  /* 0x000000ffff007224 */ /* 0x010fe200078e00ff */
[----:B--2---:R-:W-:Y:S02]  /*b1a0*/  ISETP.GE.AND P2, PT, R24, c[0x0][0x1d4], PT ;  /* 0x0000750018007a0c */ /* 0x004fe40003f46270 */
[----:B------:R-:W-:Y:S02]  /*b1b0*/  IADD3 R6, R6, -0x30, R169 ;  /* 0xffffffd006067810 */ /* 0x000fe40007ffe0a9 */
[----:B------:R-:W2:Y:S01]  /*b1c0*/  LDL R169, [R1+0x1c] ;  /* 0x00001c0001a97983 */ /* 0x000ea20000100800 */
[----:B---3--:R-:W-:Y:S02]  /*b1d0*/  SHF.R.S32.HI R25, RZ, 0x1f, R26 ;  /* 0x0000001fff197819 */ /* 0x008fe4000001141a */
[----:B-1----:R-:W-:Y:S02]  /*b1e0*/  @P1 IMAD.HI.U32 R20, R6, c[0x0][0x2bc], RZ ;  /* 0x0000af0006141a27 */ /* 0x002fe400078e00ff */
[----:B------:R-:W-:Y:S02]  /*b1f0*/  LEA.HI R25, R25, R26, RZ, 0x3 ;  /* 0x0000001a19197211 */ /* 0x000fe400078f18ff */
[----:B------:R-:W-:Y:S01]  /*b200*/  IMAD.MOV.U32 R19, RZ, RZ, R6 ;  /* 0x000000ffff137224 */ /* 0x000fe200078e0006 */
[----:B------:R-:W-:Y:S02]  /*b210*/  @P1 SHF.R.U32.HI R19, RZ, c[0x0][0x2c0], R20 ;  /* 0x0000b000ff131a19 */ /* 0x000fe40000011614 */
[----:B------:R-:W-:Y:S02]  /*b220*/  SHF.R.S32.HI R25, RZ, 0x3, R25 ;  /* 0x00000003ff197819 */ /* 0x000fe40000011419 */
        /* <DEDUP_REMOVED lines=8> */
[----:B------:R3:W4:Y:S02]  /*b2b0*/  @!P3 LDG.E R0, [R20.64] ;  /* 0x000000161400b981 */ /* 0x000724000c1e1900 */
[----:B------:R-:W-:Y:S04]  /*b2c0*/  IMAD R6, R6, c[0x0][0x1e0], RZ ;  /* 0x0000780006067a24 */ /* 0x000fe800078e02ff */
[C---:B------:R-:W-:Y:S02]  /*b2d0*/  IMAD R6, R23.reuse, c[0x0][0x1e4], R6 ;  /* 0x0000790017067a24 */ /* 0x040fe400078e0206 */
[----:B---3--:R-:W-:Y:S04]  /*b2e0*/  IMAD.WIDE.U32 R20, R23, c[0x0][0x1e0], RZ ;  /* 0x0000780017147a25 */ /* 0x008fe800078e00ff */
[----:B------:R-:W-:Y:S01]  /*b2f0*/  IMAD.IADD R21, R21, 0x1, R6 ;  /* 0x0000000115157824 */ /* 0x000fe200078e0206 */
[----:B----4-:R3:W-:Y:S01]  /*b300*/  STL [R1+0x8], R0 ;  /* 0x0000080001007387 */ /* 0x0107e20000100800 */
[----:B------:R-:W-:Y:S02]  /*b310*/  SHF.R.S32.HI R6, RZ, 0x1f, R0 ;  /* 0x0000001fff067819 */ /* 0x000fe40000011400 */
[----:B------:R-:W-:Y:S01]  /*b320*/  IMAD.WIDE.U32 R20, R0, c[0x0][0x1f0], R20 ;  /* 0x00007c0000147a25 */ /* 0x000fe200078e0014 */
[----:B-1----:R-:W4:Y:S03]  /*b330*/  LDL R23, [R1+0x14] ;  /* 0x0000140001177983 */ /* 0x002f260000100800 */
[----:B------:R-:W-:Y:S01]  /*b340*/  IMAD R6, R6, c[0x0][0x1f0], RZ ;  /* 0x00007c0006067a24 */ /* 0x000fe200078e02ff */
[----:B------:R-:W-:Y:S01]  /*b350*/  IADD3 R20, P0, R20, UR18, RZ ;  /* 0x0000001214147c10 */ /* 0x000fe2000ff1e0ff */
[----:B------:R-:W4:Y:S02]  /*b360*/  LDL R159, [R1+0x10] ;  /* 0x00001000019f7983 */ /* 0x000f240000100800 */
[----:B------:R-:W-:Y:S05]  /*b370*/  IMAD R6, R0, c[0x0][0x1f4], R6 ;  /* 0x00007d0000067a24 */ /* 0x000fea00078e0206 */
[----:B------:R-:W-:Y:S02]  /*b380*/  IADD3.X R6, R21, UR6, R6, P0, !PT ;  /* 0x0000000615067c10 */ /* 0x000fe400087fe406 */
[C---:B------:R-:W-:Y:S04]  /*b390*/  LEA R19, P0, R20.reuse, c[0x0][0x1c8], 0x1 ;  /* 0x0000720014137a11 */ /* 0x040fe800078008ff */
[----:B------:R-:W-:Y:S01]  /*b3a0*/  LEA.HI.X R6, R20, c[0x0][0x1cc], R6, 0x1, P0 ;  /* 0x0000730014067a11 */ /* 0x000fe200000f0c06 */
[----:B------:R-:W1:Y:S01]  /*b3b0*/  SHFL.IDX PT, R21, R19, RZ, 0x181f ;  /* 0x00181fff13157589 */ /* 0x000e6200000e0000 */
[----:B------:R-:W-:Y:S03]  /*b3c0*/  IADD3 R20, -R25, 0x30, RZ ;  /* 0x0000003019147810 */ /* 0x000fe60007ffe1ff */
[----:B---3--:R-:W3:Y:S01]  /*b3d0*/  LDL R0, [R1+0x2c] ;  /* 0x00002c0001007983 */ /* 0x008ee20000100800 */
[----:B------:R-:W-:Y:S03]  /*b3e0*/  ISETP.GE.AND P0, PT, R20, 0x1, PT ;  /* 0x000000011400780c */ /* 0x000fe60003f06270 */
[----:B------:R-:W2:Y:S04]  /*b3f0*/  SHFL.IDX PT, R22, R6, RZ, 0x181f ;  /* 0x00181fff06167589 */ /* 0x000ea800000e0000 */
[----:B------:R-:W3:Y:S04]  /*b400*/  SHFL.IDX PT, R19, R19, 0x1, 0x181f ;  /* 0x00381f0013137f89 */ /* 0x000ee800000e0000 */
[----:B------:R-:W3:Y:S02]  /*b410*/  SHFL.IDX PT, R6, R6, 0x1, 0x181f ;  /* 0x00381f0006067f89 */ /* 0x000ee400000e0000 */
[C---:B-1----:R-:W-:Y:S05]  /*b420*/  @P0 IADD3 R24, P1, R21.reuse, R178, RZ ;  /* 0x000000b215180210 */ /* 0x042fea0007f3e0ff */
[C---:B--2---:R-:W-:Y:S05]  /*b430*/  @P0 IMAD.X R25, R22.reuse, 0x1, R179, P1 ;  /* 0x0000000116190824 */ /* 0x044fea00008e06b3 */
[----:B------:R1:W-:Y:S02]  /*b440*/  @P0 LDGSTS.E.BYPASS.LTC128B.128 [R169+0x10100], [R24.64], !P2 ;  /* 0x1010000018a90fae */ /* 0x0003e4000d101d56 */
[----:B-1----:R-:W-:Y:S05]  /*b450*/  @P0 IADD3 R24, P1, R21, R176, RZ ;  /* 0x000000b015180210 */ /* 0x002fea0007f3e0ff */
[----:B------:R-:W-:Y:S05]  /*b460*/  @P0 IMAD.X R25, R22, 0x1, R177, P1 ;  /* 0x0000000116190824 */ /* 0x000fea00008e06b1 */
[----:B------:R4:W-:Y:S02]  /*b470*/  @P0 LDGSTS.E.BYPASS.LTC128B.128 [R169+0x11900], [R24.64], !P6 ;  /* 0x1190000018a90fae */ /* 0x0009e4000f101d56 */
[CC--:B----4-:R-:W-:Y:S04]  /*b480*/  @P0 LEA R24, P1, R23.reuse, R21.reuse, 0x1 ;  /* 0x0000001517180211 */ /* 0x0d0fe800078208ff */
[-CC-:B---3--:R-:W-:Y:S02]  /*b490*/  @P0 LEA.HI.X R25, R23, R22.reuse, R0.reuse, 0x1, P1 ;  /* 0x0000001617190211 */ /* 0x188fe400008f0c00 */
[C---:B------:R-:W-:Y:S03]  /*b4a0*/  @P0 LEA R26, P1, R159.reuse, R21, 0x1 ;  /* 0x000000159f1a0211 */ /* 0x040fe600078208ff */
[----:B------:R1:W-:Y:S04]  /*b4b0*/  @P0 LDGSTS.E.BYPASS.LTC128B.128 [R169+0x13100], [R24.64], !P5 ;  /* 0x1310000018a90fae */ /* 0x0003e8000e901d56 */
[----:B-1----:R-:W2:Y:S02]  /*b4c0*/  LDL R25, [R1+0x28] ;  /* 0x0000280001197983 */ /* 0x002ea40000100800 */
[----:B--2---:R-:W-:Y:S05]  /*b4d0*/  @P0 LEA.HI.X R27, R159, R22, R25, 0x1, P1 ;  /* 0x000000169f1b0211 */ /* 0x004fea00008f0c19 */
[----:B------:R1:W-:Y:S01]  /*b4e0*/  @P0 LDGSTS.E.BYPASS.LTC128B.128 [R169+0x14900], [R26.64], !P4 ;  /* 0x149000001aa90fae */ /* 0x0003e2000e101d56 */
[----:B------:R-:W-:Y:S11]  /*b4f0*/  ISETP.GE.AND P0, PT, R20, 0x21, PT ;  /* 0x000000211400780c */ /* 0x000ff60003f06270 */
[----:B------:R-:W-:Y:S02]  /*b500*/  @!UPT UIADD3 URZ, URZ, URZ, URZ ;  /* 0x0000003f3f3ff290 */ /* 0x000fe4000fffe03f */
[C---:B------:R-:W-:Y:S05]  /*b510*/  @P0 IADD3 R20, P1, R19.reuse, R178, RZ ;  /* 0x000000b213140210 */ /* 0x040fea0007f3e0ff */
[C---:B------:R-:W-:Y:S05]  /*b520*/  @P0 IMAD.X R21, R6.reuse, 0x1, R179, P1 ;  /* 0x0000000106150824 */ /* 0x040fea00008e06b3 */
[----:B------:R2:W-:Y:S02]  /*b530*/  @P0 LDGSTS.E.BYPASS.LTC128B.128 [R169+0x11100], [R20.64], !P2 ;  /* 0x1110000014a90fae */ /* 0x0005e4000d101d56 */
[----:B--2---:R-:W-:Y:S05]  /*b540*/  @P0 IADD3 R20, P1, R19, R176, RZ ;  /* 0x000000b013140210 */ /* 0x004fea0007f3e0ff */
[----:B------:R-:W-:Y:S05]  /*b550*/  @P0 IMAD.X R21, R6, 0x1, R177, P1 ;  /* 0x0000000106150824 */ /* 0x000fea00008e06b1 */
[----:B------:R2:W-:Y:S02]  /*b560*/  @P0 LDGSTS.E.BYPASS.LTC128B.128 [R169+0x12900], [R20.64], !P6 ;  /* 0x1290000014a90fae */ /* 0x0005e4000f101d56 */
[CC--:B--2---:R-:W-:Y:S04]  /*b570*/  @P0 LEA R20, P1, R23.reuse, R19.reuse, 0x1 ;  /* 0x0000001317140211 */ /* 0x0c4fe800078208ff */
[-C--:B------:R-:W-:Y:S02]  /*b580*/  @P0 LEA.HI.X R21, R23, R6.reuse, R0, 0x1, P1 ;  /* 0x0000000617150211 */ /* 0x080fe400008f0c00 */
[----:B------:R1:W5:Y:S01]  /*b590*/  LDL.LU R0, [R1+0x58] ;  /* 0x0000580001007983 */ /* 0x0003620000300800 */
[C---:B------:R-:W-:Y:S03]  /*b5a0*/  @P0 LEA R22, P1, R159.reuse, R19, 0x1 ;  /* 0x000000139f160211 */ /* 0x040fe600078208ff */
[----:B------:R1:W-:Y:S01]  /*b5b0*/  @P0 LDGSTS.E.BYPASS.LTC128B.128 [R169+0x14100], [R20.64], !P5 ;  /* 0x1410000014a90fae */ /* 0x0003e2000e901d56 */
[----:B------:R-:W-:Y:S05]  /*b5c0*/  @P0 LEA.HI.X R23, R159, R6, R25, 0x1, P1 ;  /* 0x000000069f170211 */ /* 0x000fea00008f0c19 */
[----:B------:R1:W-:Y:S04]  /*b5d0*/  @P0 LDGSTS.E.BYPASS.LTC128B.128 [R169+0x15900], [R22.64], !P4 ;  /* 0x1590000016a90fae */ /* 0x0003e8000e101d56 */
.L_x_426:
[----:B-1234-:R-:W2:Y:S01]  /*b5e0*/  LDL.LU R23, [R1+0x44] ;  /* 0x0000440001177983 */ /* 0x01eea20000300800 */
[----:B-----5:R-:W-:Y:S01]  /*b5f0*/  FMNMX.FTZ R0, R168, R0, !PT ;  /* 0x00000000a8007209 */ /* 0x020fe20007810000 */
[----:B------:R-:W-:Y:S02]  /*b600*/  UISETP.GT.AND UP0, UPT, UR24, UR4, UPT ;  /* 0x000000041800728c */ /* 0x000fe4000bf04270 */
[----:B------:R-:W0:Y:S01]  /*b610*/  LDGDEPBAR ;  /* 0x00000000000079af */ /* 0x000e220000000000 */
[----:B------:R-:W-:Y:S01]  /*b620*/  FMNMX.FTZ R0, R170, R0, !PT ;  /* 0x00000000aa007209 */ /* 0x000fe20007810000 */
[----:B------:R-:W-:Y:S02]  /*b630*/  UIADD3 UR5, UR24, -0x1, URZ ;  /* 0xffffffff18057890 */ /* 0x000fe4000fffe03f */
[----:B------:R-:W-:Y:S02]  /*b640*/  PLOP3.LUT P0, PT, PT, PT, UP0, 0x80, 0x0 ;  /* 0x000000000000781c */ /* 0x000fe40003f0f008 */
[----:B------:R-:W-:Y:S03]  /*b650*/  FMNMX.FTZ R0, R171, R0, !PT ;  /* 0x00000000ab007209 */ /* 0x000fe60007810000 */
[----:B------:R-:W-:Y:S01]  /*b660*/  UMOV UR24, UR5 ;  /* 0x0000000500187c82 */ /* 0x000fe20008000000 */
        /* <DEDUP_REMOVED lines=13> */
[C---:B------:R-:W-:Y:S02]  /*b740*/  FMUL.FTZ R169, R0.reuse, c[0x0][0x2d0] ;  /* 0x0000b40000a97a20 */ /* 0x040fe40000410000 */
[----:B------:R-:W-:Y:S02]  /*b750*/  FADD.FTZ R3, -R0, R3 ;  /* 0x0000000300037221 */ /* 0x000fe40000010100 */
[--C-:B------:R-:W-:Y:S02]  /*b760*/  FFMA.FTZ R168, R168, c[0x0][0x2d0], -R169.reuse ;  /* 0x0000b400a8a87a23 */ /* 0x100fe400000108a9 */
[--C-:B------:R-:W-:Y:S02]  /*b770*/  FFMA.FTZ R19, R170, c[0x0][0x2d0], -R169.reuse ;  /* 0x0000b400aa137a23 */ /* 0x100fe400000108a9 */
[--C-:B------:R-:W-:Y:S02]  /*b780*/  FFMA.FTZ R20, R171, c[0x0][0x2d0], -R169.reuse ;  /* 0x0000b400ab147a23 */ /* 0x100fe400000108a9 */
[--C-:B------:R-:W-:Y:S01]  /*b790*/  FFMA.FTZ R156, R156, c[0x0][0x2d0], -R169.reuse ;  /* 0x0000b4009c9c7a23 */ /* 0x100fe200000108a9 */
[----:B------:R-:W-:Y:S01]  /*b7a0*/  MUFU.EX2 R168, R168 ;  /* 0x000000a800a87308 */ /* 0x000fe20000000800 */
[--C-:B------:R-:W-:Y:S02]  /*b7b0*/  FFMA.FTZ R22, R158, c[0x0][0x2d0], -R169.reuse ;  /* 0x0000b4009e167a23 */ /* 0x100fe400000108a9 */
[--C-:B------:R-:W-:Y:S02]  /*b7c0*/  FFMA.FTZ R21, R157, c[0x0][0x2d0], -R169.reuse ;  /* 0x0000b4009d157a23 */ /* 0x100fe400000108a9 */
[--C-:B------:R-:W-:Y:S02]  /*b7d0*/  FFMA.FTZ R24, R15, c[0x0][0x2d0], -R169.reuse ;  /* 0x0000b4000f187a23 */ /* 0x100fe400000108a9 */
[--C-:B------:R-:W-:Y:S01]  /*b7e0*/  FFMA.FTZ R25, R16, c[0x0][0x2d0], -R169.reuse ;  /* 0x0000b40010197a23 */ /* 0x100fe200000108a9 */
[----:B------:R-:W-:Y:S01]  /*b7f0*/  MOV R16, R22 ;  /* 0x0000001600107202 */ /* 0x000fe20000000f00 */
[--C-:B------:R-:W-:Y:S01]  /*b800*/  FFMA.FTZ R172, R172, c[0x0][0x2d0], -R169.reuse ;  /* 0x0000b400acac7a23 */ /* 0x100fe200000108a9 */
[----:B------:R-:W-:Y:S01]  /*b810*/  MUFU.EX2 R19, R19 ;  /* 0x0000001300137308 */ /* 0x000fe20000000800 */
[--C-:B------:R-:W-:Y:S02]  /*b820*/  FFMA.FTZ R171, R7, c[0x0][0x2d0], -R169.reuse ;  /* 0x0000b40007ab7a23 */ /* 0x100fe400000108a9 */
[--C-:B------:R-:W-:Y:S02]  /*b830*/  FFMA.FTZ R170, R18, c[0x0][0x2d0], -R169.reuse ;  /* 0x0000b40012aa7a23 */ /* 0x100fe400000108a9 */
[----:B------:R-:W-:Y:S02]  /*b840*/  FFMA.FTZ R169, R17, c[0x0][0x2d0], -R169 ;  /* 0x0000b40011a97a23 */ /* 0x000fe400000108a9 */
[----:B------:R-:W3:Y:S01]  /*b850*/  LDL.LU R17, [R1+0x40] ;  /* 0x0000400001117983 */ /* 0x000ee20000300800 */
[----:B------:R-:W-:Y:S02]  /*b860*/  FMUL.FTZ R3, R3, c[0x0][0x2d0] ;  /* 0x0000b40003037a20 */ /* 0x000fe40000410000 */
[----:B------:R-:W-:Y:S10]  /*b870*/  MUFU.EX2 R20, R20 ;  /* 0x0000001400147308 */ /* 0x000ff40000000800 */
[----:B------:R-:W1:Y:S10]  /*b880*/  MUFU.EX2 R6, R3 ;  /* 0x0000000300067308 */ /* 0x000e740000000800 */
[----:B------:R4:W2:Y:S10]  /*b890*/  MUFU.EX2 R158, R156 ;  /* 0x0000009c009e7308 */ /* 0x0008b40000000800 */
[----:B------:R-:W-:Y:S01]  /*b8a0*/  MUFU.EX2 R169, R169 ;  /* 0x000000a900a97308 */ /* 0x000fe20000000800 */
[C---:B-1----:R-:W-:Y:S02]  /*b8b0*/  FMUL.FTZ R28, R6.reuse, R28 ;  /* 0x0000001c061c7220 */ /* 0x042fe40000410000 */
[C---:B------:R-:W-:Y:S02]  /*b8c0*/  FMUL.FTZ R29, R6.reuse, R29 ;  /* 0x0000001d061d7220 */ /* 0x040fe40000410000 */
[C---:B------:R-:W-:Y:S02]  /*b8d0*/  FMUL.FTZ R32, R6.reuse, R32 ;  /* 0x0000002006207220 */ /* 0x040fe40000410000 */
[C---:B------:R-:W-:Y:S03]  /*b8e0*/  FMUL.FTZ R33, R6.reuse, R33 ;  /* 0x0000002106217220 */ /* 0x040fe60000410000 */
[----:B------:R-:W-:Y:S01]  /*b8f0*/  MUFU.EX2 R171, R171 ;  /* 0x000000ab00ab7308 */ /* 0x000fe20000000800 */
[C---:B------:R-:W-:Y:S01]  /*b900*/  FMUL.FTZ R36, R6.reuse, R36 ;  /* 0x0000002406247220 */ /* 0x040fe20000410000 */
[C---:B----4-:R-:W-:Y:S01]  /*b910*/  F2FP.PACK_AB R156, R19.reuse, R168 ;  /* 0x000000a8139c723e */ /* 0x050fe200000000ff */
        /* <DEDUP_REMOVED lines=48> */
[----:B------:R-:W-:Y:S04]  /*bc20*/  FADD.FTZ R3, R19, R3 ;  /* 0x0000000313037221 */ /* 0x000fe80000010000 */
[----:B------:R-:W-:Y:S04]  /*bc30*/  FADD.FTZ R3, R20, R3 ;  /* 0x0000000314037221 */ /* 0x000fe80000010000 */
[C---:B------:R-:W-:Y:S01]  /*bc40*/  FADD.FTZ R22, R158.reuse, R3 ;  /* 0x000000039e167221 */ /* 0x040fe20000010000 */
[----:B------:R-:W-:Y:S02]  /*bc50*/  FMNMX.FTZ R3, R173, R2, !PT ;  /* 0x00000002ad037209 */ /* 0x000fe40007810000 */
[----:B------:R-:W-:Y:S01]  /*bc60*/  F2FP.PACK_AB R158, R158, R20 ;  /* 0x000000149e9e723e */ /* 0x000fe200000000ff */
[----:B------:R-:W-:Y:S01]  /*bc70*/  FMUL.FTZ R20, R6, R148 ;  /* 0x0000009406147220 */ /* 0x000fe20000410000 */
        /* <DEDUP_REMOVED lines=18> */
[----:B------:R-:W-:Y:S02]  /*bda0*/  FMUL.FTZ R2, R2, c[0x0][0x2d0] ;  /* 0x0000b40002027a20 */ /* 0x000fe40000410000 */
[--C-:B------:R-:W-:Y:S02]  /*bdb0*/  FFMA.FTZ R15, R174, c[0x0][0x2d0], -R168.reuse ;  /* 0x0000b400ae0f7a23 */ /* 0x100fe400000108a8 */
[----:B------:R-:W-:Y:S01]  /*bdc0*/  MUFU.EX2 R7, R7 ;  /* 0x0000000700077308 */ /* 0x000fe20000000800 */
[--C-:B------:R-:W-:Y:S02]  /*bdd0*/  FFMA.FTZ R18, R9, c[0x0][0x2d0], -R168.reuse ;  /* 0x0000b40009127a23 */ /* 0x100fe400000108a8 */
[--C-:B------:R-:W-:Y:S02]  /*bde0*/  FFMA.FTZ R159, R8, c[0x0][0x2d0], -R168.reuse ;  /* 0x0000b400089f7a23 */ /* 0x100fe400000108a8 */
[--C-:B------:R-:W-:Y:S02]  /*bdf0*/  FFMA.FTZ R19, R11, c[0x0][0x2d0], -R168.reuse ;  /* 0x0000b4000b137a23 */ /* 0x100fe400000108a8 */
[--C-:B------:R-:W-:Y:S02]  /*be00*/  FFMA.FTZ R27, R10, c[0x0][0x2d0], -R168.reuse ;  /* 0x0000b4000a1b7a23 */ /* 0x100fe400000108a8 */
[--C-:B------:R-:W-:Y:S01]  /*be10*/  FFMA.FTZ R26, R13, c[0x0][0x2d0], -R168.reuse ;  /* 0x0000b4000d1a7a23 */ /* 0x100fe200000108a8 */
[----:B------:R-:W3:Y:S01]  /*be20*/  MUFU.EX2 R2, R2 ;  /* 0x0000000200027308 */ /* 0x000ee20000000800 */
[--C-:B------:R-:W-:Y:S01]  /*be30*/  FFMA.FTZ R23, R12, c[0x0][0x2d0], -R168.reuse ;  /* 0x0000b4000c177a23 */ /* 0x100fe200000108a8 */
[----:B------:R-:W-:Y:S01]  /*be40*/  MOV R148, R19 ;  /* 0x0000001300947202 */ /* 0x000fe20000000f00 */
[--C-:B------:R-:W-:Y:S02]  /*be50*/  FFMA.FTZ R173, R5, c[0x0][0x2d0], -R168.reuse ;  /* 0x0000b40005ad7a23 */ /* 0x100fe400000108a8 */
[--C-:B------:R-:W-:Y:S02]  /*be60*/  FFMA.FTZ R175, R175, c[0x0][0x2d0], -R168.reuse ;  /* 0x0000b400afaf7a23 */ /* 0x100fe400000108a8 */
[--C-:B------:R-:W-:Y:S01]  /*be70*/  FFMA.FTZ R174, R14, c[0x0][0x2d0], -R168.reuse ;  /* 0x0000b4000eae7a23 */ /* 0x100fe200000108a8 */
[----:B------:R-:W-:Y:S01]  /*be80*/  MOV R14, R25 ;  /* 0x00000019000e7202 */ /* 0x000fe20000000f00 */
[----:B------:R-:W-:Y:S01]  /*be90*/  FFMA.FTZ R168, R4, c[0x0][0x2d0], -R168 ;  /* 0x0000b40004a87a23 */ /* 0x000fe200000108a8 */
[----:B------:R-:W1:Y:S01]  /*bea0*/  MUFU.EX2 R15, R15 ;  /* 0x0000000f000f7308 */ /* 0x000e620000000800 */
[C---:B------:R-:W-:Y:S02]  /*beb0*/  FMUL.FTZ R5, R6.reuse, R133 ;  /* 0x0000008506057220 */ /* 0x040fe40000410000 */
[C---:B------:R-:W-:Y:S01]  /*bec0*/  FMUL.FTZ R8, R6.reuse, R136 ;  /* 0x0000008806087220 */ /* 0x040fe20000410000 */
[----:B------:R-:W-:Y:S01]  /*bed0*/  MOV R136, R26 ;  /* 0x0000001a00887202 */ /* 0x000fe20000000f00 */
[C---:B------:R-:W-:Y:S01]  /*bee0*/  FMUL.FTZ R9, R6.reuse, R137 ;  /* 0x0000008906097220 */ /* 0x040fe20000410000 */
[----:B------:R-:W-:Y:S01]  /*bef0*/  MOV R137, R27 ;  /* 0x0000001b00897202 */ /* 0x000fe20000000f00 */
[C---:B------:R-:W-:Y:S02]  /*bf00*/  FMUL.FTZ R12, R6.reuse, R140 ;  /* 0x0000008c060c7220 */ /* 0x040fe40000410000 */
[C---:B------:R-:W-:Y:S01]  /*bf10*/  FMUL.FTZ R13, R6.reuse, R141 ;  /* 0x0000008d060d7220 */ /* 0x040fe20000410000 */
[----:B------:R-:W-:Y:S01]  /*bf20*/  MOV R141, R16 ;  /* 0x00000010008d7202 */ /* 0x000fe20000000f00 */
[C---:B------:R-:W-:Y:S01]  /*bf30*/  FMUL.FTZ R16, R6.reuse, R144 ;  /* 0x0000009006107220 */ /* 0x040fe20000410000 */
[----:B------:R-:W-:Y:S01]  /*bf40*/  MUFU.EX2 R168, R168 ;  /* 0x000000a800a87308 */ /* 0x000fe20000000800 */
[----:B------:R-:W-:Y:S01]  /*bf50*/  FMUL.FTZ R25, R6, R153 ;  /* 0x0000009906197220 */ /* 0x000fe20000410000 */
[----:B------:R-:W-:Y:S01]  /*bf60*/  MOV R153, R23 ;  /* 0x0000001700997202 */ /* 0x000fe20000000f00 */
[C---:B---3--:R-:W-:Y:S02]  /*bf70*/  FFMA.FTZ R4, R2.reuse, R17, R7 ;  /* 0x0000001102047223 */ /* 0x048fe40000010007 */
[C---:B------:R-:W-:Y:S02]  /*bf80*/  FMUL.FTZ R10, R2.reuse, R138 ;  /* 0x0000008a020a7220 */ /* 0x040fe40000410000 */
[C---:B------:R-:W-:Y:S02]  /*bf90*/  FMUL.FTZ R19, R2.reuse, R147 ;  /* 0x0000009302137220 */ /* 0x040fe40000410000 */
[C---:B------:R-:W-:Y:S01]  /*bfa0*/  FMUL.FTZ R26, R2.reuse, R154 ;  /* 0x0000009a021a7220 */ /* 0x040fe20000410000 */
[----:B------:R-:W2:Y:S01]  /*bfb0*/  MUFU.EX2 R141, R141 ;  /* 0x0000008d008d7308 */ /* 0x000ea20000000800 */
[----:B------:R-:W-:Y:S01]  /*bfc0*/  FMUL.FTZ R27, R2, R155 ;  /* 0x0000009b021b7220 */ /* 0x000fe20000410000 */
[C---:B-1----:R-:W-:Y:S01]  /*bfd0*/  F2FP.PACK_AB R157, R15.reuse, R7 ;  /* 0x000000070f9d723e */ /* 0x042fe200000000ff */
[----:B------:R-:W-:Y:S01]  /*bfe0*/  FADD.FTZ R11, R15, R4 ;  /* 0x000000040f0b7221 */ /* 0x000fe20000010000 */
[----:B------:R-:W-:Y:S01]  /*bff0*/  MOV R15, R24 ;  /* 0x00000018000f7202 */ /* 0x000fe20000000f00 */
[----:B------:R-:W-:Y:S01]  /*c000*/  FMUL.FTZ R4, R6, R132 ;  /* 0x0000008406047220 */ /* 0x000fe20000410000 */
[----:B------:R-:W-:Y:S01]  /*c010*/  MOV R132, R21 ;  /* 0x0000001500847202 */ /* 0x000fe20000000f00 */
[----:B------:R-:W-:Y:S01]  /*c020*/  FMUL.FTZ R7, R2, R135 ;  /* 0x0000008702077220 */ /* 0x000fe20000410000 */
[----:B------:R-:W-:Y:S01]  /*c030*/  MOV R140, R15 ;  /* 0x0000000f008c7202 */ /* 0x000fe20000000f00 */
[C---:B------:R-:W-:Y:S01]  /*c040*/  FMUL.FTZ R17, R6.reuse, R145 ;  /* 0x0000009106117220 */ /* 0x040fe20000410000 */
        /* <DEDUP_REMOVED lines=11> */
[C---:B------:R-:W-:Y:S02]  /*c100*/  FMUL.FTZ R15, R2.reuse, R143 ;  /* 0x0000008f020f7220 */ /* 0x040fe40000410000 */
[C---:B------:R-:W-:Y:S02]  /*c110*/  FMUL.FTZ R18, R2.reuse, R146 ;  /* 0x0000009202127220 */ /* 0x040fe40000410000 */
[C---:B------:R-:W-:Y:S02]  /*c120*/  FMUL.FTZ R22, R2.reuse, R150 ;  /* 0x0000009602167220 */ /* 0x040fe40000410000 */
[C---:B------:R-:W-:Y:S02]  /*c130*/  FMUL.FTZ R23, R2.reuse, R151 ;  /* 0x0000009702177220 */ /* 0x040fe40000410000 */
[C---:B------:R-:W-:Y:S01]  /*c140*/  FMUL.FTZ R30, R2.reuse, R30 ;  /* 0x0000001e021e7220 */ /* 0x040fe20000410000 */
[----:B------:R-:W1:Y:S01]  /*c150*/  MUFU.EX2 R143, R138 ;  /* 0x0000008a008f7308 */ /* 0x000e620000000800 */
        /* <DEDUP_REMOVED lines=17> */
[----:B------:R-:W3:Y:S01]  /*c270*/  MUFU.EX2 R140, R140 ;  /* 0x0000008c008c7308 */ /* 0x000ee20000000800 */
[C---:B------:R-:W-:Y:S02]  /*c280*/  FMUL.FTZ R62, R2.reuse, R62 ;  /* 0x0000003e023e7220 */ /* 0x040fe40000410000 */
[C---:B------:R-:W-:Y:S02]  /*c290*/  FMUL.FTZ R63, R2.reuse, R63 ;  /* 0x0000003f023f7220 */ /* 0x040fe40000410000 */
[C---:B------:R-:W-:Y:S02]  /*c2a0*/  FMUL.FTZ R66, R2.reuse, R66 ;  /* 0x0000004202427220 */ /* 0x040fe40000410000 */
[C---:B------:R-:W-:Y:S02]  /*c2b0*/  FMUL.FTZ R67, R2.reuse, R67 ;  /* 0x0000004302437220 */ /* 0x040fe40000410000 */
[C---:B------:R-:W-:Y:S01]  /*c2c0*/  FMUL.FTZ R70, R2.reuse, R70 ;  /* 0x0000004602467220 */ /* 0x040fe20000410000 */
[----:B------:R4:W-:Y:S01]  /*c2d0*/  MUFU.EX2 R150, R153 ;  /* 0x0000009900967308 */ /* 0x0009e20000000800 */
        /* <DEDUP_REMOVED lines=35> */
[----:B------:R3:W3:Y:S01]  /*c510*/  MUFU.EX2 R2, R132 ;  /* 0x0000008400027308 */ /* 0x0006e20000000800 */
[----:B--2---:R-:W-:Y:S02]  /*c520*/  FADD.FTZ R146, R141, R152 ;  /* 0x000000988d927221 */ /* 0x004fe40000010000 */
[----:B----4-:R-:W-:Y:S02]  /*c530*/  LDSM.16.MT88.4 R152, [R249+0x1100] ;  /* 0x00110000f998783b */ /* 0x010fe40000004200 */
[----:B-1----:R-:W-:Y:S04]  /*c540*/  FADD.FTZ R146, R143, R146 ;  /* 0x000000928f927221 */ /* 0x002fe80000010000 */
[----:B---3--:R-:W-:Y:S04]  /*c550*/  FADD.FTZ R146, R140, R146 ;  /* 0x000000928c927221 */ /* 0x008fe80000010000 */
[----:B------:R-:W-:Y:S01]  /*c560*/  FADD.FTZ R146, R142, R146 ;  /* 0x000000928e927221 */ /* 0x000fe20000010000 */
[----:B------:R-:W1:Y:S01]  /*c570*/  LDSM.16.MT88.4 R132, [R252+0x100] ;  /* 0x00010000fc84783b */ /* 0x000e620000004200 */
[----:B------:R-:W-:Y:S01]  /*c580*/  F2FP.PACK_AB R159, R145, R2 ;  /* 0x00000002919f723e */ /* 0x000fe200000000ff */
[----:B------:R-:W-:Y:S02]  /*c590*/  FADD.FTZ R144, R2, R144 ;  /* 0x0000009002907221 */ /* 0x000fe40000010000 */
[----:B------:R2:W3:Y:S04]  /*c5a0*/  MUFU.EX2 R2, R137 ;  /* 0x0000008900027308 */ /* 0x0004e80000000800 */
[----:B--2---:R-:W-:Y:S01]  /*c5b0*/  LDSM.16.MT88.4 R136, [R252+0x900] ;  /* 0x00090000fc88783b */ /* 0x004fe20000004200 */
        /* <DEDUP_REMOVED lines=48> */
[----:B------:R1:W2:Y:S03]  /*c8c0*/  MUFU.EX2 R156, R172 ;  /* 0x000000ac009c7308 */ /* 0x0002a60000000800 */
[----:B---3--:R-:W-:Y:S03]  /*c8d0*/  F2FP.PACK_AB R133, R2, R148 ;  /* 0x000000940285723e */ /* 0x008fe600000000ff */
[----:B------:R-:W-:Y:S02]  /*c8e0*/  F2FP.PACK_AB R134, R142, R140 ;  /* 0x0000008c8e86723e */ /* 0x000fe400000000ff */
[----:B------:R-:W3:Y:S02]  /*c8f0*/  LDSM.16.MT88.4 R140, [R250+0x900] ;  /* 0x00090000fa8c783b */ /* 0x000ee40000004200 */
[----:B------:R4:W2:Y:S01]  /*c900*/  MUFU.EX2 R158, R170 ;  /* 0x000000aa009e7308 */ /* 0x0008a20000000800 */
[----:B------:R-:W-:Y:S02]  /*c910*/  F2FP.PACK_AB R135, R150, R149 ;  /* 0x000000959687723e */ /* 0x000fe400000000ff */
[----:B------:R-:W-:Y:S02]  /*c920*/  F2FP.PACK_AB R157, R174, R175 ;  /* 0x000000afae9d723e */ /* 0x000fe400000000ff */
[----:B------:R-:W-:Y:S03]  /*c930*/  F2FP.PACK_AB R159, R168, R173 ;  /* 0x000000ada89f723e */ /* 0x000fe600000000ff */
[C---:B------:R-:W-:Y:S05]  /*c940*/  HMMA.16816.F32 R4, R132.reuse, R136, R4 ;  /* 0x000000888404723c */ /* 0x040fea0000001804 */
[----:B-1----:R-:W-:Y:S03]  /*c950*/  MOV R172, R150 ;  /* 0x0000009600ac7202 */ /* 0x002fe60000000f00 */
[C---:B------:R-:W-:Y:S01]  /*c960*/  HMMA.16816.F32 R8, R132.reuse, R138, R8 ;  /* 0x0000008a8408723c */ /* 0x040fe20000001808 */
[----:B------:R-:W1:Y:S03]  /*c970*/  LDSM.16.MT88.4 R136, [R249+0x900] ;  /* 0x00090000f988783b */ /* 0x000e660000004200 */
[----:B----4-:R-:W-:Y:S04]  /*c980*/  MOV R170, R149 ;  /* 0x0000009500aa7202 */ /* 0x010fe80000000f00 */
[C---:B---3--:R-:W-:Y:S08]  /*c990*/  HMMA.16816.F32 R12, R132.reuse, R140, R12 ;  /* 0x0000008c840c723c */ /* 0x048ff0000000180c */
[C---:B------:R-:W-:Y:S01]  /*c9a0*/  HMMA.16816.F32 R16, R132.reuse, R142, R16 ;  /* 0x0000008e8410723c */ /* 0x040fe20000001810 */
[----:B------:R-:W3:Y:S07]  /*c9b0*/  LDSM.16.MT88.4 R140, [R248+0x900] ;  /* 0x00090000f88c783b */ /* 0x000eee0000004200 */
[C---:B-1----:R-:W-:Y:S08]  /*c9c0*/  HMMA.16816.F32 R20, R132.reuse, R136, R20 ;  /* 0x000000888414723c */ /* 0x042ff00000001814 */
[C---:B------:R-:W-:Y:S01]  /*c9d0*/  HMMA.16816.F32 R24, R132.reuse, R138, R24 ;  /* 0x0000008a8418723c */ /* 0x040fe20000001818 */
[----:B------:R-:W1:Y:S07]  /*c9e0*/  LDSM.16.MT88.4 R136, [R252+0x2100] ;  /* 0x00210000fc88783b */ /* 0x000e6e0000004200 */
        /* <DEDUP_REMOVED lines=36> */
[C---:B---3--:R-:W-:Y:S07]  /*cc30*/  HMMA.16816.F32 R124, R132.reuse, R140, R124 ;  /* 0x0000008c847c723c */ /* 0x048fee000000187c */
[----:B--2---:R-:W-:Y:S01]  /*cc40*/  FADD.FTZ R141, R156, R146 ;  /* 0x000000929c8d7221 */ /* 0x004fe20000010000 */
[----:B------:R-:W-:Y:S04]  /*cc50*/  HMMA.16816.F32 R128, R132, R142, R128 ;  /* 0x0000008e8480723c */ /* 0x000fe80000001880 */
[C---:B------:R-:W-:Y:S01]  /*cc60*/  FADD.FTZ R141, R171.reuse, R141 ;  /* 0x0000008dab8d7221 */ /* 0x040fe20000010000 */
[----:B------:R-:W-:Y:S01]  /*cc70*/  F2FP.PACK_AB R156, R171, R156 ;  /* 0x0000009cab9c723e */ /* 0x000fe200000000ff */
[----:B------:R-:W-:Y:S02]  /*cc80*/  FADD.FTZ R140, R145, R144 ;  /* 0x00000090918c7221 */ /* 0x000fe40000010000 */
[----:B------:R-:W-:Y:S01]  /*cc90*/  FADD.FTZ R141, R158, R141 ;  /* 0x0000008d9e8d7221 */ /* 0x000fe20000010000 */
[----:B------:R-:W2:Y:S03]  /*cca0*/  LDSM.16.MT88.4 R144, [R250+0x1100] ;  /* 0x00110000fa90783b */ /* 0x000ea60000004200 */
[C---:B------:R-:W-:Y:S01]  /*ccb0*/  FADD.FTZ R132, R169.reuse, R141 ;  /* 0x0000008da9847221 */ /* 0x040fe20000010000 */
[----:B------:R-:W-:Y:S01]  /*ccc0*/  F2FP.PACK_AB R158, R169, R158 ;  /* 0x0000009ea99e723e */ /* 0x000fe200000000ff */
[----:B------:R-:W-:Y:S03]  /*ccd0*/  FADD.FTZ R169, R148, R140 ;  /* 0x0000008c94a97221 */ /* 0x000fe60000010000 */
[----:B------:R1:W-:Y:S01]  /*cce0*/  STL [R1+0x44], R132 ;  /* 0x0000448401007387 */ /* 0x0003e20000100800 */
[----:B------:R-:W-:Y:S04]  /*ccf0*/  FADD.FTZ R169, R2, R169 ;  /* 0x000000a902a97221 */ /* 0x000fe80000010000 */
[----:B------:R-:W-:Y:S04]  /*cd00*/  FADD.FTZ R2, R170, R169 ;  /* 0x000000a9aa027221 */ /* 0x000fe80000010000 */
[----:B------:R-:W-:Y:S04]  /*cd10*/  FADD.FTZ R2, R172, R2 ;  /* 0x00000002ac027221 */ /* 0x000fe80000010000 */
[----:B------:R-:W-:Y:S04]  /*cd20*/  FADD.FTZ R2, R175, R2 ;  /* 0x00000002af027221 */ /* 0x000fe80000010000 */
[----:B------:R-:W-:Y:S01]  /*cd30*/  FADD.FTZ R174, R174, R2 ;  /* 0x00000002aeae7221 */ /* 0x000fe20000010000 */
[----:B------:R-:W-:Y:S03]  /*cd40*/  MOV R2, R3 ;  /* 0x0000000300027202 */ /* 0x000fe60000000f00 */
[----:B------:R-:W-:Y:S01]  /*cd50*/  FADD.FTZ R174, R173, R174 ;  /* 0x000000aeadae7221 */ /* 0x000fe20000010000 */
[C---:B-1----:R-:W-:Y:S01]  /*cd60*/  HMMA.16816.F32 R132, R156.reuse, R136, R4 ;  /* 0x000000889c84723c */ /* 0x042fe20000001804 */
[----:B------:R-:W1:Y:S07]  /*cd70*/  LDSM.16.MT88.4 R4, [R248+0x1100] ;  /* 0x00110000f804783b */ /* 0x000e6e0000004200 */
[C---:B------:R-:W-:Y:S01]  /*cd80*/  HMMA.16816.F32 R136, R156.reuse, R138, R8 ;  /* 0x0000008a9c88723c */ /* 0x040fe20000001808 */
[----:B------:R-:W3:Y:S07]  /*cd90*/  LDSM.16.MT88.4 R8, [R252+0x2900] ;  /* 0x00290000fc08783b */ /* 0x000eee0000004200 */
[C---:B--2---:R-:W-:Y:S01]  /*cda0*/  HMMA.16816.F32 R140, R156.reuse, R144, R12 ;  /* 0x000000909c8c723c */ /* 0x044fe2000000180c */
[----:B------:R-:W2:Y:S07]  /*cdb0*/  LDSM.16.MT88.4 R12, [R250+0x2900] ;  /* 0x00290000fa0c783b */ /* 0x000eae0000004200 */
[C---:B------:R-:W-:Y:S08]  /*cdc0*/  HMMA.16816.F32 R144, R156.reuse, R146, R16 ;  /* 0x000000929c90723c */ /* 0x040ff00000001810 */
[C---:B------:R-:W-:Y:S08]  /*cdd0*/  HMMA.16816.F32 R148, R156.reuse, R152, R20 ;  /* 0x000000989c94723c */ /* 0x040ff00000001814 */
[C---:B------:R-:W-:Y:S08]  /*cde0*/  HMMA.16816.F32 R152, R156.reuse, R154, R24 ;  /* 0x0000009a9c98723c */ /* 0x040ff00000001818 */
[C---:B-1----:R-:W-:Y:S08]  /*cdf0*/  HMMA.16816.F32 R28, R156.reuse, R4, R28 ;  /* 0x000000049c1c723c */ /* 0x042ff0000000181c */
[C---:B------:R-:W-:Y:S01]  /*ce00*/  HMMA.16816.F32 R32, R156.reuse, R6, R32 ;  /* 0x000000069c20723c */ /* 0x040fe20000001820 */
[----:B------:R-:W1:Y:S07]  /*ce10*/  LDSM.16.MT88.4 R4, [R249+0x2900] ;  /* 0x00290000f904783b */ /* 0x000e6e0000004200 */
[C---:B---3--:R-:W-:Y:S08]  /*ce20*/  HMMA.16816.F32 R36, R156.reuse, R8, R36 ;  /* 0x000000089c24723c */ /* 0x048ff00000001824 */
[C---:B------:R-:W-:Y:S01]  /*ce30*/  HMMA.16816.F32 R40, R156.reuse, R10, R40 ;  /* 0x0000000a9c28723c */ /* 0x040fe20000001828 */
[----:B------:R-:W3:Y:S07]  /*ce40*/  LDSM.16.MT88.4 R8, [R248+0x2900] ;  /* 0x00290000f808783b */ /* 0x000eee0000004200 */
[C---:B--2---:R-:W-:Y:S08]  /*ce50*/  HMMA.16816.F32 R44, R156.reuse, R12, R44 ;  /* 0x0000000c9c2c723c */ /* 0x044ff0000000182c */
[C---:B------:R-:W-:Y:S01]  /*ce60*/  HMMA.16816.F32 R48, R156.reuse, R14, R48 ;  /* 0x0000000e9c30723c */ /* 0x040fe20000001830 */
[----:B------:R-:W2:Y:S07]  /*ce70*/  LDSM.16.MT88.4 R12, [R252+0x4100] ;  /* 0x00410000fc0c783b */ /* 0x000eae0000004200 */
        /* <DEDUP_REMOVED lines=22> */
[C---:B------:R-:W-:Y:S08]  /*cfe0*/  HMMA.16816.F32 R112, R156.reuse, R10, R112 ;  /* 0x0000000a9c70723c */ /* 0x040ff00000001870 */
[C---:B--2---:R-:W-:Y:S08]  /*cff0*/  HMMA.16816.F32 R116, R156.reuse, R12, R116 ;  /* 0x0000000c9c74723c */ /* 0x044ff00000001874 */
[C---:B------:R-:W-:Y:S08]  /*d000*/  HMMA.16816.F32 R120, R156.reuse, R14, R120 ;  /* 0x0000000e9c78723c */ /* 0x040ff00000001878 */
[C---:B-1----:R-:W-:Y:S07]  /*d010*/  HMMA.16816.F32 R124, R156.reuse, R4, R124 ;  /* 0x000000049c7c723c */ /* 0x042fee000000187c */
[----:B------:R-:W-:Y:S01]  /*d020*/  FADD.FTZ R4, R168, R174 ;  /* 0x000000aea8047221 */ /* 0x000fe20000010000 */
[----:B------:R-:W-:Y:S04]  /*d030*/  HMMA.16816.F32 R128, R156, R6, R128 ;  /* 0x000000069c80723c */ /* 0x000fe80000001880 */
[----:B------:R1:W-:Y:S04]  /*d040*/  STL [R1+0x40], R4 ;  /* 0x0000400401007387 */ /* 0x0003e80000100800 */
[----:B-1----:R-:W-:-:S05]  /*d050*/  @P0 BRA `(.L_x_427) ;  /* 0xffffcf7000000947 */ /* 0x002fca000383ffff */
.L_x_422:
[----:B------:R-:W-:-:S06]  /*d060*/  UISETP.GE.AND UP0, UPT, UR24, UR8, UPT ;  /* 0x000000081800728c */ /* 0x000fcc000bf06270 */
[----:B------:R-:W-:-:S13]  /*d070*/  PLOP3.LUT P0, PT, PT, PT, UP0, 0x40, 0x0 ;  /* 0x000000000000781c */ /* 0x000fda0003f0e808 */
[----:B------:R-:W-:Y:S05]  /*d080*/  @P0 BRA `(.L_x_428) ;  /* 0x00003ec000000947 */ /* 0x000fea0003800000 */
[----:B-1----:R-:W1:Y:S04]  /*d090*/  S2R R3, SR_TID.X ;  /* 0x0000000000037919 */ /* 0x002e680000002100 */
[----:B------:R-:W2:Y:S01]  /*d0a0*/  LDL.LU R4, [R1+0x3c] ;  /* 0x00003c0001047983 */ /* 0x000ea20000300800 */
[----:B-1----:R-:W-:-:S04]  /*d0b0*/  SHF.R.S32.HI R5, RZ, 0x1f, R3 ;  /* 0x0000001fff057819 */ /* 0x002fc80000011403 */
[----:B------:R-:W-:Y:S02]  /*d0c0*/  LEA.HI R5, R5, R3, RZ, 0x3 ;  /* 0x0000000305057211 */ /* 0x000fe400078f18ff */
[----:B------:R-:W2:Y:S02]  /*d0d0*/  LDL R3, [R1+0x24] ;  /* 0x0000240001037983 */ /* 0x000ea40000100800 */
[----:B------:R-:W-:-:S04]  /*d0e0*/  SHF.R.S32.HI R5, RZ, 0x3, R5 ;  /* 0x00000003ff057819 */ /* 0x000fc80000011405 */
[----:B------:R-:W-:Y:S01]  /*d0f0*/  IADD3 R6, -R5, 0x30, RZ ;  /* 0x0000003005067810 */ /* 0x000fe20007ffe1ff */
[----:B------:R-:W-:Y:S01]  /*d100*/  IMAD.MOV.U32 R156, RZ, RZ, R2 ;  /* 0x000000ffff9c7224 */ /* 0x000fe200078e0002 */
[C---:B--2---:R-:W-:Y:S01]  /*d110*/  SHF.L.U64.HI R5, R3.reuse, 0x1, R4 ;  /* 0x0000000103057819 */ /* 0x044fe20000010204 */
[----:B------:R-:W-:-:S04]  /*d120*/  IMAD.SHL.U32 R4, R3, 0x2, RZ ;  /* 0x0000000203047824 */ /* 0x000fc800078e00ff */
[----:B------:R1:W-:Y:S04]  /*d130*/  STL [R1+0x48], R5 ;  /* 0x0000480501007387 */ /* 0x0003e80000100800 */
[----:B------:R1:W-:Y:S01]  /*d140*/  STL [R1+0x3c], R4 ;  /* 0x00003c0401007387 */ /* 0x0003e20000100800 */
[----:B------:R-:W-:-:S03]  /*d150*/  IMAD.MOV.U32 R3, RZ, RZ, R0 ;  /* 0x000000ffff037224 */ /* 0x000fc600078e0000 */
.L_x_441:
[----:B------:R-:W2:Y:S01]  /*d160*/  LDL R0, [R1+0xc] ;  /* 0x00000c0001007983 */ /* 0x000ea20000100800 */
[----:B------:R-:W-:Y:S04]  /*d170*/  DEPBAR.LE SB0, 0x0 ;  /* 0x000080000000791a */ /* 0x000fe80000000000 */
[----:B------:R-:W3:Y:S01]  /*d180*/  LDL R9, [R1+0x3c] ;  /* 0x00003c0001097983 */ /* 0x000ee20000100800 */
[----:B------:R-:W-:Y:S03]  /*d190*/  BSSY B0, `(.L_x_429) ;  /* 0x0000055000007945 */ /* 0x000fe60003800000 */
[----:B------:R-:W4:Y:S04]  /*d1a0*/  LDL R6, [R1+0x8] ;  /* 0x0000080001067983 */ /* 0x000f280000100800 */
[----:B------:R-:W5:Y:S04]  /*d1b0*/  LDL R8, [R1+0x48] ;  /* 0x0000480001087983 */ /* 0x000f680000100800 */
[----:B------:R-:W2:Y:S04]  /*d1c0*/  LDL R157, [R1+0x24] ;  /* 0x00002400019d7983 */ /* 0x000ea80000100800 */
[----:B------:R-:W2:Y:S04]  /*d1d0*/  LDL R7, [R1+0x4] ;  /* 0x0000040001077983 */ /* 0x000ea80000100800 */
[----:B------:R-:W3:Y:S04]  /*d1e0*/  LDL R14, [R1+0x1c] ;  /* 0x00001c00010e7983 */ /* 0x000ee80000100800 */
[----:B------:R-:W3:Y:S04]  /*d1f0*/  LDL R23, [R1] ;  /* 0x0000000001177983 */ /* 0x000ee80000100800 */
[----:B------:R-:W5:Y:S04]  /*d200*/  LDL R21, [R1+0x18] ;  /* 0x0000180001157983 */ /* 0x000f680000100800 */
[----:B------:R-:W5:Y:S04]  /*d210*/  LDL R22, [R1+0x30] ;  /* 0x0000300001167983 */ /* 0x000f680000100800 */
[----:B------:R-:W5:Y:S04]  /*d220*/  LDL R20, [R1+0x2c] ;  /* 0x00002c0001147983 */ /* 0x000f680000100800 */
[----:B------:R-:W-:Y:S06]  /*d230*/  BAR.SYNC.DEFER_BLOCKING 0x0 ;  /* 0x0000000000007b1d */ /* 0x000fec0000010000 */
[----:B------:R-:W-:Y:S04]  /*d240*/  LDSM.16.M88.4 R172, [R247] ;  /* 0x00000000f7ac783b */ /* 0x000fe80000000200 */
[----:B------:R-:W-:Y:S04]  /*d250*/  LDSM.16.M88.4 R176, [R246] ;  /* 0x00000000f6b0783b */ /* 0x000fe80000000200 */
[----:B--2---:R-:W-:Y:S01]  /*d260*/  LDSM.16.M88.4 R16, [R7+0x10900] ;  /* 0x010900000710783b */ /* 0x004fe20000000200 */
[----:B------:R-:W-:Y:S01]  /*d270*/  SHF.R.S32.HI R2, RZ, 0x1f, R0 ;  /* 0x0000001fff027819 */ /* 0x000fe20000011400 */
[----:B-1----:R-:W-:Y:S01]  /*d280*/  IMAD.WIDE.U32 R4, R0, c[0x0][0x208], RZ ;  /* 0x0000820000047a25 */ /* 0x002fe200078e00ff */
[----:B------:R-:W-:Y:S01]  /*d290*/  ISETP.GE.AND P1, PT, R157, c[0x0][0x1d4], PT ;  /* 0x000075009d007a0c */ /* 0x000fe20003f26270 */
[----:B------:R-:W-:Y:S02]  /*d2a0*/  LDSM.16.M88.4 R24, [R7+0x11100] ;  /* 0x011100000718783b */ /* 0x000fe40000000200 */
[----:B------:R-:W-:Y:S02]  /*d2b0*/  IMAD R2, R2, c[0x0][0x208], RZ ;  /* 0x0000820002027a24 */ /* 0x000fe400078e02ff */
[----:B---3--:R-:W-:Y:S02]  /*d2c0*/  LDSM.16.M88.4 R168, [R23] ;  /* 0x0000000017a8783b */ /* 0x008fe40000000200 */
[----:B------:R-:W-:Y:S01]  /*d2d0*/  IMAD R2, R0, c[0x0][0x20c], R2 ;  /* 0x0000830000027a24 */ /* 0x000fe200078e0202 */
[----:B----4-:R-:W-:Y:S01]  /*d2e0*/  SHF.R.S32.HI R0, RZ, 0x1f, R6 ;  /* 0x0000001fff007819 */ /* 0x010fe20000011406 */
[----:B-----5:R-:W-:Y:S02]  /*d2f0*/  IMAD.SHL.U32 R159, R21, 0x2, RZ ;  /* 0x00000002159f7824 */ /* 0x020fe400078e00ff */
[----:B------:R-:W-:Y:S02]  /*d300*/  IMAD.IADD R5, R5, 0x1, R2 ;  /* 0x0000000105057824 */ /* 0x000fe400078e0202 */
[----:B------:R-:W2:Y:S01]  /*d310*/  LDL R2, [R1+0x10] ;  /* 0x0000100001027983 */ /* 0x000ea20000100800 */
[----:B------:R-:W-:Y:S01]  /*d320*/  IMAD R0, R0, c[0x0][0x218], RZ ;  /* 0x0000860000007a24 */ /* 0x000fe200078e02ff */
[----:B------:R-:W-:Y:S01]  /*d330*/  SHF.L.U64.HI R21, R21, 0x1, R22 ;  /* 0x0000000115157819 */ /* 0x000fe20000010216 */
[C---:B------:R-:W-:Y:S04]  /*d340*/  IMAD.WIDE.U32 R4, R6.reuse, c[0x0][0x218], R4 ;  /* 0x0000860006047a25 */ /* 0x040fe800078e0004 */
[----:B------:R-:W-:Y:S01]  /*d350*/  IMAD R0, R6, c[0x0][0x21c], R0 ;  /* 0x0000870006007a24 */ /* 0x000fe200078e0200 */
[----:B------:R-:W-:Y:S04]  /*d360*/  IADD3 R15, P0, R4, UR14, RZ ;  /* 0x0000000e040f7c10 */ /* 0x000fe8000ff1e0ff */
[----:B------:R-:W-:Y:S02]  /*d370*/  IADD3.X R0, R5, UR16, R0, P0, !PT ;  /* 0x0000001005007c10 */ /* 0x000fe400087fe400 */
[C---:B------:R-:W-:Y:S04]  /*d380*/  LEA R4, P0, R15.reuse, c[0x0][0x1f8], 0x1 ;  /* 0x00007e000f047a11 */ /* 0x040fe800078008ff */
[----:B------:R-:W-:Y:S01]  /*d390*/  LEA.HI.X R15, R15, c[0x0][0x1fc], R0, 0x1, P0 ;  /* 0x00007f000f0f7a11 */ /* 0x000fe200000f0c00 */
[----:B------:R-:W1:Y:S04]  /*d3a0*/  SHFL.IDX PT, R6, R4, RZ, 0x181f ;  /* 0x00181fff04067589 */ /* 0x000e6800000e0000 */
[----:B------:R-:W3:Y:S04]  /*d3b0*/  LDL R0, [R1+0x14] ;  /* 0x0000140001007983 */ /* 0x000ee80000100800 */
[----:B------:R-:W4:Y:S01]  /*d3c0*/  SHFL.IDX PT, R5, R15, RZ, 0x181f ;  /* 0x00181fff0f057589 */ /* 0x000f2200000e0000 */
[C---:B-1----:R-:W-:Y:S05]  /*d3d0*/  IADD3 R12, P0, R6.reuse, R9, RZ ;  /* 0x00000009060c7210 */ /* 0x042fea0007f1e0ff */
[C---:B----4-:R-:W-:Y:S02]  /*d3e0*/  IMAD.X R13, R5.reuse, 0x1, R8, P0 ;  /* 0x00000001050d7824 */ /* 0x050fe400000e0608 */
[----:B------:R1:W4:Y:S04]  /*d3f0*/  LDSM.16.M88.4 R8, [R7+0x10100] ;  /* 0x010100000708783b */ /* 0x0003280000000200 */
[----:B------:R-:W-:Y:S01]  /*d400*/  @!PT LDS RZ, [RZ] ;  /* 0x00000000fffff984 */ /* 0x000fe20000000800 */
[----:B------:R-:W-:Y:S01]  /*d410*/  @!PT LDS RZ, [RZ] ;  /* 0x00000000fffff984 */ /* 0x000fe20000000800 */
[----:B------:R-:W-:Y:S01]  /*d420*/  @!PT LDS RZ, [RZ] ;  /* 0x00000000fffff984 */ /* 0x000fe20000000800 */
[----:B------:R5:W-:Y:S04]  /*d430*/  LDGSTS.E.BYPASS.LTC128B.128 [R14+0x100], [R12.64], !P1 ;  /* 0x001000000c0e7fae */ /* 0x000be8000c901d56 */
[----:B-1----:R-:W4:Y:S04]  /*d440*/  LDL R7, [R1+0x28] ;  /* 0x0000280001077983 */ /* 0x002f280000100800 */
[----:B------:R1:W-:Y:S01]  /*d450*/  STL [R1+0x4c], R21 ;  /* 0x00004c1501007387 */ /* 0x0003e20000100800 */
[----:B-----5:R-:W-:Y:S05]  /*d460*/  IADD3 R12, P0, R6, R159, RZ ;  /* 0x0000009f060c7210 */ /* 0x020fea0007f1e0ff */
[C---:B------:R-:W-:Y:S05]  /*d470*/  IMAD.X R13, R5.reuse, 0x1, R21, P0 ;  /* 0x00000001050d7824 */ /* 0x040fea00000e0615 */
[----:B------:R5:W-:Y:S01]  /*d480*/  LDGSTS.E.BYPASS.LTC128B.128 [R14+0x1900], [R12.64], !P6 ;  /* 0x019000000c0e7fae */ /* 0x000be2000f101d56 */
[C---:B---3--:R-:W-:Y:S01]  /*d490*/  SHF.L.U64.HI R158, R0.reuse, 0x1, R20 ;  /* 0x00000001009e7819 */ /* 0x048fe20000010214 */
[----:B------:R-:W-:Y:S02]  /*d4a0*/  IMAD.SHL.U32 R157, R0, 0x2, RZ ;  /* 0x00000002009d7824 */ /* 0x000fe400078e00ff */
[----:B------:R-:W3:Y:S01]  /*d4b0*/  S2R R20, SR_TID.X ;  /* 0x0000000000147919 */ /* 0x000ee20000002100 */
[----:B--2---:R-:W-:Y:S02]  /*d4c0*/  IMAD.SHL.U32 R0, R2, 0x2, RZ ;  /* 0x0000000202007824 */ /* 0x004fe400078e00ff */
[C---:B-----5:R-:W-:Y:S05]  /*d4d0*/  IADD3 R12, P0, R6.reuse, R157, RZ ;  /* 0x0000009d060c7210 */ /* 0x060fea0007f1e0ff */
[C---:B------:R-:W-:Y:S01]  /*d4e0*/  IMAD.X R13, R5.reuse, 0x1, R158, P0 ;  /* 0x00000001050d7824 */ /* 0x040fe200000e069e */
[----:B------:R-:W-:Y:S04]  /*d4f0*/  IADD3 R6, P0, R6, R0, RZ ;  /* 0x0000000006067210 */ /* 0x000fe80007f1e0ff */
[----:B------:R1:W-:Y:S01]  /*d500*/  LDGSTS.E.BYPASS.LTC128B.128 [R14+0x3100], [R12.64], !P5 ;  /* 0x031000000c0e7fae */ /* 0x0003e2000e901d56 */
[----:B---3--:R-:W-:Y:S02]  /*d510*/  ISETP.GT.AND P1, PT, R20, 0x7f, PT ;  /* 0x0000007f1400780c */ /* 0x008fe40003f24270 */
[----:B----4-:R-:W-:Y:S05]  /*d520*/  SHF.L.U64.HI R2, R2, 0x1, R7 ;  /* 0x0000000102027819 */ /* 0x010fea0000010207 */
[----:B------:R-:W-:Y:S05]  /*d530*/  IMAD.X R7, R5, 0x1, R2, P0 ;  /* 0x0000000105077824 */ /* 0x000fea00000e0602 */
[----:B------:R1:W-:Y:S01]  /*d540*/  LDGSTS.E.BYPASS.LTC128B.128 [R14+0x4900], [R6.64], !P4 ;  /* 0x04900000060e7fae */ /* 0x0003e2000e101d56 */
[----:B------:R-:W-:-:S05]  /*d550*/  @P1 BRA `(.L_x_430) ;  /* 0x0000018000001947 */ /* 0x000fca0003800000 */
[----:B------:R-:W-:-:S05]  /*d560*/  BRA.DIV ~URZ, `(.L_x_431) ;  /* 0x000068827f007947 */ /* 0x000fca000b800000 */
[----:B------:R2:W3:Y:S04]  /*d570*/  SHFL.IDX PT, R5, R15, 0x1, 0x181f ;  /* 0x00381f000f057f89 */ /* 0x0004e800000e0000 */
[----:B-1----:R2:W1:Y:S02]  /*d580*/  SHFL.IDX PT, R13, R4, 0x1, 0x181f ;  /* 0x00381f00040d7f89 */ /* 0x00246400000e0000 */
.L_x_448:
[----:B------:R-:W4:Y:S04]  /*d590*/  LDL R7, [R1+0x24] ;  /* 0x0000240001077983 */ /* 0x000f280000100800 */
[----:B------:R-:W5:Y:S04]  /*d5a0*/  LDL R6, [R1+0x3c] ;  /* 0x00003c0001067983 */ /* 0x000f680000100800 */
[----:B--2---:R-:W2:Y:S04]  /*d5b0*/  LDL R14, [R1+0x48] ;  /* 0x00004800010e7983 */ /* 0x004ea80000100800 */
[----:B---3--:R-:W3:Y:S04]  /*d5c0*/  LDL R12, [R1+0x1c] ;  /* 0x00001c00010c7983 */ /* 0x008ee80000100800 */
[----:B------:R-:W3:Y:S01]  /*d5d0*/  LDL R4, [R1+0x4c] ;  /* 0x00004c0001047983 */ /* 0x000ee20000100800 */
[----:B----4-:R-:W-:Y:S02]  /*d5e0*/  ISETP.GE.AND P1, PT, R7, c[0x0][0x1d4], PT ;  /* 0x0000750007007a0c */ /* 0x010fe40003f26270 */
[----:B-1---5:R-:W-:Y:S05]  /*d5f0*/  IADD3 R6, P0, R13, R6, RZ ;  /* 0x000000060d067210 */ /* 0x022fea0007f1e0ff */
[----:B--2---:R-:W-:Y:S06]  /*d600*/  IMAD.X R7, R5, 0x1, R14, P0 ;  /* 0x0000000105077824 */ /* 0x004fec00000e060e */
[----:B------:R-:W-:Y:S01]  /*d610*/  @!PT LDS RZ, [RZ] ;  /* 0x00000000fffff984 */ /* 0x000fe20000000800 */
[----:B------:R-:W-:Y:S01]  /*d620*/  @!PT LDS RZ, [RZ] ;  /* 0x00000000fffff984 */ /* 0x000fe20000000800 */
[----:B------:R-:W-:Y:S01]  /*d630*/  @!PT LDS RZ, [RZ] ;  /* 0x00000000fffff984 */ /* 0x000fe20000000800 */
[----:B---3--:R1:W-:Y:S02]  /*d640*/  LDGSTS.E.BYPASS.LTC128B.128 [R12+0x1100], [R6.64], !P1 ;  /* 0x01100000060c7fae */ /* 0x0083e4000c901d56 */
[----:B-1----:R-:W-:Y:S05]  /*d650*/  IADD3 R6, P0, R13, R159, RZ ;  /* 0x0000009f0d067210 */ /* 0x002fea0007f1e0ff */
[----:B------:R-:W-:Y:S05]  /*d660*/  IMAD.X R7, R5, 0x1, R4, P0 ;  /* 0x0000000105077824 */ /* 0x000fea00000e0604 */
[----:B------:R1:W-:Y:S02]  /*d670*/  LDGSTS.E.BYPASS.LTC128B.128 [R12+0x2900], [R6.64], !P6 ;  /* 0x02900000060c7fae */ /* 0x0003e4000f101d56 */
[----:B-1----:R-:W-:Y:S05]  /*d680*/  IADD3 R6, P0, R13, R157, RZ ;  /* 0x0000009d0d067210 */ /* 0x002fea0007f1e0ff */
[----:B------:R-:W-:Y:S01]  /*d690*/  IMAD.X R7, R5, 0x1, R158, P0 ;  /* 0x0000000105077824 */ /* 0x000fe200000e069e */
[----:B------:R-:W-:Y:S04]  /*d6a0*/  IADD3 R4, P0, R13, R0, RZ ;  /* 0x000000000d047210 */ /* 0x000fe80007f1e0ff */
[----:B------:R1:W-:Y:S01]  /*d6b0*/  LDGSTS.E.BYPASS.LTC128B.128 [R12+0x4100], [R6.64], !P5 ;  /* 0x04100000060c7fae */ /* 0x0003e2000e901d56 */
[----:B------:R-:W-:Y:S05]  /*d6c0*/  IMAD.X R5, R5, 0x1, R2, P0 ;  /* 0x0000000105057824 */ /* 0x000fea00000e0602 */
[----:B------:R1:W-:Y:S03]  /*d6d0*/  LDGSTS.E.BYPASS.LTC128B.128 [R12+0x5900], [R4.64], !P4 ;  /* 0x05900000040c7fae */ /* 0x0003e6000e101d56 */
.L_x_430:
[----:B------:R-:W-:Y:S05]  /*d6e0*/  BSYNC B0 ;  /* 0x0000000000007941 */ /* 0x000fea0003800000 */
.L_x_429:
        /* <DEDUP_REMOVED lines=147> */
[----:B------:R-:W1:Y:S01]  /*e020*/  MUFU.TANH R173, R5 ;  /* 0x0000000500ad7308 */ /* 0x000e620000002400 */
[----:B------:R-:W-:Y:S02]  /*e030*/  FMUL.FTZ R8, R8, c[0x0][0x320] ;  /* 0x0000c80008087a20 */ /* 0x000fe40000410000 */
[----:B------:R-:W-:Y:S01]  /*e040*/  FMUL.FTZ R10, R10, c[0x0][0x320] ;  /* 0x0000c8000a0a7a20 */ /* 0x000fe20000410000 */
[C---:B------:R-:W-:Y:S06]  /*e050*/  HMMA.16816.F32 R16, R232.reuse, R170, R16 ;  /* 0x000000aae810723c */ /* 0x040fec0000001810 */
[----:B------:R-:W3:Y:S10]  /*e060*/  MUFU.TANH R177, R6 ;  /* 0x0000000600b17308 */ /* 0x000ef40000002400 */
[----:B------:R4:W1:Y:S01]  /*e070*/  MUFU.TANH R176, R7 ;  /* 0x0000000700b07308 */ /* 0x0008620000002400 */
[----:B------:R-:W-:Y:S07]  /*e080*/  FMUL.FTZ R15, R15, c[0x0][0x320] ;  /* 0x0000c8000f0f7a20 */ /* 0x000fee0000410000 */
[----:B------:R-:W-:Y:S02]  /*e090*/  FMUL.FTZ R18, R18, c[0x0][0x320] ;  /* 0x0000c80012127a20 */ /* 0x000fe40000410000 */
[----:B------:R5:W1:Y:S10]  /*e0a0*/  MUFU.TANH R168, R9 ;  /* 0x0000000900a87308 */ /* 0x000a740000002400 */
[----:B------:R1:W1:Y:S01]  /*e0b0*/  MUFU.TANH R169, R11 ;  /* 0x0000000b00a97308 */ /* 0x0002620000002400 */
[----:B----4-:R-:W4:Y:S01]  /*e0c0*/  LDSM.16.M88.4 R4, [R245+0x5800] ;  /* 0x00580000f504783b */ /* 0x010f220000000200 */
[----:B------:R-:W-:Y:S08]  /*e0d0*/  DEPBAR.LE SB0, 0x0 ;  /* 0x000080000000791a */ /* 0x000ff00000000000 */
[----:B------:R-:W2:Y:S01]  /*e0e0*/  MUFU.TANH R179, R15 ;  /* 0x0000000f00b37308 */ /* 0x000ea20000002400 */
[----:B------:R-:W-:Y:S01]  /*e0f0*/  BAR.SYNC.DEFER_BLOCKING 0x0 ;  /* 0x0000000000007b1d */ /* 0x000fe20000010000 */
[----:B-----5:R-:W-:Y:S02]  /*e100*/  FMUL.FTZ R9, R14, c[0x0][0x320] ;  /* 0x0000c8000e097a20 */ /* 0x020fe40000410000 */
[----:B------:R-:W-:Y:S06]  /*e110*/  FMUL.FTZ R14, R17, c[0x0][0x320] ;  /* 0x0000c800110e7a20 */ /* 0x000fec0000410000 */
[----:B------:R5:W2:Y:S01]  /*e120*/  MUFU.TANH R178, R18 ;  /* 0x0000001200b27308 */ /* 0x000aa20000002400 */
[----:B-1----:R-:W-:Y:S02]  /*e130*/  FMUL.FTZ R11, R12, c[0x0][0x320] ;  /* 0x0000c8000c0b7a20 */ /* 0x002fe40000410000 */
[----:B------:R-:W-:Y:S02]  /*e140*/  FMUL.FTZ R12, R13, c[0x0][0x320] ;  /* 0x0000c8000d0c7a20 */ /* 0x000fe40000410000 */
[----:B------:R-:W-:Y:S05]  /*e150*/  FMUL.FTZ R13, R16, c[0x0][0x320] ;  /* 0x0000c800100d7a20 */ /* 0x000fea0000410000 */
[----:B------:R-:W1:Y:S10]  /*e160*/  MUFU.TANH R8, R8 ;  /* 0x0000000800087308 */ /* 0x000e740000002400 */
[----:B------:R-:W1:Y:S01]  /*e170*/  MUFU.TANH R10, R10 ;  /* 0x0000000a000a7308 */ /* 0x000e620000002400 */
[C---:B----4-:R-:W-:Y:S09]  /*e180*/  HMMA.16816.F32 R20, R232.reuse, R4, R20 ;  /* 0x00000004e814723c */ /* 0x050ff20000001814 */
[----:B------:R-:W4:Y:S03]  /*e190*/  MUFU.TANH R11, R11 ;  /* 0x0000000b000b7308 */ /* 0x000f260000002400 */
[----:B------:R-:W-:Y:S01]  /*e1a0*/  FMUL.FTZ R4, R19, c[0x0][0x320] ;  /* 0x0000c80013047a20 */ /* 0x000fe20000410000 */
[----:B------:R-:W-:Y:S06]  /*e1b0*/  HMMA.16816.F32 R24, R232, R6, R24 ;  /* 0x00000006e818723c */ /* 0x000fec0000001818 */
[----:B------:R-:W1:Y:S06]  /*e1c0*/  MUFU.TANH R12, R12 ;  /* 0x0000000c000c7308 */ /* 0x000e6c0000002400 */
[----:B------:R-:W-:Y:S04]  /*e1d0*/  FMUL.FTZ R16, R20, c[0x0][0x320] ;  /* 0x0000c80014107a20 */ /* 0x000fe80000410000 */
[----:B------:R-:W1:Y:S01]  /*e1e0*/  MUFU.TANH R9, R9 ;  /* 0x0000000900097308 */ /* 0x000e620000002400 */
[----:B------:R-:W-:Y:S02]  /*e1f0*/  FMUL.FTZ R17, R21, c[0x0][0x320] ;  /* 0x0000c80015117a20 */ /* 0x000fe40000410000 */
[----:B------:R-:W-:Y:S02]  /*e200*/  FMUL.FTZ R6, R22, c[0x0][0x320] ;  /* 0x0000c80016067a20 */ /* 0x000fe40000410000 */
[----:B------:R-:W-:Y:S03]  /*e210*/  FMUL.FTZ R5, R23, c[0x0][0x320] ;  /* 0x0000c80017057a20 */ /* 0x000fe60000410000 */
[----:B-----5:R-:W-:Y:S02]  /*e220*/  FMUL.FTZ R18, R24, c[0x0][0x320] ;  /* 0x0000c80018127a20 */ /* 0x020fe40000410000 */
[----:B------:R-:W-:Y:S01]  /*e230*/  FMUL.FTZ R19, R25, c[0x0][0x320] ;  /* 0x0000c80019137a20 */ /* 0x000fe20000410000 */
[----:B------:R-:W1:Y:S01]  /*e240*/  MUFU.TANH R13, R13 ;  /* 0x0000000d000d7308 */ /* 0x000e620000002400 */
[----:B------:R-:W-:Y:S02]  /*e250*/  FMUL.FTZ R15, R26, c[0x0][0x320] ;  /* 0x0000c8001a0f7a20 */ /* 0x000fe40000410000 */
[----:B------:R-:W-:Y:S07]  /*e260*/  FMUL.FTZ R7, R27, c[0x0][0x320] ;  /* 0x0000c8001b077a20 */ /* 0x000fee0000410000 */
        /* <DEDUP_REMOVED lines=13> */
[----:B------:R-:W-:Y:S01]  /*e340*/  UIMAD UR4, UR24, 0x30, UR10 ;  /* 0x00000030180478a4 */ /* 0x000fe2000f8e020a */
[----:B------:R-:W-:Y:S01]  /*e350*/  IMAD.MOV.U32 R25, RZ, RZ, RZ ;  /* 0x000000ffff197224 */ /* 0x000fe200078e00ff */
[----:B------:R-:W3:Y:S02]  /*e360*/  LDL R171, [R1+0x24] ;  /* 0x0000240001ab7983 */ /* 0x000ee40000100800 */
[----:B------:R-:W-:Y:S02]  /*e370*/  ISETP.NE.AND P1, PT, R174, 0x1, PT ;  /* 0x00000001ae00780c */ /* 0x000fe40003f25270 */
[----:B------:R-:W4:Y:S01]  /*e380*/  LDL.LU R26, [R1+0x4c] ;  /* 0x00004c00011a7983 */ /* 0x000f220000300800 */
[----:B------:R-:W-:Y:S03]  /*e390*/  IMAD.U32 R20, RZ, RZ, UR4 ;  /* 0x00000004ff147e24 */ /* 0x000fe6000f8e00ff */
[----:B------:R-:W5:Y:S04]  /*e3a0*/  LDL R170, [R1+0x3c] ;  /* 0x00003c0001aa7983 */ /* 0x000f680000100800 */
[----:B------:R-:W4:Y:S01]  /*e3b0*/  LDL R174, [R1+0x48] ;  /* 0x0000480001ae7983 */ /* 0x000f220000100800 */
[----:B--2---:R-:W-:Y:S03]  /*e3c0*/  IADD3 R20, R20, -0x30, R175 ;  /* 0xffffffd014147810 */ /* 0x004fe60007ffe0af */
[----:B------:R-:W2:Y:S01]  /*e3d0*/  LDL R175, [R1+0x1c] ;  /* 0x00001c0001af7983 */ /* 0x000ea20000100800 */
[----:B---3--:R-:W-:Y:S01]  /*e3e0*/  ISETP.GE.AND P2, PT, R171, c[0x0][0x1d4], PT ;  /* 0x00007500ab007a0c */ /* 0x008fe20003f46270 */
        /* <DEDUP_REMOVED lines=14> */
[----:B---3--:R-:W-:Y:S04]  /*e4d0*/  IMAD.WIDE.U32 R22, R27, c[0x0][0x1e0], RZ ;  /* 0x000078001b167a25 */ /* 0x008fe800078e00ff */
[----:B------:R-:W-:Y:S01]  /*e4e0*/  IMAD.IADD R23, R23, 0x1, R20 ;  /* 0x0000000117177824 */ /* 0x000fe200078e0214 */
[----:B--2---:R2:W-:Y:S01]  /*e4f0*/  STL [R1+0x8], R25 ;  /* 0x0000081901007387 */ /* 0x0045e20000100800 */
[----:B------:R-:W-:Y:S02]  /*e500*/  SHF.R.S32.HI R20, RZ, 0x1f, R25 ;  /* 0x0000001fff147819 */ /* 0x000fe40000011419 */
[C---:B------:R-:W-:Y:S04]  /*e510*/  IMAD.WIDE.U32 R22, R25.reuse, c[0x0][0x1f0], R22 ;  /* 0x00007c0019167a25 */ /* 0x040fe800078e0016 */
[----:B------:R-:W-:Y:S01]  /*e520*/  IMAD R20, R20, c[0x0][0x1f0], RZ ;  /* 0x00007c0014147a24 */ /* 0x000fe200078e02ff */
[----:B------:R-:W-:Y:S03]  /*e530*/  IADD3 R22, P0, R22, UR18, RZ ;  /* 0x0000001216167c10 */ /* 0x000fe6000ff1e0ff */
[----:B------:R-:W-:Y:S05]  /*e540*/  IMAD R20, R25, c[0x0][0x1f4], R20 ;  /* 0x00007d0019147a24 */ /* 0x000fea00078e0214 */
[----:B------:R-:W-:Y:S02]  /*e550*/  IADD3.X R20, R23, UR6, R20, P0, !PT ;  /* 0x0000000617147c10 */ /* 0x000fe400087fe414 */
[C---:B------:R-:W-:Y:S04]  /*e560*/  LEA R21, P0, R22.reuse, c[0x0][0x1c8], 0x1 ;  /* 0x0000720016157a11 */ /* 0x040fe800078008ff */
[----:B------:R-:W-:Y:S02]  /*e570*/  LEA.HI.X R20, R22, c[0x0][0x1cc], R20, 0x1, P0 ;  /* 0x0000730016147a11 */ /* 0x000fe400000f0c14 */
[----:B------:R-:W5:Y:S04]  /*e580*/  SHFL.IDX PT, R22, R21, RZ, 0x181f ;  /* 0x00181fff15167589 */ /* 0x000f6800000e0000 */
[----:B--2---:R-:W2:Y:S04]  /*e590*/  S2R R25, SR_TID.X ;  /* 0x0000000000197919 */ /* 0x004ea80000002100 */
[----:B------:R-:W4:Y:S04]  /*e5a0*/  SHFL.IDX PT, R23, R20, RZ, 0x181f ;  /* 0x00181fff14177589 */ /* 0x000f2800000e0000 */
[----:B------:R-:W3:Y:S04]  /*e5b0*/  SHFL.IDX PT, R21, R21, 0x1, 0x181f ;  /* 0x00381f0015157f89 */ /* 0x000ee800000e0000 */
[----:B------:R-:W1:Y:S01]  /*e5c0*/  SHFL.IDX PT, R20, R20, 0x1, 0x181f ;  /* 0x00381f0014147f89 */ /* 0x000e6200000e0000 */
[----:B--2---:R-:W-:Y:S04]  /*e5d0*/  SHF.R.S32.HI R27, RZ, 0x1f, R25 ;  /* 0x0000001fff1b7819 */ /* 0x004fe80000011419 */
[----:B------:R-:W-:Y:S04]  /*e5e0*/  LEA.HI R27, R27, R25, RZ, 0x3 ;  /* 0x000000191b1b7211 */ /* 0x000fe800078f18ff */
[----:B------:R-:W-:Y:S04]  /*e5f0*/  SHF.R.S32.HI R27, RZ, 0x3, R27 ;  /* 0x00000003ff1b7819 */ /* 0x000fe8000001141b */
[----:B------:R-:W-:Y:S04]  /*e600*/  IADD3 R27, -R27, 0x30, RZ ;  /* 0x000000301b1b7810 */ /* 0x000fe80007ffe1ff */
[----:B------:R-:W-:Y:S11]  /*e610*/  ISETP.GE.AND P1, PT, R27, 0x1, PT ;  /* 0x000000011b00780c */ /* 0x000ff60003f26270 */
[----:B------:R-:W-:Y:S02]  /*e620*/  @!UPT UIADD3 URZ, URZ, URZ, URZ ;  /* 0x0000003f3f3ff290 */ /* 0x000fe4000fffe03f */
[C---:B-----5:R-:W-:Y:S05]  /*e630*/  @P1 IADD3 R24, P0, R22.reuse, R170, RZ ;  /* 0x000000aa16181210 */ /* 0x060fea0007f1e0ff */
[C---:B----4-:R-:W-:Y:S05]  /*e640*/  @P1 IMAD.X R25, R23.reuse, 0x1, R174, P0 ;  /* 0x0000000117191824 */ /* 0x050fea00000e06ae */
[----:B------:R2:W-:Y:S02]  /*e650*/  @P1 LDGSTS.E.BYPASS.LTC128B.128 [R175+0x10100], [R24.64], !P2 ;  /* 0x1010000018af1fae */ /* 0x0005e4000d101d56 */
[C---:B--2---:R-:W-:Y:S05]  /*e660*/  @P1 IADD3 R24, P0, R22.reuse, R159, RZ ;  /* 0x0000009f16181210 */ /* 0x044fea0007f1e0ff */
[C---:B------:R-:W-:Y:S05]  /*e670*/  @P1 IMAD.X R25, R23.reuse, 0x1, R26, P0 ;  /* 0x0000000117191824 */ /* 0x040fea00000e061a */
[----:B------:R2:W-:Y:S02]  /*e680*/  @P1 LDGSTS.E.BYPASS.LTC128B.128 [R175+0x11900], [R24.64], !P6 ;  /* 0x1190000018af1fae */ /* 0x0005e4000f101d56 */
[C---:B--2---:R-:W-:Y:S05]  /*e690*/  @P1 IADD3 R24, P0, R22.reuse, R157, RZ ;  /* 0x0000009d16181210 */ /* 0x044fea0007f1e0ff */
[C---:B------:R-:W-:Y:S01]  /*e6a0*/  @P1 IMAD.X R25, R23.reuse, 0x1, R158, P0 ;  /* 0x0000000117191824 */ /* 0x040fe200000e069e */
[----:B------:R-:W-:Y:S04]  /*e6b0*/  @P1 IADD3 R22, P0, R22, R0, RZ ;  /* 0x0000000016161210 */ /* 0x000fe80007f1e0ff */
[----:B------:R3:W-:Y:S01]  /*e6c0*/  @P1 LDGSTS.E.BYPASS.LTC128B.128 [R175+0x13100], [R24.64], !P5 ;  /* 0x1310000018af1fae */ /* 0x0007e2000e901d56 */
[----:B------:R-:W-:Y:S01]  /*e6d0*/  @P1 IMAD.X R23, R23, 0x1, R2, P0 ;  /* 0x0000000117171824 */ /* 0x000fe200000e0602 */
[----:B------:R-:W-:Y:S04]  /*e6e0*/  ISETP.GE.AND P0, PT, R27, 0x21, PT ;  /* 0x000000211b00780c */ /* 0x000fe80003f06270 */
[----:B------:R2:W-:Y:S09]  /*e6f0*/  @P1 LDGSTS.E.BYPASS.LTC128B.128 [R175+0x14900], [R22.64], !P4 ;  /* 0x1490000016af1fae */ /* 0x0005f2000e101d56 */
[C---:B---3--:R-:W-:Y:S05]  /*e700*/  @P0 IADD3 R24, P2, R21.reuse, R159, RZ ;  /* 0x0000009f15180210 */ /* 0x048fea0007f5e0ff */
[C---:B-1----:R-:W-:Y:S01]  /*e710*/  @P0 IMAD.X R25, R20.reuse, 0x1, R26, P2 ;  /* 0x0000000114190824 */ /* 0x042fe200010e061a */
[C---:B------:R-:W-:Y:S02]  /*e720*/  @P0 IADD3 R26, P2, R21.reuse, R157, RZ ;  /* 0x0000009d151a0210 */ /* 0x040fe40007f5e0ff */
[----:B--2---:R-:W-:Y:S03]  /*e730*/  @P0 IADD3 R22, P1, R21, R170, RZ ;  /* 0x000000aa15160210 */ /* 0x004fe60007f3e0ff */
[C---:B------:R-:W-:Y:S01]  /*e740*/  @P0 IMAD.X R27, R20.reuse, 0x1, R158, P2 ;  /* 0x00000001141b0824 */ /* 0x040fe200010e069e */
[----:B------:R-:W-:Y:S01]  /*e750*/  ISETP.GE.AND P2, PT, R171, c[0x0][0x1d4], PT ;  /* 0x00007500ab007a0c */ /* 0x000fe20003f46270 */
[C---:B------:R-:W-:Y:S01]  /*e760*/  @P0 IMAD.X R23, R20.reuse, 0x1, R174, P1 ;  /* 0x0000000114170824 */ /* 0x040fe200008e06ae */
[----:B------:R-:W-:Y:S05]  /*e770*/  @P0 IADD3 R158, P1, R21, R0, RZ ;  /* 0x00000000159e0210 */ /* 0x000fea0007f3e0ff */
[----:B------:R-:W-:Y:S06]  /*e780*/  @P0 IMAD.X R159, R20, 0x1, R2, P1 ;  /* 0x00000001149f0824 */ /* 0x000fec00008e0602 */
[----:B------:R1:W-:Y:S04]  /*e790*/  @P0 LDGSTS.E.BYPASS.LTC128B.128 [R175+0x11100], [R22.64], !P2 ;  /* 0x1110000016af0fae */ /* 0x0003e8000d101d56 */
[----:B------:R1:W-:Y:S04]  /*e7a0*/  @P0 LDGSTS.E.BYPASS.LTC128B.128 [R175+0x12900], [R24.64], !P6 ;  /* 0x1290000018af0fae */ /* 0x0003e8000f101d56 */
[----:B------:R1:W-:Y:S04]  /*e7b0*/  @P0 LDGSTS.E.BYPASS.LTC128B.128 [R175+0x14100], [R26.64], !P5 ;  /* 0x141000001aaf0fae */ /* 0x0003e8000e901d56 */
[----:B------:R1:W-:Y:S02]  /*e7c0*/  @P0 LDGSTS.E.BYPASS.LTC128B.128 [R175+0x15900], [R158.64], !P4 ;  /* 0x159000009eaf0fae */ /* 0x0003e4000e101d56 */
.L_x_432:
        /* <DEDUP_REMOVED lines=8> */
[----:B--2---:R-:W-:Y:S01]  /*e850*/  @P0 IMAD.HI.U32 R0, R2, c[0x0][0x2c8], RZ ;  /* 0x0000b20002000a27 */ /* 0x004fe200078e00ff */
[----:B------:R-:W-:Y:S03]  /*e860*/  PLOP3.LUT P0, PT, PT, PT, UP1, 0x80, 0x0 ;  /* 0x000000000000781c */ /* 0x000fe60003f0f018 */
[----:B-1----:R-:W-:Y:S02]  /*e870*/  IMAD.MOV.U32 R25, RZ, RZ, R2 ;  /* 0x000000ffff197224 */ /* 0x002fe400078e0002 */
[----:B------:R-:W-:Y:S05]  /*e880*/  IMAD.U32 R2, RZ, RZ, UR4 ;  /* 0x00000004ff027e24 */ /* 0x000fea000f8e00ff */
[----:B---3--:R-:W-:Y:S03]  /*e890*/  IADD3 R2, -R20, 0x1, R2 ;  /* 0x0000000114027810 */ /* 0x008fe60007ffe102 */
[----:B------:R-:W-:Y:S01]  /*e8a0*/  @P0 SHF.R.U32.HI R25, RZ, c[0x0][0x2cc], R0 ;  /* 0x0000b300ff190a19 */ /* 0x000fe20000011600 */
[----:B------:R-:W-:Y:S01]  /*e8b0*/  IMAD.U32 R0, RZ, RZ, UR9 ;  /* 0x00000009ff007e24 */ /* 0x000fe2000f8e00ff */
[----:B------:R-:W-:Y:S03]  /*e8c0*/  PLOP3.LUT P0, PT, PT, PT, UP0, 0x40, 0x0 ;  /* 0x000000000000781c */ /* 0x000fe60003f0e808 */
[----:B------:R-:W1:Y:S01]  /*e8d0*/  SHFL.IDX PT, R21, R25, RZ, 0x1c1f ;  /* 0x001c1fff19157589 */ /* 0x000e6200000e0000 */
[----:B------:R-:W-:Y:S04]  /*e8e0*/  IADD3 R0, R2, -c[0x0][0x168], R0 ;  /* 0x80005a0002007a10 */ /* 0x000fe80007ffe000 */
[C---:B------:R-:W-:Y:S02]  /*e8f0*/  IADD3 R24, R0.reuse, c[0x0][0x328], RZ ;  /* 0x0000ca0000187a10 */ /* 0x040fe40007ffe0ff */
[----:B------:R-:W-:Y:S02]  /*e900*/  IADD3 R2, R0, UR17, RZ ;  /* 0x0000001100027c10 */ /* 0x000fe4000fffe0ff */
[----:B------:R-:W-:Y:S01]  /*e910*/  IADD3 R0, -R20, UR4, RZ ;  /* 0x0000000414007c10 */ /* 0x000fe2000fffe1ff */
        /* <DEDUP_REMOVED lines=18> */
.L_x_435:
[----:B------:R-:W-:Y:S04]  /*ea40*/  MOV R20, c[0x0][0x32c] ;  /* 0x0000cb0000147a02 */ /* 0x000fe80000000f00 */
[----:B------:R-:W-:Y:S11]  /*ea50*/  ISETP.NE.AND P0, PT, R20, 0x1, PT ;  /* 0x000000011400780c */ /* 0x000ff60003f05270 */
[----:B------:R-:W-:Y:S02]  /*ea60*/  @!UPT UIADD3 URZ, URZ, URZ, URZ ;  /* 0x0000003f3f3ff290 */ /* 0x000fe4000fffe03f */
[----:B------:R-:W-:Y:S05]  /*ea70*/  @P0 IMAD.HI.U32 R20, R21, c[0x0][0x330], RZ ;  /* 0x0000cc0015140a27 */ /* 0x000fea00078e00ff */
[----:B------:R-:W-:Y:S02]  /*ea80*/  @P0 SHF.R.U32.HI R21, RZ, c[0x0][0x334], R20 ;  /* 0x0000cd00ff150a19 */ /* 0x000fe40000011614 */
.L_x_436:
[----:B------:R-:W-:Y:S05]  /*ea90*/  BSYNC B0 ;  /* 0x0000000000007941 */ /* 0x000fea0003800000 */
.L_x_434:
[----:B------:R-:W-:Y:S05]  /*eaa0*/  IMAD R20, R21, c[0x0][0x32c], R0 ;  /* 0x0000cb0015147a24 */ /* 0x000fea00078e0200 */
[----:B------:R-:W-:Y:S02]  /*eab0*/  IMNMX R26, R26, R20, !PT ;  /* 0x000000141a1a7217 */ /* 0x000fe40007800200 */
[----:B------:R-:W-:Y:S04]  /*eac0*/  IADD3 R20, R20, c[0x0][0x32c], RZ ;  /* 0x0000cb0014147a10 */ /* 0x000fe80007ffe0ff */
[----:B------:R-:W-:Y:S02]  /*ead0*/  IMNMX R27, R27, R20, PT ;  /* 0x000000141b1b7217 */ /* 0x000fe40003800200 */
.L_x_433:
        /* <DEDUP_REMOVED lines=12> */
[----:B------:R-:W-:Y:S01]  /*eba0*/  FSEL R23, R172, -INF , !P0 ;  /* 0xff800000ac177808 */ /* 0x000fe20004000000 */
[----:B------:R-:W-:Y:S01]  /*ebb0*/  UISETP.GE.AND UP1, UPT, UR4, 0x29, UPT ;  /* 0x000000290400788c */ /* 0x000fe2000bf26270 */
[----:B------:R-:W-:Y:S01]  /*ebc0*/  PLOP3.LUT P0, PT, PT, PT, UP0, 0x40, 0x0 ;  /* 0x000000000000781c */ /* 0x000fe20003f0e808 */
[----:B------:R-:W-:Y:S02]  /*ebd0*/  UISETP.GE.AND UP0, UPT, UR4, 0x9, UPT ;  /* 0x000000090400788c */ /* 0x000fe4000bf06270 */
[----:B------:R-:W-:Y:S01]  /*ebe0*/  UP2UR UR29, UPR, URZ, 0x40 ;  /* 0x000000403f1d7883 */ /* 0x000fe20008000000 */
[C---:B------:R-:W-:Y:S01]  /*ebf0*/  ISETP.GT.AND P0, PT, R26.reuse, 0x1, P0 ;  /* 0x000000011a00780c */ /* 0x040fe20000704270 */
[----:B------:R-:W-:Y:S03]  /*ec00*/  UP2UR UR26, UPR, URZ, 0x1 ;  /* 0x000000013f1a7883 */ /* 0x000fe60008000000 */
[----:B------:R-:W-:Y:S04]  /*ec10*/  ISETP.LT.OR P0, PT, R27, 0x2, P0 ;  /* 0x000000021b00780c */ /* 0x000fe80000701670 */
[----:B------:R-:W-:Y:S02]  /*ec20*/  FSEL R22, R173, -INF , !P0 ;  /* 0xff800000ad167808 */ /* 0x000fe40004000000 */
[----:B------:R-:W-:Y:S01]  /*ec30*/  PLOP3.LUT P0, PT, PT, PT, UP0, 0x40, 0x0 ;  /* 0x000000000000781c */ /* 0x000fe20003f0e808 */
[----:B------:R-:W-:Y:S03]  /*ec40*/  UISETP.GE.AND UP0, UPT, UR4, 0xa, UPT ;  /* 0x0000000a0400788c */ /* 0x000fe6000bf06270 */
        /* <DEDUP_REMOVED lines=20> */
[----:B------:R-:W-:Y:S01]  /*ed90*/  PLOP3.LUT P0, PT, PT, PT, UP5, 0x40, 0x0 ;  /* 0x000000000000781c */ /* 0x000fe20003f0e858 */
[----:B------:R-:W1:Y:S03]  /*eda0*/  SHFL.IDX PT, R12, R25, 0x1, 0x1c1f ;  /* 0x003c1f00190c7f89 */ /* 0x000e6600000e0000 */
        /* <DEDUP_REMOVED lines=8> */
[----:B------:R-:W-:Y:S04]  /*ee30*/  ISETP.GT.AND P0, PT, R26, 0x20, P0 ;  /* 0x000000201a00780c */ /* 0x000fe80000704270 */
[C---:B------:R-:W-:Y:S04]  /*ee40*/  ISETP.LT.OR P0, PT, R27.reuse, 0x21, P0 ;  /* 0x000000211b00780c */ /* 0x040fe80000701670 */
[----:B------:R-:W-:Y:S01]  /*ee50*/  FSEL R175, R16, -INF , !P0 ;  /* 0xff80000010af7808 */ /* 0x000fe20004000000 */
[--C-:B-1----:R-:W-:Y:S01]  /*ee60*/  IMAD.IADD R16, R2, 0x1, R12.reuse ;  /* 0x0000000102107824 */ /* 0x102fe200078e020c */
[----:B------:R-:W-:Y:S04]  /*ee70*/  PLOP3.LUT P0, PT, PT, PT, UP2, 0x40, 0x0 ;  /* 0x000000000000781c */ /* 0x000fe80003f0e828 */
[----:B------:R-:W-:Y:S04]  /*ee80*/  ISETP.GT.AND P0, PT, R26, 0x21, P0 ;  /* 0x000000211a00780c */ /* 0x000fe80000704270 */
[----:B------:R-:W-:Y:S04]  /*ee90*/  ISETP.LT.OR P0, PT, R27, 0x22, P0 ;  /* 0x000000221b00780c */ /* 0x000fe80000701670 */
[----:B------:R-:W-:Y:S01]  /*eea0*/  FSEL R174, R17, -INF , !P0 ;  /* 0xff80000011ae7808 */ /* 0x000fe20004000000 */
[----:B------:R-:W-:Y:S01]  /*eeb0*/  IMAD.IADD R17, R24, 0x1, R12 ;  /* 0x0000000118117824 */ /* 0x000fe200078e020c */
[----:B------:R-:W-:Y:S04]  /*eec0*/  PLOP3.LUT P0, PT, PT, PT, UP1, 0x40, 0x0 ;  /* 0x000000000000781c */ /* 0x000fe80003f0e818 */
[----:B------:R-:W-:Y:S04]  /*eed0*/  ISETP.GT.AND P0, PT, R26, 0x28, P0 ;  /* 0x000000281a00780c */ /* 0x000fe80000704270 */
[C---:B------:R-:W-:Y:S04]  /*eee0*/  ISETP.LT.OR P0, PT, R27.reuse, 0x29, P0 ;  /* 0x000000291b00780c */ /* 0x040fe80000701670 */
[----:B------:R-:W-:Y:S02]  /*eef0*/  FSEL R173, R18, -INF , !P0 ;  /* 0xff80000012ad7808 */ /* 0x000fe40004000000 */
[----:B------:R-:W-:Y:S04]  /*ef00*/  PLOP3.LUT P0, PT, PT, PT, UP0, 0x40, 0x0 ;  /* 0x000000000000781c */ /* 0x000fe80003f0e808 */
[----:B------:R-:W-:Y:S04]  /*ef10*/  ISETP.GT.AND P0, PT, R26, 0x29, P0 ;  /* 0x000000291a00780c */ /* 0x000fe80000704270 */
[----:B------:R-:W-:Y:S04]  /*ef20*/  ISETP.LT.OR P0, PT, R27, 0x2a, P0 ;  /* 0x0000002a1b00780c */ /* 0x000fe80000701670 */
[----:B------:R-:W-:Y:S02]  /*ef30*/  FSEL R19, R19, -INF , !P0 ;  /* 0xff80000013137808 */ /* 0x000fe40004000000 */
        /* <DEDUP_REMOVED lines=19> */
.L_x_439:
[----:B------:R-:W-:Y:S04]  /*f070*/  MOV R2, 0x1 ;  /* 0x0000000100027802 */ /* 0x000fe80000000f00 */
[----:B------:R-:W-:Y:S11]  /*f080*/  ISETP.NE.AND P0, PT, R2, c[0x0][0x32c], PT ;  /* 0x0000cb0002007a0c */ /* 0x000ff60003f05270 */
[----:B------:R-:W-:Y:S02]  /*f090*/  @!UPT UIADD3 URZ, URZ, URZ, URZ ;  /* 0x0000003f3f3ff290 */ /* 0x000fe4000fffe03f */
[----:B------:R-:W-:Y:S05]  /*f0a0*/  @P0 IMAD.HI.U32 R2, R12, c[0x0][0x330], RZ ;  /* 0x0000cc000c020a27 */ /* 0x000fea00078e00ff */
[----:B------:R-:W-:Y:S02]  /*f0b0*/  @P0 SHF.R.U32.HI R12, RZ, c[0x0][0x334], R2 ;  /* 0x0000cd00ff0c0a19 */ /* 0x000fe40000011602 */
.L_x_440:
[----:B------:R-:W-:Y:S05]  /*f0c0*/  BSYNC B0 ;  /* 0x0000000000007941 */ /* 0x000fea0003800000 */
.L_x_438:
[----:B------:R-:W-:Y:S05]  /*f0d0*/  IMAD R0, R12, c[0x0][0x32c], R0 ;  /* 0x0000cb000c007a24 */ /* 0x000fea00078e0200 */
[----:B------:R-:W-:Y:S02]  /*f0e0*/  IMNMX R16, R16, R0, !PT ;  /* 0x0000000010107217 */ /* 0x000fe40007800200 */
[----:B------:R-:W-:Y:S04]  /*f0f0*/  IADD3 R0, R0, c[0x0][0x32c], RZ ;  /* 0x0000cb0000007a10 */ /* 0x000fe80007ffe0ff */
[----:B------:R-:W-:Y:S02]  /*f100*/  IMNMX R17, R17, R0, PT ;  /* 0x0000000011117217 */ /* 0x000fe40003800200 */
.L_x_437:
        /* <DEDUP_REMOVED lines=39> */
[----:B------:R-:W-:Y:S02]  /*f380*/  FMUL.FTZ R2, R2, c[0x0][0x2d0] ;  /* 0x0000b40002027a20 */ /* 0x000fe40000410000 */
[--C-:B------:R-:W-:Y:S01]  /*f390*/  FFMA.FTZ R27, R20, c[0x0][0x2d0], -R172.reuse ;  /* 0x0000b400141b7a23 */ /* 0x100fe200000108ac */
[----:B------:R-:W-:Y:S01]  /*f3a0*/  FSEL R14, R177, -INF , !P0 ;  /* 0xff800000b10e7808 */ /* 0x000fe20004000000 */
[--C-:B------:R-:W-:Y:S01]  /*f3b0*/  FFMA.FTZ R18, R23, c[0x0][0x2d0], -R172.reuse ;  /* 0x0000b40017127a23 */ /* 0x100fe200000108ac */
[----:B------:R-:W-:Y:S01]  /*f3c0*/  PLOP3.LUT P0, PT, PT, PT, UP3, 0x40, 0x0 ;  /* 0x000000000000781c */ /* 0x000fe20003f0e838 */
[----:B------:R-:W-:Y:S01]  /*f3d0*/  UISETP.NE.AND UP3, UPT, UR28, URZ, UPT ;  /* 0x0000003f1c00728c */ /* 0x000fe2000bf65270 */
[--C-:B------:R-:W-:Y:S02]  /*f3e0*/  FFMA.FTZ R13, R22, c[0x0][0x2d0], -R172.reuse ;  /* 0x0000b400160d7a23 */ /* 0x100fe400000108ac */
[----:B------:R-:W-:Y:S01]  /*f3f0*/  ISETP.GT.AND P0, PT, R16, 0x1, P0 ;  /* 0x000000011000780c */ /* 0x000fe20000704270 */
[----:B------:R-:W-:Y:S01]  /*f400*/  MUFU.EX2 R18, R18 ;  /* 0x0000001200127308 */ /* 0x000fe20000000800 */
[--C-:B------:R-:W-:Y:S02]  /*f410*/  FFMA.FTZ R12, R8, c[0x0][0x2d0], -R172.reuse ;  /* 0x0000b400080c7a23 */ /* 0x100fe400000108ac */
[----:B------:R-:W-:Y:S01]  /*f420*/  ISETP.LT.OR P0, PT, R17, 0x2, P0 ;  /* 0x000000021100780c */ /* 0x000fe20000701670 */
[--C-:B------:R-:W-:Y:S02]  /*f430*/  FFMA.FTZ R8, R168, c[0x0][0x2d0], -R172.reuse ;  /* 0x0000b400a8087a23 */ /* 0x100fe400000108ac */
[--C-:B------:R-:W-:Y:S01]  /*f440*/  FFMA.FTZ R171, R21, c[0x0][0x2d0], -R172.reuse ;  /* 0x0000b40015ab7a23 */ /* 0x100fe200000108ac */
[----:B------:R-:W-:Y:S01]  /*f450*/  FSEL R11, R176, -INF , !P0 ;  /* 0xff800000b00b7808 */ /* 0x000fe20004000000 */
[--C-:B------:R-:W-:Y:S01]  /*f460*/  FFMA.FTZ R175, R175, c[0x0][0x2d0], -R172.reuse ;  /* 0x0000b400afaf7a23 */ /* 0x100fe200000108ac */
[----:B------:R-:W-:Y:S01]  /*f470*/  PLOP3.LUT P0, PT, PT, PT, UP2, 0x40, 0x0 ;  /* 0x000000000000781c */ /* 0x000fe20003f0e828 */
[----:B------:R-:W-:Y:S01]  /*f480*/  UISETP.NE.AND UP2, UPT, UR27, URZ, UPT ;  /* 0x0000003f1b00728c */ /* 0x000fe2000bf45270 */
[----:B------:R-:W1:Y:S01]  /*f490*/  MUFU.EX2 R13, R13 ;  /* 0x0000000d000d7308 */ /* 0x000e620000000800 */
[--C-:B------:R-:W-:Y:S01]  /*f4a0*/  FFMA.FTZ R174, R174, c[0x0][0x2d0], -R172.reuse ;  /* 0x0000b400aeae7a23 */ /* 0x100fe200000108ac */
[----:B------:R-:W-:Y:S01]  /*f4b0*/  ISETP.GT.AND P0, PT, R16, 0x8, P0 ;  /* 0x000000081000780c */ /* 0x000fe20000704270 */
[--C-:B------:R-:W-:Y:S02]  /*f4c0*/  FFMA.FTZ R173, R173, c[0x0][0x2d0], -R172.reuse ;  /* 0x0000b400adad7a23 */ /* 0x100fe400000108ac */
[----:B------:R-:W-:Y:S01]  /*f4d0*/  FFMA.FTZ R172, R19, c[0x0][0x2d0], -R172 ;  /* 0x0000b40013ac7a23 */ /* 0x000fe200000108ac */
[C---:B------:R-:W-:Y:S04]  /*f4e0*/  ISETP.LT.OR P0, PT, R17.reuse, 0x9, P0 ;  /* 0x000000091100780c */ /* 0x040fe80000701670 */
[----:B------:R-:W-:Y:S01]  /*f4f0*/  FSEL R10, R10, -INF , !P0 ;  /* 0xff8000000a0a7808 */ /* 0x000fe20004000000 */
[----:B------:R-:W-:Y:S01]  /*f500*/  MUFU.EX2 R12, R12 ;  /* 0x0000000c000c7308 */ /* 0x000fe20000000800 */
[----:B------:R-:W-:Y:S01]  /*f510*/  PLOP3.LUT P0, PT, PT, PT, UP1, 0x40, 0x0 ;  /* 0x000000000000781c */ /* 0x000fe20003f0e818 */
[----:B------:R-:W-:Y:S03]  /*f520*/  UISETP.NE.AND UP1, UPT, UR26, URZ, UPT ;  /* 0x0000003f1a00728c */ /* 0x000fe6000bf25270 */
[C---:B------:R-:W-:Y:S04]  /*f530*/  ISETP.GT.AND P0, PT, R16.reuse, 0x9, P0 ;  /* 0x000000091000780c */ /* 0x040fe80000704270 */
[----:B------:R-:W-:Y:S01]  /*f540*/  ISETP.LT.OR P0, PT, R17, 0xa, P0 ;  /* 0x0000000a1100780c */ /* 0x000fe20000701670 */
[----:B------:R-:W-:Y:S03]  /*f550*/  MUFU.EX2 R8, R8 ;  /* 0x0000000800087308 */ /* 0x000fe60000000800 */
[----:B------:R-:W-:Y:S02]  /*f560*/  FSEL R169, R169, -INF , !P0 ;  /* 0xff800000a9a97808 */ /* 0x000fe40004000000 */
[----:B------:R-:W-:Y:S01]  /*f570*/  PLOP3.LUT P0, PT, PT, PT, UP0, 0x40, 0x0 ;  /* 0x000000000000781c */ /* 0x000fe20003f0e808 */
[----:B------:R-:W-:Y:S01]  /*f580*/  UISETP.NE.AND UP0, UPT, UR25, URZ, UPT ;  /* 0x0000003f1900728c */ /* 0x000fe2000bf05270 */
[----:B-1----:R-:W-:Y:S02]  /*f590*/  F2FP.PACK_AB R168, R13, R18 ;  /* 0x000000120da8723e */ /* 0x002fe400000000ff */
[C---:B------:R-:W-:Y:S01]  /*f5a0*/  ISETP.GT.AND P0, PT, R16.reuse, 0x10, P0 ;  /* 0x000000101000780c */ /* 0x040fe20000704270 */
[----:B------:R-:W-:Y:S03]  /*f5b0*/  MUFU.EX2 R172, R172 ;  /* 0x000000ac00ac7308 */ /* 0x000fe60000000800 */
[----:B------:R-:W-:Y:S04]  /*f5c0*/  ISETP.LT.OR P0, PT, R17, 0x11, P0 ;  /* 0x000000111100780c */ /* 0x000fe80000701670 */
[----:B------:R-:W-:Y:S02]  /*f5d0*/  FSEL R24, R9, -INF , !P0 ;  /* 0xff80000009187808 */ /* 0x000fe40004000000 */
[----:B------:R-:W-:Y:S01]  /*f5e0*/  PLOP3.LUT P0, PT, PT, PT, UP6, 0x40, 0x0 ;  /* 0x000000000000781c */ /* 0x000fe20003f0e868 */
[----:B------:R-:W-:Y:S03]  /*f5f0*/  MUFU.EX2 R175, R175 ;  /* 0x000000af00af7308 */ /* 0x000fe60000000800 */
[C---:B------:R-:W-:Y:S04]  /*f600*/  ISETP.GT.AND P0, PT, R16.reuse, 0x11, P0 ;  /* 0x000000111000780c */ /* 0x040fe80000704270 */
[----:B------:R-:W-:Y:S03]  /*f610*/  ISETP.LT.OR P0, PT, R17, 0x12, P0 ;  /* 0x000000121100780c */ /* 0x000fe60000701670 */
[----:B------:R-:W-:Y:S01]  /*f620*/  MUFU.EX2 R174, R174 ;  /* 0x000000ae00ae7308 */ /* 0x000fe20000000800 */
[----:B------:R-:W-:Y:S02]  /*f630*/  FSEL R179, R179, -INF , !P0 ;  /* 0xff800000b3b37808 */ /* 0x000fe40004000000 */
[----:B------:R-:W-:Y:S04]  /*f640*/  PLOP3.LUT P0, PT, PT, PT, UP5, 0x40, 0x0 ;  /* 0x000000000000781c */ /* 0x000fe80003f0e858 */
[----:B------:R-:W-:Y:S03]  /*f650*/  ISETP.GT.AND P0, PT, R16, 0x18, P0 ;  /* 0x000000181000780c */ /* 0x000fe60000704270 */
[----:B------:R-:W-:Y:S01]  /*f660*/  MUFU.EX2 R173, R173 ;  /* 0x000000ad00ad7308 */ /* 0x000fe20000000800 */
[C---:B------:R-:W-:Y:S04]  /*f670*/  ISETP.LT.OR P0, PT, R17.reuse, 0x19, P0 ;  /* 0x000000191100780c */ /* 0x040fe80000701670 */
        /* <DEDUP_REMOVED lines=8> */
[----:B------:R-:W-:Y:S02]  /*f700*/  FSEL R159, R6, -INF , !P0 ;  /* 0xff800000069f7808 */ /* 0x000fe40004000000 */
[----:B------:R-:W1:Y:S01]  /*f710*/  MUFU.EX2 R6, R2 ;  /* 0x0000000200067308 */ /* 0x000e620000000800 */
[----:B------:R-:W-:Y:S04]  /*f720*/  PLOP3.LUT P0, PT, PT, PT, UP2, 0x40, 0x0 ;  /* 0x000000000000781c */ /* 0x000fe80003f0e828 */
[C---:B------:R-:W-:Y:S04]  /*f730*/  ISETP.GT.AND P0, PT, R16.reuse, 0x21, P0 ;  /* 0x000000211000780c */ /* 0x040fe80000704270 */
[----:B------:R-:W-:Y:S04]  /*f740*/  ISETP.LT.OR P0, PT, R17, 0x22, P0 ;  /* 0x000000221100780c */ /* 0x000fe80000701670 */
[----:B------:R-:W-:Y:S02]  /*f750*/  FSEL R158, R5, -INF , !P0 ;  /* 0xff800000059e7808 */ /* 0x000fe40004000000 */
[----:B------:R-:W-:Y:S04]  /*f760*/  PLOP3.LUT P0, PT, PT, PT, UP1, 0x40, 0x0 ;  /* 0x000000000000781c */ /* 0x000fe80003f0e818 */
[----:B------:R-:W-:Y:S04]  /*f770*/  ISETP.GT.AND P0, PT, R16, 0x28, P0 ;  /* 0x000000281000780c */ /* 0x000fe80000704270 */
[----:B------:R-:W-:Y:S01]  /*f780*/  ISETP.LT.OR P0, PT, R17, 0x29, P0 ;  /* 0x000000291100780c */ /* 0x000fe20000701670 */
[----:B-1----:R-:W-:Y:S01]  /*f790*/  FMUL.FTZ R20, R6, R148 ;  /* 0x0000009406147220 */ /* 0x002fe20000410000 */
[----:B------:R-:W-:Y:S01]  /*f7a0*/  FMNMX.FTZ R2, R14, R156, !PT ;  /* 0x0000009c0e027209 */ /* 0x000fe20007810000 */
[----:B------:R-:W3:Y:S01]  /*f7b0*/  LDL.LU R148, [R1+0x40] ;  /* 0x0000400001947983 */ /* 0x000ee20000300800 */
[----:B------:R-:W-:Y:S01]  /*f7c0*/  FSEL R157, R15, -INF , !P0 ;  /* 0xff8000000f9d7808 */ /* 0x000fe20004000000 */
[C---:B------:R-:W-:Y:S01]  /*f7d0*/  FMUL.FTZ R9, R6.reuse, R137 ;  /* 0x0000008906097220 */ /* 0x040fe20000410000 */
[----:B------:R-:W-:Y:S01]  /*f7e0*/  FMNMX.FTZ R2, R11, R2, !PT ;  /* 0x000000020b027209 */ /* 0x000fe20007810000 */
[C---:B------:R-:W-:Y:S01]  /*f7f0*/  FMUL.FTZ R21, R6.reuse, R149 ;  /* 0x0000009506157220 */ /* 0x040fe20000410000 */
[----:B------:R-:W-:Y:S01]  /*f800*/  PLOP3.LUT P0, PT, PT, PT, UP0, 0x40, 0x0 ;  /* 0x000000000000781c */ /* 0x000fe20003f0e808 */
[----:B------:R-:W-:Y:S01]  /*f810*/  FMUL.FTZ R28, R6, R28 ;  /* 0x0000001c061c7220 */ /* 0x000fe20000410000 */
[----:B------:R-:W-:Y:S01]  /*f820*/  FMNMX.FTZ R2, R10, R2, !PT ;  /* 0x000000020a027209 */ /* 0x000fe20007810000 */
[----:B------:R-:W-:Y:S01]  /*f830*/  FMUL.FTZ R29, R6, R29 ;  /* 0x0000001d061d7220 */ /* 0x000fe20000410000 */
[----:B------:R-:W-:Y:S01]  /*f840*/  ISETP.GT.AND P0, PT, R16, 0x29, P0 ;  /* 0x000000291000780c */ /* 0x000fe20000704270 */
[C---:B------:R-:W-:Y:S01]  /*f850*/  FMUL.FTZ R16, R6.reuse, R144 ;  /* 0x0000009006107220 */ /* 0x040fe20000410000 */
[----:B------:R-:W-:Y:S01]  /*f860*/  FMNMX.FTZ R2, R169, R2, !PT ;  /* 0x00000002a9027209 */ /* 0x000fe20007810000 */
[C---:B------:R-:W-:Y:S01]  /*f870*/  FMUL.FTZ R32, R6.reuse, R32 ;  /* 0x0000002006207220 */ /* 0x040fe20000410000 */
[----:B------:R-:W-:Y:S01]  /*f880*/  ISETP.LT.OR P0, PT, R17, 0x2a, P0 ;  /* 0x0000002a1100780c */ /* 0x000fe20000701670 */
[----:B------:R-:W-:Y:S01]  /*f890*/  FMUL.FTZ R17, R6, R145 ;  /* 0x0000009106117220 */ /* 0x000fe20000410000 */
[----:B------:R-:W-:Y:S01]  /*f8a0*/  FMNMX.FTZ R2, R24, R2, !PT ;  /* 0x0000000218027209 */ /* 0x000fe20007810000 */
[C---:B------:R-:W-:Y:S01]  /*f8b0*/  FMUL.FTZ R33, R6.reuse, R33 ;  /* 0x0000002106217220 */ /* 0x040fe20000410000 */
[----:B------:R-:W-:Y:S01]  /*f8c0*/  FSEL R3, R7, -INF , !P0 ;  /* 0xff80000007037808 */ /* 0x000fe20004000000 */
        /* <DEDUP_REMOVED lines=15> */
[----:B------:R-:W-:Y:S01]  /*f9c0*/  UISETP.GT.AND UP0, UPT, UR24, UR8, UPT ;  /* 0x000000081800728c */ /* 0x000fe2000bf04270 */
[----:B------:R-:W-:Y:S01]  /*f9d0*/  FMUL.FTZ R48, R6, R48 ;  /* 0x0000003006307220 */ /* 0x000fe20000410000 */
[----:B------:R-:W-:Y:S01]  /*f9e0*/  FMNMX.FTZ R2, R158, R2, !PT ;  /* 0x000000029e027209 */ /* 0x000fe20007810000 */
[----:B--2---:R-:W-:Y:S01]  /*f9f0*/  FFMA.FTZ R5, R6, R170, R18 ;  /* 0x000000aa06057223 */ /* 0x004fe20000010012 */
[----:B------:R-:W-:Y:S01]  /*fa00*/  F2FP.PACK_AB R170, R8, R12 ;  /* 0x0000000c08aa723e */ /* 0x000fe200000000ff */
[C---:B------:R-:W-:Y:S01]  /*fa10*/  FMUL.FTZ R49, R6.reuse, R49 ;  /* 0x0000003106317220 */ /* 0x040fe20000410000 */
[----:B------:R-:W-:Y:S01]  /*fa20*/  FMNMX.FTZ R2, R157, R2, !PT ;  /* 0x000000029d027209 */ /* 0x000fe20007810000 */
[----:B------:R-:W-:Y:S01]  /*fa30*/  FADD.FTZ R5, R13, R5 ;  /* 0x000000050d057221 */ /* 0x000fe20000010000 */
[----:B------:R-:W-:Y:S01]  /*fa40*/  UMOV UR24, UR4 ;  /* 0x0000000400187c82 */ /* 0x000fe20008000000 */
[----:B------:R-:W-:Y:S01]  /*fa50*/  FMUL.FTZ R13, R6, R141 ;  /* 0x0000008d060d7220 */ /* 0x000fe20000410000 */
[----:B------:R-:W-:Y:S01]  /*fa60*/  FMNMX.FTZ R2, R3, R2, !PT ;  /* 0x0000000203027209 */ /* 0x000fe20007810000 */
[----:B------:R-:W-:Y:S02]  /*fa70*/  FADD.FTZ R5, R12, R5 ;  /* 0x000000050c057221 */ /* 0x000fe40000010000 */
[----:B------:R-:W-:Y:S01]  /*fa80*/  FMUL.FTZ R12, R6, R140 ;  /* 0x0000008c060c7220 */ /* 0x000fe20000410000 */
[----:B------:R-:W-:Y:S01]  /*fa90*/  MOV R140, R26 ;  /* 0x0000001a008c7202 */ /* 0x000fe20000000f00 */
[----:B------:R-:W1:Y:S01]  /*faa0*/  SHFL.BFLY PT, R4, R2, 0x2, 0x1f ;  /* 0x0c401f0002047f89 */ /* 0x000e6200000e0000 */
[----:B------:R-:W-:Y:S02]  /*fab0*/  FADD.FTZ R177, R8, R5 ;  /* 0x0000000508b17221 */ /* 0x000fe40000010000 */
[C---:B------:R-:W-:Y:S02]  /*fac0*/  FMUL.FTZ R8, R6.reuse, R136 ;  /* 0x0000008806087220 */ /* 0x040fe40000410000 */
[C---:B------:R-:W-:Y:S01]  /*fad0*/  FMUL.FTZ R5, R6.reuse, R133 ;  /* 0x0000008506057220 */ /* 0x040fe20000410000 */
[----:B------:R-:W-:Y:S01]  /*fae0*/  MOV R133, R27 ;  /* 0x0000001b00857202 */ /* 0x000fe20000000f00 */
[C---:B------:R-:W-:Y:S02]  /*faf0*/  FMUL.FTZ R52, R6.reuse, R52 ;  /* 0x0000003406347220 */ /* 0x040fe40000410000 */
[C---:B------:R-:W-:Y:S01]  /*fb00*/  FMUL.FTZ R53, R6.reuse, R53 ;  /* 0x0000003506357220 */ /* 0x040fe20000410000 */
[----:B------:R-:W-:Y:S01]  /*fb10*/  MOV R149, R133 ;  /* 0x0000008500957202 */ /* 0x000fe20000000f00 */
        /* <DEDUP_REMOVED lines=323> */
.L_x_428:
[----:B------:R-:W2:Y:S04]  /*10f50*/  LDL.LU R6, [R1+0x44] ;  /* 0x0000440001067983 */ /* 0x000ea80000300800 */
[----:B-1----:R-:W3:Y:S01]  /*10f60*/  LDL.LU R4, [R1+0x40] ;  /* 0x0000400001047983 */ /* 0x002ee20000300800 */
[----:B------:R-:W-:-:S03]  /*10f70*/  PLOP3.LUT P2, PT, PT, PT, PT, 0x8, 0x0 ;  /* 0x000000000000781c */ /* 0x000fc60003f4e170 */
        /* <DEDUP_REMOVED lines=13> */
[----:B------:R-:W-:-:S03]  /*11050*/  @P1 MOV R8, 0x3f317218 ;  /* 0x3f31721800081802 */ /* 0x000fc60000000f00 */
[----:B------:R-:W-:Y:S02]  /*11060*/  @P0 MOV R10, 0x3f317218 ;  /* 0x3f317218000a0802 */ /* 0x000fe40000000f00 */
[----:B------:R-:W-:Y:S02]  /*11070*/  @P1 FMUL.FTZ R8, R8, c[0x0][0x2d0] ;  /* 0x0000b40008081a20 */ /* 0x000fe40000410000 */
[----:B------:R-:W2:Y:S08]  /*11080*/  @P0 MUFU.LG2 R7, R4 ;  /* 0x0000000400070308 */ /* 0x000eb00000000c00 */
[----:B------:R-:W3:Y:S01]  /*11090*/  @P1 MUFU.LG2 R5, R5 ;  /* 0x0000000500051308 */ /* 0x000ee20000000c00 */
[----:B-1----:R-:W-:-:S02]  /*110a0*/  FMUL.FTZ R132, R6, R132 ;  /* 0x0000008406847220 */ /* 0x002fc40000410000 */
[C---:B------:R-:W-:Y:S02]  /*110b0*/  FMUL.FTZ R133, R6.reuse, R133 ;  /* 0x0000008506857220 */ /* 0x040fe40000410000 */
[C---:B------:R-:W-:Y:S02]  /*110c0*/  FMUL.FTZ R136, R6.reuse, R136 ;  /* 0x0000008806887220 */ /* 0x040fe40000410000 */
[----:B------:R-:W-:Y:S01]  /*110d0*/  FMUL.FTZ R137, R6, R137 ;  /* 0x0000008906897220 */ /* 0x000fe20000410000 */
[----:B------:R1:W4:Y:S01]  /*110e0*/  @P0 MUFU.RCP R3, R4 ;  /* 0x0000000400030308 */ /* 0x0003220000001000 */
[----:B--2---:R-:W-:Y:S02]  /*110f0*/  @P0 FMUL.FTZ R9, R7, 0.69314718246459960938 ;  /* 0x3f31721807090820 */ /* 0x004fe40000410000 */
[----:B------:R-:W-:Y:S02]  /*11100*/  @P0 FMUL.FTZ R7, R10, c[0x0][0x2d0] ;  /* 0x0000b4000a070a20 */ /* 0x000fe40000410000 */
[----:B------:R-:W-:-:S02]  /*11110*/  FMUL.FTZ R140, R6, R140 ;  /* 0x0000008c068c7220 */ /* 0x000fc40000410000 */
[C---:B------:R-:W-:Y:S02]  /*11120*/  FMUL.FTZ R141, R6.reuse, R141 ;  /* 0x0000008d068d7220 */ /* 0x040fe40000410000 */
[----:B---3--:R-:W-:Y:S02]  /*11130*/  @P1 FMUL.FTZ R5, R5, 0.69314718246459960938 ;  /* 0x3f31721805051820 */ /* 0x008fe40000410000 */
[C---:B------:R-:W-:Y:S02]  /*11140*/  FMUL.FTZ R144, R6.reuse, R144 ;  /* 0x0000009006907220 */ /* 0x040fe40000410000 */
[C---:B------:R-:W-:Y:S02]  /*11150*/  FMUL.FTZ R145, R6.reuse, R145 ;  /* 0x0000009106917220 */ /* 0x040fe40000410000 */
[C---:B------:R-:W-:Y:S01]  /*11160*/  FMUL.FTZ R148, R6.reuse, R148 ;  /* 0x0000009406947220 */ /* 0x040fe20000410000 */
[----:B-1----:R-:W-:Y:S01]  /*11170*/  MOV R4, 0xff800000 ;  /* 0xff80000000047802 */ /* 0x002fe20000000f00 */
        /* <DEDUP_REMOVED lines=54> */
[----:B------:R-:W-:Y:S01]  /*114e0*/  FMUL.FTZ R129, R6, R129 ;  /* 0x0000008106817220 */ /* 0x000fe20000410000 */
[----:B------:R-:W-:Y:S01]  /*114f0*/  MOV R6, 0xff800000 ;  /* 0xff80000000067802 */ /* 0x000fe20000000f00 */
[----:B----4-:R-:W-:-:S02]  /*11500*/  FMUL.FTZ R134, R3, R134 ;  /* 0x0000008603867220 */ /* 0x010fc40000410000 */
        /* <DEDUP_REMOVED lines=62> */
[----:B------:R-:W-:Y:S02]  /*118f0*/  FMUL.FTZ R131, R3, R131 ;  /* 0x0000008303837220 */ /* 0x000fe40000410000 */
[----:B------:R-:W-:Y:S02]  /*11900*/  @P1 FFMA.FTZ R4, R8, R0, R5 ;  /* 0x0000000008041223 */ /* 0x000fe40000010005 */
[----:B------:R-:W-:Y:S02]  /*11910*/  @P0 FFMA.FTZ R6, R7, R2, R9 ;  /* 0x0000000207060223 */ /* 0x000fe40000010009 */
.L_x_386:
[----:B------:R-:W-:Y:S05]  /*11920*/  @P2 BRA `(.L_x_442) ;  /* 0x00001f7000002947 */ /* 0x000fea0003800000 */
[----:B------:R-:W3:Y:S01]  /*11930*/  S2R R3, SR_TID.X ;  /* 0x0000000000037919 */ /* 0x000ee20000002100 */
[----:B------:R-:W-:Y:S01]  /*11940*/  IMAD R7, RZ, RZ, -UR11 ;  /* 0x8000000bff077e24 */ /* 0x000fe2000f8e02ff */
[----:B------:R-:W-:Y:S01]  /*11950*/  USHF.R.S32.HI UR6, URZ, 0x1f, UR11 ;  /* 0x0000001f3f067899 */ /* 0x000fe2000801140b */
[----:B------:R-:W-:Y:S01]  /*11960*/  IMAD.MOV.U32 R11, RZ, RZ, c[0x0][0x4e8] ;  /* 0x00013a00ff0b7624 */ /* 0x000fe200078e00ff */
[----:B------:R-:W4:Y:S01]  /*11970*/  S2R R0, SR_CTAID.Y ;  /* 0x0000000000007919 */ /* 0x000f220000002600 */
[----:B------:R-:W-:Y:S01]  /*11980*/  ULDC.64 UR4, c[0x0][0x4d0] ;  /* 0x0001340000047ab9 */ /* 0x000fe20000000a00 */
[----:B------:R-:W-:Y:S01]  /*11990*/  BSSY B0, `(.L_x_443) ;  /* 0x000012d000007945 */ /* 0x000fe20003800000 */
[----:B------:R-:W-:Y:S01]  /*119a0*/  UIMAD UR7, UR6, UR4, URZ ;  /* 0x00000004060772a4 */ /* 0x000fe2000f8e023f */
[----:B------:R-:W5:Y:S01]  /*119b0*/  S2R R9, SR_CTAID.Z ;  /* 0x0000000000097919 */ /* 0x000f620000002700 */
[----:B------:R-:W-:Y:S01]  /*119c0*/  UIMAD.WIDE.U32 UR8, UR11, UR4, URZ ;  /* 0x000000040b0872a5 */ /* 0x000fe2000f8e003f */
[C---:B------:R-:W-:Y:S01]  /*119d0*/  ISETP.NE.AND P1, PT, R11.reuse, 0x1, PT ;  /* 0x000000010b00780c */ /* 0x040fe20003f25270 */
[----:B------:R-:W-:Y:S01]  /*119e0*/  UIMAD UR7, UR11, UR5, UR7 ;  /* 0x000000050b0772a4 */ /* 0x000fe2000f8e0207 */
[----:B------:R-:W1:Y:S01]  /*119f0*/  S2R R10, SR_CTAID.X ;  /* 0x00000000000a7919 */ /* 0x000e620000002500 */
[----:B------:R-:W-:Y:S01]  /*11a00*/  IMAD R11, R11, c[0x0][0x388], RZ ;  /* 0x0000e2000b0b7a24 */ /* 0x000fe200078e02ff */
[----:B------:R-:W-:Y:S01]  /*11a10*/  ULDC.64 UR4, c[0x0][0x438] ;  /* 0x00010e0000047ab9 */ /* 0x000fe20000000a00 */
[----:B------:R-:W-:Y:S01]  /*11a20*/  MOV R17, UR9 ;  /* 0x0000000900117c02 */ /* 0x000fe20008000f00 */
[----:B------:R-:W-:Y:S01]  /*11a30*/  UIMAD.WIDE.U32 UR12, UR11, UR4, URZ ;  /* 0x000000040b0c72a5 */ /* 0x000fe2000f8e003f */
[----:B------:R-:W-:Y:S01]  /*11a40*/  IMAD.U32 R16, RZ, RZ, UR8 ;  /* 0x00000008ff107e24 */ /* 0x000fe2000f8e00ff */
[----:B------:R-:W-:-:S02]  /*11a50*/  UIMAD UR4, UR6, UR4, URZ ;  /* 0x00000004060472a4 */ /* 0x000fc4000f8e023f */
[----:B------:R-:W-:Y:S02]  /*11a60*/  UIADD3 UR7, UR9, UR7, URZ ;  /* 0x0000000709077290 */ /* 0x000fe4000fffe03f */
[----:B------:R-:W-:Y:S01]  /*11a70*/  UIMAD UR4, UR11, UR5, UR4 ;  /* 0x000000050b0472a4 */ /* 0x000fe2000f8e0204 */
[----:B------:R-:W-:Y:S01]  /*11a80*/  MOV R14, UR12 ;  /* 0x0000000c000e7c02 */ /* 0x000fe20008000f00 */
[----:B------:R-:W-:Y:S01]  /*11a90*/  IMAD.U32 R15, RZ, RZ, UR13 ;  /* 0x0000000dff0f7e24 */ /* 0x000fe2000f8e00ff */
[----:B-1-3--:R-:W-:Y:S01]  /*11aa0*/  SHF.R.S32.HI R2, RZ, 0x1f, R3 ;  /* 0x0000001fff027819 */ /* 0x00afe20000011403 */
[----:B------:R-:W-:Y:S01]  /*11ab0*/  UIADD3 UR4, UR13, UR4, URZ ;  /* 0x000000040d047290 */ /* 0x000fe2000fffe03f */
[----:B------:R-:W-:Y:S02]  /*11ac0*/  IMAD.U32 R17, RZ, RZ, UR7 ;  /* 0x00000007ff117e24 */ /* 0x000fe4000f8e00ff */
[----:B----4-:R-:W-:Y:S01]  /*11ad0*/  IMAD R7, R7, c[0x0][0x550], R0 ;  /* 0x0001540007077a24 */ /* 0x010fe200078e0200 */
[----:B------:R-:W-:-:S02]  /*11ae0*/  LEA.HI R0, R2, R3, RZ, 0x5 ;  /* 0x0000000302007211 */ /* 0x000fc400078f28ff */
[----:B------:R-:W-:Y:S01]  /*11af0*/  LEA.HI R2, R2, R3, RZ, 0x2 ;  /* 0x0000000302027211 */ /* 0x000fe200078f10ff */
[----:B------:R-:W-:Y:S01]  /*11b00*/  IMAD.U32 R15, RZ, RZ, UR4 ;  /* 0x00000004ff0f7e24 */ /* 0x000fe2000f8e00ff */
[----:B------:R-:W-:Y:S01]  /*11b10*/  LOP3.LUT R5, R0, 0xffffffe0, RZ, 0xc0, !PT ;  /* 0xffffffe000057812 */ /* 0x000fe200078ec0ff */
[----:B-----5:R-:W-:Y:S01]  /*11b20*/  IMAD.WIDE.U32 R16, R9, c[0x0][0x4d8], R16 ;  /* 0x0001360009107a25 */ /* 0x020fe200078e0010 */
[--C-:B------:R-:W-:Y:S02]  /*11b30*/  SHF.R.S32.HI R13, RZ, 0x5, R0.reuse ;  /* 0x00000005ff0d7819 */ /* 0x100fe40000011400 */
[----:B------:R-:W-:Y:S01]  /*11b40*/  SHF.R.S32.HI R0, RZ, 0x1f, R0 ;  /* 0x0000001fff007819 */ /* 0x000fe20000011400 */
[----:B------:R-:W-:Y:S01]  /*11b50*/  IMAD.IADD R5, R3, 0x1, -R5 ;  /* 0x0000000103057824 */ /* 0x000fe200078e0a05 */
[----:B------:R-:W-:Y:S01]  /*11b60*/  LOP3.LUT R2, R2, 0xfffffffc, RZ, 0xc0, !PT ;  /* 0xfffffffc02027812 */ /* 0x000fe200078ec0ff */
[----:B------:R-:W-:Y:S01]  /*11b70*/  IMAD.WIDE.U32 R14, R9, c[0x0][0x440], R14 ;  /* 0x00011000090e7a25 */ /* 0x000fe200078e000e */
[----:B------:R-:W-:-:S02]  /*11b80*/  LEA.HI R0, R0, R13, RZ, 0x3 ;  /* 0x0000000d00007211 */ /* 0x000fc400078f18ff */
[----:B------:R-:W-:Y:S02]  /*11b90*/  IADD3 R2, -R2, R3, RZ ;  /* 0x0000000302027210 */ /* 0x000fe40007ffe1ff */
[----:B------:R-:W-:Y:S02]  /*11ba0*/  LOP3.LUT R0, R0, 0xffffff8, RZ, 0xc0, !PT ;  /* 0x0ffffff800007812 */ /* 0x000fe400078ec0ff */
[----:B------:R-:W-:Y:S02]  /*11bb0*/  SHF.R.S32.HI R3, RZ, 0x1f, R5 ;  /* 0x0000001fff037819 */ /* 0x000fe40000011405 */
[----:B------:R-:W-:Y:S01]  /*11bc0*/  SHF.R.S32.HI R8, RZ, 0x1f, R9 ;  /* 0x0000001fff087819 */ /* 0x000fe20000011409 */
[----:B------:R-:W-:Y:S01]  /*11bd0*/  IMAD.IADD R13, R13, 0x1, -R0 ;  /* 0x000000010d0d7824 */ /* 0x000fe200078e0a00 */
[----:B------:R-:W-:Y:S02]  /*11be0*/  LEA.HI R0, R2, R2, RZ, 0x1 ;  /* 0x0000000202007211 */ /* 0x000fe400078f08ff */
[----:B------:R-:W-:-:S02]  /*11bf0*/  LEA.HI R3, R3, R5, RZ, 0x2 ;  /* 0x0000000503037211 */ /* 0x000fc400078f10ff */
[----:B------:R-:W-:Y:S02]  /*11c00*/  LOP3.LUT R0, R0, 0x1ffffffe, RZ, 0xc0, !PT ;  /* 0x1ffffffe00007812 */ /* 0x000fe400078ec0ff */
[----:B------:R-:W-:Y:S02]  /*11c10*/  SHF.R.S32.HI R12, RZ, 0x2, R3 ;  /* 0x00000002ff0c7819 */ /* 0x000fe40000011403 */
[----:B------:R-:W-:Y:S01]  /*11c20*/  IADD3 R0, R2, -R0, RZ ;  /* 0x8000000002007210 */ /* 0x000fe20007ffe0ff */
[C---:B------:R-:W-:Y:S01]  /*11c30*/  IMAD R2, R8.reuse, c[0x0][0x4d8], RZ ;  /* 0x0001360008027a24 */ /* 0x040fe200078e02ff */
[----:B------:R-:W-:Y:S01]  /*11c40*/  LOP3.LUT R3, R3, 0x7ffffffc, RZ, 0xc0, !PT ;  /* 0x7ffffffc03037812 */ /* 0x000fe200078ec0ff */
[----:B------:R-:W-:Y:S02]  /*11c50*/  IMAD R12, R13, 0x10, R12 ;  /* 0x000000100d0c7824 */ /* 0x000fe400078e020c */
[----:B------:R-:W-:Y:S02]  /*11c60*/  IMAD R8, R8, c[0x0][0x440], RZ ;  /* 0x0001100008087a24 */ /* 0x000fe400078e02ff */
[----:B------:R-:W-:-:S02]  /*11c70*/  IMAD R0, R0, 0x8, R12 ;  /* 0x0000000800007824 */ /* 0x000fc400078e020c */
[C---:B------:R-:W-:Y:S02]  /*11c80*/  IMAD R2, R9.reuse, c[0x0][0x4dc], R2 ;  /* 0x0001370009027a24 */ /* 0x040fe400078e0202 */
[----:B------:R-:W-:Y:S01]  /*11c90*/  IMAD R8, R9, c[0x0][0x444], R8 ;  /* 0x0001110009087a24 */ /* 0x000fe200078e0208 */
[----:B------:R-:W-:Y:S01]  /*11ca0*/  LEA R0, R10, R0, 0x7 ;  /* 0x000000000a007211 */ /* 0x000fe200078e38ff */
[----:B------:R-:W-:Y:S01]  /*11cb0*/  IMAD.IADD R17, R17, 0x1, R2 ;  /* 0x0000000111117824 */ /* 0x000fe200078e0202 */
[----:B------:R-:W-:Y:S01]  /*11cc0*/  SHF.R.S32.HI R2, RZ, 0x1f, R7 ;  /* 0x0000001fff027819 */ /* 0x000fe20000011407 */
[----:B------:R-:W-:Y:S01]  /*11cd0*/  IMAD.IADD R15, R15, 0x1, R8 ;  /* 0x000000010f0f7824 */ /* 0x000fe200078e0208 */
[----:B------:R-:W-:Y:S01]  /*11ce0*/  MOV R9, R0 ;  /* 0x0000000000097202 */ /* 0x000fe20000000f00 */
[----:B------:R-:W-:Y:S01]  /*11cf0*/  @P1 IMAD.HI.U32 R8, R0, c[0x0][0x4ec], RZ ;  /* 0x00013b0000081a27 */ /* 0x000fe200078e00ff */
[----:B------:R-:W-:-:S03]  /*11d00*/  LEA R10, R10, R12, 0x7 ;  /* 0x0000000c0a0a7211 */ /* 0x000fc600078e38ff */
[C---:B------:R-:W-:Y:S01]  /*11d10*/  IMAD R13, R2.reuse, c[0x0][0x4e0], RZ ;  /* 0x00013800020d7a24 */ /* 0x040fe200078e02ff */
[----:B------:R-:W-:Y:S01]  /*11d20*/  @P1 SHF.R.U32.HI R9, RZ, c[0x0][0x4f0], R8 ;  /* 0x00013c00ff091a19 */ /* 0x000fe20000011608 */
[----:B------:R-:W-:Y:S02]  /*11d30*/  IMAD R2, R2, c[0x0][0x448], RZ ;  /* 0x0001120002027a24 */ /* 0x000fe400078e02ff */
[C---:B------:R-:W-:Y:S02]  /*11d40*/  IMAD R13, R7.reuse, c[0x0][0x4e4], R13 ;  /* 0x00013900070d7a24 */ /* 0x040fe400078e020d */
[C---:B------:R-:W-:Y:S02]  /*11d50*/  IMAD R8, R7.reuse, c[0x0][0x44c], R2 ;  /* 0x0001130007087a24 */ /* 0x040fe400078e0202 */
[----:B------:R-:W-:Y:S02]  /*11d60*/  IMAD.MOV R2, RZ, RZ, -R9 ;  /* 0x000000ffff027224 */ /* 0x000fe400078e0a09 */
[----:B------:R-:W-:-:S04]  /*11d70*/  IMAD.WIDE.U32 R14, R7, c[0x0][0x448], R14 ;  /* 0x00011200070e7a25 */ /* 0x000fc800078e000e */
[----:B------:R-:W-:Y:S01]  /*11d80*/  IMAD.WIDE.U32 R18, R7, c[0x0][0x4e0], R16 ;  /* 0x0001380007127a25 */ /* 0x000fe200078e0010 */
[----:B------:R-:W-:Y:S02]  /*11d90*/  IADD3 R15, R15, R8, RZ ;  /* 0x000000080f0f7210 */ /* 0x000fe40007ffe0ff */
[----:B------:R-:W-:Y:S01]  /*11da0*/  SHF.R.S32.HI R8, RZ, 0x1f, R9 ;  /* 0x0000001fff087819 */ /* 0x000fe20000011409 */
[----:B------:R-:W-:Y:S01]  /*11db0*/  @P1 IMAD.HI.U32 R7, R0, c[0x0][0x4ec], RZ ;  /* 0x00013b0000071a27 */ /* 0x000fe200078e00ff */
[----:B------:R-:W-:Y:S01]  /*11dc0*/  BAR.SYNC.DEFER_BLOCKING 0x1, 0x100 ;  /* 0x0044000000007b1d */ /* 0x000fe20000010000 */
[----:B------:R-:W-:Y:S02]  /*11dd0*/  IADD3 R18, P0, R9, R18, RZ ;  /* 0x0000001209127210 */ /* 0x000fe40007f1e0ff */
[--C-:B------:R-:W-:Y:S02]  /*11de0*/  IMAD R2, R2, c[0x0][0x4e8], R0.reuse ;  /* 0x00013a0002027a24 */ /* 0x100fe400078e0200 */
[----:B------:R-:W-:Y:S01]  /*11df0*/  IMAD.MOV.U32 R16, RZ, RZ, R0 ;  /* 0x000000ffff107224 */ /* 0x000fe200078e0000 */
[----:B------:R-:W-:-:S02]  /*11e00*/  @P1 SHF.R.U32.HI R16, RZ, c[0x0][0x4f0], R7 ;  /* 0x00013c00ff101a19 */ /* 0x000fc40000011607 */
[----:B------:R-:W-:Y:S02]  /*11e10*/  SHF.R.S32.HI R7, RZ, 0x1f, R2 ;  /* 0x0000001fff077819 */ /* 0x000fe40000011402 */
[----:B------:R-:W-:Y:S01]  /*11e20*/  IADD3.X R19, R8, R19, R13, P0, !PT ;  /* 0x0000001308137210 */ /* 0x000fe200007fe40d */
[--C-:B------:R-:W-:Y:S01]  /*11e30*/  IMAD.MOV R8, RZ, RZ, -R16.reuse ;  /* 0x000000ffff087224 */ /* 0x100fe200078e0a10 */
[----:B------:R-:W-:Y:S01]  /*11e40*/  SHF.R.S32.HI R9, RZ, 0x1f, R16 ;  /* 0x0000001fff097819 */ /* 0x000fe20000011410 */
[----:B------:R-:W-:Y:S02]  /*11e50*/  IMAD R7, R7, c[0x0][0x4c8], RZ ;  /* 0x0001320007077a24 */ /* 0x000fe400078e02ff */
[----:B------:R-:W-:-:S04]  /*11e60*/  IMAD.WIDE.U32 R18, R2, c[0x0][0x4c8], R18 ;  /* 0x0001320002127a25 */ /* 0x000fc800078e0012 */
[----:B------:R-:W-:Y:S02]  /*11e70*/  IMAD R7, R2, c[0x0][0x4cc], R7 ;  /* 0x0001330002077a24 */ /* 0x000fe400078e0207 */
[----:B------:R-:W-:Y:S01]  /*11e80*/  IMAD R8, R8, c[0x0][0x4e8], R0 ;  /* 0x00013a0008087a24 */ /* 0x000fe200078e0200 */
[----:B------:R-:W-:Y:S01]  /*11e90*/  LEA R0, P0, R18, c[0x0][0x4a8], 0x2 ;  /* 0x00012a0012007a11 */ /* 0x000fe200078010ff */
[----:B------:R-:W-:Y:S02]  /*11ea0*/  IMAD.IADD R7, R19, 0x1, R7 ;  /* 0x0000000113077824 */ /* 0x000fe400078e0207 */
[----:B------:R-:W-:Y:S01]  /*11eb0*/  IMAD R9, R9, c[0x0][0x430], RZ ;  /* 0x00010c0009097a24 */ /* 0x000fe200078e02ff */
[----:B------:R-:W-:Y:S01]  /*11ec0*/  SHF.R.S32.HI R2, RZ, 0x1f, R8 ;  /* 0x0000001fff027819 */ /* 0x000fe20000011408 */
[----:B------:R-:W-:Y:S01]  /*11ed0*/  IMAD.WIDE.U32 R14, R16, c[0x0][0x430], R14 ;  /* 0x00010c00100e7a25 */ /* 0x000fe200078e000e */
[----:B------:R-:W-:Y:S01]  /*11ee0*/  LEA.HI.X R7, R18, c[0x0][0x4ac], R7, 0x2, P0 ;  /* 0x00012b0012077a11 */ /* 0x000fe200000f1407 */
[----:B------:R-:W-:Y:S01]  /*11ef0*/  SHFL.IDX PT, R12, R0, RZ, 0x1c1f ;  /* 0x001c1fff000c7589 */ /* 0x000fe200000e0000 */
[----:B------:R-:W-:Y:S01]  /*11f00*/  LOP3.LUT P0, RZ, R5, 0x3, RZ, 0xc0, !PT ;  /* 0x0000000305ff7812 */ /* 0x000fe2000780c0ff */
[----:B------:R-:W-:-:S02]  /*11f10*/  IMAD R9, R16, c[0x0][0x434], R9 ;  /* 0x00010d0010097a24 */ /* 0x000fc400078e0209 */
[----:B------:R-:W1:Y:S01]  /*11f20*/  SHFL.IDX PT, R13, R7, RZ, 0x1c1f ;  /* 0x001c1fff070d7589 */ /* 0x000e6200000e0000 */
[----:B------:R-:W-:Y:S01]  /*11f30*/  ISETP.GE.OR P2, PT, R10, R11, P0 ;  /* 0x0000000b0a00720c */ /* 0x000fe20000746670 */
[----:B------:R-:W-:Y:S02]  /*11f40*/  IMAD R2, R2, c[0x0][0x428], RZ ;  /* 0x00010a0002027a24 */ /* 0x000fe400078e02ff */
[----:B------:R3:W-:Y:S01]  /*11f50*/  SHFL.IDX PT, R16, R0, 0x1, 0x1c1f ;  /* 0x003c1f0000107f89 */ /* 0x0007e200000e0000 */
[----:B------:R-:W-:Y:S02]  /*11f60*/  IMAD.IADD R15, R15, 0x1, R9 ;  /* 0x000000010f0f7824 */ /* 0x000fe400078e0209 */
[C---:B------:R-:W-:Y:S01]  /*11f70*/  IMAD R2, R8.reuse, c[0x0][0x42c], R2 ;  /* 0x00010b0008027a24 */ /* 0x040fe200078e0202 */
[----:B------:R4:W5:Y:S01]  /*11f80*/  SHFL.IDX PT, R17, R7, 0x1, 0x1c1f ;  /* 0x003c1f0007117f89 */ /* 0x00096200000e0000 */
[----:B------:R-:W-:-:S05]  /*11f90*/  IMAD.WIDE.U32 R8, R8, c[0x0][0x428], R14 ;  /* 0x00010a0008087a25 */ /* 0x000fca00078e000e */
[----:B-1----:R1:W-:Y:S01]  /*11fa0*/  @!P2 ST.E [R12.64], R4 ;  /* 0x000000040c00a985 */ /* 0x0023e2000c101916 */
[----:B---3--:R-:W-:-:S04]  /*11fb0*/  IADD3 R0, R10, 0x8, RZ ;  /* 0x000000080a007810 */ /* 0x008fc80007ffe0ff */
[----:B------:R-:W-:Y:S02]  /*11fc0*/  ISETP.GE.OR P0, PT, R0, R11, P0 ;  /* 0x0000000b0000720c */ /* 0x000fe40000706670 */
[----:B----4-:R-:W-:Y:S02]  /*11fd0*/  IADD3 R7, R9, R2, RZ ;  /* 0x0000000209077210 */ /* 0x010fe40007ffe0ff */
[----:B------:R-:W-:-:S04]  /*11fe0*/  LEA R2, P1, R8, c[0x0][0x400], 0x2 ;  /* 0x0001000008027a11 */ /* 0x000fc800078210ff */
[----:B------:R-:W-:Y:S02]  /*11ff0*/  LEA.HI.X R7, R8, c[0x0][0x404], R7, 0x2, P1 ;  /* 0x0001010008077a11 */ /* 0x000fe400008f1407 */
[-C--:B------:R-:W-:Y:S01]  /*12000*/  ISETP.GE.AND P1, PT, R0, R11.reuse, PT ;  /* 0x0000000b0000720c */ /* 0x080fe20003f26270 */
[----:B------:R-:W-:Y:S01]  /*12010*/  IMAD.IADD R0, R5, 0x1, -R3 ;  /* 0x0000000105007824 */ /* 0x000fe200078e0a03 */
[----:B------:R1:W3:Y:S02]  /*12020*/  SHFL.IDX PT, R8, R2, RZ, 0x1c1f ;  /* 0x001c1fff02087589 */ /* 0x0002e400000e0000 */
[----:B------:R-:W-:Y:S02]  /*12030*/  P2R R5, PR, RZ, 0x2 ;  /* 0x00000002ff057803 */ /* 0x000fe40000000000 */
[----:B-----5:R1:W-:Y:S01]  /*12040*/  @!P0 ST.E [R16.64], R6 ;  /* 0x0000000610008985 */ /* 0x0203e2000c101916 */
[----:B------:R-:W-:Y:S02]  /*12050*/  ISETP.GE.AND P0, PT, R10, R11, PT ;  /* 0x0000000b0a00720c */ /* 0x000fe40003f06270 */
[----:B------:R-:W-:Y:S01]  /*12060*/  SHF.L.U32 R0, R0, 0x1, RZ ;  /* 0x0000000100007819 */ /* 0x000fe200000006ff */
[----:B------:R1:W4:Y:S10]  /*12070*/  SHFL.IDX PT, R9, R7, RZ, 0x1c1f ;  /* 0x001c1fff07097589 */ /* 0x00033400000e0000 */
[----:B------:R-:W-:Y:S05]  /*12080*/  @P0 BRA `(.L_x_444) ;  /* 0x00000bd000000947 */ /* 0x000fea0003800000 */
[C---:B------:R-:W-:Y:S02]  /*12090*/  ISETP.GE.AND P0, PT, R0.reuse, c[0x0][0x3c8], PT ;  /* 0x0000f20000007a0c */ /* 0x040fe40003f06270 */
[----:B------:R-:W-:-:S02]  /*120a0*/  IADD3 R3, R0, 0x10, RZ ;  /* 0x0000001000037810 */ /* 0x000fc40007ffe0ff */
[----:B-1----:R-:W-:Y:S02]  /*120b0*/  IADD3 R4, R0, 0x8, RZ ;  /* 0x0000000800047810 */ /* 0x002fe40007ffe0ff */
[----:B------:R-:W-:Y:S02]  /*120c0*/  ISETP.GE.AND P4, PT, R3, c[0x0][0x3c8], PT ;  /* 0x0000f20003007a0c */ /* 0x000fe40003f86270 */
[----:B------:R-:W-:Y:S02]  /*120d0*/  ISETP.GE.AND P5, PT, R4, c[0x0][0x3c8], PT ;  /* 0x0000f20004007a0c */ /* 0x000fe40003fa6270 */
[----:B------:R-:W-:-:S03]  /*120e0*/  IADD3 R6, R0, 0x28, RZ ;  /* 0x0000002800067810 */ /* 0x000fc60007ffe0ff */
[----:B---34-:R-:W-:Y:S01]  /*120f0*/  @!P0 IMAD.WIDE R10, R0, 0x4, R8 ;  /* 0x00000004000a8825 */ /* 0x018fe200078e0208 */
[----:B------:R-:W-:-:S04]  /*12100*/  ISETP.GE.AND P1, PT, R6, c[0x0][0x3c8], PT ;  /* 0x0000f20006007a0c */ /* 0x000fc80003f26270 */
[----:B------:R1:W-:Y:S01]  /*12110*/  @!P0 ST.E.64 [R10.64], R132 ;  /* 0x000000840a008985 */ /* 0x0003e2000c101b16 */
[----:B------:R-:W-:Y:S02]  /*12120*/  @!P4 LEA.HI R12, R3, R3, RZ, 0x1 ;  /* 0x00000003030cc211 */ /* 0x000fe400078f08ff */
[----:B------:R-:W-:Y:S02]  /*12130*/  IADD3 R3, R0, 0x30, RZ ;  /* 0x0000003000037810 */ /* 0x000fe40007ffe0ff */
[----:B------:R-:W-:Y:S02]  /*12140*/  @!P5 LEA.HI R4, R4, R4, RZ, 0x1 ;  /* 0x000000040404d211 */ /* 0x000fe400078f08ff */
[----:B------:R-:W-:Y:S02]  /*12150*/  ISETP.GE.AND P0, PT, R3, c[0x0][0x3c8], PT ;  /* 0x0000f20003007a0c */ /* 0x000fe40003f06270 */
[----:B------:R-:W-:Y:S02]  /*12160*/  @!P5 LOP3.LUT R4, R4, 0xfffffffe, RZ, 0xc0, !PT ;  /* 0xfffffffe0404d812 */ /* 0x000fe400078ec0ff */
[----:B------:R-:W-:-:S02]  /*12170*/  @!P4 LOP3.LUT R12, R12, 0xfffffffe, RZ, 0xc0, !PT ;  /* 0xfffffffe0c0cc812 */ /* 0x000fc400078ec0ff */
[----:B------:R-:W-:Y:S01]  /*12180*/  @!P1 LEA.HI R6, R6, R6, RZ, 0x1 ;  /* 0x0000000606069211 */ /* 0x000fe200078f08ff */
[--C-:B------:R-:W-:Y:S01]  /*12190*/  @!P5 IMAD.WIDE R14, R4, 0x4, R8.reuse ;  /* 0x00000004040ed825 */ /* 0x100fe200078e0208 */
[----:B------:R-:W-:Y:S02]  /*121a0*/  IADD3 R4, R0, 0x38, RZ ;  /* 0x0000003800047810 */ /* 0x000fe40007ffe0ff */
[----:B------:R-:W-:Y:S01]  /*121b0*/  @!P1 LOP3.LUT R6, R6, 0xfffffffe, RZ, 0xc0, !PT ;  /* 0xfffffffe06069812 */ /* 0x000fe200078ec0ff */
[--C-:B------:R-:W-:Y:S01]  /*121c0*/  @!P4 IMAD.WIDE R12, R12, 0x4, R8.reuse ;  /* 0x000000040c0cc825 */ /* 0x100fe200078e0208 */
[----:B------:R-:W-:Y:S01]  /*121d0*/  @!P5 ST.E.64 [R14.64], R136 ;  /* 0x000000880e00d985 */ /* 0x000fe2000c101b16 */
[----:B------:R-:W-:Y:S02]  /*121e0*/  @!P0 LEA.HI R3, R3, R3, RZ, 0x1 ;  /* 0x0000000303038211 */ /* 0x000fe400078f08ff */
[----:B------:R-:W-:Y:S01]  /*121f0*/  ISETP.GE.AND P5, PT, R4, c[0x0][0x3c8], PT ;  /* 0x0000f20004007a0c */ /* 0x000fe20003fa6270 */
[----:B------:R3:W-:Y:S01]  /*12200*/  @!P4 ST.E.64 [R12.64], R140 ;  /* 0x0000008c0c00c985 */ /* 0x0007e2000c101b16 */
[----:B------:R-:W-:Y:S01]  /*12210*/  @!P0 LOP3.LUT R3, R3, 0xfffffffe, RZ, 0xc0, !PT ;  /* 0xfffffffe03038812 */ /* 0x000fe200078ec0ff */
[----:B------:R-:W-:Y:S01]  /*12220*/  @!P1 IMAD.WIDE R16, R6, 0x4, R8 ;  /* 0x0000000406109825 */ /* 0x000fe200078e0208 */
[----:B------:R-:W-:-:S02]  /*12230*/  IADD3 R6, R0, 0x50, RZ ;  /* 0x0000005000067810 */ /* 0x000fc40007ffe0ff */
[C---:B-1----:R-:W-:Y:S01]  /*12240*/  IADD3 R11, R0.reuse, 0x18, RZ ;  /* 0x00000018000b7810 */ /* 0x042fe20007ffe0ff */
[----:B------:R-:W-:Y:S01]  /*12250*/  @!P0 IMAD.WIDE R18, R3, 0x4, R8 ;  /* 0x0000000403128825 */ /* 0x000fe200078e0208 */
[----:B------:R-:W-:Y:S02]  /*12260*/  IADD3 R10, R0, 0x20, RZ ;  /* 0x00000020000a7810 */ /* 0x000fe40007ffe0ff */
[----:B------:R-:W-:Y:S02]  /*12270*/  ISETP.GE.AND P3, PT, R11, c[0x0][0x3c8], PT ;  /* 0x0000f2000b007a0c */ /* 0x000fe40003f66270 */
[----:B------:R-:W-:Y:S02]  /*12280*/  ISETP.GE.AND P2, PT, R10, c[0x0][0x3c8], PT ;  /* 0x0000f2000a007a0c */ /* 0x000fe40003f46270 */
[----:B------:R-:W-:Y:S02]  /*12290*/  IADD3 R3, R0, 0x58, RZ ;  /* 0x0000005800037810 */ /* 0x000fe40007ffe0ff */
[----:B------:R-:W-:-:S04]  /*122a0*/  @!P5 LEA.HI R4, R4, R4, RZ, 0x1 ;  /* 0x000000040404d211 */ /* 0x000fc800078f08ff */
[----:B------:R-:W-:-:S03]  /*122b0*/  @!P5 LOP3.LUT R4, R4, 0xfffffffe, RZ, 0xc0, !PT ;  /* 0xfffffffe0404d812 */ /* 0x000fc600078ec0ff */
[----:B------:R-:W-:Y:S02]  /*122c0*/  @!P3 LEA.HI R11, R11, R11, RZ, 0x1 ;  /* 0x0000000b0b0bb211 */ /* 0x000fe400078f08ff */
[----:B------:R-:W-:Y:S02]  /*122d0*/  @!P2 LEA.HI R10, R10, R10, RZ, 0x1 ;  /* 0x0000000a0a0aa211 */ /* 0x000fe400078f08ff */
[----:B------:R-:W-:Y:S02]  /*122e0*/  @!P3 LOP3.LUT R11, R11, 0xfffffffe, RZ, 0xc0, !PT ;  /* 0xfffffffe0b0bb812 */ /* 0x000fe400078ec0ff */
[----:B------:R-:W-:Y:S02]  /*122f0*/  @!P2 LOP3.LUT R10, R10, 0xfffffffe, RZ, 0xc0, !PT ;  /* 0xfffffffe0a0aa812 */ /* 0x000fe400078ec0ff */
[----:B---3--:R-:W-:Y:S01]  /*12300*/  IADD3 R12, R0, 0x40, RZ ;  /* 0x00000040000c7810 */ /* 0x008fe20007ffe0ff */
[----:B------:R-:W-:-:S03]  /*12310*/  @!P3 IMAD.WIDE R14, R11, 0x4, R8 ;  /* 0x000000040b0eb825 */ /* 0x000fc600078e0208 */
[----:B------:R-:W-:Y:S01]  /*12320*/  ISETP.GE.AND P4, PT, R12, c[0x0][0x3c8], PT ;  /* 0x0000f2000c007a0c */ /* 0x000fe20003f86270 */
[----:B------:R-:W-:Y:S01]  /*12330*/  @!P2 IMAD.WIDE R10, R10, 0x4, R8 ;  /* 0x000000040a0aa825 */ /* 0x000fe200078e0208 */
[----:B------:R1:W-:Y:S04]  /*12340*/  @!P3 ST.E.64 [R14.64], R144 ;  /* 0x000000900e00b985 */ /* 0x0003e8000c101b16 */
[----:B------:R3:W-:Y:S01]  /*12350*/  @!P2 ST.E.64 [R10.64], R148 ;  /* 0x000000940a00a985 */ /* 0x0007e2000c101b16 */
[----:B------:R-:W-:-:S03]  /*12360*/  ISETP.GE.AND P2, PT, R6, c[0x0][0x3c8], PT ;  /* 0x0000f20006007a0c */ /* 0x000fc60003f46270 */
[----:B------:R4:W-:Y:S01]  /*12370*/  @!P1 ST.E.64 [R16.64], R152 ;  /* 0x0000009810009985 */ /* 0x0009e2000c101b16 */
[----:B------:R-:W-:Y:S02]  /*12380*/  ISETP.GE.AND P1, PT, R3, c[0x0][0x3c8], PT ;  /* 0x0000f20003007a0c */ /* 0x000fe40003f26270 */
[----:B------:R-:W-:Y:S01]  /*12390*/  @!P4 LEA.HI R12, R12, R12, RZ, 0x1 ;  /* 0x0000000c0c0cc211 */ /* 0x000fe200078f08ff */
[----:B------:R5:W-:Y:S03]  /*123a0*/  @!P0 ST.E.64 [R18.64], R28 ;  /* 0x0000001c12008985 */ /* 0x000be6000c101b16 */
[----:B------:R-:W-:-:S03]  /*123b0*/  @!P4 LOP3.LUT R12, R12, 0xfffffffe, RZ, 0xc0, !PT ;  /* 0xfffffffe0c0cc812 */ /* 0x000fc600078ec0ff */
[----:B------:R-:W-:Y:S02]  /*123c0*/  @!P2 LEA.HI R6, R6, R6, RZ, 0x1 ;  /* 0x000000060606a211 */ /* 0x000fe400078f08ff */
[--C-:B------:R-:W-:Y:S02]  /*123d0*/  @!P4 IMAD.WIDE R12, R12, 0x4, R8.reuse ;  /* 0x000000040c0cc825 */ /* 0x100fe400078e0208 */
[----:B------:R-:W-:Y:S02]  /*123e0*/  @!P1 LEA.HI R3, R3, R3, RZ, 0x1 ;  /* 0x0000000303039211 */ /* 0x000fe400078f08ff */
[----:B------:R-:W-:Y:S02]  /*123f0*/  @!P2 LOP3.LUT R6, R6, 0xfffffffe, RZ, 0xc0, !PT ;  /* 0xfffffffe0606a812 */ /* 0x000fe400078ec0ff */
[----:B------:R-:W-:Y:S01]  /*12400*/  @!P1 LOP3.LUT R3, R3, 0xfffffffe, RZ, 0xc0, !PT ;  /* 0xfffffffe03039812 */ /* 0x000fe200078ec0ff */
[----:B-1----:R-:W-:Y:S01]  /*12410*/  @!P5 IMAD.WIDE R14, R4, 0x4, R8 ;  /* 0x00000004040ed825 */ /* 0x002fe200078e0208 */
[----:B------:R-:W-:-:S02]  /*12420*/  IADD3 R4, R0, 0x68, RZ ;  /* 0x0000006800047810 */ /* 0x000fc40007ffe0ff */
[C---:B---3--:R-:W-:Y:S02]  /*12430*/  IADD3 R10, R0.reuse, 0x48, RZ ;  /* 0x00000048000a7810 */ /* 0x048fe40007ffe0ff */
[----:B------:R1:W-:Y:S01]  /*12440*/  @!P5 ST.E.64 [R14.64], R32 ;  /* 0x000000200e00d985 */ /* 0x0003e2000c101b16 */
[----:B------:R-:W-:Y:S02]  /*12450*/  IADD3 R11, R0, 0x60, RZ ;  /* 0x00000060000b7810 */ /* 0x000fe40007ffe0ff */
[----:B------:R-:W-:Y:S01]  /*12460*/  ISETP.GE.AND P3, PT, R10, c[0x0][0x3c8], PT ;  /* 0x0000f2000a007a0c */ /* 0x000fe20003f66270 */
[--C-:B----4-:R-:W-:Y:S01]  /*12470*/  @!P2 IMAD.WIDE R16, R6, 0x4, R8.reuse ;  /* 0x000000040610a825 */ /* 0x110fe200078e0208 */
[----:B------:R-:W-:Y:S01]  /*12480*/  ISETP.GE.AND P0, PT, R11, c[0x0][0x3c8], PT ;  /* 0x0000f2000b007a0c */ /* 0x000fe20003f06270 */
[----:B------:R3:W-:Y:S01]  /*12490*/  @!P4 ST.E.64 [R12.64], R36 ;  /* 0x000000240c00c985 */ /* 0x0007e2000c101b16 */
[----:B------:R-:W-:Y:S01]  /*124a0*/  ISETP.GE.AND P5, PT, R4, c[0x0][0x3c8], PT ;  /* 0x0000f20004007a0c */ /* 0x000fe20003fa6270 */
[----:B-----5:R-:W-:Y:S01]  /*124b0*/  @!P1 IMAD.WIDE R18, R3, 0x4, R8 ;  /* 0x0000000403129825 */ /* 0x020fe200078e0208 */
[----:B------:R-:W-:-:S02]  /*124c0*/  IADD3 R6, R0, 0x88, RZ ;  /* 0x0000008800067810 */ /* 0x000fc40007ffe0ff */
[----:B------:R-:W-:-:S05]  /*124d0*/  IADD3 R3, R0, 0x90, RZ ;  /* 0x0000009000037810 */ /* 0x000fca0007ffe0ff */
[----:B------:R-:W-:Y:S02]  /*124e0*/  @!P3 LEA.HI R10, R10, R10, RZ, 0x1 ;  /* 0x0000000a0a0ab211 */ /* 0x000fe400078f08ff */
[----:B------:R-:W-:Y:S02]  /*124f0*/  @!P0 LEA.HI R11, R11, R11, RZ, 0x1 ;  /* 0x0000000b0b0b8211 */ /* 0x000fe400078f08ff */
[----:B------:R-:W-:Y:S02]  /*12500*/  @!P3 LOP3.LUT R10, R10, 0xfffffffe, RZ, 0xc0, !PT ;  /* 0xfffffffe0a0ab812 */ /* 0x000fe400078ec0ff */
[----:B------:R-:W-:Y:S02]  /*12510*/  @!P0 LOP3.LUT R11, R11, 0xfffffffe, RZ, 0xc0, !PT ;  /* 0xfffffffe0b0b8812 */ /* 0x000fe400078ec0ff */
[----:B------:R-:W-:-:S04]  /*12520*/  @!P5 LEA.HI R4, R4, R4, RZ, 0x1 ;  /* 0x000000040404d211 */ /* 0x000fc800078f08ff */
[----:B------:R-:W-:Y:S01]  /*12530*/  @!P5 LOP3.LUT R4, R4, 0xfffffffe, RZ, 0xc0, !PT ;  /* 0xfffffffe0404d812 */ /* 0x000fe200078ec0ff */
[----:B-1----:R-:W-:-:S04]  /*12540*/  @!P3 IMAD.WIDE R14, R10, 0x4, R8 ;  /* 0x000000040a0eb825 */ /* 0x002fc800078e0208 */
[----:B------:R-:W-:Y:S01]  /*12550*/  @!P0 IMAD.WIDE R10, R11, 0x4, R8 ;  /* 0x000000040b0a8825 */ /* 0x000fe200078e0208 */
[----:B------:R1:W-:Y:S01]  /*12560*/  @!P3 ST.E.64 [R14.64], R40 ;  /* 0x000000280e00b985 */ /* 0x0003e2000c101b16 */
[----:B---3--:R-:W-:-:S03]  /*12570*/  IADD3 R12, R0, 0x70, RZ ;  /* 0x00000070000c7810 */ /* 0x008fc60007ffe0ff */
[----:B------:R3:W-:Y:S01]  /*12580*/  @!P2 ST.E.64 [R16.64], R44 ;  /* 0x0000002c1000a985 */ /* 0x0007e2000c101b16 */
[----:B------:R-:W-:-:S03]  /*12590*/  ISETP.GE.AND P4, PT, R12, c[0x0][0x3c8], PT ;  /* 0x0000f2000c007a0c */ /* 0x000fc60003f86270 */
[----:B------:R-:W-:Y:S01]  /*125a0*/  @!P1 ST.E.64 [R18.64], R48 ;  /* 0x0000003012009985 */ /* 0x000fe2000c101b16 */
[----:B------:R-:W-:-:S03]  /*125b0*/  ISETP.GE.AND P1, PT, R6, c[0x0][0x3c8], PT ;  /* 0x0000f20006007a0c */ /* 0x000fc60003f26270 */
[----:B------:R4:W-:Y:S01]  /*125c0*/  @!P0 ST.E.64 [R10.64], R52 ;  /* 0x000000340a008985 */ /* 0x0009e2000c101b16 */
[----:B------:R-:W-:-:S05]  /*125d0*/  ISETP.GE.AND P0, PT, R3, c[0x0][0x3c8], PT ;  /* 0x0000f20003007a0c */ /* 0x000fca0003f06270 */
[----:B------:R-:W-:-:S04]  /*125e0*/  @!P4 LEA.HI R12, R12, R12, RZ, 0x1 ;  /* 0x0000000c0c0cc211 */ /* 0x000fc800078f08ff */
[----:B------:R-:W-:Y:S02]  /*125f0*/  @!P4 LOP3.LUT R12, R12, 0xfffffffe, RZ, 0xc0, !PT ;  /* 0xfffffffe0c0cc812 */ /* 0x000fe400078ec0ff */
[----:B------:R-:W-:Y:S02]  /*12600*/  @!P1 LEA.HI R6, R6, R6, RZ, 0x1 ;  /* 0x0000000606069211 */ /* 0x000fe400078f08ff */
[----:B------:R-:W-:Y:S01]  /*12610*/  @!P0 LEA.HI R3, R3, R3, RZ, 0x1 ;  /* 0x0000000303038211 */ /* 0x000fe200078f08ff */
[----:B------:R-:W-:-:S03]  /*12620*/  @!P4 IMAD.WIDE R12, R12, 0x4, R8 ;  /* 0x000000040c0cc825 */ /* 0x000fc600078e0208 */
[----:B------:R-:W-:Y:S01]  /*12630*/  @!P0 LOP3.LUT R3, R3, 0xfffffffe, RZ, 0xc0, !PT ;  /* 0xfffffffe03038812 */ /* 0x000fe200078ec0ff */
[----:B-1----:R-:W-:Y:S01]  /*12640*/  @!P5 IMAD.WIDE R14, R4, 0x4, R8 ;  /* 0x00000004040ed825 */ /* 0x002fe200078e0208 */
[----:B------:R-:W-:-:S03]  /*12650*/  IADD3 R4, R0, 0x98, RZ ;  /* 0x0000009800047810 */ /* 0x000fc60007ffe0ff */
[----:B---3--:R-:W-:Y:S01]  /*12660*/  @!P0 IMAD.WIDE R16, R3, 0x4, R8 ;  /* 0x0000000403108825 */ /* 0x008fe200078e0208 */
[----:B------:R1:W-:Y:S01]  /*12670*/  @!P5 ST.E.64 [R14.64], R56 ;  /* 0x000000380e00d985 */ /* 0x0003e2000c101b16 */
[----:B------:R-:W-:Y:S02]  /*12680*/  ISETP.GE.AND P5, PT, R4, c[0x0][0x3c8], PT ;  /* 0x0000f20004007a0c */ /* 0x000fe40003fa6270 */
[C---:B------:R-:W-:Y:S01]  /*12690*/  IADD3 R3, R0.reuse, 0xb8, RZ ;  /* 0x000000b800037810 */ /* 0x040fe20007ffe0ff */
[----:B------:R3:W-:Y:S01]  /*126a0*/  @!P4 ST.E.64 [R12.64], R60 ;  /* 0x0000003c0c00c985 */ /* 0x0007e2000c101b16 */
[C---:B----4-:R-:W-:Y:S02]  /*126b0*/  IADD3 R11, R0.reuse, 0x78, RZ ;  /* 0x00000078000b7810 */ /* 0x050fe40007ffe0ff */
[----:B------:R-:W-:Y:S02]  /*126c0*/  IADD3 R10, R0, 0x80, RZ ;  /* 0x00000080000a7810 */ /* 0x000fe40007ffe0ff */
[----:B------:R-:W-:-:S02]  /*126d0*/  ISETP.GE.AND P3, PT, R11, c[0x0][0x3c8], PT ;  /* 0x0000f2000b007a0c */ /* 0x000fc40003f66270 */
[----:B------:R-:W-:-:S03]  /*126e0*/  ISETP.GE.AND P2, PT, R10, c[0x0][0x3c8], PT ;  /* 0x0000f2000a007a0c */ /* 0x000fc60003f46270 */
[----:B------:R-:W-:-:S08]  /*126f0*/  @!P5 LEA.HI R4, R4, R4, RZ, 0x1 ;  /* 0x000000040404d211 */ /* 0x000fd000078f08ff */
[----:B------:R-:W-:Y:S02]  /*12700*/  @!P3 LEA.HI R11, R11, R11, RZ, 0x1 ;  /* 0x0000000b0b0bb211 */ /* 0x000fe400078f08ff */
[----:B------:R-:W-:Y:S02]  /*12710*/  @!P2 LEA.HI R10, R10, R10, RZ, 0x1 ;  /* 0x0000000a0a0aa211 */ /* 0x000fe400078f08ff */
[----:B------:R-:W-:Y:S02]  /*12720*/  @!P3 LOP3.LUT R11, R11, 0xfffffffe, RZ, 0xc0, !PT ;  /* 0xfffffffe0b0bb812 */ /* 0x000fe400078ec0ff */
[----:B------:R-:W-:-:S03]  /*12730*/  @!P2 LOP3.LUT R10, R10, 0xfffffffe, RZ, 0xc0, !PT ;  /* 0xfffffffe0a0aa812 */ /* 0x000fc600078ec0ff */
[--C-:B-1----:R-:W-:Y:S01]  /*12740*/  @!P3 IMAD.WIDE R14, R11, 0x4, R8.reuse ;  /* 0x000000040b0eb825 */ /* 0x102fe200078e0208 */
[----:B---3--:R-:W-:Y:S02]  /*12750*/  @!P1 LOP3.LUT R12, R6, 0xfffffffe, RZ, 0xc0, !PT ;  /* 0xfffffffe060c9812 */ /* 0x008fe400078ec0ff */
[----:B------:R-:W-:Y:S01]  /*12760*/  IADD3 R6, R0, 0xa0, RZ ;  /* 0x000000a000067810 */ /* 0x000fe20007ffe0ff */
[--C-:B------:R-:W-:Y:S01]  /*12770*/  @!P2 IMAD.WIDE R10, R10, 0x4, R8.reuse ;  /* 0x000000040a0aa825 */ /* 0x100fe200078e0208 */
[----:B------:R-:W-:Y:S02]  /*12780*/  @!P3 ST.E.64 [R14.64], R64 ;  /* 0x000000400e00b985 */ /* 0x000fe4000c101b16 */
[----:B------:R-:W-:Y:S01]  /*12790*/  ISETP.GE.AND P6, PT, R6, c[0x0][0x3c8], PT ;  /* 0x0000f20006007a0c */ /* 0x000fe20003fc6270 */
[----:B------:R-:W-:Y:S01]  /*127a0*/  @!P1 IMAD.WIDE R12, R12, 0x4, R8 ;  /* 0x000000040c0c9825 */ /* 0x000fe200078e0208 */
[----:B------:R1:W-:Y:S01]  /*127b0*/  @!P2 ST.E.64 [R10.64], R68 ;  /* 0x000000440a00a985 */ /* 0x0003e2000c101b16 */
[----:B------:R-:W-:-:S03]  /*127c0*/  ISETP.GE.AND P2, PT, R3, c[0x0][0x3c8], PT ;  /* 0x0000f20003007a0c */ /* 0x000fc60003f46270 */
[----:B------:R3:W-:Y:S04]  /*127d0*/  @!P1 ST.E.64 [R12.64], R72 ;  /* 0x000000480c009985 */ /* 0x0007e8000c101b16 */
[----:B------:R4:W-:Y:S03]  /*127e0*/  @!P0 ST.E.64 [R16.64], R76 ;  /* 0x0000004c10008985 */ /* 0x0009e6000c101b16 */
[----:B------:R-:W-:-:S03]  /*127f0*/  @!P6 LEA.HI R6, R6, R6, RZ, 0x1 ;  /* 0x000000060606e211 */ /* 0x000fc600078f08ff */
[----:B------:R-:W-:Y:S02]  /*12800*/  @!P2 LEA.HI R3, R3, R3, RZ, 0x1 ;  /* 0x000000030303a211 */ /* 0x000fe400078f08ff */
[----:B------:R-:W-:Y:S02]  /*12810*/  @!P6 LOP3.LUT R6, R6, 0xfffffffe, RZ, 0xc0, !PT ;  /* 0xfffffffe0606e812 */ /* 0x000fe400078ec0ff */
[----:B------:R-:W-:Y:S02]  /*12820*/  @!P2 LOP3.LUT R3, R3, 0xfffffffe, RZ, 0xc0, !PT ;  /* 0xfffffffe0303a812 */ /* 0x000fe400078ec0ff */
[C---:B-1----:R-:W-:Y:S02]  /*12830*/  IADD3 R11, R0.reuse, 0xa8, RZ ;  /* 0x000000a8000b7810 */ /* 0x042fe40007ffe0ff */
[----:B------:R-:W-:Y:S02]  /*12840*/  IADD3 R10, R0, 0xb0, RZ ;  /* 0x000000b0000a7810 */ /* 0x000fe40007ffe0ff */
[----:B------:R-:W-:-:S02]  /*12850*/  ISETP.GE.AND P4, PT, R11, c[0x0][0x3c8], PT ;  /* 0x0000f2000b007a0c */ /* 0x000fc40003f86270 */
[----:B------:R-:W-:Y:S02]  /*12860*/  ISETP.GE.AND P3, PT, R10, c[0x0][0x3c8], PT ;  /* 0x0000f2000a007a0c */ /* 0x000fe40003f66270 */
[----:B---3--:R-:W-:Y:S01]  /*12870*/  @!P5 LOP3.LUT R13, R4, 0xfffffffe, RZ, 0xc0, !PT ;  /* 0xfffffffe040dd812 */ /* 0x008fe200078ec0ff */
[--C-:B----4-:R-:W-:Y:S01]  /*12880*/  @!P2 IMAD.WIDE R16, R3, 0x4, R8.reuse ;  /* 0x000000040310a825 */ /* 0x110fe200078e0208 */
[C---:B------:R-:W-:Y:S02]  /*12890*/  IADD3 R12, R0.reuse, 0xc0, RZ ;  /* 0x000000c0000c7810 */ /* 0x040fe40007ffe0ff */
[----:B------:R-:W-:Y:S01]  /*128a0*/  IADD3 R4, R0, 0xc8, RZ ;  /* 0x000000c800047810 */ /* 0x000fe20007ffe0ff */
[----:B------:R-:W-:Y:S01]  /*128b0*/  @!P5 IMAD.WIDE R14, R13, 0x4, R8 ;  /* 0x000000040d0ed825 */ /* 0x000fe200078e0208 */
[----:B------:R-:W-:Y:S02]  /*128c0*/  ISETP.GE.AND P1, PT, R12, c[0x0][0x3c8], PT ;  /* 0x0000f2000c007a0c */ /* 0x000fe40003f26270 */
[----:B------:R-:W-:-:S02]  /*128d0*/  ISETP.GE.AND P0, PT, R4, c[0x0][0x3c8], PT ;  /* 0x0000f20004007a0c */ /* 0x000fc40003f06270 */
[----:B------:R-:W-:Y:S01]  /*128e0*/  @!P4 LEA.HI R11, R11, R11, RZ, 0x1 ;  /* 0x0000000b0b0bc211 */ /* 0x000fe200078f08ff */
[----:B------:R1:W-:Y:S01]  /*128f0*/  @!P5 ST.E.64 [R14.64], R80 ;  /* 0x000000500e00d985 */ /* 0x0003e2000c101b16 */
[----:B------:R-:W-:Y:S02]  /*12900*/  @!P3 LEA.HI R10, R10, R10, RZ, 0x1 ;  /* 0x0000000a0a0ab211 */ /* 0x000fe400078f08ff */
[----:B------:R-:W-:Y:S02]  /*12910*/  @!P4 LOP3.LUT R11, R11, 0xfffffffe, RZ, 0xc0, !PT ;  /* 0xfffffffe0b0bc812 */ /* 0x000fe400078ec0ff */
[----:B------:R-:W-:Y:S02]  /*12920*/  @!P3 LOP3.LUT R10, R10, 0xfffffffe, RZ, 0xc0, !PT ;  /* 0xfffffffe0a0ab812 */ /* 0x000fe400078ec0ff */
[----:B------:R-:W-:Y:S02]  /*12930*/  IADD3 R3, R0, 0xd0, RZ ;  /* 0x000000d000037810 */ /* 0x000fe40007ffe0ff */
[----:B------:R-:W-:-:S02]  /*12940*/  @!P1 LEA.HI R12, R12, R12, RZ, 0x1 ;  /* 0x0000000c0c0c9211 */ /* 0x000fc400078f08ff */
[----:B------:R-:W-:Y:S02]  /*12950*/  @!P0 LEA.HI R4, R4, R4, RZ, 0x1 ;  /* 0x0000000404048211 */ /* 0x000fe400078f08ff */
[----:B------:R-:W-:Y:S02]  /*12960*/  @!P1 LOP3.LUT R12, R12, 0xfffffffe, RZ, 0xc0, !PT ;  /* 0xfffffffe0c0c9812 */ /* 0x000fe400078ec0ff */
[----:B------:R-:W-:Y:S02]  /*12970*/  @!P0 LOP3.LUT R4, R4, 0xfffffffe, RZ, 0xc0, !PT ;  /* 0xfffffffe04048812 */ /* 0x000fe400078ec0ff */
[----:B------:R-:W-:Y:S01]  /*12980*/  ISETP.GE.AND P5, PT, R3, c[0x0][0x3c8], PT ;  /* 0x0000f20003007a0c */ /* 0x000fe20003fa6270 */
[----:B------:R-:W-:-:S04]  /*12990*/  @!P1 IMAD.WIDE R12, R12, 0x4, R8 ;  /* 0x000000040c0c9825 */ /* 0x000fc800078e0208 */
[----:B-1----:R-:W-:Y:S01]  /*129a0*/  @!P6 IMAD.WIDE R14, R6, 0x4, R8 ;  /* 0x00000004060ee825 */ /* 0x002fe200078e0208 */
[----:B------:R-:W-:-:S07]  /*129b0*/  IADD3 R6, R0, 0xf8, RZ ;  /* 0x000000f800067810 */ /* 0x000fce0007ffe0ff */
[----:B------:R-:W-:Y:S01]  /*129c0*/  @!P5 LEA.HI R3, R3, R3, RZ, 0x1 ;  /* 0x000000030303d211 */ /* 0x000fe200078f08ff */
[----:B------:R1:W-:Y:S03]  /*129d0*/  @!P6 ST.E.64 [R14.64], R84 ;  /* 0x000000540e00e985 */ /* 0x0003e6000c101b16 */
[----:B------:R-:W-:Y:S01]  /*129e0*/  @!P5 LOP3.LUT R3, R3, 0xfffffffe, RZ, 0xc0, !PT ;  /* 0xfffffffe0303d812 */ /* 0x000fe200078ec0ff */
[----:B-1----:R-:W-:-:S04]  /*129f0*/  @!P4 IMAD.WIDE R14, R11, 0x4, R8 ;  /* 0x000000040b0ec825 */ /* 0x002fc800078e0208 */
[--C-:B------:R-:W-:Y:S01]  /*12a00*/  @!P3 IMAD.WIDE R10, R10, 0x4, R8.reuse ;  /* 0x000000040a0ab825 */ /* 0x100fe200078e0208 */
[----:B------:R1:W-:Y:S04]  /*12a10*/  @!P4 ST.E.64 [R14.64], R88 ;  /* 0x000000580e00c985 */ /* 0x0003e8000c101b16 */
[----:B------:R3:W-:Y:S04]  /*12a20*/  @!P3 ST.E.64 [R10.64], R92 ;  /* 0x0000005c0a00b985 */ /* 0x0007e8000c101b16 */
[----:B------:R-:W-:Y:S04]  /*12a30*/  @!P2 ST.E.64 [R16.64], R96 ;  /* 0x000000601000a985 */ /* 0x000fe8000c101b16 */
[----:B------:R4:W-:Y:S01]  /*12a40*/  @!P1 ST.E.64 [R12.64], R100 ;  /* 0x000000640c009985 */ /* 0x0009e2000c101b16 */
[----:B-1----:R-:W-:-:S04]  /*12a50*/  @!P5 IMAD.WIDE R14, R3, 0x4, R8 ;  /* 0x00000004030ed825 */ /* 0x002fc800078e0208 */
[----:B---3--:R-:W-:Y:S01]  /*12a60*/  @!P0 IMAD.WIDE R10, R4, 0x4, R8 ;  /* 0x00000004040a8825 */ /* 0x008fe200078e0208 */
[----:B------:R-:W-:-:S04]  /*12a70*/  IADD3 R4, R0, 0xd8, RZ ;  /* 0x000000d800047810 */ /* 0x000fc80007ffe0ff */
[----:B------:R1:W-:Y:S01]  /*12a80*/  @!P0 ST.E.64 [R10.64], R104 ;  /* 0x000000680a008985 */ /* 0x0003e2000c101b16 */
[----:B------:R-:W-:Y:S02]  /*12a90*/  ISETP.GE.AND P4, PT, R4, c[0x0][0x3c8], PT ;  /* 0x0000f20004007a0c */ /* 0x000fe40003f86270 */
[----:B----4-:R-:W-:Y:S01]  /*12aa0*/  IADD3 R12, R0, 0xe0, RZ ;  /* 0x000000e0000c7810 */ /* 0x010fe20007ffe0ff */
[----:B------:R3:W-:Y:S01]  /*12ab0*/  @!P5 ST.E.64 [R14.64], R108 ;  /* 0x0000006c0e00d985 */ /* 0x0007e2000c101b16 */
[----:B------:R-:W-:Y:S02]  /*12ac0*/  ISETP.GE.AND P0, PT, R6, c[0x0][0x3c8], PT ;  /* 0x0000f20006007a0c */ /* 0x000fe40003f06270 */
[----:B------:R-:W-:-:S07]  /*12ad0*/  ISETP.GE.AND P3, PT, R12, c[0x0][0x3c8], PT ;  /* 0x0000f2000c007a0c */ /* 0x000fce0003f66270 */
[----:B------:R-:W-:-:S04]  /*12ae0*/  @!P4 LEA.HI R4, R4, R4, RZ, 0x1 ;  /* 0x000000040404c211 */ /* 0x000fc800078f08ff */
[----:B------:R-:W-:Y:S02]  /*12af0*/  @!P0 LEA.HI R6, R6, R6, RZ, 0x1 ;  /* 0x0000000606068211 */ /* 0x000fe400078f08ff */
[----:B------:R-:W-:Y:S02]  /*12b00*/  @!P3 LEA.HI R12, R12, R12, RZ, 0x1 ;  /* 0x0000000c0c0cb211 */ /* 0x000fe400078f08ff */
[----:B------:R-:W-:Y:S02]  /*12b10*/  @!P4 LOP3.LUT R4, R4, 0xfffffffe, RZ, 0xc0, !PT ;  /* 0xfffffffe0404c812 */ /* 0x000fe400078ec0ff */
[----:B------:R-:W-:Y:S02]  /*12b20*/  @!P3 LOP3.LUT R12, R12, 0xfffffffe, RZ, 0xc0, !PT ;  /* 0xfffffffe0c0cb812 */ /* 0x000fe400078ec0ff */
[----:B------:R-:W-:Y:S01]  /*12b30*/  @!P0 LOP3.LUT R6, R6, 0xfffffffe, RZ, 0xc0, !PT ;  /* 0xfffffffe06068812 */ /* 0x000fe200078ec0ff */
[----:B------:R-:W-:Y:S01]  /*12b40*/  @!P4 IMAD.WIDE R16, R4, 0x4, R8 ;  /* 0x000000040410c825 */ /* 0x000fe200078e0208 */
[----:B-1----:R-:W-:-:S02]  /*12b50*/  IADD3 R11, R0, 0xe8, RZ ;  /* 0x000000e8000b7810 */ /* 0x002fc40007ffe0ff */
[----:B------:R-:W-:Y:S01]  /*12b60*/  IADD3 R10, R0, 0xf0, RZ ;  /* 0x000000f0000a7810 */ /* 0x000fe20007ffe0ff */
[----:B------:R-:W-:Y:S01]  /*12b70*/  @!P3 IMAD.WIDE R12, R12, 0x4, R8 ;  /* 0x000000040c0cb825 */ /* 0x000fe200078e0208 */
[----:B------:R-:W-:Y:S01]  /*12b80*/  ISETP.GE.AND P2, PT, R11, c[0x0][0x3c8], PT ;  /* 0x0000f2000b007a0c */ /* 0x000fe20003f46270 */
[----:B------:R3:W-:Y:S01]  /*12b90*/  @!P4 ST.E.64 [R16.64], R112 ;  /* 0x000000701000c985 */ /* 0x0007e2000c101b16 */
[----:B------:R-:W-:-:S03]  /*12ba0*/  ISETP.GE.AND P1, PT, R10, c[0x0][0x3c8], PT ;  /* 0x0000f2000a007a0c */ /* 0x000fc60003f26270 */
[----:B------:R3:W-:Y:S08]  /*12bb0*/  @!P3 ST.E.64 [R12.64], R116 ;  /* 0x000000740c00b985 */ /* 0x0007f0000c101b16 */
[----:B------:R-:W-:Y:S02]  /*12bc0*/  @!P2 LEA.HI R11, R11, R11, RZ, 0x1 ;  /* 0x0000000b0b0ba211 */ /* 0x000fe400078f08ff */
[----:B------:R-:W-:-:S02]  /*12bd0*/  @!P1 LEA.HI R10, R10, R10, RZ, 0x1 ;  /* 0x0000000a0a0a9211 */ /* 0x000fc400078f08ff */
[----:B------:R-:W-:Y:S02]  /*12be0*/  @!P2 LOP3.LUT R11, R11, 0xfffffffe, RZ, 0xc0, !PT ;  /* 0xfffffffe0b0ba812 */ /* 0x000fe400078ec0ff */
[----:B------:R-:W-:-:S03]  /*12bf0*/  @!P1 LOP3.LUT R10, R10, 0xfffffffe, RZ, 0xc0, !PT ;  /* 0xfffffffe0a0a9812 */ /* 0x000fc600078ec0ff */
[----:B------:R-:W-:-:S04]  /*12c00*/  @!P2 IMAD.WIDE R18, R11, 0x4, R8 ;  /* 0x000000040b12a825 */ /* 0x000fc800078e0208 */
[--C-:B------:R-:W-:Y:S01]  /*12c10*/  @!P1 IMAD.WIDE R10, R10, 0x4, R8.reuse ;  /* 0x000000040a0a9825 */ /* 0x100fe200078e0208 */
[----:B------:R3:W-:Y:S03]  /*12c20*/  @!P2 ST.E.64 [R18.64], R120 ;  /* 0x000000781200a985 */ /* 0x0007e6000c101b16 */
[----:B------:R-:W-:Y:S01]  /*12c30*/  @!P0 IMAD.WIDE R8, R6, 0x4, R8 ;  /* 0x0000000406088825 */ /* 0x000fe200078e0208 */
[----:B------:R3:W-:Y:S04]  /*12c40*/  @!P1 ST.E.64 [R10.64], R124 ;  /* 0x0000007c0a009985 */ /* 0x0007e8000c101b16 */
[----:B------:R3:W-:Y:S02]  /*12c50*/  @!P0 ST.E.64 [R8.64], R128 ;  /* 0x0000008008008985 */ /* 0x0007e4000c101b16 */
.L_x_444:
[----:B------:R-:W-:Y:S05]  /*12c60*/  BSYNC B0 ;  /* 0x0000000000007941 */ /* 0x000fea0003800000 */
.L_x_443:
[----:B------:R-:W-:Y:S01]  /*12c70*/  ISETP.NE.AND P0, PT, R5, RZ, PT ;  /* 0x000000ff0500720c */ /* 0x000fe20003f05270 */
[----:B-1----:R-:W1:Y:S04]  /*12c80*/  SHFL.IDX PT, R7, R7, 0x1, 0x1c1f ;  /* 0x003c1f0007077f89 */ /* 0x002e6800000e0000 */
[----:B------:R4:W3:Y:S08]  /*12c90*/  SHFL.IDX PT, R6, R2, 0x1, 0x1c1f ;  /* 0x003c1f0002067f89 */ /* 0x0008f000000e0000 */
[----:B------:R-:W-:Y:S05]  /*12ca0*/  @P0 EXIT ;  /* 0x000000000000094d */ /* 0x000fea0003800000 */
[C---:B------:R-:W-:Y:S02]  /*12cb0*/  IADD3 R5, R0.reuse, 0x8, RZ ;  /* 0x0000000800057810 */ /* 0x040fe40007ffe0ff */
[----:B------:R-:W-:-:S02]  /*12cc0*/  IADD3 R4, R0, 0x10, RZ ;  /* 0x0000001000047810 */ /* 0x000fc40007ffe0ff */
[----:B------:R-:W-:Y:S02]  /*12cd0*/  ISETP.GE.AND P1, PT, R5, c[0x0][0x3c8], PT ;  /* 0x0000f20005007a0c */ /* 0x000fe40003f26270 */
[----:B------:R-:W-:Y:S02]  /*12ce0*/  ISETP.GE.AND P0, PT, R4, c[0x0][0x3c8], PT ;  /* 0x0000f20004007a0c */ /* 0x000fe40003f06270 */
[C---:B------:R-:W-:Y:S02]  /*12cf0*/  ISETP.GE.AND P2, PT, R0.reuse, c[0x0][0x3c8], PT ;  /* 0x0000f20000007a0c */ /* 0x040fe40003f46270 */
[C---:B------:R-:W-:Y:S02]  /*12d00*/  IADD3 R3, R0.reuse, 0x18, RZ ;  /* 0x0000001800037810 */ /* 0x040fe40007ffe0ff */
[----:B----4-:R-:W-:Y:S02]  /*12d10*/  IADD3 R2, R0, 0x20, RZ ;  /* 0x0000002000027810 */ /* 0x010fe40007ffe0ff */
[----:B------:R-:W-:-:S02]  /*12d20*/  ISETP.GE.AND P6, PT, R3, c[0x0][0x3c8], PT ;  /* 0x0000f20003007a0c */ /* 0x000fc40003fc6270 */
[----:B------:R-:W-:Y:S02]  /*12d30*/  ISETP.GE.AND P5, PT, R2, c[0x0][0x3c8], PT ;  /* 0x0000f20002007a0c */ /* 0x000fe40003fa6270 */
[----:B------:R-:W-:Y:S02]  /*12d40*/  @!P1 LEA.HI R5, R5, R5, RZ, 0x1 ;  /* 0x0000000505059211 */ /* 0x000fe400078f08ff */
[----:B------:R-:W-:Y:S01]  /*12d50*/  @!P0 LEA.HI R4, R4, R4, RZ, 0x1 ;  /* 0x0000000404048211 */ /* 0x000fe200078f08ff */
[--C-:B-1-3--:R-:W-:Y:S01]  /*12d60*/  @!P2 IMAD.WIDE R8, R0, 0x4, R6.reuse ;  /* 0x000000040008a825 */ /* 0x10afe200078e0206 */
[----:B------:R-:W-:Y:S02]  /*12d70*/  @!P1 LOP3.LUT R5, R5, 0xfffffffe, RZ, 0xc0, !PT ;  /* 0xfffffffe05059812 */ /* 0x000fe400078ec0ff */
[----:B------:R-:W-:Y:S02]  /*12d80*/  @!P0 LOP3.LUT R4, R4, 0xfffffffe, RZ, 0xc0, !PT ;  /* 0xfffffffe04048812 */ /* 0x000fe400078ec0ff */
[----:B------:R1:W-:Y:S01]  /*12d90*/  @!P2 ST.E.64 [R8.64], R134 ;  /* 0x000000860800a985 */ /* 0x0003e2000c101b16 */
[----:B------:R-:W-:Y:S01]  /*12da0*/  @!P1 IMAD.WIDE R10, R5, 0x4, R6 ;  /* 0x00000004050a9825 */ /* 0x000fe200078e0206 */
[----:B------:R-:W-:-:S02]  /*12db0*/  @!P6 LEA.HI R3, R3, R3, RZ, 0x1 ;  /* 0x000000030303e211 */ /* 0x000fc400078f08ff */
[----:B------:R-:W-:Y:S01]  /*12dc0*/  @!P5 LEA.HI R2, R2, R2, RZ, 0x1 ;  /* 0x000000020202d211 */ /* 0x000fe200078f08ff */
[--C-:B------:R-:W-:Y:S01]  /*12dd0*/  @!P0 IMAD.WIDE R4, R4, 0x4, R6.reuse ;  /* 0x0000000404048825 */ /* 0x100fe200078e0206 */
[----:B------:R3:W-:Y:S01]  /*12de0*/  @!P1 ST.E.64 [R10.64], R138 ;  /* 0x0000008a0a009985 */ /* 0x0007e2000c101b16 */
[----:B------:R-:W-:Y:S02]  /*12df0*/  @!P6 LOP3.LUT R3, R3, 0xfffffffe, RZ, 0xc0, !PT ;  /* 0xfffffffe0303e812 */ /* 0x000fe400078ec0ff */
[----:B------:R-:W-:Y:S01]  /*12e00*/  @!P5 LOP3.LUT R2, R2, 0xfffffffe, RZ, 0xc0, !PT ;  /* 0xfffffffe0202d812 */ /* 0x000fe200078ec0ff */
[----:B------:R4:W-:Y:S02]  /*12e10*/  @!P0 ST.E.64 [R4.64], R142 ;  /* 0x0000008e04008985 */ /* 0x0009e4000c101b16 */
[----:B------:R-:W-:Y:S01]  /*12e20*/  @!P6 IMAD.WIDE R12, R3, 0x4, R6 ;  /* 0x00000004030ce825 */ /* 0x000fe200078e0206 */
[----:B------:R-:W-:-:S03]  /*12e30*/  IADD3 R3, R0, 0x50, RZ ;  /* 0x0000005000037810 */ /* 0x000fc60007ffe0ff */
[----:B------:R-:W-:Y:S01]  /*12e40*/  @!P5 IMAD.WIDE R14, R2, 0x4, R6 ;  /* 0x00000004020ed825 */ /* 0x000fe200078e0206 */
[----:B------:R5:W-:Y:S01]  /*12e50*/  @!P6 ST.E.64 [R12.64], R146 ;  /* 0x000000920c00e985 */ /* 0x000be2000c101b16 */
[----:B------:R-:W-:Y:S02]  /*12e60*/  IADD3 R2, R0, 0x58, RZ ;  /* 0x0000005800027810 */ /* 0x000fe40007ffe0ff */
[----:B------:R-:W-:Y:S01]  /*12e70*/  ISETP.GE.AND P6, PT, R3, c[0x0][0x3c8], PT ;  /* 0x0000f20003007a0c */ /* 0x000fe20003fc6270 */
[----:B------:R2:W-:Y:S01]  /*12e80*/  @!P5 ST.E.64 [R14.64], R150 ;  /* 0x000000960e00d985 */ /* 0x0005e2000c101b16 */
[----:B------:R-:W-:Y:S02]  /*12e90*/  ISETP.GE.AND P5, PT, R2, c[0x0][0x3c8], PT ;  /* 0x0000f20002007a0c */ /* 0x000fe40003fa6270 */
[C---:B-1----:R-:W-:Y:S02]  /*12ea0*/  IADD3 R9, R0.reuse, 0x30, RZ ;  /* 0x0000003000097810 */ /* 0x042fe40007ffe0ff */
[----:B------:R-:W-:-:S02]  /*12eb0*/  IADD3 R8, R0, 0x38, RZ ;  /* 0x0000003800087810 */ /* 0x000fc40007ffe0ff */
[----:B------:R-:W-:Y:S02]  /*12ec0*/  ISETP.GE.AND P3, PT, R9, c[0x0][0x3c8], PT ;  /* 0x0000f20009007a0c */ /* 0x000fe40003f66270 */
[----:B---3--:R-:W-:Y:S02]  /*12ed0*/  IADD3 R10, R0, 0x28, RZ ;  /* 0x00000028000a7810 */ /* 0x008fe40007ffe0ff */
[----:B------:R-:W-:Y:S02]  /*12ee0*/  ISETP.GE.AND P2, PT, R8, c[0x0][0x3c8], PT ;  /* 0x0000f20008007a0c */ /* 0x000fe40003f46270 */
[C---:B----4-:R-:W-:Y:S02]  /*12ef0*/  IADD3 R5, R0.reuse, 0x40, RZ ;  /* 0x0000004000057810 */ /* 0x050fe40007ffe0ff */
[----:B------:R-:W-:Y:S02]  /*12f00*/  IADD3 R4, R0, 0x48, RZ ;  /* 0x0000004800047810 */ /* 0x000fe40007ffe0ff */
[----:B------:R-:W-:-:S02]  /*12f10*/  ISETP.GE.AND P4, PT, R10, c[0x0][0x3c8], PT ;  /* 0x0000f2000a007a0c */ /* 0x000fc40003f86270 */
[----:B------:R-:W-:Y:S02]  /*12f20*/  ISETP.GE.AND P1, PT, R5, c[0x0][0x3c8], PT ;  /* 0x0000f20005007a0c */ /* 0x000fe40003f26270 */
[----:B------:R-:W-:Y:S02]  /*12f30*/  ISETP.GE.AND P0, PT, R4, c[0x0][0x3c8], PT ;  /* 0x0000f20004007a0c */ /* 0x000fe40003f06270 */
[----:B------:R-:W-:Y:S02]  /*12f40*/  @!P3 LEA.HI R9, R9, R9, RZ, 0x1 ;  /* 0x000000090909b211 */ /* 0x000fe400078f08ff */
[----:B------:R-:W-:Y:S02]  /*12f50*/  @!P2 LEA.HI R8, R8, R8, RZ, 0x1 ;  /* 0x000000080808a211 */ /* 0x000fe400078f08ff */
[----:B------:R-:W-:Y:S02]  /*12f60*/  @!P3 LOP3.LUT R9, R9, 0xfffffffe, RZ, 0xc0, !PT ;  /* 0xfffffffe0909b812 */ /* 0x000fe400078ec0ff */
[----:B------:R-:W-:-:S02]  /*12f70*/  @!P2 LOP3.LUT R8, R8, 0xfffffffe, RZ, 0xc0, !PT ;  /* 0xfffffffe0808a812 */ /* 0x000fc400078ec0ff */
[----:B------:R-:W-:Y:S01]  /*12f80*/  @!P4 LEA.HI R10, R10, R10, RZ, 0x1 ;  /* 0x0000000a0a0ac211 */ /* 0x000fe200078f08ff */
[--C-:B-----5:R-:W-:Y:S01]  /*12f90*/  @!P3 IMAD.WIDE R12, R9, 0x4, R6.reuse ;  /* 0x00000004090cb825 */ /* 0x120fe200078e0206 */
[----:B------:R-:W-:Y:S02]  /*12fa0*/  @!P1 LEA.HI R5, R5, R5, RZ, 0x1 ;  /* 0x0000000505059211 */ /* 0x000fe400078f08ff */
[----:B------:R-:W-:Y:S01]  /*12fb0*/  @!P0 LEA.HI R4, R4, R4, RZ, 0x1 ;  /* 0x0000000404048211 */ /* 0x000fe200078f08ff */
[--C-:B------:R-:W-:Y:S01]  /*12fc0*/  @!P2 IMAD.WIDE R8, R8, 0x4, R6.reuse ;  /* 0x000000040808a825 */ /* 0x100fe200078e0206 */
[----:B------:R-:W-:Y:S02]  /*12fd0*/  @!P4 LOP3.LUT R10, R10, 0xfffffffe, RZ, 0xc0, !PT ;  /* 0xfffffffe0a0ac812 */ /* 0x000fe400078ec0ff */
[----:B------:R-:W-:Y:S02]  /*12fe0*/  @!P1 LOP3.LUT R5, R5, 0xfffffffe, RZ, 0xc0, !PT ;  /* 0xfffffffe05059812 */ /* 0x000fe400078ec0ff */
[----:B------:R-:W-:Y:S01]  /*12ff0*/  @!P0 LOP3.LUT R4, R4, 0xfffffffe, RZ, 0xc0, !PT ;  /* 0xfffffffe04048812 */ /* 0x000fe200078ec0ff */
[----:B------:R-:W-:Y:S01]  /*13000*/  @!P4 IMAD.WIDE R10, R10, 0x4, R6 ;  /* 0x000000040a0ac825 */ /* 0x000fe200078e0206 */
[----:B------:R-:W-:-:S02]  /*13010*/  @!P6 LEA.HI R3, R3, R3, RZ, 0x1 ;  /* 0x000000030303e211 */ /* 0x000fc400078f08ff */
[----:B------:R-:W-:Y:S01]  /*13020*/  @!P5 LEA.HI R2, R2, R2, RZ, 0x1 ;  /* 0x000000020202d211 */ /* 0x000fe200078f08ff */
[--C-:B--2---:R-:W-:Y:S01]  /*13030*/  @!P1 IMAD.WIDE R14, R5, 0x4, R6.reuse ;  /* 0x00000004050e9825 */ /* 0x104fe200078e0206 */
[----:B------:R1:W-:Y:S01]  /*13040*/  @!P4 ST.E.64 [R10.64], R154 ;  /* 0x0000009a0a00c985 */ /* 0x0003e2000c101b16 */
[----:B------:R-:W-:Y:S02]  /*13050*/  @!P6 LOP3.LUT R3, R3, 0xfffffffe, RZ, 0xc0, !PT ;  /* 0xfffffffe0303e812 */ /* 0x000fe400078ec0ff */
[----:B------:R-:W-:Y:S01]  /*13060*/  @!P0 IMAD.WIDE R4, R4, 0x4, R6 ;  /* 0x0000000404048825 */ /* 0x000fe200078e0206 */
[----:B------:R2:W-:Y:S01]  /*13070*/  @!P3 ST.E.64 [R12.64], R30 ;  /* 0x0000001e0c00b985 */ /* 0x0005e2000c101b16 */
[----:B------:R-:W-:-:S03]  /*13080*/  @!P5 LOP3.LUT R2, R2, 0xfffffffe, RZ, 0xc0, !PT ;  /* 0xfffffffe0202d812 */ /* 0x000fc600078ec0ff */
[----:B------:R3:W-:Y:S04]  /*13090*/  @!P2 ST.E.64 [R8.64], R34 ;  /* 0x000000220800a985 */ /* 0x0007e8000c101b16 */
[----:B------:R4:W-:Y:S04]  /*130a0*/  @!P1 ST.E.64 [R14.64], R38 ;  /* 0x000000260e009985 */ /* 0x0009e8000c101b16 */
[----:B------:R5:W-:Y:S01]  /*130b0*/  @!P0 ST.E.64 [R4.64], R42 ;  /* 0x0000002a04008985 */ /* 0x000be2000c101b16 */
[----:B-1----:R-:W-:-:S04]  /*130c0*/  IADD3 R10, R0, 0x60, RZ ;  /* 0x00000060000a7810 */ /* 0x002fc80007ffe0ff */
[----:B------:R-:W-:Y:S01]  /*130d0*/  ISETP.GE.AND P4, PT, R10, c[0x0][0x3c8], PT ;  /* 0x0000f2000a007a0c */ /* 0x000fe20003f86270 */
[--C-:B--2---:R-:W-:Y:S01]  /*130e0*/  @!P6 IMAD.WIDE R12, R3, 0x4, R6.reuse ;  /* 0x00000004030ce825 */ /* 0x104fe200078e0206 */
[C---:B------:R-:W-:Y:S02]  /*130f0*/  IADD3 R3, R0.reuse, 0x88, RZ ;  /* 0x0000008800037810 */ /* 0x040fe40007ffe0ff */
[C---:B---3--:R-:W-:Y:S02]  /*13100*/  IADD3 R9, R0.reuse, 0x68, RZ ;  /* 0x0000006800097810 */ /* 0x048fe40007ffe0ff */
[----:B------:R-:W-:Y:S01]  /*13110*/  IADD3 R8, R0, 0x70, RZ ;  /* 0x0000007000087810 */ /* 0x000fe20007ffe0ff */
[----:B------:R1:W-:Y:S01]  /*13120*/  @!P6 ST.E.64 [R12.64], R46 ;  /* 0x0000002e0c00e985 */ /* 0x0003e2000c101b16 */
[----:B------:R-:W-:Y:S01]  /*13130*/  ISETP.GE.AND P3, PT, R9, c[0x0][0x3c8], PT ;  /* 0x0000f20009007a0c */ /* 0x000fe20003f66270 */
[----:B----4-:R-:W-:Y:S01]  /*13140*/  @!P5 IMAD.WIDE R14, R2, 0x4, R6 ;  /* 0x00000004020ed825 */ /* 0x010fe200078e0206 */
[----:B------:R-:W-:-:S02]  /*13150*/  ISETP.GE.AND P2, PT, R8, c[0x0][0x3c8], PT ;  /* 0x0000f20008007a0c */ /* 0x000fc40003f46270 */
[C---:B-----5:R-:W-:Y:S02]  /*13160*/  IADD3 R5, R0.reuse, 0x78, RZ ;  /* 0x0000007800057810 */ /* 0x060fe40007ffe0ff */
[----:B------:R-:W-:Y:S01]  /*13170*/  IADD3 R4, R0, 0x80, RZ ;  /* 0x0000008000047810 */ /* 0x000fe20007ffe0ff */
[----:B------:R2:W-:Y:S01]  /*13180*/  @!P5 ST.E.64 [R14.64], R50 ;  /* 0x000000320e00d985 */ /* 0x0005e2000c101b16 */
[----:B------:R-:W-:Y:S02]  /*13190*/  ISETP.GE.AND P1, PT, R5, c[0x0][0x3c8], PT ;  /* 0x0000f20005007a0c */ /* 0x000fe40003f26270 */
[----:B------:R-:W-:Y:S02]  /*131a0*/  ISETP.GE.AND P0, PT, R4, c[0x0][0x3c8], PT ;  /* 0x0000f20004007a0c */ /* 0x000fe40003f06270 */
[----:B------:R-:W-:Y:S02]  /*131b0*/  @!P4 LEA.HI R10, R10, R10, RZ, 0x1 ;  /* 0x0000000a0a0ac211 */ /* 0x000fe400078f08ff */
[----:B------:R-:W-:-:S02]  /*131c0*/  @!P3 LEA.HI R9, R9, R9, RZ, 0x1 ;  /* 0x000000090909b211 */ /* 0x000fc400078f08ff */
[----:B------:R-:W-:Y:S02]  /*131d0*/  @!P2 LEA.HI R8, R8, R8, RZ, 0x1 ;  /* 0x000000080808a211 */ /* 0x000fe400078f08ff */
[----:B------:R-:W-:Y:S02]  /*131e0*/  @!P4 LOP3.LUT R10, R10, 0xfffffffe, RZ, 0xc0, !PT ;  /* 0xfffffffe0a0ac812 */ /* 0x000fe400078ec0ff */
[----:B------:R-:W-:Y:S02]  /*131f0*/  @!P3 LOP3.LUT R9, R9, 0xfffffffe, RZ, 0xc0, !PT ;  /* 0xfffffffe0909b812 */ /* 0x000fe400078ec0ff */
[----:B------:R-:W-:Y:S01]  /*13200*/  @!P1 LEA.HI R5, R5, R5, RZ, 0x1 ;  /* 0x0000000505059211 */ /* 0x000fe200078f08ff */
[----:B------:R-:W-:Y:S01]  /*13210*/  @!P4 IMAD.WIDE R10, R10, 0x4, R6 ;  /* 0x000000040a0ac825 */ /* 0x000fe200078e0206 */
[----:B------:R-:W-:Y:S02]  /*13220*/  @!P0 LEA.HI R4, R4, R4, RZ, 0x1 ;  /* 0x0000000404048211 */ /* 0x000fe400078f08ff */
[----:B------:R-:W-:-:S02]  /*13230*/  @!P2 LOP3.LUT R8, R8, 0xfffffffe, RZ, 0xc0, !PT ;  /* 0xfffffffe0808a812 */ /* 0x000fc400078ec0ff */
[----:B------:R-:W-:Y:S01]  /*13240*/  @!P1 LOP3.LUT R5, R5, 0xfffffffe, RZ, 0xc0, !PT ;  /* 0xfffffffe05059812 */ /* 0x000fe200078ec0ff */
[--C-:B-1----:R-:W-:Y:S01]  /*13250*/  @!P3 IMAD.WIDE R12, R9, 0x4, R6.reuse ;  /* 0x00000004090cb825 */ /* 0x102fe200078e0206 */
[----:B------:R-:W-:Y:S01]  /*13260*/  @!P0 LOP3.LUT R4, R4, 0xfffffffe, RZ, 0xc0, !PT ;  /* 0xfffffffe04048812 */ /* 0x000fe200078ec0ff */
[----:B------:R1:W-:Y:S01]  /*13270*/  @!P4 ST.E.64 [R10.64], R54 ;  /* 0x000000360a00c985 */ /* 0x0003e2000c101b16 */
[----:B------:R-:W-:Y:S01]  /*13280*/  IADD3 R2, R0, 0x90, RZ ;  /* 0x0000009000027810 */ /* 0x000fe20007ffe0ff */
[--C-:B------:R-:W-:Y:S01]  /*13290*/  @!P2 IMAD.WIDE R8, R8, 0x4, R6.reuse ;  /* 0x000000040808a825 */ /* 0x100fe200078e0206 */
[----:B------:R-:W-:Y:S01]  /*132a0*/  ISETP.GE.AND P6, PT, R3, c[0x0][0x3c8], PT ;  /* 0x0000f20003007a0c */ /* 0x000fe20003fc6270 */
[----:B------:R3:W-:Y:S01]  /*132b0*/  @!P3 ST.E.64 [R12.64], R58 ;  /* 0x0000003a0c00b985 */ /* 0x0007e2000c101b16 */
[----:B------:R-:W-:Y:S01]  /*132c0*/  ISETP.GE.AND P5, PT, R2, c[0x0][0x3c8], PT ;  /* 0x0000f20002007a0c */ /* 0x000fe20003fa6270 */
[--C-:B--2---:R-:W-:Y:S02]  /*132d0*/  @!P1 IMAD.WIDE R14, R5, 0x4, R6.reuse ;  /* 0x00000004050e9825 */ /* 0x104fe400078e0206 */
[----:B------:R2:W-:Y:S02]  /*132e0*/  @!P2 ST.E.64 [R8.64], R62 ;  /* 0x0000003e0800a985 */ /* 0x0005e4000c101b16 */
[----:B------:R-:W-:-:S02]  /*132f0*/  @!P0 IMAD.WIDE R4, R4, 0x4, R6 ;  /* 0x0000000404048825 */ /* 0x000fc400078e0206 */
[----:B------:R4:W-:Y:S04]  /*13300*/  @!P1 ST.E.64 [R14.64], R66 ;  /* 0x000000420e009985 */ /* 0x0009e8000c101b16 */
[----:B------:R5:W-:Y:S01]  /*13310*/  @!P0 ST.E.64 [R4.64], R70 ;  /* 0x0000004604008985 */ /* 0x000be2000c101b16 */
[----:B------:R-:W-:Y:S02]  /*13320*/  @!P6 LEA.HI R3, R3, R3, RZ, 0x1 ;  /* 0x000000030303e211 */ /* 0x000fe400078f08ff */
[----:B------:R-:W-:Y:S02]  /*13330*/  @!P5 LEA.HI R2, R2, R2, RZ, 0x1 ;  /* 0x000000020202d211 */ /* 0x000fe400078f08ff */
[----:B------:R-:W-:Y:S02]  /*13340*/  @!P6 LOP3.LUT R3, R3, 0xfffffffe, RZ, 0xc0, !PT ;  /* 0xfffffffe0303e812 */ /* 0x000fe400078ec0ff */
[----:B------:R-:W-:-:S02]  /*13350*/  @!P5 LOP3.LUT R2, R2, 0xfffffffe, RZ, 0xc0, !PT ;  /* 0xfffffffe0202d812 */ /* 0x000fc400078ec0ff */
[----:B-1----:R-:W-:-:S04]  /*13360*/  IADD3 R10, R0, 0x98, RZ ;  /* 0x00000098000a7810 */ /* 0x002fc80007ffe0ff */
[----:B------:R-:W-:Y:S01]  /*13370*/  ISETP.GE.AND P4, PT, R10, c[0x0][0x3c8], PT ;  /* 0x0000f2000a007a0c */ /* 0x000fe20003f86270 */
[--C-:B---3--:R-:W-:Y:S01]  /*13380*/  @!P6 IMAD.WIDE R12, R3, 0x4, R6.reuse ;  /* 0x00000004030ce825 */ /* 0x108fe200078e0206 */
[C---:B------:R-:W-:Y:S02]  /*13390*/  IADD3 R3, R0.reuse, 0xc0, RZ ;  /* 0x000000c000037810 */ /* 0x040fe40007ffe0ff */
[C---:B--2---:R-:W-:Y:S02]  /*133a0*/  IADD3 R9, R0.reuse, 0xa0, RZ ;  /* 0x000000a000097810 */ /* 0x044fe40007ffe0ff */
        /* <DEDUP_REMOVED lines=31> */
[----:B------:R-:W-:Y:S04]  /*135a0*/  @!P1 ST.E.64 [R14.64], R94 ;  /* 0x0000005e0e009985 */ /* 0x000fe8000c101b16 */
[----:B------:R4:W-:Y:S01]  /*135b0*/  @!P0 ST.E.64 [R4.64], R98 ;  /* 0x0000006204008985 */ /* 0x0009e2000c101b16 */
[----:B------:R-:W-:Y:S02]  /*135c0*/  @!P6 LEA.HI R3, R3, R3, RZ, 0x1 ;  /* 0x000000030303e211 */ /* 0x000fe400078f08ff */
[----:B------:R-:W-:Y:S02]  /*135d0*/  @!P5 LEA.HI R2, R2, R2, RZ, 0x1 ;  /* 0x000000020202d211 */ /* 0x000fe400078f08ff */
[----:B------:R-:W-:Y:S02]  /*135e0*/  @!P6 LOP3.LUT R3, R3, 0xfffffffe, RZ, 0xc0, !PT ;  /* 0xfffffffe0303e812 */ /* 0x000fe400078ec0ff */
[----:B------:R-:W-:-:S02]  /*135f0*/  @!P5 LOP3.LUT R2, R2, 0xfffffffe, RZ, 0xc0, !PT ;  /* 0xfffffffe0202d812 */ /* 0x000fc400078ec0ff */
[----:B-1----:R-:W-:-:S04]  /*13600*/  IADD3 R10, R0, 0xd0, RZ ;  /* 0x000000d0000a7810 */ /* 0x002fc80007ffe0ff */
[----:B------:R-:W-:Y:S01]  /*13610*/  ISETP.GE.AND P4, PT, R10, c[0x0][0x3c8], PT ;  /* 0x0000f2000a007a0c */ /* 0x000fe20003f86270 */
[----:B---3--:R-:W-:Y:S01]  /*13620*/  @!P6 IMAD.WIDE R12, R3, 0x4, R6 ;  /* 0x00000004030ce825 */ /* 0x008fe200078e0206 */
[----:B--2---:R-:W-:-:S03]  /*13630*/  IADD3 R9, R0, 0xd8, RZ ;  /* 0x000000d800097810 */ /* 0x004fc60007ffe0ff */
[----:B------:R-:W-:Y:S01]  /*13640*/  @!P5 IMAD.WIDE R2, R2, 0x4, R6 ;  /* 0x000000040202d825 */ /* 0x000fe200078e0206 */
[----:B------:R-:W-:Y:S01]  /*13650*/  IADD3 R8, R0, 0xe0, RZ ;  /* 0x000000e000087810 */ /* 0x000fe20007ffe0ff */
[----:B------:R-:W-:Y:S01]  /*13660*/  @!P6 ST.E.64 [R12.64], R102 ;  /* 0x000000660c00e985 */ /* 0x000fe2000c101b16 */
[----:B------:R-:W-:Y:S02]  /*13670*/  ISETP.GE.AND P3, PT, R9, c[0x0][0x3c8], PT ;  /* 0x0000f20009007a0c */ /* 0x000fe40003f66270 */
[----:B------:R-:W-:Y:S01]  /*13680*/  ISETP.GE.AND P2, PT, R8, c[0x0][0x3c8], PT ;  /* 0x0000f20008007a0c */ /* 0x000fe20003f46270 */
[----:B------:R1:W-:Y:S01]  /*13690*/  @!P5 ST.E.64 [R2.64], R106 ;  /* 0x0000006a0200d985 */ /* 0x0003e2000c101b16 */
[C---:B----4-:R-:W-:Y:S02]  /*136a0*/  IADD3 R5, R0.reuse, 0xe8, RZ ;  /* 0x000000e800057810 */ /* 0x050fe40007ffe0ff */
[----:B------:R-:W-:Y:S02]  /*136b0*/  IADD3 R4, R0, 0xf0, RZ ;  /* 0x000000f000047810 */ /* 0x000fe40007ffe0ff */
[----:B------:R-:W-:-:S02]  /*136c0*/  ISETP.GE.AND P1, PT, R5, c[0x0][0x3c8], PT ;  /* 0x0000f20005007a0c */ /* 0x000fc40003f26270 */
[----:B------:R-:W-:Y:S02]  /*136d0*/  ISETP.GE.AND P0, PT, R4, c[0x0][0x3c8], PT ;  /* 0x0000f20004007a0c */ /* 0x000fe40003f06270 */
[----:B------:R-:W-:Y:S02]  /*136e0*/  @!P4 LEA.HI R10, R10, R10, RZ, 0x1 ;  /* 0x0000000a0a0ac211 */ /* 0x000fe400078f08ff */
[----:B------:R-:W-:Y:S02]  /*136f0*/  @!P3 LEA.HI R9, R9, R9, RZ, 0x1 ;  /* 0x000000090909b211 */ /* 0x000fe400078f08ff */
[----:B------:R-:W-:Y:S02]  /*13700*/  @!P2 LEA.HI R8, R8, R8, RZ, 0x1 ;  /* 0x000000080808a211 */ /* 0x000fe400078f08ff */
[----:B------:R-:W-:Y:S02]  /*13710*/  @!P4 LOP3.LUT R10, R10, 0xfffffffe, RZ, 0xc0, !PT ;  /* 0xfffffffe0a0ac812 */ /* 0x000fe400078ec0ff */
[----:B------:R-:W-:-:S02]  /*13720*/  @!P3 LOP3.LUT R9, R9, 0xfffffffe, RZ, 0xc0, !PT ;  /* 0xfffffffe0909b812 */ /* 0x000fc400078ec0ff */
[----:B------:R-:W-:Y:S01]  /*13730*/  @!P1 LEA.HI R5, R5, R5, RZ, 0x1 ;  /* 0x0000000505059211 */ /* 0x000fe200078f08ff */
[--C-:B------:R-:W-:Y:S01]  /*13740*/  @!P4 IMAD.WIDE R10, R10, 0x4, R6.reuse ;  /* 0x000000040a0ac825 */ /* 0x100fe200078e0206 */
[----:B------:R-:W-:Y:S02]  /*13750*/  @!P0 LEA.HI R4, R4, R4, RZ, 0x1 ;  /* 0x0000000404048211 */ /* 0x000fe400078f08ff */
[----:B------:R-:W-:Y:S02]  /*13760*/  @!P2 LOP3.LUT R8, R8, 0xfffffffe, RZ, 0xc0, !PT ;  /* 0xfffffffe0808a812 */ /* 0x000fe400078ec0ff */
[----:B------:R-:W-:Y:S01]  /*13770*/  @!P1 LOP3.LUT R5, R5, 0xfffffffe, RZ, 0xc0, !PT ;  /* 0xfffffffe05059812 */ /* 0x000fe200078ec0ff */
[----:B------:R2:W-:Y:S01]  /*13780*/  @!P4 ST.E.64 [R10.64], R110 ;  /* 0x0000006e0a00c985 */ /* 0x0005e2000c101b16 */
[----:B------:R-:W-:Y:S01]  /*13790*/  @!P0 LOP3.LUT R4, R4, 0xfffffffe, RZ, 0xc0, !PT ;  /* 0xfffffffe04048812 */ /* 0x000fe200078ec0ff */
[----:B-1----:R-:W-:Y:S01]  /*137a0*/  @!P3 IMAD.WIDE R2, R9, 0x4, R6 ;  /* 0x000000040902b825 */ /* 0x002fe200078e0206 */
[----:B------:R-:W-:-:S03]  /*137b0*/  IADD3 R0, R0, 0xf8, RZ ;  /* 0x000000f800007810 */ /* 0x000fc60007ffe0ff */
        /* <DEDUP_REMOVED lines=14> */
.L_x_442:
[----:B------:R-:W3:Y:S02]  /*138a0*/  S2R R3, SR_TID.X ;  /* 0x0000000000037919 */ /* 0x000ee40000002100 */
[----:B---3--:R-:W-:-:S13]  /*138b0*/  ISETP.GT.AND P0, PT, R3, 0x7f, PT ;  /* 0x0000007f0300780c */ /* 0x008fda0003f04270 */
[----:B------:R-:W-:Y:S05]  /*138c0*/  @P0 EXIT ;  /* 0x000000000000094d */ /* 0x000fea0003800000 */
[----:B------:R-:W3:Y:S01]  /*138d0*/  S2R R7, SR_CTAID.X ;  /* 0x0000000000077919 */ /* 0x000ee20000002500 */
[----:B------:R-:W-:-:S05]  /*138e0*/  MOV R0, c[0x0][0x4e8] ;  /* 0x00013a0000007a02 */ /* 0x000fca0000000f00 */
[----:B-1----:R-:W-:Y:S01]  /*138f0*/  IMAD R2, R0, c[0x0][0x388], RZ ;  /* 0x0000e20000027a24 */ /* 0x002fe200078e02ff */
[----:B---3--:R-:W-:-:S04]  /*13900*/  LEA R7, R7, R3, 0x7 ;  /* 0x0000000307077211 */ /* 0x008fc800078e38ff */
[----:B------:R-:W-:-:S13]  /*13910*/  ISETP.GE.AND P0, PT, R7, R2, PT ;  /* 0x000000020700720c */ /* 0x000fda0003f06270 */
[----:B------:R-:W-:Y:S05]  /*13920*/  @P0 EXIT ;  /* 0x000000000000094d */ /* 0x000fea0003800000 */
[----:B------:R-:W1:Y:S01]  /*13930*/  S2R R4, SR_CTAID.Z ;  /* 0x0000000000047919 */ /* 0x000e620000002700 */
[----:B------:R-:W-:Y:S01]  /*13940*/  USHF.R.S32.HI UR6, URZ, 0x1f, UR11 ;  /* 0x0000001f3f067899 */ /* 0x000fe2000801140b */
[----:B------:R-:W-:Y:S01]  /*13950*/  ISETP.NE.AND P0, PT, R0, 0x1, PT ;  /* 0x000000010000780c */ /* 0x000fe20003f05270 */
[----:B------:R-:W-:Y:S01]  /*13960*/  ULDC.64 UR4, c[0x0][0x4d0] ;  /* 0x0001340000047ab9 */ /* 0x000fe20000000a00 */
[----:B------:R-:W3:Y:S01]  /*13970*/  S2R R3, SR_CTAID.Y ;  /* 0x0000000000037919 */ /* 0x000ee20000002600 */
        /* <DEDUP_REMOVED lines=14> */
[----:B---3--:R-:W-:Y:S02]  /*13a60*/  IMAD R2, R2, c[0x0][0x550], R3 ;  /* 0x0001540002027a24 */ /* 0x008fe400078e0203 */
[----:B------:R-:W-:Y:S01]  /*13a70*/  IMAD R0, R4, c[0x0][0x4dc], R0 ;  /* 0x0001370004007a24 */ /* 0x000fe200078e0200 */
[----:B------:R-:W-:Y:S02]  /*13a80*/  IADD3 R4, -R6, RZ, RZ ;  /* 0x000000ff06047210 */ /* 0x000fe40007ffe1ff */
[----:B------:R-:W-:Y:S01]  /*13a90*/  SHF.R.S32.HI R3, RZ, 0x1f, R2 ;  /* 0x0000001fff037819 */ /* 0x000fe20000011402 */
[----:B------:R-:W-:Y:S01]  /*13aa0*/  IMAD.IADD R9, R0, 0x1, R9 ;  /* 0x0000000100097824 */ /* 0x000fe200078e0209 */
[----:B------:R-:W-:Y:S01]  /*13ab0*/  SHF.R.S32.HI R0, RZ, 0x1f, R6 ;  /* 0x0000001fff007819 */ /* 0x000fe20000011406 */
[----:B------:R-:W-:-:S02]  /*13ac0*/  IMAD R4, R4, c[0x0][0x4e8], R7 ;  /* 0x00013a0004047a24 */ /* 0x000fc400078e0207 */
[----:B------:R-:W-:Y:S02]  /*13ad0*/  IMAD R3, R3, c[0x0][0x4e0], RZ ;  /* 0x0001380003037a24 */ /* 0x000fe400078e02ff */
[----:B------:R-:W-:-:S04]  /*13ae0*/  IMAD.WIDE.U32 R8, R2, c[0x0][0x4e0], R8 ;  /* 0x0001380002087a25 */ /* 0x000fc800078e0008 */
[----:B------:R-:W-:Y:S01]  /*13af0*/  IMAD R3, R2, c[0x0][0x4e4], R3 ;  /* 0x0001390002037a24 */ /* 0x000fe200078e0203 */
[----:B------:R-:W-:Y:S02]  /*13b00*/  SHF.R.S32.HI R2, RZ, 0x1f, R4 ;  /* 0x0000001fff027819 */ /* 0x000fe40000011404 */
[----:B------:R-:W-:-:S03]  /*13b10*/  IADD3 R6, P0, R6, R8, RZ ;  /* 0x0000000806067210 */ /* 0x000fc60007f1e0ff */
[----:B------:R-:W-:Y:S01]  /*13b20*/  IMAD R2, R2, c[0x0][0x4c8], RZ ;  /* 0x0001320002027a24 */ /* 0x000fe200078e02ff */
[----:B------:R-:W-:Y:S02]  /*13b30*/  IADD3.X R7, R0, R9, R3, P0, !PT ;  /* 0x0000000900077210 */ /* 0x000fe400007fe403 */
[----:B------:R-:W-:Y:S01]  /*13b40*/  MOV R0, 0xff800000 ;  /* 0xff80000000007802 */ /* 0x000fe20000000f00 */
[C---:B------:R-:W-:Y:S02]  /*13b50*/  IMAD R2, R4.reuse, c[0x0][0x4cc], R2 ;  /* 0x0001330004027a24 */ /* 0x040fe400078e0202 */
[----:B------:R-:W-:-:S05]  /*13b60*/  IMAD.WIDE.U32 R6, R4, c[0x0][0x4c8], R6 ;  /* 0x0001320004067a25 */ /* 0x000fca00078e0006 */
[----:B------:R-:W-:Y:S02]  /*13b70*/  IADD3 R2, R7, R2, RZ ;  /* 0x0000000207027210 */ /* 0x000fe40007ffe0ff */
[----:B------:R-:W-:-:S04]  /*13b80*/  LEA R4, P0, R6, c[0x0][0x4a8], 0x2 ;  /* 0x00012a0006047a11 */ /* 0x000fc800078010ff */
[----:B------:R-:W-:-:S05]  /*13b90*/  LEA.HI.X R5, R6, c[0x0][0x4ac], R2, 0x2, P0 ;  /* 0x00012b0006057a11 */ /* 0x000fca00000f1402 */
[----:B------:R-:W-:Y:S01]  /*13ba0*/  STG.E [R4.64], R0 ;  /* 0x0000000004007986 */ /* 0x000fe2000c101916 */
[----:B------:R-:W-:Y:S05]  /*13bb0*/  EXIT ;  /* 0x000000000000794d */ /* 0x000fea0003800000 */
.L_x_389:
[----:B------:R-:W-:Y:S01]  /*13bc0*/  IMAD.MOV.U32 R15, RZ, RZ, R11 ;  /* 0x000000ffff0f7224 */ /* 0x000fe200078e000b */
[----:B------:R-:W-:Y:S01]  /*13bd0*/  MOV R14, 0x1 ;  /* 0x00000001000e7802 */ /* 0x000fe20000000f00 */
[----:B---3--:R-:W-:Y:S01]  /*13be0*/  IMAD.MOV.U32 R13, RZ, RZ, 0x181f ;  /* 0x0000181fff0d7424 */ /* 0x008fe200078e00ff */
[----:B------:R-:W-:Y:S02]  /*13bf0*/  MOV R12, 0x13c10 ;  /* 0x00013c10000c7802 */ /* 0x000fe40000000f00 */
[----:B------:R-:W-:Y:S05]  /*13c00*/  CALL.REL.NOINC `($__internal_8_$__cuda_sm70_shflsync_idx_p) ;  /* 0x0000029000007944 */ /* 0x000fea0003c00000 */
[----:B------:R-:W-:Y:S01]  /*13c10*/  IMAD.MOV.U32 R11, RZ, RZ, R13 ;  /* 0x000000ffff0b7224 */ /* 0x000fe200078e000d */
[----:B------:R-:W-:Y:S01]  /*13c20*/  MOV R14, 0x1 ;  /* 0x00000001000e7802 */ /* 0x000fe20000000f00 */
[----:B------:R-:W-:Y:S01]  /*13c30*/  IMAD.MOV.U32 R15, RZ, RZ, R8 ;  /* 0x000000ffff0f7224 */ /* 0x000fe200078e0008 */
[----:B------:R-:W-:Y:S02]  /*13c40*/  MOV R13, 0x181f ;  /* 0x0000181f000d7802 */ /* 0x000fe40000000f00 */
[----:B------:R-:W-:Y:S02]  /*13c50*/  MOV R12, 0x13c70 ;  /* 0x00013c70000c7802 */ /* 0x000fe40000000f00 */
[----:B-1---5:R-:W-:Y:S05]  /*13c60*/  CALL.REL.NOINC `($__internal_8_$__cuda_sm70_shflsync_idx_p) ;  /* 0x0000023000007944 */ /* 0x022fea0003c00000 */
[----:B------:R-:W-:Y:S01]  /*13c70*/  MOV R8, R13 ;  /* 0x0000000d00087202 */ /* 0x000fe20000000f00 */
[----:B-1---5:R-:W-:Y:S05]  /*13c80*/  BRA `(.L_x_445) ;  /* 0xfffee93000007947 */ /* 0x022fea000383ffff */
.L_x_408:
[----:B--2---:R-:W-:Y:S01]  /*13c90*/  MOV R13, 0x181f ;  /* 0x0000181f000d7802 */ /* 0x004fe20000000f00 */
[----:B------:R-:W-:Y:S01]  /*13ca0*/  IMAD.MOV.U32 R14, RZ, RZ, 0x1 ;  /* 0x00000001ff0e7424 */ /* 0x000fe200078e00ff */
[----:B------:R-:W-:Y:S02]  /*13cb0*/  MOV R12, 0x13cd0 ;  /* 0x00013cd0000c7802 */ /* 0x000fe40000000f00 */
[----:B-1----:R-:W-:Y:S05]  /*13cc0*/  CALL.REL.NOINC `($__internal_8_$__cuda_sm70_shflsync_idx_p) ;  /* 0x000001d000007944 */ /* 0x002fea0003c00000 */
[----:B------:R-:W-:Y:S01]  /*13cd0*/  MOV R14, 0x1 ;  /* 0x00000001000e7802 */ /* 0x000fe20000000f00 */
[----:B------:R-:W-:Y:S01]  /*13ce0*/  IMAD.MOV.U32 R7, RZ, RZ, R13 ;  /* 0x000000ffff077224 */ /* 0x000fe200078e000d */
[----:B------:R-:W-:Y:S01]  /*13cf0*/  MOV R13, 0x181f ;  /* 0x0000181f000d7802 */ /* 0x000fe20000000f00 */
[----:B-----5:R-:W-:Y:S01]  /*13d00*/  IMAD.MOV.U32 R15, RZ, RZ, R0 ;  /* 0x000000ffff0f7224 */ /* 0x020fe200078e0000 */
[----:B------:R-:W-:Y:S02]  /*13d10*/  MOV R12, 0x13d30 ;  /* 0x00013d30000c7802 */ /* 0x000fe40000000f00 */
[----:B-1----:R-:W-:Y:S05]  /*13d20*/  CALL.REL.NOINC `($__internal_8_$__cuda_sm70_shflsync_idx_p) ;  /* 0x0000017000007944 */ /* 0x002fea0003c00000 */
[----:B-1---5:R-:W-:-:S05]  /*13d30*/  BRA `(.L_x_446) ;  /* 0xffff24b000007947 */ /* 0x022fca000383ffff */
.L_x_425:
[----:B--2---:R-:W-:Y:S01]  /*13d40*/  MOV R13, 0x181f ;  /* 0x0000181f000d7802 */ /* 0x004fe20000000f00 */
[----:B------:R-:W-:Y:S01]  /*13d50*/  IMAD.MOV.U32 R14, RZ, RZ, 0x1 ;  /* 0x00000001ff0e7424 */ /* 0x000fe200078e00ff */
[----:B------:R-:W-:Y:S02]  /*13d60*/  MOV R12, 0x13d80 ;  /* 0x00013d80000c7802 */ /* 0x000fe40000000f00 */
[----:B-1----:R-:W-:Y:S05]  /*13d70*/  CALL.REL.NOINC `($__internal_8_$__cuda_sm70_shflsync_idx_p) ;  /* 0x0000012000007944 */ /* 0x002fea0003c00000 */
[----:B------:R-:W-:Y:S01]  /*13d80*/  MOV R14, 0x1 ;  /* 0x00000001000e7802 */ /* 0x000fe20000000f00 */
[----:B------:R-:W-:Y:S01]  /*13d90*/  IMAD.MOV.U32 R21, RZ, RZ, R13 ;  /* 0x000000ffff157224 */ /* 0x000fe200078e000d */
[----:B------:R-:W-:Y:S01]  /*13da0*/  MOV R13, 0x181f ;  /* 0x0000181f000d7802 */ /* 0x000fe20000000f00 */
[----:B------:R-:W-:Y:S01]  /*13db0*/  IMAD.MOV.U32 R15, RZ, RZ, R20 ;  /* 0x000000ffff0f7224 */ /* 0x000fe200078e0014 */
[----:B------:R-:W-:Y:S02]  /*13dc0*/  MOV R12, 0x13de0 ;  /* 0x00013de0000c7802 */ /* 0x000fe40000000f00 */
[----:B-1---5:R-:W-:Y:S05]  /*13dd0*/  CALL.REL.NOINC `($__internal_8_$__cuda_sm70_shflsync_idx_p) ;  /* 0x000000c000007944 */ /* 0x022fea0003c00000 */
[----:B-1---5:R-:W-:-:S05]  /*13de0*/  BRA `(.L_x_447) ;  /* 0xffff65c000007947 */ /* 0x022fca000383ffff */
.L_x_431:
[----:B-1----:R-:W-:Y:S01]  /*13df0*/  MOV R13, 0x181f ;  /* 0x0000181f000d7802 */ /* 0x002fe20000000f00 */
[----:B------:R-:W-:Y:S01]  /*13e00*/  IMAD.MOV.U32 R14, RZ, RZ, 0x1 ;  /* 0x00000001ff0e7424 */ /* 0x000fe200078e00ff */
[----:B------:R-:W-:Y:S02]  /*13e10*/  MOV R12, 0x13e30 ;  /* 0x00013e30000c7802 */ /* 0x000fe40000000f00 */
[----:B------:R-:W-:Y:S05]  /*13e20*/  CALL.REL.NOINC `($__internal_8_$__cuda_sm70_shflsync_idx_p) ;  /* 0x0000007000007944 */ /* 0x000fea0003c00000 */
[----:B------:R-:W-:Y:S01]  /*13e30*/  MOV R14, 0x1 ;  /* 0x00000001000e7802 */ /* 0x000fe20000000f00 */
[----:B------:R-:W-:Y:S01]  /*13e40*/  IMAD.MOV.U32 R5, RZ, RZ, R13 ;  /* 0x000000ffff057224 */ /* 0x000fe200078e000d */
[----:B------:R-:W-:Y:S01]  /*13e50*/  MOV R13, 0x181f ;  /* 0x0000181f000d7802 */ /* 0x000fe20000000f00 */
[----:B------:R-:W-:Y:S01]  /*13e60*/  IMAD.MOV.U32 R15, RZ, RZ, R4 ;  /* 0x000000ffff0f7224 */ /* 0x000fe200078e0004 */
[----:B------:R-:W-:Y:S02]  /*13e70*/  MOV R12, 0x13e90 ;  /* 0x00013e90000c7802 */ /* 0x000fe40000000f00 */
[----:B-1---5:R-:W-:Y:S05]  /*13e80*/  CALL.REL.NOINC `($__internal_8_$__cuda_sm70_shflsync_idx_p) ;  /* 0x0000001000007944 */ /* 0x022fea0003c00000 */
[----:B-1---5:R-:W-:-:S05]  /*13e90*/  BRA `(.L_x_448) ;  /* 0xffff96f000007947 */ /* 0x022fca000383ffff */
        .weak           $__internal_8_$__cuda_sm70_shflsync_idx_p
        .type           $__internal_8_$__cuda_sm70_shflsync_idx_p,@function
        .size           $__internal_8_$__cuda_sm70_shflsync_idx_p,(.L_x_6467 - $__internal_8_$__cuda_sm70_shflsync_idx_p)
$__internal_8_$__cuda_sm70_shflsync_idx_p:
[----:B------:R1:W-:Y:S02]  /*13ea0*/  STL [R1+0x58], R0 ;  /* 0x0000580001007387 */ /* 0x0003e40000100800 */
[----:B-1----:R-:W-:-:S04]  /*13eb0*/  MOV R0, 0xffffffff ;  /* 0xffffffff00007802 */ /* 0x002fc80000000f00 */
[----:B------:R-:W-:Y:S04]  /*13ec0*/  WARPSYNC R0 ;  /* 0x0000000000007348 */ /* 0x000fe80003800000 */
[----:B------:R1:W2:Y:S04]  /*13ed0*/  SHFL.IDX PT, R13, R15, R14, R13 ;  /* 0x0000000e0f0d7389 */ /* 0x0002a800000e000d */
[----:B-1----:R1:W5:Y:S01]  /*13ee0*/  LDL.LU R0, [R1+0x58] ;  /* 0x0000580001007983 */ /* 0x0023620000300800 */
[----:B------:R-:W-:Y:S02]  /*13ef0*/  MOV R14, R12 ;  /* 0x0000000c000e7202 */ /* 0x000fe40000000f00 */
[----:B------:R-:W-:-:S04]  /*13f00*/  MOV R15, 0x0 ;  /* 0x00000000000f7802 */ /* 0x000fc80000000f00 */
[----:B--2---:R-:W-:Y:S05]  /*13f10*/  RET.REL.NODEC R14 `(_ZN7cutlass13device_kernelIN5flash19enable_sm80_to_sm89INS1_16FlashAttnFwdSm80INS1_25CollectiveMainloopFwdSm80ILi8ELi1ELb1EN4cute5tupleIJNS5_1CILi128EEENS7_ILi48EEENS7_ILi256EEEEEELi256ENS_6half_tEfNS_4arch4Sm80ELb0ELb1ELb1ELb0ELb1ELb0ELb1ELb1EEENS1_21CollectiveEpilogueFwdINS6_IJS8_SA_S9_EEENS6_IJNS7_ILi1EEESI_SI_EEESC_SE_Li256ELb0ELb1ELb1ELb0EEENS1_19SingleTileSchedulerILb0ELb1ELb1ELi128EEEEEEEEEvNT_6ParamsE) ;  /* 0xfffec0e00e007950 */ /* 0x004fea0003c3ffff */
.L_x_449:
        /* <DEDUP_REMOVED lines=14> */
.L_x_6467:


//--------------------- .text._ZN7cutlass13device_kernelIN5flash19enable_sm80_to_sm89INS1_16FlashAttnFwdSm80INS1_25CollectiveMainloopFwdSm80ILi8ELi1ELb1EN4cute5tupleIJNS5_1CILi128EEENS7_ILi48EEENS7_ILi256EEEEEELi256ENS_6half_tEfNS_4arch4Sm80ELb0ELb1ELb1ELb1ELb1ELb0ELb1ELb1EEENS1_21CollectiveEpilogueFwdINS6_IJS8_SA_S9_EEENS6_IJNS7_ILi1EEESI_SI_EEESC_SE_Li256ELb1ELb1ELb1ELb0EEENS1_36VarlenDynamicPersistentTileSchedulerILi128ELi48ELi256ELi256ELb1ELb1ELb0ELb1ELb0ELb1EEEEEEEEEvNT_6ParamsE --------------------------
	.section	.text._ZN7cutlass13device_kernelIN5flash19enable_sm80_to_sm89INS1_16FlashAttnFwdSm80INS1_25CollectiveMainloopFwdSm80ILi8ELi1ELb1EN4cute5tupleIJNS5_1CILi128EEENS7_ILi48EEENS7_ILi256EEEEEELi256ENS_6half_tEfNS_4arch4Sm80ELb0ELb1ELb1ELb1ELb1ELb0ELb1ELb1EEENS1_21CollectiveEpilogueFwdINS6_IJS8_SA_S9_EEENS6_IJNS7_ILi1EEESI_SI_EEESC_SE_Li256ELb1ELb1ELb1ELb0EEENS1_36VarlenDynamicPersistentTileSchedulerILi128ELi48ELi256ELi256ELb1ELb1ELb0ELb1ELb0ELb1EEEEEEEEEvNT_6ParamsE,"ax",@progbits
	.sectioninfo	@"SHI_REGISTERS=255"
	.align	128
.text._ZN7cutlass13device_kernelIN5flash19enable_sm80_to_sm89INS1_16FlashAttnFwdSm80INS1_25CollectiveMainloopFwdSm80ILi8ELi1ELb1EN4cute5tupleIJNS5_1CILi128EEENS7_ILi48EEENS7_ILi256EEEEEELi256ENS_6half_tEfNS_4arch4Sm80ELb0ELb1ELb1ELb1ELb1ELb0ELb1ELb1EEENS1_21CollectiveEpilogueFwdINS6_IJS8_SA_S9_EEENS6_IJNS7_ILi1EEESI_SI_EEESC_SE_Li256ELb1ELb1ELb1ELb0EEENS1_36VarlenDynamicPersistentTileSchedulerILi128ELi48ELi256ELi256ELb1ELb1ELb0ELb1ELb0ELb1EEEEEEEEEvNT_6ParamsE:
        .type           _ZN7cutlass13device_kernelIN5flash19enable_sm80_to_sm89INS1_16FlashAttnFwdSm80INS1_25CollectiveMainloopFwdSm80ILi8ELi1ELb1EN4cute5tupleIJNS5_1CILi128EEENS7_ILi48EEENS7_ILi256EEEEEELi256ENS_6half_tEfNS_4arch4Sm80ELb0ELb1ELb1ELb1ELb1ELb0ELb1ELb1EEENS1_21CollectiveEpilogueFwdINS6_IJS8_SA_S9_EEENS6_IJNS7_ILi1EEESI_SI_EEESC_SE_Li256ELb1ELb1ELb1ELb0EEENS1_36VarlenDynamicPersistentTileSchedulerILi128ELi48ELi256ELi256ELb1ELb1ELb0ELb1ELb0ELb1EEEEEEEEEvNT_6ParamsE,@function
        .size           _ZN7cutlass13device_kernelIN5flash19enable_sm80_to_sm89INS1_16FlashAttnFwdSm80INS1_25CollectiveMainloopFwdSm80ILi8ELi1ELb1EN4cute5tupleIJNS5_1CILi128EEENS7_ILi48EEENS7_ILi256EEEEEELi256ENS_6half_tEfNS_4arch4Sm80ELb0ELb1ELb1ELb1ELb1ELb0ELb1ELb1EEENS1_21CollectiveEpilogueFwdINS6_IJS8_SA_S9_EEENS6_IJNS7_ILi1EEESI_SI_EEESC_SE_Li256ELb1ELb1ELb1ELb0EEENS1_36VarlenDynamicPersistentTileSchedulerILi128ELi48ELi256ELi256ELb1ELb1ELb0ELb1ELb0ELb1EEEEEEEEEvNT_6ParamsE,(.L_x_6469 - _ZN7cutlass13device_kernelIN5flash19enable_sm80_to_sm89INS1_16FlashAttnFwdSm80INS1_25CollectiveMainloopFwdSm80ILi8ELi1ELb1EN4cute5tupleIJNS5_1CILi128EEENS7_ILi48EEENS7_ILi256EEEEEELi256ENS_6half_tEfNS_4arch4Sm80ELb0ELb1ELb1ELb1ELb1ELb0ELb1ELb1EEENS1_21CollectiveEpilogueFwdINS6_IJS8_SA_S9_EEENS6_IJNS7_ILi1EEESI_SI_EEESC_SE_Li256ELb1ELb1ELb1ELb0EEENS1_36VarlenDynamicPersistentTileSchedulerILi128ELi48ELi256ELi256ELb1ELb1ELb0ELb1ELb0ELb1EEEEEEEEEvNT_6ParamsE)
        .other          _ZN7cutlass13device_kernelIN5flash19enable_sm80_to_sm89INS1_16FlashAttnFwdSm80INS1_25CollectiveMainloopFwdSm80ILi8ELi1ELb1EN4cute5tupleIJNS5_1CILi128EEENS7_ILi48EEENS7_ILi256EEEEEELi256ENS_6half_tEfNS_4arch4Sm80ELb0ELb1ELb1ELb1ELb1ELb0ELb1ELb1EEENS1_21CollectiveEpilogueFwdINS6_IJS8_SA_S9_EEENS6_IJNS7_ILi1EEESI_SI_EEESC_SE_Li256ELb1ELb1ELb1ELb0EEENS1_36VarlenDynamicPersistentTileSchedulerILi128ELi48ELi256ELi256ELb1ELb1ELb0ELb1ELb0ELb1EEEEEEEEEvNT_6ParamsE,@"STO_CUDA_ENTRY STV_DEFAULT"
_ZN7cutlass13device_kernelIN5flash19enable_sm80_to_sm89INS1_16FlashAttnFwdSm80INS1_25CollectiveMainloopFwdSm80ILi8ELi1ELb1EN4cute5tupleIJNS5_1CILi128EEENS7_ILi48EEENS7_ILi256EEEEEELi256ENS_6half_tEfNS_4arch4Sm80ELb0ELb1ELb1ELb1ELb1ELb0ELb1ELb1EEENS1_21CollectiveEpilogueFwdINS6_IJS8_SA_S9_EEENS6_IJNS7_ILi1EEESI_SI_EEESC_SE_Li256ELb1ELb1ELb1ELb0EEENS1_36VarlenDynamicPersistentTileSchedulerILi128ELi48ELi256ELi256ELb1ELb1ELb0ELb1ELb0ELb1EEEEEEEEEvNT_6ParamsE:
        /* <DEDUP_REMOVED lines=15> */
[----:B------:R-:W-:-:S03]  /*00f0*/  CS2R R8, SRZ ;  /* 0x0000000000087805 */ /* 0x000fc6000001ff00 */
[----:B------:R-:W-:-:S04]  /*0100*/  ISETP.NE.AND P6, PT, R13, 0x1f, PT ;  /* 0x0000001f0d00780c */ /* 0x000fc80003fc5270 */
[----:B------:R-:W-:-:S13]  /*0110*/  ISETP.GE.OR P0, PT, R13, c[0x0][0x53c], !P6 ;  /* 0x00014f000d007a0c */ /* 0x000fda0007706670 */
[----:B-1----:R-:W-:Y:S02]  /*0120*/  @!P0 IMAD.MOV.U32 R4, RZ, RZ, 0x4 ;  /* 0x00000004ff048424 */ /* 0x002fe400078e00ff */
[----:B------:R-:W-:Y:S02]  /*0130*/  @!P0 IMAD.MOV.U32 R2, RZ, RZ, 0x4 ;  /* 0x00000004ff028424 */ /* 0x000fe400078e00ff */
[----:B------:R-:W-:-:S04]  /*0140*/  @!P0 IMAD.WIDE.U32 R4, R13, R4, c[0x0][0x580] ;  /* 0x000160000d048625 */ /* 0x000fc800078e0004 */
[C---:B------:R-:W-:Y:S01]  /*0150*/  @!P0 IMAD.WIDE.U32 R2, R13.reuse, R2, c[0x0][0x578] ;  /* 0x00015e000d028625 */ /* 0x040fe200078e0002 */
[----:B------:R-:W2:Y:S04]  /*0160*/  @!P0 LDG.E R9, [R4.64] ;  /* 0x0000000604098981 */ /* 0x000ea8000c1e1900 */
[----:B------:R-:W2:Y:S01]  /*0170*/  @!P0 LDG.E R8, [R2.64] ;  /* 0x0000000602088981 */ /* 0x000ea2000c1e1900 */
[C---:B------:R-:W-:Y:S01]  /*0180*/  ISETP.NE.AND P5, PT, R13.reuse, RZ, PT ;  /* 0x000000ff0d00720c */ /* 0x040fe20003fa5270 */
[----:B------:R-:W1:Y:S01]  /*0190*/  S2UR UR4, SR_CTAID.X ;  /* 0x00000000000479c3 */ /* 0x000e620000002500 */
[C---:B------:R-:W-:Y:S01]  /*01a0*/  ISETP.GE.U32.AND P4, PT, R13.reuse, 0x2, PT ;  /* 0x000000020d00780c */ /* 0x040fe20003f86070 */
[----:B------:R-:W-:Y:S01]  /*01b0*/  IMAD.MOV.U32 R7, RZ, RZ, RZ ;  /* 0x000000ffff077224 */ /* 0x000fe200078e00ff */
        /* <DEDUP_REMOVED lines=26> */
.L_x_455:
[----:B------:R-:W-:-:S04]  /*0360*/  IADD3 R0, R7, 0x1f, RZ ;  /* 0x0000001f07007810 */ /* 0x000fc80007ffe0ff */
[----:B------:R-:W-:-:S13]  /*0370*/  ISETP.GE.AND P0, PT, R0, c[0x0][0x53c], PT ;  /* 0x00014f0000007a0c */ /* 0x000fda0003f06270 */
[----:B------:R-:W-:Y:S05]  /*0380*/  @P0 BRA `(.L_x_452) ;  /* 0x00000c4000000947 */ /* 0x000fea0003800000 */
[----:B------:R-:W-:Y:S01]  /*0390*/  MOV R7, R0 ;  /* 0x0000000000077202 */ /* 0x000fe20000000f00 */
[----:B------:R-:W-:-:S03]  /*03a0*/  CS2R R8, SRZ ;  /* 0x0000000000087805 */ /* 0x000fc6000001ff00 */
[----:B------:R-:W-:-:S04]  /*03b0*/  IADD3 R0, R13, R7, RZ ;  /* 0x000000070d007210 */ /* 0x000fc80007ffe0ff */
[----:B------:R-:W-:-:S13]  /*03c0*/  ISETP.GE.OR P0, PT, R0, c[0x0][0x53c], !P6 ;  /* 0x00014f0000007a0c */ /* 0x000fda0007706670 */
[----:B------:R-:W-:Y:S02]  /*03d0*/  @!P0 MOV R2, 0x4 ;  /* 0x0000000400028802 */ /* 0x000fe40000000f00 */
[----:B------:R-:W-:-:S03]  /*03e0*/  @!P0 MOV R3, 0x4 ;  /* 0x0000000400038802 */ /* 0x000fc60000000f00 */
[----:B------:R-:W-:-:S04]  /*03f0*/  @!P0 IMAD.WIDE R4, R0, R2, c[0x0][0x580] ;  /* 0x0001600000048625 */ /* 0x000fc800078e0202 */
[----:B------:R-:W-:Y:S01]  /*0400*/  @!P0 IMAD.WIDE R2, R0, R3, c[0x0][0x578] ;  /* 0x00015e0000028625 */ /* 0x000fe200078e0203 */
[----:B------:R-:W2:Y:S04]  /*0410*/  @!P0 LDG.E R9, [R4.64] ;  /* 0x0000000604098981 */ /* 0x000ea8000c1e1900 */
[----:B------:R-:W2:Y:S02]  /*0420*/  @!P0 LDG.E R8, [R2.64] ;  /* 0x0000000602088981 */ /* 0x000ea4000c1e1900 */
[----:B--2---:R-:W-:Y:S01]  /*0430*/  IMAD R5, R9, R8, RZ ;  /* 0x0000000809057224 */ /* 0x004fe200078e02ff */
[----:B------:R-:W-:Y:S05]  /*0440*/  BRA.DIV ~URZ, `(.L_x_453) ;  /* 0x000198727f007947 */ /* 0x000fea000b800000 */
[----:B------:R1:W2:Y:S02]  /*0450*/  SHFL.UP PT, R0, R5, 0x1, RZ ;  /* 0x0420000005007989 */ /* 0x0002a400000e00ff */
.L_x_633:
        /* <DEDUP_REMOVED lines=16> */
.L_x_634:
[----:B--2---:R-:W-:-:S05]  /*0560*/  IMAD R0, R0, c[0x0][0x538], RZ ;  /* 0x00014e0000007a24 */ /* 0x004fca00078e02ff */
[----:B------:R-:W-:-:S04]  /*0570*/  IADD3 R6, R0, R6, RZ ;  /* 0x0000000600067210 */ /* 0x000fc80007ffe0ff */
[----:B------:R-:W-:-:S13]  /*0580*/  ISETP.GT.AND P0, PT, R6, UR4, PT ;  /* 0x0000000406007c0c */ /* 0x000fda000bf04270 */
[----:B-1----:R-:W-:Y:S05]  /*0590*/  @!P0 BRA `(.L_x_455) ;  /* 0xfffffdc000008947 */ /* 0x002fea000383ffff */
.L_x_451:
[----:B------:R-:W-:-:S05]  /*05a0*/  IADD3 R10, -R0, R6, RZ ;  /* 0x00000006000a7210 */ /* 0x000fca0007ffe1ff */
[----:B------:R-:W-:-:S05]  /*05b0*/  IMAD R0, R4, c[0x0][0x538], R10 ;  /* 0x00014e0004007a24 */ /* 0x000fca00078e020a */
[----:B------:R-:W-:Y:S01]  /*05c0*/  ISETP.GT.AND P0, PT, R0, UR4, PT ;  /* 0x0000000400007c0c */ /* 0x000fe2000bf04270 */
[----:B------:R-:W-:-:S12]  /*05d0*/  BRA.DIV ~URZ, `(.L_x_456) ;  /* 0x000199227f007947 */ /* 0x000fd8000b800000 */
[----:B------:R-:W-:-:S04]  /*05e0*/  VOTE.ANY R6, PT, !P0 ;  /* 0x0000000000067806 */ /* 0x000fc800040e0100 */
.L_x_635:
[----:B------:R-:W1:Y:S02]  /*05f0*/  POPC R0, R6 ;  /* 0x0000000600007309 */ /* 0x000e640000000000 */
[----:B-1----:R-:W-:-:S05]  /*0600*/  IADD3 R2, R0, R7, RZ ;  /* 0x0000000700027210 */ /* 0x002fca0007ffe0ff */
[----:B------:R1:W-:Y:S01]  /*0610*/  STL [R1+0xcc], R2 ;  /* 0x0000cc0201007387 */ /* 0x0003e20000100800 */
[----:B------:R-:W-:Y:S05]  /*0620*/  BRA.DIV ~URZ, `(.L_x_457) ;  /* 0x000199227f007947 */ /* 0x000fea000b800000 */
[----:B------:R2:W3:Y:S01]  /*0630*/  SHFL.IDX PT, R12, R9, R0, 0x1f ;  /* 0x00001f00090c7589 */ /* 0x0004e200000e0000 */
[----:B------:R-:W-:-:S03]  /*0640*/  MOV R5, RZ ;  /* 0x000000ff00057202 */ /* 0x000fc60000000f00 */
[----:B------:R2:W4:Y:S04]  /*0650*/  SHFL.IDX PT, R9, R8, R0, 0x1f ;  /* 0x00001f0008097589 */ /* 0x00052800000e0000 */
.L_x_636:
[----:B------:R-:W-:Y:S01]  /*0660*/  ISETP.NE.AND P0, PT, R6, RZ, PT ;  /* 0x000000ff0600720c */ /* 0x000fe20003f05270 */
[----:B------:R-:W-:-:S12]  /*0670*/  BSSY B0, `(.L_x_458) ;  /* 0x0000005000007945 */ /* 0x000fd80003800000 */
[----:B------:R-:W-:Y:S05]  /*0680*/  @!P0 BRA `(.L_x_459) ;  /* 0x0000003000008947 */ /* 0x000fea0003800000 */
[----:B--2---:R-:W-:Y:S01]  /*0690*/  IADD3 R0, R0, -0x1, RZ ;  /* 0xffffffff00007810 */ /* 0x004fe20007ffe0ff */
[----:B------:R-:W-:Y:S05]  /*06a0*/  BRA.DIV ~URZ, `(.L_x_460) ;  /* 0x000199c27f007947 */ /* 0x000fea000b800000 */
[----:B------:R2:W1:Y:S02]  /*06b0*/  SHFL.IDX PT, R5, R4, R0, 0x1f ;  /* 0x00001f0004057589 */ /* 0x00046400000e0000 */
.L_x_459:
[----:B------:R-:W-:Y:S05]  /*06c0*/  BSYNC B0 ;  /* 0x0000000000007941 */ /* 0x000fea0003800000 */
.L_x_458:
[----:B-12---:R-:W-:Y:S01]  /*06d0*/  IMAD R0, R5, c[0x0][0x538], R10 ;  /* 0x00014e0005007a24 */ /* 0x006fe200078e020a */
[----:B----4-:R-:W-:Y:S01]  /*06e0*/  ISETP.NE.AND P0, PT, R9, 0x1, PT ;  /* 0x000000010900780c */ /* 0x010fe20003f05270 */
[----:B------:R-:W-:Y:S03]  /*06f0*/  BSSY B0, `(.L_x_461) ;  /* 0x0000089000007945 */ /* 0x000fe60003800000 */
[----:B------:R1:W-:Y:S01]  /*0700*/  STL [R1+0xc0], R0 ;  /* 0x0000c00001007387 */ /* 0x0003e20000100800 */
[----:B------:R-:W-:-:S08]  /*0710*/  IADD3 R11, -R0, UR4, RZ ;  /* 0x00000004000b7c10 */ /* 0x000fd0000fffe1ff */
[----:B------:R-:W-:Y:S05]  /*0720*/  @!P0 BRA `(.L_x_462) ;  /* 0x000003f000008947 */ /* 0x000fea0003800000 */
[-C--:B-1-3--:R-:W-:Y:S02]  /*0730*/  IABS R0, R12.reuse ;  /* 0x0000000c00007213 */ /* 0x08afe40000000000 */
[----:B------:R-:W-:-:S03]  /*0740*/  IABS R6, R12 ;  /* 0x0000000c00067213 */ /* 0x000fc60000000000 */
[----:B------:R-:W-:Y:S01]  /*0750*/  IMAD.MOV.U32 R5, RZ, RZ, R0 ;  /* 0x000000ffff057224 */ /* 0x000fe200078e0000 */
[----:B------:R-:W-:-:S03]  /*0760*/  IABS R0, R9 ;  /* 0x0000000900007213 */ /* 0x000fc60000000000 */
[----:B------:R-:W1:Y:S02]  /*0770*/  I2F.RP R2, R5 ;  /* 0x0000000500027306 */ /* 0x000e640000209400 */
[----:B------:R-:W-:Y:S01]  /*0780*/  IMAD.MOV.U32 R8, RZ, RZ, R0 ;  /* 0x000000ffff087224 */ /* 0x000fe200078e0000 */
[----:B------:R-:W-:-:S05]  /*0790*/  IABS R0, R11 ;  /* 0x0000000b00007213 */ /* 0x000fca0000000000 */
[----:B------:R-:W-:Y:S08]  /*07a0*/  I2F.RP R7, R8 ;  /* 0x0000000800077306 */ /* 0x000ff00000209400 */
[----:B-1----:R-:W1:Y:S02]  /*07b0*/  MUFU.RCP R2, R2 ;  /* 0x0000000200027308 */ /* 0x002e640000001000 */
[----:B-1----:R-:W-:-:S06]  /*07c0*/  IADD3 R2, R2, 0xffffffe, RZ ;  /* 0x0ffffffe02027810 */ /* 0x002fcc0007ffe0ff */
[----:B------:R-:W1:Y:S02]  /*07d0*/  F2I.FTZ.U32.TRUNC.NTZ R3, R2 ;  /* 0x0000000200037305 */ /* 0x000e64000021f000 */
[----:B-1----:R-:W-:-:S04]  /*07e0*/  IMAD.MOV R2, RZ, RZ, -R3 ;  /* 0x000000ffff027224 */ /* 0x002fc800078e0a03 */
[----:B------:R-:W-:Y:S02]  /*07f0*/  IMAD R4, R2, R5, RZ ;  /* 0x0000000502047224 */ /* 0x000fe400078e02ff */
[----:B------:R-:W-:-:S04]  /*0800*/  IMAD.MOV.U32 R2, RZ, RZ, RZ ;  /* 0x000000ffff027224 */ /* 0x000fc800078e00ff */
[----:B------:R-:W-:Y:S01]  /*0810*/  IMAD.HI.U32 R2, R3, R4, R2 ;  /* 0x0000000403027227 */ /* 0x000fe200078e0002 */
[----:B------:R-:W-:-:S03]  /*0820*/  MOV R3, R0 ;  /* 0x0000000000037202 */ /* 0x000fc60000000f00 */
[----:B------:R-:W-:Y:S02]  /*0830*/  IMAD.MOV R0, RZ, RZ, -R6 ;  /* 0x000000ffff007224 */ /* 0x000fe400078e0a06 */
        /* <DEDUP_REMOVED lines=28> */
[----:B------:R-:W-:-:S03]  /*0a00*/  IMAD.MOV R5, RZ, RZ, -R4 ;  /* 0x000000ffff057224 */ /* 0x000fc600078e0a04 */
        /* <DEDUP_REMOVED lines=10> */
[----:B------:R-:W-:-:S04]  /*0ab0*/  IMAD.MOV R2, RZ, RZ, -R0 ;  /* 0x000000ffff027224 */ /* 0x000fc800078e0a00 */
[C---:B------:R-:W-:Y:S01]  /*0ac0*/  IMAD R3, R9.reuse, R2, R4 ;  /* 0x0000000209037224 */ /* 0x040fe200078e0204 */
[----:B------:R-:W-:Y:S01]  /*0ad0*/  LEA R2, R9, R0, 0x18 ;  /* 0x0000000009027211 */ /* 0x000fe200078ec0ff */
[----:B------:R-:W-:-:S04]  /*0ae0*/  IMAD R0, R12, R5, R11 ;  /* 0x000000050c007224 */ /* 0x000fc800078e020b */
[----:B------:R-:W-:-:S05]  /*0af0*/  IMAD R2, R3, 0x10000, R2 ;  /* 0x0001000003027824 */ /* 0x000fca00078e0202 */
[----:B------:R1:W-:Y:S01]  /*0b00*/  STL [R1+0xc8], R2 ;  /* 0x0000c80201007387 */ /* 0x0003e20000100800 */
[----:B------:R-:W-:Y:S05]  /*0b10*/  BRA `(.L_x_463) ;  /* 0x0000046000007947 */ /* 0x000fea0003800000 */
.L_x_462:
[----:B------:R-:W2:Y:S01]  /*0b20*/  LDL R3, [R1+0xcc] ;  /* 0x0000cc0001037983 */ /* 0x000ea20000100800 */
[----:B------:R-:W-:-:S04]  /*0b30*/  IMAD.MOV.U32 R2, RZ, RZ, 0x4 ;  /* 0x00000004ff027424 */ /* 0x000fc800078e00ff */
[----:B--2---:R-:W-:-:S05]  /*0b40*/  IMAD.WIDE R2, R3, R2, c[0x0][0x590] ;  /* 0x0001640003027625 */ /* 0x004fca00078e0202 */
[----:B------:R-:W2:Y:S02]  /*0b50*/  LDG.E R7, [R2.64] ;  /* 0x0000000602077981 */ /* 0x000ea4000c1e1900 */
[----:B--23--:R-:W-:-:S05]  /*0b60*/  IMAD R9, R7, R12, RZ ;  /* 0x0000000c07097224 */ /* 0x00cfca00078e02ff */
[-C--:B-1----:R-:W-:Y:S02]  /*0b70*/  IABS R0, R9.reuse ;  /* 0x0000000900007213 */ /* 0x082fe40000000000 */
[----:B------:R-:W-:-:S03]  /*0b80*/  IABS R8, R9 ;  /* 0x0000000900087213 */ /* 0x000fc60000000000 */
[----:B------:R-:W-:-:S04]  /*0b90*/  IMAD.MOV.U32 R6, RZ, RZ, R0 ;  /* 0x000000ffff067224 */ /* 0x000fc800078e0000 */
[----:B------:R-:W1:Y:S08]  /*0ba0*/  I2F.RP R2, R6 ;  /* 0x0000000600027306 */ /* 0x000e700000209400 */
[----:B-1----:R-:W1:Y:S02]  /*0bb0*/  MUFU.RCP R2, R2 ;  /* 0x0000000200027308 */ /* 0x002e640000001000 */
[----:B-1----:R-:W-:-:S06]  /*0bc0*/  IADD3 R2, R2, 0xffffffe, RZ ;  /* 0x0ffffffe02027810 */ /* 0x002fcc0007ffe0ff */
[----:B------:R-:W1:Y:S02]  /*0bd0*/  F2I.FTZ.U32.TRUNC.NTZ R3, R2 ;  /* 0x0000000200037305 */ /* 0x000e64000021f000 */
[----:B-1----:R-:W-:-:S04]  /*0be0*/  IMAD.MOV R0, RZ, RZ, -R3 ;  /* 0x000000ffff007224 */ /* 0x002fc800078e0a03 */
[----:B------:R-:W-:Y:S01]  /*0bf0*/  IMAD.MOV.U32 R2, RZ, RZ, R0 ;  /* 0x000000ffff027224 */ /* 0x000fe200078e0000 */
[----:B------:R-:W-:-:S03]  /*0c00*/  IABS R0, R11 ;  /* 0x0000000b00007213 */ /* 0x000fc60000000000 */
[----:B------:R-:W-:Y:S01]  /*0c10*/  IMAD R4, R2, R6, RZ ;  /* 0x0000000602047224 */ /* 0x000fe200078e02ff */
[----:B------:R-:W-:Y:S01]  /*0c20*/  MOV R5, R0 ;  /* 0x0000000000057202 */ /* 0x000fe20000000f00 */
[----:B------:R-:W-:-:S04]  /*0c30*/  IMAD.MOV.U32 R2, RZ, RZ, RZ ;  /* 0x000000ffff027224 */ /* 0x000fc800078e00ff */
[----:B------:R-:W-:-:S04]  /*0c40*/  IMAD.HI.U32 R0, R3, R4, R2 ;  /* 0x0000000403007227 */ /* 0x000fc800078e0002 */
[----:B------:R-:W-:Y:S02]  /*0c50*/  IMAD.MOV R2, RZ, RZ, -R8 ;  /* 0x000000ffff027224 */ /* 0x000fe400078e0a08 */
        /* <DEDUP_REMOVED lines=9> */
[----:B------:R-:W-:-:S04]  /*0cf0*/  @P2 IADD3 R0, R0, 0x1, RZ ;  /* 0x0000000100002810 */ /* 0x000fc80007ffe0ff */
[----:B------:R-:W-:-:S05]  /*0d00*/  MOV R4, R0 ;  /* 0x0000000000047202 */ /* 0x000fca0000000f00 */
[----:B------:R-:W-:Y:S01]  /*0d10*/  @!P1 IMAD.MOV R4, RZ, RZ, -R4 ;  /* 0x000000ffff049224 */ /* 0x000fe200078e0a04 */
[----:B------:R-:W-:-:S05]  /*0d20*/  @!P0 LOP3.LUT R4, RZ, R9, RZ, 0x33, !PT ;  /* 0x00000009ff048212 */ /* 0x000fca00078e33ff */
[----:B------:R-:W-:-:S05]  /*0d30*/  IMAD R10, R7, R4, RZ ;  /* 0x00000004070a7224 */ /* 0x000fca00078e02ff */
[----:B------:R-:W-:-:S04]  /*0d40*/  IADD3 R0, -R10, c[0x0][0x538], RZ ;  /* 0x00014e000a007a10 */ /* 0x000fc80007ffe1ff */
[----:B------:R-:W-:-:S04]  /*0d50*/  IMNMX R6, R7, R0, PT ;  /* 0x0000000007067217 */ /* 0x000fc80003800200 */
[----:B------:R-:W-:-:S05]  /*0d60*/  IABS R0, R6 ;  /* 0x0000000600007213 */ /* 0x000fca0000000000 */
[----:B------:R-:W-:-:S04]  /*0d70*/  IMAD.MOV.U32 R5, RZ, RZ, R0 ;  /* 0x000000ffff057224 */ /* 0x000fc800078e0000 */
[----:B------:R-:W1:Y:S08]  /*0d80*/  I2F.RP R2, R5 ;  /* 0x0000000500027306 */ /* 0x000e700000209400 */
[----:B-1----:R-:W1:Y:S02]  /*0d90*/  MUFU.RCP R2, R2 ;  /* 0x0000000200027308 */ /* 0x002e640000001000 */
[----:B-1----:R-:W-:-:S06]  /*0da0*/  IADD3 R2, R2, 0xffffffe, RZ ;  /* 0x0ffffffe02027810 */ /* 0x002fcc0007ffe0ff */
[----:B------:R1:W2:Y:S02]  /*0db0*/  F2I.FTZ.U32.TRUNC.NTZ R3, R2 ;  /* 0x0000000200037305 */ /* 0x0002a4000021f000 */
[----:B-1----:R-:W-:Y:S01]  /*0dc0*/  IMAD.MOV R2, RZ, RZ, -R4 ;  /* 0x000000ffff027224 */ /* 0x002fe200078e0a04 */
[----:B--2---:R-:W-:-:S03]  /*0dd0*/  IADD3 R0, RZ, -R3, RZ ;  /* 0x80000003ff007210 */ /* 0x004fc60007ffe0ff */
[----:B------:R-:W-:Y:S01]  /*0de0*/  IMAD R8, R9, R2, R11 ;  /* 0x0000000209087224 */ /* 0x000fe200078e020b */
[----:B------:R-:W-:Y:S01]  /*0df0*/  IABS R9, R6 ;  /* 0x0000000600097213 */ /* 0x000fe20000000000 */
[----:B------:R-:W-:-:S03]  /*0e00*/  IMAD.MOV.U32 R2, RZ, RZ, R0 ;  /* 0x000000ffff027224 */ /* 0x000fc600078e0000 */
[----:B------:R-:W-:Y:S01]  /*0e10*/  IABS R0, R8 ;  /* 0x0000000800007213 */ /* 0x000fe20000000000 */
[----:B------:R-:W-:Y:S02]  /*0e20*/  IMAD R7, R2, R5, RZ ;  /* 0x0000000502077224 */ /* 0x000fe400078e02ff */
[----:B------:R-:W-:Y:S02]  /*0e30*/  IMAD.MOV.U32 R2, RZ, RZ, RZ ;  /* 0x000000ffff027224 */ /* 0x000fe400078e00ff */
[----:B------:R-:W-:Y:S01]  /*0e40*/  IMAD.MOV.U32 R4, RZ, RZ, R0 ;  /* 0x000000ffff047224 */ /* 0x000fe200078e0000 */
[----:B------:R-:W-:Y:S01]  /*0e50*/  IADD3 R0, RZ, -R9, RZ ;  /* 0x80000009ff007210 */ /* 0x000fe20007ffe0ff */
[----:B------:R-:W-:-:S04]  /*0e60*/  IMAD.HI.U32 R3, R3, R7, R2 ;  /* 0x0000000703037227 */ /* 0x000fc800078e0002 */
[----:B------:R-:W-:Y:S02]  /*0e70*/  IMAD.MOV.U32 R2, RZ, RZ, R0 ;  /* 0x000000ffff027224 */ /* 0x000fe400078e0000 */
[----:B------:R-:W-:Y:S01]  /*0e80*/  IMAD.HI.U32 R0, R3, R4, RZ ;  /* 0x0000000403007227 */ /* 0x000fe200078e00ff */
[----:B------:R-:W-:-:S03]  /*0e90*/  IADD3 R3, R10, 0x1000000, R8 ;  /* 0x010000000a037810 */ /* 0x000fc60007ffe008 */
[----:B------:R-:W-:-:S05]  /*0ea0*/  IMAD R2, R0, R2, R4 ;  /* 0x0000000200027224 */ /* 0x000fca00078e0204 */
[----:B------:R-:W-:-:S13]  /*0eb0*/  ISETP.GT.U32.AND P0, PT, R5, R2, PT ;  /* 0x000000020500720c */ /* 0x000fda0003f04070 */
[----:B------:R-:W-:Y:S01]  /*0ec0*/  @!P0 IMAD.IADD R2, R2, 0x1, -R5 ;  /* 0x0000000102028824 */ /* 0x000fe200078e0a05 */
[----:B------:R-:W-:Y:S02]  /*0ed0*/  @!P0 IADD3 R0, R0, 0x1, RZ ;  /* 0x0000000100008810 */ /* 0x000fe40007ffe0ff */
[----:B------:R-:W-:Y:S02]  /*0ee0*/  ISETP.NE.AND P0, PT, R6, RZ, PT ;  /* 0x000000ff0600720c */ /* 0x000fe40003f05270 */
[----:B------:R-:W-:Y:S02]  /*0ef0*/  ISETP.GE.U32.AND P2, PT, R2, R5, PT ;  /* 0x000000050200720c */ /* 0x000fe40003f46070 */
[----:B------:R-:W-:-:S04]  /*0f00*/  LOP3.LUT R2, R8, R6, RZ, 0x3c, !PT ;  /* 0x0000000608027212 */ /* 0x000fc800078e3cff */
[----:B------:R-:W-:Y:S01]  /*0f10*/  ISETP.GE.AND P1, PT, R2, RZ, PT ;  /* 0x000000ff0200720c */ /* 0x000fe20003f26270 */
[----:B------:R-:W-:-:S06]  /*0f20*/  IMAD.MOV R2, RZ, RZ, -R6 ;  /* 0x000000ffff027224 */ /* 0x000fcc00078e0a06 */
[----:B------:R-:W-:-:S06]  /*0f30*/  @P2 IADD3 R0, R0, 0x1, RZ ;  /* 0x0000000100002810 */ /* 0x000fcc0007ffe0ff */
[----:B------:R-:W-:Y:S02]  /*0f40*/  @!P1 IADD3 R0, -R0, RZ, RZ ;  /* 0x000000ff00009210 */ /* 0x000fe40007ffe1ff */
[----:B------:R-:W-:-:S05]  /*0f50*/  @!P0 LOP3.LUT R0, RZ, R6, RZ, 0x33, !PT ;  /* 0x00000006ff008212 */ /* 0x000fca00078e33ff */
[----:B------:R-:W-:-:S05]  /*0f60*/  IMAD R2, R0, R2, R3 ;  /* 0x0000000200027224 */ /* 0x000fca00078e0203 */
[----:B------:R1:W-:Y:S02]  /*0f70*/  STL [R1+0xc8], R2 ;  /* 0x0000c80201007387 */ /* 0x0003e40000100800 */
.L_x_463:
[----:B------:R-:W-:Y:S05]  /*0f80*/  BSYNC B0 ;  /* 0x0000000000007941 */ /* 0x000fea0003800000 */
.L_x_461:
[----:B------:R-:W-:-:S04]  /*0f90*/  LOP3.LUT R0, RZ, R0, RZ, 0x33, !PT ;  /* 0x00000000ff007212 */ /* 0x000fc800078e33ff */
[----:B------:R-:W-:-:S05]  /*0fa0*/  IADD3 R0, R0, R12, RZ ;  /* 0x0000000c00007210 */ /* 0x000fca0007ffe0ff */
[----:B------:R2:W-:Y:S01]  /*0fb0*/  STL [R1+0xc4], R0 ;  /* 0x0000c40001007387 */ /* 0x0005e20000100800 */
[----:B------:R-:W-:Y:S05]  /*0fc0*/  BRA `(.L_x_464) ;  /* 0x0000006000007947 */ /* 0x000fea0003800000 */
.L_x_452:
[----:B------:R-:W-:Y:S01]  /*0fd0*/  MOV R0, UR4 ;  /* 0x0000000400007c02 */ /* 0x000fe20008000f00 */
[----:B------:R-:W-:Y:S04]  /*0fe0*/  STL [R1+0xc4], RZ ;  /* 0x0000c4ff01007387 */ /* 0x000fe80000100800 */
[----:B------:R-:W-:Y:S04]  /*0ff0*/  STL [R1+0xc8], RZ ;  /* 0x0000c8ff01007387 */ /* 0x000fe80000100800 */
[----:B------:R1:W-:Y:S02]  /*1000*/  STL [R1+0xc0], R0 ;  /* 0x0000c00001007387 */ /* 0x0003e40000100800 */
[----:B-1----:R-:W-:-:S05]  /*1010*/  MOV R0, c[0x0][0x53c] ;  /* 0x00014f0000007a02 */ /* 0x002fca0000000f00 */
[----:B------:R1:W-:Y:S02]  /*1020*/  STL [R1+0xcc], R0 ;  /* 0x0000cc0001007387 */ /* 0x0003e40000100800 */
.L_x_464:
[----:B------:R-:W3:Y:S04]  /*1030*/  LDL R4, [R1+0xc0] ;  /* 0x0000c00001047983 */ /* 0x000ee80000100800 */
[----:B------:R-:W3:Y:S04]  /*1040*/  LDL R5, [R1+0xc4] ;  /* 0x0000c40001057983 */ /* 0x000ee80000100800 */
[----:B------:R-:W3:Y:S04]  /*1050*/  LDL R6, [R1+0xc8] ;  /* 0x0000c80001067983 */ /* 0x000ee80000100800 */
[----:B------:R-:W3:Y:S01]  /*1060*/  LDL R7, [R1+0xcc] ;  /* 0x0000cc0001077983 */ /* 0x000ee20000100800 */
[----:B------:R-:W-:Y:S01]  /*1070*/  ISETP.NE.AND P0, PT, R13, RZ, PT ;  /* 0x000000ff0d00720c */ /* 0x000fe20003f05270 */
[----:B------:R-:W-:-:S12]  /*1080*/  WARPSYNC 0xffffffff ;  /* 0xffffffff00007948 */ /* 0x000fd80003800000 */
[----:B---3--:R3:W-:Y:S04]  /*1090*/  @!P0 STS.128 [0x1a080], R4 ;  /* 0x01a08004ff008388 */ /* 0x0087e80000000c00 */
[----:B------:R-:W-:Y:S06]  /*10a0*/  BAR.ARV 0x5, 0x100 ;  /* 0x0144000000007b1d */ /* 0x000fec0000002000 */
.L_x_450:
[----:B-12---:R-:W2:Y:S02]  /*10b0*/  LDL R0, [R1+0xcc] ;  /* 0x0000cc0001007983 */ /* 0x006ea40000100800 */
[----:B--2---:R-:W-:-:S13]  /*10c0*/  ISETP.GE.AND P0, PT, R0, c[0x0][0x53c], PT ;  /* 0x00014f0000007a0c */ /* 0x004fda0003f06270 */
[----:B------:R-:W-:Y:S05]  /*10d0*/  @P0 EXIT ;  /* 0x000000000000094d */ /* 0x000fea0003800000 */
[----:B------:R-:W1:Y:S01]  /*10e0*/  S2R R16, SR_TID.X ;  /* 0x0000000000107919 */ /* 0x000e620000002100 */
[----:B------:R-:W-:Y:S02]  /*10f0*/  ULDC UR5, c[0x0][0x2ac] ;  /* 0x0000ab0000057ab9 */ /* 0x000fe40000000800 */
[----:B------:R-:W-:Y:S02]  /*1100*/  ULDC UR4, c[0x0][0x1d0] ;  /* 0x0000740000047ab9 */ /* 0x000fe40000000800 */
[----:B------:R-:W-:Y:S01]  /*1110*/  UIMAD UR5, UR5, UR4, URZ ;  /* 0x00000004050572a4 */ /* 0x000fe2000f8e023f */
[----:B-1-3--:R-:W-:-:S04]  /*1120*/  SHF.R.S32.HI R7, RZ, 0x1f, R16 ;  /* 0x0000001fff077819 */ /* 0x00afc80000011410 */
        /* <DEDUP_REMOVED lines=17> */
[----:B------:R-:W-:Y:S01]  /*1240*/  LEA.HI R7, R7, R16, RZ, 0x6 ;  /* 0x0000001007077211 */ /* 0x000fe200078f30ff */
[----:B------:R-:W-:Y:S01]  /*1250*/  IMAD.IADD R20, R16, 0x1, -R4 ;  /* 0x0000000110147824 */ /* 0x000fe200078e0a04 */
[----:B------:R-:W-:Y:S01]  /*1260*/  SHF.R.S32.HI R4, RZ, 0x1f, R2 ;  /* 0x0000001fff047819 */ /* 0x000fe20000011402 */
[----:B------:R-:W-:Y:S01]  /*1270*/  IMAD.IADD R8, R8, 0x1, -R0 ;  /* 0x0000000108087824 */ /* 0x000fe200078e0a00 */
[----:B------:R-:W-:Y:S01]  /*1280*/  LOP3.LUT R0, R3, 0x1c0, RZ, 0xc0, !PT ;  /* 0x000001c003007812 */ /* 0x000fe200078ec0ff */
[----:B------:R-:W-:Y:S01]  /*1290*/  IMAD.SHL.U32 R19, R20, 0x8, RZ ;  /* 0x0000000814137824 */ /* 0x000fe200078e00ff */
[----:B------:R-:W-:Y:S01]  /*12a0*/  LEA.HI R14, R4, R2, RZ, 0x3 ;  /* 0x00000002040e7211 */ /* 0x000fe200078f18ff */
[----:B------:R-:W-:Y:S01]  /*12b0*/  IMAD.SHL.U32 R6, R20, 0x40, RZ ;  /* 0x0000004014067824 */ /* 0x000fe200078e00ff */
[----:B------:R-:W-:Y:S01]  /*12c0*/  SHF.R.U32.HI R5, RZ, 0x3, R0 ;  /* 0x00000003ff057819 */ /* 0x000fe20000011600 */
[----:B------:R-:W-:Y:S01]  /*12d0*/  IMAD.SHL.U32 R7, R7, 0x8, RZ ;  /* 0x0000000807077824 */ /* 0x000fe200078e00ff */
[----:B------:R-:W-:Y:S01]  /*12e0*/  LOP3.LUT R3, R0, 0x38, R19, 0xf8, !PT ;  /* 0x0000003800037812 */ /* 0x000fe200078ef813 */
[----:B------:R-:W-:Y:S01]  /*12f0*/  STL [R1+0x40], R19 ;  /* 0x0000401301007387 */ /* 0x000fe20000100800 */
[----:B------:R-:W-:-:S02]  /*1300*/  LOP3.LUT R4, R14, 0xfffffff8, RZ, 0xc0, !PT ;  /* 0xfffffff80e047812 */ /* 0x000fc400078ec0ff */
[----:B------:R-:W-:Y:S02]  /*1310*/  LOP3.LUT R12, R3, R5, RZ, 0x3c, !PT ;  /* 0x00000005030c7212 */ /* 0x000fe400078e3cff */
[----:B------:R-:W-:Y:S01]  /*1320*/  LOP3.LUT R3, R10, 0xffffffe0, RZ, 0xc0, !PT ;  /* 0xffffffe00a037812 */ /* 0x000fe200078ec0ff */
[----:B------:R-:W-:Y:S01]  /*1330*/  IMAD.IADD R5, R2, 0x1, -R4 ;  /* 0x0000000102057824 */ /* 0x000fe200078e0a04 */
[----:B------:R-:W-:Y:S02]  /*1340*/  LOP3.LUT R0, R6, 0x1c0, RZ, 0xc0, !PT ;  /* 0x000001c006007812 */ /* 0x000fe400078ec0ff */
[----:B------:R-:W-:Y:S01]  /*1350*/  LOP3.LUT R6, R8, 0x1, RZ, 0xc0, !PT ;  /* 0x0000000108067812 */ /* 0x000fe200078ec0ff */
[----:B------:R-:W-:Y:S01]  /*1360*/  IMAD.IADD R18, R16, 0x1, -R3 ;  /* 0x0000000110127824 */ /* 0x000fe200078e0a03 */
[----:B------:R-:W-:Y:S02]  /*1370*/  LOP3.LUT R4, R0, 0x8, R9, 0xf8, !PT ;  /* 0x0000000800047812 */ /* 0x000fe400078ef809 */
[----:B------:R-:W-:-:S02]  /*1380*/  SHF.R.U32.HI R2, RZ, 0x3, R0 ;  /* 0x00000003ff027819 */ /* 0x000fc40000011600 */
[--C-:B------:R-:W-:Y:S02]  /*1390*/  SHF.R.S32.HI R9, RZ, 0x5, R10.reuse ;  /* 0x00000005ff097819 */ /* 0x100fe4000001140a */
[----:B------:R-:W-:Y:S02]  /*13a0*/  SHF.R.S32.HI R0, RZ, 0x1f, R10 ;  /* 0x0000001fff007819 */ /* 0x000fe4000001140a */
[----:B------:R-:W-:Y:S02]  /*13b0*/  SHF.R.S32.HI R11, RZ, 0x1f, R18 ;  /* 0x0000001fff0b7819 */ /* 0x000fe40000011412 */
[----:B------:R-:W-:Y:S02]  /*13c0*/  LEA.HI R0, R0, R9, RZ, 0x3 ;  /* 0x0000000900007211 */ /* 0x000fe400078f18ff */
[----:B------:R-:W-:Y:S01]  /*13d0*/  LOP3.LUT R3, R15, 0xfffffffc, RZ, 0xc0, !PT ;  /* 0xfffffffc0f037812 */ /* 0x000fe200078ec0ff */
[----:B------:R-:W-:Y:S01]  /*13e0*/  IMAD.MOV.U32 R15, RZ, RZ, 0x20 ;  /* 0x00000020ff0f7424 */ /* 0x000fe200078e00ff */
[----:B------:R-:W-:-:S02]  /*13f0*/  LOP3.LUT R0, R0, 0xffffff8, RZ, 0xc0, !PT ;  /* 0x0ffffff800007812 */ /* 0x000fc400078ec0ff */
[----:B------:R-:W-:Y:S01]  /*1400*/  LEA.HI R11, R11, R18, RZ, 0x2 ;  /* 0x000000120b0b7211 */ /* 0x000fe200078f10ff */
[----:B------:R-:W-:Y:S01]  /*1410*/  IMAD.IADD R3, R16, 0x1, -R3 ;  /* 0x0000000110037824 */ /* 0x000fe200078e0a03 */
[----:B------:R-:W-:Y:S01]  /*1420*/  LOP3.LUT R10, R4, R2, RZ, 0x3c, !PT ;  /* 0x00000002040a7212 */ /* 0x000fe200078e3cff */
[----:B------:R-:W-:Y:S01]  /*1430*/  IMAD.IADD R4, R9, 0x1, -R0 ;  /* 0x0000000109047824 */ /* 0x000fe200078e0a00 */
[----:B------:R-:W-:Y:S01]  /*1440*/  SHF.R.S32.HI R2, RZ, 0x2, R11 ;  /* 0x00000002ff027819 */ /* 0x000fe2000001140b */
[----:B------:R-:W-:Y:S01]  /*1450*/  IMAD.MOV.U32 R16, RZ, RZ, 0x10 ;  /* 0x00000010ff107424 */ /* 0x000fe200078e00ff */
[----:B------:R-:W-:Y:S02]  /*1460*/  ISETP.NE.U32.AND P4, PT, R6, 0x1, PT ;  /* 0x000000010600780c */ /* 0x000fe40003f85070 */
[----:B------:R-:W-:Y:S01]  /*1470*/  LEA.HI R0, R3, R3, RZ, 0x1 ;  /* 0x0000000303007211 */ /* 0x000fe200078f08ff */
[----:B------:R-:W-:Y:S01]  /*1480*/  IMAD R17, R4, 0x10, R2 ;  /* 0x0000001004117824 */ /* 0x000fe200078e0202 */
[----:B------:R-:W-:Y:S01]  /*1490*/  R2P PR, R8, 0x6 ;  /* 0x0000000608007804 */ /* 0x000fe20000000000 */
[C---:B------:R-:W-:Y:S01]  /*14a0*/  IMAD.SHL.U32 R2, R5.reuse, 0x40, RZ ;  /* 0x0000004005027824 */ /* 0x040fe200078e00ff */
[----:B------:R-:W-:Y:S01]  /*14b0*/  LOP3.LUT R6, R0, 0x1ffffffe, RZ, 0xc0, !PT ;  /* 0x1ffffffe00067812 */ /* 0x000fe200078ec0ff */
[----:B------:R-:W-:Y:S01]  /*14c0*/  IMAD.SHL.U32 R4, R8, 0x40, RZ ;  /* 0x0000004008047824 */ /* 0x000fe200078e00ff */
[C---:B------:R-:W-:Y:S01]  /*14d0*/  LOP3.LUT P3, RZ, R5.reuse, 0x2, RZ, 0xc0, !PT ;  /* 0x0000000205ff7812 */ /* 0x040fe2000786c0ff */
[----:B------:R-:W-:Y:S01]  /*14e0*/  STL [R1+0x1fc], R17 ;  /* 0x0001fc1101007387 */ /* 0x000fe20000100800 */
[----:B------:R-:W-:Y:S01]  /*14f0*/  LOP3.LUT P0, RZ, R5, 0x4, RZ, 0xc0, !PT ;  /* 0x0000000405ff7812 */ /* 0x000fe2000780c0ff */
[----:B------:R-:W-:Y:S01]  /*1500*/  IMAD.SHL.U32 R5, R13, 0x8, RZ ;  /* 0x000000080d057824 */ /* 0x000fe200078e00ff */
[----:B------:R-:W-:Y:S01]  /*1510*/  LOP3.LUT R2, R2, 0x1c0, RZ, 0xc0, !PT ;  /* 0x000001c002027812 */ /* 0x000fe200078ec0ff */
[----:B------:R-:W-:Y:S01]  /*1520*/  IMAD.IADD R8, R3, 0x1, -R6 ;  /* 0x0000000103087824 */ /* 0x000fe200078e0a06 */
[----:B------:R-:W-:Y:S01]  /*1530*/  LOP3.LUT R4, R4, 0x1c0, RZ, 0xc0, !PT ;  /* 0x000001c004047812 */ /* 0x000fe200078ec0ff */
[----:B------:R-:W-:Y:S01]  /*1540*/  IMAD R0, R13, 0x200, R10 ;  /* 0x000002000d007824 */ /* 0x000fe200078e020a */
[----:B------:R-:W-:Y:S01]  /*1550*/  LOP3.LUT R12, R12, 0x7ffffe00, R7, 0xf8, !PT ;  /* 0x7ffffe000c0c7812 */ /* 0x000fe200078ef807 */
[----:B------:R-:W-:Y:S01]  /*1560*/  IMAD R7, R9, 0x200, R3 ;  /* 0x0000020009077824 */ /* 0x000fe200078e0203 */
[----:B------:R-:W-:Y:S01]  /*1570*/  LOP3.LUT R6, R2, 0x8, R5, 0xf8, !PT ;  /* 0x0000000802067812 */ /* 0x000fe200078ef805 */
[----:B------:R-:W-:Y:S01]  /*1580*/  IMAD R8, R8, 0x8, R17 ;  /* 0x0000000808087824 */ /* 0x000fe200078e0211 */
[----:B------:R-:W-:Y:S01]  /*1590*/  SHF.R.U32.HI R3, RZ, 0x3, R2 ;  /* 0x00000003ff037819 */ /* 0x000fe20000011602 */
[----:B------:R-:W-:Y:S01]  /*15a0*/  IMAD.SHL.U32 R12, R12, 0x2, RZ ;  /* 0x000000020c0c7824 */ /* 0x000fe200078e00ff */
[----:B------:R-:W-:Y:S01]  /*15b0*/  LEA.HI R2, R4, R4, RZ, 0x1d ;  /* 0x0000000404027211 */ /* 0x000fe200078fe8ff */
[----:B------:R-:W-:Y:S01]  /*15c0*/  IMAD.MOV.U32 R10, RZ, RZ, 0x40 ;  /* 0x00000040ff0a7424 */ /* 0x000fe200078e00ff */
[----:B------:R-:W-:Y:S01]  /*15d0*/  LOP3.LUT R3, R6, R3, RZ, 0x3c, !PT ;  /* 0x0000000306037212 */ /* 0x000fe200078e3cff */
[----:B------:R-:W-:Y:S01]  /*15e0*/  IMAD.SHL.U32 R6, R14, 0x40, RZ ;  /* 0x000000400e067824 */ /* 0x000fe200078e00ff */
[----:B------:R-:W-:Y:S01]  /*15f0*/  SEL R5, R16, 0xfffffff0, !P3 ;  /* 0xfffffff010057807 */ /* 0x000fe20005800000 */
[----:B------:R-:W-:Y:S01]  /*1600*/  IMAD.U32 R7, R7, 0x2, R2 ;  /* 0x0000000207077824 */ /* 0x000fe200078e0002 */
[----:B------:R-:W-:Y:S01]  /*1610*/  SEL R4, R15, 0xffffffe0, !P0 ;  /* 0xffffffe00f047807 */ /* 0x000fe20004000000 */
[----:B------:R-:W-:Y:S01]  /*1620*/  IMAD R2, R20, 0x20, R21 ;  /* 0x0000002014027824 */ /* 0x000fe200078e0215 */
[----:B------:R-:W-:-:S02]  /*1630*/  IADD3 R13, R19, 0x40, RZ ;  /* 0x00000040130d7810 */ /* 0x000fc40007ffe0ff */
[----:B------:R-:W-:Y:S01]  /*1640*/  LOP3.LUT R3, R3, 0x7ffffe00, R6, 0xf8, !PT ;  /* 0x7ffffe0003037812 */ /* 0x000fe200078ef806 */
[----:B------:R-:W-:Y:S01]  /*1650*/  IMAD.IADD R4, R5, 0x1, R4 ;  /* 0x0000000105047824 */ /* 0x000fe200078e0204 */
[----:B------:R1:W-:Y:S01]  /*1660*/  STL [R1+0x178], R2 ;  /* 0x0001780201007387 */ /* 0x0003e20000100800 */
[----:B------:R-:W-:Y:S02]  /*1670*/  SHF.R.S32.HI R14, RZ, 0x1f, R19 ;  /* 0x0000001fff0e7819 */ /* 0x000fe40000011413 */
[C---:B------:R-:W-:Y:S01]  /*1680*/  IADD3 R6, R19.reuse, 0x80, RZ ;  /* 0x0000008013067810 */ /* 0x040fe20007ffe0ff */
[----:B------:R-:W-:Y:S01]  /*1690*/  STL [R1+0x68], R13 ;  /* 0x0000680d01007387 */ /* 0x000fe20000100800 */
[----:B------:R-:W-:Y:S02]  /*16a0*/  IADD3 R5, R19, 0xc0, RZ ;  /* 0x000000c013057810 */ /* 0x000fe40007ffe0ff */
[----:B------:R-:W-:Y:S01]  /*16b0*/  LEA R236, R0, 0x14080, 0x1 ;  /* 0x0001408000ec7811 */ /* 0x000fe200078e08ff */
[----:B------:R-:W-:Y:S01]  /*16c0*/  STL [R1+0x20c], R14 ;  /* 0x00020c0e01007387 */ /* 0x000fe20000100800 */
[----:B------:R-:W-:-:S02]  /*16d0*/  SEL R0, R10, 0xffffffc0, !P0 ;  /* 0xffffffc00a007807 */ /* 0x000fc40004000000 */
[----:B------:R-:W-:Y:S01]  /*16e0*/  LEA R239, R3, 0x4080, 0x1 ;  /* 0x0000408003ef7811 */ /* 0x000fe200078e08ff */
[----:B------:R2:W-:Y:S04]  /*16f0*/  STL [R1+0x64], R6 ;  /* 0x0000640601007387 */ /* 0x0005e80000100800 */
[----:B------:R3:W-:Y:S01]  /*1700*/  STL [R1+0x6c], R5 ;  /* 0x00006c0501007387 */ /* 0x0007e20000100800 */
[----:B------:R-:W-:Y:S01]  /*1710*/  IMAD.IADD R240, R239, 0x1, R0 ;  /* 0x00000001eff07824 */ /* 0x000fe200078e0200 */
[----:B-1----:R-:W-:Y:S02]  /*1720*/  LOP3.LUT R2, R11, 0x7ffffffc, RZ, 0xc0, !PT ;  /* 0x7ffffffc0b027812 */ /* 0x002fe400078ec0ff */
[----:B------:R-:W-:-:S03]  /*1730*/  SHF.R.S32.HI R11, RZ, 0x1f, R13 ;  /* 0x0000001fff0b7819 */ /* 0x000fc6000001140d */
[----:B------:R-:W-:Y:S02]  /*1740*/  IMAD.IADD R2, R18, 0x1, -R2 ;  /* 0x0000000112027824 */ /* 0x000fe400078e0a02 */
[----:B------:R1:W-:Y:S01]  /*1750*/  STL [R1+0x208], R11 ;  /* 0x0002080b01007387 */ /* 0x0003e20000100800 */
[----:B--2---:R-:W-:Y:S02]  /*1760*/  SHF.R.S32.HI R6, RZ, 0x1f, R6 ;  /* 0x0000001fff067819 */ /* 0x004fe40000011406 */
[----:B---3--:R-:W-:-:S03]  /*1770*/  SHF.R.S32.HI R5, RZ, 0x1f, R5 ;  /* 0x0000001fff057819 */ /* 0x008fc60000011405 */
[----:B------:R-:W-:Y:S04]  /*1780*/  STL [R1+0x204], R6 ;  /* 0x0002040601007387 */ /* 0x000fe80000100800 */
[----:B------:R2:W-:Y:S04]  /*1790*/  STL [R1+0x200], R5 ;  /* 0x0002000501007387 */ /* 0x0005e80000100800 */
[----:B------:R3:W-:Y:S04]  /*17a0*/  STL [R1+0x1c], R12 ;  /* 0x00001c0c01007387 */ /* 0x0007e80000100800 */
[----:B------:R-:W-:Y:S01]  /*17b0*/  STL [R1+0xb4], R8 ;  /* 0x0000b40801007387 */ /* 0x000fe20000100800 */
[----:B-1----:R-:W-:Y:S01]  /*17c0*/  IMAD.SHL.U32 R11, R2, 0x2, RZ ;  /* 0x00000002020b7824 */ /* 0x002fe200078e00ff */
[----:B------:R-:W-:-:S04]  /*17d0*/  SEL R2, R15, 0xffffffe0, !P3 ;  /* 0xffffffe00f027807 */ /* 0x000fc80005800000 */
[C---:B------:R-:W-:Y:S01]  /*17e0*/  IADD3 R42, R11.reuse, 0x8, RZ ;  /* 0x000000080b2a7810 */ /* 0x040fe20007ffe0ff */
[----:B------:R1:W-:Y:S01]  /*17f0*/  STL [R1+0x7c], R11 ;  /* 0x00007c0b01007387 */ /* 0x0003e20000100800 */
[----:B------:R-:W-:Y:S01]  /*1800*/  IADD3 R41, R11, 0x10, RZ ;  /* 0x000000100b297810 */ /* 0x000fe20007ffe0ff */
[----:B------:R-:W-:Y:S01]  /*1810*/  IMAD.IADD R241, R239, 0x1, R2 ;  /* 0x00000001eff17824 */ /* 0x000fe200078e0202 */
[C---:B------:R-:W-:Y:S01]  /*1820*/  IADD3 R40, R11.reuse, 0x18, RZ ;  /* 0x000000180b287810 */ /* 0x040fe20007ffe0ff */
[----:B------:R-:W-:Y:S01]  /*1830*/  STL [R1+0x174], R42 ;  /* 0x0001742a01007387 */ /* 0x000fe20000100800 */
[C---:B------:R-:W-:Y:S02]  /*1840*/  IADD3 R39, R11.reuse, 0x20, RZ ;  /* 0x000000200b277810 */ /* 0x040fe40007ffe0ff */
        /* <DEDUP_REMOVED lines=36> */
[----:B--2---:R-:W-:Y:S01]  /*1a90*/  SEL R5, R10, 0xffffffc0, !P2 ;  /* 0xffffffc00a057807 */ /* 0x004fe20005000000 */
[----:B------:R-:W-:Y:S01]  /*1aa0*/  STL [R1+0x148], R29 ;  /* 0x0001481d01007387 */ /* 0x000fe20000100800 */
[----:B------:R-:W-:-:S02]  /*1ab0*/  IADD3 R13, R11, 0xe8, RZ ;  /* 0x000000e80b0d7810 */ /* 0x000fc40007ffe0ff */
[----:B---3--:R-:W-:Y:S01]  /*1ac0*/  IADD3 R12, R11, 0xf0, RZ ;  /* 0x000000f00b0c7810 */ /* 0x008fe20007ffe0ff */
[----:B------:R-:W-:Y:S01]  /*1ad0*/  STL [R1+0x144], R28 ;  /* 0x0001441c01007387 */ /* 0x000fe20000100800 */
[----:B------:R-:W-:Y:S02]  /*1ae0*/  LEA R10, R7, 0x80, 0x1 ;  /* 0x00000080070a7811 */ /* 0x000fe400078e08ff */
[----:B------:R-:W-:Y:S01]  /*1af0*/  SHF.R.S32.HI R7, RZ, 0x1f, R42 ;  /* 0x0000001fff077819 */ /* 0x000fe2000001142a */
[----:B------:R-:W-:Y:S01]  /*1b00*/  STL [R1+0x140], R27 ;  /* 0x0001401b01007387 */ /* 0x000fe20000100800 */
[----:B-1----:R-:W-:Y:S02]  /*1b10*/  IADD3 R11, R11, 0xf8, RZ ;  /* 0x000000f80b0b7810 */ /* 0x002fe40007ffe0ff */
[----:B------:R-:W-:Y:S01]  /*1b20*/  SHF.R.S32.HI R8, RZ, 0x1f, R41 ;  /* 0x0000001fff087819 */ /* 0x000fe20000011429 */
[----:B------:R-:W-:Y:S01]  /*1b30*/  STL [R1+0x13c], R26 ;  /* 0x00013c1a01007387 */ /* 0x000fe20000100800 */
[----:B------:R-:W-:-:S02]  /*1b40*/  SEL R6, R15, 0xffffffe0, !P1 ;  /* 0xffffffe00f067807 */ /* 0x000fc40004800000 */
[----:B------:R-:W-:Y:S01]  /*1b50*/  SHF.R.S32.HI R15, RZ, 0x1f, R39 ;  /* 0x0000001fff0f7819 */ /* 0x000fe20000011427 */
[----:B------:R-:W-:Y:S01]  /*1b60*/  STL [R1+0x138], R25 ;  /* 0x0001381901007387 */ /* 0x000fe20000100800 */
[----:B------:R-:W-:-:S03]  /*1b70*/  IADD3 R242, R0, R239, R2 ;  /* 0x000000ef00f27210 */ /* 0x000fc60007ffe002 */
[----:B------:R-:W-:Y:S04]  /*1b80*/  STL [R1+0x134], R24 ;  /* 0x0001341801007387 */ /* 0x000fe80000100800 */
        /* <DEDUP_REMOVED lines=8> */
[----:B------:R1:W-:Y:S04]  /*1c10*/  STL [R1+0x110], R14 ;  /* 0x0001100e01007387 */ /* 0x0003e80000100800 */
[----:B------:R-:W-:Y:S04]  /*1c20*/  STL [R1+0x10c], R13 ;  /* 0x00010c0d01007387 */ /* 0x000fe80000100800 */
[----:B------:R2:W-:Y:S04]  /*1c30*/  STL [R1+0x108], R12 ;  /* 0x0001080c01007387 */ /* 0x0005e80000100800 */
[----:B------:R3:W-:Y:S04]  /*1c40*/  STL [R1+0x1f4], R7 ;  /* 0x0001f40701007387 */ /* 0x0007e80000100800 */
[----:B------:R4:W-:Y:S04]  /*1c50*/  STL [R1+0x104], R11 ;  /* 0x0001040b01007387 */ /* 0x0009e80000100800 */
[----:B------:R5:W-:Y:S04]  /*1c60*/  STL [R1+0x1f0], R8 ;  /* 0x0001f00801007387 */ /* 0x000be80000100800 */
[----:B------:R-:W-:Y:S01]  /*1c70*/  STL [R1+0xd4], R10 ;  /* 0x0000d40a01007387 */ /* 0x000fe20000100800 */
[----:B-1----:R-:W-:-:S02]  /*1c80*/  SHF.R.S32.HI R14, RZ, 0x1f, R14 ;  /* 0x0000001fff0e7819 */ /* 0x002fc4000001140e */
[----:B--2---:R-:W-:Y:S02]  /*1c90*/  SHF.R.S32.HI R12, RZ, 0x1f, R12 ;  /* 0x0000001fff0c7819 */ /* 0x004fe4000001140c */
[----:B---3--:R-:W-:Y:S02]  /*1ca0*/  SHF.R.S32.HI R7, RZ, 0x1f, R40 ;  /* 0x0000001fff077819 */ /* 0x008fe40000011428 */
[----:B----4-:R-:W-:-:S03]  /*1cb0*/  SHF.R.S32.HI R11, RZ, 0x1f, R11 ;  /* 0x0000001fff0b7819 */ /* 0x010fc6000001140b */
[----:B------:R1:W-:Y:S01]  /*1cc0*/  STL [R1+0x1ec], R7 ;  /* 0x0001ec0701007387 */ /* 0x0003e20000100800 */
[----:B-----5:R-:W-:-:S03]  /*1cd0*/  SHF.R.S32.HI R8, RZ, 0x1f, R37 ;  /* 0x0000001fff087819 */ /* 0x020fc60000011425 */
[----:B------:R2:W-:Y:S01]  /*1ce0*/  STL [R1+0x1e8], R15 ;  /* 0x0001e80f01007387 */ /* 0x0005e20000100800 */
[----:B-1----:R-:W-:Y:S02]  /*1cf0*/  SHF.R.S32.HI R7, RZ, 0x1f, R38 ;  /* 0x0000001fff077819 */ /* 0x002fe40000011426 */
[----:B--2---:R-:W-:-:S03]  /*1d00*/  SHF.R.S32.HI R15, RZ, 0x1f, R36 ;  /* 0x0000001fff0f7819 */ /* 0x004fc60000011424 */
[----:B------:R1:W-:Y:S04]  /*1d10*/  STL [R1+0x1e4], R7 ;  /* 0x0001e40701007387 */ /* 0x0003e80000100800 */
[----:B------:R2:W-:Y:S04]  /*1d20*/  STL [R1+0x1e0], R8 ;  /* 0x0001e00801007387 */ /* 0x0005e80000100800 */
[----:B------:R3:W-:Y:S01]  /*1d30*/  STL [R1+0x1dc], R15 ;  /* 0x0001dc0f01007387 */ /* 0x0007e20000100800 */
[----:B-1----:R-:W-:Y:S02]  /*1d40*/  SHF.R.S32.HI R7, RZ, 0x1f, R35 ;  /* 0x0000001fff077819 */ /* 0x002fe40000011423 */
[----:B--2---:R-:W-:-:S03]  /*1d50*/  SHF.R.S32.HI R8, RZ, 0x1f, R34 ;  /* 0x0000001fff087819 */ /* 0x004fc60000011422 */
[----:B------:R1:W-:Y:S01]  /*1d60*/  STL [R1+0x1d8], R7 ;  /* 0x0001d80701007387 */ /* 0x0003e20000100800 */
[----:B---3--:R-:W-:-:S03]  /*1d70*/  SHF.R.S32.HI R15, RZ, 0x1f, R33 ;  /* 0x0000001fff0f7819 */ /* 0x008fc60000011421 */
        /* <DEDUP_REMOVED lines=31> */
[----:B------:R-:W-:Y:S01]  /*1f70*/  STL [R1+0x194], R15 ;  /* 0x0001940f01007387 */ /* 0x000fe20000100800 */
[----:B-1----:R-:W-:Y:S02]  /*1f80*/  SHF.R.S32.HI R7, RZ, 0x1f, R17 ;  /* 0x0000001fff077819 */ /* 0x002fe40000011411 */
[----:B--2---:R-:W-:-:S03]  /*1f90*/  SHF.R.S32.HI R8, RZ, 0x1f, R16 ;  /* 0x0000001fff087819 */ /* 0x004fc60000011410 */
[----:B------:R1:W-:Y:S04]  /*1fa0*/  STL [R1+0x190], R7 ;  /* 0x0001900701007387 */ /* 0x0003e80000100800 */
[----:B------:R2:W-:Y:S04]  /*1fb0*/  STL [R1+0x18c], R8 ;  /* 0x00018c0801007387 */ /* 0x0005e80000100800 */
[----:B------:R-:W-:Y:S01]  /*1fc0*/  STL [R1+0x188], R14 ;  /* 0x0001880e01007387 */ /* 0x000fe20000100800 */
[----:B-1----:R-:W-:Y:S02]  /*1fd0*/  SHF.R.S32.HI R7, RZ, 0x1f, R13 ;  /* 0x0000001fff077819 */ /* 0x002fe4000001140d */
[----:B--2---:R-:W-:-:S03]  /*1fe0*/  IADD3 R8, R10, -0x10, RZ ;  /* 0xfffffff00a087810 */ /* 0x004fc60007ffe0ff */
[----:B------:R1:W-:Y:S01]  /*1ff0*/  STL [R1+0x184], R7 ;  /* 0x0001840701007387 */ /* 0x0003e20000100800 */
[----:B------:R-:W-:-:S03]  /*2000*/  @P4 IADD3 R8, R10, 0x10, RZ ;  /* 0x000000100a084810 */ /* 0x000fc60007ffe0ff */
[----:B------:R-:W-:Y:S04]  /*2010*/  STL [R1+0x180], R12 ;  /* 0x0001800c01007387 */ /* 0x000fe80000100800 */
[----:B------:R-:W-:Y:S01]  /*2020*/  STL [R1+0x17c], R11 ;  /* 0x00017c0b01007387 */ /* 0x000fe20000100800 */
[C---:B-1----:R-:W-:Y:S02]  /*2030*/  IMAD.IADD R7, R10.reuse, 0x1, R6 ;  /* 0x000000010a077824 */ /* 0x042fe400078e0206 */
[--C-:B------:R-:W-:Y:S02]  /*2040*/  IMAD.IADD R10, R10, 0x1, R5.reuse ;  /* 0x000000010a0a7824 */ /* 0x100fe400078e0205 */
[----:B------:R-:W-:Y:S01]  /*2050*/  IMAD.IADD R3, R7, 0x1, R5 ;  /* 0x0000000107037824 */ /* 0x000fe200078e0205 */
[----:B------:R1:W-:Y:S04]  /*2060*/  STL [R1+0xe0], R7 ;  /* 0x0000e00701007387 */ /* 0x0003e80000100800 */
[----:B------:R-:W-:Y:S04]  /*2070*/  STL [R1+0xf0], R10 ;  /* 0x0000f00a01007387 */ /* 0x000fe80000100800 */
[----:B------:R2:W-:Y:S04]  /*2080*/  STL [R1+0xd8], R8 ;  /* 0x0000d80801007387 */ /* 0x0005e80000100800 */
[----:B------:R3:W-:Y:S01]  /*2090*/  STL [R1+0xec], R3 ;  /* 0x0000ec0301007387 */ /* 0x0007e20000100800 */
[----:B-1----:R-:W-:-:S02]  /*20a0*/  IMAD.IADD R7, R6, 0x1, R8 ;  /* 0x0000000106077824 */ /* 0x002fc400078e0208 */
[--C-:B------:R-:W-:Y:S02]  /*20b0*/  IMAD R6, R9, 0x800, R239.reuse ;  /* 0x0000080009067824 */ /* 0x100fe400078e02ef */
[----:B--2---:R-:W-:Y:S02]  /*20c0*/  IMAD.IADD R8, R5, 0x1, R8 ;  /* 0x0000000105087824 */ /* 0x004fe400078e0208 */
[----:B---3--:R-:W-:-:S03]  /*20d0*/  IMAD R3, R4, 0x2, R239 ;  /* 0x0000000204037824 */ /* 0x008fc600078e02ef */
[----:B------:R-:W-:Y:S01]  /*20e0*/  STL [R1+0xe8], R8 ;  /* 0x0000e80801007387 */ /* 0x000fe20000100800 */
[----:B------:R-:W-:-:S03]  /*20f0*/  IMAD.IADD R4, R7, 0x1, R5 ;  /* 0x0000000107047824 */ /* 0x000fc600078e0205 */
[----:B------:R-:W-:Y:S04]  /*2100*/  STL [R1+0xdc], R7 ;  /* 0x0000dc0701007387 */ /* 0x000fe80000100800 */
[----:B------:R1:W-:Y:S04]  /*2110*/  STL [R1], R3 ;  /* 0x0000000301007387 */ /* 0x0003e80000100800 */
[----:B------:R2:W-:Y:S01]  /*2120*/  STL [R1+0xe4], R4 ;  /* 0x0000e40401007387 */ /* 0x0005e20000100800 */
[--C-:B-1----:R-:W-:Y:S02]  /*2130*/  IMAD.IADD R3, R2, 0x1, R6.reuse ;  /* 0x0000000102037824 */ /* 0x102fe400078e0206 */
[----:B------:R-:W-:-:S02]  /*2140*/  IMAD.IADD R2, R0, 0x1, R6 ;  /* 0x0000000100027824 */ /* 0x000fc400078e0206 */
[----:B------:R-:W-:Y:S01]  /*2150*/  IMAD.IADD R0, R0, 0x1, R3 ;  /* 0x0000000100007824 */ /* 0x000fe200078e0203 */
[----:B------:R2:W-:Y:S04]  /*2160*/  STL [R1+0xc], R3 ;  /* 0x00000c0301007387 */ /* 0x0005e80000100800 */
[----:B------:R2:W-:Y:S04]  /*2170*/  STL [R1+0x14], R2 ;  /* 0x0000140201007387 */ /* 0x0005e80000100800 */
[----:B------:R2:W-:Y:S02]  /*2180*/  STL [R1+0x10], R0 ;  /* 0x0000100001007387 */ /* 0x0005e40000100800 */
.L_x_632:
[----:B------:R-:W3:Y:S01]  /*2190*/  LDL R107, [R1+0xcc] ;  /* 0x0000cc00016b7983 */ /* 0x000ee20000100800 */
[----:B------:R-:W-:Y:S01]  /*21a0*/  ISETP.NE.U32.AND P0, PT, RZ, c[0x0][0x370], PT ;  /* 0x0000dc00ff007a0c */ /* 0x000fe20003f05070 */
[----:B------:R-:W-:Y:S01]  /*21b0*/  IMAD.MOV.U32 R13, RZ, RZ, 0x4 ;  /* 0x00000004ff0d7424 */ /* 0x000fe200078e00ff */
[----:B------:R-:W-:Y:S01]  /*21c0*/  ISETP.NE.U32.AND P2, PT, RZ, c[0x0][0x360], PT ;  /* 0x0000d800ff007a0c */ /* 0x000fe20003f45070 */
[----:B------:R-:W-:Y:S01]  /*21d0*/  IMAD.MOV.U32 R17, RZ, RZ, RZ ;  /* 0x000000ffff117224 */ /* 0x000fe200078e00ff */
[----:B------:R-:W-:Y:S01]  /*21e0*/  ISETP.NE.AND.EX P1, PT, RZ, c[0x0][0x374], PT, P0 ;  /* 0x0000dd00ff007a0c */ /* 0x000fe20003f25300 */
[----:B------:R-:W-:Y:S01]  /*21f0*/  IMAD.MOV.U32 R12, RZ, RZ, RZ ;  /* 0x000000ffff0c7224 */ /* 0x000fe200078e00ff */
[----:B------:R-:W-:-:S02]  /*2200*/  ISETP.NE.AND.EX P0, PT, RZ, c[0x0][0x364], PT, P2 ;  /* 0x0000d900ff007a0c */ /* 0x000fc40003f05320 */
[----:B------:R-:W-:-:S04]  /*2210*/  ISETP.NE.U32.AND P3, PT, RZ, c[0x0][0x348], PT ;  /* 0x0000d200ff007a0c */ /* 0x000fc80003f65070 */
[----:B------:R-:W-:-:S05]  /*2220*/  ISETP.NE.AND.EX P3, PT, RZ, c[0x0][0x34c], PT, P3 ;  /* 0x0000d300ff007a0c */ /* 0x000fca0003f65330 */
[----:B---3--:R-:W-:-:S04]  /*2230*/  @P1 IMAD.WIDE R6, R107, R13, c[0x0][0x370] ;  /* 0x0000dc006b061625 */ /* 0x008fc800078e020d */
[CC--:B--2---:R-:W-:Y:S01]  /*2240*/  @P0 IMAD.WIDE R4, R107.reuse, R13.reuse, c[0x0][0x360] ;  /* 0x0000d8006b040625 */ /* 0x0c4fe200078e020d */
[----:B------:R-:W2:Y:S03]  /*2250*/  @P1 LDG.E R17, [R6.64] ;  /* 0x0000000606111981 */ /* 0x000ea6000c1e1900 */
[----:B------:R-:W-:Y:S01]  /*2260*/  IMAD.WIDE R2, R107, R13, c[0x0][0x348] ;  /* 0x0000d2006b027625 */ /* 0x000fe200078e020d */
[----:B------:R-:W3:Y:S04]  /*2270*/  @P0 LDG.E R0, [R4.64] ;  /* 0x0000000604000981 */ /* 0x000ee8000c1e1900 */
[----:B------:R1:W5:Y:S01]  /*2280*/  @P3 LDG.E R12, [R2.64] ;  /* 0x00000006020c3981 */ /* 0x000362000c1e1900 */
[----:B------:R-:W-:Y:S03]  /*2290*/  YIELD ;  /* 0x0000000000007946 */ /* 0x000fe60003800000 */
[----:B--2---:R1:W-:Y:S04]  /*22a0*/  STL [R1+0x84], R17 ;  /* 0x0000841101007387 */ /* 0x0043e80000100800 */
[----:B---3--:R1:W-:Y:S01]  /*22b0*/  @P0 STL [R1+0x74], R0 ;  /* 0x0000740001000387 */ /* 0x0083e20000100800 */
[----:B------:R-:W-:Y:S05]  /*22c0*/  @P0 BRA `(.L_x_465) ;  /* 0x0000007000000947 */ /* 0x000fea0003800000 */
[----:B-1----:R-:W-:-:S05]  /*22d0*/  MOV R0, c[0x0][0x168] ;  /* 0x00005a0000007a02 */ /* 0x002fca0000000f00 */
[----:B------:R1:W-:Y:S01]  /*22e0*/  STL [R1+0x74], R0 ;  /* 0x0000740001007387 */ /* 0x0003e20000100800 */
[----:B------:R-:W-:Y:S05]  /*22f0*/  @!P3 BRA `(.L_x_465) ;  /* 0x000000400000b947 */ /* 0x000fea0003800000 */
[----:B-1----:R1:W2:Y:S04]  /*2300*/  LDG.E R0, [R2.64] ;  /* 0x0000000602007981 */ /* 0x0022a8000c1e1900 */
[----:B-1----:R-:W2:Y:S02]  /*2310*/  LDG.E R2, [R2.64+0x4] ;  /* 0x0000040602027981 */ /* 0x002ea4000c1e1900 */
[----:B--2---:R-:W-:-:S05]  /*2320*/  IADD3 R0, -R0, R2, RZ ;  /* 0x0000000200007210 */ /* 0x004fca0007ffe1ff */
[----:B------:R1:W-:Y:S02]  /*2330*/  STL [R1+0x74], R0 ;  /* 0x0000740001007387 */ /* 0x0003e40000100800 */
.L_x_465:
[----:B------:R-:W-:-:S04]  /*2340*/  ISETP.NE.U32.AND P0, PT, RZ, c[0x0][0x368], PT ;  /* 0x0000da00ff007a0c */ /* 0x000fc80003f05070 */
[----:B------:R-:W-:-:S13]  /*2350*/  ISETP.NE.AND.EX P0, PT, RZ, c[0x0][0x36c], PT, P0 ;  /* 0x0000db00ff007a0c */ /* 0x000fda0003f05300 */
[----:B------:R-:W-:Y:S05]  /*2360*/  @!P0 BRA `(.L_x_466) ;  /* 0x0000003000008947 */ /* 0x000fea0003800000 */
[----:B-1----:R-:W-:-:S05]  /*2370*/  IMAD.WIDE R2, R107, R13, c[0x0][0x368] ;  /* 0x0000da006b027625 */ /* 0x002fca00078e020d */
[----:B------:R1:W5:Y:S01]  /*2380*/  LDG.E R0, [R2.64] ;  /* 0x0000000602007981 */ /* 0x000362000c1e1900 */
[----:B------:R-:W-:Y:S05]  /*2390*/  BRA `(.L_x_467) ;  /* 0x0000008000007947 */ /* 0x000fea0003800000 */
.L_x_466:
[----:B------:R-:W-:Y:S01]  /*23a0*/  ISETP.NE.U32.AND P0, PT, RZ, c[0x0][0x350], PT ;  /* 0x0000d400ff007a0c */ /* 0x000fe20003f05070 */
[----:B-1----:R-:W-:-:S03]  /*23b0*/  IMAD.U32 R0, RZ, RZ, UR5 ;  /* 0x00000005ff007e24 */ /* 0x002fc6000f8e00ff */
[----:B------:R-:W-:-:S13]  /*23c0*/  ISETP.NE.AND.EX P0, PT, RZ, c[0x0][0x354], PT, P0 ;  /* 0x0000d500ff007a0c */ /* 0x000fda0003f05300 */
[----:B------:R-:W-:Y:S05]  /*23d0*/  @!P0 BRA `(.L_x_467) ;  /* 0x0000004000008947 */ /* 0x000fea0003800000 */
[----:B------:R-:W-:-:S05]  /*23e0*/  IMAD.WIDE R2, R107, R13, c[0x0][0x350] ;  /* 0x0000d4006b027625 */ /* 0x000fca00078e020d */
[----:B------:R-:W2:Y:S04]  /*23f0*/  LDG.E R4, [R2.64] ;  /* 0x0000000602047981 */ /* 0x000ea8000c1e1900 */
[----:B------:R-:W2:Y:S02]  /*2400*/  LDG.E R0, [R2.64+0x4] ;  /* 0x0000040602007981 */ /* 0x000ea4000c1e1900 */
[----:B--2---:R-:W-:Y:S02]  /*2410*/  IADD3 R0, -R4, R0, RZ ;  /* 0x0000000004007210 */ /* 0x004fe40007ffe1ff */
.L_x_467:
[----:B-1----:R-:W2:Y:S04]  /*2420*/  LDL R3, [R1+0x74] ;  /* 0x0000740001037983 */ /* 0x002ea80000100800 */
[----:B------:R-:W3:Y:S04]  /*2430*/  LDL.LU R2, [R1+0xc4] ;  /* 0x0000c40001027983 */ /* 0x000ee80000300800 */
[----:B------:R-:W4:Y:S01]  /*2440*/  LDL.LU R106, [R1+0x18] ;  /* 0x00001800016a7983 */ /* 0x000f220000300800 */
[----:B------:R-:W-:-:S02]  /*2450*/  IMAD.MOV.U32 R6, RZ, RZ, c[0x0][0x32c] ;  /* 0x0000cb00ff067624 */ /* 0x000fc400078e00ff */
[----:B-----5:R-:W-:-:S03]  /*2460*/  IMAD.IADD R111, R0, 0x1, -R17 ;  /* 0x00000001006f7824 */ /* 0x020fc600078e0a11 */
[----:B------:R-:W-:Y:S01]  /*2470*/  ISETP.GE.AND P1, PT, R6, 0x1, PT ;  /* 0x000000010600780c */ /* 0x000fe20003f26270 */
[----:B--2---:R-:W-:Y:S02]  /*2480*/  IMAD.MOV.U32 R19, RZ, RZ, R3 ;  /* 0x000000ffff137224 */ /* 0x004fe400078e0003 */
[----:B------:R-:W-:Y:S02]  /*2490*/  IMAD.MOV.U32 R3, RZ, RZ, c[0x0][0x2c4] ;  /* 0x0000b100ff037624 */ /* 0x000fe400078e00ff */
[----:B---3--:R-:W-:-:S03]  /*24a0*/  IMAD.SHL.U32 R14, R2, 0x80, RZ ;  /* 0x00000080020e7824 */ /* 0x008fc600078e00ff */
[----:B------:R-:W-:Y:S02]  /*24b0*/  ISETP.NE.AND P4, PT, R3, 0x1, PT ;  /* 0x000000010300780c */ /* 0x000fe40003f85270 */
[----:B----4-:R-:W-:Y:S01]  /*24c0*/  LOP3.LUT R106, R106, 0xfffffeff, RZ, 0xc0, !PT ;  /* 0xfffffeff6a6a7812 */ /* 0x010fe200078ec0ff */
[----:B------:R1:W-:Y:S01]  /*24d0*/  STL [R1+0xb0], R14 ;  /* 0x0000b00e01007387 */ /* 0x0003e20000100800 */
[----:B------:R-:W-:-:S03]  /*24e0*/  IADD3 R2, R14, 0x7f, RZ ;  /* 0x0000007f0e027810 */ /* 0x000fc60007ffe0ff */
[----:B------:R1:W-:Y:S02]  /*24f0*/  STL [R1+0x78], R111 ;  /* 0x0000786f01007387 */ /* 0x0003e40000100800 */
[----:B------:R-:W-:-:S04]  /*2500*/  IMAD.MOV.U32 R0, RZ, RZ, R2 ;  /* 0x000000ffff007224 */ /* 0x000fc800078e0002 */
[----:B------:R-:W-:Y:S01]  /*2510*/  @P4 LOP3.LUT R106, R106, 0x100, RZ, 0xfc, !PT ;  /* 0x000001006a6a4812 */ /* 0x000fe200078efcff */
[----:B------:R-:W-:Y:S01]  /*2520*/  @P4 IMAD.HI.U32 R3, R2, c[0x0][0x2c8], RZ ;  /* 0x0000b20002034a27 */ /* 0x000fe200078e00ff */
[----:B------:R-:W-:Y:S02]  /*2530*/  IADD3 R2, R111, 0x1, -R19 ;  /* 0x000000016f027810 */ /* 0x000fe40007ffe813 */
[----:B------:R-:W-:Y:S02]  /*2540*/  LOP3.LUT R106, R106, 0xfffffdff, RZ, 0xc0, !PT ;  /* 0xfffffdff6a6a7812 */ /* 0x000fe400078ec0ff */
[----:B------:R-:W-:Y:S02]  /*2550*/  @P4 SHF.R.U32.HI R0, RZ, c[0x0][0x2cc], R3 ;  /* 0x0000b300ff004a19 */ /* 0x000fe40000011603 */
[----:B------:R-:W-:-:S03]  /*2560*/  @P1 LOP3.LUT R106, R106, 0x200, RZ, 0xfc, !PT ;  /* 0x000002006a6a1812 */ /* 0x000fc600078efcff */
[----:B------:R-:W-:Y:S02]  /*2570*/  IMAD.IADD R0, R2, 0x1, R0 ;  /* 0x0000000102007824 */ /* 0x000fe400078e0200 */
[----:B------:R1:W-:Y:S03]  /*2580*/  STL [R1+0x18], R106 ;  /* 0x0000186a01007387 */ /* 0x0003e60000100800 */
[----:B------:R-:W-:Y:S01]  /*2590*/  IADD3 R3, R0, c[0x0][0x328], RZ ;  /* 0x0000ca0000037a10 */ /* 0x000fe20007ffe0ff */
[----:B------:R-:W-:Y:S05]  /*25a0*/  @!P1 BRA `(.L_x_468) ;  /* 0x0000010000009947 */ /* 0x000fea0003800000 */
[C---:B------:R-:W-:Y:S01]  /*25b0*/  ISETP.GT.AND P0, PT, R0.reuse, RZ, PT ;  /* 0x000000ff0000720c */ /* 0x040fe20003f04270 */
[----:B------:R-:W-:Y:S01]  /*25c0*/  BSSY B0, `(.L_x_469) ;  /* 0x000000c000007945 */ /* 0x000fe20003800000 */
[----:B------:R-:W-:-:S11]  /*25d0*/  IADD3 R2, R0, -0x1, RZ ;  /* 0xffffffff00027810 */ /* 0x000fd60007ffe0ff */
[----:B------:R-:W-:Y:S05]  /*25e0*/  @P0 BRA `(.L_x_470) ;  /* 0x0000006000000947 */ /* 0x000fea0003800000 */
[----:B------:R-:W-:Y:S01]  /*25f0*/  ISETP.NE.AND P0, PT, R6, 0x1, PT ;  /* 0x000000010600780c */ /* 0x000fe20003f05270 */
[----:B------:R-:W-:-:S12]  /*2600*/  IMAD.MOV R0, RZ, RZ, -R0 ;  /* 0x000000ffff007224 */ /* 0x000fd800078e0a00 */
[----:B------:R-:W-:-:S05]  /*2610*/  @P0 IMAD.HI.U32 R2, R0, c[0x0][0x330], RZ ;  /* 0x0000cc0000020a27 */ /* 0x000fca00078e00ff */
[----:B------:R-:W-:-:S04]  /*2620*/  @P0 SHF.R.U32.HI R0, RZ, c[0x0][0x334], R2 ;  /* 0x0000cd00ff000a19 */ /* 0x000fc80000011602 */
[----:B------:R-:W-:Y:S01]  /*2630*/  LOP3.LUT R2, RZ, R0, RZ, 0x33, !PT ;  /* 0x00000000ff027212 */ /* 0x000fe200078e33ff */
[----:B------:R-:W-:Y:S05]  /*2640*/  BRA `(.L_x_471) ;  /* 0x0000003000007947 */ /* 0x000fea0003800000 */
.L_x_470:
[----:B------:R-:W-:-:S13]  /*2650*/  ISETP.NE.AND P0, PT, R6, 0x1, PT ;  /* 0x000000010600780c */ /* 0x000fda0003f05270 */
[----:B------:R-:W-:-:S05]  /*2660*/  @P0 IMAD.HI.U32 R0, R2, c[0x0][0x330], RZ ;  /* 0x0000cc0002000a27 */ /* 0x000fca00078e00ff */
[----:B------:R-:W-:Y:S02]  /*2670*/  @P0 SHF.R.U32.HI R2, RZ, c[0x0][0x334], R0 ;  /* 0x0000cd00ff020a19 */ /* 0x000fe40000011600 */
.L_x_471:
[----:B------:R-:W-:Y:S05]  /*2680*/  BSYNC B0 ;  /* 0x0000000000007941 */ /* 0x000fea0003800000 */
.L_x_469:
[----:B------:R-:W-:-:S05]  /*2690*/  IMAD R2, R2, R6, c[0x0][0x32c] ;  /* 0x0000cb0002027624 */ /* 0x000fca00078e0206 */
[----:B------:R-:W-:-:S03]  /*26a0*/  IMNMX R3, R3, R2, PT ;  /* 0x0000000203037217 */ /* 0x000fc60003800200 */
.L_x_468:
[----:B------:R-:W-:Y:S01]  /*26b0*/  IMAD.IADD R7, R111, 0x1, -R19 ;  /* 0x000000016f077824 */ /* 0x000fe200078e0a13 */
[----:B------:R-:W-:Y:S01]  /*26c0*/  IADD3 R3, R3, 0x2f, RZ ;  /* 0x0000002f03037810 */ /* 0x000fe20007ffe0ff */
[----:B------:R-:W-:Y:S01]  /*26d0*/  @P4 IMAD.HI.U32 R4, R14, c[0x0][0x2c8], RZ ;  /* 0x0000b2000e044a27 */ /* 0x000fe200078e00ff */
[----:B------:R-:W-:Y:S02]  /*26e0*/  IADD3 R2, R111, 0x2f, RZ ;  /* 0x0000002f6f027810 */ /* 0x000fe40007ffe0ff */
[----:B------:R2:W-:Y:S01]  /*26f0*/  STL [R1+0x24], R7 ;  /* 0x0000240701007387 */ /* 0x0005e20000100800 */
[----:B------:R-:W-:-:S04]  /*2700*/  IMAD.HI R5, R3, 0x2aaaaaab, RZ ;  /* 0x2aaaaaab03057827 */ /* 0x000fc800078e02ff */
[----:B------:R-:W-:-:S04]  /*2710*/  IMAD.HI R2, R2, 0x2aaaaaab, RZ ;  /* 0x2aaaaaab02027827 */ /* 0x000fc800078e02ff */
[----:B------:R-:W-:Y:S01]  /*2720*/  IMAD.MOV.U32 R0, RZ, RZ, R14 ;  /* 0x000000ffff007224 */ /* 0x000fe200078e000e */
[----:B------:R-:W-:Y:S02]  /*2730*/  @P4 SHF.R.U32.HI R0, RZ, c[0x0][0x2cc], R4 ;  /* 0x0000b300ff004a19 */ /* 0x000fe40000011604 */
[----:B------:R-:W-:Y:S02]  /*2740*/  SHF.R.U32.HI R4, RZ, 0x1f, R5 ;  /* 0x0000001fff047819 */ /* 0x000fe40000011605 */
[----:B------:R-:W-:Y:S01]  /*2750*/  SHF.R.U32.HI R3, RZ, 0x1f, R2 ;  /* 0x0000001fff037819 */ /* 0x000fe20000011602 */
[----:B------:R-:W-:Y:S01]  /*2760*/  IMAD.IADD R0, R7, 0x1, R0 ;  /* 0x0000000107007824 */ /* 0x000fe200078e0200 */
[----:B------:R-:W-:Y:S02]  /*2770*/  LEA.HI.SX32 R4, R5, R4, 0x1d ;  /* 0x0000000405047211 */ /* 0x000fe400078feaff */
[----:B------:R-:W-:Y:S02]  /*2780*/  LEA.HI.SX32 R3, R2, R3, 0x1d ;  /* 0x0000000302037211 */ /* 0x000fe400078feaff */
[----:B------:R-:W-:-:S02]  /*2790*/  IADD3 R2, R0, -c[0x0][0x324], RZ ;  /* 0x8000c90000027a10 */ /* 0x000fc40007ffe0ff */
[----:B------:R-:W-:Y:S01]  /*27a0*/  IMNMX R11, R3, R4, PT ;  /* 0x00000004030b7217 */ /* 0x000fe20003800200 */
[----:B------:R-:W-:Y:S05]  /*27b0*/  @!P1 BRA `(.L_x_472) ;  /* 0x000000f000009947 */ /* 0x000fea0003800000 */
[----:B------:R-:W-:Y:S01]  /*27c0*/  ISETP.GT.AND P0, PT, R0, -0x1, PT ;  /* 0xffffffff0000780c */ /* 0x000fe20003f04270 */
[----:B------:R-:W-:-:S12]  /*27d0*/  BSSY B0, `(.L_x_473) ;  /* 0x000000b000007945 */ /* 0x000fd80003800000 */
[----:B------:R-:W-:Y:S05]  /*27e0*/  @P0 BRA `(.L_x_474) ;  /* 0x0000006000000947 */ /* 0x000fea0003800000 */
[----:B------:R-:W-:Y:S02]  /*27f0*/  ISETP.NE.AND P0, PT, R6, 0x1, PT ;  /* 0x000000010600780c */ /* 0x000fe40003f05270 */
[----:B------:R-:W-:-:S11]  /*2800*/  LOP3.LUT R0, RZ, R0, RZ, 0x33, !PT ;  /* 0x00000000ff007212 */ /* 0x000fd600078e33ff */
[----:B------:R-:W-:-:S05]  /*2810*/  @P0 IMAD.HI.U32 R3, R0, c[0x0][0x330], RZ ;  /* 0x0000cc0000030a27 */ /* 0x000fca00078e00ff */
[----:B------:R-:W-:-:S04]  /*2820*/  @P0 SHF.R.U32.HI R0, RZ, c[0x0][0x334], R3 ;  /* 0x0000cd00ff000a19 */ /* 0x000fc80000011603 */
[----:B------:R-:W-:Y:S01]  /*2830*/  LOP3.LUT R0, RZ, R0, RZ, 0x33, !PT ;  /* 0x00000000ff007212 */ /* 0x000fe200078e33ff */
[----:B------:R-:W-:Y:S05]  /*2840*/  BRA `(.L_x_475) ;  /* 0x0000003000007947 */ /* 0x000fea0003800000 */
.L_x_474:
[----:B------:R-:W-:-:S13]  /*2850*/  ISETP.NE.AND P0, PT, R6, 0x1, PT ;  /* 0x000000010600780c */ /* 0x000fda0003f05270 */
[----:B------:R-:W-:-:S05]  /*2860*/  @P0 IMAD.HI.U32 R3, R0, c[0x0][0x330], RZ ;  /* 0x0000cc0000030a27 */ /* 0x000fca00078e00ff */
[----:B------:R-:W-:Y:S02]  /*2870*/  @P0 SHF.R.U32.HI R0, RZ, c[0x0][0x334], R3 ;  /* 0x0000cd00ff000a19 */ /* 0x000fe40000011603 */
.L_x_475:
[----:B------:R-:W-:Y:S05]  /*2880*/  BSYNC B0 ;  /* 0x0000000000007941 */ /* 0x000fea0003800000 */
.L_x_473:
[----:B------:R-:W-:-:S05]  /*2890*/  IMAD R0, R0, c[0x0][0x32c], RZ ;  /* 0x0000cb0000007a24 */ /* 0x000fca00078e02ff */
[----:B------:R-:W-:-:S04]  /*28a0*/  IMNMX R2, R2, R0, !PT ;  /* 0x0000000002027217 */ /* 0x000fc80007800200 */
.L_x_472:
[----:B------:R-:W3:Y:S01]  /*28b0*/  LDL R16, [R1+0xc8] ;  /* 0x0000c80001107983 */ /* 0x000ee20000100800 */
[----:B------:R-:W-:Y:S01]  /*28c0*/  IMAD.HI R2, R2, 0x2aaaaaab, RZ ;  /* 0x2aaaaaab02027827 */ /* 0x000fe200078e02ff */
[----:B------:R-:W-:Y:S04]  /*28d0*/  BSSY B0, `(.L_x_476) ;  /* 0x000002e000007945 */ /* 0x000fe80003800000 */
[----:B------:R-:W-:-:S04]  /*28e0*/  SHF.R.U32.HI R0, RZ, 0x1f, R2 ;  /* 0x0000001fff007819 */ /* 0x000fc80000011602 */
[----:B------:R-:W-:-:S04]  /*28f0*/  LEA.HI.SX32 R2, R2, R0, 0x1d ;  /* 0x0000000002027211 */ /* 0x000fc800078feaff */
[----:B------:R-:W-:Y:S01]  /*2900*/  IMNMX R6, RZ, R2, !PT ;  /* 0x00000002ff067217 */ /* 0x000fe20007800200 */
[----:B------:R-:W-:-:S03]  /*2910*/  IMAD.MOV.U32 R2, RZ, RZ, RZ ;  /* 0x000000ffff027224 */ /* 0x000fc600078e00ff */
[----:B------:R-:W-:Y:S02]  /*2920*/  ISETP.GT.AND P0, PT, R11, R6, PT ;  /* 0x000000060b00720c */ /* 0x000fe40003f04270 */
[C---:B---3--:R-:W-:Y:S02]  /*2930*/  LOP3.LUT R0, R16.reuse, 0xff000000, RZ, 0xc0, !PT ;  /* 0xff00000010007812 */ /* 0x048fe400078ec0ff */
        /* <DEDUP_REMOVED lines=8> */
[----:B------:R-:W-:-:S04]  /*29c0*/  ISETP.NE.AND P0, PT, R5, RZ, PT ;  /* 0x000000ff0500720c */ /* 0x000fc80003f05270 */
[----:B------:R-:W-:-:S04]  /*29d0*/  SEL R0, R5, c[0x0][0x338], P0 ;  /* 0x0000ce0005007a07 */ /* 0x000fc80000000000 */
[----:B------:R-:W-:Y:S02]  /*29e0*/  IABS R3, R0 ;  /* 0x0000000000037213 */ /* 0x000fe40000000000 */
[----:B--2---:R-:W-:Y:S02]  /*29f0*/  IADD3 R7, R0, -0x1, R11 ;  /* 0xffffffff00077810 */ /* 0x004fe40007ffe00b */
[----:B------:R-:W2:Y:S03]  /*2a00*/  I2F.RP R2, R3 ;  /* 0x0000000300027306 */ /* 0x000ea60000209400 */
[----:B------:R-:W-:-:S05]  /*2a10*/  IMAD.IADD R7, R7, 0x1, -R6 ;  /* 0x0000000107077824 */ /* 0x000fca00078e0a06 */
[----:B------:R-:W-:Y:S01]  /*2a20*/  IABS R10, R7 ;  /* 0x00000007000a7213 */ /* 0x000fe20000000000 */
[----:B--2---:R-:W2:Y:S02]  /*2a30*/  MUFU.RCP R2, R2 ;  /* 0x0000000200027308 */ /* 0x004ea40000001000 */
[----:B--2---:R-:W-:-:S06]  /*2a40*/  IADD3 R2, R2, 0xffffffe, RZ ;  /* 0x0ffffffe02027810 */ /* 0x004fcc0007ffe0ff */
[----:B---3--:R-:W2:Y:S02]  /*2a50*/  F2I.FTZ.U32.TRUNC.NTZ R5, R2 ;  /* 0x0000000200057305 */ /* 0x008ea4000021f000 */
[----:B--2---:R-:W-:-:S04]  /*2a60*/  IMAD.MOV R2, RZ, RZ, -R5 ;  /* 0x000000ffff027224 */ /* 0x004fc800078e0a05 */
        /* <DEDUP_REMOVED lines=20> */
.L_x_477:
[----:B------:R-:W-:Y:S05]  /*2bb0*/  BSYNC B0 ;  /* 0x0000000000007941 */ /* 0x000fea0003800000 */
.L_x_476:
[----:B------:R-:W-:Y:S01]  /*2bc0*/  IMAD R3, R15, R2, R6 ;  /* 0x000000020f037224 */ /* 0x000fe200078e0206 */
[----:B------:R-:W-:Y:S01]  /*2bd0*/  PRMT R0, RZ, 0x7610, R0 ;  /* 0x00007610ff007816 */ /* 0x000fe20000000000 */
[----:B---3--:R-:W-:Y:S01]  /*2be0*/  IMAD.MOV.U32 R15, RZ, RZ, RZ ;  /* 0x000000ffff0f7224 */ /* 0x008fe200078e00ff */
[----:B------:R-:W-:Y:S01]  /*2bf0*/  MOV R18, RZ ;  /* 0x000000ff00127202 */ /* 0x000fe20000000f00 */
        /* <DEDUP_REMOVED lines=10> */
[----:B------:R3:W-:Y:S01]  /*2ca0*/  STL [R1+0x20], R110 ;  /* 0x0000206e01007387 */ /* 0x0007e20000100800 */
        /* <DEDUP_REMOVED lines=59> */
[----:B---3--:R-:W-:-:S04]  /*3060*/  ISETP.NE.U32.AND P0, PT, RZ, c[0x0][0x340], PT ;  /* 0x0000d000ff007a0c */ /* 0x008fc80003f05070 */
[----:B------:R-:W-:-:S13]  /*3070*/  ISETP.NE.AND.EX P0, PT, RZ, c[0x0][0x344], PT, P0 ;  /* 0x0000d100ff007a0c */ /* 0x000fda0003f05300 */
[----:B------:R-:W-:-:S05]  /*3080*/  @P0 IMAD.WIDE R2, R107, R13, c[0x0][0x340] ;  /* 0x0000d0006b020625 */ /* 0x000fca00078e020d */
[----:B------:R3:W5:Y:S01]  /*3090*/  @P0 LDG.E R0, [R2.64] ;  /* 0x0000000602000981 */ /* 0x000762000c1e1900 */
[----:B------:R-:W-:Y:S01]  /*30a0*/  WARPSYNC 0xffffffff ;  /* 0xffffffff00007948 */ /* 0x000fe20003800000 */
[----:B--2---:R-:W-:Y:S02]  /*30b0*/  SEL R7, R107, RZ, !P3 ;  /* 0x000000ff6b077207 */ /* 0x004fe40005800000 */
[----:B---3--:R-:W-:-:S04]  /*30c0*/  SHF.R.S32.HI R2, RZ, 0x1f, R107 ;  /* 0x0000001fff027819 */ /* 0x008fc8000001146b */
[----:B------:R-:W-:Y:S01]  /*30d0*/  SEL R5, R2, RZ, !P3 ;  /* 0x000000ff02057207 */ /* 0x000fe20005800000 */
[----:B------:R-:W-:-:S03]  /*30e0*/  @!P0 IMAD.MOV.U32 R0, RZ, RZ, R107 ;  /* 0x000000ffff008224 */ /* 0x000fc600078e006b */
[----:B------:R-:W2:Y:S01]  /*30f0*/  LDL R107, [R1+0x178] ;  /* 0x00017800016b7983 */ /* 0x000ea20000100800 */
[----:B------:R-:W-:Y:S01]  /*3100*/  IMAD.MOV.U32 R23, RZ, RZ, 0x30 ;  /* 0x00000030ff177424 */ /* 0x000fe200078e00ff */
[----:B-----5:R-:W-:Y:S01]  /*3110*/  SHF.R.S32.HI R3, RZ, 0x1f, R0 ;  /* 0x0000001fff037819 */ /* 0x020fe20000011400 */
[----:B------:R-:W-:Y:S01]  /*3120*/  IMAD.MOV.U32 R2, RZ, RZ, c[0x0][0x2b8] ;  /* 0x0000ae00ff027624 */ /* 0x000fe200078e00ff */
[----:B-1----:R-:W-:Y:S01]  /*3130*/  LOP3.LUT R106, R106, 0xffffff7f, RZ, 0xc0, !PT ;  /* 0xffffff7f6a6a7812 */ /* 0x002fe200078ec0ff */
[----:B------:R-:W-:Y:S02]  /*3140*/  IMAD R57, R110, R23, -0x30 ;  /* 0xffffffd06e397424 */ /* 0x000fe400078e0217 */
[----:B------:R-:W-:Y:S01]  /*3150*/  IMAD.WIDE.U32 R8, R0, c[0x0][0x2b0], RZ ;  /* 0x0000ac0000087a25 */ /* 0x000fe200078e00ff */
[----:B------:R-:W-:-:S03]  /*3160*/  ISETP.NE.AND P1, PT, R2, 0x1, PT ;  /* 0x000000010200780c */ /* 0x000fc60003f25270 */
[----:B------:R-:W-:Y:S01]  /*3170*/  IMAD.MOV.U32 R27, RZ, RZ, RZ ;  /* 0x000000ffff1b7224 */ /* 0x000fe200078e00ff */
[----:B------:R-:W-:Y:S09]  /*3180*/  STL.64 [R1+0x98], R8 ;  /* 0x0000980801007387 */ /* 0x000ff20000100a00 */
[----:B------:R-:W-:-:S02]  /*3190*/  @P1 LOP3.LUT R106, R106, 0x80, RZ, 0xfc, !PT ;  /* 0x000000806a6a1812 */ /* 0x000fc400078efcff */
[----:B------:R-:W-:Y:S01]  /*31a0*/  LOP3.LUT R22, R16, 0xffff, RZ, 0xc0, !PT ;  /* 0x0000ffff10167812 */ /* 0x000fe200078ec0ff */
[----:B------:R-:W-:Y:S01]  /*31b0*/  IMAD R5, R5, c[0x0][0x1c0], RZ ;  /* 0x0000700005057a24 */ /* 0x000fe200078e02ff */
[----:B------:R-:W-:Y:S01]  /*31c0*/  BAR.SYNC.DEFER_BLOCKING 0x0 ;  /* 0x0000000000007b1d */ /* 0x000fe20000010000 */
[----:B--2---:R-:W-:-:S04]  /*31d0*/  IMAD.IADD R2, R107, 0x1, R57 ;  /* 0x000000016b027824 */ /* 0x004fc800078e0239 */
[C---:B------:R-:W-:Y:S01]  /*31e0*/  IMAD.IADD R21, R2.reuse, 0x1, R17 ;  /* 0x0000000102157824 */ /* 0x040fe200078e0211 */
[----:B------:R-:W-:Y:S01]  /*31f0*/  ISETP.GE.AND P0, PT, R2, R111, PT ;  /* 0x0000006f0200720c */ /* 0x000fe20003f06270 */
[----:B------:R-:W-:Y:S02]  /*3200*/  IMAD R2, R3, c[0x0][0x2b0], RZ ;  /* 0x0000ac0003027a24 */ /* 0x000fe400078e02ff */
[----:B------:R-:W-:Y:S01]  /*3210*/  @P1 IMAD.HI.U32 R3, R21, c[0x0][0x2bc], RZ ;  /* 0x0000af0015031a27 */ /* 0x000fe200078e00ff */
[----:B------:R-:W-:-:S03]  /*3220*/  ISETP.GT.OR P0, PT, R107, 0x2f, P0 ;  /* 0x0000002f6b00780c */ /* 0x000fc60000704670 */
[----:B------:R-:W-:Y:S02]  /*3230*/  IMAD R2, R0, c[0x0][0x2b4], R2 ;  /* 0x0000ad0000027a24 */ /* 0x000fe400078e0202 */
[----:B------:R-:W-:Y:S01]  /*3240*/  IMAD.MOV.U32 R20, RZ, RZ, R21 ;  /* 0x000000ffff147224 */ /* 0x000fe200078e0015 */
[----:B------:R-:W-:Y:S01]  /*3250*/  @P1 SHF.R.U32.HI R20, RZ, c[0x0][0x2c0], R3 ;  /* 0x0000b000ff141a19 */ /* 0x000fe20000011603 */
[----:B------:R-:W-:-:S05]  /*3260*/  IMAD.IADD R4, R9, 0x1, R2 ;  /* 0x0000000109047824 */ /* 0x000fca00078e0202 */
[----:B------:R1:W-:Y:S01]  /*3270*/  STL [R1+0xac], R4 ;  /* 0x0000ac0401007387 */ /* 0x0003e20000100800 */
[----:B------:R-:W-:-:S03]  /*3280*/  @!P0 IADD3 R0, P1, R20, R8, RZ ;  /* 0x0000000814008210 */ /* 0x000fc60007f3e0ff */
[----:B------:R-:W2:Y:S01]  /*3290*/  LDL R49, [R1+0x68] ;  /* 0x0000680001317983 */ /* 0x000ea20000100800 */
[----:B------:R-:W-:Y:S02]  /*32a0*/  @!P0 LEA.HI.X.SX32 R3, R20, R4, 0x1, P1 ;  /* 0x0000000414038211 */ /* 0x000fe400008f0eff */
[C---:B------:R-:W-:Y:S01]  /*32b0*/  @!P0 LEA R2, P1, R0.reuse, c[0x0][0x2a0], 0x2 ;  /* 0x0000a80000028a11 */ /* 0x040fe200078210ff */
[----:B------:R-:W3:Y:S03]  /*32c0*/  LDL R25, [R1+0x40] ;  /* 0x0000400001197983 */ /* 0x000ee60000100800 */
[----:B------:R-:W-:Y:S01]  /*32d0*/  @!P0 LEA.HI.X R3, R0, c[0x0][0x2a4], R3, 0x2, P1 ;  /* 0x0000a90000038a11 */ /* 0x000fe200008f1403 */
[----:B------:R-:W4:Y:S04]  /*32e0*/  LDL R50, [R1+0x208] ;  /* 0x0002080001327983 */ /* 0x000f280000100800 */
[----:B------:R-:W4:Y:S04]  /*32f0*/  LDL R35, [R1+0x64] ;  /* 0x0000640001237983 */ /* 0x000f280000100800 */
[----:B------:R-:W4:Y:S04]  /*3300*/  LDL R26, [R1+0x20c] ;  /* 0x00020c00011a7983 */ /* 0x000f280000100800 */
[----:B------:R-:W4:Y:S04]  /*3310*/  LDL R33, [R1+0x6c] ;  /* 0x00006c0001217983 */ /* 0x000f280000100800 */
[----:B------:R-:W4:Y:S04]  /*3320*/  LDL R48, [R1+0x204] ;  /* 0x0002040001307983 */ /* 0x000f280000100800 */
[----:B------:R-:W4:Y:S04]  /*3330*/  LDL R34, [R1+0x200] ;  /* 0x0002000001227983 */ /* 0x000f280000100800 */
[----:B------:R-:W4:Y:S04]  /*3340*/  LDL R32, [R1+0x1c] ;  /* 0x00001c0001207983 */ /* 0x000f280000100800 */
[----:B------:R1:W4:Y:S01]  /*3350*/  @!P0 LDG.E R27, [R2.64] ;  /* 0x00000006021b8981 */ /* 0x000322000c1e1900 */
[----:B------:R-:W-:-:S05]  /*3360*/  SHF.R.S32.HI R0, RZ, 0x1f, R12 ;  /* 0x0000001fff007819 */ /* 0x000fca000001140c */
[----:B------:R-:W-:-:S04]  /*3370*/  IMAD R0, R0, c[0x0][0x178], RZ ;  /* 0x00005e0000007a24 */ /* 0x000fc800078e02ff */
[----:B------:R-:W-:Y:S02]  /*3380*/  IMAD R0, R12, c[0x0][0x17c], R0 ;  /* 0x00005f000c007a24 */ /* 0x000fe400078e0200 */
[----:B-1----:R-:W-:-:S04]  /*3390*/  IMAD.IADD R4, R107, 0x1, R14 ;  /* 0x000000016b047824 */ /* 0x002fc800078e020e */
[----:B------:R-:W-:-:S04]  /*33a0*/  @P4 IMAD.HI.U32 R6, R4, c[0x0][0x2c8], RZ ;  /* 0x0000b20004064a27 */ /* 0x000fc800078e00ff */
[----:B------:R-:W-:-:S04]  /*33b0*/  IMAD.WIDE.U32 R2, R12, c[0x0][0x178], RZ ;  /* 0x00005e000c027a25 */ /* 0x000fc800078e00ff */
[----:B------:R-:W-:-:S04]  /*33c0*/  IMAD.IADD R3, R3, 0x1, R0 ;  /* 0x0000000103037824 */ /* 0x000fc800078e0200 */
[----:B------:R-:W-:-:S04]  /*33d0*/  IMAD.WIDE.U32 R2, R22, c[0x0][0x1b8], R2 ;  /* 0x00006e0016027a25 */ /* 0x000fc800078e0002 */
[----:B------:R-:W-:Y:S01]  /*33e0*/  IMAD.MOV.U32 R0, RZ, RZ, R4 ;  /* 0x000000ffff007224 */ /* 0x000fe200078e0004 */
[----:B------:R-:W-:Y:S01]  /*33f0*/  @P4 SHF.R.U32.HI R0, RZ, c[0x0][0x2cc], R6 ;  /* 0x0000b300ff004a19 */ /* 0x000fe20000011606 */
[----:B------:R-:W-:Y:S01]  /*3400*/  IMAD R3, R22, c[0x0][0x1bc], R3 ;  /* 0x00006f0016037a24 */ /* 0x000fe200078e0203 */
[----:B------:R-:W1:Y:S01]  /*3410*/  S2R R8, SR_TID.X ;  /* 0x0000000000087919 */ /* 0x000e620000002100 */
[C---:B------:R-:W-:Y:S02]  /*3420*/  IMAD R6, R7.reuse, c[0x0][0x1c4], R5 ;  /* 0x0000710007067a24 */ /* 0x040fe400078e0205 */
[----:B------:R-:W-:Y:S01]  /*3430*/  IMAD.WIDE.U32 R2, R7, c[0x0][0x1c0], R2 ;  /* 0x0000700007027a25 */ /* 0x000fe200078e0002 */
[----:B------:R-:W-:-:S03]  /*3440*/  SHF.R.S32.HI R7, RZ, 0x1f, R0 ;  /* 0x0000001fff077819 */ /* 0x000fc60000011400 */
        /* <DEDUP_REMOVED lines=10> */
[----:B------:R-:W-:Y:S01]  /*34f0*/  IMAD.WIDE.U32 R2, R4, c[0x0][0x1a8], R2 ;  /* 0x00006a0004027a25 */ /* 0x000fe200078e0002 */
[----:B-1----:R-:W-:-:S03]  /*3500*/  SHF.R.S32.HI R24, RZ, 0x1f, R8 ;  /* 0x0000001fff187819 */ /* 0x002fc60000011408 */
[----:B------:R-:W-:Y:S01]  /*3510*/  IMAD.IADD R0, R3, 0x1, R0 ;  /* 0x0000000103007824 */ /* 0x000fe200078e0200 */
[----:B------:R-:W-:Y:S02]  /*3520*/  LEA R17, P0, R2, c[0x0][0x160], 0x1 ;  /* 0x0000580002117a11 */ /* 0x000fe400078008ff */
[----:B------:R-:W-:Y:S02]  /*3530*/  LEA.HI R24, R24, R8, RZ, 0x3 ;  /* 0x0000000818187211 */ /* 0x000fe400078f18ff */
[----:B------:R-:W-:Y:S01]  /*3540*/  LEA.HI.X R16, R2, c[0x0][0x164], R0, 0x1, P0 ;  /* 0x0000590002107a11 */ /* 0x000fe200000f0c00 */
[----:B------:R-:W2:Y:S01]  /*3550*/  SHFL.IDX PT, R3, R17, RZ, 0x181f ;  /* 0x00181fff11037589 */ /* 0x000ea200000e0000 */
[----:B------:R-:W-:Y:S01]  /*3560*/  SHF.R.S32.HI R24, RZ, 0x3, R24 ;  /* 0x00000003ff187819 */ /* 0x000fe20000011418 */
[----:B------:R-:W-:Y:S02]  /*3570*/  IMAD R19, R19, c[0x0][0x2c4], RZ ;  /* 0x0000b10013137a24 */ /* 0x000fe400078e02ff */
[----:B------:R-:W4:Y:S02]  /*3580*/  SHFL.IDX PT, R4, R16, RZ, 0x181f ;  /* 0x00181fff10047589 */ /* 0x000f2400000e0000 */
[----:B------:R-:W-:-:S05]  /*3590*/  IMAD.IADD R18, R24, 0x1, R14 ;  /* 0x0000000118127824 */ /* 0x000fca00078e020e */
[C---:B------:R-:W-:Y:S01]  /*35a0*/  ISETP.GE.AND P0, PT, R18.reuse, R19, PT ;  /* 0x000000131200720c */ /* 0x040fe20003f06270 */
[----:B------:R-:W1:Y:S01]  /*35b0*/  SHFL.IDX PT, R0, R17, 0x1, 0x181f ;  /* 0x00381f0011007f89 */ /* 0x000e6200000e0000 */
[----:B------:R-:W-:-:S03]  /*35c0*/  IADD3 R5, R18, 0x20, RZ ;  /* 0x0000002012057810 */ /* 0x000fc60007ffe0ff */
[----:B------:R-:W1:Y:S01]  /*35d0*/  SHFL.IDX PT, R2, R16, 0x1, 0x181f ;  /* 0x00381f0010027f89 */ /* 0x000e6200000e0000 */
[----:B------:R-:W-:-:S04]  /*35e0*/  IMAD.WIDE.U32 R30, R22, c[0x0][0x1e8], RZ ;  /* 0x00007a00161e7a25 */ /* 0x000fc800078e00ff */
[----:B------:R-:W-:-:S03]  /*35f0*/  IMAD R28, R22, c[0x0][0x1ec], R31 ;  /* 0x00007b00161c7a24 */ /* 0x000fc600078e021f */
[CC--:B--2---:R-:W-:Y:S02]  /*3600*/  @!P0 LEA R10, P2, R49.reuse, R3.reuse, 0x1 ;  /* 0x00000003310a8211 */ /* 0x0c4fe400078408ff */
[----:B------:R-:W-:Y:S02]  /*3610*/  ISETP.GE.AND P3, PT, R49, c[0x0][0x198], PT ;  /* 0x0000660031007a0c */ /* 0x000fe40003f66270 */
[CC--:B---3--:R-:W-:Y:S02]  /*3620*/  @!P0 LEA R12, P1, R25.reuse, R3.reuse, 0x1 ;  /* 0x00000003190c8211 */ /* 0x0c8fe400078208ff */
[----:B------:R-:W-:Y:S02]  /*3630*/  ISETP.GE.AND P4, PT, R25, c[0x0][0x198], PT ;  /* 0x0000660019007a0c */ /* 0x000fe40003f86270 */
[----:B----4-:R-:W-:Y:S02]  /*3640*/  @!P0 LEA.HI.X R11, R49, R4, R50, 0x1, P2 ;  /* 0x00000004310b8211 */ /* 0x010fe400010f0c32 */
[----:B------:R-:W-:-:S02]  /*3650*/  @!P0 LEA R8, P2, R35, R3, 0x1 ;  /* 0x0000000323088211 */ /* 0x000fc400078408ff */
[----:B------:R-:W-:Y:S02]  /*3660*/  ISETP.GE.AND P5, PT, R35, c[0x0][0x198], PT ;  /* 0x0000660023007a0c */ /* 0x000fe40003fa6270 */
[-C--:B------:R-:W-:Y:S02]  /*3670*/  @!P0 LEA.HI.X R13, R25, R4.reuse, R26, 0x1, P1 ;  /* 0x00000004190d8211 */ /* 0x080fe400008f0c1a */
[----:B------:R-:W-:Y:S02]  /*3680*/  ISETP.GE.AND P1, PT, R5, R19, PT ;  /* 0x000000130500720c */ /* 0x000fe40003f26270 */
[----:B------:R-:W-:Y:S02]  /*3690*/  ISETP.GE.AND P6, PT, R33, c[0x0][0x198], PT ;  /* 0x0000660021007a0c */ /* 0x000fe40003fc6270 */
[----:B------:R-:W-:Y:S02]  /*36a0*/  @!P0 LEA.HI.X R9, R35, R4, R48, 0x1, P2 ;  /* 0x0000000423098211 */ /* 0x000fe400010f0c30 */
[----:B------:R-:W-:-:S04]  /*36b0*/  @!P0 LEA R6, P2, R33, R3, 0x1 ;  /* 0x0000000321068211 */ /* 0x000fc800078408ff */
[----:B------:R-:W-:Y:S01]  /*36c0*/  @!P0 LEA.HI.X R7, R33, R4, R34, 0x1, P2 ;  /* 0x0000000421078211 */ /* 0x000fe200010f0c22 */
[----:B------:R2:W-:Y:S04]  /*36d0*/  @!P0 LDGSTS.E.BYPASS.LTC128B.128 [R32+0x4080], [R12.64], !P4 ;  /* 0x040800000c208fae */ /* 0x0005e8000e101d46 */
[----:B------:R3:W-:Y:S04]  /*36e0*/  @!P0 LDGSTS.E.BYPASS.LTC128B.128 [R32+0x8080], [R10.64], !P3 ;  /* 0x080800000a208fae */ /* 0x0007e8000d901d46 */
[----:B------:R4:W-:Y:S04]  /*36f0*/  @!P0 LDGSTS.E.BYPASS.LTC128B.128 [R32+0xc080], [R8.64], !P5 ;  /* 0x0c08000008208fae */ /* 0x0009e8000e901d46 */
[----:B------:R2:W-:Y:S01]  /*3700*/  @!P0 LDGSTS.E.BYPASS.LTC128B.128 [R32+0x10080], [R6.64], !P6 ;  /* 0x1008000006208fae */ /* 0x0005e2000f101d46 */
[----:B-1----:R-:W-:-:S04]  /*3710*/  @!P1 LEA R14, P2, R25, R0, 0x1 ;  /* 0x00000000190e9211 */ /* 0x002fc800078408ff */
[----:B------:R-:W-:Y:S02]  /*3720*/  @!P1 LEA.HI.X R15, R25, R2, R26, 0x1, P2 ;  /* 0x00000002190f9211 */ /* 0x000fe400010f0c1a */
[----:B------:R-:W-:-:S03]  /*3730*/  IADD3 R3, R18, 0x40, RZ ;  /* 0x0000004012037810 */ /* 0x000fc60007ffe0ff */
[----:B------:R1:W-:Y:S01]  /*3740*/  @!P1 LDGSTS.E.BYPASS.LTC128B.128 [R32+0x5080], [R14.64], !P4 ;  /* 0x050800000e209fae */ /* 0x0003e2000e101d46 */
[----:B----4-:R-:W-:-:S04]  /*3750*/  @!P1 LEA R8, P0, R49, R0, 0x1 ;  /* 0x0000000031089211 */ /* 0x010fc800078008ff */
[----:B------:R-:W-:Y:S02]  /*3760*/  @!P1 LEA.HI.X R9, R49, R2, R50, 0x1, P0 ;  /* 0x0000000231099211 */ /* 0x000fe400000f0c32 */
[----:B--2---:R-:W-:-:S03]  /*3770*/  @!P1 LEA R6, P0, R35, R0, 0x1 ;  /* 0x0000000023069211 */ /* 0x004fc600078008ff */
[----:B------:R2:W-:Y:S01]  /*3780*/  @!P1 LDGSTS.E.BYPASS.LTC128B.128 [R32+0x9080], [R8.64], !P3 ;  /* 0x0908000008209fae */ /* 0x0005e2000d901d46 */
[----:B------:R-:W-:Y:S02]  /*3790*/  @!P1 LEA.HI.X R7, R35, R2, R48, 0x1, P0 ;  /* 0x0000000223079211 */ /* 0x000fe400000f0c30 */
[C---:B------:R-:W-:Y:S02]  /*37a0*/  @!P1 LEA R4, P0, R33.reuse, R0, 0x1 ;  /* 0x0000000021049211 */ /* 0x040fe400078008ff */
[----:B------:R-:W2:Y:S02]  /*37b0*/  SHFL.IDX PT, R0, R17, 0x2, 0x181f ;  /* 0x00581f0011007f89 */ /* 0x000ea400000e0000 */
[----:B------:R-:W-:Y:S02]  /*37c0*/  @!P1 LEA.HI.X R5, R33, R2, R34, 0x1, P0 ;  /* 0x0000000221059211 */ /* 0x000fe400000f0c22 */
[----:B------:R-:W4:Y:S01]  /*37d0*/  SHFL.IDX PT, R2, R16, 0x2, 0x181f ;  /* 0x00581f0010027f89 */ /* 0x000f2200000e0000 */
[----:B------:R-:W-:-:S03]  /*37e0*/  ISETP.GE.AND P0, PT, R3, R19, PT ;  /* 0x000000130300720c */ /* 0x000fc60003f06270 */
[----:B------:R1:W-:Y:S04]  /*37f0*/  @!P1 LDGSTS.E.BYPASS.LTC128B.128 [R32+0xd080], [R6.64], !P5 ;  /* 0x0d08000006209fae */ /* 0x0003e8000e901d46 */
[----:B------:R1:W-:Y:S04]  /*3800*/  @!P1 LDGSTS.E.BYPASS.LTC128B.128 [R32+0x11080], [R4.64], !P6 ;  /* 0x1108000004209fae */ /* 0x0003e8000f101d46 */
[----:B---3--:R-:W3:Y:S02]  /*3810*/  SHFL.IDX PT, R10, R17, 0x3, 0x181f ;  /* 0x00781f00110a7f89 */ /* 0x008ee400000e0000 */
[----:B--2---:R-:W-:-:S04]  /*3820*/  @!P0 LEA R8, P1, R49, R0, 0x1 ;  /* 0x0000000031088211 */ /* 0x004fc800078208ff */
[----:B----4-:R-:W-:Y:S01]  /*3830*/  @!P0 LEA.HI.X R9, R49, R2, R50, 0x1, P1 ;  /* 0x0000000231098211 */ /* 0x010fe200008f0c32 */
[----:B------:R-:W2:Y:S01]  /*3840*/  SHFL.IDX PT, R11, R16, 0x3, 0x181f ;  /* 0x00781f00100b7f89 */ /* 0x000ea200000e0000 */
[-C--:B------:R-:W-:Y:S02]  /*3850*/  @!P0 LEA R12, P2, R25, R0.reuse, 0x1 ;  /* 0x00000000190c8211 */ /* 0x080fe400078408ff */
[----:B-1----:R-:W-:-:S04]  /*3860*/  @!P0 LEA R6, P1, R35, R0, 0x1 ;  /* 0x0000000023068211 */ /* 0x002fc800078208ff */
[----:B------:R-:W-:Y:S02]  /*3870*/  @!P0 LEA.HI.X R7, R35, R2, R48, 0x1, P1 ;  /* 0x0000000223078211 */ /* 0x000fe400008f0c30 */
[----:B------:R-:W-:Y:S02]  /*3880*/  @!P0 LEA R4, P1, R33, R0, 0x1 ;  /* 0x0000000021048211 */ /* 0x000fe400078208ff */
[----:B------:R-:W-:Y:S02]  /*3890*/  IADD3 R0, R18, 0x60, RZ ;  /* 0x0000006012007810 */ /* 0x000fe40007ffe0ff */
[-C--:B------:R-:W-:Y:S02]  /*38a0*/  @!P0 LEA.HI.X R13, R25, R2.reuse, R26, 0x1, P2 ;  /* 0x00000002190d8211 */ /* 0x080fe400010f0c1a */
[----:B------:R-:W-:Y:S01]  /*38b0*/  ISETP.GE.AND P2, PT, R0, R19, PT ;  /* 0x000000130000720c */ /* 0x000fe20003f46270 */
[----:B------:R-:W-:Y:S01]  /*38c0*/  IMAD.MOV R0, RZ, RZ, -R20 ;  /* 0x000000ffff007224 */ /* 0x000fe200078e0a14 */
[----:B------:R-:W-:Y:S01]  /*38d0*/  @!P0 LEA.HI.X R5, R33, R2, R34, 0x1, P1 ;  /* 0x0000000221058211 */ /* 0x000fe200008f0c22 */
[----:B------:R1:W-:Y:S02]  /*38e0*/  @!P0 LDGSTS.E.BYPASS.LTC128B.128 [R32+0x6080], [R12.64], !P4 ;  /* 0x060800000c208fae */ /* 0x0003e4000e101d46 */
[----:B------:R-:W-:-:S02]  /*38f0*/  IMAD R21, R0, c[0x0][0x2b8], R21 ;  /* 0x0000ae0000157a24 */ /* 0x000fc400078e0215 */
[----:B------:R4:W-:Y:S04]  /*3900*/  @!P0 LDGSTS.E.BYPASS.LTC128B.128 [R32+0xa080], [R8.64], !P3 ;  /* 0x0a08000008208fae */ /* 0x0009e8000d901d46 */
[----:B------:R1:W-:Y:S02]  /*3910*/  @!P0 LDGSTS.E.BYPASS.LTC128B.128 [R32+0xe080], [R6.64], !P5 ;  /* 0x0e08000006208fae */ /* 0x0003e4000e901d46 */
[C---:B---3--:R-:W-:Y:S02]  /*3920*/  @!P2 LEA R2, P1, R25.reuse, R10, 0x1 ;  /* 0x0000000a1902a211 */ /* 0x048fe400078208ff */
[----:B------:R3:W-:Y:S02]  /*3930*/  @!P0 LDGSTS.E.BYPASS.LTC128B.128 [R32+0x12080], [R4.64], !P6 ;  /* 0x1208000004208fae */ /* 0x0007e4000f101d46 */
[----:B--2---:R-:W-:-:S05]  /*3940*/  @!P2 LEA.HI.X R3, R25, R11, R26, 0x1, P1 ;  /* 0x0000000b1903a211 */ /* 0x004fca00008f0c1a */
[----:B------:R2:W-:Y:S01]  /*3950*/  @!P2 LDGSTS.E.BYPASS.LTC128B.128 [R32+0x7080], [R2.64], !P4 ;  /* 0x070800000220afae */ /* 0x0005e2000e101d46 */
[----:B------:R-:W-:Y:S02]  /*3960*/  SHF.R.S32.HI R14, RZ, 0x1f, R27 ;  /* 0x0000001fff0e7819 */ /* 0x000fe4000001141b */
[----:B-1----:R-:W-:-:S05]  /*3970*/  SHF.R.S32.HI R7, RZ, 0x1f, R21 ;  /* 0x0000001fff077819 */ /* 0x002fca0000011415 */
[----:B------:R-:W-:Y:S01]  /*3980*/  IMAD R0, R7, c[0x0][0x1e0], RZ ;  /* 0x0000780007007a24 */ /* 0x000fe200078e02ff */
[----:B---3--:R-:W-:-:S03]  /*3990*/  @!P2 LEA R4, P0, R49, R10, 0x1 ;  /* 0x0000000a3104a211 */ /* 0x008fc600078008ff */
[C---:B------:R-:W-:Y:S02]  /*39a0*/  IMAD R0, R21.reuse, c[0x0][0x1e4], R0 ;  /* 0x0000790015007a24 */ /* 0x040fe400078e0200 */
[----:B--2---:R-:W-:Y:S01]  /*39b0*/  IMAD.WIDE.U32 R2, R21, c[0x0][0x1e0], RZ ;  /* 0x0000780015027a25 */ /* 0x004fe200078e00ff */
[----:B------:R-:W-:-:S03]  /*39c0*/  @!P2 LEA.HI.X R5, R49, R11, R50, 0x1, P0 ;  /* 0x0000000b3105a211 */ /* 0x000fc600000f0c32 */
[----:B------:R-:W-:Y:S02]  /*39d0*/  IMAD.IADD R3, R3, 0x1, R0 ;  /* 0x0000000103037824 */ /* 0x000fe400078e0200 */
[----:B------:R-:W-:Y:S01]  /*39e0*/  IMAD R0, R14, c[0x0][0x1f0], RZ ;  /* 0x00007c000e007a24 */ /* 0x000fe200078e02ff */
[----:B------:R1:W-:Y:S01]  /*39f0*/  @!P2 LDGSTS.E.BYPASS.LTC128B.128 [R32+0xb080], [R4.64], !P3 ;  /* 0x0b0800000420afae */ /* 0x0003e2000d901d46 */
[----:B------:R-:W-:-:S04]  /*3a00*/  IMAD.WIDE.U32 R2, R27, c[0x0][0x1f0], R2 ;  /* 0x00007c001b027a25 */ /* 0x000fc800078e0002 */
[----:B------:R-:W-:-:S04]  /*3a10*/  IMAD R12, R110, -0x30, R23 ;  /* 0xffffffd06e0c7824 */ /* 0x000fc800078e0217 */
[----:B------:R-:W-:Y:S02]  /*3a20*/  IMAD.IADD R56, R111, 0x1, R12 ;  /* 0x000000016f387824 */ /* 0x000fe400078e020c */
[----:B-1----:R-:W-:Y:S01]  /*3a30*/  IMAD R4, R27, c[0x0][0x1f4], R0 ;  /* 0x00007d001b047a24 */ /* 0x002fe200078e0200 */
[----:B------:R-:W-:-:S04]  /*3a40*/  IADD3 R0, P0, R2, R30, RZ ;  /* 0x0000001e02007210 */ /* 0x000fc80007f1e0ff */
[----:B------:R-:W-:Y:S02]  /*3a50*/  IADD3.X R2, R28, R3, R4, P0, !PT ;  /* 0x000000031c027210 */ /* 0x000fe400007fe404 */
[----:B------:R-:W-:Y:S02]  /*3a60*/  LEA R6, P0, R0, c[0x0][0x1c8], 0x1 ;  /* 0x0000720000067a11 */ /* 0x000fe400078008ff */
[----:B------:R-:W-:Y:S02]  /*3a70*/  IMNMX R3, R56, 0x30, PT ;  /* 0x0000003038037817 */ /* 0x000fe40003800200 */
[----:B------:R-:W-:Y:S02]  /*3a80*/  LEA.HI.X R15, R0, c[0x0][0x1cc], R2, 0x1, P0 ;  /* 0x00007300000f7a11 */ /* 0x000fe400000f0c02 */
[----:B------:R-:W1:Y:S01]  /*3a90*/  SHFL.IDX PT, R0, R6, RZ, 0x181f ;  /* 0x00181fff06007589 */ /* 0x000e6200000e0000 */
[----:B------:R-:W-:Y:S01]  /*3aa0*/  @!P2 LEA R2, P0, R35, R10, 0x1 ;  /* 0x0000000a2302a211 */ /* 0x000fe200078008ff */
[----:B------:R-:W-:-:S02]  /*3ab0*/  IMAD.IADD R13, R3, 0x1, -R24 ;  /* 0x00000001030d7824 */ /* 0x000fc400078e0a18 */
[----:B----4-:R-:W2:Y:S01]  /*3ac0*/  SHFL.IDX PT, R8, R15, RZ, 0x181f ;  /* 0x00181fff0f087589 */ /* 0x010ea200000e0000 */
[----:B------:R-:W-:Y:S02]  /*3ad0*/  @!P2 LEA.HI.X R3, R35, R11, R48, 0x1, P0 ;  /* 0x0000000b2303a211 */ /* 0x000fe400000f0c30 */
[----:B------:R-:W-:-:S03]  /*3ae0*/  ISETP.GE.AND P1, PT, R13, 0x1, PT ;  /* 0x000000010d00780c */ /* 0x000fc60003f26270 */
[----:B------:R3:W-:Y:S02]  /*3af0*/  @!P2 LDGSTS.E.BYPASS.LTC128B.128 [R32+0xf080], [R2.64], !P5 ;  /* 0x0f0800000220afae */ /* 0x0007e4000e901d46 */
[----:B---3--:R-:W-:-:S04]  /*3b00*/  @!P2 LEA R2, P0, R33, R10, 0x1 ;  /* 0x0000000a2102a211 */ /* 0x008fc800078008ff */
[----:B------:R-:W-:-:S05]  /*3b10*/  @!P2 LEA.HI.X R3, R33, R11, R34, 0x1, P0 ;  /* 0x0000000b2103a211 */ /* 0x000fca00000f0c22 */
[----:B------:R1:W-:Y:S01]  /*3b20*/  @!P2 LDGSTS.E.BYPASS.LTC128B.128 [R32+0x13080], [R2.64], !P6 ;  /* 0x130800000220afae */ /* 0x0003e2000f101d46 */
[----:B------:R-:W-:Y:S02]  /*3b30*/  @P1 ISETP.GE.AND P2, PT, R25, c[0x0][0x1d4], PT ;  /* 0x0000750019001a0c */ /* 0x000fe40003f46270 */
[----:B------:R-:W-:Y:S01]  /*3b40*/  @P1 ISETP.GE.AND P3, PT, R49, c[0x0][0x1d4], PT ;  /* 0x0000750031001a0c */ /* 0x000fe20003f66270 */
[----:B------:R-:W0:Y:S01]  /*3b50*/  LDGDEPBAR ;  /* 0x00000000000079af */ /* 0x000e220000000000 */
[----:B------:R-:W-:Y:S01]  /*3b60*/  IMAD.WIDE.U32 R16, R22, c[0x0][0x210], RZ ;  /* 0x0000840016107a25 */ /* 0x000fe200078e00ff */
[----:B-1----:R-:W-:-:S04]  /*3b70*/  @P1 LEA R2, P0, R25, R0, 0x1 ;  /* 0x0000000019021211 */ /* 0x002fc800078008ff */
[----:B--2---:R-:W-:Y:S02]  /*3b80*/  @P1 LEA.HI.X R3, R25, R8, R26, 0x1, P0 ;  /* 0x0000000819031211 */ /* 0x004fe400000f0c1a */
[----:B------:R-:W-:-:S03]  /*3b90*/  @P1 LEA R4, P0, R49, R0, 0x1 ;  /* 0x0000000031041211 */ /* 0x000fc600078008ff */
[----:B------:R1:W-:Y:S01]  /*3ba0*/  @P1 LDGSTS.E.BYPASS.LTC128B.128 [R32+0x14080], [R2.64], !P2 ;  /* 0x1408000002201fae */ /* 0x0003e2000d101d46 */
[----:B------:R-:W-:Y:S02]  /*3bb0*/  @P1 ISETP.GE.AND P2, PT, R35, c[0x0][0x1d4], PT ;  /* 0x0000750023001a0c */ /* 0x000fe40003f46270 */
[----:B------:R-:W-:Y:S01]  /*3bc0*/  @P1 LEA.HI.X R5, R49, R8, R50, 0x1, P0 ;  /* 0x0000000831051211 */ /* 0x000fe200000f0c32 */
[----:B------:R-:W-:Y:S01]  /*3bd0*/  STL [R1+0x28], R27 ;  /* 0x0000281b01007387 */ /* 0x000fe20000100800 */
[----:B------:R-:W-:-:S03]  /*3be0*/  IMAD R11, R22, c[0x0][0x214], R17 ;  /* 0x00008500160b7a24 */ /* 0x000fc600078e0211 */
[----:B------:R2:W-:Y:S04]  /*3bf0*/  @P1 LDGSTS.E.BYPASS.LTC128B.128 [R32+0x15880], [R4.64], !P3 ;  /* 0x1588000004201fae */ /* 0x0005e8000d901d46 */
[----:B------:R-:W-:Y:S04]  /*3c00*/  STL [R1+0x38], R21 ;  /* 0x0000381501007387 */ /* 0x000fe80000100800 */
[----:B------:R-:W-:Y:S01]  /*3c10*/  STL.64 [R1+0x90], R30 ;  /* 0x0000901e01007387 */ /* 0x000fe20000100a00 */
[----:B-1----:R-:W-:-:S04]  /*3c20*/  @P1 LEA R2, P0, R35, R0, 0x1 ;  /* 0x0000000023021211 */ /* 0x002fc800078008ff */
[----:B------:R-:W-:Y:S01]  /*3c30*/  @P1 LEA.HI.X R3, R35, R8, R48, 0x1, P0 ;  /* 0x0000000823031211 */ /* 0x000fe200000f0c30 */
[----:B--2---:R-:W-:Y:S01]  /*3c40*/  IMAD R4, R7, c[0x0][0x208], RZ ;  /* 0x0000820007047a24 */ /* 0x004fe200078e02ff */
[----:B------:R-:W-:Y:S01]  /*3c50*/  STL [R1+0x88], R28 ;  /* 0x0000881c01007387 */ /* 0x000fe20000100800 */
[----:B------:R-:W-:Y:S02]  /*3c60*/  ISETP.GE.AND P0, PT, R13, 0x21, PT ;  /* 0x000000210d00780c */ /* 0x000fe40003f06270 */
[----:B------:R-:W-:Y:S01]  /*3c70*/  IMAD R5, R21, c[0x0][0x20c], R4 ;  /* 0x0000830015057a24 */ /* 0x000fe200078e0204 */
[----:B------:R1:W-:Y:S01]  /*3c80*/  @P1 LDGSTS.E.BYPASS.LTC128B.128 [R32+0x17080], [R2.64], !P2 ;  /* 0x1708000002201fae */ /* 0x0003e2000d101d46 */
[C---:B------:R-:W-:Y:S01]  /*3c90*/  @P1 LEA R4, P2, R33.reuse, R0, 0x1 ;  /* 0x0000000021041211 */ /* 0x040fe200078408ff */
[----:B------:R-:W-:Y:S02]  /*3ca0*/  IMAD R0, R14, c[0x0][0x218], RZ ;  /* 0x000086000e007a24 */ /* 0x000fe400078e02ff */
[----:B------:R-:W-:Y:S04]  /*3cb0*/  STL.64 [R1+0xa0], R16 ;  /* 0x0000a01001007387 */ /* 0x000fe80000100a00 */
[----:B------:R2:W-:Y:S04]  /*3cc0*/  SHFL.IDX PT, R10, R15, 0x1, 0x181f ;  /* 0x00381f000f0a7f89 */ /* 0x0005e800000e0000 */
[----:B------:R-:W-:Y:S04]  /*3cd0*/  STL [R1+0xa8], R11 ;  /* 0x0000a80b01007387 */ /* 0x000fe80000100800 */
[----:B------:R-:W3:Y:S04]  /*3ce0*/  LDL R14, [R1+0x14] ;  /* 0x00001400010e7983 */ /* 0x000ee80000100800 */
[----:B------:R-:W4:Y:S04]  /*3cf0*/  LDL R13, [R1+0x10] ;  /* 0x00001000010d7983 */ /* 0x000f280000100800 */
[----:B--2---:R-:W2:Y:S04]  /*3d00*/  LDL R15, [R1+0xc] ;  /* 0x00000c00010f7983 */ /* 0x004ea80000100800 */
[----:B------:R1:W1:Y:S01]  /*3d10*/  SHFL.IDX PT, R9, R6, 0x1, 0x181f ;  /* 0x00381f0006097f89 */ /* 0x00026200000e0000 */
[----:B------:R-:W-:Y:S01]  /*3d20*/  @P1 ISETP.GE.AND P3, PT, R33, c[0x0][0x1d4], PT ;  /* 0x0000750021001a0c */ /* 0x000fe20003f66270 */
[----:B-1----:R-:W-:-:S04]  /*3d30*/  IMAD.WIDE.U32 R6, R21, c[0x0][0x208], RZ ;  /* 0x0000820015067a25 */ /* 0x002fc800078e00ff */
[----:B------:R-:W-:Y:S01]  /*3d40*/  IMAD.IADD R3, R7, 0x1, R5 ;  /* 0x0000000107037824 */ /* 0x000fe200078e0205 */
[----:B------:R-:W-:Y:S01]  /*3d50*/  @P1 LEA.HI.X R5, R33, R8, R34, 0x1, P2 ;  /* 0x0000000821051211 */ /* 0x000fe200010f0c22 */
[----:B------:R-:W-:-:S06]  /*3d60*/  IMAD.MOV.U32 R2, RZ, RZ, R6 ;  /* 0x000000ffff027224 */ /* 0x000fcc00078e0006 */
[----:B------:R1:W-:Y:S01]  /*3d70*/  @P1 LDGSTS.E.BYPASS.LTC128B.128 [R32+0x18880], [R4.64], !P3 ;  /* 0x1888000004201fae */ /* 0x0003e2000d901d46 */
[----:B------:R-:W-:Y:S01]  /*3d80*/  IMAD.WIDE.U32 R2, R27, c[0x0][0x218], R2 ;  /* 0x000086001b027a25 */ /* 0x000fe200078e0002 */
[----:B------:R-:W-:Y:S02]  /*3d90*/  @P0 ISETP.GE.AND P3, PT, R25, c[0x0][0x1d4], PT ;  /* 0x0000750019000a0c */ /* 0x000fe40003f66270 */
[----:B------:R-:W-:Y:S01]  /*3da0*/  @P0 LEA R6, P2, R49, R9, 0x1 ;  /* 0x0000000931060211 */ /* 0x000fe200078408ff */
[----:B------:R-:W-:-:S03]  /*3db0*/  IMAD R8, R27, c[0x0][0x21c], R0 ;  /* 0x000087001b087a24 */ /* 0x000fc600078e0200 */
[C---:B------:R-:W-:Y:S02]  /*3dc0*/  @P0 LEA.HI.X R7, R49.reuse, R10, R50, 0x1, P2 ;  /* 0x0000000a31070211 */ /* 0x040fe400010f0c32 */
[----:B------:R-:W-:Y:S02]  /*3dd0*/  @P0 ISETP.GE.AND P2, PT, R49, c[0x0][0x1d4], PT ;  /* 0x0000750031000a0c */ /* 0x000fe40003f46270 */
[----:B-1----:R-:W-:-:S04]  /*3de0*/  @P0 LEA R4, P1, R25, R9, 0x1 ;  /* 0x0000000919040211 */ /* 0x002fc800078208ff */
[----:B------:R-:W-:Y:S02]  /*3df0*/  @P0 LEA.HI.X R5, R25, R10, R26, 0x1, P1 ;  /* 0x0000000a19050211 */ /* 0x000fe400008f0c1a */
[----:B------:R-:W-:-:S03]  /*3e00*/  IADD3 R0, P1, R2, R16, RZ ;  /* 0x0000001002007210 */ /* 0x000fc60007f3e0ff */
[----:B------:R1:W-:Y:S01]  /*3e10*/  @P0 LDGSTS.E.BYPASS.LTC128B.128 [R32+0x15080], [R4.64], !P3 ;  /* 0x1508000004200fae */ /* 0x0003e2000d901d46 */
[----:B------:R-:W-:Y:S02]  /*3e20*/  IADD3.X R2, R11, R3, R8, P1, !PT ;  /* 0x000000030b027210 */ /* 0x000fe40000ffe408 */
[C---:B------:R-:W-:Y:S01]  /*3e30*/  LEA R11, P1, R0.reuse, c[0x0][0x1f8], 0x1 ;  /* 0x00007e00000b7a11 */ /* 0x040fe200078208ff */
[----:B------:R-:W1:Y:S03]  /*3e40*/  S2R R17, SR_TID.X ;  /* 0x0000000000117919 */ /* 0x000e660000002100 */
[----:B------:R-:W-:Y:S01]  /*3e50*/  LEA.HI.X R8, R0, c[0x0][0x1fc], R2, 0x1, P1 ;  /* 0x00007f0000087a11 */ /* 0x000fe200008f0c02 */
[----:B------:R1:W-:Y:S01]  /*3e60*/  @P0 LDGSTS.E.BYPASS.LTC128B.128 [R32+0x16880], [R6.64], !P2 ;  /* 0x1688000006200fae */ /* 0x0003e2000d101d46 */
[----:B------:R-:W-:Y:S02]  /*3e70*/  @P0 ISETP.GE.AND P3, PT, R35, c[0x0][0x1d4], PT ;  /* 0x0000750023000a0c */ /* 0x000fe40003f66270 */
[----:B------:R-:W-:-:S02]  /*3e80*/  @P0 LEA R2, P2, R33, R9, 0x1 ;  /* 0x0000000921020211 */ /* 0x000fc400078408ff */
[----:B-1----:R-:W-:-:S04]  /*3e90*/  @P0 LEA R4, P1, R35, R9, 0x1 ;  /* 0x0000000923040211 */ /* 0x002fc800078208ff */
[-C--:B------:R-:W-:Y:S02]  /*3ea0*/  @P0 LEA.HI.X R5, R35, R10.reuse, R48, 0x1, P1 ;  /* 0x0000000a23050211 */ /* 0x080fe400008f0c30 */
[C---:B------:R-:W-:Y:S02]  /*3eb0*/  @P0 ISETP.GE.AND P1, PT, R33.reuse, c[0x0][0x1d4], PT ;  /* 0x0000750021000a0c */ /* 0x040fe40003f26270 */
[----:B------:R-:W-:Y:S01]  /*3ec0*/  @P0 LEA.HI.X R3, R33, R10, R34, 0x1, P2 ;  /* 0x0000000a21030211 */ /* 0x000fe200010f0c22 */
[----:B------:R1:W-:Y:S10]  /*3ed0*/  @P0 LDGSTS.E.BYPASS.LTC128B.128 [R32+0x18080], [R4.64], !P3 ;  /* 0x1808000004200fae */ /* 0x0003f4000d901d46 */
[----:B------:R1:W-:Y:S04]  /*3ee0*/  @P0 LDGSTS.E.BYPASS.LTC128B.128 [R32+0x19880], [R2.64], !P1 ;  /* 0x1988000002200fae */ /* 0x0003e8000c901d46 */
[----:B------:R-:W0:Y:S01]  /*3ef0*/  LDGDEPBAR ;  /* 0x00000000000079af */ /* 0x000e220000000000 */
[----:B------:R-:W-:-:S04]  /*3f00*/  SHF.R.S32.HI R16, RZ, 0x1f, R17 ;  /* 0x0000001fff107819 */ /* 0x000fc80000011411 */
[----:B------:R-:W-:-:S04]  /*3f10*/  LEA.HI R16, R16, R17, RZ, 0x3 ;  /* 0x0000001110107211 */ /* 0x000fc800078f18ff */
[----:B------:R-:W-:-:S05]  /*3f20*/  LOP3.LUT R16, R16, 0xfffffff8, RZ, 0xc0, !PT ;  /* 0xfffffff810107812 */ /* 0x000fca00078ec0ff */
[----:B------:R-:W-:Y:S01]  /*3f30*/  IMAD.IADD R16, R17, 0x1, -R16 ;  /* 0x0000000111107824 */ /* 0x000fe200078e0a10 */
[----:B------:R-:W-:-:S04]  /*3f40*/  DEPBAR.LE SB0, 0x1 ;  /* 0x000080400000791a */ /* 0x000fc80000000000 */
[----:B------:R-:W-:Y:S01]  /*3f50*/  BAR.SYNC.DEFER_BLOCKING 0x0 ;  /* 0x0000000000007b1d */ /* 0x000fe20000010000 */
[----:B------:R-:W-:Y:S02]  /*3f60*/  LOP3.LUT P1, RZ, R16, 0x2, RZ, 0xc0, !PT ;  /* 0x0000000210ff7812 */ /* 0x000fe4000782c0ff */
[----:B------:R-:W-:-:S04]  /*3f70*/  SHF.R.S32.HI R16, RZ, 0x1f, R17 ;  /* 0x0000001fff107819 */ /* 0x000fc80000011411 */
[----:B------:R-:W-:-:S04]  /*3f80*/  LEA.HI R16, R16, R17, RZ, 0x5 ;  /* 0x0000001110107211 */ /* 0x000fc800078f28ff */
[----:B------:R-:W-:-:S05]  /*3f90*/  SHF.R.S32.HI R16, RZ, 0x5, R16 ;  /* 0x00000005ff107819 */ /* 0x000fca0000011410 */
[----:B------:R-:W-:-:S05]  /*3fa0*/  IMAD R16, R16, 0x800, R239 ;  /* 0x0000080010107824 */ /* 0x000fca00078e02ef */
[----:B------:R-:W-:Y:S04]  /*3fb0*/  LDSM.16.M88.4 R160, [R16] ;  /* 0x0000000010a0783b */ /* 0x000fe80000000200 */
[----:B------:R-:W-:Y:S04]  /*3fc0*/  LDSM.16.M88.4 R188, [R16+0x4000] ;  /* 0x0040000010bc783b */ /* 0x000fe80000000200 */
[----:B------:R-:W-:Y:S04]  /*3fd0*/  LDSM.16.M88.4 R204, [R16+0x8000] ;  /* 0x0080000010cc783b */ /* 0x000fe80000000200 */
[----:B------:R-:W-:Y:S04]  /*3fe0*/  LDSM.16.M88.4 R220, [R16+0xc000] ;  /* 0x00c0000010dc783b */ /* 0x000fe80000000200 */
[----:B------:R-:W1:Y:S04]  /*3ff0*/  SHFL.IDX PT, R7, R11, RZ, 0x181f ;  /* 0x00181fff0b077589 */ /* 0x000e6800000e0000 */
[----:B------:R-:W1:Y:S01]  /*4000*/  SHFL.IDX PT, R6, R8, RZ, 0x181f ;  /* 0x00181fff08067589 */ /* 0x000e6200000e0000 */
[C---:B------:R-:W-:Y:S01]  /*4010*/  IMAD.SHL.U32 R0, R25.reuse, 0x2, RZ ;  /* 0x0000000219007824 */ /* 0x040fe200078e00ff */
[----:B-1----:R-:W-:-:S02]  /*4020*/  SHF.L.U64.HI R4, R25, 0x1, R26 ;  /* 0x0000000119047819 */ /* 0x002fc4000001021a */
[----:B------:R-:W-:Y:S02]  /*4030*/  ISETP.GE.AND P3, PT, R25, c[0x0][0x1d4], PT ;  /* 0x0000750019007a0c */ /* 0x000fe40003f66270 */
[----:B------:R1:W-:Y:S01]  /*4040*/  STL [R1+0xc4], R0 ;  /* 0x0000c40001007387 */ /* 0x0003e20000100800 */
[----:B------:R-:W-:Y:S02]  /*4050*/  IADD3 R243, R236, 0x20, RZ ;  /* 0x00000020ecf37810 */ /* 0x000fe40007ffe0ff */
[----:B------:R-:W-:-:S05]  /*4060*/  IADD3 R2, P0, R7, R0, RZ ;  /* 0x0000000007027210 */ /* 0x000fca0007f1e0ff */
[----:B------:R-:W-:Y:S02]  /*4070*/  IMAD.X R3, R6, 0x1, R4, P0 ;  /* 0x0000000106037824 */ /* 0x000fe400000e0604 */
[----:B-1----:R-:W-:-:S05]  /*4080*/  IMAD.IADD R0, R56, 0x1, -R24 ;  /* 0x0000000138007824 */ /* 0x002fca00078e0a18 */
[----:B------:R-:W-:Y:S01]  /*4090*/  ISETP.LT.OR P0, PT, R0, 0x1, P3 ;  /* 0x000000010000780c */ /* 0x000fe20001f01670 */
[----:B------:R1:W-:Y:S01]  /*40a0*/  STL [R1+0x44], R4 ;  /* 0x0000440401007387 */ /* 0x0003e20000100800 */
[C---:B------:R-:W-:Y:S02]  /*40b0*/  ISETP.GE.AND P4, PT, R49.reuse, c[0x0][0x1d4], PT ;  /* 0x0000750031007a0c */ /* 0x040fe40003f86270 */
[----:B------:R-:W-:Y:S01]  /*40c0*/  @P1 IADD3 R243, R236, -0x20, RZ ;  /* 0xffffffe0ecf31810 */ /* 0x000fe20007ffe0ff */
[----:B---3--:R-:W3:Y:S04]  /*40d0*/  LDSM.16.M88.4 R180, [R14] ;  /* 0x000000000eb4783b */ /* 0x008ee80000000200 */
[----:B----4-:R-:W4:Y:S04]  /*40e0*/  LDSM.16.M88.4 R184, [R13] ;  /* 0x000000000db8783b */ /* 0x010f280000000200 */
[----:B------:R-:W1:Y:S04]  /*40f0*/  LDSM.16.M88.4 R196, [R14+0x4000] ;  /* 0x004000000ec4783b */ /* 0x000e680000000200 */
[----:B------:R-:W3:Y:S04]  /*4100*/  LDSM.16.M88.4 R200, [R13+0x4000] ;  /* 0x004000000dc8783b */ /* 0x000ee80000000200 */
[----:B--2---:R-:W2:Y:S04]  /*4110*/  LDSM.16.M88.4 R164, [R15] ;  /* 0x000000000fa4783b */ /* 0x004ea80000000200 */
[----:B------:R-:W2:Y:S04]  /*4120*/  LDSM.16.M88.4 R192, [R15+0x4000] ;  /* 0x004000000fc0783b */ /* 0x000ea80000000200 */
[----:B------:R-:W2:Y:S04]  /*4130*/  LDSM.16.M88.4 R208, [R15+0x8000] ;  /* 0x008000000fd0783b */ /* 0x000ea80000000200 */
[----:B------:R-:W2:Y:S04]  /*4140*/  LDSM.16.M88.4 R212, [R14+0x8000] ;  /* 0x008000000ed4783b */ /* 0x000ea80000000200 */
[----:B------:R-:W2:Y:S04]  /*4150*/  LDSM.16.M88.4 R216, [R13+0x8000] ;  /* 0x008000000dd8783b */ /* 0x000ea80000000200 */
[----:B------:R-:W2:Y:S04]  /*4160*/  LDSM.16.M88.4 R224, [R15+0xc000] ;  /* 0x00c000000fe0783b */ /* 0x000ea80000000200 */
[----:B------:R-:W2:Y:S04]  /*4170*/  LDSM.16.M88.4 R228, [R14+0xc000] ;  /* 0x00c000000ee4783b */ /* 0x000ea80000000200 */
[----:B------:R-:W2:Y:S04]  /*4180*/  LDSM.16.M88.4 R232, [R13+0xc000] ;  /* 0x00c000000de8783b */ /* 0x000ea80000000200 */
[----:B------:R-:W-:Y:S01]  /*4190*/  BAR.SYNC.DEFER_BLOCKING 0x0 ;  /* 0x0000000000007b1d */ /* 0x000fe20000010000 */
[----:B-1----:R-:W-:-:S05]  /*41a0*/  IMAD.SHL.U32 R4, R49, 0x2, RZ ;  /* 0x0000000231047824 */ /* 0x002fca00078e00ff */
[----:B------:R-:W-:-:S04]  /*41b0*/  DEPBAR.LE SB0, 0x0 ;  /* 0x000080000000791a */ /* 0x000fc80000000000 */
[----:B------:R-:W-:Y:S01]  /*41c0*/  BAR.SYNC.DEFER_BLOCKING 0x0 ;  /* 0x0000000000007b1d */ /* 0x000fe20000010000 */
[----:B------:R-:W-:Y:S02]  /*41d0*/  ISETP.LT.OR P1, PT, R0, 0x1, P4 ;  /* 0x000000010000780c */ /* 0x000fe40002721670 */
[----:B------:R-:W-:-:S03]  /*41e0*/  SHF.L.U64.HI R5, R49, 0x1, R50 ;  /* 0x0000000131057819 */ /* 0x000fc60000010232 */
[----:B------:R1:W-:Y:S01]  /*41f0*/  STL [R1+0xd0], R4 ;  /* 0x0000d00401007387 */ /* 0x0003e20000100800 */
[----:B------:R-:W-:-:S03]  /*4200*/  SHF.L.U64.HI R9, R35, 0x1, R48 ;  /* 0x0000000123097819 */ /* 0x000fc60000010230 */
[----:B------:R-:W-:Y:S04]  /*4210*/  STL [R1+0x48], R5 ;  /* 0x0000480501007387 */ /* 0x000fe80000100800 */
[----:B------:R-:W1:Y:S04]  /*4220*/  LDSM.16.M88.4 R16, [R236] ;  /* 0x00000000ec10783b */ /* 0x000e680000000200 */
[----:B------:R-:W1:Y:S04]  /*4230*/  LDSM.16.M88.4 R28, [R236+0x800] ;  /* 0x00080000ec1c783b */ /* 0x000e680000000200 */
[----:B------:R-:W1:Y:S04]  /*4240*/  LDSM.16.M88.4 R40, [R236+0x1000] ;  /* 0x00100000ec28783b */ /* 0x000e680000000200 */
[----:B------:R-:W1:Y:S04]  /*4250*/  LDSM.16.M88.4 R24, [R243] ;  /* 0x00000000f318783b */ /* 0x000e680000000200 */
[----:B------:R-:W2:Y:S04]  /*4260*/  LDSM.16.M88.4 R36, [R243+0x800] ;  /* 0x00080000f324783b */ /* 0x000ea80000000200 */
[----:B------:R-:W2:Y:S04]  /*4270*/  LDSM.16.M88.4 R44, [R243+0x1000] ;  /* 0x00100000f32c783b */ /* 0x000ea80000000200 */
[----:B------:R-:W-:Y:S01]  /*4280*/  @!PT LDS RZ, [RZ] ;  /* 0x00000000fffff984 */ /* 0x000fe20000000800 */
[----:B------:R-:W-:Y:S01]  /*4290*/  @!PT LDS RZ, [RZ] ;  /* 0x00000000fffff984 */ /* 0x000fe20000000800 */
[----:B------:R-:W-:Y:S01]  /*42a0*/  @!PT LDS RZ, [RZ] ;  /* 0x00000000fffff984 */ /* 0x000fe20000000800 */
[----:B------:R3:W-:Y:S02]  /*42b0*/  LDGSTS.E.BYPASS.LTC128B.128 [R32+0x4080], [R2.64], !P0 ;  /* 0x0408000002207fae */ /* 0x0007e4000c101d46 */
[----:B---3--:R-:W-:Y:S01]  /*42c0*/  IADD3 R2, P0, R7, R4, RZ ;  /* 0x0000000407027210 */ /* 0x008fe20007f1e0ff */
[----:B-1----:R-:W-:-:S04]  /*42d0*/  IMAD.SHL.U32 R4, R35, 0x2, RZ ;  /* 0x0000000223047824 */ /* 0x002fc800078e00ff */
[----:B------:R-:W-:Y:S01]  /*42e0*/  IMAD.X R3, R6, 0x1, R5, P0 ;  /* 0x0000000106037824 */ /* 0x000fe200000e0605 */
[----:B------:R1:W-:Y:S04]  /*42f0*/  STL [R1+0xbc], R4 ;  /* 0x0000bc0401007387 */ /* 0x0003e80000100800 */
[----:B------:R3:W-:Y:S01]  /*4300*/  LDGSTS.E.BYPASS.LTC128B.128 [R32+0x5880], [R2.64], !P1 ;  /* 0x0588000002207fae */ /* 0x0007e2000c901d46 */
[----:B------:R-:W-:Y:S02]  /*4310*/  ISETP.GE.AND P1, PT, R35, c[0x0][0x1d4], PT ;  /* 0x0000750023007a0c */ /* 0x000fe40003f26270 */
[----:B-1----:R-:W-:-:S05]  /*4320*/  IADD3 R4, P0, R7, R4, RZ ;  /* 0x0000000407047210 */ /* 0x002fca0007f1e0ff */
[----:B------:R-:W-:Y:S01]  /*4330*/  IMAD.X R5, R6, 0x1, R9, P0 ;  /* 0x0000000106057824 */ /* 0x000fe200000e0609 */
[----:B------:R-:W-:Y:S01]  /*4340*/  ISETP.LT.OR P0, PT, R0, 0x1, P1 ;  /* 0x000000010000780c */ /* 0x000fe20000f01670 */
[C---:B---3--:R-:W-:Y:S01]  /*4350*/  IMAD.SHL.U32 R2, R33.reuse, 0x2, RZ ;  /* 0x0000000221027824 */ /* 0x048fe200078e00ff */
[----:B------:R1:W-:Y:S04]  /*4360*/  STL [R1+0x4c], R9 ;  /* 0x00004c0901007387 */ /* 0x0003e80000100800 */
[----:B------:R3:W-:Y:S07]  /*4370*/  STL [R1+0xb8], R2 ;  /* 0x0000b80201007387 */ /* 0x0007ee0000100800 */
[----:B------:R2:W-:Y:S01]  /*4380*/  LDGSTS.E.BYPASS.LTC128B.128 [R32+0x7080], [R4.64], !P0 ;  /* 0x0708000004207fae */ /* 0x0005e2000c101d46 */
[----:B------:R-:W-:-:S02]  /*4390*/  ISETP.GE.AND P2, PT, R33, c[0x0][0x1d4], PT ;  /* 0x0000750021007a0c */ /* 0x000fc40003f46270 */
[----:B-1----:R-:W-:Y:S02]  /*43a0*/  SHF.L.U64.HI R9, R33, 0x1, R34 ;  /* 0x0000000121097819 */ /* 0x002fe40000010222 */
[----:B---3--:R-:W-:-:S03]  /*43b0*/  IADD3 R2, P0, R7, R2, RZ ;  /* 0x0000000207027210 */ /* 0x008fc60007f1e0ff */
[----:B------:R1:W-:Y:S02]  /*43c0*/  STL [R1+0x50], R9 ;  /* 0x0000500901007387 */ /* 0x0003e40000100800 */
[----:B------:R-:W-:Y:S01]  /*43d0*/  IMAD.X R3, R6, 0x1, R9, P0 ;  /* 0x0000000106037824 */ /* 0x000fe200000e0609 */
[----:B------:R-:W-:Y:S02]  /*43e0*/  ISETP.LT.OR P0, PT, R0, 0x1, P2 ;  /* 0x000000010000780c */ /* 0x000fe40001701670 */
[----:B------:R-:W-:Y:S02]  /*43f0*/  ISETP.GT.AND P5, PT, R107, 0x2f, PT ;  /* 0x0000002f6b00780c */ /* 0x000fe40003fa4270 */
[----:B------:R-:W-:-:S09]  /*4400*/  LOP3.LUT R106, R106, 0xfffffbff, RZ, 0xc0, !PT ;  /* 0xfffffbff6a6a7812 */ /* 0x000fd200078ec0ff */
[----:B------:R3:W-:Y:S04]  /*4410*/  LDGSTS.E.BYPASS.LTC128B.128 [R32+0x8880], [R2.64], !P0 ;  /* 0x0888000002207fae */ /* 0x0007e8000c101d46 */
[----:B-1----:R-:W1:Y:S01]  /*4420*/  S2R R9, SR_TID.X ;  /* 0x0000000000097919 */ /* 0x002e620000002100 */
[----:B------:R-:W-:-:S04]  /*4430*/  LOP3.LUT R106, R106, 0xffffffbf, RZ, 0xc0, !PT ;  /* 0xffffffbf6a6a7812 */ /* 0x000fc800078ec0ff */
[----:B------:R-:W-:Y:S02]  /*4440*/  @P5 LOP3.LUT R106, R106, 0x40, RZ, 0xfc, !PT ;  /* 0x000000406a6a5812 */ /* 0x000fe400078efcff */
[----:B-1----:R-:W-:Y:S02]  /*4450*/  ISETP.GT.AND P0, PT, R9, 0x7f, PT ;  /* 0x0000007f0900780c */ /* 0x002fe40003f04270 */
[C---:B---3--:R-:W-:Y:S02]  /*4460*/  IADD3 R3, R243.reuse, 0x1000, RZ ;  /* 0x00001000f3037810 */ /* 0x048fe40007ffe0ff */
[----:B------:R-:W-:-:S03]  /*4470*/  IADD3 R2, R243, 0x800, RZ ;  /* 0x00000800f3027810 */ /* 0x000fc60007ffe0ff */
[----:B------:R1:W-:Y:S06]  /*4480*/  STL [R1+0x8], R3 ;  /* 0x0000080301007387 */ /* 0x0003ec0000100800 */
[----:B------:R-:W-:Y:S01]  /*4490*/  @P0 LOP3.LUT R106, R106, 0x400, RZ, 0xfc, !PT ;  /* 0x000004006a6a0812 */ /* 0x000fe200078efcff */
[----:B------:R1:W-:Y:S04]  /*44a0*/  STL [R1+0x4], R2 ;  /* 0x0000040201007387 */ /* 0x0003e80000100800 */
[----:B------:R1:W-:Y:S01]  /*44b0*/  STL [R1+0x18], R106 ;  /* 0x0000186a01007387 */ /* 0x0003e20000100800 */
[----:B------:R-:W-:Y:S01]  /*44c0*/  BSSY B0, `(.L_x_479) ;  /* 0x0000022000007945 */ /* 0x000fe20003800000 */
[----:B------:R-:W-:Y:S01]  /*44d0*/  IADD3 R58, R110, -0x1, RZ ;  /* 0xffffffff6e3a7810 */ /* 0x000fe20007ffe0ff */
[----:B------:R-:W-:Y:S05]  /*44e0*/  @P0 BRA `(.L_x_480) ;  /* 0x000001f000000947 */ /* 0x000fea0003800000 */
[----:B--2-4-:R-:W-:Y:S05]  /*44f0*/  BRA.DIV ~URZ, `(.L_x_481) ;  /* 0x00015c027f007947 */ /* 0x014fea000b800000 */
[----:B------:R2:W3:Y:S04]  /*4500*/  SHFL.IDX PT, R4, R8, 0x1, 0x181f ;  /* 0x00381f0008047f89 */ /* 0x0004e800000e0000 */
[----:B-1----:R2:W1:Y:S02]  /*4510*/  SHFL.IDX PT, R2, R11, 0x1, 0x181f ;  /* 0x00381f000b027f89 */ /* 0x00246400000e0000 */
.L_x_637:
[----:B------:R-:W4:Y:S04]  /*4520*/  LDL R6, [R1+0xc4] ;  /* 0x0000c40001067983 */ /* 0x000f280000100800 */
[----:B------:R-:W5:Y:S04]  /*4530*/  LDL R14, [R1+0x44] ;  /* 0x00004400010e7983 */ /* 0x000f680000100800 */
[----:B--2---:R-:W2:Y:S04]  /*4540*/  LDL R5, [R1+0x1c] ;  /* 0x00001c0001057983 */ /* 0x004ea80000100800 */
[----:B---3--:R-:W3:Y:S04]  /*4550*/  LDL R13, [R1+0xd0] ;  /* 0x0000d000010d7983 */ /* 0x008ee80000100800 */
[----:B------:R-:W2:Y:S04]  /*4560*/  LDL R11, [R1+0x48] ;  /* 0x00004800010b7983 */ /* 0x000ea80000100800 */
[----:B------:R-:W3:Y:S04]  /*4570*/  LDL R10, [R1+0xbc] ;  /* 0x0000bc00010a7983 */ /* 0x000ee80000100800 */
[----:B------:R-:W3:Y:S04]  /*4580*/  LDL R9, [R1+0x4c] ;  /* 0x00004c0001097983 */ /* 0x000ee80000100800 */
[----:B------:R-:W3:Y:S04]  /*4590*/  LDL R3, [R1+0xb8] ;  /* 0x0000b80001037983 */ /* 0x000ee80000100800 */
[----:B------:R-:W3:Y:S01]  /*45a0*/  LDL R8, [R1+0x50] ;  /* 0x0000500001087983 */ /* 0x000ee20000100800 */
[----:B------:R-:W-:-:S02]  /*45b0*/  ISETP.LT.OR P1, PT, R0, 0x21, P1 ;  /* 0x000000210000780c */ /* 0x000fc40000f21670 */
[----:B-1--4-:R-:W-:-:S05]  /*45c0*/  IADD3 R6, P0, R2, R6, RZ ;  /* 0x0000000602067210 */ /* 0x012fca0007f1e0ff */
[----:B-----5:R-:W-:Y:S01]  /*45d0*/  IMAD.X R7, R4, 0x1, R14, P0 ;  /* 0x0000000104077824 */ /* 0x020fe200000e060e */
[----:B------:R-:W-:-:S13]  /*45e0*/  ISETP.LT.OR P0, PT, R0, 0x21, P3 ;  /* 0x000000210000780c */ /* 0x000fda0001f01670 */
[----:B------:R-:W-:Y:S01]  /*45f0*/  @!PT LDS RZ, [RZ] ;  /* 0x00000000fffff984 */ /* 0x000fe20000000800 */
[----:B------:R-:W-:Y:S01]  /*4600*/  @!PT LDS RZ, [RZ] ;  /* 0x00000000fffff984 */ /* 0x000fe20000000800 */
[----:B------:R-:W-:Y:S01]  /*4610*/  @!PT LDS RZ, [RZ] ;  /* 0x00000000fffff984 */ /* 0x000fe20000000800 */
[----:B--2---:R3:W-:Y:S02]  /*4620*/  LDGSTS.E.BYPASS.LTC128B.128 [R5+0x5080], [R6.64], !P0 ;  /* 0x0508000006057fae */ /* 0x0047e4000c101d46 */
[----:B---3--:R-:W-:-:S05]  /*4630*/  IADD3 R6, P0, R2, R13, RZ ;  /* 0x0000000d02067210 */ /* 0x008fca0007f1e0ff */
[----:B------:R-:W-:Y:S01]  /*4640*/  IMAD.X R7, R4, 0x1, R11, P0 ;  /* 0x0000000104077824 */ /* 0x000fe200000e060b */
[----:B------:R-:W-:-:S13]  /*4650*/  ISETP.LT.OR P0, PT, R0, 0x21, P4 ;  /* 0x000000210000780c */ /* 0x000fda0002701670 */
[----:B------:R1:W-:Y:S02]  /*4660*/  LDGSTS.E.BYPASS.LTC128B.128 [R5+0x6880], [R6.64], !P0 ;  /* 0x0688000006057fae */ /* 0x0003e4000c101d46 */
[----:B-1----:R-:W-:-:S05]  /*4670*/  IADD3 R6, P0, R2, R10, RZ ;  /* 0x0000000a02067210 */ /* 0x002fca0007f1e0ff */
[----:B------:R-:W-:Y:S01]  /*4680*/  IMAD.X R7, R4, 0x1, R9, P0 ;  /* 0x0000000104077824 */ /* 0x000fe200000e0609 */
[----:B------:R-:W-:-:S04]  /*4690*/  IADD3 R2, P0, R2, R3, RZ ;  /* 0x0000000302027210 */ /* 0x000fc80007f1e0ff */
[----:B------:R1:W-:Y:S01]  /*46a0*/  LDGSTS.E.BYPASS.LTC128B.128 [R5+0x8080], [R6.64], !P1 ;  /* 0x0808000006057fae */ /* 0x0003e2000c901d46 */
[----:B------:R-:W-:Y:S01]  /*46b0*/  IMAD.X R3, R4, 0x1, R8, P0 ;  /* 0x0000000104037824 */ /* 0x000fe200000e0608 */
[----:B------:R-:W-:-:S13]  /*46c0*/  ISETP.LT.OR P0, PT, R0, 0x21, P2 ;  /* 0x000000210000780c */ /* 0x000fda0001701670 */
[----:B------:R1:W-:Y:S02]  /*46d0*/  LDGSTS.E.BYPASS.LTC128B.128 [R5+0x9880], [R2.64], !P0 ;  /* 0x0988000002057fae */ /* 0x0003e4000c101d46 */
.L_x_480:
[----:B--2-4-:R-:W-:Y:S05]  /*46e0*/  BSYNC B0 ;  /* 0x0000000000007941 */ /* 0x014fea0003800000 */
.L_x_479:
[----:B-1----:R-:W1:Y:S04]  /*46f0*/  S2R R2, SR_TID.X ;  /* 0x0000000000027919 */ /* 0x002e680000002100 */
[----:B------:R-:W0:Y:S01]  /*4700*/  LDGDEPBAR ;  /* 0x00000000000079af */ /* 0x000e220000000000 */
[----:B-1----:R-:W-:-:S04]  /*4710*/  SHF.R.S32.HI R0, RZ, 0x1f, R2 ;  /* 0x0000001fff007819 */ /* 0x002fc80000011402 */
[----:B------:R-:W-:-:S04]  /*4720*/  LEA.HI R0, R0, R2, RZ, 0x3 ;  /* 0x0000000200007211 */ /* 0x000fc800078f18ff */
[----:B------:R-:W-:-:S04]  /*4730*/  LOP3.LUT R0, R0, 0xfffffff8, RZ, 0xc0, !PT ;  /* 0xfffffff800007812 */ /* 0x000fc800078ec0ff */
[----:B------:R-:W-:Y:S01]  /*4740*/  IADD3 R0, -R0, R2, RZ ;  /* 0x0000000200007210 */ /* 0x000fe20007ffe1ff */
[----:B------:R-:W-:Y:S01]  /*4750*/  WARPSYNC 0xffffffff ;  /* 0xffffffff00007948 */ /* 0x000fe20003800000 */
[----:B------:R-:W2:Y:S02]  /*4760*/  LDL R2, [R1+0x70] ;  /* 0x0000700001027983 */ /* 0x000ea40000100800 */
[----:B------:R-:W-:Y:S02]  /*4770*/  LOP3.LUT P0, RZ, R0, 0x4, RZ, 0xc0, !PT ;  /* 0x0000000400ff7812 */ /* 0x000fe4000780c0ff */
[----:B------:R-:W-:Y:S01]  /*4780*/  MOV R0, 0x40 ;  /* 0x0000004000007802 */ /* 0x000fe20000000f00 */
[----:B------:R-:W-:Y:S03]  /*4790*/  HMMA.16816.F32 R4, R160, R16, RZ ;  /* 0x00000010a004723c */ /* 0x000fe600000018ff */
[----:B------:R-:W-:-:S04]  /*47a0*/  SEL R0, R0, 0xffffffc0, !P0 ;  /* 0xffffffc000007807 */ /* 0x000fc80004000000 */
[-C--:B------:R-:W-:Y:S01]  /*47b0*/  IADD3 R238, R236, R0.reuse, RZ ;  /* 0x00000000ecee7210 */ /* 0x080fe20007ffe0ff */
[----:B------:R-:W-:Y:S04]  /*47c0*/  HMMA.16816.F32 R8, R160, R18, RZ ;  /* 0x00000012a008723c */ /* 0x000fe800000018ff */
[----:B------:R-:W1:Y:S11]  /*47d0*/  LDSM.16.M88.4 R20, [R238] ;  /* 0x00000000ee14783b */ /* 0x000e760000000200 */
[----:B------:R-:W-:Y:S01]  /*47e0*/  @!UPT UIADD3 URZ, URZ, URZ, URZ ;  /* 0x0000003f3f3ff290 */ /* 0x000fe2000fffe03f */
[C---:B------:R-:W-:Y:S08]  /*47f0*/  HMMA.16816.F32 R4, R164.reuse, R24, R4 ;  /* 0x00000018a404723c */ /* 0x040ff00000001804 */
[----:B------:R-:W-:Y:S08]  /*4800*/  HMMA.16816.F32 R8, R164, R26, R8 ;  /* 0x0000001aa408723c */ /* 0x000ff00000001808 */
[----:B------:R-:W-:Y:S08]  /*4810*/  HMMA.16816.F32 R16, R160, R30, RZ ;  /* 0x0000001ea010723c */ /* 0x000ff000000018ff */
[----:B-1----:R-:W-:Y:S08]  /*4820*/  HMMA.16816.F32 R24, R180, R20, R4 ;  /* 0x00000014b418723c */ /* 0x002ff00000001804 */
[----:B------:R-:W-:Y:S08]  /*4830*/  HMMA.16816.F32 R4, R160, R28, RZ ;  /* 0x0000001ca004723c */ /* 0x000ff000000018ff */
[----:B------:R-:W-:Y:S01]  /*4840*/  HMMA.16816.F32 R32, R180, R22, R8 ;  /* 0x00000016b420723c */ /* 0x000fe20000001808 */
[----:B------:R-:W1:Y:S11]  /*4850*/  LDSM.16.M88.4 R20, [R238+0x800] ;  /* 0x00080000ee14783b */ /* 0x000e760000000200 */
[----:B------:R-:W-:Y:S04]  /*4860*/  @!UPT UIADD3 URZ, URZ, URZ, URZ ;  /* 0x0000003f3f3ff290 */ /* 0x000fe8000fffe03f */
[C---:B------:R-:W-:Y:S08]  /*4870*/  HMMA.16816.F32 R8, R164.reuse, R36, R4 ;  /* 0x00000024a408723c */ /* 0x040ff00000001804 */
[----:B------:R-:W-:Y:S08]  /*4880*/  HMMA.16816.F32 R4, R164, R38, R16 ;  /* 0x00000026a404723c */ /* 0x000ff00000001810 */
[----:B------:R-:W-:Y:S08]  /*4890*/  HMMA.16816.F32 R16, R160, R40, RZ ;  /* 0x00000028a010723c */ /* 0x000ff000000018ff */
[C---:B-1----:R-:W-:Y:S08]  /*48a0*/  HMMA.16816.F32 R48, R180.reuse, R20, R8 ;  /* 0x00000014b430723c */ /* 0x042ff00000001808 */
[----:B------:R-:W-:Y:S08]  /*48b0*/  HMMA.16816.F32 R36, R180, R22, R4 ;  /* 0x00000016b424723c */ /* 0x000ff00000001804 */
[----:B------:R-:W-:Y:S08]  /*48c0*/  HMMA.16816.F32 R4, R160, R42, RZ ;  /* 0x0000002aa004723c */ /* 0x000ff000000018ff */
[C---:B------:R-:W-:Y:S01]  /*48d0*/  HMMA.16816.F32 R8, R164.reuse, R44, R16 ;  /* 0x0000002ca408723c */ /* 0x040fe20000001810 */
[----:B------:R-:W1:Y:S11]  /*48e0*/  LDSM.16.M88.4 R16, [R238+0x1000] ;  /* 0x00100000ee10783b */ /* 0x000e760000000200 */
[----:B------:R-:W-:Y:S04]  /*48f0*/  @!UPT UIADD3 URZ, URZ, URZ, URZ ;  /* 0x0000003f3f3ff290 */ /* 0x000fe8000fffe03f */
[----:B------:R-:W-:Y:S01]  /*4900*/  HMMA.16816.F32 R4, R164, R46, R4 ;  /* 0x0000002ea404723c */ /* 0x000fe20000001804 */
[----:B------:R-:W-:-:S05]  /*4910*/  IADD3 R237, R243, R0, RZ ;  /* 0x00000000f3ed7210 */ /* 0x000fca0007ffe0ff */
[----:B------:R-:W3:Y:S02]  /*4920*/  LDSM.16.M88.4 R20, [R237] ;  /* 0x00000000ed14783b */ /* 0x000ee40000000200 */
[C---:B-1----:R-:W-:Y:S11]  /*4930*/  HMMA.16816.F32 R28, R180.reuse, R16, R8 ;  /* 0x00000010b41c723c */ /* 0x042ff60000001808 */
[----:B------:R-:W-:Y:S05]  /*4940*/  @!UPT UIADD3 URZ, URZ, URZ, URZ ;  /* 0x0000003f3f3ff290 */ /* 0x000fea000fffe03f */
[----:B------:R-:W-:Y:S01]  /*4950*/  HMMA.16816.F32 R8, R180, R18, R4 ;  /* 0x00000012b408723c */ /* 0x000fe20000001804 */
[----:B------:R-:W1:Y:S04]  /*4960*/  LDSM.16.M88.4 R4, [R237+0x800] ;  /* 0x00080000ed04783b */ /* 0x000e680000000200 */
[----:B------:R-:W4:Y:S03]  /*4970*/  LDSM.16.M88.4 R16, [R237+0x1000] ;  /* 0x00100000ed10783b */ /* 0x000f260000000200 */
[C---:B---3--:R-:W-:Y:S08]  /*4980*/  HMMA.16816.F32 R24, R184.reuse, R20, R24 ;  /* 0x00000014b818723c */ /* 0x048ff00000001818 */
[C---:B-1----:R-:W-:Y:S08]  /*4990*/  HMMA.16816.F32 R48, R184.reuse, R4, R48 ;  /* 0x00000004b830723c */ /* 0x042ff00000001830 */
[C---:B------:R-:W-:Y:S01]  /*49a0*/  HMMA.16816.F32 R36, R184.reuse, R6, R36 ;  /* 0x00000006b824723c */ /* 0x040fe20000001824 */
[----:B------:R-:W1:Y:S07]  /*49b0*/  LDSM.16.M88.4 R4, [R236+0x1800] ;  /* 0x00180000ec04783b */ /* 0x000e6e0000000200 */
[C---:B----4-:R-:W-:Y:S08]  /*49c0*/  HMMA.16816.F32 R40, R184.reuse, R16, R28 ;  /* 0x00000010b828723c */ /* 0x050ff0000000181c */
[C---:B------:R-:W-:Y:S01]  /*49d0*/  HMMA.16816.F32 R28, R184.reuse, R18, R8 ;  /* 0x00000012b81c723c */ /* 0x040fe20000001808 */
[----:B------:R-:W3:Y:S04]  /*49e0*/  LDSM.16.M88.4 R8, [R236+0x2000] ;  /* 0x00200000ec08783b */ /* 0x000ee80000000200 */
[----:B------:R-:W4:Y:S03]  /*49f0*/  LDSM.16.M88.4 R16, [R236+0x2800] ;  /* 0x00280000ec10783b */ /* 0x000f260000000200 */
[----:B------:R-:W-:Y:S08]  /*4a00*/  HMMA.16816.F32 R20, R184, R22, R32 ;  /* 0x00000016b814723c */ /* 0x000ff00000001820 */
[C---:B-1----:R-:W-:Y:S08]  /*4a10*/  HMMA.16816.F32 R32, R188.reuse, R4, R24 ;  /* 0x00000004bc20723c */ /* 0x042ff00000001818 */
[C---:B---3--:R-:W-:Y:S08]  /*4a20*/  HMMA.16816.F32 R48, R188.reuse, R8, R48 ;  /* 0x00000008bc30723c */ /* 0x048ff00000001830 */
[C---:B------:R-:W-:Y:S01]  /*4a30*/  HMMA.16816.F32 R24, R188.reuse, R10, R36 ;  /* 0x0000000abc18723c */ /* 0x040fe20000001824 */
[----:B------:R-:W1:Y:S07]  /*4a40*/  LDSM.16.M88.4 R8, [R243+0x1800] ;  /* 0x00180000f308783b */ /* 0x000e6e0000000200 */
[C---:B------:R-:W-:Y:S01]  /*4a50*/  HMMA.16816.F32 R4, R188.reuse, R6, R20 ;  /* 0x00000006bc04723c */ /* 0x040fe20000001814 */
[----:B------:R-:W-:Y:S07]  /*4a60*/  LDSM.16.M88.4 R20, [R243+0x2000] ;  /* 0x00200000f314783b */ /* 0x000fee0000000200 */
[C---:B----4-:R-:W-:Y:S08]  /*4a70*/  HMMA.16816.F32 R36, R188.reuse, R16, R40 ;  /* 0x00000010bc24723c */ /* 0x050ff00000001828 */
[----:B------:R-:W-:Y:S01]  /*4a80*/  HMMA.16816.F32 R28, R188, R18, R28 ;  /* 0x00000012bc1c723c */ /* 0x000fe2000000181c */
[----:B------:R-:W3:Y:S07]  /*4a90*/  LDSM.16.M88.4 R16, [R243+0x2800] ;  /* 0x00280000f310783b */ /* 0x000eee0000000200 */
[C---:B-1----:R-:W-:Y:S08]  /*4aa0*/  HMMA.16816.F32 R32, R192.reuse, R8, R32 ;  /* 0x00000008c020723c */ /* 0x042ff00000001820 */
[C---:B------:R-:W-:Y:S01]  /*4ab0*/  HMMA.16816.F32 R4, R192.reuse, R10, R4 ;  /* 0x0000000ac004723c */ /* 0x040fe20000001804 */
[----:B------:R-:W1:Y:S07]  /*4ac0*/  LDSM.16.M88.4 R8, [R238+0x1800] ;  /* 0x00180000ee08783b */ /* 0x000e6e0000000200 */
[C---:B---3--:R-:W-:Y:S08]  /*4ad0*/  HMMA.16816.F32 R36, R192.reuse, R16, R36 ;  /* 0x00000010c024723c */ /* 0x048ff00000001824 */
[----:B------:R-:W-:Y:S01]  /*4ae0*/  HMMA.16816.F32 R28, R192, R18, R28 ;  /* 0x00000012c01c723c */ /* 0x000fe2000000181c */
[----:B------:R-:W3:Y:S07]  /*4af0*/  LDSM.16.M88.4 R16, [R238+0x2800] ;  /* 0x00280000ee10783b */ /* 0x000eee0000000200 */
[C---:B-1----:R-:W-:Y:S08]  /*4b00*/  HMMA.16816.F32 R32, R196.reuse, R8, R32 ;  /* 0x00000008c420723c */ /* 0x042ff00000001820 */
[----:B------:R-:W-:Y:S01]  /*4b10*/  HMMA.16816.F32 R4, R196, R10, R4 ;  /* 0x0000000ac404723c */ /* 0x000fe20000001804 */
[----:B------:R-:W1:Y:S07]  /*4b20*/  LDSM.16.M88.4 R8, [R237+0x1800] ;  /* 0x00180000ed08783b */ /* 0x000e6e0000000200 */
[C---:B------:R-:W-:Y:S08]  /*4b30*/  HMMA.16816.F32 R48, R192.reuse, R20, R48 ;  /* 0x00000014c030723c */ /* 0x040ff00000001830 */
[----:B------:R-:W-:Y:S01]  /*4b40*/  HMMA.16816.F32 R24, R192, R22, R24 ;  /* 0x00000016c018723c */ /* 0x000fe20000001818 */
[----:B------:R-:W4:Y:S07]  /*4b50*/  LDSM.16.M88.4 R20, [R238+0x2000] ;  /* 0x00200000ee14783b */ /* 0x000f2e0000000200 */
[C---:B---3--:R-:W-:Y:S08]  /*4b60*/  HMMA.16816.F32 R36, R196.reuse, R16, R36 ;  /* 0x00000010c424723c */ /* 0x048ff00000001824 */
[----:B------:R-:W-:Y:S01]  /*4b70*/  HMMA.16816.F32 R28, R196, R18, R28 ;  /* 0x00000012c41c723c */ /* 0x000fe2000000181c */
[----:B------:R-:W3:Y:S07]  /*4b80*/  LDSM.16.M88.4 R16, [R237+0x2800] ;  /* 0x00280000ed10783b */ /* 0x000eee0000000200 */
[C---:B-1----:R-:W-:Y:S08]  /*4b90*/  HMMA.16816.F32 R32, R200.reuse, R8, R32 ;  /* 0x00000008c820723c */ /* 0x042ff00000001820 */
[----:B------:R-:W-:Y:S01]  /*4ba0*/  HMMA.16816.F32 R4, R200, R10, R4 ;  /* 0x0000000ac804723c */ /* 0x000fe20000001804 */
[----:B------:R-:W1:Y:S07]  /*4bb0*/  LDSM.16.M88.4 R8, [R236+0x3000] ;  /* 0x00300000ec08783b */ /* 0x000e6e0000000200 */
[C---:B----4-:R-:W-:Y:S08]  /*4bc0*/  HMMA.16816.F32 R48, R196.reuse, R20, R48 ;  /* 0x00000014c430723c */ /* 0x050ff00000001830 */
        /* <DEDUP_REMOVED lines=18> */
[----:B------:R-:W-:Y:S11]  /*4cf0*/  HMMA.16816.F32 R20, R204, R22, R24 ;  /* 0x00000016cc14723c */ /* 0x000ff60000001818 */
[----:B------:R-:W-:Y:S05]  /*4d00*/  @!UPT UIADD3 URZ, URZ, URZ, URZ ;  /* 0x0000003f3f3ff290 */ /* 0x000fea000fffe03f */
[C---:B---3--:R-:W-:Y:S08]  /*4d10*/  HMMA.16816.F32 R48, R208.reuse, R16, R48 ;  /* 0x00000010d030723c */ /* 0x048ff00000001830 */
[C---:B------:R-:W-:Y:S01]  /*4d20*/  HMMA.16816.F32 R20, R208.reuse, R18, R20 ;  /* 0x00000012d014723c */ /* 0x040fe20000001814 */
[----:B------:R-:W3:Y:S07]  /*4d30*/  LDSM.16.M88.4 R16, [R238+0x3000] ;  /* 0x00300000ee10783b */ /* 0x000eee0000000200 */
[C---:B-1----:R-:W-:Y:S08]  /*4d40*/  HMMA.16816.F32 R36, R208.reuse, R8, R36 ;  /* 0x00000008d024723c */ /* 0x042ff00000001824 */
[----:B------:R-:W-:Y:S01]  /*4d50*/  HMMA.16816.F32 R28, R208, R10, R28 ;  /* 0x0000000ad01c723c */ /* 0x000fe2000000181c */
[----:B------:R-:W1:Y:S07]  /*4d60*/  LDSM.16.M88.4 R8, [R238+0x3800] ;  /* 0x00380000ee08783b */ /* 0x000e6e0000000200 */
[C---:B---3--:R-:W-:Y:S01]  /*4d70*/  HMMA.16816.F32 R24, R212.reuse, R18, R4 ;  /* 0x00000012d418723c */ /* 0x048fe20000001804 */
[----:B------:R-:W3:Y:S07]  /*4d80*/  LDSM.16.M88.4 R4, [R238+0x4000] ;  /* 0x00400000ee04783b */ /* 0x000eee0000000200 */
[C---:B------:R-:W-:Y:S01]  /*4d90*/  HMMA.16816.F32 R32, R212.reuse, R16, R32 ;  /* 0x00000010d420723c */ /* 0x040fe20000001820 */
[----:B------:R-:W4:Y:S07]  /*4da0*/  LDSM.16.M88.4 R16, [R237+0x3000] ;  /* 0x00300000ed10783b */ /* 0x000f2e0000000200 */
[C---:B-1----:R-:W-:Y:S08]  /*4db0*/  HMMA.16816.F32 R48, R212.reuse, R8, R48 ;  /* 0x00000008d430723c */ /* 0x042ff00000001830 */
[C---:B------:R-:W-:Y:S01]  /*4dc0*/  HMMA.16816.F32 R20, R212.reuse, R10, R20 ;  /* 0x0000000ad414723c */ /* 0x040fe20000001814 */
[----:B------:R-:W1:Y:S07]  /*4dd0*/  LDSM.16.M88.4 R8, [R237+0x3800] ;  /* 0x00380000ed08783b */ /* 0x000e6e0000000200 */
[C---:B---3--:R-:W-:Y:S08]  /*4de0*/  HMMA.16816.F32 R44, R212.reuse, R4, R36 ;  /* 0x00000004d42c723c */ /* 0x048ff00000001824 */
[----:B------:R-:W-:Y:S01]  /*4df0*/  HMMA.16816.F32 R36, R212, R6, R28 ;  /* 0x00000006d424723c */ /* 0x000fe2000000181c */
[----:B------:R-:W3:Y:S07]  /*4e00*/  LDSM.16.M88.4 R4, [R237+0x4000] ;  /* 0x00400000ed04783b */ /* 0x000eee0000000200 */
[C---:B----4-:R-:W-:Y:S08]  /*4e10*/  HMMA.16816.F32 R40, R216.reuse, R16, R32 ;  /* 0x00000010d828723c */ /* 0x050ff00000001820 */
[C---:B------:R-:W-:Y:S01]  /*4e20*/  HMMA.16816.F32 R28, R216.reuse, R18, R24 ;  /* 0x00000012d81c723c */ /* 0x040fe20000001818 */
[----:B------:R-:W-:Y:S07]  /*4e30*/  LDSM.16.M88.4 R16, [R236+0x5000] ;  /* 0x00500000ec10783b */ /* 0x000fee0000000200 */
[C---:B-1----:R-:W-:Y:S08]  /*4e40*/  HMMA.16816.F32 R32, R216.reuse, R8, R48 ;  /* 0x00000008d820723c */ /* 0x042ff00000001830 */
[C---:B------:R-:W-:Y:S01]  /*4e50*/  HMMA.16816.F32 R24, R216.reuse, R10, R20 ;  /* 0x0000000ad818723c */ /* 0x040fe20000001814 */
[----:B------:R-:W1:Y:S07]  /*4e60*/  LDSM.16.M88.4 R8, [R236+0x4800] ;  /* 0x00480000ec08783b */ /* 0x000e6e0000000200 */
[----:B---3--:R-:W-:Y:S08]  /*4e70*/  HMMA.16816.F32 R20, R216, R4, R44 ;  /* 0x00000004d814723c */ /* 0x008ff0000000182c */
[C---:B-1----:R-:W-:Y:S08]  /*4e80*/  HMMA.16816.F32 R48, R220.reuse, R8, R40 ;  /* 0x00000008dc30723c */ /* 0x042ff00000001828 */
[C---:B------:R-:W-:Y:S01]  /*4e90*/  HMMA.16816.F32 R44, R220.reuse, R10, R28 ;  /* 0x0000000adc2c723c */ /* 0x040fe2000000181c */
[----:B------:R-:W1:Y:S07]  /*4ea0*/  LDSM.16.M88.4 R8, [R236+0x5800] ;  /* 0x00580000ec08783b */ /* 0x000e6e0000000200 */
[----:B------:R-:W-:Y:S01]  /*4eb0*/  HMMA.16816.F32 R40, R220, R16, R32 ;  /* 0x00000010dc28723c */ /* 0x000fe20000001820 */
[----:B------:R-:W3:Y:S07]  /*4ec0*/  LDSM.16.M88.4 R32, [R243+0x4800] ;  /* 0x00480000f320783b */ /* 0x000eee0000000200 */
[----:B------:R-:W-:Y:S08]  /*4ed0*/  HMMA.16816.F32 R4, R216, R6, R36 ;  /* 0x00000006d804723c */ /* 0x000ff00000001824 */
[C---:B------:R-:W-:Y:S01]  /*4ee0*/  HMMA.16816.F32 R36, R220.reuse, R18, R24 ;  /* 0x00000012dc24723c */ /* 0x040fe20000001818 */
[----:B------:R-:W-:Y:S04]  /*4ef0*/  LDSM.16.M88.4 R16, [R243+0x5800] ;  /* 0x00580000f310783b */ /* 0x000fe80000000200 */
[----:B------:R-:W-:Y:S03]  /*4f00*/  LDSM.16.M88.4 R24, [R238+0x4800] ;  /* 0x00480000ee18783b */ /* 0x000fe60000000200 */
[C---:B-1----:R-:W-:Y:S01]  /*4f10*/  HMMA.16816.F32 R28, R220.reuse, R8, R20 ;  /* 0x00000008dc1c723c */ /* 0x042fe20000001814 */
[----:B------:R-:W1:Y:S07]  /*4f20*/  LDSM.16.M88.4 R20, [R243+0x5000] ;  /* 0x00500000f314783b */ /* 0x000e6e0000000200 */
[----:B------:R-:W-:Y:S08]  /*4f30*/  HMMA.16816.F32 R8, R220, R10, R4 ;  /* 0x0000000adc08723c */ /* 0x000ff00000001804 */
[C---:B---3--:R-:W-:Y:S08]  /*4f40*/  HMMA.16816.F32 R4, R224.reuse, R32, R48 ;  /* 0x00000020e004723c */ /* 0x048ff00000001830 */
[C---:B------:R-:W-:Y:S08]  /*4f50*/  HMMA.16816.F32 R32, R224.reuse, R34, R44 ;  /* 0x00000022e020723c */ /* 0x040ff0000000182c */
[C---:B-1----:R-:W-:Y:S08]  /*4f60*/  HMMA.16816.F32 R52, R224.reuse, R20, R40 ;  /* 0x00000014e034723c */ /* 0x042ff00000001828 */
[C---:B------:R-:W-:Y:S01]  /*4f70*/  HMMA.16816.F32 R48, R224.reuse, R22, R36 ;  /* 0x00000016e030723c */ /* 0x040fe20000001824 */
[----:B------:R-:W1:Y:S04]  /*4f80*/  LDSM.16.M88.4 R20, [R237+0x4800] ;  /* 0x00480000ed14783b */ /* 0x000e680000000200 */
[----:B------:R-:W-:Y:S03]  /*4f90*/  LDSM.16.M88.4 R36, [R238+0x5800] ;  /* 0x00580000ee24783b */ /* 0x000fe60000000200 */
[C---:B------:R-:W-:Y:S08]  /*4fa0*/  HMMA.16816.F32 R40, R224.reuse, R16, R28 ;  /* 0x00000010e028723c */ /* 0x040ff0000000181c */
[----:B------:R-:W-:Y:S01]  /*4fb0*/  HMMA.16816.F32 R44, R224, R18, R8 ;  /* 0x00000012e02c723c */ /* 0x000fe20000001808 */
[----:B------:R-:W3:Y:S07]  /*4fc0*/  LDSM.16.M88.4 R16, [R238+0x5000] ;  /* 0x00500000ee10783b */ /* 0x000eee0000000200 */
[C---:B------:R-:W-:Y:S08]  /*4fd0*/  HMMA.16816.F32 R4, R228.reuse, R24, R4 ;  /* 0x00000018e404723c */ /* 0x040ff00000001804 */
[----:B------:R-:W-:Y:S01]  /*4fe0*/  HMMA.16816.F32 R28, R228, R26, R32 ;  /* 0x0000001ae41c723c */ /* 0x000fe20000001820 */
[----:B------:R-:W4:Y:S11]  /*4ff0*/  LDSM.16.M88.4 R32, [R237+0x5000] ;  /* 0x00500000ed20783b */ /* 0x000f360000000200 */
[----:B------:R-:W-:Y:S04]  /*5000*/  @!UPT UIADD3 URZ, URZ, URZ, URZ ;  /* 0x0000003f3f3ff290 */ /* 0x000fe8000fffe03f */
[----:B-1----:R-:W-:Y:S08]  /*5010*/  HMMA.16816.F32 R24, R232, R20, R4 ;  /* 0x00000014e818723c */ /* 0x002ff00000001804 */
[----:B---3--:R-:W-:Y:S08]  /*5020*/  HMMA.16816.F32 R8, R228, R16, R52 ;  /* 0x00000010e408723c */ /* 0x008ff00000001834 */
[----:B------:R-:W-:Y:S08]  /*5030*/  HMMA.16816.F32 R20, R232, R22, R28 ;  /* 0x00000016e814723c */ /* 0x000ff0000000181c */
[----:B------:R-:W-:Y:S01]  /*5040*/  FMUL.FTZ R0, R24, c[0x0][0x320] ;  /* 0x0000c80018007a20 */ /* 0x000fe20000410000 */
[C---:B------:R-:W-:Y:S08]  /*5050*/  HMMA.16816.F32 R40, R228.reuse, R36, R40 ;  /* 0x00000024e428723c */ /* 0x040ff00000001828 */
[C---:B------:R-:W-:Y:S01]  /*5060*/  HMMA.16816.F32 R36, R228.reuse, R38, R44 ;  /* 0x00000026e424723c */ /* 0x040fe2000000182c */
[----:B------:R1:W3:Y:S07]  /*5070*/  MUFU.TANH R45, R0 ;  /* 0x00000000002d7308 */ /* 0x0002ee0000002400 */
[----:B------:R-:W-:Y:S01]  /*5080*/  HMMA.16816.F32 R4, R228, R18, R48 ;  /* 0x00000012e404723c */ /* 0x000fe20000001830 */
[----:B-1----:R-:W-:-:S04]  /*5090*/  FMUL.FTZ R0, R25, c[0x0][0x320] ;  /* 0x0000c80019007a20 */ /* 0x002fc80000410000 */
[----:B------:R1:W1:Y:S03]  /*50a0*/  MUFU.TANH R15, R0 ;  /* 0x00000000000f7308 */ /* 0x0002660000002400 */
[----:B----4-:R-:W-:Y:S01]  /*50b0*/  HMMA.16816.F32 R16, R232, R32, R8 ;  /* 0x00000020e810723c */ /* 0x010fe20000001808 */
[----:B------:R-:W4:Y:S01]  /*50c0*/  LDSM.16.M88.4 R8, [R237+0x5800] ;  /* 0x00580000ed08783b */ /* 0x000f220000000200 */
[----:B--2---:R-:W-:Y:S01]  /*50d0*/  ISETP.GT.AND P0, PT, R58, R2, PT ;  /* 0x000000023a00720c */ /* 0x004fe20003f04270 */
[----:B------:R-:W-:-:S04]  /*50e0*/  DEPBAR.LE SB0, 0x0 ;  /* 0x000080000000791a */ /* 0x000fc80000000000 */
[----:B-1----:R-:W-:-:S04]  /*50f0*/  FMUL.FTZ R0, R26, c[0x0][0x320] ;  /* 0x0000c8001a007a20 */ /* 0x002fc80000410000 */
[----:B------:R1:W2:Y:S02]  /*5100*/  MUFU.TANH R46, R0 ;  /* 0x00000000002e7308 */ /* 0x0002a40000002400 */
[----:B-1----:R-:W-:-:S06]  /*5110*/  FMUL.FTZ R0, R27, c[0x0][0x320] ;  /* 0x0000c8001b007a20 */ /* 0x002fcc0000410000 */
[----:B------:R1:W1:Y:S01]  /*5120*/  MUFU.TANH R44, R0 ;  /* 0x00000000002c7308 */ /* 0x0002620000002400 */
[----:B------:R-:W-:Y:S01]  /*5130*/  HMMA.16816.F32 R4, R232, R34, R4 ;  /* 0x00000022e804723c */ /* 0x000fe20000001804 */
        /* <DEDUP_REMOVED lines=14> */
[----:B-1----:R-:W-:Y:S02]  /*5220*/  FMUL.FTZ R0, R19, c[0x0][0x320] ;  /* 0x0000c80013007a20 */ /* 0x002fe40000410000 */
[----:B----4-:R-:W-:Y:S04]  /*5230*/  HMMA.16816.F32 R16, R232, R8, R40 ;  /* 0x00000008e810723c */ /* 0x010fe80000001828 */
[----:B------:R1:W4:Y:S02]  /*5240*/  MUFU.TANH R32, R0 ;  /* 0x0000000000207308 */ /* 0x0003240000002400 */
[----:B-1----:R-:W-:-:S06]  /*5250*/  FMUL.FTZ R0, R4, c[0x0][0x320] ;  /* 0x0000c80004007a20 */ /* 0x002fcc0000410000 */
        /* <DEDUP_REMOVED lines=22> */
[----:B------:R-:W-:Y:S01]  /*53c0*/  BSSY B1, `(.L_x_482) ;  /* 0x0000085000017945 */ /* 0x000fe20003800000 */
[----:B-1----:R-:W-:-:S06]  /*53d0*/  FMUL.FTZ R0, R7, c[0x0][0x320] ;  /* 0x0000c80007007a20 */ /* 0x002fcc0000410000 */
[----:B------:R1:W1:Y:S01]  /*53e0*/  MUFU.TANH R25, R0 ;  /* 0x0000000000197308 */ /* 0x0002620000002400 */
[C---:B------:R-:W-:Y:S02]  /*53f0*/  IADD3 R252, R243.reuse, 0x4800, RZ ;  /* 0x00004800f3fc7810 */ /* 0x040fe40007ffe0ff */
[C---:B------:R-:W-:Y:S02]  /*5400*/  IADD3 R251, R243.reuse, 0x5800, RZ ;  /* 0x00005800f3fb7810 */ /* 0x040fe40007ffe0ff */
[C---:B------:R-:W-:Y:S02]  /*5410*/  IADD3 R250, R243.reuse, 0x5000, RZ ;  /* 0x00005000f3fa7810 */ /* 0x040fe40007ffe0ff */
[C---:B------:R-:W-:Y:S02]  /*5420*/  IADD3 R249, R243.reuse, 0x3000, RZ ;  /* 0x00003000f3f97810 */ /* 0x040fe40007ffe0ff */
[C---:B------:R-:W-:Y:S02]  /*5430*/  IADD3 R248, R243.reuse, 0x4000, RZ ;  /* 0x00004000f3f87810 */ /* 0x040fe40007ffe0ff */
[----:B------:R-:W-:-:S02]  /*5440*/  IADD3 R247, R243, 0x3800, RZ ;  /* 0x00003800f3f77810 */ /* 0x000fc40007ffe0ff */
[C---:B------:R-:W-:Y:S02]  /*5450*/  IADD3 R246, R243.reuse, 0x1800, RZ ;  /* 0x00001800f3f67810 */ /* 0x040fe40007ffe0ff */
[C---:B------:R-:W-:Y:S02]  /*5460*/  IADD3 R245, R243.reuse, 0x2800, RZ ;  /* 0x00002800f3f57810 */ /* 0x040fe40007ffe0ff */
[----:B------:R-:W-:Y:S01]  /*5470*/  IADD3 R244, R243, 0x2000, RZ ;  /* 0x00002000f3f47810 */ /* 0x000fe20007ffe0ff */
[----:B------:R-:W-:Y:S06]  /*5480*/  BAR.SYNC.DEFER_BLOCKING 0x0 ;  /* 0x0000000000007b1d */ /* 0x000fec0000010000 */
[----:B------:R-:W-:Y:S05]  /*5490*/  @!P0 BRA `(.L_x_483) ;  /* 0x0000077000008947 */ /* 0x000fea0003800000 */
[----:B-1234-:R-:W2:Y:S04]  /*54a0*/  LDL R2, [R1+0x84] ;  /* 0x0000840001027983 */ /* 0x01eea80000100800 */
[----:B------:R-:W2:Y:S04]  /*54b0*/  LDL R3, [R1+0x178] ;  /* 0x0001780001037983 */ /* 0x000ea80000100800 */
[----:B------:R-:W3:Y:S01]  /*54c0*/  LDL.64 R60, [R1+0x98] ;  /* 0x00009800013c7983 */ /* 0x000ee20000100a00 */
[----:B------:R-:W-:-:S03]  /*54d0*/  IMAD.MOV.U32 R62, RZ, RZ, c[0x0][0x2b8] ;  /* 0x0000ae00ff3e7624 */ /* 0x000fc600078e00ff */
[----:B------:R-:W4:Y:S02]  /*54e0*/  LDL R59, [R1+0xac] ;  /* 0x0000ac00013b7983 */ /* 0x000f240000100800 */
[----:B------:R-:W-:Y:S01]  /*54f0*/  ISETP.NE.AND P2, PT, R62, 0x1, PT ;  /* 0x000000013e00780c */ /* 0x000fe20003f45270 */
[----:B------:R-:W-:Y:S01]  /*5500*/  IMAD.MOV.U32 R16, RZ, RZ, RZ ;  /* 0x000000ffff107224 */ /* 0x000fe200078e00ff */
[----:B------:R-:W5:Y:S04]  /*5510*/  LDL.64 R8, [R1+0x90] ;  /* 0x0000900001087983 */ /* 0x000f680000100a00 */
[----:B------:R-:W3:Y:S01]  /*5520*/  LDL R7, [R1+0x88] ;  /* 0x0000880001077983 */ /* 0x000ee20000100800 */
[C---:B--2---:R-:W-:Y:S02]  /*5530*/  IADD3 R2, R3.reuse, R57, R2 ;  /* 0x0000003903027210 */ /* 0x044fe40007ffe002 */
[----:B------:R-:W-:-:S02]  /*5540*/  ISETP.GT.AND P1, PT, R3, 0x2f, PT ;  /* 0x0000002f0300780c */ /* 0x000fc40003f24270 */
        /* <DEDUP_REMOVED lines=9> */
[----:B------:R-:W-:-:S03]  /*55e0*/  IMAD.MOV R0, RZ, RZ, -R0 ;  /* 0x000000ffff007224 */ /* 0x000fc600078e0a00 */
[----:B------:R-:W1:Y:S01]  /*55f0*/  S2R R17, SR_TID.X ;  /* 0x0000000000117919 */ /* 0x000e620000002100 */
[----:B------:R-:W-:-:S05]  /*5600*/  IMAD R2, R0, c[0x0][0x2b8], R2 ;  /* 0x0000ae0000027a24 */ /* 0x000fca00078e0202 */
[----:B------:R-:W-:Y:S01]  /*5610*/  SHF.R.S32.HI R0, RZ, 0x1f, R2 ;  /* 0x0000001fff007819 */ /* 0x000fe20000011402 */
[----:B------:R3:W-:Y:S04]  /*5620*/  STL [R1+0x38], R2 ;  /* 0x0000380201007387 */ /* 0x0007e80000100800 */
[----:B------:R-:W-:-:S04]  /*5630*/  IMAD R0, R0, c[0x0][0x1e0], RZ ;  /* 0x0000780000007a24 */ /* 0x000fc800078e02ff */
[----:B------:R-:W-:Y:S01]  /*5640*/  IMAD R0, R2, c[0x0][0x1e4], R0 ;  /* 0x0000790002007a24 */ /* 0x000fe200078e0200 */
[----:B-1----:R-:W-:-:S04]  /*5650*/  SHF.R.S32.HI R6, RZ, 0x1f, R17 ;  /* 0x0000001fff067819 */ /* 0x002fc80000011411 */
[----:B------:R-:W-:Y:S01]  /*5660*/  LEA.HI R6, R6, R17, RZ, 0x3 ;  /* 0x0000001106067211 */ /* 0x000fe200078f18ff */
[----:B---3--:R-:W-:-:S03]  /*5670*/  IMAD.WIDE.U32 R2, R2, c[0x0][0x1e0], RZ ;  /* 0x0000780002027a25 */ /* 0x008fc600078e00ff */
[----:B------:R-:W-:Y:S01]  /*5680*/  SHF.R.S32.HI R6, RZ, 0x3, R6 ;  /* 0x00000003ff067819 */ /* 0x000fe20000011406 */
[----:B------:R-:W-:Y:S01]  /*5690*/  IMAD.IADD R3, R3, 0x1, R0 ;  /* 0x0000000103037824 */ /* 0x000fe200078e0200 */
[----:B--2---:R1:W-:Y:S01]  /*56a0*/  STL [R1+0x28], R16 ;  /* 0x0000281001007387 */ /* 0x0043e20000100800 */
[----:B------:R-:W-:Y:S02]  /*56b0*/  SHF.R.S32.HI R0, RZ, 0x1f, R16 ;  /* 0x0000001fff007819 */ /* 0x000fe40000011410 */
[----:B------:R-:W-:-:S04]  /*56c0*/  IMAD.WIDE.U32 R2, R16, c[0x0][0x1f0], R2 ;  /* 0x00007c0010027a25 */ /* 0x000fc800078e0002 */
[----:B------:R-:W-:-:S04]  /*56d0*/  IMAD R0, R0, c[0x0][0x1f0], RZ ;  /* 0x00007c0000007a24 */ /* 0x000fc800078e02ff */
[----:B------:R-:W-:Y:S01]  /*56e0*/  IMAD R4, R16, c[0x0][0x1f4], R0 ;  /* 0x00007d0010047a24 */ /* 0x000fe200078e0200 */
[----:B-----5:R-:W-:-:S04]  /*56f0*/  IADD3 R0, P0, R8, R2, RZ ;  /* 0x0000000208007210 */ /* 0x020fc80007f1e0ff */
[----:B------:R-:W-:Y:S02]  /*5700*/  IADD3.X R2, R7, R3, R4, P0, !PT ;  /* 0x0000000307027210 */ /* 0x000fe400007fe404 */
[----:B------:R-:W-:Y:S02]  /*5710*/  IADD3 R7, -R6, 0x30, RZ ;  /* 0x0000003006077810 */ /* 0x000fe40007ffe1ff */
[C---:B------:R-:W-:Y:S02]  /*5720*/  LEA R6, P0, R0.reuse, c[0x0][0x1c8], 0x1 ;  /* 0x0000720000067a11 */ /* 0x040fe400078008ff */
[----:B------:R-:W-:Y:S02]  /*5730*/  ISETP.GE.AND P1, PT, R7, 0x1, PT ;  /* 0x000000010700780c */ /* 0x000fe40003f26270 */
[----:B------:R-:W-:Y:S01]  /*5740*/  LEA.HI.X R5, R0, c[0x0][0x1cc], R2, 0x1, P0 ;  /* 0x0000730000057a11 */ /* 0x000fe200000f0c02 */
[----:B------:R-:W-:Y:S08]  /*5750*/  BRA.DIV ~URZ, `(.L_x_484) ;  /* 0x00014ab27f007947 */ /* 0x000ff0000b800000 */
[----:B------:R2:W3:Y:S02]  /*5760*/  SHFL.IDX PT, R4, R5, RZ, 0x181f ;  /* 0x00181fff05047589 */ /* 0x0004e400000e0000 */
.L_x_638:
[----:B------:R-:W-:Y:S05]  /*5770*/  BRA.DIV ~URZ, `(.L_x_485) ;  /* 0x00014b227f007947 */ /* 0x000fea000b800000 */
[----:B------:R4:W1:Y:S02]  /*5780*/  SHFL.IDX PT, R0, R6, RZ, 0x181f ;  /* 0x00181fff06007589 */ /* 0x00086400000e0000 */
.L_x_639:
[----:B------:R-:W-:Y:S01]  /*5790*/  BSSY B0, `(.L_x_486) ;  /* 0x0000022000007945 */ /* 0x000fe20003800000 */
[----:B------:R-:W-:Y:S05]  /*57a0*/  @!P1 BRA `(.L_x_487) ;  /* 0x0000020000009947 */ /* 0x000fea0003800000 */
[----:B------:R-:W5:Y:S04]  /*57b0*/  LDL R3, [R1+0x40] ;  /* 0x0000400001037983 */ /* 0x000f680000100800 */
[----:B--2---:R-:W2:Y:S04]  /*57c0*/  LDL R2, [R1+0xc4] ;  /* 0x0000c40001027983 */ /* 0x004ea80000100800 */
[----:B----4-:R-:W4:Y:S04]  /*57d0*/  LDL R40, [R1+0x44] ;  /* 0x0000440001287983 */ /* 0x010f280000100800 */
        /* <DEDUP_REMOVED lines=8> */
[----:B-1----:R-:W3:Y:S04]  /*5860*/  LDL R16, [R1+0xb8] ;  /* 0x0000b80001107983 */ /* 0x002ee80000100800 */
[----:B------:R-:W3:Y:S01]  /*5870*/  LDL R9, [R1+0x50] ;  /* 0x0000500001097983 */ /* 0x000ee20000100800 */
[----:B-----5:R-:W-:-:S02]  /*5880*/  ISETP.GE.AND P0, PT, R3, c[0x0][0x1d4], PT ;  /* 0x0000750003007a0c */ /* 0x020fc40003f06270 */
[----:B--2---:R-:W-:-:S05]  /*5890*/  IADD3 R2, P1, R0, R2, RZ ;  /* 0x0000000200027210 */ /* 0x004fca0007f3e0ff */
[----:B----4-:R-:W-:-:S06]  /*58a0*/  IMAD.X R3, R4, 0x1, R40, P1 ;  /* 0x0000000104037824 */ /* 0x010fcc00008e0628 */
[----:B------:R-:W-:Y:S01]  /*58b0*/  @!PT LDS RZ, [RZ] ;  /* 0x00000000fffff984 */ /* 0x000fe20000000800 */
[----:B------:R-:W-:Y:S01]  /*58c0*/  @!PT LDS RZ, [RZ] ;  /* 0x00000000fffff984 */ /* 0x000fe20000000800 */
[----:B------:R-:W-:Y:S01]  /*58d0*/  @!PT LDS RZ, [RZ] ;  /* 0x00000000fffff984 */ /* 0x000fe20000000800 */
[----:B---3--:R1:W-:Y:S01]  /*58e0*/  LDGSTS.E.BYPASS.LTC128B.128 [R8+0x14080], [R2.64], !P0 ;  /* 0x1408000002087fae */ /* 0x0083e2000c101d46 */
[----:B------:R-:W-:Y:S02]  /*58f0*/  ISETP.GE.AND P0, PT, R39, c[0x0][0x1d4], PT ;  /* 0x0000750027007a0c */ /* 0x000fe40003f06270 */
[----:B-1----:R-:W-:-:S05]  /*5900*/  IADD3 R2, P1, R0, R38, RZ ;  /* 0x0000002600027210 */ /* 0x002fca0007f3e0ff */
[----:B------:R-:W-:-:S06]  /*5910*/  IMAD.X R3, R4, 0x1, R37, P1 ;  /* 0x0000000104037824 */ /* 0x000fcc00008e0625 */
[----:B------:R1:W-:Y:S01]  /*5920*/  LDGSTS.E.BYPASS.LTC128B.128 [R8+0x15880], [R2.64], !P0 ;  /* 0x1588000002087fae */ /* 0x0003e2000c101d46 */
[----:B------:R-:W-:Y:S02]  /*5930*/  ISETP.GE.AND P0, PT, R36, c[0x0][0x1d4], PT ;  /* 0x0000750024007a0c */ /* 0x000fe40003f06270 */
[----:B-1----:R-:W-:-:S05]  /*5940*/  IADD3 R2, P1, R0, R19, RZ ;  /* 0x0000001300027210 */ /* 0x002fca0007f3e0ff */
[----:B------:R-:W-:-:S06]  /*5950*/  IMAD.X R3, R4, 0x1, R18, P1 ;  /* 0x0000000104037824 */ /* 0x000fcc00008e0612 */
[----:B------:R1:W-:Y:S01]  /*5960*/  LDGSTS.E.BYPASS.LTC128B.128 [R8+0x17080], [R2.64], !P0 ;  /* 0x1708000002087fae */ /* 0x0003e2000c101d46 */
[----:B------:R-:W-:Y:S02]  /*5970*/  ISETP.GE.AND P0, PT, R17, c[0x0][0x1d4], PT ;  /* 0x0000750011007a0c */ /* 0x000fe40003f06270 */
[----:B-1----:R-:W-:-:S05]  /*5980*/  IADD3 R2, P1, R0, R16, RZ ;  /* 0x0000001000027210 */ /* 0x002fca0007f3e0ff */
[----:B------:R-:W-:-:S06]  /*5990*/  IMAD.X R3, R4, 0x1, R9, P1 ;  /* 0x0000000104037824 */ /* 0x000fcc00008e0609 */
[----:B------:R1:W-:Y:S02]  /*59a0*/  LDGSTS.E.BYPASS.LTC128B.128 [R8+0x18880], [R2.64], !P0 ;  /* 0x1888000002087fae */ /* 0x0003e4000c101d46 */
.L_x_487:
[----:B------:R-:W-:Y:S05]  /*59b0*/  BSYNC B0 ;  /* 0x0000000000007941 */ /* 0x000fea0003800000 */
.L_x_486:
[----:B------:R-:W-:Y:S01]  /*59c0*/  ISETP.GE.AND P0, PT, R7, 0x21, PT ;  /* 0x000000210700780c */ /* 0x000fe20003f06270 */
[----:B------:R-:W-:Y:S06]  /*59d0*/  BRA.DIV ~URZ, `(.L_x_488) ;  /* 0x000149527f007947 */ /* 0x000fec000b800000 */
[----:B---3--:R3:W2:Y:S04]  /*59e0*/  SHFL.IDX PT, R4, R5, 0x1, 0x181f ;  /* 0x00381f0005047f89 */ /* 0x0086a800000e0000 */
[----:B-1----:R3:W1:Y:S02]  /*59f0*/  SHFL.IDX PT, R0, R6, 0x1, 0x181f ;  /* 0x00381f0006007f89 */ /* 0x00266400000e0000 */
.L_x_640:
[----:B------:R-:W-:Y:S05]  /*5a00*/  @!P0 BRA `(.L_x_483) ;  /* 0x0000020000008947 */ /* 0x000fea0003800000 */
        /* <DEDUP_REMOVED lines=14> */
[----:B-1-3--:R-:W-:-:S05]  /*5af0*/  IADD3 R2, P1, R0, R2, RZ ;  /* 0x0000000200027210 */ /* 0x00afca0007f3e0ff */
[----:B----4-:R-:W-:-:S06]  /*5b00*/  IMAD.X R3, R4, 0x1, R37, P1 ;  /* 0x0000000104037824 */ /* 0x010fcc00008e0625 */
[----:B------:R-:W-:Y:S01]  /*5b10*/  @!PT LDS RZ, [RZ] ;  /* 0x00000000fffff984 */ /* 0x000fe20000000800 */
[----:B------:R-:W-:Y:S01]  /*5b20*/  @!PT LDS RZ, [RZ] ;  /* 0x00000000fffff984 */ /* 0x000fe20000000800 */
[----:B------:R-:W-:Y:S01]  /*5b30*/  @!PT LDS RZ, [RZ] ;  /* 0x00000000fffff984 */ /* 0x000fe20000000800 */
[----:B--2---:R1:W-:Y:S01]  /*5b40*/  LDGSTS.E.BYPASS.LTC128B.128 [R5+0x15080], [R2.64], !P0 ;  /* 0x1508000002057fae */ /* 0x0043e2000c101d46 */
        /* <DEDUP_REMOVED lines=12> */
.L_x_483:
[----:B-1234-:R-:W-:Y:S05]  /*5c10*/  BSYNC B1 ;  /* 0x0000000000017941 */ /* 0x01efea0003800000 */
.L_x_482:
[----:B------:R-:W2:Y:S01]  /*5c20*/  LDL R2, [R1+0xb0] ;  /* 0x0000b00001027983 */ /* 0x000ea20000100800 */
[----:B------:R-:W-:-:S03]  /*5c30*/  IMAD.MOV.U32 R4, RZ, RZ, c[0x0][0x2c4] ;  /* 0x0000b100ff047624 */ /* 0x000fc600078e00ff */
[----:B------:R-:W2:Y:S04]  /*5c40*/  LDL R0, [R1+0xb4] ;  /* 0x0000b40001007983 */ /* 0x000ea80000100800 */
[----:B------:R-:W3:Y:S04]  /*5c50*/  LDL R3, [R1+0x7c] ;  /* 0x00007c0001037983 */ /* 0x000ee80000100800 */
[----:B------:R-:W4:Y:S01]  /*5c60*/  LDL R5, [R1+0x74] ;  /* 0x0000740001057983 */ /* 0x000f220000100800 */
[----:B------:R-:W-:Y:S01]  /*5c70*/  ISETP.NE.AND P0, PT, R4, 0x1, PT ;  /* 0x000000010400780c */ /* 0x000fe20003f05270 */
[----:B------:R-:W-:-:S02]  /*5c80*/  ULDC UR4, c[0x0][0x324] ;  /* 0x0000c90000047ab9 */ /* 0x000fc40000000800 */
[----:B------:R-:W-:Y:S01]  /*5c90*/  ULOP3.LUT UR4, URZ, UR4, URZ, 0x33, !UPT ;  /* 0x000000043f047292 */ /* 0x000fe2000f8e333f */
[----:B------:R-:W0:Y:S01]  /*5ca0*/  LDGDEPBAR ;  /* 0x00000000000079af */ /* 0x000e220000000000 */
[----:B--2---:R-:W-:-:S08]  /*5cb0*/  IMAD.IADD R0, R0, 0x1, R2 ;  /* 0x0000000100007824 */ /* 0x004fd000078e0202 */
[----:B------:R-:W-:-:S04]  /*5cc0*/  @P0 IMAD.HI.U32 R2, R0, c[0x0][0x2c8], RZ ;  /* 0x0000b20000020a27 */ /* 0x000fc800078e00ff */
[----:B------:R-:W-:Y:S01]  /*5cd0*/  IMAD.MOV.U32 R4, RZ, RZ, R0 ;  /* 0x000000ffff047224 */ /* 0x000fe200078e0000 */
[----:B---3--:R-:W-:-:S04]  /*5ce0*/  IADD3 R0, -R3, 0x1, R56 ;  /* 0x0000000103007810 */ /* 0x008fc80007ffe138 */
[----:B----4-:R-:W-:Y:S01]  /*5cf0*/  IADD3 R0, R0, -R5, RZ ;  /* 0x8000000500007210 */ /* 0x010fe20007ffe0ff */
[----:B------:R-:W-:-:S03]  /*5d00*/  IMAD.IADD R7, R56, 0x1, -R3 ;  /* 0x0000000138077824 */ /* 0x000fc600078e0a03 */
[C---:B------:R-:W-:Y:S02]  /*5d10*/  IADD3 R6, R0.reuse, UR4, RZ ;  /* 0x0000000400067c10 */ /* 0x040fe4000fffe0ff */
[----:B------:R-:W-:Y:S02]  /*5d20*/  @P0 SHF.R.U32.HI R4, RZ, c[0x0][0x2cc], R2 ;  /* 0x0000b300ff040a19 */ /* 0x000fe40000011602 */
[----:B------:R-:W-:Y:S02]  /*5d30*/  IADD3 R5, R0, c[0x0][0x328], RZ ;  /* 0x0000ca0000057a10 */ /* 0x000fe40007ffe0ff */
[----:B------:R-:W-:Y:S01]  /*5d40*/  IADD3 R8, -R3, R12, RZ ;  /* 0x0000000c03087210 */ /* 0x000fe20007ffe1ff */
[----:B------:R-:W-:Y:S05]  /*5d50*/  BRA.DIV ~URZ, `(.L_x_489) ;  /* 0x000146e27f007947 */ /* 0x000fea000b800000 */
[----:B------:R1:W2:Y:S02]  /*5d60*/  SHFL.IDX PT, R3, R4, RZ, 0x1c1f ;  /* 0x001c1fff04037589 */ /* 0x0002a400000e0000 */
.L_x_641:
[----:B------:R-:W-:Y:S01]  /*5d70*/  IMAD.MOV.U32 R0, RZ, RZ, c[0x0][0x32c] ;  /* 0x0000cb00ff007624 */ /* 0x000fe200078e00ff */
[----:B--2---:R-:W-:-:S04]  /*5d80*/  IADD3 R2, R5, R3, RZ ;  /* 0x0000000305027210 */ /* 0x004fc80007ffe0ff */
[----:B------:R-:W-:Y:S01]  /*5d90*/  ISETP.GE.AND P0, PT, R0, 0x1, PT ;  /* 0x000000010000780c */ /* 0x000fe20003f06270 */
[----:B------:R-:W-:Y:S01]  /*5da0*/  IMAD.IADD R0, R6, 0x1, R3 ;  /* 0x0000000106007824 */ /* 0x000fe200078e0203 */
[----:B------:R-:W-:-:S11]  /*5db0*/  IMNMX R2, R7, R2, PT ;  /* 0x0000000207027217 */ /* 0x000fd60003800200 */
[----:B------:R-:W-:Y:S05]  /*5dc0*/  @!P0 BRA `(.L_x_490) ;  /* 0x0000016000008947 */ /* 0x000fea0003800000 */
[----:B------:R-:W2:Y:S04]  /*5dd0*/  LDL R16, [R1+0x78] ;  /* 0x0000780001107983 */ /* 0x000ea80000100800 */
[----:B------:R-:W2:Y:S01]  /*5de0*/  LDL R9, [R1+0x74] ;  /* 0x0000740001097983 */ /* 0x000ea20000100800 */
[----:B------:R-:W-:Y:S01]  /*5df0*/  BSSY B0, `(.L_x_491) ;  /* 0x000000f000007945 */ /* 0x000fe20003800000 */
[----:B--2---:R-:W-:-:S04]  /*5e00*/  IADD3 R3, -R9, R16, R3 ;  /* 0x0000001009037210 */ /* 0x004fc80007ffe103 */
[----:B------:R-:W-:-:S13]  /*5e10*/  ISETP.GT.AND P0, PT, R3, -0x1, PT ;  /* 0xffffffff0300780c */ /* 0x000fda0003f04270 */
[----:B------:R-:W-:Y:S05]  /*5e20*/  @P0 BRA `(.L_x_492) ;  /* 0x0000007000000947 */ /* 0x000fea0003800000 */
[----:B------:R-:W-:Y:S01]  /*5e30*/  IMAD.MOV.U32 R9, RZ, RZ, 0x1 ;  /* 0x00000001ff097424 */ /* 0x000fe200078e00ff */
[----:B------:R-:W-:-:S04]  /*5e40*/  LOP3.LUT R3, RZ, R3, RZ, 0x33, !PT ;  /* 0x00000003ff037212 */ /* 0x000fc800078e33ff */
[----:B------:R-:W-:-:S13]  /*5e50*/  ISETP.NE.AND P0, PT, R9, c[0x0][0x32c], PT ;  /* 0x0000cb0009007a0c */ /* 0x000fda0003f05270 */
[----:B------:R-:W-:-:S05]  /*5e60*/  @P0 IMAD.HI.U32 R9, R3, c[0x0][0x330], RZ ;  /* 0x0000cc0003090a27 */ /* 0x000fca00078e00ff */
[----:B------:R-:W-:-:S04]  /*5e70*/  @P0 SHF.R.U32.HI R3, RZ, c[0x0][0x334], R9 ;  /* 0x0000cd00ff030a19 */ /* 0x000fc80000011609 */
[----:B------:R-:W-:Y:S01]  /*5e80*/  LOP3.LUT R3, RZ, R3, RZ, 0x33, !PT ;  /* 0x00000003ff037212 */ /* 0x000fe200078e33ff */
[----:B------:R-:W-:Y:S05]  /*5e90*/  BRA `(.L_x_493) ;  /* 0x0000004000007947 */ /* 0x000fea0003800000 */
.L_x_492:
[----:B------:R-:W-:-:S04]  /*5ea0*/  MOV R9, 0x1 ;  /* 0x0000000100097802 */ /* 0x000fc80000000f00 */
[----:B------:R-:W-:-:S13]  /*5eb0*/  ISETP.NE.AND P0, PT, R9, c[0x0][0x32c], PT ;  /* 0x0000cb0009007a0c */ /* 0x000fda0003f05270 */
[----:B------:R-:W-:-:S05]  /*5ec0*/  @P0 IMAD.HI.U32 R9, R3, c[0x0][0x330], RZ ;  /* 0x0000cc0003090a27 */ /* 0x000fca00078e00ff */
[----:B------:R-:W-:Y:S02]  /*5ed0*/  @P0 SHF.R.U32.HI R3, RZ, c[0x0][0x334], R9 ;  /* 0x0000cd00ff030a19 */ /* 0x000fe40000011609 */
.L_x_493:
[----:B------:R-:W-:Y:S05]  /*5ee0*/  BSYNC B0 ;  /* 0x0000000000007941 */ /* 0x000fea0003800000 */
.L_x_491:
[----:B------:R-:W-:-:S05]  /*5ef0*/  IMAD R3, R3, c[0x0][0x32c], R8 ;  /* 0x0000cb0003037a24 */ /* 0x000fca00078e0208 */
[----:B------:R-:W-:Y:S02]  /*5f00*/  IADD3 R9, R3, c[0x0][0x32c], RZ ;  /* 0x0000cb0003097a10 */ /* 0x000fe40007ffe0ff */
[----:B------:R-:W-:Y:S02]  /*5f10*/  IMNMX R0, R0, R3, !PT ;  /* 0x0000000300007217 */ /* 0x000fe40007800200 */
[----:B------:R-:W-:Y:S02]  /*5f20*/  IMNMX R2, R2, R9, PT ;  /* 0x0000000902027217 */ /* 0x000fe40003800200 */
.L_x_490:
[----:B------:R-:W2:Y:S01]  /*5f30*/  LDL.LU R3, [R1+0x18] ;  /* 0x0000180001037983 */ /* 0x000ea20000300800 */
[C---:B------:R-:W-:Y:S02]  /*5f40*/  ISETP.GE.AND P0, PT, R12.reuse, 0x2, PT ;  /* 0x000000020c00780c */ /* 0x040fe40003f06270 */
[C---:B------:R-:W-:Y:S02]  /*5f50*/  ISETP.GE.AND P1, PT, R12.reuse, 0x9, PT ;  /* 0x000000090c00780c */ /* 0x040fe40003f26270 */
[C---:B------:R-:W-:Y:S02]  /*5f60*/  ISETP.GE.AND P6, PT, R12.reuse, 0x12, PT ;  /* 0x000000120c00780c */ /* 0x040fe40003fc6270 */
[----:B------:R-:W-:-:S02]  /*5f70*/  ISETP.GE.AND P5, PT, R12, 0x19, PT ;  /* 0x000000190c00780c */ /* 0x000fc40003fa6270 */
[C---:B------:R-:W-:Y:S02]  /*5f80*/  ISETP.GE.AND P4, PT, R12.reuse, 0x1a, PT ;  /* 0x0000001a0c00780c */ /* 0x040fe40003f86270 */
[C---:B------:R-:W-:Y:S02]  /*5f90*/  ISETP.GE.AND P3, PT, R12.reuse, 0x21, PT ;  /* 0x000000210c00780c */ /* 0x040fe40003f66270 */
[----:B------:R-:W-:Y:S02]  /*5fa0*/  ISETP.GE.AND P2, PT, R12, 0x22, PT ;  /* 0x000000220c00780c */ /* 0x000fe40003f46270 */
[----:B--2---:R-:W-:-:S04]  /*5fb0*/  LOP3.LUT R3, R3, 0xfffffff7, RZ, 0xc0, !PT ;  /* 0xfffffff703037812 */ /* 0x004fc800078ec0ff */
[----:B------:R-:W-:Y:S02]  /*5fc0*/  @P0 LOP3.LUT R3, R3, 0x8, RZ, 0xfc, !PT ;  /* 0x0000000803030812 */ /* 0x000fe400078efcff */
[----:B------:R-:W-:Y:S02]  /*5fd0*/  ISETP.GT.AND P0, PT, R0, 0x1, !P0 ;  /* 0x000000010000780c */ /* 0x000fe40004704270 */
[----:B------:R-:W-:Y:S02]  /*5fe0*/  LOP3.LUT R3, R3, 0xfffffffb, RZ, 0xc0, !PT ;  /* 0xfffffffb03037812 */ /* 0x000fe400078ec0ff */
[----:B------:R-:W-:Y:S02]  /*5ff0*/  ISETP.LT.OR P0, PT, R2, 0x2, P0 ;  /* 0x000000020200780c */ /* 0x000fe40000701670 */
[----:B------:R-:W-:Y:S02]  /*6000*/  @P1 LOP3.LUT R3, R3, 0x4, RZ, 0xfc, !PT ;  /* 0x0000000403031812 */ /* 0x000fe400078efcff */
[----:B------:R-:W-:-:S02]  /*6010*/  FSEL R15, R15, -INF , !P0 ;  /* 0xff8000000f0f7808 */ /* 0x000fc40004000000 */
[----:B------:R-:W-:Y:S02]  /*6020*/  ISETP.GT.AND P0, PT, R0, 0x8, !P1 ;  /* 0x000000080000780c */ /* 0x000fe40004f04270 */
[----:B------:R-:W-:Y:S02]  /*6030*/  ISETP.GE.AND P1, PT, R12, 0xa, PT ;  /* 0x0000000a0c00780c */ /* 0x000fe40003f26270 */
[----:B------:R-:W-:Y:S02]  /*6040*/  ISETP.LT.OR P0, PT, R2, 0x9, P0 ;  /* 0x000000090200780c */ /* 0x000fe40000701670 */
[----:B------:R-:W-:Y:S02]  /*6050*/  LOP3.LUT R3, R3, 0xfffffffd, RZ, 0xc0, !PT ;  /* 0xfffffffd03037812 */ /* 0x000fe400078ec0ff */
[----:B------:R-:W-:Y:S02]  /*6060*/  FSEL R16, R31, -INF , !P0 ;  /* 0xff8000001f107808 */ /* 0x000fe40004000000 */
[----:B------:R-:W-:-:S04]  /*6070*/  ISETP.GT.AND P0, PT, R0, 0x9, !P1 ;  /* 0x000000090000780c */ /* 0x000fc80004f04270 */
[----:B------:R-:W-:Y:S02]  /*6080*/  ISETP.LT.OR P0, PT, R2, 0xa, P0 ;  /* 0x0000000a0200780c */ /* 0x000fe40000701670 */
[----:B------:R-:W-:Y:S02]  /*6090*/  @P1 LOP3.LUT R3, R3, 0x2, RZ, 0xfc, !PT ;  /* 0x0000000203031812 */ /* 0x000fe400078efcff */
[----:B------:R-:W-:Y:S02]  /*60a0*/  ISETP.GE.AND P1, PT, R12, 0x11, PT ;  /* 0x000000110c00780c */ /* 0x000fe40003f26270 */
[----:B------:R-:W-:Y:S02]  /*60b0*/  FSEL R17, R30, -INF , !P0 ;  /* 0xff8000001e117808 */ /* 0x000fe40004000000 */
[----:B------:R-:W-:Y:S02]  /*60c0*/  ISETP.GT.AND P0, PT, R0, 0x10, !P1 ;  /* 0x000000100000780c */ /* 0x000fe40004f04270 */
[----:B------:R-:W-:-:S02]  /*60d0*/  LOP3.LUT R3, R3, 0xfffffffe, RZ, 0xc0, !PT ;  /* 0xfffffffe03037812 */ /* 0x000fc400078ec0ff */
[----:B------:R-:W-:-:S04]  /*60e0*/  ISETP.LT.OR P0, PT, R2, 0x11, P0 ;  /* 0x000000110200780c */ /* 0x000fc80000701670 */
[----:B------:R-:W-:Y:S02]  /*60f0*/  FSEL R18, R28, -INF , !P0 ;  /* 0xff8000001c127808 */ /* 0x000fe40004000000 */
[----:B------:R-:W-:Y:S02]  /*6100*/  ISETP.GT.AND P0, PT, R0, 0x11, !P6 ;  /* 0x000000110000780c */ /* 0x000fe40007704270 */
[----:B------:R-:W-:Y:S02]  /*6110*/  @P1 LOP3.LUT R3, R3, 0x1, RZ, 0xfc, !PT ;  /* 0x0000000103031812 */ /* 0x000fe400078efcff */
[----:B------:R-:W-:Y:S02]  /*6120*/  ISETP.LT.OR P0, PT, R2, 0x12, P0 ;  /* 0x000000120200780c */ /* 0x000fe40000701670 */
[----:B------:R-:W-:Y:S02]  /*6130*/  ISETP.GE.AND P1, PT, R12, 0x29, PT ;  /* 0x000000290c00780c */ /* 0x000fe40003f26270 */
[----:B------:R-:W-:-:S02]  /*6140*/  FSEL R19, R27, -INF , !P0 ;  /* 0xff8000001b137808 */ /* 0x000fc40004000000 */
[----:B------:R-:W-:Y:S02]  /*6150*/  ISETP.GT.AND P0, PT, R0, 0x18, !P5 ;  /* 0x000000180000780c */ /* 0x000fe40006f04270 */
[----:B------:R-:W-:Y:S02]  /*6160*/  LOP3.LUT R3, R3, 0xffffffef, RZ, 0xc0, !PT ;  /* 0xffffffef03037812 */ /* 0x000fe400078ec0ff */
[----:B------:R-:W-:-:S04]  /*6170*/  ISETP.LT.OR P0, PT, R2, 0x19, P0 ;  /* 0x000000190200780c */ /* 0x000fc80000701670 */
[----:B------:R-:W-:Y:S02]  /*6180*/  FSEL R20, R20, -INF , !P0 ;  /* 0xff80000014147808 */ /* 0x000fe40004000000 */
[----:B------:R-:W-:Y:S02]  /*6190*/  ISETP.GT.AND P0, PT, R0, 0x19, !P4 ;  /* 0x000000190000780c */ /* 0x000fe40006704270 */
[----:B------:R-:W-:Y:S02]  /*61a0*/  @P1 LOP3.LUT R3, R3, 0x10, RZ, 0xfc, !PT ;  /* 0x0000001003031812 */ /* 0x000fe400078efcff */
[----:B------:R-:W-:Y:S02]  /*61b0*/  ISETP.LT.OR P0, PT, R2, 0x1a, P0 ;  /* 0x0000001a0200780c */ /* 0x000fe40000701670 */
[----:B------:R-:W-:Y:S02]  /*61c0*/  LOP3.LUT R3, R3, 0xffffffdf, RZ, 0xc0, !PT ;  /* 0xffffffdf03037812 */ /* 0x000fe400078ec0ff */
[----:B------:R-:W-:-:S02]  /*61d0*/  FSEL R21, R21, -INF , !P0 ;  /* 0xff80000015157808 */ /* 0x000fc40004000000 */
[----:B------:R-:W-:-:S04]  /*61e0*/  ISETP.GT.AND P0, PT, R0, 0x20, !P3 ;  /* 0x000000200000780c */ /* 0x000fc80005f04270 */
[----:B------:R-:W-:-:S04]  /*61f0*/  ISETP.LT.OR P0, PT, R2, 0x21, P0 ;  /* 0x000000210200780c */ /* 0x000fc80000701670 */
[----:B------:R-:W-:Y:S02]  /*6200*/  FSEL R75, R14, -INF , !P0 ;  /* 0xff8000000e4b7808 */ /* 0x000fe40004000000 */
[----:B------:R-:W-:-:S04]  /*6210*/  ISETP.GT.AND P0, PT, R0, 0x21, !P2 ;  /* 0x000000210000780c */ /* 0x000fc80005704270 */
[----:B------:R-:W-:-:S04]  /*6220*/  ISETP.LT.OR P0, PT, R2, 0x22, P0 ;  /* 0x000000220200780c */ /* 0x000fc80000701670 */
[----:B------:R-:W-:Y:S02]  /*6230*/  FSEL R74, R13, -INF , !P0 ;  /* 0xff8000000d4a7808 */ /* 0x000fe40004000000 */
[----:B------:R-:W-:Y:S02]  /*6240*/  ISETP.GT.AND P0, PT, R0, 0x28, !P1 ;  /* 0x000000280000780c */ /* 0x000fe40004f04270 */
[----:B------:R-:W-:Y:S02]  /*6250*/  ISETP.GE.AND P1, PT, R12, 0x1, PT ;  /* 0x000000010c00780c */ /* 0x000fe40003f26270 */
[----:B------:R-:W-:-:S04]  /*6260*/  ISETP.LT.OR P0, PT, R2, 0x29, P0 ;  /* 0x000000290200780c */ /* 0x000fc80000701670 */
[----:B------:R-:W-:Y:S02]  /*6270*/  FSEL R73, R11, -INF , !P0 ;  /* 0xff8000000b497808 */ /* 0x000fe40004000000 */
[----:B------:R-:W-:-:S04]  /*6280*/  ISETP.GT.AND P0, PT, R0, RZ, !P1 ;  /* 0x000000ff0000720c */ /* 0x000fc80004f04270 */
[----:B------:R-:W-:-:S04]  /*6290*/  ISETP.LT.OR P0, PT, R2, 0x1, P0 ;  /* 0x000000010200780c */ /* 0x000fc80000701670 */
[----:B------:R-:W-:Y:S02]  /*62a0*/  FSEL R11, R45, -INF , !P0 ;  /* 0xff8000002d0b7808 */ /* 0x000fe40004000000 */
[----:B------:R-:W-:-:S13]  /*62b0*/  ISETP.GE.AND P0, PT, R12, 0x2a, PT ;  /* 0x0000002a0c00780c */ /* 0x000fda0003f06270 */
[----:B------:R-:W-:Y:S02]  /*62c0*/  @P0 LOP3.LUT R3, R3, 0x20, RZ, 0xfc, !PT ;  /* 0x0000002003030812 */ /* 0x000fe400078efcff */
[----:B------:R-:W-:-:S03]  /*62d0*/  ISETP.GT.AND P0, PT, R0, 0x29, !P0 ;  /* 0x000000290000780c */ /* 0x000fc60004704270 */
[----:B------:R2:W-:Y:S01]  /*62e0*/  STL [R1+0x18], R3 ;  /* 0x0000180301007387 */ /* 0x0005e20000100800 */
[----:B------:R-:W-:-:S04]  /*62f0*/  ISETP.LT.OR P0, PT, R2, 0x2a, P0 ;  /* 0x0000002a0200780c */ /* 0x000fc80000701670 */
[----:B------:R-:W-:Y:S01]  /*6300*/  FSEL R72, R10, -INF , !P0 ;  /* 0xff8000000a487808 */ /* 0x000fe20004000000 */
[----:B------:R-:W-:Y:S06]  /*6310*/  BRA.DIV ~URZ, `(.L_x_494) ;  /* 0x000141b27f007947 */ /* 0x000fec000b800000 */
[----:B--2---:R2:W3:Y:S02]  /*6320*/  SHFL.IDX PT, R3, R4, 0x1, 0x1c1f ;  /* 0x003c1f0004037f89 */ /* 0x0044e400000e0000 */
.L_x_642:
[----:B------:R-:W-:Y:S01]  /*6330*/  IMAD.MOV.U32 R0, RZ, RZ, c[0x0][0x32c] ;  /* 0x0000cb00ff007624 */ /* 0x000fe200078e00ff */
[----:B---3--:R-:W-:-:S04]  /*6340*/  IADD3 R2, R5, R3, RZ ;  /* 0x0000000305027210 */ /* 0x008fc80007ffe0ff */
[----:B------:R-:W-:Y:S01]  /*6350*/  ISETP.GE.AND P0, PT, R0, 0x1, PT ;  /* 0x000000010000780c */ /* 0x000fe20003f06270 */
[----:B------:R-:W-:Y:S01]  /*6360*/  IMAD.IADD R0, R6, 0x1, R3 ;  /* 0x0000000106007824 */ /* 0x000fe200078e0203 */
[----:B------:R-:W-:-:S11]  /*6370*/  IMNMX R2, R7, R2, PT ;  /* 0x0000000207027217 */ /* 0x000fd60003800200 */
[----:B------:R-:W-:Y:S05]  /*6380*/  @!P0 BRA `(.L_x_495) ;  /* 0x0000016000008947 */ /* 0x000fea0003800000 */
[----:B------:R-:W3:Y:S04]  /*6390*/  LDL R9, [R1+0x78] ;  /* 0x0000780001097983 */ /* 0x000ee80000100800 */
[----:B-12---:R-:W3:Y:S01]  /*63a0*/  LDL R4, [R1+0x74] ;  /* 0x0000740001047983 */ /* 0x006ee20000100800 */
[----:B------:R-:W-:Y:S01]  /*63b0*/  BSSY B0, `(.L_x_496) ;  /* 0x000000f000007945 */ /* 0x000fe20003800000 */
[----:B---3--:R-:W-:-:S04]  /*63c0*/  IADD3 R3, -R4, R9, R3 ;  /* 0x0000000904037210 */ /* 0x008fc80007ffe103 */
        /* <DEDUP_REMOVED lines=9> */
.L_x_497:
[----:B------:R-:W-:-:S04]  /*6460*/  MOV R4, 0x1 ;  /* 0x0000000100047802 */ /* 0x000fc80000000f00 */
[----:B------:R-:W-:-:S13]  /*6470*/  ISETP.NE.AND P0, PT, R4, c[0x0][0x32c], PT ;  /* 0x0000cb0004007a0c */ /* 0x000fda0003f05270 */
[----:B------:R-:W-:-:S05]  /*6480*/  @P0 IMAD.HI.U32 R4, R3, c[0x0][0x330], RZ ;  /* 0x0000cc0003040a27 */ /* 0x000fca00078e00ff */
[----:B------:R-:W-:Y:S02]  /*6490*/  @P0 SHF.R.U32.HI R3, RZ, c[0x0][0x334], R4 ;  /* 0x0000cd00ff030a19 */ /* 0x000fe40000011604 */
.L_x_498:
[----:B------:R-:W-:Y:S05]  /*64a0*/  BSYNC B0 ;  /* 0x0000000000007941 */ /* 0x000fea0003800000 */
.L_x_496:
[----:B------:R-:W-:-:S05]  /*64b0*/  IMAD R3, R3, c[0x0][0x32c], R8 ;  /* 0x0000cb0003037a24 */ /* 0x000fca00078e0208 */
[----:B------:R-:W-:Y:S02]  /*64c0*/  IADD3 R4, R3, c[0x0][0x32c], RZ ;  /* 0x0000cb0003047a10 */ /* 0x000fe40007ffe0ff */
[----:B------:R-:W-:Y:S02]  /*64d0*/  IMNMX R0, R0, R3, !PT ;  /* 0x0000000300007217 */ /* 0x000fe40007800200 */
[----:B------:R-:W-:Y:S02]  /*64e0*/  IMNMX R2, R2, R4, PT ;  /* 0x0000000402027217 */ /* 0x000fe40003800200 */
.L_x_495:
[----:B------:R-:W3:Y:S02]  /*64f0*/  LDL R3, [R1+0x18] ;  /* 0x0000180001037983 */ /* 0x000ee40000100800 */
[----:B---3--:R-:W-:-:S04]  /*6500*/  LOP3.LUT P0, RZ, R3, 0x8, RZ, 0xc0, !PT ;  /* 0x0000000803ff7812 */ /* 0x008fc8000780c0ff */
[----:B------:R-:W-:-:S04]  /*6510*/  ISETP.GT.AND P0, PT, R0, 0x1, !P0 ;  /* 0x000000010000780c */ /* 0x000fc80004704270 */
[----:B------:R-:W-:-:S04]  /*6520*/  ISETP.LT.OR P0, PT, R2, 0x2, P0 ;  /* 0x000000020200780c */ /* 0x000fc80000701670 */
[----:B------:R-:W-:Y:S02]  /*6530*/  FSEL R6, R44, -INF , !P0 ;  /* 0xff8000002c067808 */ /* 0x000fe40004000000 */
[----:B------:R-:W-:-:S04]  /*6540*/  LOP3.LUT P0, RZ, R3, 0x4, RZ, 0xc0, !PT ;  /* 0x0000000403ff7812 */ /* 0x000fc8000780c0ff */
        /* <DEDUP_REMOVED lines=11> */
[----:B------:R-:W-:Y:S02]  /*6600*/  ISETP.GT.AND P0, PT, R0, 0x11, !P6 ;  /* 0x000000110000780c */ /* 0x000fe40007704270 */
[----:B------:R-:W-:Y:S02]  /*6610*/  LOP3.LUT P6, RZ, R3, 0x20, RZ, 0xc0, !PT ;  /* 0x0000002003ff7812 */ /* 0x000fe400078cc0ff */
[----:B------:R-:W-:-:S04]  /*6620*/  ISETP.LT.OR P0, PT, R2, 0x12, P0 ;  /* 0x000000120200780c */ /* 0x000fc80000701670 */
[----:B------:R-:W-:Y:S02]  /*6630*/  FSEL R14, R32, -INF , !P0 ;  /* 0xff800000200e7808 */ /* 0x000fe40004000000 */
[----:B------:R-:W-:Y:S02]  /*6640*/  ISETP.GT.AND P0, PT, R0, 0x18, !P5 ;  /* 0x000000180000780c */ /* 0x000fe40006f04270 */
[----:B------:R-:W-:Y:S02]  /*6650*/  LOP3.LUT P5, RZ, R3, 0x10, RZ, 0xc0, !PT ;  /* 0x0000001003ff7812 */ /* 0x000fe400078ac0ff */
[----:B------:R-:W-:-:S04]  /*6660*/  ISETP.LT.OR P0, PT, R2, 0x19, P0 ;  /* 0x000000190200780c */ /* 0x000fc80000701670 */
[----:B------:R-:W-:Y:S02]  /*6670*/  FSEL R13, R29, -INF , !P0 ;  /* 0xff8000001d0d7808 */ /* 0x000fe40004000000 */
[----:B------:R-:W-:-:S04]  /*6680*/  ISETP.GT.AND P0, PT, R0, 0x19, !P4 ;  /* 0x000000190000780c */ /* 0x000fc80006704270 */
        /* <DEDUP_REMOVED lines=8> */
[C---:B------:R-:W-:Y:S02]  /*6710*/  ISETP.GT.AND P0, PT, R0.reuse, RZ, !P1 ;  /* 0x000000ff0000720c */ /* 0x040fe40004f04270 */
[----:B------:R-:W-:Y:S02]  /*6720*/  ISETP.GT.AND P1, PT, R0, 0x28, !P5 ;  /* 0x000000280000780c */ /* 0x000fe40006f24270 */
[C---:B------:R-:W-:Y:S02]  /*6730*/  ISETP.LT.OR P0, PT, R2.reuse, 0x1, P0 ;  /* 0x000000010200780c */ /* 0x040fe40000701670 */
[----:B------:R-:W-:Y:S02]  /*6740*/  ISETP.LT.OR P1, PT, R2, 0x29, P1 ;  /* 0x000000290200780c */ /* 0x000fe40000f21670 */
[----:B------:R-:W-:-:S02]  /*6750*/  FSEL R7, R46, -INF , !P0 ;  /* 0xff8000002e077808 */ /* 0x000fc40004000000 */
[----:B------:R-:W-:Y:S02]  /*6760*/  ISETP.GT.AND P0, PT, R0, 0x29, !P6 ;  /* 0x000000290000780c */ /* 0x000fe40007704270 */
[----:B------:R-:W-:Y:S02]  /*6770*/  FMNMX.FTZ R0, R11, R15, !PT ;  /* 0x0000000f0b007209 */ /* 0x000fe40007810000 */
[----:B------:R-:W-:Y:S02]  /*6780*/  ISETP.LT.OR P0, PT, R2, 0x2a, P0 ;  /* 0x0000002a0200780c */ /* 0x000fe40000701670 */
[----:B------:R-:W-:Y:S02]  /*6790*/  FMNMX.FTZ R2, R7, R6, !PT ;  /* 0x0000000607027209 */ /* 0x000fe40007810000 */
[----:B------:R-:W-:Y:S02]  /*67a0*/  FMNMX.FTZ R0, R16, R0, !PT ;  /* 0x0000000010007209 */ /* 0x000fe40007810000 */
[----:B------:R-:W-:-:S02]  /*67b0*/  FMNMX.FTZ R2, R10, R2, !PT ;  /* 0x000000020a027209 */ /* 0x000fc40007810000 */
[----:B------:R-:W-:Y:S02]  /*67c0*/  FMNMX.FTZ R0, R17, R0, !PT ;  /* 0x0000000011007209 */ /* 0x000fe40007810000 */
[----:B------:R-:W-:Y:S02]  /*67d0*/  FMNMX.FTZ R2, R9, R2, !PT ;  /* 0x0000000209027209 */ /* 0x000fe40007810000 */
[----:B------:R-:W-:Y:S02]  /*67e0*/  FMNMX.FTZ R0, R18, R0, !PT ;  /* 0x0000000012007209 */ /* 0x000fe40007810000 */
        /* <DEDUP_REMOVED lines=9> */
[----:B------:R-:W-:Y:S02]  /*6880*/  FSEL R69, R26, -INF , !P1 ;  /* 0xff8000001a457808 */ /* 0x000fe40004800000 */
[----:B------:R-:W-:Y:S02]  /*6890*/  FMNMX.FTZ R0, R74, R0, !PT ;  /* 0x000000004a007209 */ /* 0x000fe40007810000 */
[----:B------:R-:W-:Y:S02]  /*68a0*/  FMNMX.FTZ R2, R70, R2, !PT ;  /* 0x0000000246027209 */ /* 0x000fe40007810000 */
[----:B------:R-:W-:Y:S02]  /*68b0*/  FSEL R68, R25, -INF , !P0 ;  /* 0xff80000019447808 */ /* 0x000fe40004000000 */
[----:B------:R-:W-:Y:S02]  /*68c0*/  FMNMX.FTZ R0, R73, R0, !PT ;  /* 0x0000000049007209 */ /* 0x000fe40007810000 */
[----:B------:R-:W-:-:S02]  /*68d0*/  FMNMX.FTZ R2, R69, R2, !PT ;  /* 0x0000000245027209 */ /* 0x000fc40007810000 */
[----:B-12---:R-:W-:Y:S02]  /*68e0*/  FMNMX.FTZ R4, R72, R0, !PT ;  /* 0x0000000048047209 */ /* 0x006fe40007810000 */
[----:B------:R-:W-:Y:S01]  /*68f0*/  FMNMX.FTZ R5, R68, R2, !PT ;  /* 0x0000000244057209 */ /* 0x000fe20007810000 */
[----:B------:R-:W-:Y:S05]  /*6900*/  BRA.DIV ~URZ, `(.L_x_499) ;  /* 0x00013c527f007947 */ /* 0x000fea000b800000 */
[----:B------:R1:W2:Y:S02]  /*6910*/  SHFL.BFLY PT, R0, R4, 0x2, 0x1f ;  /* 0x0c401f0004007f89 */ /* 0x0002a400000e0000 */
.L_x_643:
[----:B-12---:R-:W-:Y:S01]  /*6920*/  FMNMX.FTZ R4, R4, R0, !PT ;  /* 0x0000000004047209 */ /* 0x006fe20007810000 */
[----:B------:R-:W-:Y:S05]  /*6930*/  BRA.DIV ~URZ, `(.L_x_500) ;  /* 0x00013c627f007947 */ /* 0x000fea000b800000 */
[----:B------:R-:W1:Y:S02]  /*6940*/  SHFL.BFLY PT, R0, R5, 0x2, 0x1f ;  /* 0x0c401f0005007f89 */ /* 0x000e6400000e0000 */
[----:B-1----:R-:W-:Y:S02]  /*6950*/  FMNMX.FTZ R5, R5, R0, !PT ;  /* 0x0000000005057209 */ /* 0x002fe40007810000 */
[----:B------:R-:W1:Y:S04]  /*6960*/  SHFL.BFLY PT, R0, R4, 0x1, 0x1f ;  /* 0x0c201f0004007f89 */ /* 0x000e6800000e0000 */
[----:B------:R2:W3:Y:S01]  /*6970*/  SHFL.BFLY PT, R3, R5, 0x1, 0x1f ;  /* 0x0c201f0005037f89 */ /* 0x0004e200000e0000 */
[----:B-1----:R-:W-:-:S04]  /*6980*/  FMNMX.FTZ R133, R4, R0, !PT ;  /* 0x0000000004857209 */ /* 0x002fc80007810000 */
.L_x_644:
[----:B------:R-:W4:Y:S01]  /*6990*/  LDL R40, [R1] ;  /* 0x0000000001287983 */ /* 0x000f220000100800 */
[C---:B------:R-:W-:Y:S01]  /*69a0*/  FMUL.FTZ R2, R133.reuse, c[0x0][0x2d0] ;  /* 0x0000b40085027a20 */ /* 0x040fe20000410000 */
[----:B------:R-:W-:Y:S01]  /*69b0*/  FSETP.NEU.FTZ.AND P0, PT, R133, -INF , PT ;  /* 0xff8000008500780b */ /* 0x000fe20003f1d000 */
[----:B------:R-:W-:Y:S01]  /*69c0*/  WARPSYNC 0xffffffff ;  /* 0xffffffff00007948 */ /* 0x000fe20003800000 */
[----:B---3--:R-:W-:Y:S01]  /*69d0*/  FMNMX.FTZ R132, R3, R5, !PT ;  /* 0x0000000503847209 */ /* 0x008fe20007810000 */
[----:B------:R-:W-:Y:S01]  /*69e0*/  LDSM.16.MT88.4 R32, [R241+0x800] ;  /* 0x00080000f120783b */ /* 0x000fe20000004200 */
[----:B------:R-:W-:-:S02]  /*69f0*/  FSEL R2, R2, RZ, P0 ;  /* 0x000000ff02027208 */ /* 0x000fc40000000000 */
[----:B------:R-:W-:Y:S01]  /*6a00*/  FSETP.NEU.FTZ.AND P0, PT, R132, -INF , PT ;  /* 0xff8000008400780b */ /* 0x000fe20003f1d000 */
[----:B------:R-:W-:Y:S02]  /*6a10*/  LDSM.16.MT88.4 R36, [R239+0x800] ;  /* 0x00080000ef24783b */ /* 0x000fe40000004200 */
[--C-:B------:R-:W-:Y:S02]  /*6a20*/  FFMA.FTZ R0, R11, c[0x0][0x2d0], -R2.reuse ;  /* 0x0000b4000b007a23 */ /* 0x100fe40000010802 */
[--C-:B------:R-:W-:Y:S01]  /*6a30*/  FFMA.FTZ R3, R19, c[0x0][0x2d0], -R2.reuse ;  /* 0x0000b40013037a23 */ /* 0x100fe20000010802 */
[----:B------:R-:W-:Y:S01]  /*6a40*/  LDSM.16.MT88.4 R24, [R240] ;  /* 0x00000000f018783b */ /* 0x000fe20000004200 */
[----:B------:R1:W-:Y:S03]  /*6a50*/  MUFU.EX2 R101, R0 ;  /* 0x0000000000657308 */ /* 0x0003e60000000800 */
[----:B------:R-:W-:Y:S04]  /*6a60*/  LDSM.16.MT88.4 R60, [R239+0x1800] ;  /* 0x00180000ef3c783b */ /* 0x000fe80000004200 */
[----:B------:R-:W-:Y:S01]  /*6a70*/  LDSM.16.MT88.4 R48, [R240+0x800] ;  /* 0x00080000f030783b */ /* 0x000fe20000004200 */
[----:B------:R3:W-:Y:S03]  /*6a80*/  MUFU.EX2 R126, R3 ;  /* 0x00000003007e7308 */ /* 0x0007e60000000800 */
[----:B------:R-:W-:Y:S04]  /*6a90*/  LDSM.16.MT88.4 R56, [R241+0x1800] ;  /* 0x00180000f138783b */ /* 0x000fe80000004200 */
[----:B------:R-:W-:Y:S01]  /*6aa0*/  LDSM.16.MT88.4 R64, [R241+0x2000] ;  /* 0x00200000f140783b */ /* 0x000fe20000004200 */
[----:B-1----:R-:W-:-:S03]  /*6ab0*/  FFMA.FTZ R0, R15, c[0x0][0x2d0], -R2 ;  /* 0x0000b4000f007a23 */ /* 0x002fc60000010802 */
[----:B------:R-:W-:Y:S01]  /*6ac0*/  LDSM.16.MT88.4 R52, [R242+0x1800] ;  /* 0x00180000f234783b */ /* 0x000fe20000004200 */
[----:B------:R1:W-:Y:S01]  /*6ad0*/  MUFU.EX2 R100, R0 ;  /* 0x0000000000647308 */ /* 0x0003e20000000800 */
[----:B---3--:R-:W-:-:S07]  /*6ae0*/  FFMA.FTZ R3, R20, c[0x0][0x2d0], -R2 ;  /* 0x0000b40014037a23 */ /* 0x008fce0000010802 */
[----:B------:R-:W-:Y:S01]  /*6af0*/  MUFU.EX2 R127, R3 ;  /* 0x00000003007f7308 */ /* 0x000fe20000000800 */
[----:B-1----:R-:W-:-:S07]  /*6b00*/  FFMA.FTZ R0, R16, c[0x0][0x2d0], -R2 ;  /* 0x0000b40010007a23 */ /* 0x002fce0000010802 */
[----:B------:R1:W-:Y:S02]  /*6b10*/  MUFU.EX2 R116, R0 ;  /* 0x0000000000747308 */ /* 0x0003e40000000800 */
[----:B-1----:R-:W-:-:S06]  /*6b20*/  FFMA.FTZ R0, R17, c[0x0][0x2d0], -R2 ;  /* 0x0000b40011007a23 */ /* 0x002fcc0000010802 */
[----:B------:R1:W3:Y:S02]  /*6b30*/  MUFU.EX2 R111, R0 ;  /* 0x00000000006f7308 */ /* 0x0002e40000000800 */
[----:B-1----:R-:W-:Y:S02]  /*6b40*/  FFMA.FTZ R0, R18, c[0x0][0x2d0], -R2 ;  /* 0x0000b40012007a23 */ /* 0x002fe40000010802 */
[----:B------:R-:W1:Y:S04]  /*6b50*/  LDSM.16.MT88.4 R16, [R239] ;  /* 0x00000000ef10783b */ /* 0x000e680000004200 */
[----:B------:R5:W-:Y:S02]  /*6b60*/  MUFU.EX2 R117, R0 ;  /* 0x0000000000757308 */ /* 0x000be40000000800 */
[----:B-----5:R-:W-:-:S05]  /*6b70*/  FMUL.FTZ R0, R132, c[0x0][0x2d0] ;  /* 0x0000b40084007a20 */ /* 0x020fca0000410000 */
[----:B------:R-:W-:-:S05]  /*6b80*/  FSEL R0, R0, RZ, P0 ;  /* 0x000000ff00007208 */ /* 0x000fca0000000000 */
[----:B------:R-:W-:-:S04]  /*6b90*/  FFMA.FTZ R3, R7, c[0x0][0x2d0], -R0 ;  /* 0x0000b40007037a23 */ /* 0x000fc80000010800 */
[----:B------:R5:W-:Y:S02]  /*6ba0*/  MUFU.EX2 R109, R3 ;  /* 0x00000003006d7308 */ /* 0x000be40000000800 */
[--C-:B-----5:R-:W-:Y:S02]  /*6bb0*/  FFMA.FTZ R3, R6, c[0x0][0x2d0], -R0.reuse ;  /* 0x0000b40006037a23 */ /* 0x120fe40000010800 */
[----:B--2---:R-:W2:Y:S04]  /*6bc0*/  LDSM.16.MT88.4 R4, [R241] ;  /* 0x00000000f104783b */ /* 0x004ea80000004200 */
[----:B------:R5:W1:Y:S02]  /*6bd0*/  MUFU.EX2 R108, R3 ;  /* 0x00000003006c7308 */ /* 0x000a640000000800 */
[----:B-----5:R-:W-:Y:S01]  /*6be0*/  FFMA.FTZ R3, R10, c[0x0][0x2d0], -R0 ;  /* 0x0000b4000a037a23 */ /* 0x020fe20000010800 */
[----:B---3--:R-:W-:-:S05]  /*6bf0*/  F2FP.PACK_AB R10, R111, R116 ;  /* 0x000000746f0a723e */ /* 0x008fca00000000ff */
[----:B------:R3:W-:Y:S02]  /*6c00*/  MUFU.EX2 R110, R3 ;  /* 0x00000003006e7308 */ /* 0x0007e40000000800 */
[----:B---3--:R-:W-:Y:S01]  /*6c10*/  FFMA.FTZ R3, R9, c[0x0][0x2d0], -R0 ;  /* 0x0000b40009037a23 */ /* 0x008fe20000010800 */
[----:B-1----:R-:W-:-:S05]  /*6c20*/  F2FP.PACK_AB R9, R108, R109 ;  /* 0x0000006d6c09723e */ /* 0x002fca00000000ff */
[----:B------:R1:W3:Y:S02]  /*6c30*/  MUFU.EX2 R118, R3 ;  /* 0x0000000300767308 */ /* 0x0002e40000000800 */
[----:B-1----:R-:W-:Y:S01]  /*6c40*/  FFMA.FTZ R3, R21, c[0x0][0x2d0], -R2 ;  /* 0x0000b40015037a23 */ /* 0x002fe20000010802 */
[----:B---3--:R-:W-:-:S05]  /*6c50*/  F2FP.PACK_AB R11, R118, R110 ;  /* 0x0000006e760b723e */ /* 0x008fca00000000ff */
[----:B------:R1:W-:Y:S02]  /*6c60*/  MUFU.EX2 R125, R3 ;  /* 0x00000003007d7308 */ /* 0x0003e40000000800 */
[----:B-1----:R-:W-:Y:S01]  /*6c70*/  FFMA.FTZ R3, R8, c[0x0][0x2d0], -R0 ;  /* 0x0000b40008037a23 */ /* 0x002fe20000010800 */
[----:B------:R-:W-:-:S05]  /*6c80*/  F2FP.PACK_AB R8, R100, R101 ;  /* 0x000000656408723e */ /* 0x000fca00000000ff */
[----:B------:R1:W-:Y:S02]  /*6c90*/  MUFU.EX2 R119, R3 ;  /* 0x0000000300777308 */ /* 0x0003e40000000800 */
[C---:B------:R-:W-:Y:S08]  /*6ca0*/  HMMA.16816.F32 R28, R8.reuse, R16, RZ ;  /* 0x00000010081c723c */ /* 0x040ff000000018ff */
[----:B------:R-:W-:Y:S01]  /*6cb0*/  HMMA.16816.F32 R20, R8, R18, RZ ;  /* 0x000000120814723c */ /* 0x000fe200000018ff */
[----:B-1----:R-:W-:-:S04]  /*6cc0*/  FFMA.FTZ R3, R14, c[0x0][0x2d0], -R0 ;  /* 0x0000b4000e037a23 */ /* 0x002fc80000010800 */
[----:B------:R1:W3:Y:S03]  /*6cd0*/  MUFU.EX2 R124, R3 ;  /* 0x00000003007c7308 */ /* 0x0002e60000000800 */
[----:B--2---:R-:W-:Y:S07]  /*6ce0*/  HMMA.16816.F32 R16, R8, R4, RZ ;  /* 0x000000040810723c */ /* 0x004fee00000018ff */
[----:B------:R-:W-:Y:S01]  /*6cf0*/  F2FP.PACK_AB R4, R126, R117 ;  /* 0x000000757e04723e */ /* 0x000fe200000000ff */
[----:B-1----:R-:W-:Y:S01]  /*6d00*/  FFMA.FTZ R3, R13, c[0x0][0x2d0], -R0 ;  /* 0x0000b4000d037a23 */ /* 0x002fe20000010800 */
[----:B---3--:R-:W-:-:S03]  /*6d10*/  F2FP.PACK_AB R5, R124, R119 ;  /* 0x000000777c05723e */ /* 0x008fc600000000ff */
[----:B------:R1:W-:Y:S02]  /*6d20*/  MUFU.EX2 R129, R3 ;  /* 0x0000000300817308 */ /* 0x0003e40000000800 */
[----:B-1----:R-:W-:Y:S02]  /*6d30*/  FFMA.FTZ R3, R12, c[0x0][0x2d0], -R0 ;  /* 0x0000b4000c037a23 */ /* 0x002fe40000010800 */
[----:B------:R-:W-:Y:S04]  /*6d40*/  HMMA.16816.F32 R12, R8, R6, RZ ;  /* 0x00000006080c723c */ /* 0x000fe800000018ff */
[----:B------:R-:W1:Y:S03]  /*6d50*/  MUFU.EX2 R128, R3 ;  /* 0x0000000300807308 */ /* 0x000e660000000800 */
[----:B------:R-:W-:Y:S01]  /*6d60*/  F2FP.PACK_AB R6, R125, R127 ;  /* 0x0000007f7d06723e */ /* 0x000fe200000000ff */
[----:B----4-:R2:W3:Y:S01]  /*6d70*/  LDSM.16.MT88.4 R44, [R40] ;  /* 0x00000000282c783b */ /* 0x0104e20000004200 */
[----:B-1----:R-:W-:-:S07]  /*6d80*/  F2FP.PACK_AB R7, R128, R129 ;  /* 0x000000818007723e */ /* 0x002fce00000000ff */
[C---:B------:R-:W-:Y:S08]  /*6d90*/  HMMA.16816.F32 R156, R4.reuse, R36, R28 ;  /* 0x00000024049c723c */ /* 0x040ff0000000181c */
[C---:B------:R-:W-:Y:S01]  /*6da0*/  HMMA.16816.F32 R136, R4.reuse, R38, R20 ;  /* 0x000000260488723c */ /* 0x040fe20000001814 */
[----:B------:R-:W1:Y:S07]  /*6db0*/  LDSM.16.MT88.4 R36, [R242+0x800] ;  /* 0x00080000f224783b */ /* 0x000e6e0000004200 */
[----:B--2---:R-:W-:Y:S08]  /*6dc0*/  HMMA.16816.F32 R40, R4, R34, R12 ;  /* 0x000000220428723c */ /* 0x004ff0000000180c */
[C---:B------:R-:W-:Y:S08]  /*6dd0*/  HMMA.16816.F32 R28, R8.reuse, R26, RZ ;  /* 0x0000001a081c723c */ /* 0x040ff000000018ff */
[----:B---3--:R-:W-:Y:S08]  /*6de0*/  HMMA.16816.F32 R20, R8, R46, RZ ;  /* 0x0000002e0814723c */ /* 0x008ff000000018ff */
[----:B------:R-:W-:Y:S01]  /*6df0*/  MOV R155, R40 ;  /* 0x00000028009b7202 */ /* 0x000fe20000000f00 */
[----:B------:R-:W-:Y:S01]  /*6e00*/  IMAD.MOV.U32 R153, RZ, RZ, R42 ;  /* 0x000000ffff997224 */ /* 0x000fe200078e002a */
[----:B------:R-:W-:Y:S01]  /*6e10*/  MOV R154, R41 ;  /* 0x00000029009a7202 */ /* 0x000fe20000000f00 */
[----:B------:R-:W-:Y:S01]  /*6e20*/  HMMA.16816.F32 R148, R4, R32, R16 ;  /* 0x000000200494723c */ /* 0x000fe20000001810 */
[----:B------:R-:W-:Y:S01]  /*6e30*/  MOV R152, R43 ;  /* 0x0000002b00987202 */ /* 0x000fe20000000f00 */
[----:B------:R-:W2:Y:S06]  /*6e40*/  LDSM.16.MT88.4 R32, [R239+0x2000] ;  /* 0x00200000ef20783b */ /* 0x000eac0000004200 */
[C---:B------:R-:W-:Y:S08]  /*6e50*/  HMMA.16816.F32 R40, R8.reuse, R24, RZ ;  /* 0x000000180828723c */ /* 0x040ff000000018ff */
[C---:B------:R-:W-:Y:S01]  /*6e60*/  HMMA.16816.F32 R24, R8.reuse, R44, RZ ;  /* 0x0000002c0818723c */ /* 0x040fe200000018ff */
[----:B------:R-:W3:Y:S07]  /*6e70*/  LDSM.16.MT88.4 R44, [R240+0x1800] ;  /* 0x00180000f02c783b */ /* 0x000eee0000004200 */
[C---:B------:R-:W-:Y:S08]  /*6e80*/  HMMA.16816.F32 R16, R8.reuse, R60, RZ ;  /* 0x0000003c0810723c */ /* 0x040ff000000018ff */
[----:B------:R-:W-:Y:S01]  /*6e90*/  HMMA.16816.F32 R12, R8, R62, RZ ;  /* 0x0000003e080c723c */ /* 0x000fe200000018ff */
[----:B------:R-:W4:Y:S07]  /*6ea0*/  LDSM.16.MT88.4 R60, [R240+0x2000] ;  /* 0x00200000f03c783b */ /* 0x000f2e0000004200 */
[C---:B------:R-:W-:Y:S08]  /*6eb0*/  HMMA.16816.F32 R76, R4.reuse, R50, R28 ;  /* 0x00000032044c723c */ /* 0x040ff0000000181c */
[C---:B-1----:R-:W-:Y:S08]  /*6ec0*/  HMMA.16816.F32 R24, R4.reuse, R36, R24 ;  /* 0x000000240418723c */ /* 0x042ff00000001818 */
[----:B------:R-:W-:Y:S01]  /*6ed0*/  HMMA.16816.F32 R20, R4, R38, R20 ;  /* 0x000000260414723c */ /* 0x000fe20000001814 */
[----:B------:R-:W1:Y:S07]  /*6ee0*/  LDSM.16.MT88.4 R36, [R239+0x3000] ;  /* 0x00300000ef24783b */ /* 0x000e6e0000004200 */
[----:B------:R-:W-:Y:S01]  /*6ef0*/  HMMA.16816.F32 R28, R8, R58, RZ ;  /* 0x0000003a081c723c */ /* 0x000fe200000018ff */
[----:B------:R-:W-:Y:S01]  /*6f00*/  MOV R147, R76 ;  /* 0x0000004c00937202 */ /* 0x000fe20000000f00 */
[----:B------:R-:W-:Y:S01]  /*6f10*/  IMAD.MOV.U32 R146, RZ, RZ, R77 ;  /* 0x000000ffff927224 */ /* 0x000fe200078e004d */
[----:B------:R-:W-:-:S02]  /*6f20*/  MOV R145, R78 ;  /* 0x0000004e00917202 */ /* 0x000fc40000000f00 */
[----:B------:R-:W-:-:S03]  /*6f30*/  MOV R144, R79 ;  /* 0x0000004f00907202 */ /* 0x000fc60000000f00 */
[----:B------:R-:W-:Y:S01]  /*6f40*/  HMMA.16816.F32 R140, R4, R48, R40 ;  /* 0x00000030048c723c */ /* 0x000fe20000001828 */
[----:B------:R-:W-:Y:S01]  /*6f50*/  IMAD.MOV.U32 R79, RZ, RZ, R25 ;  /* 0x000000ffff4f7224 */ /* 0x000fe200078e0019 */
[----:B------:R-:W-:Y:S01]  /*6f60*/  MOV R78, R26 ;  /* 0x0000001a004e7202 */ /* 0x000fe20000000f00 */
[----:B------:R-:W-:Y:S01]  /*6f70*/  IMAD.MOV.U32 R76, RZ, RZ, R24 ;  /* 0x000000ffff4c7224 */ /* 0x000fe200078e0018 */
[----:B------:R-:W-:Y:S01]  /*6f80*/  MOV R77, R27 ;  /* 0x0000001b004d7202 */ /* 0x000fe20000000f00 */
[----:B------:R-:W-:Y:S03]  /*6f90*/  LDSM.16.MT88.4 R48, [R242+0x2000] ;  /* 0x00200000f230783b */ /* 0x000fe60000004200 */
[----:B------:R-:W-:Y:S01]  /*6fa0*/  HMMA.16816.F32 R40, R8, R56, RZ ;  /* 0x000000380828723c */ /* 0x000fe200000018ff */
[----:B------:R-:W-:Y:S01]  /*6fb0*/  MOV R97, R22 ;  /* 0x0000001600617202 */ /* 0x000fe20000000f00 */
[----:B------:R-:W-:Y:S01]  /*6fc0*/  IMAD.MOV.U32 R102, RZ, RZ, R21 ;  /* 0x000000ffff667224 */ /* 0x000fe200078e0015 */
[----:B------:R-:W-:-:S02]  /*6fd0*/  MOV R96, R23 ;  /* 0x0000001700607202 */ /* 0x000fc40000000f00 */
[----:B------:R-:W-:-:S03]  /*6fe0*/  MOV R95, R20 ;  /* 0x00000014005f7202 */ /* 0x000fc60000000f00 */
[C---:B--2---:R-:W-:Y:S08]  /*6ff0*/  HMMA.16816.F32 R16, R4.reuse, R32, R16 ;  /* 0x000000200410723c */ /* 0x044ff00000001810 */
[----:B------:R-:W-:Y:S08]  /*7000*/  HMMA.16816.F32 R12, R4, R34, R12 ;  /* 0x00000022040c723c */ /* 0x000ff0000000180c */
[C---:B---3--:R-:W-:Y:S08]  /*7010*/  HMMA.16816.F32 R24, R8.reuse, R44, RZ ;  /* 0x0000002c0818723c */ /* 0x048ff000000018ff */
[----:B------:R-:W-:Y:S01]  /*7020*/  HMMA.16816.F32 R20, R8, R46, RZ ;  /* 0x0000002e0814723c */ /* 0x000fe200000018ff */
[----:B------:R-:W2:Y:S01]  /*7030*/  LDSM.16.MT88.4 R44, [R241+0x3000] ;  /* 0x00300000f12c783b */ /* 0x000ea20000004200 */
[----:B------:R-:W-:Y:S01]  /*7040*/  MOV R135, R16 ;  /* 0x0000001000877202 */ /* 0x000fe20000000f00 */
[----:B------:R-:W-:Y:S01]  /*7050*/  IMAD.MOV.U32 R134, RZ, RZ, R17 ;  /* 0x000000ffff867224 */ /* 0x000fe200078e0011 */
[----:B------:R-:W-:-:S02]  /*7060*/  MOV R131, R18 ;  /* 0x0000001200837202 */ /* 0x000fc40000000f00 */
[----:B------:R-:W-:Y:S02]  /*7070*/  MOV R130, R19 ;  /* 0x0000001300827202 */ /* 0x000fe40000000f00 */
[----:B------:R-:W-:Y:S01]  /*7080*/  HMMA.16816.F32 R32, R4, R66, R28 ;  /* 0x000000420420723c */ /* 0x000fe2000000181c */
[----:B------:R-:W-:Y:S01]  /*7090*/  IMAD.MOV.U32 R94, RZ, RZ, R13 ;  /* 0x000000ffff5e7224 */ /* 0x000fe200078e000d */
[----:B------:R-:W-:Y:S01]  /*70a0*/  MOV R87, R14 ;  /* 0x0000000e00577202 */ /* 0x000fe20000000f00 */
[----:B------:R-:W-:Y:S01]  /*70b0*/  IMAD.MOV.U32 R85, RZ, RZ, R12 ;  /* 0x000000ffff557224 */ /* 0x000fe200078e000c */
[----:B------:R-:W-:-:S04]  /*70c0*/  MOV R86, R15 ;  /* 0x0000000f00567202 */ /* 0x000fc80000000f00 */
[----:B------:R-:W-:Y:S01]  /*70d0*/  HMMA.16816.F32 R56, R4, R64, R40 ;  /* 0x000000400438723c */ /* 0x000fe20000001828 */
[----:B------:R-:W3:Y:S07]  /*70e0*/  LDSM.16.MT88.4 R40, [R239+0x3800] ;  /* 0x00380000ef28783b */ /* 0x000eee0000004200 */
[C---:B------:R-:W-:Y:S08]  /*70f0*/  HMMA.16816.F32 R16, R8.reuse, R52, RZ ;  /* 0x000000340810723c */ /* 0x040ff000000018ff */
[----:B------:R-:W-:Y:S01]  /*7100*/  HMMA.16816.F32 R12, R8, R54, RZ ;  /* 0x00000036080c723c */ /* 0x000fe200000018ff */
[----:B------:R-:W5:Y:S01]  /*7110*/  LDSM.16.MT88.4 R52, [R240+0x3000] ;  /* 0x00300000f034783b */ /* 0x000f620000004200 */
[----:B------:R-:W-:Y:S01]  /*7120*/  MOV R84, R33 ;  /* 0x0000002100547202 */ /* 0x000fe20000000f00 */
[----:B------:R-:W-:Y:S01]  /*7130*/  IMAD.MOV.U32 R92, RZ, RZ, R35 ;  /* 0x000000ffff5c7224 */ /* 0x000fe200078e0023 */
[----:B------:R-:W-:-:S02]  /*7140*/  MOV R93, R34 ;  /* 0x00000022005d7202 */ /* 0x000fc40000000f00 */
[----:B------:R-:W-:Y:S02]  /*7150*/  MOV R3, R32 ;  /* 0x0000002000037202 */ /* 0x000fe40000000f00 */
[----:B------:R-:W3:Y:S01]  /*7160*/  LDSM.16.MT88.4 R32, [R241+0x3800] ;  /* 0x00380000f120783b */ /* 0x000ee20000004200 */
[----:B----4-:R-:W-:Y:S08]  /*7170*/  HMMA.16816.F32 R64, R4, R60, R24 ;  /* 0x0000003c0440723c */ /* 0x010ff00000001818 */
[C---:B-1----:R-:W-:Y:S08]  /*7180*/  HMMA.16816.F32 R28, R8.reuse, R36, RZ ;  /* 0x00000024081c723c */ /* 0x042ff000000018ff */
[----:B------:R-:W-:Y:S01]  /*7190*/  HMMA.16816.F32 R24, R8, R38, RZ ;  /* 0x000000260818723c */ /* 0x000fe200000018ff */
[----:B------:R-:W-:Y:S07]  /*71a0*/  LDSM.16.MT88.4 R36, [R242+0x3000] ;  /* 0x00300000f224783b */ /* 0x000fee0000004200 */
[----:B------:R-:W-:Y:S08]  /*71b0*/  HMMA.16816.F32 R176, R4, R62, R20 ;  /* 0x0000003e04b0723c */ /* 0x000ff00000001814 */
[----:B--2---:R-:W-:Y:S07]  /*71c0*/  HMMA.16816.F32 R20, R8, R44, RZ ;  /* 0x0000002c0814723c */ /* 0x004fee00000018ff */
[----:B------:R-:W-:Y:S01]  /*71d0*/  MOV R44, R85 ;  /* 0x00000055002c7202 */ /* 0x000fe20000000f00 */
[----:B------:R-:W-:Y:S01]  /*71e0*/  HMMA.16816.F32 R60, R4, R48, R16 ;  /* 0x00000030043c723c */ /* 0x000fe20000001810 */
[----:B------:R-:W-:-:S07]  /*71f0*/  MOV R45, R94 ;  /* 0x0000005e002d7202 */ /* 0x000fce0000000f00 */
[----:B------:R-:W-:Y:S01]  /*7200*/  HMMA.16816.F32 R172, R4, R50, R12 ;  /* 0x0000003204ac723c */ /* 0x000fe2000000180c */
[----:B------:R-:W1:Y:S07]  /*7210*/  LDSM.16.MT88.4 R48, [R240+0x3800] ;  /* 0x00380000f030783b */ /* 0x000e6e0000004200 */
[----:B------:R-:W-:Y:S07]  /*7220*/  HMMA.16816.F32 R16, R8, R46, RZ ;  /* 0x0000002e0810723c */ /* 0x000fee00000018ff */
[----:B------:R-:W-:Y:S01]  /*7230*/  MOV R46, R87 ;  /* 0x00000057002e7202 */ /* 0x000fe20000000f00 */
[----:B---3--:R-:W-:Y:S01]  /*7240*/  HMMA.16816.F32 R88, R4, R42, R24 ;  /* 0x0000002a0458723c */ /* 0x008fe20000001818 */
[----:B------:R-:W2:Y:S01]  /*7250*/  LDSM.16.MT88.4 R24, [R242+0x3800] ;  /* 0x00380000f218783b */ /* 0x000ea20000004200 */
[----:B------:R-:W-:-:S05]  /*7260*/  IMAD.MOV.U32 R47, RZ, RZ, R86 ;  /* 0x000000ffff2f7224 */ /* 0x000fca00078e0056 */
[----:B------:R-:W-:Y:S01]  /*7270*/  IMAD.MOV.U32 R42, RZ, RZ, R78 ;  /* 0x000000ffff2a7224 */ /* 0x000fe200078e004e */
[----:B-----5:R-:W-:Y:S01]  /*7280*/  HMMA.16816.F32 R12, R8, R52, RZ ;  /* 0x00000034080c723c */ /* 0x020fe200000018ff */
[----:B------:R-:W-:-:S06]  /*7290*/  MOV R43, R77 ;  /* 0x0000004d002b7202 */ /* 0x000fcc0000000f00 */
[----:B------:R-:W-:Y:S01]  /*72a0*/  MOV R53, R84 ;  /* 0x0000005400357202 */ /* 0x000fe20000000f00 */
[----:B------:R-:W-:Y:S01]  /*72b0*/  HMMA.16816.F32 R80, R4, R40, R28 ;  /* 0x000000280450723c */ /* 0x000fe2000000181c */
[----:B------:R-:W3:Y:S01]  /*72c0*/  LDSM.16.MT88.4 R28, [R239+0x4800] ;  /* 0x00480000ef1c783b */ /* 0x000ee20000004200 */
[----:B------:R-:W-:Y:S01]  /*72d0*/  MOV R52, R3 ;  /* 0x0000000300347202 */ /* 0x000fe20000000f00 */
[----:B------:R-:W-:-:S04]  /*72e0*/  FADD.FTZ R3, R101, R100 ;  /* 0x0000006465037221 */ /* 0x000fc80000010000 */
[----:B------:R-:W-:Y:S01]  /*72f0*/  MOV R41, R79 ;  /* 0x0000004f00297202 */ /* 0x000fe20000000f00 */
[----:B------:R-:W-:Y:S01]  /*7300*/  FADD.FTZ R3, R116, R3 ;  /* 0x0000000374037221 */ /* 0x000fe20000010000 */
[----:B------:R-:W-:Y:S02]  /*7310*/  MOV R40, R76 ;  /* 0x0000004c00287202 */ /* 0x000fe40000000f00 */
[----:B------:R-:W-:Y:S01]  /*7320*/  HMMA.16816.F32 R76, R4, R32, R20 ;  /* 0x00000020044c723c */ /* 0x000fe20000001814 */
[----:B------:R-:W-:-:S06]  /*7330*/  FADD.FTZ R3, R111, R3 ;  /* 0x000000036f037221 */ /* 0x000fcc0000010000 */
[----:B------:R-:W-:Y:S01]  /*7340*/  IMAD.MOV.U32 R32, RZ, RZ, R97 ;  /* 0x000000ffff207224 */ /* 0x000fe200078e0061 */
[----:B------:R-:W-:Y:S01]  /*7350*/  MOV R33, R96 ;  /* 0x0000006000217202 */ /* 0x000fe20000000f00 */
[C---:B-1----:R-:W-:Y:S07]  /*7360*/  HMMA.16816.F32 R84, R4.reuse, R48, R12 ;  /* 0x000000300454723c */ /* 0x042fee000000180c */
[----:B------:R-:W-:Y:S01]  /*7370*/  IMAD.MOV.U32 R48, RZ, RZ, R93 ;  /* 0x000000ffff307224 */ /* 0x000fe200078e005d */
[----:B------:R-:W-:Y:S01]  /*7380*/  HMMA.16816.F32 R96, R4, R34, R16 ;  /* 0x000000220460723c */ /* 0x000fe20000001810 */
[----:B------:R-:W-:-:S06]  /*7390*/  MOV R49, R92 ;  /* 0x0000005c00317202 */ /* 0x000fcc0000000f00 */
[----:B------:R-:W-:Y:S01]  /*73a0*/  IMAD.MOV.U32 R34, RZ, RZ, R95 ;  /* 0x000000ffff227224 */ /* 0x000fe200078e005f */
[----:B------:R-:W-:Y:S01]  /*73b0*/  HMMA.16816.F32 R16, R8, R36, RZ ;  /* 0x000000240810723c */ /* 0x000fe200000018ff */
[----:B------:R-:W-:-:S06]  /*73c0*/  MOV R35, R102 ;  /* 0x0000006600237202 */ /* 0x000fcc0000000f00 */
[----:B------:R-:W-:Y:S01]  /*73d0*/  MOV R36, R135 ;  /* 0x0000008700247202 */ /* 0x000fe20000000f00 */
[----:B------:R-:W-:Y:S01]  /*73e0*/  HMMA.16816.F32 R12, R8, R38, RZ ;  /* 0x00000026080c723c */ /* 0x000fe200000018ff */
[----:B------:R-:W-:-:S06]  /*73f0*/  MOV R37, R134 ;  /* 0x0000008600257202 */ /* 0x000fcc0000000f00 */
[----:B------:R-:W-:Y:S01]  /*7400*/  IMAD.MOV.U32 R39, RZ, RZ, R130 ;  /* 0x000000ffff277224 */ /* 0x000fe200078e0082 */
[----:B------:R-:W-:Y:S01]  /*7410*/  HMMA.16816.F32 R20, R8, R54, RZ ;  /* 0x000000360814723c */ /* 0x000fe200000018ff */
[----:B------:R-:W-:-:S06]  /*7420*/  MOV R38, R131 ;  /* 0x0000008300267202 */ /* 0x000fcc0000000f00 */
[----:B------:R-:W-:Y:S01]  /*7430*/  MOV R54, R48 ;  /* 0x0000003000367202 */ /* 0x000fe20000000f00 */
[C---:B--2---:R-:W-:Y:S01]  /*7440*/  HMMA.16816.F32 R92, R4.reuse, R24, R16 ;  /* 0x00000018045c723c */ /* 0x044fe20000001810 */
[----:B------:R-:W1:Y:S01]  /*7450*/  LDSM.16.MT88.4 R16, [R239+0x5000] ;  /* 0x00500000ef10783b */ /* 0x000e620000004200 */
[----:B------:R-:W-:Y:S01]  /*7460*/  IMAD.MOV.U32 R55, RZ, RZ, R49 ;  /* 0x000000ffff377224 */ /* 0x000fe200078e0031 */
[----:B------:R-:W-:Y:S02]  /*7470*/  MOV R48, R34 ;  /* 0x0000002200307202 */ /* 0x000fe40000000f00 */
[----:B------:R-:W-:Y:S01]  /*7480*/  MOV R49, R35 ;  /* 0x0000002300317202 */ /* 0x000fe20000000f00 */
[----:B------:R-:W-:Y:S01]  /*7490*/  IMAD.MOV.U32 R35, RZ, RZ, R152 ;  /* 0x000000ffff237224 */ /* 0x000fe200078e0098 */
[----:B------:R-:W-:Y:S01]  /*74a0*/  MOV R34, R153 ;  /* 0x0000009900227202 */ /* 0x000fe20000000f00 */
[----:B------:R-:W-:Y:S01]  /*74b0*/  HMMA.16816.F32 R112, R4, R26, R12 ;  /* 0x0000001a0470723c */ /* 0x000fe2000000180c */
[----:B------:R-:W-:-:S06]  /*74c0*/  FADD.FTZ R25, R117, R3 ;  /* 0x0000000375197221 */ /* 0x000fcc0000010000 */
        /* <DEDUP_REMOVED lines=8> */
[----:B------:R-:W-:Y:S02]  /*7550*/  FFMA.FTZ R29, R70, c[0x0][0x2d0], -R0 ;  /* 0x0000b400461d7a23 */ /* 0x000fe40000010800 */
[----:B------:R-:W-:-:S03]  /*7560*/  IMAD.MOV.U32 R75, RZ, RZ, R144 ;  /* 0x000000ffff4b7224 */ /* 0x000fc600078e0090 */
[----:B------:R-:W-:Y:S01]  /*7570*/  MOV R50, R32 ;  /* 0x0000002000327202 */ /* 0x000fe20000000f00 */
[----:B------:R-:W-:Y:S01]  /*7580*/  IMAD.MOV.U32 R51, RZ, RZ, R33 ;  /* 0x000000ffff337224 */ /* 0x000fe200078e0021 */
[----:B------:R-:W-:Y:S02]  /*7590*/  MOV R32, R155 ;  /* 0x0000009b00207202 */ /* 0x000fe40000000f00 */
[----:B------:R-:W-:Y:S02]  /*75a0*/  MOV R33, R154 ;  /* 0x0000009a00217202 */ /* 0x000fe40000000f00 */
[----:B------:R-:W-:Y:S03]  /*75b0*/  LDSM.16.MT88.4 R152, [R239+0x1000] ;  /* 0x00100000ef98783b */ /* 0x000fe60000004200 */
[----:B-1----:R-:W-:Y:S07]  /*75c0*/  HMMA.16816.F32 R100, R4, R16, R12 ;  /* 0x000000100464723c */ /* 0x002fee000000180c */
[----:B------:R-:W-:Y:S01]  /*75d0*/  FADD.FTZ R16, R109, R108 ;  /* 0x0000006c6d107221 */ /* 0x000fe20000010000 */
[----:B------:R-:W-:Y:S03]  /*75e0*/  HMMA.16816.F32 R12, R8, R30, RZ ;  /* 0x0000001e080c723c */ /* 0x000fe600000018ff */
[----:B------:R-:W-:-:S04]  /*75f0*/  FADD.FTZ R24, R110, R16 ;  /* 0x000000106e187221 */ /* 0x000fc80000010000 */
[----:B------:R-:W-:Y:S02]  /*7600*/  FADD.FTZ R3, R118, R24 ;  /* 0x0000001876037221 */ /* 0x000fe40000010000 */
[----:B------:R-:W-:Y:S01]  /*7610*/  FFMA.FTZ R24, R72, c[0x0][0x2d0], -R2 ;  /* 0x0000b40048187a23 */ /* 0x000fe20000010802 */
[----:B------:R-:W-:Y:S01]  /*7620*/  MOV R72, R147 ;  /* 0x0000009300487202 */ /* 0x000fe20000000f00 */
[----:B------:R-:W-:Y:S01]  /*7630*/  FADD.FTZ R3, R119, R3 ;  /* 0x0000000377037221 */ /* 0x000fe20000010000 */
[----:B------:R-:W-:Y:S01]  /*7640*/  LDSM.16.MT88.4 R144, [R241+0x1000] ;  /* 0x00100000f190783b */ /* 0x000fe20000004200 */
[----:B------:R-:W-:Y:S02]  /*7650*/  FADD.FTZ R2, R126, R25 ;  /* 0x000000197e027221 */ /* 0x000fe40000010000 */
[----:B------:R-:W-:Y:S02]  /*7660*/  FFMA.FTZ R30, R71, c[0x0][0x2d0], -R0 ;  /* 0x0000b400471e7a23 */ /* 0x000fe40000010800 */
[----:B------:R-:W-:-:S02]  /*7670*/  FADD.FTZ R2, R127, R2 ;  /* 0x000000027f027221 */ /* 0x000fc40000010000 */
[--C-:B------:R-:W-:Y:S02]  /*7680*/  FFMA.FTZ R25, R69, c[0x0][0x2d0], -R0.reuse ;  /* 0x0000b40045197a23 */ /* 0x100fe40000010800 */
[----:B------:R-:W-:Y:S02]  /*7690*/  FFMA.FTZ R31, R68, c[0x0][0x2d0], -R0 ;  /* 0x0000b400441f7a23 */ /* 0x000fe40000010800 */
[----:B------:R-:W-:Y:S01]  /*76a0*/  FADD.FTZ R3, R124, R3 ;  /* 0x000000037c037221 */ /* 0x000fe20000010000 */
[----:B------:R-:W-:Y:S01]  /*76b0*/  HMMA.16816.F32 R120, R4, R18, R12 ;  /* 0x000000120478723c */ /* 0x000fe2000000180c */
[----:B------:R-:W1:Y:S01]  /*76c0*/  LDSM.16.MT88.4 R16, [R241+0x5000] ;  /* 0x00500000f110783b */ /* 0x000e620000004200 */
[----:B------:R-:W-:Y:S02]  /*76d0*/  FADD.FTZ R0, R125, R2 ;  /* 0x000000027d007221 */ /* 0x000fe40000010000 */
[----:B------:R-:W-:Y:S02]  /*76e0*/  FADD.FTZ R2, R129, R3 ;  /* 0x0000000381027221 */ /* 0x000fe40000010000 */
[----:B------:R-:W-:Y:S02]  /*76f0*/  MUFU.EX2 R3, R31 ;  /* 0x0000001f00037308 */ /* 0x000fe40000000800 */
[----:B--2---:R-:W-:Y:S01]  /*7700*/  HMMA.16816.F32 R12, R8, R20, RZ ;  /* 0x00000014080c723c */ /* 0x004fe200000018ff */
[----:B------:R-:W-:Y:S11]  /*7710*/  FADD.FTZ R2, R128, R2 ;  /* 0x0000000280027221 */ /* 0x000ff60000010000 */
[----:B------:R-:W-:Y:S11]  /*7720*/  @!UPT UIADD3 URZ, URZ, URZ, URZ ;  /* 0x0000003f3f3ff290 */ /* 0x000ff6000fffe03f */
[----:B------:R-:W-:Y:S01]  /*7730*/  @!UPT UIADD3 URZ, URZ, URZ, URZ ;  /* 0x0000003f3f3ff290 */ /* 0x000fe2000fffe03f */
        /* <DEDUP_REMOVED lines=16> */
[----:B------:R-:W2:Y:S01]  /*7840*/  MUFU.EX2 R17, R26 ;  /* 0x0000001a00117308 */ /* 0x000ea20000000800 */
[C---:B-1----:R-:W-:Y:S01]  /*7850*/  FADD.FTZ R0, R16.reuse, R0 ;  /* 0x0000000010007221 */ /* 0x042fe20000010000 */
[----:B------:R-:W-:-:S06]  /*7860*/  F2FP.PACK_AB R128, R16, R20 ;  /* 0x000000141080723e */ /* 0x000fcc00000000ff */
[----:B------:R-:W-:Y:S01]  /*7870*/  MUFU.EX2 R22, R30 ;  /* 0x0000001e00167308 */ /* 0x000fe20000000800 */
[----:B--2---:R-:W-:-:S07]  /*7880*/  FADD.FTZ R0, R17, R0 ;  /* 0x0000000011007221 */ /* 0x004fce0000010000 */
[----:B------:R-:W1:Y:S07]  /*7890*/  MUFU.EX2 R20, R29 ;  /* 0x0000001d00147308 */ /* 0x000e6e0000000800 */
[----:B------:R-:W-:Y:S01]  /*78a0*/  HMMA.16816.F32 R124, R4, R18, R12 ;  /* 0x00000012047c723c */ /* 0x000fe2000000180c */
[----:B------:R-:W2:Y:S01]  /*78b0*/  MUFU.EX2 R12, R24 ;  /* 0x00000018000c7308 */ /* 0x000ea20000000800 */
[----:B-1----:R-:W-:Y:S01]  /*78c0*/  F2FP.PACK_AB R129, R20, R22 ;  /* 0x000000161481723e */ /* 0x002fe200000000ff */
[C---:B--2---:R-:W-:Y:S01]  /*78d0*/  FADD.FTZ R0, R12.reuse, R0 ;  /* 0x000000000c007221 */ /* 0x044fe20000010000 */
[----:B------:R-:W-:-:S02]  /*78e0*/  F2FP.PACK_AB R130, R12, R17 ;  /* 0x000000110c82723e */ /* 0x000fc400000000ff */
        /* <DEDUP_REMOVED lines=13> */
[----:B------:R1:W-:Y:S01]  /*79c0*/  STL [R1+0x5c], R0 ;  /* 0x00005c0001007387 */ /* 0x0003e20000100800 */
[----:B------:R-:W-:Y:S03]  /*79d0*/  HMMA.16816.F32 R12, R8, R14, RZ ;  /* 0x0000000e080c723c */ /* 0x000fe600000018ff */
[----:B------:R-:W4:Y:S05]  /*79e0*/  LDSM.16.MT88.4 R8, [R242+0x5000] ;  /* 0x00500000f208783b */ /* 0x000f2a0000004200 */
[C---:B---3--:R-:W-:Y:S08]  /*79f0*/  HMMA.16816.F32 R140, R128.reuse, R136, R140 ;  /* 0x00000088808c723c */ /* 0x048ff0000000188c */
[C---:B------:R-:W-:Y:S01]  /*7a00*/  HMMA.16816.F32 R136, R128.reuse, R138, R72 ;  /* 0x0000008a8088723c */ /* 0x040fe20000001848 */
[----:B------:R-:W3:Y:S04]  /*7a10*/  LDSM.16.MT88.4 R72, [R239+0x4000] ;  /* 0x00400000ef48783b */ /* 0x000ee80000004200 */
[----:B-1----:R-:W5:Y:S03]  /*7a20*/  LDL R0, [R1+0xb0] ;  /* 0x0000b00001007983 */ /* 0x002f660000100800 */
[C---:B--2---:R-:W-:Y:S01]  /*7a30*/  HMMA.16816.F32 R28, R128.reuse, R32, R40 ;  /* 0x00000020801c723c */ /* 0x044fe20000001828 */
[----:B------:R-:W1:Y:S07]  /*7a40*/  LDSM.16.MT88.4 R40, [R239+0x2800] ;  /* 0x00280000ef28783b */ /* 0x000e6e0000004200 */
[----:B------:R-:W-:Y:S01]  /*7a50*/  HMMA.16816.F32 R32, R128, R34, R48 ;  /* 0x000000228020723c */ /* 0x000fe20000001830 */
[----:B------:R-:W2:Y:S07]  /*7a60*/  LDSM.16.MT88.4 R48, [R241+0x2800] ;  /* 0x00280000f130783b */ /* 0x000eae0000004200 */
[C---:B----4-:R-:W-:Y:S01]  /*7a70*/  HMMA.16816.F32 R16, R4.reuse, R8, R16 ;  /* 0x000000080410723c */ /* 0x050fe20000001810 */
[----:B------:R-:W4:Y:S04]  /*7a80*/  LDL.LU R8, [R1+0x24] ;  /* 0x0000240001087983 */ /* 0x000f280000300800 */
[----:B------:R-:W4:Y:S03]  /*7a90*/  LDL.LU R3, [R1+0x20] ;  /* 0x0000200001037983 */ /* 0x000f260000300800 */
[----:B------:R-:W-:Y:S01]  /*7aa0*/  HMMA.16816.F32 R12, R4, R10, R12 ;  /* 0x0000000a040c723c */ /* 0x000fe2000000180c */
[----:B------:R-:W-:Y:S07]  /*7ab0*/  LDSM.16.MT88.4 R4, [R242+0x5800] ;  /* 0x00580000f204783b */ /* 0x000fee0000004200 */
[C---:B---3--:R-:W-:Y:S01]  /*7ac0*/  HMMA.16816.F32 R68, R128.reuse, R72, R80 ;  /* 0x000000488044723c */ /* 0x048fe20000001850 */
[----:B------:R-:W-:Y:S07]  /*7ad0*/  LDSM.16.MT88.4 R80, [R241+0x4000] ;  /* 0x00400000f150783b */ /* 0x000fee0000004200 */
[C---:B------:R-:W-:Y:S01]  /*7ae0*/  HMMA.16816.F32 R72, R128.reuse, R74, R88 ;  /* 0x0000004a8048723c */ /* 0x040fe20000001858 */
[----:B------:R-:W3:Y:S07]  /*7af0*/  LDSM.16.MT88.4 R88, [R240+0x4000] ;  /* 0x00400000f058783b */ /* 0x000eee0000004200 */
[C---:B-1----:R-:W-:Y:S08]  /*7b00*/  HMMA.16816.F32 R36, R128.reuse, R40, R36 ;  /* 0x000000288024723c */ /* 0x042ff00000001824 */
[C---:B------:R-:W-:Y:S08]  /*7b10*/  HMMA.16816.F32 R40, R128.reuse, R42, R44 ;  /* 0x0000002a8028723c */ /* 0x040ff0000000182c */
[C---:B--2---:R-:W-:Y:S01]  /*7b20*/  HMMA.16816.F32 R44, R128.reuse, R48, R56 ;  /* 0x00000030802c723c */ /* 0x044fe20000001838 */
[----:B------:R-:W-:Y:S07]  /*7b30*/  LDSM.16.MT88.4 R56, [R240+0x2800] ;  /* 0x00280000f038783b */ /* 0x000fee0000004200 */
[C---:B------:R-:W-:Y:S08]  /*7b40*/  HMMA.16816.F32 R48, R128.reuse, R50, R52 ;  /* 0x000000328030723c */ /* 0x040ff00000001834 */
[C---:B---3--:R-:W-:Y:S08]  /*7b50*/  HMMA.16816.F32 R84, R128.reuse, R88, R84 ;  /* 0x000000588054723c */ /* 0x048ff00000001854 */
[C---:B------:R-:W-:Y:S01]  /*7b60*/  HMMA.16816.F32 R88, R128.reuse, R90, R104 ;  /* 0x0000005a8058723c */ /* 0x040fe20000001868 */
[----:B------:R-:W1:Y:S07]  /*7b70*/  LDSM.16.MT88.4 R104, [R239+0x5800] ;  /* 0x00580000ef68783b */ /* 0x000e6e0000004200 */
[C---:B------:R-:W-:Y:S08]  /*7b80*/  HMMA.16816.F32 R76, R128.reuse, R80, R76 ;  /* 0x00000050804c723c */ /* 0x040ff0000000184c */
        /* <DEDUP_REMOVED lines=8> */
[----:B------:R-:W-:Y:S01]  /*7c10*/  HMMA.16816.F32 R96, R128, R98, R112 ;  /* 0x000000628060723c */ /* 0x000fe20000001870 */
[----:B------:R-:W3:Y:S01]  /*7c20*/  LDSM.16.MT88.4 R112, [R241+0x5800] ;  /* 0x00580000f170783b */ /* 0x000ee20000004200 */
[----:B------:R-:W-:-:S04]  /*7c30*/  MOV R2, c[0x0][0x2c4] ;  /* 0x0000b10000027a02 */ /* 0x000fc80000000f00 */
[----:B------:R-:W-:Y:S02]  /*7c40*/  ISETP.NE.AND P1, PT, R2, 0x1, PT ;  /* 0x000000010200780c */ /* 0x000fe40003f25270 */
[----:B------:R-:W-:Y:S01]  /*7c50*/  MOV R9, c[0x0][0x32c] ;  /* 0x0000cb0000097a02 */ /* 0x000fe20000000f00 */
[C---:B-1----:R-:W-:Y:S08]  /*7c60*/  HMMA.16816.F32 R116, R128.reuse, R120, R116 ;  /* 0x000000788074723c */ /* 0x042ff00000001874 */
[C---:B------:R-:W-:Y:S08]  /*7c70*/  HMMA.16816.F32 R120, R128.reuse, R122, R124 ;  /* 0x0000007a8078723c */ /* 0x040ff0000000187c */
[C---:B------:R-:W-:Y:S08]  /*7c80*/  HMMA.16816.F32 R124, R128.reuse, R4, R16 ;  /* 0x00000004807c723c */ /* 0x040ff00000001810 */
[C---:B--2---:R-:W-:Y:S08]  /*7c90*/  HMMA.16816.F32 R60, R128.reuse, R64, R60 ;  /* 0x00000040803c723c */ /* 0x044ff0000000183c */
[C---:B---3--:R-:W-:Y:S08]  /*7ca0*/  HMMA.16816.F32 R108, R128.reuse, R112, R108 ;  /* 0x00000070806c723c */ /* 0x048ff0000000186c */
[C---:B------:R-:W-:Y:S08]  /*7cb0*/  HMMA.16816.F32 R56, R128.reuse, R58, R176 ;  /* 0x0000003a8038723c */ /* 0x040ff000000018b0 */
[C---:B------:R-:W-:Y:S08]  /*7cc0*/  HMMA.16816.F32 R64, R128.reuse, R66, R172 ;  /* 0x000000428040723c */ /* 0x040ff000000018ac */
[C---:B------:R-:W-:Y:S08]  /*7cd0*/  HMMA.16816.F32 R112, R128.reuse, R114, R168 ;  /* 0x000000728070723c */ /* 0x040ff000000018a8 */
[----:B------:R-:W-:Y:S01]  /*7ce0*/  HMMA.16816.F32 R128, R128, R6, R12 ;  /* 0x000000068080723c */ /* 0x000fe2000000180c */
[----:B-----5:R-:W-:-:S05]  /*7cf0*/  @P1 IMAD.HI.U32 R2, R0, c[0x0][0x2c8], RZ ;  /* 0x0000b20000021a27 */ /* 0x020fca00078e00ff */
[----:B------:R-:W-:Y:S02]  /*7d00*/  @P1 SHF.R.U32.HI R0, RZ, c[0x0][0x2cc], R2 ;  /* 0x0000b300ff001a19 */ /* 0x000fe40000011602 */
[----:B------:R-:W-:Y:S02]  /*7d10*/  ISETP.GE.AND P1, PT, R9, 0x1, PT ;  /* 0x000000010900780c */ /* 0x000fe40003f26270 */
[----:B----4-:R-:W-:-:S05]  /*7d20*/  IADD3 R4, R3, -0x2, RZ ;  /* 0xfffffffe03047810 */ /* 0x010fca0007ffe0ff */
[----:B------:R1:W-:Y:S01]  /*7d30*/  STL [R1+0x3c], R4 ;  /* 0x00003c0401007387 */ /* 0x0003e20000100800 */
[----:B------:R-:W-:-:S04]  /*7d40*/  IADD3 R0, R8, R0, RZ ;  /* 0x0000000008007210 */ /* 0x000fc80007ffe0ff */
[----:B------:R-:W-:Y:S01]  /*7d50*/  IADD3 R3, R0, c[0x0][0x328], RZ ;  /* 0x0000ca0000037a10 */ /* 0x000fe20007ffe0ff */
[----:B------:R-:W-:Y:S05]  /*7d60*/  @!P1 BRA `(.L_x_501) ;  /* 0x0000013000009947 */ /* 0x000fea0003800000 */
[C---:B------:R-:W-:Y:S01]  /*7d70*/  ISETP.GT.AND P0, PT, R0.reuse, RZ, PT ;  /* 0x000000ff0000720c */ /* 0x040fe20003f04270 */
[----:B------:R-:W-:Y:S01]  /*7d80*/  BSSY B0, `(.L_x_502) ;  /* 0x000000e000007945 */ /* 0x000fe20003800000 */
[----:B------:R-:W-:-:S11]  /*7d90*/  IADD3 R2, R0, -0x1, RZ ;  /* 0xffffffff00027810 */ /* 0x000fd60007ffe0ff */
[----:B------:R-:W-:Y:S05]  /*7da0*/  @P0 BRA `(.L_x_503) ;  /* 0x0000007000000947 */ /* 0x000fea0003800000 */
[----:B------:R-:W-:Y:S02]  /*7db0*/  IMAD.MOV.U32 R2, RZ, RZ, 0x1 ;  /* 0x00000001ff027424 */ /* 0x000fe400078e00ff */
[----:B------:R-:W-:-:S03]  /*7dc0*/  IMAD.MOV R0, RZ, RZ, -R0 ;  /* 0x000000ffff007224 */ /* 0x000fc600078e0a00 */
[----:B------:R-:W-:-:S13]  /*7dd0*/  ISETP.NE.AND P0, PT, R2, c[0x0][0x32c], PT ;  /* 0x0000cb0002007a0c */ /* 0x000fda0003f05270 */
[----:B------:R-:W-:-:S05]  /*7de0*/  @P0 IMAD.HI.U32 R2, R0, c[0x0][0x330], RZ ;  /* 0x0000cc0000020a27 */ /* 0x000fca00078e00ff */
[----:B------:R-:W-:-:S04]  /*7df0*/  @P0 SHF.R.U32.HI R0, RZ, c[0x0][0x334], R2 ;  /* 0x0000cd00ff000a19 */ /* 0x000fc80000011602 */
[----:B------:R-:W-:Y:S01]  /*7e00*/  LOP3.LUT R2, RZ, R0, RZ, 0x33, !PT ;  /* 0x00000000ff027212 */ /* 0x000fe200078e33ff */
[----:B------:R-:W-:Y:S05]  /*7e10*/  BRA `(.L_x_504) ;  /* 0x0000004000007947 */ /* 0x000fea0003800000 */
.L_x_503:
[----:B------:R-:W-:-:S04]  /*7e20*/  MOV R0, 0x1 ;  /* 0x0000000100007802 */ /* 0x000fc80000000f00 */
[----:B------:R-:W-:-:S13]  /*7e30*/  ISETP.NE.AND P0, PT, R0, c[0x0][0x32c], PT ;  /* 0x0000cb0000007a0c */ /* 0x000fda0003f05270 */
[----:B------:R-:W-:-:S05]  /*7e40*/  @P0 IMAD.HI.U32 R0, R2, c[0x0][0x330], RZ ;  /* 0x0000cc0002000a27 */ /* 0x000fca00078e00ff */
[----:B------:R-:W-:Y:S02]  /*7e50*/  @P0 SHF.R.U32.HI R2, RZ, c[0x0][0x334], R0 ;  /* 0x0000cd00ff020a19 */ /* 0x000fe40000011600 */
.L_x_504:
[----:B------:R-:W-:Y:S05]  /*7e60*/  BSYNC B0 ;  /* 0x0000000000007941 */ /* 0x000fea0003800000 */
.L_x_502:
[----:B------:R-:W-:-:S05]  /*7e70*/  MOV R0, c[0x0][0x32c] ;  /* 0x0000cb0000007a02 */ /* 0x000fca0000000f00 */
[----:B------:R-:W-:-:S05]  /*7e80*/  IMAD R2, R2, R0, c[0x0][0x32c] ;  /* 0x0000cb0002027624 */ /* 0x000fca00078e0200 */
[----:B------:R-:W-:-:S04]  /*7e90*/  IMNMX R3, R3, R2, PT ;  /* 0x0000000203037217 */ /* 0x000fc80003800200 */
.L_x_501:
[----:B------:R-:W2:Y:S01]  /*7ea0*/  LDL R2, [R1+0x70] ;  /* 0x0000700001027983 */ /* 0x000ea20000100800 */
[----:B------:R-:W-:-:S05]  /*7eb0*/  IMAD.HI R3, R3, 0x2aaaaaab, RZ ;  /* 0x2aaaaaab03037827 */ /* 0x000fca00078e02ff */
[----:B------:R-:W-:-:S04]  /*7ec0*/  SHF.R.U32.HI R0, RZ, 0x1f, R3 ;  /* 0x0000001fff007819 */ /* 0x000fc80000011603 */
[----:B------:R-:W-:-:S04]  /*7ed0*/  LEA.HI.SX32 R3, R3, R0, 0x1d ;  /* 0x0000000003037211 */ /* 0x000fc800078feaff */
[----:B--2---:R-:W-:-:S04]  /*7ee0*/  IMNMX R2, R2, R3, !PT ;  /* 0x0000000302027217 */ /* 0x004fc80007800200 */
[----:B------:R-:W-:Y:S01]  /*7ef0*/  ISETP.GE.AND P0, PT, R4, R2, PT ;  /* 0x000000020400720c */ /* 0x000fe20003f06270 */
[----:B------:R2:W-:-:S12]  /*7f00*/  STL [R1+0x80], R2 ;  /* 0x0000800201007387 */ /* 0x0005d80000100800 */
[----:B------:R-:W-:Y:S05]  /*7f10*/  @!P0 BRA `(.L_x_505) ;  /* 0x0000429000008947 */ /* 0x000fea0003800000 */
[----:B------:R-:W-:Y:S02]  /*7f20*/  MOV R0, R4 ;  /* 0x0000000400007202 */ /* 0x000fe40000000f00 */
[----:B------:R-:W-:Y:S02]  /*7f30*/  MOV R135, R132 ;  /* 0x0000008400877202 */ /* 0x000fe40000000f00 */
[----:B------:R-:W-:Y:S01]  /*7f40*/  MOV R134, R133 ;  /* 0x0000008500867202 */ /* 0x000fe20000000f00 */
[----:B------:R3:W-:Y:S04]  /*7f50*/  STL [R1+0x3c], R0 ;  /* 0x00003c0001007387 */ /* 0x0007e80000100800 */
.L_x_528:
[----:B-1----:R-:W4:Y:S01]  /*7f60*/  LDL R4, [R1+0x4] ;  /* 0x0000040001047983 */ /* 0x002f220000100800 */
[----:B------:R-:W-:Y:S04]  /*7f70*/  DEPBAR.LE SB0, 0x0 ;  /* 0x000080000000791a */ /* 0x000fe80000000000 */
[----:B--2---:R-:W2:Y:S01]  /*7f80*/  LDL R2, [R1+0x3c] ;  /* 0x00003c0001027983 */ /* 0x004ea20000100800 */
[----:B------:R-:W-:Y:S01]  /*7f90*/  WARPSYNC 0xffffffff ;  /* 0xffffffff00007948 */ /* 0x000fe20003800000 */
[----:B------:R-:W-:Y:S02]  /*7fa0*/  BSSY B0, `(.L_x_506) ;  /* 0x0000060000007945 */ /* 0x000fe40003800000 */
[----:B------:R-:W5:Y:S04]  /*7fb0*/  LDL R3, [R1+0x8] ;  /* 0x0000080001037983 */ /* 0x000f680000100800 */
[----:B---3--:R-:W2:Y:S04]  /*7fc0*/  LDL R0, [R1+0x70] ;  /* 0x0000700001007983 */ /* 0x008ea80000100800 */
[----:B------:R-:W-:Y:S06]  /*7fd0*/  BAR.SYNC.DEFER_BLOCKING 0x0 ;  /* 0x0000000000007b1d */ /* 0x000fec0000010000 */
[----:B------:R1:W3:Y:S04]  /*7fe0*/  LDSM.16.M88.4 R8, [R236] ;  /* 0x00000000ec08783b */ /* 0x0002e80000000200 */
[----:B------:R1:W1:Y:S04]  /*7ff0*/  LDSM.16.M88.4 R16, [R236+0x800] ;  /* 0x00080000ec10783b */ /* 0x0002680000000200 */
[----:B------:R1:W1:Y:S04]  /*8000*/  LDSM.16.M88.4 R24, [R236+0x1000] ;  /* 0x00100000ec18783b */ /* 0x0002680000000200 */
[----:B------:R1:W1:Y:S04]  /*8010*/  LDSM.16.M88.4 R168, [R243] ;  /* 0x00000000f3a8783b */ /* 0x0002680000000200 */
[----:B----4-:R4:W1:Y:S04]  /*8020*/  LDSM.16.M88.4 R172, [R4] ;  /* 0x0000000004ac783b */ /* 0x0108680000000200 */
[----:B-----5:R4:W1:Y:S01]  /*8030*/  LDSM.16.M88.4 R176, [R3] ;  /* 0x0000000003b0783b */ /* 0x0208620000000200 */
[----:B--2---:R-:W-:Y:S11]  /*8040*/  ISETP.GT.AND P0, PT, R0, R2, PT ;  /* 0x000000020000720c */ /* 0x004ff60003f04270 */
[----:B------:R-:W-:Y:S02]  /*8050*/  @!UPT UIADD3 URZ, URZ, URZ, URZ ;  /* 0x0000003f3f3ff290 */ /* 0x000fe4000fffe03f */
[----:B------:R-:W-:-:S05]  /*8060*/  @P0 BRA `(.L_x_507) ;  /* 0x0000053000000947 */ /* 0x000fca0003800000 */
[----:B---34-:R-:W2:Y:S04]  /*8070*/  LDL R4, [R1+0x38] ;  /* 0x0000380001047983 */ /* 0x018ea80000100800 */
[----:B------:R-:W3:Y:S04]  /*8080*/  LDL R12, [R1+0x28] ;  /* 0x00002800010c7983 */ /* 0x000ee80000100800 */
[----:B------:R-:W4:Y:S04]  /*8090*/  LDL.64 R6, [R1+0xa0] ;  /* 0x0000a00001067983 */ /* 0x000f280000100a00 */
[----:B------:R-:W5:Y:S01]  /*80a0*/  LDL R5, [R1+0xa8] ;  /* 0x0000a80001057983 */ /* 0x000f620000100800 */
[----:B--2---:R-:W-:Y:S01]  /*80b0*/  IMAD.WIDE.U32 R2, R4, c[0x0][0x208], RZ ;  /* 0x0000820004027a25 */ /* 0x004fe200078e00ff */
[----:B------:R-:W-:Y:S05]  /*80c0*/  SHF.R.S32.HI R0, RZ, 0x1f, R4 ;  /* 0x0000001fff007819 */ /* 0x000fea0000011404 */
[----:B------:R-:W-:Y:S04]  /*80d0*/  IMAD R0, R0, c[0x0][0x208], RZ ;  /* 0x0000820000007a24 */ /* 0x000fe800078e02ff */
[----:B------:R-:W-:Y:S05]  /*80e0*/  IMAD R0, R4, c[0x0][0x20c], R0 ;  /* 0x0000830004007a24 */ /* 0x000fea00078e0200 */
[----:B------:R-:W-:Y:S02]  /*80f0*/  IADD3 R3, R3, R0, RZ ;  /* 0x0000000003037210 */ /* 0x000fe40007ffe0ff */
[----:B---3--:R-:W-:Y:S03]  /*8100*/  SHF.R.S32.HI R0, RZ, 0x1f, R12 ;  /* 0x0000001fff007819 */ /* 0x008fe6000001140c */
[----:B------:R-:W-:Y:S04]  /*8110*/  IMAD.WIDE.U32 R2, R12, c[0x0][0x218], R2 ;  /* 0x000086000c027a25 */ /* 0x000fe800078e0002 */
[----:B------:R-:W-:Y:S01]  /*8120*/  IMAD R4, R0, c[0x0][0x218], RZ ;  /* 0x0000860000047a24 */ /* 0x000fe200078e02ff */
[----:B----4-:R-:W-:Y:S03]  /*8130*/  IADD3 R0, P0, R6, R2, RZ ;  /* 0x0000000206007210 */ /* 0x010fe60007f1e0ff */
[----:B------:R-:W-:Y:S05]  /*8140*/  IMAD R4, R12, c[0x0][0x21c], R4 ;  /* 0x000087000c047a24 */ /* 0x000fea00078e0204 */
[----:B-----5:R-:W-:Y:S02]  /*8150*/  IADD3.X R2, R5, R3, R4, P0, !PT ;  /* 0x0000000305027210 */ /* 0x020fe400007fe404 */
[C---:B------:R-:W-:Y:S04]  /*8160*/  LEA R12, P0, R0.reuse, c[0x0][0x1f8], 0x1 ;  /* 0x00007e00000c7a11 */ /* 0x040fe800078008ff */
[----:B------:R-:W-:Y:S01]  /*8170*/  LEA.HI.X R5, R0, c[0x0][0x1fc], R2, 0x1, P0 ;  /* 0x00007f0000057a11 */ /* 0x000fe200000f0c02 */
[----:B------:R-:W-:-:S06]  /*8180*/  BRA.DIV ~URZ, `(.L_x_508) ;  /* 0x000125027f007947 */ /* 0x000fcc000b800000 */
[----:B------:R2:W3:Y:S02]  /*8190*/  SHFL.IDX PT, R4, R5, RZ, 0x181f ;  /* 0x00181fff05047589 */ /* 0x0004e400000e0000 */
.L_x_645:
[----:B------:R-:W-:-:S05]  /*81a0*/  BRA.DIV ~URZ, `(.L_x_509) ;  /* 0x000125727f007947 */ /* 0x000fca000b800000 */
[----:B------:R4:W2:Y:S02]  /*81b0*/  SHFL.IDX PT, R0, R12, RZ, 0x181f ;  /* 0x00181fff0c007589 */ /* 0x0008a400000e0000 */
.L_x_646:
[----:B------:R-:W5:Y:S04]  /*81c0*/  LDL R7, [R1+0x40] ;  /* 0x0000400001077983 */ /* 0x000f680000100800 */
[----:B----4-:R-:W4:Y:S04]  /*81d0*/  LDL R6, [R1+0xc4] ;  /* 0x0000c40001067983 */ /* 0x010f280000100800 */
[----:B---3--:R-:W3:Y:S04]  /*81e0*/  LDL R132, [R1+0x68] ;  /* 0x0000680001847983 */ /* 0x008ee80000100800 */
        /* <DEDUP_REMOVED lines=10> */
[----:B-----5:R-:W-:Y:S02]  /*8290*/  ISETP.GE.AND P4, PT, R7, c[0x0][0x1d4], PT ;  /* 0x0000750007007a0c */ /* 0x020fe40003f86270 */
[----:B----4-:R-:W-:Y:S02]  /*82a0*/  IADD3 R6, P0, R0, R6, RZ ;  /* 0x0000000600067210 */ /* 0x010fe40007f1e0ff */
[----:B---3--:R-:W-:Y:S03]  /*82b0*/  ISETP.GE.AND P3, PT, R132, c[0x0][0x1d4], PT ;  /* 0x0000750084007a0c */ /* 0x008fe60003f66270 */
[----:B--2---:R-:W-:Y:S01]  /*82c0*/  IMAD.X R7, R4, 0x1, R3, P0 ;  /* 0x0000000104077824 */ /* 0x004fe200000e0603 */
[----:B------:R-:W-:Y:S05]  /*82d0*/  IADD3 R2, P0, R0, R2, RZ ;  /* 0x0000000200027210 */ /* 0x000fea0007f1e0ff */
[----:B------:R-:W-:Y:S01]  /*82e0*/  IMAD.X R3, R4, 0x1, R133, P0 ;  /* 0x0000000104037824 */ /* 0x000fe200000e0685 */
[----:B------:R-:W-:Y:S01]  /*82f0*/  @!PT LDS RZ, [RZ] ;  /* 0x00000000fffff984 */ /* 0x000fe20000000800 */
[----:B------:R-:W-:Y:S01]  /*8300*/  @!PT LDS RZ, [RZ] ;  /* 0x00000000fffff984 */ /* 0x000fe20000000800 */
[----:B------:R-:W-:Y:S01]  /*8310*/  @!PT LDS RZ, [RZ] ;  /* 0x00000000fffff984 */ /* 0x000fe20000000800 */
[----:B------:R2:W-:Y:S04]  /*8320*/  LDGSTS.E.BYPASS.LTC128B.128 [R13+0x4080], [R6.64], !P4 ;  /* 0x04080000060d7fae */ /* 0x0005e8000e101d46 */
[----:B------:R3:W-:Y:S01]  /*8330*/  LDGSTS.E.BYPASS.LTC128B.128 [R13+0x5880], [R2.64], !P3 ;  /* 0x05880000020d7fae */ /* 0x0007e2000d901d46 */
[----:B------:R-:W-:Y:S02]  /*8340*/  ISETP.GE.AND P2, PT, R22, c[0x0][0x1d4], PT ;  /* 0x0000750016007a0c */ /* 0x000fe40003f46270 */
[----:B------:R-:W-:Y:S02]  /*8350*/  ISETP.GE.AND P1, PT, R14, c[0x0][0x1d4], PT ;  /* 0x000075000e007a0c */ /* 0x000fe40003f26270 */
[----:B---3--:R-:W-:Y:S05]  /*8360*/  IADD3 R2, P0, R0, R23, RZ ;  /* 0x0000001700027210 */ /* 0x008fea0007f1e0ff */
[----:B------:R-:W-:Y:S02]  /*8370*/  IMAD.X R3, R4, 0x1, R20, P0 ;  /* 0x0000000104037824 */ /* 0x000fe400000e0614 */
[----:B------:R-:W3:Y:S04]  /*8380*/  S2R R20, SR_TID.X ;  /* 0x0000000000147919 */ /* 0x000ee80000002100 */
[----:B------:R4:W-:Y:S01]  /*8390*/  LDGSTS.E.BYPASS.LTC128B.128 [R13+0x7080], [R2.64], !P2 ;  /* 0x07080000020d7fae */ /* 0x0009e2000d101d46 */
[----:B---3--:R-:W-:Y:S02]  /*83a0*/  ISETP.GT.AND P5, PT, R20, 0x7f, PT ;  /* 0x0000007f1400780c */ /* 0x008fe40003fa4270 */
[----:B----4-:R-:W-:Y:S05]  /*83b0*/  IADD3 R2, P0, R0, R21, RZ ;  /* 0x0000001500027210 */ /* 0x010fea0007f1e0ff */
[----:B------:R-:W-:Y:S05]  /*83c0*/  IMAD.X R3, R4, 0x1, R15, P0 ;  /* 0x0000000104037824 */ /* 0x000fea00000e060f */
[----:B------:R2:W-:Y:S01]  /*83d0*/  LDGSTS.E.BYPASS.LTC128B.128 [R13+0x8880], [R2.64], !P1 ;  /* 0x08880000020d7fae */ /* 0x0005e2000c901d46 */
[----:B------:R-:W-:-:S05]  /*83e0*/  @P5 BRA `(.L_x_507) ;  /* 0x000001b000005947 */ /* 0x000fca0003800000 */
[----:B------:R-:W-:-:S05]  /*83f0*/  BRA.DIV ~URZ, `(.L_x_510) ;  /* 0x000123b27f007947 */ /* 0x000fca000b800000 */
[----:B------:R3:W4:Y:S04]  /*8400*/  SHFL.IDX PT, R4, R5, 0x1, 0x181f ;  /* 0x00381f0005047f89 */ /* 0x00072800000e0000 */
[----:B------:R3:W2:Y:S02]  /*8410*/  SHFL.IDX PT, R0, R12, 0x1, 0x181f ;  /* 0x00381f000c007f89 */ /* 0x0006a400000e0000 */
.L_x_647:
[----:B--2---:R-:W2:Y:S04]  /*8420*/  LDL R6, [R1+0xc4] ;  /* 0x0000c40001067983 */ /* 0x004ea80000100800 */
[----:B------:R-:W5:Y:S04]  /*8430*/  LDL R3, [R1+0x44] ;  /* 0x0000440001037983 */ /* 0x000f680000100800 */
[----:B---3--:R-:W3:Y:S04]  /*8440*/  LDL R2, [R1+0xd0] ;  /* 0x0000d00001027983 */ /* 0x008ee80000100800 */
[----:B----4-:R-:W4:Y:S04]  /*8450*/  LDL R20, [R1+0x48] ;  /* 0x0000480001147983 */ /* 0x010f280000100800 */
[----:B------:R-:W4:Y:S04]  /*8460*/  LDL R5, [R1+0x1c] ;  /* 0x00001c0001057983 */ /* 0x000f280000100800 */
[----:B------:R-:W4:Y:S04]  /*8470*/  LDL R15, [R1+0xbc] ;  /* 0x0000bc00010f7983 */ /* 0x000f280000100800 */
[----:B------:R-:W4:Y:S04]  /*8480*/  LDL R14, [R1+0x4c] ;  /* 0x00004c00010e7983 */ /* 0x000f280000100800 */
[----:B------:R-:W4:Y:S04]  /*8490*/  LDL R13, [R1+0xb8] ;  /* 0x0000b800010d7983 */ /* 0x000f280000100800 */
[----:B------:R-:W4:Y:S01]  /*84a0*/  LDL R12, [R1+0x50] ;  /* 0x00005000010c7983 */ /* 0x000f220000100800 */
[----:B--2---:R-:W-:Y:S05]  /*84b0*/  IADD3 R6, P0, R0, R6, RZ ;  /* 0x0000000600067210 */ /* 0x004fea0007f1e0ff */
[----:B-----5:R-:W-:Y:S01]  /*84c0*/  IMAD.X R7, R4, 0x1, R3, P0 ;  /* 0x0000000104077824 */ /* 0x020fe200000e0603 */
[----:B---3--:R-:W-:Y:S05]  /*84d0*/  IADD3 R2, P0, R0, R2, RZ ;  /* 0x0000000200027210 */ /* 0x008fea0007f1e0ff */
[----:B----4-:R-:W-:Y:S01]  /*84e0*/  IMAD.X R3, R4, 0x1, R20, P0 ;  /* 0x0000000104037824 */ /* 0x010fe200000e0614 */
[----:B------:R-:W-:Y:S01]  /*84f0*/  @!PT LDS RZ, [RZ] ;  /* 0x00000000fffff984 */ /* 0x000fe20000000800 */
[----:B------:R-:W-:Y:S01]  /*8500*/  @!PT LDS RZ, [RZ] ;  /* 0x00000000fffff984 */ /* 0x000fe20000000800 */
[----:B------:R-:W-:Y:S01]  /*8510*/  @!PT LDS RZ, [RZ] ;  /* 0x00000000fffff984 */ /* 0x000fe20000000800 */
[----:B------:R2:W-:Y:S04]  /*8520*/  LDGSTS.E.BYPASS.LTC128B.128 [R5+0x5080], [R6.64], !P4 ;  /* 0x0508000006057fae */ /* 0x0005e8000e101d46 */
[----:B------:R3:W-:Y:S02]  /*8530*/  LDGSTS.E.BYPASS.LTC128B.128 [R5+0x6880], [R2.64], !P3 ;  /* 0x0688000002057fae */ /* 0x0007e4000d901d46 */
[----:B---3--:R-:W-:Y:S05]  /*8540*/  IADD3 R2, P0, R0, R15, RZ ;  /* 0x0000000f00027210 */ /* 0x008fea0007f1e0ff */
[----:B------:R-:W-:Y:S05]  /*8550*/  IMAD.X R3, R4, 0x1, R14, P0 ;  /* 0x0000000104037824 */ /* 0x000fea00000e060e */
[----:B------:R3:W-:Y:S02]  /*8560*/  LDGSTS.E.BYPASS.LTC128B.128 [R5+0x8080], [R2.64], !P2 ;  /* 0x0808000002057fae */ /* 0x0007e4000d101d46 */
[----:B---3--:R-:W-:Y:S05]  /*8570*/  IADD3 R2, P0, R0, R13, RZ ;  /* 0x0000000d00027210 */ /* 0x008fea0007f1e0ff */
[----:B------:R-:W-:Y:S05]  /*8580*/  IMAD.X R3, R4, 0x1, R12, P0 ;  /* 0x0000000104037824 */ /* 0x000fea00000e060c */
[----:B------:R2:W-:Y:S03]  /*8590*/  LDGSTS.E.BYPASS.LTC128B.128 [R5+0x9880], [R2.64], !P1 ;  /* 0x0988000002057fae */ /* 0x0005e6000c901d46 */
.L_x_507:
[----:B---3--:R-:W-:Y:S05]  /*85a0*/  BSYNC B0 ;  /* 0x0000000000007941 */ /* 0x008fea0003800000 */
.L_x_506:
[----:B------:R-:W0:Y:S01]  /*85b0*/  LDGDEPBAR ;  /* 0x00000000000079af */ /* 0x000e220000000000 */
[----:B------:R-:W-:Y:S01]  /*85c0*/  WARPSYNC 0xffffffff ;  /* 0xffffffff00007948 */ /* 0x000fe20003800000 */
[C---:B--2-4-:R-:W-:Y:S01]  /*85d0*/  HMMA.16816.F32 R4, R160.reuse, R8, RZ ;  /* 0x00000008a004723c */ /* 0x054fe200000018ff */
[----:B------:R-:W-:Y:S07]  /*85e0*/  BSSY B0, `(.L_x_511) ;  /* 0x0000141000007945 */ /* 0x000fee0003800000 */
[C---:B------:R-:W-:Y:S08]  /*85f0*/  HMMA.16816.F32 R8, R160.reuse, R10, RZ ;  /* 0x0000000aa008723c */ /* 0x040ff000000018ff */
[C---:B-1----:R-:W-:Y:S08]  /*8600*/  HMMA.16816.F32 R12, R160.reuse, R16, RZ ;  /* 0x00000010a00c723c */ /* 0x042ff000000018ff */
[C---:B------:R-:W-:Y:S08]  /*8610*/  HMMA.16816.F32 R16, R160.reuse, R18, RZ ;  /* 0x00000012a010723c */ /* 0x040ff000000018ff */
[C---:B------:R-:W-:Y:S08]  /*8620*/  HMMA.16816.F32 R20, R160.reuse, R24, RZ ;  /* 0x00000018a014723c */ /* 0x040ff000000018ff */
[----:B------:R-:W-:Y:S08]  /*8630*/  HMMA.16816.F32 R24, R160, R26, RZ ;  /* 0x0000001aa018723c */ /* 0x000ff000000018ff */
[C---:B------:R-:W-:Y:S08]  /*8640*/  HMMA.16816.F32 R4, R164.reuse, R168, R4 ;  /* 0x000000a8a404723c */ /* 0x040ff00000001804 */
[C---:B------:R-:W-:Y:S01]  /*8650*/  HMMA.16816.F32 R8, R164.reuse, R170, R8 ;  /* 0x000000aaa408723c */ /* 0x040fe20000001808 */
[----:B------:R-:W1:Y:S07]  /*8660*/  LDSM.16.M88.4 R168, [R238] ;  /* 0x00000000eea8783b */ /* 0x000e6e0000000200 */
[C---:B------:R-:W-:Y:S08]  /*8670*/  HMMA.16816.F32 R12, R164.reuse, R172, R12 ;  /* 0x000000aca40c723c */ /* 0x040ff0000000180c */
[C---:B------:R-:W-:Y:S01]  /*8680*/  HMMA.16816.F32 R16, R164.reuse, R174, R16 ;  /* 0x000000aea410723c */ /* 0x040fe20000001810 */
[----:B------:R-:W2:Y:S07]  /*8690*/  LDSM.16.M88.4 R172, [R238+0x800] ;  /* 0x00080000eeac783b */ /* 0x000eae0000000200 */
[C---:B------:R-:W-:Y:S08]  /*86a0*/  HMMA.16816.F32 R20, R164.reuse, R176, R20 ;  /* 0x000000b0a414723c */ /* 0x040ff00000001814 */
[----:B------:R-:W-:Y:S01]  /*86b0*/  HMMA.16816.F32 R24, R164, R178, R24 ;  /* 0x000000b2a418723c */ /* 0x000fe20000001818 */
[----:B------:R-:W3:Y:S07]  /*86c0*/  LDSM.16.M88.4 R176, [R238+0x1000] ;  /* 0x00100000eeb0783b */ /* 0x000eee0000000200 */
[C---:B-1----:R-:W-:Y:S08]  /*86d0*/  HMMA.16816.F32 R4, R180.reuse, R168, R4 ;  /* 0x000000a8b404723c */ /* 0x042ff00000001804 */
[C---:B------:R-:W-:Y:S01]  /*86e0*/  HMMA.16816.F32 R8, R180.reuse, R170, R8 ;  /* 0x000000aab408723c */ /* 0x040fe20000001808 */
[----:B------:R-:W1:Y:S07]  /*86f0*/  LDSM.16.M88.4 R168, [R237] ;  /* 0x00000000eda8783b */ /* 0x000e6e0000000200 */
[C---:B--2---:R-:W-:Y:S08]  /*8700*/  HMMA.16816.F32 R12, R180.reuse, R172, R12 ;  /* 0x000000acb40c723c */ /* 0x044ff0000000180c */
[C---:B------:R-:W-:Y:S01]  /*8710*/  HMMA.16816.F32 R16, R180.reuse, R174, R16 ;  /* 0x000000aeb410723c */ /* 0x040fe20000001810 */
[----:B------:R-:W2:Y:S07]  /*8720*/  LDSM.16.M88.4 R172, [R237+0x800] ;  /* 0x00080000edac783b */ /* 0x000eae0000000200 */
[C---:B---3--:R-:W-:Y:S08]  /*8730*/  HMMA.16816.F32 R20, R180.reuse, R176, R20 ;  /* 0x000000b0b414723c */ /* 0x048ff00000001814 */
[----:B------:R-:W-:Y:S01]  /*8740*/  HMMA.16816.F32 R24, R180, R178, R24 ;  /* 0x000000b2b418723c */ /* 0x000fe20000001818 */
[----:B------:R-:W3:Y:S07]  /*8750*/  LDSM.16.M88.4 R176, [R237+0x1000] ;  /* 0x00100000edb0783b */ /* 0x000eee0000000200 */
[C---:B-1----:R-:W-:Y:S08]  /*8760*/  HMMA.16816.F32 R4, R184.reuse, R168, R4 ;  /* 0x000000a8b804723c */ /* 0x042ff00000001804 */
[C---:B------:R-:W-:Y:S01]  /*8770*/  HMMA.16816.F32 R8, R184.reuse, R170, R8 ;  /* 0x000000aab808723c */ /* 0x040fe20000001808 */
[----:B------:R-:W1:Y:S07]  /*8780*/  LDSM.16.M88.4 R168, [R236+0x1800] ;  /* 0x00180000eca8783b */ /* 0x000e6e0000000200 */
        /* <DEDUP_REMOVED lines=8> */
[----:B------:R-:W1:Y:S07]  /*8810*/  LDSM.16.M88.4 R168, [R246] ;  /* 0x00000000f6a8783b */ /* 0x000e6e0000000200 */
[C---:B--2---:R-:W-:Y:S08]  /*8820*/  HMMA.16816.F32 R12, R188.reuse, R172, R12 ;  /* 0x000000acbc0c723c */ /* 0x044ff0000000180c */
[C---:B------:R-:W-:Y:S01]  /*8830*/  HMMA.16816.F32 R16, R188.reuse, R174, R16 ;  /* 0x000000aebc10723c */ /* 0x040fe20000001810 */
[----:B------:R-:W2:Y:S07]  /*8840*/  LDSM.16.M88.4 R172, [R244] ;  /* 0x00000000f4ac783b */ /* 0x000eae0000000200 */
[C---:B---3--:R-:W-:Y:S08]  /*8850*/  HMMA.16816.F32 R20, R188.reuse, R176, R20 ;  /* 0x000000b0bc14723c */ /* 0x048ff00000001814 */
[----:B------:R-:W-:Y:S01]  /*8860*/  HMMA.16816.F32 R24, R188, R178, R24 ;  /* 0x000000b2bc18723c */ /* 0x000fe20000001818 */
[----:B------:R-:W3:Y:S07]  /*8870*/  LDSM.16.M88.4 R176, [R245] ;  /* 0x00000000f5b0783b */ /* 0x000eee0000000200 */
        /* <DEDUP_REMOVED lines=44> */
[----:B------:R-:W-:Y:S07]  /*8b40*/  LDSM.16.M88.4 R176, [R237+0x3000] ;  /* 0x00300000edb0783b */ /* 0x000fee0000000200 */
[C---:B-1----:R-:W-:Y:S08]  /*8b50*/  HMMA.16816.F32 R4, R212.reuse, R168, R4 ;  /* 0x000000a8d404723c */ /* 0x042ff00000001804 */
[C---:B------:R-:W-:Y:S01]  /*8b60*/  HMMA.16816.F32 R8, R212.reuse, R170, R8 ;  /* 0x000000aad408723c */ /* 0x040fe20000001808 */
[----:B------:R-:W1:Y:S07]  /*8b70*/  LDSM.16.M88.4 R168, [R238+0x4000] ;  /* 0x00400000eea8783b */ /* 0x000e6e0000000200 */
[C---:B--2---:R-:W-:Y:S08]  /*8b80*/  HMMA.16816.F32 R12, R212.reuse, R172, R12 ;  /* 0x000000acd40c723c */ /* 0x044ff0000000180c */
[C---:B------:R-:W-:Y:S01]  /*8b90*/  HMMA.16816.F32 R16, R212.reuse, R174, R16 ;  /* 0x000000aed410723c */ /* 0x040fe20000001810 */
[----:B------:R-:W-:Y:S07]  /*8ba0*/  LDSM.16.M88.4 R172, [R237+0x4000] ;  /* 0x00400000edac783b */ /* 0x000fee0000000200 */
[C---:B-1----:R-:W-:Y:S08]  /*8bb0*/  HMMA.16816.F32 R20, R212.reuse, R168, R20 ;  /* 0x000000a8d414723c */ /* 0x042ff00000001814 */
[----:B------:R-:W-:Y:S01]  /*8bc0*/  HMMA.16816.F32 R24, R212, R170, R24 ;  /* 0x000000aad418723c */ /* 0x000fe20000001818 */
[----:B------:R-:W1:Y:S07]  /*8bd0*/  LDSM.16.M88.4 R168, [R237+0x3800] ;  /* 0x00380000eda8783b */ /* 0x000e6e0000000200 */
[C---:B------:R-:W-:Y:S08]  /*8be0*/  HMMA.16816.F32 R4, R216.reuse, R176, R4 ;  /* 0x000000b0d804723c */ /* 0x040ff00000001804 */
[C---:B------:R-:W-:Y:S01]  /*8bf0*/  HMMA.16816.F32 R8, R216.reuse, R178, R8 ;  /* 0x000000b2d808723c */ /* 0x040fe20000001808 */
[----:B------:R-:W-:Y:S07]  /*8c00*/  LDSM.16.M88.4 R176, [R236+0x5000] ;  /* 0x00500000ecb0783b */ /* 0x000fee0000000200 */
[C---:B-1----:R-:W-:Y:S08]  /*8c10*/  HMMA.16816.F32 R12, R216.reuse, R168, R12 ;  /* 0x000000a8d80c723c */ /* 0x042ff0000000180c */
[C---:B------:R-:W-:Y:S01]  /*8c20*/  HMMA.16816.F32 R16, R216.reuse, R170, R16 ;  /* 0x000000aad810723c */ /* 0x040fe20000001810 */
[----:B------:R-:W1:Y:S07]  /*8c30*/  LDSM.16.M88.4 R168, [R236+0x4800] ;  /* 0x00480000eca8783b */ /* 0x000e6e0000000200 */
[C---:B------:R-:W-:Y:S08]  /*8c40*/  HMMA.16816.F32 R20, R216.reuse, R172, R20 ;  /* 0x000000acd814723c */ /* 0x040ff00000001814 */
[----:B------:R-:W-:Y:S01]  /*8c50*/  HMMA.16816.F32 R24, R216, R174, R24 ;  /* 0x000000aed818723c */ /* 0x000fe20000001818 */
[----:B------:R-:W-:Y:S07]  /*8c60*/  LDSM.16.M88.4 R172, [R252] ;  /* 0x00000000fcac783b */ /* 0x000fee0000000200 */
[C---:B-1----:R-:W-:Y:S08]  /*8c70*/  HMMA.16816.F32 R4, R220.reuse, R168, R4 ;  /* 0x000000a8dc04723c */ /* 0x042ff00000001804 */
[C---:B------:R-:W-:Y:S01]  /*8c80*/  HMMA.16816.F32 R8, R220.reuse, R170, R8 ;  /* 0x000000aadc08723c */ /* 0x040fe20000001808 */
[----:B------:R-:W1:Y:S07]  /*8c90*/  LDSM.16.M88.4 R168, [R236+0x5800] ;  /* 0x00580000eca8783b */ /* 0x000e6e0000000200 */
[C---:B------:R-:W-:Y:S08]  /*8ca0*/  HMMA.16816.F32 R12, R220.reuse, R176, R12 ;  /* 0x000000b0dc0c723c */ /* 0x040ff0000000180c */
[C---:B------:R-:W-:Y:S01]  /*8cb0*/  HMMA.16816.F32 R16, R220.reuse, R178, R16 ;  /* 0x000000b2dc10723c */ /* 0x040fe20000001810 */
[----:B------:R-:W-:Y:S07]  /*8cc0*/  LDSM.16.M88.4 R176, [R251] ;  /* 0x00000000fbb0783b */ /* 0x000fee0000000200 */
[C---:B-1----:R-:W-:Y:S08]  /*8cd0*/  HMMA.16816.F32 R20, R220.reuse, R168, R20 ;  /* 0x000000a8dc14723c */ /* 0x042ff00000001814 */
[----:B------:R-:W-:Y:S01]  /*8ce0*/  HMMA.16816.F32 R24, R220, R170, R24 ;  /* 0x000000aadc18723c */ /* 0x000fe20000001818 */
[----:B------:R-:W1:Y:S07]  /*8cf0*/  LDSM.16.M88.4 R168, [R250] ;  /* 0x00000000faa8783b */ /* 0x000e6e0000000200 */
        /* <DEDUP_REMOVED lines=14> */
[C---:B-1----:R-:W-:Y:S08]  /*8de0*/  HMMA.16816.F32 R20, R228.reuse, R168, R20 ;  /* 0x000000a8e414723c */ /* 0x042ff00000001814 */
[----:B------:R-:W-:Y:S01]  /*8df0*/  HMMA.16816.F32 R24, R228, R170, R24 ;  /* 0x000000aae418723c */ /* 0x000fe20000001818 */
[----:B------:R-:W1:Y:S07]  /*8e00*/  LDSM.16.M88.4 R168, [R237+0x5000] ;  /* 0x00500000eda8783b */ /* 0x000e6e0000000200 */
[C---:B------:R-:W-:Y:S08]  /*8e10*/  HMMA.16816.F32 R4, R232.reuse, R176, R4 ;  /* 0x000000b0e804723c */ /* 0x040ff00000001804 */
[C---:B------:R-:W-:Y:S11]  /*8e20*/  HMMA.16816.F32 R8, R232.reuse, R178, R8 ;  /* 0x000000b2e808723c */ /* 0x040ff60000001808 */
[----:B------:R-:W-:Y:S05]  /*8e30*/  @!UPT UIADD3 URZ, URZ, URZ, URZ ;  /* 0x0000003f3f3ff290 */ /* 0x000fea000fffe03f */
[----:B------:R-:W-:Y:S04]  /*8e40*/  FMUL.FTZ R0, R4, c[0x0][0x320] ;  /* 0x0000c80004007a20 */ /* 0x000fe80000410000 */
[----:B------:R2:W-:Y:S04]  /*8e50*/  MUFU.TANH R176, R0 ;  /* 0x0000000000b07308 */ /* 0x0005e80000002400 */
[----:B------:R-:W-:Y:S01]  /*8e60*/  FMUL.FTZ R10, R10, c[0x0][0x320] ;  /* 0x0000c8000a0a7a20 */ /* 0x000fe20000410000 */
[C---:B-1----:R-:W-:Y:S08]  /*8e70*/  HMMA.16816.F32 R12, R232.reuse, R168, R12 ;  /* 0x000000a8e80c723c */ /* 0x042ff0000000180c */
[C---:B------:R-:W-:Y:S04]  /*8e80*/  HMMA.16816.F32 R16, R232.reuse, R170, R16 ;  /* 0x000000aae810723c */ /* 0x040fe80000001810 */
[----:B--2---:R-:W-:Y:S04]  /*8e90*/  FMUL.FTZ R0, R5, c[0x0][0x320] ;  /* 0x0000c80005007a20 */ /* 0x004fe80000410000 */
[----:B------:R1:W-:Y:S04]  /*8ea0*/  MUFU.TANH R175, R0 ;  /* 0x0000000000af7308 */ /* 0x0003e80000002400 */
[----:B-1----:R-:W-:Y:S06]  /*8eb0*/  FMUL.FTZ R0, R6, c[0x0][0x320] ;  /* 0x0000c80006007a20 */ /* 0x002fec0000410000 */
[----:B------:R1:W2:Y:S02]  /*8ec0*/  MUFU.TANH R3, R0 ;  /* 0x0000000000037308 */ /* 0x0002a40000002400 */
[----:B-1----:R-:W-:Y:S01]  /*8ed0*/  FMUL.FTZ R0, R7, c[0x0][0x320] ;  /* 0x0000c80007007a20 */ /* 0x002fe20000410000 */
[----:B--2---:R1:W-:Y:S07]  /*8ee0*/  STL [R1+0x34], R3 ;  /* 0x0000340301007387 */ /* 0x0043ee0000100800 */
[----:B------:R2:W3:Y:S01]  /*8ef0*/  MUFU.TANH R2, R0 ;  /* 0x0000000000027308 */ /* 0x0004e20000002400 */
[----:B------:R-:W4:Y:S01]  /*8f00*/  LDSM.16.M88.4 R4, [R237+0x5800] ;  /* 0x00580000ed04783b */ /* 0x000f220000000200 */
[----:B------:R-:W-:Y:S07]  /*8f10*/  DEPBAR.LE SB0, 0x0 ;  /* 0x000080000000791a */ /* 0x000fee0000000000 */
[----:B------:R-:W-:Y:S01]  /*8f20*/  BAR.SYNC.DEFER_BLOCKING 0x0 ;  /* 0x0000000000007b1d */ /* 0x000fe20000010000 */
[----:B-1----:R-:W-:Y:S02]  /*8f30*/  FMUL.FTZ R3, R11, c[0x0][0x320] ;  /* 0x0000c8000b037a20 */ /* 0x002fe40000410000 */
[----:B--2---:R-:W-:Y:S05]  /*8f40*/  FMUL.FTZ R0, R8, c[0x0][0x320] ;  /* 0x0000c80008007a20 */ /* 0x004fea0000410000 */
[----:B---3--:R1:W-:Y:S01]  /*8f50*/  STL [R1+0x30], R2 ;  /* 0x0000300201007387 */ /* 0x0083e20000100800 */
[----:B------:R2:W-:Y:S01]  /*8f60*/  MUFU.TANH R132, R0 ;  /* 0x0000000000847308 */ /* 0x0005e20000002400 */
[C---:B----4-:R-:W-:Y:S08]  /*8f70*/  HMMA.16816.F32 R20, R232.reuse, R4, R20 ;  /* 0x00000004e814723c */ /* 0x050ff00000001814 */
[----:B------:R-:W-:Y:S01]  /*8f80*/  HMMA.16816.F32 R24, R232, R6, R24 ;  /* 0x00000006e818723c */ /* 0x000fe20000001818 */
[----:B-1----:R-:W1:Y:S03]  /*8f90*/  MUFU.TANH R2, R10 ;  /* 0x0000000a00027308 */ /* 0x002e660000002400 */
[----:B--2---:R-:W-:Y:S07]  /*8fa0*/  FMUL.FTZ R0, R9, c[0x0][0x320] ;  /* 0x0000c80009007a20 */ /* 0x004fee0000410000 */
[----:B------:R-:W-:Y:S10]  /*8fb0*/  MUFU.TANH R172, R0 ;  /* 0x0000000000ac7308 */ /* 0x000ff40000002400 */
[----:B------:R2:W3:Y:S01]  /*8fc0*/  MUFU.TANH R0, R3 ;  /* 0x0000000300007308 */ /* 0x0004e20000002400 */
[----:B-1----:R1:W-:Y:S04]  /*8fd0*/  STL [R1+0x2c], R2 ;  /* 0x00002c0201007387 */ /* 0x0023e80000100800 */
[----:B------:R-:W4:Y:S04]  /*8fe0*/  LDL R8, [R1+0x70] ;  /* 0x0000700001087983 */ /* 0x000f280000100800 */
[----:B--2---:R-:W4:Y:S04]  /*8ff0*/  LDL R3, [R1+0x3c] ;  /* 0x00003c0001037983 */ /* 0x004f280000100800 */
[----:B---3--:R2:W-:Y:S01]  /*9000*/  STL [R1+0x24], R0 ;  /* 0x0000240001007387 */ /* 0x0085e20000100800 */
[----:B-1----:R-:W-:Y:S04]  /*9010*/  FMUL.FTZ R2, R13, c[0x0][0x320] ;  /* 0x0000c8000d027a20 */ /* 0x002fe80000410000 */
[----:B------:R-:W-:Y:S01]  /*9020*/  MUFU.TANH R133, R2 ;  /* 0x0000000200857308 */ /* 0x000fe20000002400 */
[----:B--2---:R-:W-:Y:S09]  /*9030*/  FMUL.FTZ R0, R12, c[0x0][0x320] ;  /* 0x0000c8000c007a20 */ /* 0x004ff20000410000 */
[----:B------:R1:W-:Y:S02]  /*9040*/  MUFU.TANH R169, R0 ;  /* 0x0000000000a97308 */ /* 0x0003e40000002400 */
[----:B-1----:R-:W-:Y:S08]  /*9050*/  FMUL.FTZ R0, R14, c[0x0][0x320] ;  /* 0x0000c8000e007a20 */ /* 0x002ff00000410000 */
        /* <DEDUP_REMOVED lines=16> */
[----:B------:R1:W-:Y:S01]  /*9160*/  MUFU.TANH R171, R0 ;  /* 0x0000000000ab7308 */ /* 0x0003e20000002400 */
[----:B----4-:R-:W-:Y:S01]  /*9170*/  ISETP.GT.AND P0, PT, R3, R8, PT ;  /* 0x000000080300720c */ /* 0x010fe20003f04270 */
        /* <DEDUP_REMOVED lines=9> */
[----:B------:R-:W1:Y:S02]  /*9210*/  MUFU.TANH R0, R0 ;  /* 0x0000000000007308 */ /* 0x000e640000002400 */
[----:B-1----:R1:W-:Y:S01]  /*9220*/  STL [R1+0x20], R0 ;  /* 0x0000200001007387 */ /* 0x0023e20000100800 */
[----:B------:R-:W-:-:S05]  /*9230*/  @!P0 BRA `(.L_x_512) ;  /* 0x000007b000008947 */ /* 0x000fca0003800000 */
[----:B------:R-:W2:Y:S01]  /*9240*/  LDL R2, [R1+0x84] ;  /* 0x0000840001027983 */ /* 0x000ea20000100800 */
[----:B------:R-:W-:Y:S03]  /*9250*/  IMAD.MOV.U32 R4, RZ, RZ, c[0x0][0x2b8] ;  /* 0x0000ae00ff047624 */ /* 0x000fe600078e00ff */
[----:B------:R-:W3:Y:S02]  /*9260*/  LDL R5, [R1+0x178] ;  /* 0x0001780001057983 */ /* 0x000ee40000100800 */
[----:B------:R-:W-:Y:S02]  /*9270*/  ISETP.NE.AND P2, PT, R4, 0x1, PT ;  /* 0x000000010400780c */ /* 0x000fe40003f45270 */
[----:B------:R-:W4:Y:S04]  /*9280*/  LDL.64 R16, [R1+0x98] ;  /* 0x0000980001107983 */ /* 0x000f280000100a00 */
[----:B------:R-:W5:Y:S04]  /*9290*/  LDL R168, [R1+0xac] ;  /* 0x0000ac0001a87983 */ /* 0x000f680000100800 */
[----:B------:R-:W4:Y:S04]  /*92a0*/  LDL.64 R8, [R1+0x90] ;  /* 0x0000900001087983 */ /* 0x000f280000100a00 */
[----:B------:R-:W4:Y:S04]  /*92b0*/  LDL R6, [R1+0x88] ;  /* 0x0000880001067983 */ /* 0x000f280000100800 */
[----:B------:R-:W1:Y:S01]  /*92c0*/  S2R R7, SR_TID.X ;  /* 0x0000000000077919 */ /* 0x000e620000002100 */
[----:B---3--:R-:W-:Y:S01]  /*92d0*/  ISETP.GT.AND P1, PT, R5, 0x2f, PT ;  /* 0x0000002f0500780c */ /* 0x008fe20003f24270 */
[----:B--2---:R-:W-:Y:S05]  /*92e0*/  IMAD R2, R3, 0x30, R2 ;  /* 0x0000003003027824 */ /* 0x004fea00078e0202 */
[----:B------:R-:W-:Y:S01]  /*92f0*/  IADD3 R2, R2, -0x30, R5 ;  /* 0xffffffd002027810 */ /* 0x000fe20007ffe005 */
[----:B------:R-:W-:Y:S04]  /*9300*/  IMAD.MOV.U32 R5, RZ, RZ, RZ ;  /* 0x000000ffff057224 */ /* 0x000fe800078e00ff */
[----:B------:R-:W-:Y:S04]  /*9310*/  @P2 IMAD.HI.U32 R3, R2, c[0x0][0x2bc], RZ ;  /* 0x0000af0002032a27 */ /* 0x000fe800078e00ff */
[----:B-1----:R-:W-:Y:S01]  /*9320*/  IMAD.MOV.U32 R0, RZ, RZ, R2 ;  /* 0x000000ffff007224 */ /* 0x002fe200078e0002 */
[----:B------:R-:W-:Y:S04]  /*9330*/  @P2 SHF.R.U32.HI R0, RZ, c[0x0][0x2c0], R3 ;  /* 0x0000b000ff002a19 */ /* 0x000fe80000011603 */
[C---:B----4-:R-:W-:Y:S01]  /*9340*/  @!P1 IADD3 R3, P0, R0.reuse, R16, RZ ;  /* 0x0000001000039210 */ /* 0x050fe20007f1e0ff */
[----:B------:R-:W-:Y:S03]  /*9350*/  IMAD.MOV R4, RZ, RZ, -R0 ;  /* 0x000000ffff047224 */ /* 0x000fe600078e0a00 */
[----:B-----5:R-:W-:Y:S01]  /*9360*/  @!P1 LEA.HI.X.SX32 R0, R0, R168, 0x1, P0 ;  /* 0x000000a800009211 */ /* 0x020fe200000f0eff */
[----:B------:R-:W-:Y:S01]  /*9370*/  IMAD R4, R4, c[0x0][0x2b8], R2 ;  /* 0x0000ae0004047a24 */ /* 0x000fe200078e0202 */
[C---:B------:R-:W-:Y:S04]  /*9380*/  @!P1 LEA R2, P0, R3.reuse, c[0x0][0x2a0], 0x2 ;  /* 0x0000a80003029a11 */ /* 0x040fe800078010ff */
[----:B------:R-:W-:Y:S01]  /*9390*/  @!P1 LEA.HI.X R3, R3, c[0x0][0x2a4], R0, 0x2, P0 ;  /* 0x0000a90003039a11 */ /* 0x000fe200000f1400 */
[----:B------:R1:W-:Y:S01]  /*93a0*/  STL [R1+0x38], R4 ;  /* 0x0000380401007387 */ /* 0x0003e20000100800 */
[----:B------:R-:W-:Y:S03]  /*93b0*/  SHF.R.S32.HI R0, RZ, 0x1f, R4 ;  /* 0x0000001fff007819 */ /* 0x000fe60000011404 */
[----:B------:R2:W3:Y:S02]  /*93c0*/  @!P1 LDG.E R5, [R2.64] ;  /* 0x0000000602059981 */ /* 0x0004e4000c1e1900 */
[----:B------:R-:W-:Y:S04]  /*93d0*/  IMAD R0, R0, c[0x0][0x1e0], RZ ;  /* 0x0000780000007a24 */ /* 0x000fe800078e02ff */
[C---:B------:R-:W-:Y:S02]  /*93e0*/  IMAD R0, R4.reuse, c[0x0][0x1e4], R0 ;  /* 0x0000790004007a24 */ /* 0x040fe400078e0200 */
[----:B--2---:R-:W-:Y:S04]  /*93f0*/  IMAD.WIDE.U32 R2, R4, c[0x0][0x1e0], RZ ;  /* 0x0000780004027a25 */ /* 0x004fe800078e00ff */
[----:B------:R-:W-:Y:S01]  /*9400*/  IMAD.IADD R3, R3, 0x1, R0 ;  /* 0x0000000103037824 */ /* 0x000fe200078e0200 */
[----:B---3--:R-:W-:Y:S01]  /*9410*/  SHF.R.S32.HI R0, RZ, 0x1f, R5 ;  /* 0x0000001fff007819 */ /* 0x008fe20000011405 */
[----:B------:R2:W-:Y:S02]  /*9420*/  STL [R1+0x28], R5 ;  /* 0x0000280501007387 */ /* 0x0005e40000100800 */
[C---:B------:R-:W-:Y:S04]  /*9430*/  IMAD.WIDE.U32 R2, R5.reuse, c[0x0][0x1f0], R2 ;  /* 0x00007c0005027a25 */ /* 0x040fe800078e0002 */
[----:B-1----:R-:W-:Y:S01]  /*9440*/  IMAD R4, R0, c[0x0][0x1f0], RZ ;  /* 0x00007c0000047a24 */ /* 0x002fe200078e02ff */
[----:B------:R-:W-:Y:S03]  /*9450*/  IADD3 R0, P0, R8, R2, RZ ;  /* 0x0000000208007210 */ /* 0x000fe60007f1e0ff */
[----:B------:R-:W-:Y:S05]  /*9460*/  IMAD R4, R5, c[0x0][0x1f4], R4 ;  /* 0x00007d0005047a24 */ /* 0x000fea00078e0204 */
[----:B------:R-:W-:Y:S02]  /*9470*/  IADD3.X R2, R6, R3, R4, P0, !PT ;  /* 0x0000000306027210 */ /* 0x000fe400007fe404 */
[C---:B------:R-:W-:Y:S04]  /*9480*/  LEA R9, P0, R0.reuse, c[0x0][0x1c8], 0x1 ;  /* 0x0000720000097a11 */ /* 0x040fe800078008ff */
[----:B------:R-:W-:Y:S02]  /*9490*/  LEA.HI.X R8, R0, c[0x0][0x1cc], R2, 0x1, P0 ;  /* 0x0000730000087a11 */ /* 0x000fe400000f0c02 */
[----:B--2---:R-:W-:Y:S04]  /*94a0*/  SHF.R.S32.HI R5, RZ, 0x1f, R7 ;  /* 0x0000001fff057819 */ /* 0x004fe80000011407 */
[----:B------:R-:W-:Y:S04]  /*94b0*/  LEA.HI R5, R5, R7, RZ, 0x3 ;  /* 0x0000000705057211 */ /* 0x000fe800078f18ff */
[----:B------:R-:W-:Y:S04]  /*94c0*/  SHF.R.S32.HI R5, RZ, 0x3, R5 ;  /* 0x00000003ff057819 */ /* 0x000fe80000011405 */
[----:B------:R-:W-:Y:S04]  /*94d0*/  IADD3 R5, -R5, 0x30, RZ ;  /* 0x0000003005057810 */ /* 0x000fe80007ffe1ff */
[----:B------:R-:W-:Y:S01]  /*94e0*/  ISETP.GE.AND P0, PT, R5, 0x1, PT ;  /* 0x000000010500780c */ /* 0x000fe20003f06270 */
[----:B------:R-:W-:-:S10]  /*94f0*/  BRA.DIV ~URZ, `(.L_x_513) ;  /* 0x000113c27f007947 */ /* 0x000fd4000b800000 */
[----:B------:R1:W2:Y:S02]  /*9500*/  SHFL.IDX PT, R4, R8, RZ, 0x181f ;  /* 0x00181fff08047589 */ /* 0x0002a400000e0000 */
.L_x_648:
[----:B------:R-:W-:-:S05]  /*9510*/  BRA.DIV ~URZ, `(.L_x_514) ;  /* 0x000114327f007947 */ /* 0x000fca000b800000 */
[----:B------:R3:W4:Y:S02]  /*9520*/  SHFL.IDX PT, R0, R9, RZ, 0x181f ;  /* 0x00181fff09007589 */ /* 0x00072400000e0000 */
.L_x_649:
        /* <DEDUP_REMOVED lines=13> */
[----:B-----5:R-:W-:Y:S05]  /*9600*/  @P0 IADD3 R6, P1, R0, R6, RZ ;  /* 0x0000000600060210 */ /* 0x020fea0007f3e0ff */
[----:B---3--:R-:W-:Y:S01]  /*9610*/  @P0 IMAD.X R7, R4, 0x1, R25, P1 ;  /* 0x0000000104070824 */ /* 0x008fe200008e0619 */
[----:B----4-:R-:W-:Y:S11]  /*9620*/  @P0 ISETP.GE.AND P1, PT, R3, c[0x0][0x1d4], PT ;  /* 0x0000750003000a0c */ /* 0x010ff60003f26270 */
[----:B------:R-:W-:Y:S02]  /*9630*/  @!UPT UIADD3 URZ, URZ, URZ, URZ ;  /* 0x0000003f3f3ff290 */ /* 0x000fe4000fffe03f */
[----:B------:R-:W-:Y:S01]  /*9640*/  @!PT LDS RZ, [RZ] ;  /* 0x00000000fffff984 */ /* 0x000fe20000000800 */
[----:B------:R-:W-:Y:S01]  /*9650*/  @!PT LDS RZ, [RZ] ;  /* 0x00000000fffff984 */ /* 0x000fe20000000800 */
[----:B------:R-:W-:Y:S01]  /*9660*/  @!PT LDS RZ, [RZ] ;  /* 0x00000000fffff984 */ /* 0x000fe20000000800 */
[----:B--2---:R2:W-:Y:S01]  /*9670*/  @P0 LDGSTS.E.BYPASS.LTC128B.128 [R16+0x14080], [R6.64], !P1 ;  /* 0x1408000006100fae */ /* 0x0045e2000c901d46 */
[----:B------:R-:W-:Y:S05]  /*9680*/  @P0 IADD3 R2, P1, R0, R2, RZ ;  /* 0x0000000200020210 */ /* 0x000fea0007f3e0ff */
[----:B------:R-:W-:Y:S01]  /*9690*/  @P0 IMAD.X R3, R4, 0x1, R24, P1 ;  /* 0x0000000104030824 */ /* 0x000fe200008e0618 */
[----:B------:R-:W-:Y:S11]  /*96a0*/  @P0 ISETP.GE.AND P1, PT, R23, c[0x0][0x1d4], PT ;  /* 0x0000750017000a0c */ /* 0x000ff60003f26270 */
[----:B------:R-:W-:Y:S02]  /*96b0*/  @!UPT UIADD3 URZ, URZ, URZ, URZ ;  /* 0x0000003f3f3ff290 */ /* 0x000fe4000fffe03f */
[----:B------:R3:W-:Y:S02]  /*96c0*/  @P0 LDGSTS.E.BYPASS.LTC128B.128 [R16+0x15880], [R2.64], !P1 ;  /* 0x1588000002100fae */ /* 0x0007e4000c901d46 */
[----:B---3--:R-:W-:Y:S05]  /*96d0*/  @P0 IADD3 R2, P1, R0, R22, RZ ;  /* 0x0000001600020210 */ /* 0x008fea0007f3e0ff */
        /* <DEDUP_REMOVED lines=8> */
[----:B------:R2:W-:Y:S01]  /*9760*/  @P0 LDGSTS.E.BYPASS.LTC128B.128 [R16+0x18880], [R2.64], !P1 ;  /* 0x1888000002100fae */ /* 0x0005e2000c901d46 */
[----:B------:R-:W-:Y:S01]  /*9770*/  ISETP.GE.AND P0, PT, R5, 0x21, PT ;  /* 0x000000210500780c */ /* 0x000fe20003f06270 */
[----:B------:R-:W-:-:S06]  /*9780*/  BRA.DIV ~URZ, `(.L_x_515) ;  /* 0x000112527f007947 */ /* 0x000fcc000b800000 */
[----:B------:R3:W4:Y:S04]  /*9790*/  SHFL.IDX PT, R4, R8, 0x1, 0x181f ;  /* 0x00381f0008047f89 */ /* 0x00072800000e0000 */
[----:B------:R3:W1:Y:S02]  /*97a0*/  SHFL.IDX PT, R0, R9, 0x1, 0x181f ;  /* 0x00381f0009007f89 */ /* 0x00066400000e0000 */
.L_x_650:
        /* <DEDUP_REMOVED lines=8> */
[----:B------:R-:W4:Y:S04]  /*9830*/  LDL R18, [R1+0x4c] ;  /* 0x00004c0001127983 */ /* 0x000f280000100800 */
[----:B------:R-:W4:Y:S04]  /*9840*/  LDL R17, [R1+0x64] ;  /* 0x0000640001117983 */ /* 0x000f280000100800 */
[----:B------:R-:W4:Y:S04]  /*9850*/  LDL R16, [R1+0xb8] ;  /* 0x0000b80001107983 */ /* 0x000f280000100800 */
[----:B------:R-:W4:Y:S04]  /*9860*/  LDL R9, [R1+0x50] ;  /* 0x0000500001097983 */ /* 0x000f280000100800 */
[----:B-1----:R-:W4:Y:S01]  /*9870*/  LDL R8, [R1+0x6c] ;  /* 0x00006c0001087983 */ /* 0x002f220000100800 */
[----:B--2---:R-:W-:Y:S05]  /*9880*/  @P0 IADD3 R6, P1, R0, R6, RZ ;  /* 0x0000000600060210 */ /* 0x004fea0007f3e0ff */
[----:B-----5:R-:W-:Y:S01]  /*9890*/  @P0 IMAD.X R7, R4, 0x1, R22, P1 ;  /* 0x0000000104070824 */ /* 0x020fe200008e0616 */
[----:B---3--:R-:W-:Y:S11]  /*98a0*/  @P0 ISETP.GE.AND P1, PT, R3, c[0x0][0x1d4], PT ;  /* 0x0000750003000a0c */ /* 0x008ff60003f26270 */
[----:B------:R-:W-:Y:S02]  /*98b0*/  @!UPT UIADD3 URZ, URZ, URZ, URZ ;  /* 0x0000003f3f3ff290 */ /* 0x000fe4000fffe03f */
[----:B------:R-:W-:Y:S01]  /*98c0*/  @!PT LDS RZ, [RZ] ;  /* 0x00000000fffff984 */ /* 0x000fe20000000800 */
[----:B------:R-:W-:Y:S01]  /*98d0*/  @!PT LDS RZ, [RZ] ;  /* 0x00000000fffff984 */ /* 0x000fe20000000800 */
[----:B------:R-:W-:Y:S01]  /*98e0*/  @!PT LDS RZ, [RZ] ;  /* 0x00000000fffff984 */ /* 0x000fe20000000800 */
[----:B----4-:R1:W-:Y:S01]  /*98f0*/  @P0 LDGSTS.E.BYPASS.LTC128B.128 [R5+0x15080], [R6.64], !P1 ;  /* 0x1508000006050fae */ /* 0x0103e2000c901d46 */
[----:B------:R-:W-:Y:S05]  /*9900*/  @P0 IADD3 R2, P1, R0, R2, RZ ;  /* 0x0000000200020210 */ /* 0x000fea0007f3e0ff */
[----:B------:R-:W-:Y:S01]  /*9910*/  @P0 IMAD.X R3, R4, 0x1, R21, P1 ;  /* 0x0000000104030824 */ /* 0x000fe200008e0615 */
[----:B------:R-:W-:Y:S11]  /*9920*/  @P0 ISETP.GE.AND P1, PT, R20, c[0x0][0x1d4], PT ;  /* 0x0000750014000a0c */ /* 0x000ff60003f26270 */
[----:B------:R-:W-:Y:S02]  /*9930*/  @!UPT UIADD3 URZ, URZ, URZ, URZ ;  /* 0x0000003f3f3ff290 */ /* 0x000fe4000fffe03f */
[----:B------:R2:W-:Y:S02]  /*9940*/  @P0 LDGSTS.E.BYPASS.LTC128B.128 [R5+0x16880], [R2.64], !P1 ;  /* 0x1688000002050fae */ /* 0x0005e4000c901d46 */
[----:B--2---:R-:W-:Y:S05]  /*9950*/  @P0 IADD3 R2, P1, R0, R19, RZ ;  /* 0x0000001300020210 */ /* 0x004fea0007f3e0ff */
        /* <DEDUP_REMOVED lines=9> */
.L_x_512:
[----:B------:R-:W-:Y:S05]  /*99f0*/  BSYNC B0 ;  /* 0x0000000000007941 */ /* 0x000fea0003800000 */
.L_x_511:
[----:B-1----:R-:W2:Y:S01]  /*9a00*/  LDL R5, [R1+0xb0] ;  /* 0x0000b00001057983 */ /* 0x002ea20000100800 */
[----:B------:R-:W-:Y:S01]  /*9a10*/  IMAD.MOV.U32 R7, RZ, RZ, c[0x0][0x2c4] ;  /* 0x0000b100ff077624 */ /* 0x000fe200078e00ff */
[----:B------:R-:W-:Y:S02]  /*9a20*/  LOP3.LUT R8, RZ, c[0x0][0x324], RZ, 0x33, !PT ;  /* 0x0000c900ff087a12 */ /* 0x000fe400078e33ff */
[----:B------:R-:W2:Y:S02]  /*9a30*/  LDL R2, [R1+0xb4] ;  /* 0x0000b40001027983 */ /* 0x000ea40000100800 */
[----:B------:R-:W-:Y:S02]  /*9a40*/  ISETP.NE.AND P0, PT, R7, 0x1, PT ;  /* 0x000000010700780c */ /* 0x000fe40003f05270 */
[----:B------:R-:W3:Y:S04]  /*9a50*/  LDL R0, [R1+0x3c] ;  /* 0x00003c0001007983 */ /* 0x000ee80000100800 */
[----:B------:R-:W4:Y:S04]  /*9a60*/  LDL R6, [R1+0x7c] ;  /* 0x00007c0001067983 */ /* 0x000f280000100800 */
[----:B------:R-:W5:Y:S04]  /*9a70*/  LDL R4, [R1+0x78] ;  /* 0x0000780001047983 */ /* 0x000f680000100800 */
[----:B------:R-:W5:Y:S04]  /*9a80*/  LDL R3, [R1+0x74] ;  /* 0x0000740001037983 */ /* 0x000f680000100800 */
[----:B------:R-:W0:Y:S01]  /*9a90*/  LDGDEPBAR ;  /* 0x00000000000079af */ /* 0x000e220000000000 */
[----:B--2---:R-:W-:Y:S02]  /*9aa0*/  IMAD.IADD R5, R2, 0x1, R5 ;  /* 0x0000000102057824 */ /* 0x004fe400078e0205 */
[----:B---3--:R-:W-:Y:S02]  /*9ab0*/  IMAD R0, R0, -0x30, RZ ;  /* 0xffffffd000007824 */ /* 0x008fe400078e02ff */
[----:B------:R-:W-:Y:S05]  /*9ac0*/  @P0 IMAD.HI.U32 R2, R5, c[0x0][0x2c8], RZ ;  /* 0x0000b20005020a27 */ /* 0x000fea00078e00ff */
[----:B------:R-:W-:Y:S02]  /*9ad0*/  @P0 SHF.R.U32.HI R5, RZ, c[0x0][0x2cc], R2 ;  /* 0x0000b300ff050a19 */ /* 0x000fe40000011602 */
[----:B----4-:R-:W-:Y:S04]  /*9ae0*/  IADD3 R2, -R6, 0x1, R0 ;  /* 0x0000000106027810 */ /* 0x010fe80007ffe100 */
[----:B-----5:R-:W-:Y:S04]  /*9af0*/  IADD3 R6, -R3, R2, R4 ;  /* 0x0000000203067210 */ /* 0x020fe80007ffe104 */
[----:B------:R-:W-:Y:S01]  /*9b00*/  IADD3 R7, R6, c[0x0][0x328], RZ ;  /* 0x0000ca0006077a10 */ /* 0x000fe20007ffe0ff */
[----:B------:R-:W-:-:S05]  /*9b10*/  BRA.DIV ~URZ, `(.L_x_516) ;  /* 0x00010fd27f007947 */ /* 0x000fca000b800000 */
[----:B------:R1:W2:Y:S02]  /*9b20*/  SHFL.IDX PT, R4, R5, RZ, 0x1c1f ;  /* 0x001c1fff05047589 */ /* 0x0002a400000e0000 */
.L_x_651:
[-C--:B--2---:R-:W-:Y:S01]  /*9b30*/  IADD3 R3, R7, R4.reuse, RZ ;  /* 0x0000000407037210 */ /* 0x084fe20007ffe0ff */
[----:B------:R-:W-:Y:S02]  /*9b40*/  IMAD.MOV.U32 R2, RZ, RZ, c[0x0][0x32c] ;  /* 0x0000cb00ff027624 */ /* 0x000fe400078e00ff */
[----:B------:R-:W-:Y:S03]  /*9b50*/  IMAD.IADD R6, R8, 0x1, R6 ;  /* 0x0000000108067824 */ /* 0x000fe600078e0206 */
[----:B------:R-:W-:Y:S02]  /*9b60*/  ISETP.GE.AND P0, PT, R2, 0x1, PT ;  /* 0x000000010200780c */ /* 0x000fe40003f06270 */
[----:B------:R-:W-:Y:S11]  /*9b70*/  IADD3 R2, R6, R4, RZ ;  /* 0x0000000406027210 */ /* 0x000ff60007ffe0ff */
[----:B------:R-:W-:-:S05]  /*9b80*/  @!P0 BRA `(.L_x_517) ;  /* 0x000001b000008947 */ /* 0x000fca0003800000 */
[----:B------:R-:W2:Y:S01]  /*9b90*/  LDL R16, [R1+0x78] ;  /* 0x0000780001107983 */ /* 0x000ea20000100800 */
[----:B------:R-:W-:Y:S03]  /*9ba0*/  BSSY B0, `(.L_x_518) ;  /* 0x0000013000007945 */ /* 0x000fe60003800000 */
[----:B------:R-:W2:Y:S02]  /*9bb0*/  LDL R9, [R1+0x74] ;  /* 0x0000740001097983 */ /* 0x000ea40000100800 */
[----:B--2---:R-:W-:Y:S04]  /*9bc0*/  IADD3 R4, -R9, R16, R4 ;  /* 0x0000001009047210 */ /* 0x004fe80007ffe104 */
        /* <DEDUP_REMOVED lines=11> */
.L_x_519:
[----:B------:R-:W-:Y:S04]  /*9c80*/  MOV R8, 0x1 ;  /* 0x0000000100087802 */ /* 0x000fe80000000f00 */
[----:B------:R-:W-:Y:S11]  /*9c90*/  ISETP.NE.AND P0, PT, R8, c[0x0][0x32c], PT ;  /* 0x0000cb0008007a0c */ /* 0x000ff60003f05270 */
[----:B------:R-:W-:Y:S02]  /*9ca0*/  @!UPT UIADD3 URZ, URZ, URZ, URZ ;  /* 0x0000003f3f3ff290 */ /* 0x000fe4000fffe03f */
[----:B------:R-:W-:Y:S05]  /*9cb0*/  @P0 IMAD.HI.U32 R8, R4, c[0x0][0x330], RZ ;  /* 0x0000cc0004080a27 */ /* 0x000fea00078e00ff */
[----:B------:R-:W-:Y:S02]  /*9cc0*/  @P0 SHF.R.U32.HI R4, RZ, c[0x0][0x334], R8 ;  /* 0x0000cd00ff040a19 */ /* 0x000fe40000011608 */
.L_x_520:
[----:B------:R-:W-:Y:S05]  /*9cd0*/  BSYNC B0 ;  /* 0x0000000000007941 */ /* 0x000fea0003800000 */
.L_x_518:
[----:B------:R-:W2:Y:S02]  /*9ce0*/  LDL R8, [R1+0x7c] ;  /* 0x00007c0001087983 */ /* 0x000ea40000100800 */
[----:B--2---:R-:W-:Y:S04]  /*9cf0*/  IMAD.IADD R8, R0, 0x1, -R8 ;  /* 0x0000000100087824 */ /* 0x004fe800078e0a08 */
[----:B------:R-:W-:Y:S05]  /*9d00*/  IMAD R4, R4, c[0x0][0x32c], R8 ;  /* 0x0000cb0004047a24 */ /* 0x000fea00078e0208 */
[----:B------:R-:W-:Y:S02]  /*9d10*/  IMNMX R2, R2, R4, !PT ;  /* 0x0000000402027217 */ /* 0x000fe40007800200 */
[----:B------:R-:W-:Y:S04]  /*9d20*/  IADD3 R4, R4, c[0x0][0x32c], RZ ;  /* 0x0000cb0004047a10 */ /* 0x000fe80007ffe0ff */
[----:B------:R-:W-:Y:S02]  /*9d30*/  IMNMX R3, R3, R4, PT ;  /* 0x0000000403037217 */ /* 0x000fe40003800200 */
.L_x_517:
[C---:B------:R-:W-:Y:S01]  /*9d40*/  ISETP.GE.AND P0, PT, R0.reuse, 0x1, PT ;  /* 0x000000010000780c */ /* 0x040fe20003f06270 */
[----:B------:R-:W2:Y:S01]  /*9d50*/  LDL.LU R4, [R1+0x18] ;  /* 0x0000180001047983 */ /* 0x000ea20000300800 */
[C---:B------:R-:W-:Y:S02]  /*9d60*/  ISETP.GE.AND P1, PT, R0.reuse, 0x2, PT ;  /* 0x000000020000780c */ /* 0x040fe40003f26270 */
[C---:B------:R-:W-:Y:S02]  /*9d70*/  ISETP.GE.AND P6, PT, R0.reuse, 0x12, PT ;  /* 0x000000120000780c */ /* 0x040fe40003fc6270 */
[C---:B------:R-:W-:Y:S02]  /*9d80*/  ISETP.GE.AND P5, PT, R0.reuse, 0x19, PT ;  /* 0x000000190000780c */ /* 0x040fe40003fa6270 */
[C---:B------:R-:W-:Y:S02]  /*9d90*/  ISETP.GE.AND P4, PT, R0.reuse, 0x1a, PT ;  /* 0x0000001a0000780c */ /* 0x040fe40003f86270 */
[C---:B------:R-:W-:Y:S02]  /*9da0*/  ISETP.GE.AND P3, PT, R0.reuse, 0x21, PT ;  /* 0x000000210000780c */ /* 0x040fe40003f66270 */
[----:B------:R-:W-:Y:S02]  /*9db0*/  ISETP.GE.AND P2, PT, R0, 0x22, PT ;  /* 0x000000220000780c */ /* 0x000fe40003f46270 */
[----:B--2---:R-:W-:Y:S04]  /*9dc0*/  LOP3.LUT R4, R4, 0xffffffef, RZ, 0xc0, !PT ;  /* 0xffffffef04047812 */ /* 0x004fe800078ec0ff */
[----:B------:R-:W-:Y:S02]  /*9dd0*/  @P0 LOP3.LUT R4, R4, 0x10, RZ, 0xfc, !PT ;  /* 0x0000001004040812 */ /* 0x000fe400078efcff */
[----:B------:R-:W-:Y:S02]  /*9de0*/  ISETP.GT.AND P0, PT, R2, RZ, !P0 ;  /* 0x000000ff0200720c */ /* 0x000fe40004704270 */
[----:B------:R-:W-:Y:S02]  /*9df0*/  LOP3.LUT R4, R4, 0xfffffff7, RZ, 0xc0, !PT ;  /* 0xfffffff704047812 */ /* 0x000fe400078ec0ff */
[C---:B------:R-:W-:Y:S02]  /*9e00*/  ISETP.LT.OR P0, PT, R3.reuse, 0x1, P0 ;  /* 0x000000010300780c */ /* 0x040fe40000701670 */
[----:B------:R-:W-:Y:S02]  /*9e10*/  @P1 LOP3.LUT R4, R4, 0x8, RZ, 0xfc, !PT ;  /* 0x0000000804041812 */ /* 0x000fe400078efcff */
[----:B------:R-:W-:Y:S02]  /*9e20*/  FSEL R18, R176, -INF , !P0 ;  /* 0xff800000b0127808 */ /* 0x000fe40004000000 */
[----:B------:R-:W-:Y:S02]  /*9e30*/  ISETP.GT.AND P0, PT, R2, 0x1, !P1 ;  /* 0x000000010200780c */ /* 0x000fe40004f04270 */
[----:B------:R-:W-:Y:S02]  /*9e40*/  ISETP.GE.AND P1, PT, R0, 0x9, PT ;  /* 0x000000090000780c */ /* 0x000fe40003f26270 */
[----:B------:R-:W-:Y:S02]  /*9e50*/  ISETP.LT.OR P0, PT, R3, 0x2, P0 ;  /* 0x000000020300780c */ /* 0x000fe40000701670 */
[----:B------:R-:W-:Y:S02]  /*9e60*/  LOP3.LUT R4, R4, 0xfffffffb, RZ, 0xc0, !PT ;  /* 0xfffffffb04047812 */ /* 0x000fe400078ec0ff */
[----:B------:R-:W-:Y:S02]  /*9e70*/  FSEL R168, R175, -INF , !P0 ;  /* 0xff800000afa87808 */ /* 0x000fe40004000000 */
[----:B------:R-:W-:Y:S04]  /*9e80*/  ISETP.GT.AND P0, PT, R2, 0x8, !P1 ;  /* 0x000000080200780c */ /* 0x000fe80004f04270 */
[C---:B------:R-:W-:Y:S02]  /*9e90*/  ISETP.LT.OR P0, PT, R3.reuse, 0x9, P0 ;  /* 0x000000090300780c */ /* 0x040fe40000701670 */
[----:B------:R-:W-:Y:S02]  /*9ea0*/  @P1 LOP3.LUT R4, R4, 0x4, RZ, 0xfc, !PT ;  /* 0x0000000404041812 */ /* 0x000fe400078efcff */
[----:B------:R-:W-:Y:S02]  /*9eb0*/  ISETP.GE.AND P1, PT, R0, 0xa, PT ;  /* 0x0000000a0000780c */ /* 0x000fe40003f26270 */
[----:B------:R-:W-:Y:S02]  /*9ec0*/  FSEL R132, R132, -INF , !P0 ;  /* 0xff80000084847808 */ /* 0x000fe40004000000 */
[----:B------:R-:W-:Y:S02]  /*9ed0*/  LOP3.LUT R4, R4, 0xfffffffd, RZ, 0xc0, !PT ;  /* 0xfffffffd04047812 */ /* 0x000fe400078ec0ff */
[----:B------:R-:W-:Y:S04]  /*9ee0*/  ISETP.GT.AND P0, PT, R2, 0x9, !P1 ;  /* 0x000000090200780c */ /* 0x000fe80004f04270 */
[C---:B------:R-:W-:Y:S03]  /*9ef0*/  ISETP.LT.OR P0, PT, R3.reuse, 0xa, P0 ;  /* 0x0000000a0300780c */ /* 0x040fe60000701670 */
[----:B------:R-:W-:Y:S02]  /*9f00*/  @P1 LOP3.LUT R4, R4, 0x2, RZ, 0xfc, !PT ;  /* 0x0000000204041812 */ /* 0x000fe400078efcff */
[----:B------:R-:W-:Y:S02]  /*9f10*/  ISETP.GE.AND P1, PT, R0, 0x11, PT ;  /* 0x000000110000780c */ /* 0x000fe40003f26270 */
[----:B------:R-:W-:Y:S02]  /*9f20*/  FSEL R27, R172, -INF , !P0 ;  /* 0xff800000ac1b7808 */ /* 0x000fe40004000000 */
[----:B------:R-:W-:Y:S02]  /*9f30*/  ISETP.GT.AND P0, PT, R2, 0x10, !P1 ;  /* 0x000000100200780c */ /* 0x000fe40004f04270 */
[----:B------:R-:W-:Y:S02]  /*9f40*/  LOP3.LUT R4, R4, 0xfffffffe, RZ, 0xc0, !PT ;  /* 0xfffffffe04047812 */ /* 0x000fe400078ec0ff */
[----:B------:R-:W-:Y:S04]  /*9f50*/  ISETP.LT.OR P0, PT, R3, 0x11, P0 ;  /* 0x000000110300780c */ /* 0x000fe80000701670 */
[----:B------:R-:W-:Y:S02]  /*9f60*/  FSEL R26, R169, -INF , !P0 ;  /* 0xff800000a91a7808 */ /* 0x000fe40004000000 */
[----:B------:R-:W-:Y:S02]  /*9f70*/  ISETP.GT.AND P0, PT, R2, 0x11, !P6 ;  /* 0x000000110200780c */ /* 0x000fe40007704270 */
[----:B------:R-:W-:Y:S02]  /*9f80*/  @P1 LOP3.LUT R4, R4, 0x1, RZ, 0xfc, !PT ;  /* 0x0000000104041812 */ /* 0x000fe400078efcff */
[----:B------:R-:W-:Y:S02]  /*9f90*/  ISETP.LT.OR P0, PT, R3, 0x12, P0 ;  /* 0x000000120300780c */ /* 0x000fe40000701670 */
[----:B------:R-:W-:Y:S02]  /*9fa0*/  ISETP.GE.AND P1, PT, R0, 0x29, PT ;  /* 0x000000290000780c */ /* 0x000fe40003f26270 */
[----:B------:R-:W-:Y:S02]  /*9fb0*/  FSEL R25, R133, -INF , !P0 ;  /* 0xff80000085197808 */ /* 0x000fe40004000000 */
[----:B------:R-:W-:Y:S02]  /*9fc0*/  ISETP.GT.AND P0, PT, R2, 0x18, !P5 ;  /* 0x000000180200780c */ /* 0x000fe40006f04270 */
[----:B------:R-:W-:Y:S02]  /*9fd0*/  LOP3.LUT R4, R4, 0xffffffdf, RZ, 0xc0, !PT ;  /* 0xffffffdf04047812 */ /* 0x000fe400078ec0ff */
[----:B------:R-:W-:Y:S04]  /*9fe0*/  ISETP.LT.OR P0, PT, R3, 0x19, P0 ;  /* 0x000000190300780c */ /* 0x000fe80000701670 */
[----:B------:R-:W-:Y:S02]  /*9ff0*/  FSEL R24, R15, -INF , !P0 ;  /* 0xff8000000f187808 */ /* 0x000fe40004000000 */
[----:B------:R-:W-:Y:S04]  /*a000*/  ISETP.GT.AND P0, PT, R2, 0x19, !P4 ;  /* 0x000000190200780c */ /* 0x000fe80006704270 */
[C---:B------:R-:W-:Y:S04]  /*a010*/  ISETP.LT.OR P0, PT, R3.reuse, 0x1a, P0 ;  /* 0x0000001a0300780c */ /* 0x040fe80000701670 */
[----:B------:R-:W-:Y:S02]  /*a020*/  FSEL R23, R14, -INF , !P0 ;  /* 0xff8000000e177808 */ /* 0x000fe40004000000 */
[C---:B------:R-:W-:Y:S04]  /*a030*/  ISETP.GT.AND P0, PT, R2.reuse, 0x20, !P3 ;  /* 0x000000200200780c */ /* 0x040fe80005f04270 */
[----:B------:R-:W-:Y:S04]  /*a040*/  ISETP.LT.OR P0, PT, R3, 0x21, P0 ;  /* 0x000000210300780c */ /* 0x000fe80000701670 */
[----:B------:R-:W-:Y:S02]  /*a050*/  FSEL R22, R13, -INF , !P0 ;  /* 0xff8000000d167808 */ /* 0x000fe40004000000 */
[----:B------:R-:W-:Y:S04]  /*a060*/  ISETP.GT.AND P0, PT, R2, 0x21, !P2 ;  /* 0x000000210200780c */ /* 0x000fe80005704270 */
[C---:B------:R-:W-:Y:S04]  /*a070*/  ISETP.LT.OR P0, PT, R3.reuse, 0x22, P0 ;  /* 0x000000220300780c */ /* 0x040fe80000701670 */
[----:B------:R-:W-:Y:S02]  /*a080*/  FSEL R21, R12, -INF , !P0 ;  /* 0xff8000000c157808 */ /* 0x000fe40004000000 */
[----:B------:R-:W-:Y:S04]  /*a090*/  ISETP.GT.AND P0, PT, R2, 0x28, !P1 ;  /* 0x000000280200780c */ /* 0x000fe80004f04270 */
[----:B------:R-:W-:Y:S04]  /*a0a0*/  ISETP.LT.OR P0, PT, R3, 0x29, P0 ;  /* 0x000000290300780c */ /* 0x000fe80000701670 */
[----:B------:R-:W-:Y:S02]  /*a0b0*/  FSEL R20, R11, -INF , !P0 ;  /* 0xff8000000b147808 */ /* 0x000fe40004000000 */
[----:B------:R-:W-:Y:S11]  /*a0c0*/  ISETP.GE.AND P0, PT, R0, 0x2a, PT ;  /* 0x0000002a0000780c */ /* 0x000ff60003f06270 */
[----:B------:R-:W-:Y:S02]  /*a0d0*/  @!UPT UIADD3 URZ, URZ, URZ, URZ ;  /* 0x0000003f3f3ff290 */ /* 0x000fe4000fffe03f */
[----:B------:R-:W-:Y:S02]  /*a0e0*/  @P0 LOP3.LUT R4, R4, 0x20, RZ, 0xfc, !PT ;  /* 0x0000002004040812 */ /* 0x000fe400078efcff */
[----:B------:R-:W-:Y:S03]  /*a0f0*/  ISETP.GT.AND P0, PT, R2, 0x29, !P0 ;  /* 0x000000290200780c */ /* 0x000fe60004704270 */
[----:B------:R2:W-:Y:S01]  /*a100*/  STL [R1+0x18], R4 ;  /* 0x0000180401007387 */ /* 0x0005e20000100800 */
[----:B------:R-:W-:Y:S04]  /*a110*/  ISETP.LT.OR P0, PT, R3, 0x2a, P0 ;  /* 0x0000002a0300780c */ /* 0x000fe80000701670 */
[----:B------:R-:W-:Y:S01]  /*a120*/  FSEL R19, R10, -INF , !P0 ;  /* 0xff8000000a137808 */ /* 0x000fe20004000000 */
[----:B------:R-:W-:-:S06]  /*a130*/  BRA.DIV ~URZ, `(.L_x_521) ;  /* 0x00010a427f007947 */ /* 0x000fcc000b800000 */
[----:B--2---:R2:W3:Y:S02]  /*a140*/  SHFL.IDX PT, R4, R5, 0x1, 0x1c1f ;  /* 0x003c1f0005047f89 */ /* 0x0044e400000e0000 */
.L_x_652:
[----:B---3--:R-:W-:Y:S01]  /*a150*/  IADD3 R3, R7, R4, RZ ;  /* 0x0000000407037210 */ /* 0x008fe20007ffe0ff */
[----:B------:R-:W-:Y:S05]  /*a160*/  IMAD.MOV.U32 R2, RZ, RZ, c[0x0][0x32c] ;  /* 0x0000cb00ff027624 */ /* 0x000fea00078e00ff */
[----:B------:R-:W-:Y:S01]  /*a170*/  ISETP.GE.AND P0, PT, R2, 0x1, PT ;  /* 0x000000010200780c */ /* 0x000fe20003f06270 */
[----:B------:R-:W-:Y:S11]  /*a180*/  IMAD.IADD R2, R6, 0x1, R4 ;  /* 0x0000000106027824 */ /* 0x000ff600078e0204 */
[----:B------:R-:W-:Y:S01]  /*a190*/  @!UPT UIADD3 URZ, URZ, URZ, URZ ;  /* 0x0000003f3f3ff290 */ /* 0x000fe2000fffe03f */
[----:B------:R-:W-:-:S05]  /*a1a0*/  @!P0 BRA `(.L_x_522) ;  /* 0x000001b000008947 */ /* 0x000fca0003800000 */
[----:B------:R-:W3:Y:S01]  /*a1b0*/  LDL R8, [R1+0x78] ;  /* 0x0000780001087983 */ /* 0x000ee20000100800 */
[----:B------:R-:W-:Y:S03]  /*a1c0*/  BSSY B0, `(.L_x_523) ;  /* 0x0000013000007945 */ /* 0x000fe60003800000 */
[----:B-12---:R-:W3:Y:S02]  /*a1d0*/  LDL R5, [R1+0x74] ;  /* 0x0000740001057983 */ /* 0x006ee40000100800 */
[----:B---3--:R-:W-:Y:S04]  /*a1e0*/  IADD3 R4, -R5, R8, R4 ;  /* 0x0000000805047210 */ /* 0x008fe80007ffe104 */
        /* <DEDUP_REMOVED lines=11> */
.L_x_524:
[----:B------:R-:W-:Y:S04]  /*a2a0*/  MOV R5, 0x1 ;  /* 0x0000000100057802 */ /* 0x000fe80000000f00 */
[----:B------:R-:W-:Y:S11]  /*a2b0*/  ISETP.NE.AND P0, PT, R5, c[0x0][0x32c], PT ;  /* 0x0000cb0005007a0c */ /* 0x000ff60003f05270 */
[----:B------:R-:W-:Y:S02]  /*a2c0*/  @!UPT UIADD3 URZ, URZ, URZ, URZ ;  /* 0x0000003f3f3ff290 */ /* 0x000fe4000fffe03f */
[----:B------:R-:W-:Y:S05]  /*a2d0*/  @P0 IMAD.HI.U32 R5, R4, c[0x0][0x330], RZ ;  /* 0x0000cc0004050a27 */ /* 0x000fea00078e00ff */
[----:B------:R-:W-:Y:S02]  /*a2e0*/  @P0 SHF.R.U32.HI R4, RZ, c[0x0][0x334], R5 ;  /* 0x0000cd00ff040a19 */ /* 0x000fe40000011605 */
.L_x_525:
[----:B------:R-:W-:Y:S05]  /*a2f0*/  BSYNC B0 ;  /* 0x0000000000007941 */ /* 0x000fea0003800000 */
.L_x_523:
[----:B------:R-:W2:Y:S02]  /*a300*/  LDL R5, [R1+0x7c] ;  /* 0x00007c0001057983 */ /* 0x000ea40000100800 */
[----:B--2---:R-:W-:Y:S04]  /*a310*/  IMAD.IADD R0, R0, 0x1, -R5 ;  /* 0x0000000100007824 */ /* 0x004fe800078e0a05 */
[----:B------:R-:W-:Y:S05]  /*a320*/  IMAD R0, R4, c[0x0][0x32c], R0 ;  /* 0x0000cb0004007a24 */ /* 0x000fea00078e0200 */
[----:B------:R-:W-:Y:S02]  /*a330*/  IMNMX R2, R2, R0, !PT ;  /* 0x0000000002027217 */ /* 0x000fe40007800200 */
[----:B------:R-:W-:Y:S04]  /*a340*/  IADD3 R0, R0, c[0x0][0x32c], RZ ;  /* 0x0000cb0000007a10 */ /* 0x000fe80007ffe0ff */
[----:B------:R-:W-:Y:S02]  /*a350*/  IMNMX R3, R3, R0, PT ;  /* 0x0000000003037217 */ /* 0x000fe40003800200 */
.L_x_522:
[----:B------:R-:W-:Y:S01]  /*a360*/  ISETP.GT.AND P1, PT, R2, 0x28, !P1 ;  /* 0x000000280200780c */ /* 0x000fe20004f24270 */
[----:B------:R-:W3:Y:S03]  /*a370*/  LDL.LU R6, [R1+0x34] ;  /* 0x0000340001067983 */ /* 0x000ee60000300800 */
[----:B------:R-:W-:Y:S01]  /*a380*/  ISETP.LT.OR P1, PT, R3, 0x29, P1 ;  /* 0x000000290300780c */ /* 0x000fe20000f21670 */
[----:B------:R-:W4:Y:S03]  /*a390*/  LDL.LU R7, [R1+0x30] ;  /* 0x0000300001077983 */ /* 0x000f260000300800 */
[----:B------:R-:W-:Y:S01]  /*a3a0*/  FSEL R8, R177, -INF , !P1 ;  /* 0xff800000b1087808 */ /* 0x000fe20004800000 */
[----:B-12---:R-:W2:Y:S04]  /*a3b0*/  LDL.LU R5, [R1+0x2c] ;  /* 0x00002c0001057983 */ /* 0x006ea80000300800 */
[----:B------:R-:W5:Y:S04]  /*a3c0*/  LDL.LU R4, [R1+0x24] ;  /* 0x0000240001047983 */ /* 0x000f680000300800 */
[----:B------:R-:W2:Y:S02]  /*a3d0*/  LDL R0, [R1+0x18] ;  /* 0x0000180001007983 */ /* 0x000ea40000100800 */
[----:B--2---:R-:W-:Y:S04]  /*a3e0*/  LOP3.LUT P0, RZ, R0, 0x10, RZ, 0xc0, !PT ;  /* 0x0000001000ff7812 */ /* 0x004fe8000780c0ff */
[----:B------:R-:W-:Y:S04]  /*a3f0*/  ISETP.GT.AND P0, PT, R2, RZ, !P0 ;  /* 0x000000ff0200720c */ /* 0x000fe80004704270 */
[C---:B------:R-:W-:Y:S04]  /*a400*/  ISETP.LT.OR P0, PT, R3.reuse, 0x1, P0 ;  /* 0x000000010300780c */ /* 0x040fe80000701670 */
[----:B---3--:R-:W-:Y:S02]  /*a410*/  FSEL R6, R6, -INF , !P0 ;  /* 0xff80000006067808 */ /* 0x008fe40004000000 */
[----:B------:R-:W-:Y:S04]  /*a420*/  LOP3.LUT P0, RZ, R0, 0x8, RZ, 0xc0, !PT ;  /* 0x0000000800ff7812 */ /* 0x000fe8000780c0ff */
[----:B------:R-:W-:Y:S04]  /*a430*/  ISETP.GT.AND P0, PT, R2, 0x1, !P0 ;  /* 0x000000010200780c */ /* 0x000fe80004704270 */
[----:B------:R-:W-:Y:S04]  /*a440*/  ISETP.LT.OR P0, PT, R3, 0x2, P0 ;  /* 0x000000020300780c */ /* 0x000fe80000701670 */
[----:B----4-:R-:W-:Y:S02]  /*a450*/  FSEL R17, R7, -INF , !P0 ;  /* 0xff80000007117808 */ /* 0x010fe40004000000 */
[----:B------:R-:W-:Y:S04]  /*a460*/  LOP3.LUT P0, RZ, R0, 0x4, RZ, 0xc0, !PT ;  /* 0x0000000400ff7812 */ /* 0x000fe8000780c0ff */
[----:B------:R-:W-:Y:S04]  /*a470*/  ISETP.GT.AND P0, PT, R2, 0x8, !P0 ;  /* 0x000000080200780c */ /* 0x000fe80004704270 */
[----:B------:R-:W-:Y:S04]  /*a480*/  ISETP.LT.OR P0, PT, R3, 0x9, P0 ;  /* 0x000000090300780c */ /* 0x000fe80000701670 */
[----:B------:R-:W-:Y:S02]  /*a490*/  FSEL R16, R5, -INF , !P0 ;  /* 0xff80000005107808 */ /* 0x000fe40004000000 */
[----:B------:R-:W-:Y:S04]  /*a4a0*/  LOP3.LUT P0, RZ, R0, 0x2, RZ, 0xc0, !PT ;  /* 0x0000000200ff7812 */ /* 0x000fe8000780c0ff */
[----:B------:R-:W-:Y:S04]  /*a4b0*/  ISETP.GT.AND P0, PT, R2, 0x9, !P0 ;  /* 0x000000090200780c */ /* 0x000fe80004704270 */
[C---:B------:R-:W-:Y:S04]  /*a4c0*/  ISETP.LT.OR P0, PT, R3.reuse, 0xa, P0 ;  /* 0x0000000a0300780c */ /* 0x040fe80000701670 */
[----:B-----5:R-:W-:Y:S02]  /*a4d0*/  FSEL R15, R4, -INF , !P0 ;  /* 0xff800000040f7808 */ /* 0x020fe40004000000 */
[----:B------:R-:W-:Y:S01]  /*a4e0*/  LOP3.LUT P0, RZ, R0, 0x1, RZ, 0xc0, !PT ;  /* 0x0000000100ff7812 */ /* 0x000fe2000780c0ff */
[----:B------:R-:W2:Y:S03]  /*a4f0*/  LDL.LU R4, [R1+0x20] ;  /* 0x0000200001047983 */ /* 0x000ea60000300800 */
[C---:B------:R-:W-:Y:S04]  /*a500*/  ISETP.GT.AND P0, PT, R2.reuse, 0x10, !P0 ;  /* 0x000000100200780c */ /* 0x040fe80004704270 */
[----:B------:R-:W-:Y:S04]  /*a510*/  ISETP.LT.OR P0, PT, R3, 0x11, P0 ;  /* 0x000000110300780c */ /* 0x000fe80000701670 */
[----:B------:R-:W-:Y:S02]  /*a520*/  FSEL R14, R179, -INF , !P0 ;  /* 0xff800000b30e7808 */ /* 0x000fe40004000000 */
[----:B------:R-:W-:Y:S02]  /*a530*/  ISETP.GT.AND P0, PT, R2, 0x11, !P6 ;  /* 0x000000110200780c */ /* 0x000fe40007704270 */
[----:B------:R-:W-:Y:S02]  /*a540*/  LOP3.LUT P6, RZ, R0, 0x20, RZ, 0xc0, !PT ;  /* 0x0000002000ff7812 */ /* 0x000fe400078cc0ff */
[C---:B------:R-:W-:Y:S02]  /*a550*/  ISETP.LT.OR P0, PT, R3.reuse, 0x12, P0 ;  /* 0x000000120300780c */ /* 0x040fe40000701670 */
[----:B------:R-:W-:Y:S02]  /*a560*/  FMNMX.FTZ R0, R18, R134, !PT ;  /* 0x0000008612007209 */ /* 0x000fe40007810000 */
[----:B------:R-:W-:Y:S02]  /*a570*/  FSEL R13, R178, -INF , !P0 ;  /* 0xff800000b20d7808 */ /* 0x000fe40004000000 */
[----:B------:R-:W-:Y:S02]  /*a580*/  ISETP.GT.AND P0, PT, R2, 0x18, !P5 ;  /* 0x000000180200780c */ /* 0x000fe40006f04270 */
[----:B------:R-:W-:Y:S02]  /*a590*/  FMNMX.FTZ R0, R168, R0, !PT ;  /* 0x00000000a8007209 */ /* 0x000fe40007810000 */
[----:B------:R-:W-:Y:S02]  /*a5a0*/  ISETP.LT.OR P0, PT, R3, 0x19, P0 ;  /* 0x000000190300780c */ /* 0x000fe40000701670 */
        /* <DEDUP_REMOVED lines=12> */
[----:B------:R-:W-:Y:S04]  /*a670*/  ISETP.GT.AND P0, PT, R2, 0x21, !P2 ;  /* 0x000000210200780c */ /* 0x000fe80005704270 */
[----:B------:R-:W-:Y:S04]  /*a680*/  ISETP.LT.OR P0, PT, R3, 0x22, P0 ;  /* 0x000000220300780c */ /* 0x000fe80000701670 */
[----:B------:R-:W-:Y:S02]  /*a690*/  FSEL R9, R170, -INF , !P0 ;  /* 0xff800000aa097808 */ /* 0x000fe40004000000 */
[----:B------:R-:W-:Y:S02]  /*a6a0*/  ISETP.GT.AND P0, PT, R2, 0x29, !P6 ;  /* 0x000000290200780c */ /* 0x000fe40007704270 */
[----:B------:R-:W-:Y:S02]  /*a6b0*/  FMNMX.FTZ R2, R23, R0, !PT ;  /* 0x0000000017027209 */ /* 0x000fe40007810000 */
[----:B------:R-:W-:Y:S02]  /*a6c0*/  ISETP.LT.OR P0, PT, R3, 0x2a, P0 ;  /* 0x0000002a0300780c */ /* 0x000fe40000701670 */
[----:B------:R-:W-:Y:S02]  /*a6d0*/  FMNMX.FTZ R3, R6, R135, !PT ;  /* 0x0000008706037209 */ /* 0x000fe40007810000 */
[----:B------:R-:W-:Y:S02]  /*a6e0*/  FMNMX.FTZ R2, R22, R2, !PT ;  /* 0x0000000216027209 */ /* 0x000fe40007810000 */
[----:B------:R-:W-:Y:S02]  /*a6f0*/  FMNMX.FTZ R3, R17, R3, !PT ;  /* 0x0000000311037209 */ /* 0x000fe40007810000 */
[----:B------:R-:W-:Y:S02]  /*a700*/  FMNMX.FTZ R2, R21, R2, !PT ;  /* 0x0000000215027209 */ /* 0x000fe40007810000 */
[----:B------:R-:W-:Y:S02]  /*a710*/  FMNMX.FTZ R3, R16, R3, !PT ;  /* 0x0000000310037209 */ /* 0x000fe40007810000 */
[----:B------:R-:W-:Y:S02]  /*a720*/  FMNMX.FTZ R2, R20, R2, !PT ;  /* 0x0000000214027209 */ /* 0x000fe40007810000 */
[----:B------:R-:W-:Y:S04]  /*a730*/  FMNMX.FTZ R3, R15, R3, !PT ;  /* 0x000000030f037209 */ /* 0x000fe80007810000 */
[----:B------:R-:W-:Y:S04]  /*a740*/  FMNMX.FTZ R3, R14, R3, !PT ;  /* 0x000000030e037209 */ /* 0x000fe80007810000 */
[----:B------:R-:W-:Y:S04]  /*a750*/  FMNMX.FTZ R3, R13, R3, !PT ;  /* 0x000000030d037209 */ /* 0x000fe80007810000 */
[----:B------:R-:W-:Y:S04]  /*a760*/  FMNMX.FTZ R3, R12, R3, !PT ;  /* 0x000000030c037209 */ /* 0x000fe80007810000 */
[----:B------:R-:W-:Y:S04]  /*a770*/  FMNMX.FTZ R0, R11, R3, !PT ;  /* 0x000000030b007209 */ /* 0x000fe80007810000 */
[----:B------:R-:W-:Y:S04]  /*a780*/  FMNMX.FTZ R0, R10, R0, !PT ;  /* 0x000000000a007209 */ /* 0x000fe80007810000 */
[----:B------:R-:W-:Y:S04]  /*a790*/  FMNMX.FTZ R0, R9, R0, !PT ;  /* 0x0000000009007209 */ /* 0x000fe80007810000 */
[----:B------:R-:W-:Y:S02]  /*a7a0*/  FMNMX.FTZ R0, R8, R0, !PT ;  /* 0x0000000008007209 */ /* 0x000fe40007810000 */
[----:B--2---:R-:W-:Y:S02]  /*a7b0*/  FSEL R7, R4, -INF , !P0 ;  /* 0xff80000004077808 */ /* 0x004fe40004000000 */
[----:B------:R-:W-:Y:S02]  /*a7c0*/  FMNMX.FTZ R4, R19, R2, !PT ;  /* 0x0000000213047209 */ /* 0x000fe40007810000 */
[----:B------:R-:W-:Y:S01]  /*a7d0*/  FMNMX.FTZ R5, R7, R0, !PT ;  /* 0x0000000007057209 */ /* 0x000fe20007810000 */
[----:B------:R-:W-:-:S05]  /*a7e0*/  BRA.DIV ~URZ, `(.L_x_526) ;  /* 0x000104227f007947 */ /* 0x000fca000b800000 */
[----:B------:R1:W2:Y:S02]  /*a7f0*/  SHFL.BFLY PT, R0, R4, 0x2, 0x1f ;  /* 0x0c401f0004007f89 */ /* 0x0002a400000e0000 */
.L_x_653:
[----:B-12---:R-:W-:Y:S01]  /*a800*/  FMNMX.FTZ R4, R4, R0, !PT ;  /* 0x0000000004047209 */ /* 0x006fe20007810000 */
[----:B------:R-:W-:-:S05]  /*a810*/  BRA.DIV ~URZ, `(.L_x_527) ;  /* 0x000104327f007947 */ /* 0x000fca000b800000 */
[----:B------:R-:W1:Y:S02]  /*a820*/  SHFL.BFLY PT, R0, R4, 0x1, 0x1f ;  /* 0x0c201f0004007f89 */ /* 0x000e6400000e0000 */
[----:B-1----:R-:W-:Y:S02]  /*a830*/  FMNMX.FTZ R133, R4, R0, !PT ;  /* 0x0000000004857209 */ /* 0x002fe40007810000 */
[----:B------:R-:W1:Y:S02]  /*a840*/  SHFL.BFLY PT, R0, R5, 0x2, 0x1f ;  /* 0x0c401f0005007f89 */ /* 0x000e6400000e0000 */
[----:B-1----:R-:W-:Y:S05]  /*a850*/  FMNMX.FTZ R4, R5, R0, !PT ;  /* 0x0000000005047209 */ /* 0x002fea0007810000 */
[----:B------:R1:W2:Y:S02]  /*a860*/  SHFL.BFLY PT, R0, R4, 0x1, 0x1f ;  /* 0x0c201f0004007f89 */ /* 0x0002a400000e0000 */
.L_x_654:
[----:B------:R-:W3:Y:S01]  /*a870*/  LDL.LU R172, [R1+0x60] ;  /* 0x0000600001ac7983 */ /* 0x000ee20000300800 */
[C---:B------:R-:W-:Y:S01]  /*a880*/  FSETP.NEU.FTZ.AND P0, PT, R133.reuse, -INF , PT ;  /* 0xff8000008500780b */ /* 0x040fe20003f1d000 */
[C---:B------:R-:W-:Y:S01]  /*a890*/  FMUL.FTZ R2, R133.reuse, c[0x0][0x2d0] ;  /* 0x0000b40085027a20 */ /* 0x040fe20000410000 */
[----:B--2---:R-:W-:Y:S01]  /*a8a0*/  FMNMX.FTZ R3, R0, R4, !PT ;  /* 0x0000000400037209 */ /* 0x004fe20007810000 */
[----:B------:R-:W-:Y:S01]  /*a8b0*/  WARPSYNC 0xffffffff ;  /* 0xffffffff00007948 */ /* 0x000fe20003800000 */
[----:B------:R-:W-:Y:S02]  /*a8c0*/  FSEL R0, R133, RZ, P0 ;  /* 0x000000ff85007208 */ /* 0x000fe40000000000 */
[----:B------:R-:W-:Y:S02]  /*a8d0*/  FSEL R2, R2, RZ, P0 ;  /* 0x000000ff02027208 */ /* 0x000fe40000000000 */
[----:B------:R-:W-:Y:S01]  /*a8e0*/  FSETP.NEU.FTZ.AND P0, PT, R3, -INF , PT ;  /* 0xff8000000300780b */ /* 0x000fe20003f1d000 */
[----:B------:R-:W-:Y:S02]  /*a8f0*/  FADD.FTZ R0, -R0, R134 ;  /* 0x0000008600007221 */ /* 0x000fe40000010100 */
[--C-:B------:R-:W-:Y:S02]  /*a900*/  FFMA.FTZ R178, R24, c[0x0][0x2d0], -R2.reuse ;  /* 0x0000b40018b27a23 */ /* 0x100fe40000010802 */
[----:B------:R-:W-:Y:S02]  /*a910*/  FMUL.FTZ R0, R0, c[0x0][0x2d0] ;  /* 0x0000b40000007a20 */ /* 0x000fe40000410000 */
[--C-:B-1----:R-:W-:Y:S02]  /*a920*/  FFMA.FTZ R4, R18, c[0x0][0x2d0], -R2.reuse ;  /* 0x0000b40012047a23 */ /* 0x102fe40000010802 */
        /* <DEDUP_REMOVED lines=8> */
[--C-:B------:R-:W-:Y:S02]  /*a9b0*/  FFMA.FTZ R171, R20, c[0x0][0x2d0], -R2.reuse ;  /* 0x0000b40014ab7a23 */ /* 0x100fe40000010802 */
[--C-:B------:R-:W-:Y:S02]  /*a9c0*/  FFMA.FTZ R18, R132, c[0x0][0x2d0], -R2.reuse ;  /* 0x0000b40084127a23 */ /* 0x100fe40000010802 */
[--C-:B------:R-:W-:Y:S02]  /*a9d0*/  FFMA.FTZ R27, R27, c[0x0][0x2d0], -R2.reuse ;  /* 0x0000b4001b1b7a23 */ /* 0x100fe40000010802 */
[----:B------:R-:W-:Y:S03]  /*a9e0*/  FFMA.FTZ R177, R23, c[0x0][0x2d0], -R2 ;  /* 0x0000b40017b17a23 */ /* 0x000fe60000010802 */
[----:B------:R-:W1:Y:S10]  /*a9f0*/  MUFU.EX2 R4, R5 ;  /* 0x0000000500047308 */ /* 0x000e740000000800 */
[----:B------:R2:W-:Y:S01]  /*aa00*/  MUFU.EX2 R20, R18 ;  /* 0x0000001200147308 */ /* 0x0005e20000000800 */
[----:B---3--:R-:W-:Y:S01]  /*aa10*/  FFMA.FTZ R2, R0, R172, R19 ;  /* 0x000000ac00027223 */ /* 0x008fe20000010013 */
[----:B-1----:R-:W-:Y:S01]  /*aa20*/  F2FP.PACK_AB R168, R4, R19 ;  /* 0x0000001304a8723e */ /* 0x002fe200000000ff */
[----:B------:R-:W-:Y:S07]  /*aa30*/  FMUL.FTZ R24, R0, R136 ;  /* 0x0000008800187220 */ /* 0x000fee0000410000 */
[----:B------:R1:W3:Y:S01]  /*aa40*/  MUFU.EX2 R19, R27 ;  /* 0x0000001b00137308 */ /* 0x0002e20000000800 */
[----:B------:R-:W4:Y:S01]  /*aa50*/  LDL.LU R136, [R1+0x5c] ;  /* 0x00005c0001887983 */ /* 0x000f220000300800 */
[----:B------:R-:W-:Y:S01]  /*aa60*/  FADD.FTZ R5, R4, R2 ;  /* 0x0000000204057221 */ /* 0x000fe20000010000 */
[C---:B------:R-:W-:Y:S01]  /*aa70*/  FSEL R2, R3.reuse, RZ, P0 ;  /* 0x000000ff03027208 */ /* 0x040fe20000000000 */
[----:B------:R-:W-:Y:S02]  /*aa80*/  FMUL.FTZ R4, R3, c[0x0][0x2d0] ;  /* 0x0000b40003047a20 */ /* 0x000fe40000410000 */
[----:B------:R-:W-:Y:S02]  /*aa90*/  FMUL.FTZ R25, R0, R137 ;  /* 0x0000008900197220 */ /* 0x000fe40000410000 */
[----:B------:R-:W-:Y:S01]  /*aaa0*/  FADD.FTZ R2, -R2, R135 ;  /* 0x0000008702027221 */ /* 0x000fe20000010100 */
[----:B------:R-:W-:Y:S01]  /*aab0*/  FSEL R4, R4, RZ, P0 ;  /* 0x000000ff04047208 */ /* 0x000fe20000000000 */
[----:B------:R-:W-:Y:S01]  /*aac0*/  FMUL.FTZ R21, R0, R141 ;  /* 0x0000008d00157220 */ /* 0x000fe20000410000 */
[----:B------:R-:W-:Y:S01]  /*aad0*/  MOV R141, R26 ;  /* 0x0000001a008d7202 */ /* 0x000fe20000000f00 */
[----:B------:R-:W-:Y:S02]  /*aae0*/  FMUL.FTZ R2, R2, c[0x0][0x2d0] ;  /* 0x0000b40002027a20 */ /* 0x000fe40000410000 */
[--C-:B------:R-:W-:Y:S02]  /*aaf0*/  FFMA.FTZ R7, R7, c[0x0][0x2d0], -R4.reuse ;  /* 0x0000b40007077a23 */ /* 0x100fe40000010804 */
[--C-:B--2---:R-:W-:Y:S02]  /*ab00*/  FFMA.FTZ R18, R17, c[0x0][0x2d0], -R4.reuse ;  /* 0x0000b40011127a23 */ /* 0x104fe40000010804 */
[----:B------:R-:W2:Y:S01]  /*ab10*/  MUFU.EX2 R2, R2 ;  /* 0x0000000200027308 */ /* 0x000ea20000000800 */
[--C-:B------:R-:W-:Y:S02]  /*ab20*/  FFMA.FTZ R172, R13, c[0x0][0x2d0], -R4.reuse ;  /* 0x0000b4000dac7a23 */ /* 0x100fe40000010804 */
[--C-:B------:R-:W-:Y:S02]  /*ab30*/  FFMA.FTZ R175, R12, c[0x0][0x2d0], -R4.reuse ;  /* 0x0000b4000caf7a23 */ /* 0x100fe40000010804 */
[--C-:B------:R-:W-:Y:S02]  /*ab40*/  FFMA.FTZ R23, R9, c[0x0][0x2d0], -R4.reuse ;  /* 0x0000b40009177a23 */ /* 0x100fe40000010804 */
[--C-:B-1----:R-:W-:Y:S02]  /*ab50*/  FFMA.FTZ R27, R8, c[0x0][0x2d0], -R4.reuse ;  /* 0x0000b400081b7a23 */ /* 0x102fe40000010804 */
[--C-:B------:R-:W-:Y:S02]  /*ab60*/  FFMA.FTZ R6, R6, c[0x0][0x2d0], -R4.reuse ;  /* 0x0000b40006067a23 */ /* 0x100fe40000010804 */
[--C-:B------:R-:W-:Y:S02]  /*ab70*/  FFMA.FTZ R132, R16, c[0x0][0x2d0], -R4.reuse ;  /* 0x0000b40010847a23 */ /* 0x100fe40000010804 */
[--C-:B------:R-:W-:Y:S01]  /*ab80*/  FFMA.FTZ R134, R15, c[0x0][0x2d0], -R4.reuse ;  /* 0x0000b4000f867a23 */ /* 0x100fe20000010804 */
[----:B------:R1:W-:Y:S01]  /*ab90*/  MUFU.EX2 R135, R6 ;  /* 0x0000000600877308 */ /* 0x0003e20000000800 */
[--C-:B------:R-:W-:Y:S01]  /*aba0*/  FFMA.FTZ R174, R14, c[0x0][0x2d0], -R4.reuse ;  /* 0x0000b4000eae7a23 */ /* 0x100fe20000010804 */
[----:B------:R-:W-:Y:S01]  /*abb0*/  MOV R15, R170 ;  /* 0x000000aa000f7202 */ /* 0x000fe20000000f00 */
[--C-:B------:R-:W-:Y:S01]  /*abc0*/  FFMA.FTZ R176, R11, c[0x0][0x2d0], -R4.reuse ;  /* 0x0000b4000bb07a23 */ /* 0x100fe20000010804 */
[C---:B---3--:R-:W-:Y:S01]  /*abd0*/  F2FP.PACK_AB R170, R19.reuse, R20 ;  /* 0x0000001413aa723e */ /* 0x048fe200000000ff */
[----:B------:R-:W-:Y:S02]  /*abe0*/  FFMA.FTZ R10, R10, c[0x0][0x2d0], -R4 ;  /* 0x0000b4000a0a7a23 */ /* 0x000fe40000010804 */
[----:B------:R-:W-:Y:S02]  /*abf0*/  FADD.FTZ R4, R20, R5 ;  /* 0x0000000514047221 */ /* 0x000fe40000010000 */
[----:B------:R-:W-:Y:S01]  /*ac00*/  FMUL.FTZ R5, R0, R157 ;  /* 0x0000009d00057220 */ /* 0x000fe20000410000 */
[----:B------:R-:W-:Y:S01]  /*ac10*/  MOV R157, R7 ;  /* 0x00000007009d7202 */ /* 0x000fe20000000f00 */
[C---:B--2---:R-:W-:Y:S01]  /*ac20*/  FMUL.FTZ R7, R2.reuse, R159 ;  /* 0x0000009f02077220 */ /* 0x044fe20000410000 */
[----:B------:R-:W-:Y:S01]  /*ac30*/  MUFU.EX2 R176, R176 ;  /* 0x000000b000b07308 */ /* 0x000fe20000000800 */
[----:B------:R-:W2:Y:S01]  /*ac40*/  LDL R159, [R1] ;  /* 0x00000000019f7983 */ /* 0x000ea20000100800 */
[----:B------:R-:W-:Y:S02]  /*ac50*/  FMUL.FTZ R26, R2, R138 ;  /* 0x0000008a021a7220 */ /* 0x000fe40000410000 */
[----:B------:R-:W-:Y:S01]  /*ac60*/  FMUL.FTZ R8, R0, R152 ;  /* 0x0000009800087220 */ /* 0x000fe20000410000 */
[----:B------:R-:W-:Y:S01]  /*ac70*/  MOV R152, R27 ;  /* 0x0000001b00987202 */ /* 0x000fe20000000f00 */
[----:B------:R-:W-:Y:S02]  /*ac80*/  FMUL.FTZ R27, R2, R139 ;  /* 0x0000008b021b7220 */ /* 0x000fe40000410000 */
[C---:B------:R-:W-:Y:S02]  /*ac90*/  FMUL.FTZ R12, R0.reuse, R148 ;  /* 0x00000094000c7220 */ /* 0x040fe40000410000 */
[----:B------:R-:W-:Y:S02]  /*aca0*/  FADD.FTZ R173, R19, R4 ;  /* 0x0000000413ad7221 */ /* 0x000fe40000010000 */
[C---:B------:R-:W-:Y:S02]  /*acb0*/  FMUL.FTZ R4, R0.reuse, R156 ;  /* 0x0000009c00047220 */ /* 0x040fe40000410000 */
[----:B------:R-:W-:Y:S01]  /*acc0*/  FMUL.FTZ R13, R0, R149 ;  /* 0x00000095000d7220 */ /* 0x000fe20000410000 */
[----:B------:R-:W3:Y:S01]  /*acd0*/  MUFU.EX2 R156, R18 ;  /* 0x00000012009c7308 */ /* 0x000ee20000000800 */
[----:B------:R-:W-:Y:S02]  /*ace0*/  FMUL.FTZ R14, R2, R150 ;  /* 0x00000096020e7220 */ /* 0x000fe40000410000 */
[C---:B------:R-:W-:Y:S01]  /*acf0*/  FMUL.FTZ R17, R0.reuse, R145 ;  /* 0x0000009100117220 */ /* 0x040fe20000410000 */
[----:B------:R-:W-:Y:S01]  /*ad00*/  MOV R145, R169 ;  /* 0x000000a900917202 */ /* 0x000fe20000000f00 */
[----:B------:R-:W-:Y:S01]  /*ad10*/  FMUL.FTZ R20, R0, R140 ;  /* 0x0000008c00147220 */ /* 0x000fe20000410000 */
[----:B------:R-:W-:Y:S01]  /*ad20*/  MOV R140, R171 ;  /* 0x000000ab008c7202 */ /* 0x000fe20000000f00 */
[----:B-1----:R-:W-:Y:S01]  /*ad30*/  FMUL.FTZ R6, R2, R158 ;  /* 0x0000009e02067220 */ /* 0x002fe20000410000 */
[----:B------:R-:W-:Y:S01]  /*ad40*/  MOV R158, R15 ;  /* 0x0000000f009e7202 */ /* 0x000fe20000000f00 */
[C---:B------:R-:W-:Y:S01]  /*ad50*/  FMUL.FTZ R9, R0.reuse, R153 ;  /* 0x0000009900097220 */ /* 0x040fe20000410000 */
[----:B------:R-:W-:Y:S01]  /*ad60*/  MUFU.EX2 R149, R132 ;  /* 0x0000008400957308 */ /* 0x000fe20000000800 */
[C---:B------:R-:W-:Y:S01]  /*ad70*/  FMUL.FTZ R16, R0.reuse, R144 ;  /* 0x0000009000107220 */ /* 0x040fe20000410000 */
[----:B------:R-:W-:Y:S01]  /*ad80*/  MOV R153, R23 ;  /* 0x0000001700997202 */ /* 0x000fe20000000f00 */
[C---:B------:R-:W-:Y:S01]  /*ad90*/  FMUL.FTZ R28, R0.reuse, R28 ;  /* 0x0000001c001c7220 */ /* 0x040fe20000410000 */
[----:B------:R-:W-:Y:S01]  /*ada0*/  MOV R144, R22 ;  /* 0x0000001600907202 */ /* 0x000fe20000000f00 */
[C---:B------:R-:W-:Y:S02]  /*adb0*/  FMUL.FTZ R29, R0.reuse, R29 ;  /* 0x0000001d001d7220 */ /* 0x040fe40000410000 */
[C---:B------:R-:W-:Y:S02]  /*adc0*/  FMUL.FTZ R32, R0.reuse, R32 ;  /* 0x0000002000207220 */ /* 0x040fe40000410000 */
[C---:B------:R-:W-:Y:S01]  /*add0*/  FMUL.FTZ R33, R0.reuse, R33 ;  /* 0x0000002100217220 */ /* 0x040fe20000410000 */
[----:B------:R-:W1:Y:S01]  /*ade0*/  MUFU.EX2 R150, R134 ;  /* 0x0000008600967308 */ /* 0x000e620000000800 */
[C---:B------:R-:W-:Y:S02]  /*adf0*/  FMUL.FTZ R36, R0.reuse, R36 ;  /* 0x0000002400247220 */ /* 0x040fe40000410000 */
[----:B------:R-:W-:Y:S01]  /*ae00*/  FMUL.FTZ R37, R0, R37 ;  /* 0x0000002500257220 */ /* 0x000fe20000410000 */
[----:B---3--:R-:W-:Y:S01]  /*ae10*/  F2FP.PACK_AB R169, R156, R135 ;  /* 0x000000879ca9723e */ /* 0x008fe200000000ff */
[C---:B------:R-:W-:Y:S02]  /*ae20*/  FMUL.FTZ R40, R0.reuse, R40 ;  /* 0x0000002800287220 */ /* 0x040fe40000410000 */
[C---:B------:R-:W-:Y:S02]  /*ae30*/  FMUL.FTZ R41, R0.reuse, R41 ;  /* 0x0000002900297220 */ /* 0x040fe40000410000 */
[C---:B------:R-:W-:Y:S01]  /*ae40*/  FMUL.FTZ R44, R0.reuse, R44 ;  /* 0x0000002c002c7220 */ /* 0x040fe20000410000 */
[----:B------:R3:W5:Y:S01]  /*ae50*/  MUFU.EX2 R132, R158 ;  /* 0x0000009e00847308 */ /* 0x0007620000000800 */
[C---:B------:R-:W-:Y:S02]  /*ae60*/  FMUL.FTZ R45, R0.reuse, R45 ;  /* 0x0000002d002d7220 */ /* 0x040fe40000410000 */
[C---:B------:R-:W-:Y:S02]  /*ae70*/  FMUL.FTZ R48, R0.reuse, R48 ;  /* 0x0000003000307220 */ /* 0x040fe40000410000 */
[C---:B------:R-:W-:Y:S02]  /*ae80*/  FMUL.FTZ R49, R0.reuse, R49 ;  /* 0x0000003100317220 */ /* 0x040fe40000410000 */
[C---:B------:R-:W-:Y:S02]  /*ae90*/  FMUL.FTZ R52, R0.reuse, R52 ;  /* 0x0000003400347220 */ /* 0x040fe40000410000 */
[C---:B------:R-:W-:Y:S01]  /*aea0*/  FMUL.FTZ R53, R0.reuse, R53 ;  /* 0x0000003500357220 */ /* 0x040fe20000410000 */
[----:B------:R-:W-:Y:S01]  /*aeb0*/  MUFU.EX2 R134, R177 ;  /* 0x000000b100867308 */ /* 0x000fe20000000800 */
[C---:B------:R-:W-:Y:S02]  /*aec0*/  FMUL.FTZ R56, R0.reuse, R56 ;  /* 0x0000003800387220 */ /* 0x040fe40000410000 */
[----:B------:R-:W-:Y:S01]  /*aed0*/  FMUL.FTZ R57, R0, R57 ;  /* 0x0000003900397220 */ /* 0x000fe20000410000 */
[----:B-1----:R-:W-:Y:S01]  /*aee0*/  F2FP.PACK_AB R171, R150, R149 ;  /* 0x0000009596ab723e */ /* 0x002fe200000000ff */
        /* <DEDUP_REMOVED lines=34> */
[----:B------:R-:W-:Y:S01]  /*b110*/  FMUL.FTZ R11, R2, R155 ;  /* 0x0000009b020b7220 */ /* 0x000fe20000410000 */
[----:B------:R-:W-:Y:S01]  /*b120*/  MOV R155, R145 ;  /* 0x00000091009b7202 */ /* 0x000fe20000000f00 */
[C---:B------:R-:W-:Y:S02]  /*b130*/  FMUL.FTZ R124, R0.reuse, R124 ;  /* 0x0000007c007c7220 */ /* 0x040fe40000410000 */
[C---:B------:R-:W-:Y:S02]  /*b140*/  FMUL.FTZ R125, R0.reuse, R125 ;  /* 0x0000007d007d7220 */ /* 0x040fe40000410000 */
[C---:B------:R-:W-:Y:S02]  /*b150*/  FMUL.FTZ R128, R0.reuse, R128 ;  /* 0x0000008000807220 */ /* 0x040fe40000410000 */
[----:B------:R-:W-:Y:S01]  /*b160*/  FMUL.FTZ R129, R0, R129 ;  /* 0x0000008100817220 */ /* 0x000fe20000410000 */
[----:B------:R-:W-:Y:S01]  /*b170*/  MOV R0, R10 ;  /* 0x0000000a00007202 */ /* 0x000fe20000000f00 */
[C---:B------:R-:W-:Y:S01]  /*b180*/  FMUL.FTZ R10, R2.reuse, R154 ;  /* 0x0000009a020a7220 */ /* 0x040fe20000410000 */
[----:B------:R-:W-:Y:S01]  /*b190*/  MOV R154, R140 ;  /* 0x0000008c009a7202 */ /* 0x000fe20000000f00 */
[C---:B------:R-:W-:Y:S01]  /*b1a0*/  FMUL.FTZ R15, R2.reuse, R151 ;  /* 0x00000097020f7220 */ /* 0x040fe20000410000 */
[----:B------:R-:W-:Y:S01]  /*b1b0*/  MOV R151, R144 ;  /* 0x0000009000977202 */ /* 0x000fe20000000f00 */
[C---:B------:R-:W-:Y:S01]  /*b1c0*/  FMUL.FTZ R18, R2.reuse, R146 ;  /* 0x0000009202127220 */ /* 0x040fe20000410000 */
[----:B---3--:R-:W-:Y:S01]  /*b1d0*/  MOV R158, R0 ;  /* 0x00000000009e7202 */ /* 0x008fe20000000f00 */
[C---:B------:R-:W-:Y:S02]  /*b1e0*/  FMUL.FTZ R19, R2.reuse, R147 ;  /* 0x0000009302137220 */ /* 0x040fe40000410000 */
[C---:B------:R-:W-:Y:S01]  /*b1f0*/  FMUL.FTZ R22, R2.reuse, R142 ;  /* 0x0000008e02167220 */ /* 0x040fe20000410000 */
[----:B------:R-:W-:Y:S01]  /*b200*/  LDSM.16.MT88.4 R144, [R241+0x800] ;  /* 0x00080000f190783b */ /* 0x000fe20000004200 */
        /* <DEDUP_REMOVED lines=49> */
[----:B-----5:R-:W-:Y:S02]  /*b520*/  FADD.FTZ R0, R132, R173 ;  /* 0x000000ad84007221 */ /* 0x020fe40000010000 */
[----:B------:R-:W-:Y:S01]  /*b530*/  MUFU.EX2 R173, R157 ;  /* 0x0000009d00ad7308 */ /* 0x000fe20000000800 */
[C---:B------:R-:W-:Y:S02]  /*b540*/  FMUL.FTZ R126, R2.reuse, R126 ;  /* 0x0000007e027e7220 */ /* 0x040fe40000410000 */
[C---:B------:R-:W-:Y:S02]  /*b550*/  FMUL.FTZ R127, R2.reuse, R127 ;  /* 0x0000007f027f7220 */ /* 0x040fe40000410000 */
[C---:B------:R-:W-:Y:S02]  /*b560*/  FMUL.FTZ R130, R2.reuse, R130 ;  /* 0x0000008202827220 */ /* 0x040fe40000410000 */
[C---:B------:R-:W-:Y:S02]  /*b570*/  FMUL.FTZ R131, R2.reuse, R131 ;  /* 0x0000008302837220 */ /* 0x040fe40000410000 */
[----:B----4-:R-:W-:Y:S02]  /*b580*/  FFMA.FTZ R148, R2, R136, R135 ;  /* 0x0000008802947223 */ /* 0x010fe40000010087 */
[----:B------:R-:W1:Y:S01]  /*b590*/  LDSM.16.MT88.4 R136, [R239] ;  /* 0x00000000ef88783b */ /* 0x000e620000004200 */
[----:B------:R-:W3:Y:S10]  /*b5a0*/  MUFU.EX2 R2, R179 ;  /* 0x000000b300027308 */ /* 0x000ef40000000800 */
[----:B------:R-:W4:Y:S10]  /*b5b0*/  MUFU.EX2 R135, R178 ;  /* 0x000000b200877308 */ /* 0x000f340000000800 */
[----:B------:R-:W-:Y:S01]  /*b5c0*/  MUFU.EX2 R179, R174 ;  /* 0x000000ae00b37308 */ /* 0x000fe20000000800 */
[----:B---3--:R-:W-:Y:S09]  /*b5d0*/  FADD.FTZ R0, R2, R0 ;  /* 0x0000000002007221 */ /* 0x008ff20000010000 */
[----:B------:R-:W3:Y:S01]  /*b5e0*/  MUFU.EX2 R178, R172 ;  /* 0x000000ac00b27308 */ /* 0x000ee20000000800 */
[----:B----4-:R-:W-:Y:S04]  /*b5f0*/  FADD.FTZ R0, R135, R0 ;  /* 0x0000000087007221 */ /* 0x010fe80000010000 */
[----:B------:R-:W-:Y:S01]  /*b600*/  FADD.FTZ R0, R134, R0 ;  /* 0x0000000086007221 */ /* 0x000fe20000010000 */
[C---:B-1----:R-:W-:Y:S04]  /*b610*/  HMMA.16816.F32 R4, R168.reuse, R136, R4 ;  /* 0x00000088a804723c */ /* 0x042fe80000001804 */
[----:B------:R-:W-:Y:S04]  /*b620*/  MUFU.EX2 R172, R152 ;  /* 0x0000009800ac7308 */ /* 0x000fe80000000800 */
[C---:B------:R-:W-:Y:S01]  /*b630*/  HMMA.16816.F32 R8, R168.reuse, R138, R8 ;  /* 0x0000008aa808723c */ /* 0x040fe20000001808 */
[----:B------:R-:W1:Y:S05]  /*b640*/  LDSM.16.MT88.4 R136, [R241] ;  /* 0x00000000f188783b */ /* 0x000e6a0000004200 */
[----:B------:R-:W4:Y:S02]  /*b650*/  MUFU.EX2 R174, R158 ;  /* 0x0000009e00ae7308 */ /* 0x000f240000000800 */
[C---:B-1----:R-:W-:Y:S08]  /*b660*/  HMMA.16816.F32 R12, R168.reuse, R136, R12 ;  /* 0x00000088a80c723c */ /* 0x042ff0000000180c */
[C---:B------:R-:W-:Y:S01]  /*b670*/  HMMA.16816.F32 R16, R168.reuse, R138, R16 ;  /* 0x0000008aa810723c */ /* 0x040fe20000001810 */
[----:B------:R-:W1:Y:S07]  /*b680*/  LDSM.16.MT88.4 R136, [R240] ;  /* 0x00000000f088783b */ /* 0x000e6e0000004200 */
[C---:B-1----:R-:W-:Y:S08]  /*b690*/  HMMA.16816.F32 R20, R168.reuse, R136, R20 ;  /* 0x00000088a814723c */ /* 0x042ff00000001814 */
[C---:B------:R-:W-:Y:S01]  /*b6a0*/  HMMA.16816.F32 R24, R168.reuse, R138, R24 ;  /* 0x0000008aa818723c */ /* 0x040fe20000001818 */
[----:B--2---:R1:W2:Y:S03]  /*b6b0*/  LDSM.16.MT88.4 R136, [R159] ;  /* 0x000000009f88783b */ /* 0x0042a60000004200 */
[----:B-1----:R-:W-:Y:S05]  /*b6c0*/  MOV R159, R141 ;  /* 0x0000008d009f7202 */ /* 0x002fea0000000f00 */
[----:B------:R-:W-:Y:S01]  /*b6d0*/  LDSM.16.MT88.4 R140, [R239+0x800] ;  /* 0x00080000ef8c783b */ /* 0x000fe20000004200 */
[C---:B--2---:R-:W-:Y:S08]  /*b6e0*/  HMMA.16816.F32 R28, R168.reuse, R136, R28 ;  /* 0x00000088a81c723c */ /* 0x044ff0000000181c */
        /* <DEDUP_REMOVED lines=39> */
[----:B---3--:R-:W-:Y:S03]  /*b960*/  F2FP.PACK_AB R137, R178, R179 ;  /* 0x000000b3b289723e */ /* 0x008fe600000000ff */
[----:B------:R-:W-:Y:S02]  /*b970*/  F2FP.PACK_AB R138, R134, R135 ;  /* 0x00000087868a723e */ /* 0x000fe400000000ff */
[----:B------:R-:W-:Y:S02]  /*b980*/  F2FP.PACK_AB R139, R176, R177 ;  /* 0x000000b1b08b723e */ /* 0x000fe400000000ff */
[----:B------:R-:W2:Y:S01]  /*b990*/  MUFU.EX2 R2, R155 ;  /* 0x0000009b00027308 */ /* 0x000ea20000000800 */
[----:B----4-:R-:W-:Y:S02]  /*b9a0*/  F2FP.PACK_AB R169, R175, R174 ;  /* 0x000000aeafa9723e */ /* 0x010fe400000000ff */
[----:B------:R-:W-:Y:S02]  /*b9b0*/  F2FP.PACK_AB R171, R173, R172 ;  /* 0x000000acadab723e */ /* 0x000fe400000000ff */
[C---:B------:R-:W-:Y:S05]  /*b9c0*/  HMMA.16816.F32 R4, R136.reuse, R140, R4 ;  /* 0x0000008c8804723c */ /* 0x040fea0000001804 */
[----:B------:R-:W3:Y:S03]  /*b9d0*/  MUFU.EX2 R135, R154 ;  /* 0x0000009a00877308 */ /* 0x000ee60000000800 */
[C---:B------:R-:W-:Y:S01]  /*b9e0*/  HMMA.16816.F32 R8, R136.reuse, R142, R8 ;  /* 0x0000008e8808723c */ /* 0x040fe20000001808 */
[----:B------:R-:W4:Y:S03]  /*b9f0*/  LDSM.16.MT88.4 R140, [R240+0x800] ;  /* 0x00080000f08c783b */ /* 0x000f260000004200 */
[----:B-1----:R-:W-:Y:S03]  /*ba00*/  FADD.FTZ R0, R132, R0 ;  /* 0x0000000084007221 */ /* 0x002fe60000010000 */
[----:B------:R-:W1:Y:S01]  /*ba10*/  MUFU.EX2 R134, R159 ;  /* 0x0000009f00867308 */ /* 0x000e620000000800 */
[C---:B------:R-:W-:Y:S04]  /*ba20*/  HMMA.16816.F32 R12, R136.reuse, R144, R12 ;  /* 0x00000090880c723c */ /* 0x040fe8000000180c */
[C---:B--2---:R-:W-:Y:S01]  /*ba30*/  F2FP.PACK_AB R168, R2.reuse, R132 ;  /* 0x0000008402a8723e */ /* 0x044fe200000000ff */
[----:B------:R-:W-:Y:S01]  /*ba40*/  FADD.FTZ R0, R2, R0 ;  /* 0x0000000002007221 */ /* 0x000fe20000010000 */
[----:B------:R-:W2:Y:S01]  /*ba50*/  LDL.LU R132, [R1+0x3c] ;  /* 0x00003c0001847983 */ /* 0x000ea20000300800 */
[----:B------:R-:W-:Y:S01]  /*ba60*/  FADD.FTZ R2, R156, R148 ;  /* 0x000000949c027221 */ /* 0x000fe20000010000 */
[C---:B------:R-:W-:Y:S02]  /*ba70*/  HMMA.16816.F32 R16, R136.reuse, R146, R16 ;  /* 0x000000928810723c */ /* 0x040fe40000001810 */
[----:B------:R-:W5:Y:S02]  /*ba80*/  LDSM.16.MT88.4 R144, [R242+0x800] ;  /* 0x00080000f290783b */ /* 0x000f640000004200 */
[----:B---3--:R-:W-:Y:S06]  /*ba90*/  FADD.FTZ R0, R135, R0 ;  /* 0x0000000087007221 */ /* 0x008fec0000010000 */
[----:B------:R-:W-:Y:S02]  /*baa0*/  LDSM.16.MT88.4 R152, [R239+0x1000] ;  /* 0x00100000ef98783b */ /* 0x000fe40000004200 */
[C---:B-1----:R-:W-:Y:S01]  /*bab0*/  FADD.FTZ R0, R134.reuse, R0 ;  /* 0x0000000086007221 */ /* 0x042fe20000010000 */
[----:B------:R-:W-:Y:S02]  /*bac0*/  F2FP.PACK_AB R170, R134, R135 ;  /* 0x0000008786aa723e */ /* 0x000fe400000000ff */
[----:B------:R-:W-:Y:S03]  /*bad0*/  MOV R135, R150 ;  /* 0x0000009600877202 */ /* 0x000fe60000000f00 */
[----:B------:R1:W-:Y:S04]  /*bae0*/  STL [R1+0x60], R0 ;  /* 0x0000600001007387 */ /* 0x0003e80000100800 */
[----:B------:R-:W3:Y:S01]  /*baf0*/  LDL R134, [R1+0x80] ;  /* 0x0000800001867983 */ /* 0x000ee20000100800 */
[C---:B----4-:R-:W-:Y:S08]  /*bb00*/  HMMA.16816.F32 R20, R136.reuse, R140, R20 ;  /* 0x0000008c8814723c */ /* 0x050ff00000001814 */
[C---:B------:R-:W-:Y:S01]  /*bb10*/  HMMA.16816.F32 R24, R136.reuse, R142, R24 ;  /* 0x0000008e8818723c */ /* 0x040fe20000001818 */
[----:B------:R-:W4:Y:S07]  /*bb20*/  LDSM.16.MT88.4 R140, [R239+0x2000] ;  /* 0x00200000ef8c783b */ /* 0x000f2e0000004200 */
[C---:B-----5:R-:W-:Y:S04]  /*bb30*/  HMMA.16816.F32 R28, R136.reuse, R144, R28 ;  /* 0x00000090881c723c */ /* 0x060fe8000000181c */
[----:B-1----:R-:W-:Y:S04]  /*bb40*/  FADD.FTZ R0, R149, R2 ;  /* 0x0000000295007221 */ /* 0x002fe80000010000 */
[----:B------:R-:W-:Y:S01]  /*bb50*/  FADD.FTZ R0, R135, R0 ;  /* 0x0000000087007221 */ /* 0x000fe20000010000 */
[C---:B------:R-:W-:Y:S01]  /*bb60*/  HMMA.16816.F32 R32, R136.reuse, R146, R32 ;  /* 0x000000928820723c */ /* 0x040fe20000001820 */
[----:B------:R-:W1:Y:S02]  /*bb70*/  LDSM.16.MT88.4 R144, [R241+0x2000] ;  /* 0x00200000f190783b */ /* 0x000e640000004200 */
[----:B------:R-:W-:Y:S01]  /*bb80*/  FADD.FTZ R0, R179, R0 ;  /* 0x00000000b3007221 */ /* 0x000fe20000010000 */
[-C--:B------:R-:W-:Y:S03]  /*bb90*/  MOV R135, R3.reuse ;  /* 0x0000000300877202 */ /* 0x080fe60000000f00 */
[----:B------:R-:W-:Y:S05]  /*bba0*/  FADD.FTZ R0, R178, R0 ;  /* 0x00000000b2007221 */ /* 0x000fea0000010000 */
[----:B------:R-:W-:Y:S04]  /*bbb0*/  FADD.FTZ R0, R177, R0 ;  /* 0x00000000b1007221 */ /* 0x000fe80000010000 */
[----:B------:R-:W-:Y:S04]  /*bbc0*/  FADD.FTZ R0, R176, R0 ;  /* 0x00000000b0007221 */ /* 0x000fe80000010000 */
[----:B------:R-:W-:Y:S01]  /*bbd0*/  FADD.FTZ R0, R174, R0 ;  /* 0x00000000ae007221 */ /* 0x000fe20000010000 */
[C---:B----4-:R-:W-:Y:S03]  /*bbe0*/  HMMA.16816.F32 R36, R136.reuse, R140, R36 ;  /* 0x0000008c8824723c */ /* 0x050fe60000001824 */
[----:B------:R-:W-:Y:S04]  /*bbf0*/  FADD.FTZ R0, R175, R0 ;  /* 0x00000000af007221 */ /* 0x000fe80000010000 */
[----:B------:R-:W-:Y:S01]  /*bc00*/  FADD.FTZ R0, R172, R0 ;  /* 0x00000000ac007221 */ /* 0x000fe20000010000 */
[C---:B------:R-:W-:Y:S01]  /*bc10*/  HMMA.16816.F32 R40, R136.reuse, R142, R40 ;  /* 0x0000008e8828723c */ /* 0x040fe20000001828 */
[----:B------:R-:W4:Y:S03]  /*bc20*/  LDSM.16.MT88.4 R140, [R240+0x2000] ;  /* 0x00200000f08c783b */ /* 0x000f260000004200 */
[----:B------:R-:W-:Y:S04]  /*bc30*/  FADD.FTZ R0, R173, R0 ;  /* 0x00000000ad007221 */ /* 0x000fe80000010000 */
[C---:B-1----:R-:W-:Y:S08]  /*bc40*/  HMMA.16816.F32 R44, R136.reuse, R144, R44 ;  /* 0x00000090882c723c */ /* 0x042ff0000000182c */
[C---:B------:R-:W-:Y:S01]  /*bc50*/  HMMA.16816.F32 R48, R136.reuse, R146, R48 ;  /* 0x000000928830723c */ /* 0x040fe20000001830 */
[----:B------:R-:W1:Y:S07]  /*bc60*/  LDSM.16.MT88.4 R144, [R242+0x2000] ;  /* 0x00200000f290783b */ /* 0x000e6e0000004200 */
[C---:B----4-:R-:W-:Y:S08]  /*bc70*/  HMMA.16816.F32 R52, R136.reuse, R140, R52 ;  /* 0x0000008c8834723c */ /* 0x050ff00000001834 */
[C---:B------:R-:W-:Y:S01]  /*bc80*/  HMMA.16816.F32 R56, R136.reuse, R142, R56 ;  /* 0x0000008e8838723c */ /* 0x040fe20000001838 */
[----:B------:R-:W4:Y:S07]  /*bc90*/  LDSM.16.MT88.4 R140, [R239+0x3800] ;  /* 0x00380000ef8c783b */ /* 0x000f2e0000004200 */
        /* <DEDUP_REMOVED lines=20> */
[----:B------:R-:W1:Y:S03]  /*bde0*/  LDSM.16.MT88.4 R144, [R242+0x5000] ;  /* 0x00500000f290783b */ /* 0x000e660000004200 */
[C---:B--2---:R-:W-:Y:S05]  /*bdf0*/  IADD3 R2, R132.reuse, -0x1, RZ ;  /* 0xffffffff84027810 */ /* 0x044fea0007ffe0ff */
[----:B------:R-:W-:Y:S04]  /*be00*/  STL [R1+0x3c], R2 ;  /* 0x00003c0201007387 */ /* 0x000fe80000100800 */
[----:B------:R2:W-:Y:S01]  /*be10*/  STL [R1+0x5c], R0 ;  /* 0x00005c0001007387 */ /* 0x0005e20000100800 */
[C---:B----4-:R-:W-:Y:S03]  /*be20*/  HMMA.16816.F32 R116, R136.reuse, R140, R116 ;  /* 0x0000008c8874723c */ /* 0x050fe60000001874 */
[----:B---3--:R-:W-:Y:S02]  /*be30*/  ISETP.GT.AND P0, PT, R132, R134, PT ;  /* 0x000000868400720c */ /* 0x008fe40003f04270 */
[----:B------:R-:W-:Y:S03]  /*be40*/  MOV R132, R3 ;  /* 0x0000000300847202 */ /* 0x000fe60000000f00 */
[C---:B------:R-:W-:Y:S04]  /*be50*/  HMMA.16816.F32 R120, R136.reuse, R142, R120 ;  /* 0x0000008e8878723c */ /* 0x040fe80000001878 */
[----:B------:R-:W-:Y:S02]  /*be60*/  MOV R134, R133 ;  /* 0x0000008500867202 */ /* 0x000fe40000000f00 */
[----:B--2---:R-:W-:Y:S02]  /*be70*/  MOV R0, R2 ;  /* 0x0000000200007202 */ /* 0x004fe40000000f00 */
[C---:B-1----:R-:W-:Y:S03]  /*be80*/  HMMA.16816.F32 R124, R136.reuse, R144, R124 ;  /* 0x00000090887c723c */ /* 0x042fe6000000187c */
[----:B------:R-:W-:Y:S05]  /*be90*/  STL [R1+0x3c], R0 ;  /* 0x00003c0001007387 */ /* 0x000fea0000100800 */
[----:B------:R-:W-:Y:S01]  /*bea0*/  HMMA.16816.F32 R128, R136, R146, R128 ;  /* 0x000000928880723c */ /* 0x000fe20000001880 */
[----:B------:R-:W1:Y:S07]  /*beb0*/  LDSM.16.MT88.4 R144, [R241+0x1000] ;  /* 0x00100000f190783b */ /* 0x000e6e0000004200 */
[C---:B------:R-:W-:Y:S01]  /*bec0*/  HMMA.16816.F32 R156, R168.reuse, R152, R4 ;  /* 0x00000098a89c723c */ /* 0x040fe20000001804 */
[----:B------:R-:W2:Y:S07]  /*bed0*/  LDSM.16.MT88.4 R136, [R240+0x1000] ;  /* 0x00100000f088783b */ /* 0x000eae0000004200 */
[C---:B------:R-:W-:Y:S01]  /*bee0*/  HMMA.16816.F32 R152, R168.reuse, R154, R8 ;  /* 0x0000009aa898723c */ /* 0x040fe20000001808 */
[----:B------:R-:W3:Y:S08]  /*bef0*/  LDSM.16.MT88.4 R4, [R242+0x1000] ;  /* 0x00100000f204783b */ /* 0x000ef00000004200 */
[----:B------:R-:W4:Y:S01]  /*bf00*/  LDSM.16.MT88.4 R8, [R239+0x2800] ;  /* 0x00280000ef08783b */ /* 0x000f220000004200 */
[C---:B-1----:R-:W-:Y:S07]  /*bf10*/  HMMA.16816.F32 R148, R168.reuse, R144, R12 ;  /* 0x00000090a894723c */ /* 0x042fee000000180c */
[----:B------:R-:W1:Y:S01]  /*bf20*/  LDSM.16.MT88.4 R12, [R241+0x2800] ;  /* 0x00280000f10c783b */ /* 0x000e620000004200 */
[C---:B------:R-:W-:Y:S08]  /*bf30*/  HMMA.16816.F32 R144, R168.reuse, R146, R16 ;  /* 0x00000092a890723c */ /* 0x040ff00000001810 */
[C---:B--2---:R-:W-:Y:S08]  /*bf40*/  HMMA.16816.F32 R140, R168.reuse, R136, R20 ;  /* 0x00000088a88c723c */ /* 0x044ff00000001814 */
[C---:B------:R-:W-:Y:S08]  /*bf50*/  HMMA.16816.F32 R136, R168.reuse, R138, R24 ;  /* 0x0000008aa888723c */ /* 0x040ff00000001818 */
[C---:B---3--:R-:W-:Y:S08]  /*bf60*/  HMMA.16816.F32 R28, R168.reuse, R4, R28 ;  /* 0x00000004a81c723c */ /* 0x048ff0000000181c */
[C---:B------:R-:W-:Y:S01]  /*bf70*/  HMMA.16816.F32 R32, R168.reuse, R6, R32 ;  /* 0x00000006a820723c */ /* 0x040fe20000001820 */
[----:B------:R-:W2:Y:S07]  /*bf80*/  LDSM.16.MT88.4 R4, [R240+0x2800] ;  /* 0x00280000f004783b */ /* 0x000eae0000004200 */
[C---:B----4-:R-:W-:Y:S08]  /*bf90*/  HMMA.16816.F32 R36, R168.reuse, R8, R36 ;  /* 0x00000008a824723c */ /* 0x050ff00000001824 */
        /* <DEDUP_REMOVED lines=27> */
[C---:B------:R-:W-:Y:S08]  /*c150*/  HMMA.16816.F32 R112, R168.reuse, R10, R112 ;  /* 0x0000000aa870723c */ /* 0x040ff00000001870 */
[C---:B-1----:R-:W-:Y:S08]  /*c160*/  HMMA.16816.F32 R116, R168.reuse, R12, R116 ;  /* 0x0000000ca874723c */ /* 0x042ff00000001874 */
[C---:B------:R-:W-:Y:S08]  /*c170*/  HMMA.16816.F32 R120, R168.reuse, R14, R120 ;  /* 0x0000000ea878723c */ /* 0x040ff00000001878 */
[C---:B--2---:R-:W-:Y:S08]  /*c180*/  HMMA.16816.F32 R124, R168.reuse, R4, R124 ;  /* 0x00000004a87c723c */ /* 0x044ff0000000187c */
[----:B------:R-:W-:Y:S01]  /*c190*/  HMMA.16816.F32 R128, R168, R6, R128 ;  /* 0x00000006a880723c */ /* 0x000fe20000001880 */
[----:B------:R-:W-:-:S07]  /*c1a0*/  @P0 BRA `(.L_x_528) ;  /* 0xffffbdb000000947 */ /* 0x000fce000383ffff */
.L_x_505:
[----:B------:R-:W3:Y:S01]  /*c1b0*/  LDL R0, [R1+0xb0] ;  /* 0x0000b00001007983 */ /* 0x000ee20000100800 */
[----:B--2---:R-:W-:-:S03]  /*c1c0*/  IMAD.MOV.U32 R2, RZ, RZ, c[0x0][0x2c4] ;  /* 0x0000b100ff027624 */ /* 0x004fc600078e00ff */
[----:B-1----:R-:W2:Y:S04]  /*c1d0*/  LDL R4, [R1+0x74] ;  /* 0x0000740001047983 */ /* 0x002ea80000100800 */
[----:B------:R-:W2:Y:S01]  /*c1e0*/  LDL R3, [R1+0x78] ;  /* 0x0000780001037983 */ /* 0x000ea20000100800 */
[----:B------:R-:W-:Y:S01]  /*c1f0*/  ISETP.NE.AND P0, PT, R2, 0x1, PT ;  /* 0x000000010200780c */ /* 0x000fe20003f05270 */
[----:B------:R-:W-:Y:S01]  /*c200*/  IMAD.MOV.U32 R5, RZ, RZ, c[0x0][0x32c] ;  /* 0x0000cb00ff057624 */ /* 0x000fe200078e00ff */
[----:B---3--:R-:W-:-:S11]  /*c210*/  IADD3 R0, R0, 0x7f, RZ ;  /* 0x0000007f00007810 */ /* 0x008fd60007ffe0ff */
[----:B------:R-:W-:-:S05]  /*c220*/  @P0 IMAD.HI.U32 R2, R0, c[0x0][0x2c8], RZ ;  /* 0x0000b20000020a27 */ /* 0x000fca00078e00ff */
[----:B------:R-:W-:Y:S02]  /*c230*/  @P0 SHF.R.U32.HI R0, RZ, c[0x0][0x2cc], R2 ;  /* 0x0000b300ff000a19 */ /* 0x000fe40000011602 */
[----:B------:R-:W-:Y:S02]  /*c240*/  ISETP.GE.AND P0, PT, R5, 0x1, PT ;  /* 0x000000010500780c */ /* 0x000fe40003f06270 */
[----:B--2---:R-:W-:-:S05]  /*c250*/  IADD3 R2, R3, 0x1, -R4 ;  /* 0x0000000103027810 */ /* 0x004fca0007ffe804 */
[----:B------:R-:W-:-:S05]  /*c260*/  IMAD.IADD R0, R2, 0x1, R0 ;  /* 0x0000000102007824 */ /* 0x000fca00078e0200 */
[----:B------:R-:W-:Y:S01]  /*c270*/  IADD3 R2, R0, -c[0x0][0x324], RZ ;  /* 0x8000c90000027a10 */ /* 0x000fe20007ffe0ff */
[----:B------:R-:W-:Y:S05]  /*c280*/  @!P0 BRA `(.L_x_529) ;  /* 0x0000011000008947 */ /* 0x000fea0003800000 */
[----:B------:R-:W-:Y:S01]  /*c290*/  ISETP.GT.AND P0, PT, R0, -0x1, PT ;  /* 0xffffffff0000780c */ /* 0x000fe20003f04270 */
[----:B------:R-:W-:-:S12]  /*c2a0*/  BSSY B0, `(.L_x_530) ;  /* 0x000000d000007945 */ /* 0x000fd80003800000 */
        /* <DEDUP_REMOVED lines=8> */
.L_x_531:
[----:B------:R-:W-:-:S04]  /*c330*/  MOV R3, 0x1 ;  /* 0x0000000100037802 */ /* 0x000fc80000000f00 */
[----:B------:R-:W-:-:S13]  /*c340*/  ISETP.NE.AND P0, PT, R3, c[0x0][0x32c], PT ;  /* 0x0000cb0003007a0c */ /* 0x000fda0003f05270 */
[----:B------:R-:W-:-:S05]  /*c350*/  @P0 IMAD.HI.U32 R3, R0, c[0x0][0x330], RZ ;  /* 0x0000cc0000030a27 */ /* 0x000fca00078e00ff */
[----:B------:R-:W-:Y:S02]  /*c360*/  @P0 SHF.R.U32.HI R0, RZ, c[0x0][0x334], R3 ;  /* 0x0000cd00ff000a19 */ /* 0x000fe40000011603 */
.L_x_532:
[----:B------:R-:W-:Y:S05]  /*c370*/  BSYNC B0 ;  /* 0x0000000000007941 */ /* 0x000fea0003800000 */
.L_x_530:
[----:B------:R-:W-:-:S05]  /*c380*/  IMAD R0, R0, c[0x0][0x32c], RZ ;  /* 0x0000cb0000007a24 */ /* 0x000fca00078e02ff */
[----:B------:R-:W-:Y:S02]  /*c390*/  IMNMX R2, R2, R0, !PT ;  /* 0x0000000002027217 */ /* 0x000fe40007800200 */
.L_x_529:
[----:B------:R-:W2:Y:S04]  /*c3a0*/  LDL R0, [R1+0x3c] ;  /* 0x00003c0001007983 */ /* 0x000ea80000100800 */
[----:B------:R-:W3:Y:S01]  /*c3b0*/  LDL R4, [R1+0x70] ;  /* 0x0000700001047983 */ /* 0x000ee20000100800 */
[----:B------:R-:W-:-:S05]  /*c3c0*/  IADD3 R2, R2, 0x2f, RZ ;  /* 0x0000002f02027810 */ /* 0x000fca0007ffe0ff */
[----:B------:R-:W-:-:S04]  /*c3d0*/  IMAD.HI R2, R2, 0x2aaaaaab, RZ ;  /* 0x2aaaaaab02027827 */ /* 0x000fc800078e02ff */
[----:B--2---:R-:W-:Y:S01]  /*c3e0*/  IMAD.MOV.U32 R3, RZ, RZ, R0 ;  /* 0x000000ffff037224 */ /* 0x004fe200078e0000 */
[----:B------:R-:W-:-:S04]  /*c3f0*/  SHF.R.U32.HI R0, RZ, 0x1f, R2 ;  /* 0x0000001fff007819 */ /* 0x000fc80000011602 */
[----:B------:R-:W-:-:S04]  /*c400*/  LEA.HI.SX32 R0, R2, R0, 0x1d ;  /* 0x0000000002007211 */ /* 0x000fc800078feaff */
[----:B---3--:R-:W-:-:S04]  /*c410*/  IMNMX R4, R4, R0, !PT ;  /* 0x0000000004047217 */ /* 0x008fc80007800200 */
[----:B------:R-:W-:Y:S01]  /*c420*/  ISETP.GE.AND P0, PT, R3, R4, PT ;  /* 0x000000040300720c */ /* 0x000fe20003f06270 */
[----:B------:R1:W-:-:S12]  /*c430*/  STL [R1+0x80], R4 ;  /* 0x0000800401007387 */ /* 0x0003d80000100800 */
[----:B------:R-:W-:Y:S05]  /*c440*/  @!P0 BRA `(.L_x_533) ;  /* 0x0000359000008947 */ /* 0x000fea0003800000 */
.L_x_546:
[----:B-1----:R-:W2:Y:S01]  /*c450*/  LDL R4, [R1+0x4] ;  /* 0x0000040001047983 */ /* 0x002ea20000100800 */
[----:B------:R-:W-:Y:S04]  /*c460*/  DEPBAR.LE SB0, 0x0 ;  /* 0x000080000000791a */ /* 0x000fe80000000000 */
[----:B------:R-:W3:Y:S01]  /*c470*/  LDL R2, [R1+0x3c] ;  /* 0x00003c0001027983 */ /* 0x000ee20000100800 */
[----:B------:R-:W-:Y:S01]  /*c480*/  WARPSYNC 0xffffffff ;  /* 0xffffffff00007948 */ /* 0x000fe20003800000 */
[----:B------:R-:W-:Y:S01]  /*c490*/  BSSY B0, `(.L_x_534) ;  /* 0x0000061000007945 */ /* 0x000fe20003800000 */
[----:B------:R-:W-:Y:S01]  /*c4a0*/  MOV R134, R133 ;  /* 0x0000008500867202 */ /* 0x000fe20000000f00 */
[----:B------:R-:W4:Y:S04]  /*c4b0*/  LDL R3, [R1+0x8] ;  /* 0x0000080001037983 */ /* 0x000f280000100800 */
[----:B------:R-:W3:Y:S04]  /*c4c0*/  LDL R0, [R1+0x70] ;  /* 0x0000700001007983 */ /* 0x000ee80000100800 */
[----:B------:R-:W-:Y:S06]  /*c4d0*/  BAR.SYNC.DEFER_BLOCKING 0x0 ;  /* 0x0000000000007b1d */ /* 0x000fec0000010000 */
[----:B------:R1:W1:Y:S04]  /*c4e0*/  LDSM.16.M88.4 R8, [R236] ;  /* 0x00000000ec08783b */ /* 0x0002680000000200 */
[----:B------:R1:W1:Y:S04]  /*c4f0*/  LDSM.16.M88.4 R16, [R236+0x800] ;  /* 0x00080000ec10783b */ /* 0x0002680000000200 */
[----:B------:R1:W1:Y:S04]  /*c500*/  LDSM.16.M88.4 R24, [R236+0x1000] ;  /* 0x00100000ec18783b */ /* 0x0002680000000200 */
[----:B------:R1:W1:Y:S04]  /*c510*/  LDSM.16.M88.4 R168, [R243] ;  /* 0x00000000f3a8783b */ /* 0x0002680000000200 */
[----:B--2---:R2:W1:Y:S04]  /*c520*/  LDSM.16.M88.4 R172, [R4] ;  /* 0x0000000004ac783b */ /* 0x0044680000000200 */
[----:B----4-:R2:W4:Y:S01]  /*c530*/  LDSM.16.M88.4 R176, [R3] ;  /* 0x0000000003b0783b */ /* 0x0105220000000200 */
[----:B---3--:R-:W-:Y:S11]  /*c540*/  ISETP.GT.AND P0, PT, R0, R2, PT ;  /* 0x000000020000720c */ /* 0x008ff60003f04270 */
[----:B------:R-:W-:Y:S02]  /*c550*/  @!UPT UIADD3 URZ, URZ, URZ, URZ ;  /* 0x0000003f3f3ff290 */ /* 0x000fe4000fffe03f */
[----:B------:R-:W-:-:S05]  /*c560*/  @P0 BRA `(.L_x_535) ;  /* 0x0000053000000947 */ /* 0x000fca0003800000 */
[----:B--2---:R-:W2:Y:S04]  /*c570*/  LDL R4, [R1+0x38] ;  /* 0x0000380001047983 */ /* 0x004ea80000100800 */
[----:B------:R-:W3:Y:S04]  /*c580*/  LDL R12, [R1+0x28] ;  /* 0x00002800010c7983 */ /* 0x000ee80000100800 */
[----:B------:R-:W5:Y:S04]  /*c590*/  LDL.64 R6, [R1+0xa0] ;  /* 0x0000a00001067983 */ /* 0x000f680000100a00 */
[----:B----4-:R-:W4:Y:S01]  /*c5a0*/  LDL R5, [R1+0xa8] ;  /* 0x0000a80001057983 */ /* 0x010f220000100800 */
        /* <DEDUP_REMOVED lines=8> */
[----:B-----5:R-:W-:Y:S03]  /*c630*/  IADD3 R0, P0, R6, R2, RZ ;  /* 0x0000000206007210 */ /* 0x020fe60007f1e0ff */
[----:B------:R-:W-:Y:S05]  /*c640*/  IMAD R4, R12, c[0x0][0x21c], R4 ;  /* 0x000087000c047a24 */ /* 0x000fea00078e0204 */
[----:B----4-:R-:W-:Y:S02]  /*c650*/  IADD3.X R2, R5, R3, R4, P0, !PT ;  /* 0x0000000305027210 */ /* 0x010fe400007fe404 */
[C---:B------:R-:W-:Y:S04]  /*c660*/  LEA R12, P0, R0.reuse, c[0x0][0x1f8], 0x1 ;  /* 0x00007e00000c7a11 */ /* 0x040fe800078008ff */
[----:B------:R-:W-:Y:S01]  /*c670*/  LEA.HI.X R5, R0, c[0x0][0x1fc], R2, 0x1, P0 ;  /* 0x00007f0000057a11 */ /* 0x000fe200000f0c02 */
[----:B------:R-:W-:-:S06]  /*c680*/  BRA.DIV ~URZ, `(.L_x_536) ;  /* 0x0000e6927f007947 */ /* 0x000fcc000b800000 */
[----:B------:R2:W3:Y:S02]  /*c690*/  SHFL.IDX PT, R4, R5, RZ, 0x181f ;  /* 0x00181fff05047589 */ /* 0x0004e400000e0000 */
.L_x_655:
[----:B------:R-:W-:-:S05]  /*c6a0*/  BRA.DIV ~URZ, `(.L_x_537) ;  /* 0x0000e7027f007947 */ /* 0x000fca000b800000 */
[----:B------:R4:W2:Y:S02]  /*c6b0*/  SHFL.IDX PT, R0, R12, RZ, 0x181f ;  /* 0x00181fff0c007589 */ /* 0x0008a400000e0000 */
.L_x_656:
        /* <DEDUP_REMOVED lines=13> */
[----:B----4-:R-:W-:Y:S05]  /*c790*/  IADD3 R6, P0, R0, R6, RZ ;  /* 0x0000000600067210 */ /* 0x010fea0007f1e0ff */
[----:B---3--:R-:W-:Y:S06]  /*c7a0*/  IMAD.X R7, R4, 0x1, R3, P0 ;  /* 0x0000000104077824 */ /* 0x008fec00000e0603 */
[----:B------:R-:W-:Y:S01]  /*c7b0*/  @!PT LDS RZ, [RZ] ;  /* 0x00000000fffff984 */ /* 0x000fe20000000800 */
[----:B------:R-:W-:Y:S01]  /*c7c0*/  @!PT LDS RZ, [RZ] ;  /* 0x00000000fffff984 */ /* 0x000fe20000000800 */
[----:B------:R-:W-:Y:S01]  /*c7d0*/  @!PT LDS RZ, [RZ] ;  /* 0x00000000fffff984 */ /* 0x000fe20000000800 */
[----:B--2---:R2:W-:Y:S01]  /*c7e0*/  LDGSTS.E.BYPASS.LTC128B.128 [R13+0x4080], [R6.64], !P4 ;  /* 0x04080000060d7fae */ /* 0x0045e2000e101d46 */
[----:B------:R-:W-:Y:S02]  /*c7f0*/  ISETP.GE.AND P3, PT, R135, c[0x0][0x1d4], PT ;  /* 0x0000750087007a0c */ /* 0x000fe40003f66270 */
[----:B------:R-:W-:Y:S02]  /*c800*/  IADD3 R2, P0, R0, R2, RZ ;  /* 0x0000000200027210 */ /* 0x000fe40007f1e0ff */
[----:B------:R-:W-:Y:S02]  /*c810*/  ISETP.GE.AND P2, PT, R22, c[0x0][0x1d4], PT ;  /* 0x0000750016007a0c */ /* 0x000fe40003f46270 */
[----:B------:R-:W-:Y:S01]  /*c820*/  ISETP.GE.AND P1, PT, R14, c[0x0][0x1d4], PT ;  /* 0x000075000e007a0c */ /* 0x000fe20003f26270 */
[----:B--2---:R-:W2:Y:S02]  /*c830*/  LDL R7, [R1+0x48] ;  /* 0x0000480001077983 */ /* 0x004ea40000100800 */
[----:B--2---:R-:W-:Y:S05]  /*c840*/  IMAD.X R3, R4, 0x1, R7, P0 ;  /* 0x0000000104037824 */ /* 0x004fea00000e0607 */
[----:B------:R2:W-:Y:S02]  /*c850*/  LDGSTS.E.BYPASS.LTC128B.128 [R13+0x5880], [R2.64], !P3 ;  /* 0x05880000020d7fae */ /* 0x0005e4000d901d46 */
[----:B--2---:R-:W-:Y:S05]  /*c860*/  IADD3 R2, P0, R0, R23, RZ ;  /* 0x0000001700027210 */ /* 0x004fea0007f1e0ff */
[----:B------:R-:W-:Y:S02]  /*c870*/  IMAD.X R3, R4, 0x1, R20, P0 ;  /* 0x0000000104037824 */ /* 0x000fe400000e0614 */
[----:B------:R-:W2:Y:S04]  /*c880*/  S2R R20, SR_TID.X ;  /* 0x0000000000147919 */ /* 0x000ea80000002100 */
[----:B------:R3:W-:Y:S01]  /*c890*/  LDGSTS.E.BYPASS.LTC128B.128 [R13+0x7080], [R2.64], !P2 ;  /* 0x07080000020d7fae */ /* 0x0007e2000d101d46 */
[----:B--2---:R-:W-:Y:S02]  /*c8a0*/  ISETP.GT.AND P5, PT, R20, 0x7f, PT ;  /* 0x0000007f1400780c */ /* 0x004fe40003fa4270 */
[----:B---3--:R-:W-:Y:S05]  /*c8b0*/  IADD3 R2, P0, R0, R21, RZ ;  /* 0x0000001500027210 */ /* 0x008fea0007f1e0ff */
[----:B------:R-:W-:Y:S05]  /*c8c0*/  IMAD.X R3, R4, 0x1, R15, P0 ;  /* 0x0000000104037824 */ /* 0x000fea00000e060f */
[----:B------:R2:W-:Y:S01]  /*c8d0*/  LDGSTS.E.BYPASS.LTC128B.128 [R13+0x8880], [R2.64], !P1 ;  /* 0x08880000020d7fae */ /* 0x0005e2000c901d46 */
[----:B------:R-:W-:-:S05]  /*c8e0*/  @P5 BRA `(.L_x_535) ;  /* 0x000001b000005947 */ /* 0x000fca0003800000 */
[----:B------:R-:W-:-:S05]  /*c8f0*/  BRA.DIV ~URZ, `(.L_x_538) ;  /* 0x0000e5427f007947 */ /* 0x000fca000b800000 */
[----:B------:R3:W4:Y:S04]  /*c900*/  SHFL.IDX PT, R4, R5, 0x1, 0x181f ;  /* 0x00381f0005047f89 */ /* 0x00072800000e0000 */
[----:B------:R3:W2:Y:S02]  /*c910*/  SHFL.IDX PT, R0, R12, 0x1, 0x181f ;  /* 0x00381f000c007f89 */ /* 0x0006a400000e0000 */
.L_x_657:
[----:B------:R-:W5:Y:S04]  /*c920*/  LDL R6, [R1+0xc4] ;  /* 0x0000c40001067983 */ /* 0x000f680000100800 */
[----:B--2---:R-:W2:Y:S04]  /*c930*/  LDL R3, [R1+0x44] ;  /* 0x0000440001037983 */ /* 0x004ea80000100800 */
[----:B---3--:R-:W3:Y:S04]  /*c940*/  LDL R2, [R1+0xd0] ;  /* 0x0000d00001027983 */ /* 0x008ee80000100800 */
[----:B----4-:R-:W4:Y:S04]  /*c950*/  LDL R20, [R1+0x48] ;  /* 0x0000480001147983 */ /* 0x010f280000100800 */
[----:B------:R-:W4:Y:S04]  /*c960*/  LDL R5, [R1+0x1c] ;  /* 0x00001c0001057983 */ /* 0x000f280000100800 */
[----:B------:R-:W4:Y:S04]  /*c970*/  LDL R15, [R1+0xbc] ;  /* 0x0000bc00010f7983 */ /* 0x000f280000100800 */
[----:B------:R-:W4:Y:S04]  /*c980*/  LDL R14, [R1+0x4c] ;  /* 0x00004c00010e7983 */ /* 0x000f280000100800 */
[----:B------:R-:W4:Y:S04]  /*c990*/  LDL R13, [R1+0xb8] ;  /* 0x0000b800010d7983 */ /* 0x000f280000100800 */
[----:B------:R-:W4:Y:S01]  /*c9a0*/  LDL R12, [R1+0x50] ;  /* 0x00005000010c7983 */ /* 0x000f220000100800 */
[----:B-----5:R-:W-:Y:S05]  /*c9b0*/  IADD3 R6, P0, R0, R6, RZ ;  /* 0x0000000600067210 */ /* 0x020fea0007f1e0ff */
[----:B--2---:R-:W-:Y:S01]  /*c9c0*/  IMAD.X R7, R4, 0x1, R3, P0 ;  /* 0x0000000104077824 */ /* 0x004fe200000e0603 */
        /* <DEDUP_REMOVED lines=13> */
.L_x_535:
[----:B------:R-:W-:Y:S05]  /*caa0*/  BSYNC B0 ;  /* 0x0000000000007941 */ /* 0x000fea0003800000 */
.L_x_534:
[----:B------:R-:W0:Y:S01]  /*cab0*/  LDGDEPBAR ;  /* 0x00000000000079af */ /* 0x000e220000000000 */
[----:B------:R-:W-:Y:S01]  /*cac0*/  WARPSYNC 0xffffffff ;  /* 0xffffffff00007948 */ /* 0x000fe20003800000 */
[C---:B-12---:R-:W-:Y:S01]  /*cad0*/  HMMA.16816.F32 R4, R160.reuse, R8, RZ ;  /* 0x00000008a004723c */ /* 0x046fe200000018ff */
[----:B------:R-:W-:Y:S07]  /*cae0*/  BSSY B0, `(.L_x_539) ;  /* 0x000013e000007945 */ /* 0x000fee0003800000 */
[C---:B------:R-:W-:Y:S08]  /*caf0*/  HMMA.16816.F32 R8, R160.reuse, R10, RZ ;  /* 0x0000000aa008723c */ /* 0x040ff000000018ff */
[C---:B------:R-:W-:Y:S08]  /*cb00*/  HMMA.16816.F32 R12, R160.reuse, R16, RZ ;  /* 0x00000010a00c723c */ /* 0x040ff000000018ff */
        /* <DEDUP_REMOVED lines=9> */
[C---:B----4-:R-:W-:Y:S08]  /*cba0*/  HMMA.16816.F32 R20, R164.reuse, R176, R20 ;  /* 0x000000b0a414723c */ /* 0x050ff00000001814 */
        /* <DEDUP_REMOVED lines=122> */
[----:B------:R-:W2:Y:S04]  /*d350*/  MUFU.TANH R2, R0 ;  /* 0x0000000000027308 */ /* 0x000ea80000002400 */
[----:B------:R-:W-:Y:S01]  /*d360*/  FMUL.FTZ R3, R11, c[0x0][0x320] ;  /* 0x0000c8000b037a20 */ /* 0x000fe20000410000 */
[C---:B-1----:R-:W-:Y:S03]  /*d370*/  HMMA.16816.F32 R12, R232.reuse, R168, R12 ;  /* 0x000000a8e80c723c */ /* 0x042fe6000000180c */
[----:B------:R-:W-:Y:S02]  /*d380*/  FMUL.FTZ R10, R10, c[0x0][0x320] ;  /* 0x0000c8000a0a7a20 */ /* 0x000fe40000410000 */
[----:B------:R-:W-:Y:S03]  /*d390*/  MUFU.TANH R175, R3 ;  /* 0x0000000300af7308 */ /* 0x000fe60000002400 */
[C---:B------:R-:W-:Y:S07]  /*d3a0*/  HMMA.16816.F32 R16, R232.reuse, R170, R16 ;  /* 0x000000aae810723c */ /* 0x040fee0000001810 */
[----:B------:R-:W-:Y:S01]  /*d3b0*/  MUFU.TANH R177, R10 ;  /* 0x0000000a00b17308 */ /* 0x000fe20000002400 */
[----:B--2---:R1:W-:Y:S01]  /*d3c0*/  STL [R1+0x20], R2 ;  /* 0x0000200201007387 */ /* 0x0043e20000100800 */
[----:B------:R-:W-:Y:S08]  /*d3d0*/  FMUL.FTZ R0, R5, c[0x0][0x320] ;  /* 0x0000c80005007a20 */ /* 0x000ff00000410000 */
[----:B------:R2:W-:Y:S02]  /*d3e0*/  MUFU.TANH R179, R0 ;  /* 0x0000000000b37308 */ /* 0x0005e40000002400 */
[----:B--2---:R-:W-:Y:S08]  /*d3f0*/  FMUL.FTZ R0, R6, c[0x0][0x320] ;  /* 0x0000c80006007a20 */ /* 0x004ff00000410000 */
[----:B------:R2:W-:Y:S02]  /*d400*/  MUFU.TANH R178, R0 ;  /* 0x0000000000b27308 */ /* 0x0005e40000002400 */
[----:B--2---:R-:W-:Y:S02]  /*d410*/  FMUL.FTZ R0, R7, c[0x0][0x320] ;  /* 0x0000c80007007a20 */ /* 0x004fe40000410000 */
[----:B------:R-:W2:Y:S01]  /*d420*/  LDSM.16.M88.4 R4, [R237+0x5800] ;  /* 0x00580000ed04783b */ /* 0x000ea20000000200 */
[----:B------:R-:W-:Y:S05]  /*d430*/  DEPBAR.LE SB0, 0x0 ;  /* 0x000080000000791a */ /* 0x000fea0000000000 */
[----:B-1----:R1:W3:Y:S02]  /*d440*/  MUFU.TANH R2, R0 ;  /* 0x0000000000027308 */ /* 0x0022e40000002400 */
[----:B------:R-:W-:Y:S01]  /*d450*/  BAR.SYNC.DEFER_BLOCKING 0x0 ;  /* 0x0000000000007b1d */ /* 0x000fe20000010000 */
[----:B-1----:R-:W-:Y:S07]  /*d460*/  FMUL.FTZ R0, R8, c[0x0][0x320] ;  /* 0x0000c80008007a20 */ /* 0x002fee0000410000 */
[----:B------:R1:W4:Y:S01]  /*d470*/  MUFU.TANH R176, R0 ;  /* 0x0000000000b07308 */ /* 0x0003220000002400 */
[----:B------:R-:W5:Y:S04]  /*d480*/  LDL R8, [R1+0x3c] ;  /* 0x00003c0001087983 */ /* 0x000f680000100800 */
[----:B---3--:R3:W-:Y:S01]  /*d490*/  STL [R1+0x24], R2 ;  /* 0x0000240201007387 */ /* 0x0087e20000100800 */
[C---:B--2---:R-:W-:Y:S08]  /*d4a0*/  HMMA.16816.F32 R20, R232.reuse, R4, R20 ;  /* 0x00000004e814723c */ /* 0x044ff00000001814 */
[----:B------:R-:W-:Y:S04]  /*d4b0*/  HMMA.16816.F32 R24, R232, R6, R24 ;  /* 0x00000006e818723c */ /* 0x000fe80000001818 */
[----:B-1----:R-:W-:Y:S02]  /*d4c0*/  FMUL.FTZ R0, R9, c[0x0][0x320] ;  /* 0x0000c80009007a20 */ /* 0x002fe40000410000 */
[----:B------:R-:W5:Y:S02]  /*d4d0*/  LDL R9, [R1+0x70] ;  /* 0x0000700001097983 */ /* 0x000f640000100800 */
[----:B------:R1:W2:Y:S01]  /*d4e0*/  MUFU.TANH R174, R0 ;  /* 0x0000000000ae7308 */ /* 0x0002a20000002400 */
[----:B---3--:R-:W-:Y:S09]  /*d4f0*/  FMUL.FTZ R2, R13, c[0x0][0x320] ;  /* 0x0000c8000d027a20 */ /* 0x008ff20000410000 */
[----:B------:R-:W3:Y:S01]  /*d500*/  MUFU.TANH R170, R2 ;  /* 0x0000000200aa7308 */ /* 0x000ee20000002400 */
[----:B-1----:R-:W-:Y:S09]  /*d510*/  FMUL.FTZ R0, R12, c[0x0][0x320] ;  /* 0x0000c8000c007a20 */ /* 0x002ff20000410000 */
        /* <DEDUP_REMOVED lines=19> */
[----:B-----5:R-:W-:Y:S01]  /*d650*/  ISETP.GT.AND P0, PT, R8, R9, PT ;  /* 0x000000090800720c */ /* 0x020fe20003f04270 */
        /* <DEDUP_REMOVED lines=11> */
[----:B--234-:R-:W2:Y:S01]  /*d710*/  LDL R9, [R1+0x84] ;  /* 0x0000840001097983 */ /* 0x01cea20000100800 */
[----:B------:R-:W-:Y:S03]  /*d720*/  IMAD.MOV.U32 R3, RZ, RZ, c[0x0][0x2b8] ;  /* 0x0000ae00ff037624 */ /* 0x000fe600078e00ff */
[----:B------:R-:W3:Y:S02]  /*d730*/  LDL R4, [R1+0x178] ;  /* 0x0001780001047983 */ /* 0x000ee40000100800 */
[----:B------:R-:W-:Y:S02]  /*d740*/  ISETP.NE.AND P2, PT, R3, 0x1, PT ;  /* 0x000000010300780c */ /* 0x000fe40003f45270 */
[----:B------:R-:W4:Y:S04]  /*d750*/  LDL.64 R20, [R1+0x98] ;  /* 0x0000980001147983 */ /* 0x000f280000100a00 */
[----:B------:R-:W5:Y:S04]  /*d760*/  LDL R5, [R1+0xac] ;  /* 0x0000ac0001057983 */ /* 0x000f680000100800 */
[----:B------:R-:W4:Y:S04]  /*d770*/  LDL R6, [R1+0x88] ;  /* 0x0000880001067983 */ /* 0x000f280000100800 */
[----:B------:R-:W1:Y:S01]  /*d780*/  S2R R7, SR_TID.X ;  /* 0x0000000000077919 */ /* 0x000e620000002100 */
[----:B---3--:R-:W-:Y:S01]  /*d790*/  ISETP.GT.AND P1, PT, R4, 0x2f, PT ;  /* 0x0000002f0400780c */ /* 0x008fe20003f24270 */
[----:B--2---:R-:W-:Y:S02]  /*d7a0*/  IMAD R2, R8, 0x30, R9 ;  /* 0x0000003008027824 */ /* 0x004fe400078e0209 */
[----:B------:R-:W2:Y:S03]  /*d7b0*/  LDL.64 R8, [R1+0x90] ;  /* 0x0000900001087983 */ /* 0x000ea60000100a00 */
[----:B------:R-:W-:Y:S05]  /*d7c0*/  IADD3 R2, R2, -0x30, R4 ;  /* 0xffffffd002027810 */ /* 0x000fea0007ffe004 */
[----:B------:R-:W-:Y:S04]  /*d7d0*/  @P2 IMAD.HI.U32 R3, R2, c[0x0][0x2bc], RZ ;  /* 0x0000af0002032a27 */ /* 0x000fe800078e00ff */
[----:B-1----:R-:W-:Y:S01]  /*d7e0*/  IMAD.MOV.U32 R0, RZ, RZ, R2 ;  /* 0x000000ffff007224 */ /* 0x002fe200078e0002 */
[----:B------:R-:W-:Y:S04]  /*d7f0*/  @P2 SHF.R.U32.HI R0, RZ, c[0x0][0x2c0], R3 ;  /* 0x0000b000ff002a19 */ /* 0x000fe80000011603 */
[C---:B----4-:R-:W-:Y:S01]  /*d800*/  @!P1 IADD3 R3, P0, R0.reuse, R20, RZ ;  /* 0x0000001400039210 */ /* 0x050fe20007f1e0ff */
[----:B------:R-:W-:Y:S03]  /*d810*/  IMAD.MOV R4, RZ, RZ, -R0 ;  /* 0x000000ffff047224 */ /* 0x000fe600078e0a00 */
[----:B-----5:R-:W-:Y:S01]  /*d820*/  @!P1 LEA.HI.X.SX32 R0, R0, R5, 0x1, P0 ;  /* 0x0000000500009211 */ /* 0x020fe200000f0eff */
[----:B------:R-:W-:Y:S01]  /*d830*/  IMAD R4, R4, c[0x0][0x2b8], R2 ;  /* 0x0000ae0004047a24 */ /* 0x000fe200078e0202 */
[C---:B------:R-:W-:Y:S01]  /*d840*/  @!P1 LEA R2, P0, R3.reuse, c[0x0][0x2a0], 0x2 ;  /* 0x0000a80003029a11 */ /* 0x040fe200078010ff */
[----:B------:R-:W-:Y:S03]  /*d850*/  IMAD.MOV.U32 R5, RZ, RZ, RZ ;  /* 0x000000ffff057224 */ /* 0x000fe600078e00ff */
[----:B------:R-:W-:Y:S01]  /*d860*/  @!P1 LEA.HI.X R3, R3, c[0x0][0x2a4], R0, 0x2, P0 ;  /* 0x0000a90003039a11 */ /* 0x000fe200000f1400 */
[----:B------:R1:W-:Y:S01]  /*d870*/  STL [R1+0x38], R4 ;  /* 0x0000380401007387 */ /* 0x0003e20000100800 */
[----:B------:R-:W-:Y:S03]  /*d880*/  SHF.R.S32.HI R0, RZ, 0x1f, R4 ;  /* 0x0000001fff007819 */ /* 0x000fe60000011404 */
[----:B------:R3:W4:Y:S02]  /*d890*/  @!P1 LDG.E R5, [R2.64] ;  /* 0x0000000602059981 */ /* 0x000724000c1e1900 */
[----:B------:R-:W-:Y:S04]  /*d8a0*/  IMAD R0, R0, c[0x0][0x1e0], RZ ;  /* 0x0000780000007a24 */ /* 0x000fe800078e02ff */
[C---:B------:R-:W-:Y:S02]  /*d8b0*/  IMAD R0, R4.reuse, c[0x0][0x1e4], R0 ;  /* 0x0000790004007a24 */ /* 0x040fe400078e0200 */
[----:B---3--:R-:W-:Y:S04]  /*d8c0*/  IMAD.WIDE.U32 R2, R4, c[0x0][0x1e0], RZ ;  /* 0x0000780004027a25 */ /* 0x008fe800078e00ff */
[----:B------:R-:W-:Y:S01]  /*d8d0*/  IMAD.IADD R3, R3, 0x1, R0 ;  /* 0x0000000103037824 */ /* 0x000fe200078e0200 */
[----:B----4-:R-:W-:Y:S01]  /*d8e0*/  SHF.R.S32.HI R0, RZ, 0x1f, R5 ;  /* 0x0000001fff007819 */ /* 0x010fe20000011405 */
[----:B------:R3:W-:Y:S02]  /*d8f0*/  STL [R1+0x28], R5 ;  /* 0x0000280501007387 */ /* 0x0007e40000100800 */
[C---:B------:R-:W-:Y:S04]  /*d900*/  IMAD.WIDE.U32 R2, R5.reuse, c[0x0][0x1f0], R2 ;  /* 0x00007c0005027a25 */ /* 0x040fe800078e0002 */
[----:B-1----:R-:W-:Y:S01]  /*d910*/  IMAD R4, R0, c[0x0][0x1f0], RZ ;  /* 0x00007c0000047a24 */ /* 0x002fe200078e02ff */
[----:B--2---:R-:W-:Y:S03]  /*d920*/  IADD3 R0, P0, R8, R2, RZ ;  /* 0x0000000208007210 */ /* 0x004fe60007f1e0ff */
[----:B------:R-:W-:Y:S05]  /*d930*/  IMAD R4, R5, c[0x0][0x1f4], R4 ;  /* 0x00007d0005047a24 */ /* 0x000fea00078e0204 */
[----:B------:R-:W-:Y:S02]  /*d940*/  IADD3.X R2, R6, R3, R4, P0, !PT ;  /* 0x0000000306027210 */ /* 0x000fe400007fe404 */
[C---:B------:R-:W-:Y:S04]  /*d950*/  LEA R9, P0, R0.reuse, c[0x0][0x1c8], 0x1 ;  /* 0x0000720000097a11 */ /* 0x040fe800078008ff */
[----:B------:R-:W-:Y:S02]  /*d960*/  LEA.HI.X R8, R0, c[0x0][0x1cc], R2, 0x1, P0 ;  /* 0x0000730000087a11 */ /* 0x000fe400000f0c02 */
[----:B---3--:R-:W-:Y:S04]  /*d970*/  SHF.R.S32.HI R5, RZ, 0x1f, R7 ;  /* 0x0000001fff057819 */ /* 0x008fe80000011407 */
[----:B------:R-:W-:Y:S04]  /*d980*/  LEA.HI R5, R5, R7, RZ, 0x3 ;  /* 0x0000000705057211 */ /* 0x000fe800078f18ff */
[----:B------:R-:W-:Y:S04]  /*d990*/  SHF.R.S32.HI R5, RZ, 0x3, R5 ;  /* 0x00000003ff057819 */ /* 0x000fe80000011405 */
[----:B------:R-:W-:Y:S04]  /*d9a0*/  IADD3 R5, -R5, 0x30, RZ ;  /* 0x0000003005057810 */ /* 0x000fe80007ffe1ff */
[----:B------:R-:W-:Y:S01]  /*d9b0*/  ISETP.GE.AND P0, PT, R5, 0x1, PT ;  /* 0x000000010500780c */ /* 0x000fe20003f06270 */
[----:B------:R-:W-:-:S10]  /*d9c0*/  BRA.DIV ~URZ, `(.L_x_541) ;  /* 0x0000d5827f007947 */ /* 0x000fd4000b800000 */
[----:B------:R1:W2:Y:S02]  /*d9d0*/  SHFL.IDX PT, R4, R8, RZ, 0x181f ;  /* 0x00181fff08047589 */ /* 0x0002a400000e0000 */
.L_x_658:
[----:B------:R-:W-:-:S05]  /*d9e0*/  BRA.DIV ~URZ, `(.L_x_542) ;  /* 0x0000d5f27f007947 */ /* 0x000fca000b800000 */
[----:B------:R3:W4:Y:S02]  /*d9f0*/  SHFL.IDX PT, R0, R9, RZ, 0x181f ;  /* 0x00181fff09007589 */ /* 0x00072400000e0000 */
.L_x_659:
        /* <DEDUP_REMOVED lines=14> */
[----:B----4-:R-:W-:Y:S01]  /*dae0*/  @P0 IMAD.X R7, R4, 0x1, R7, P1 ;  /* 0x0000000104070824 */ /* 0x010fe200008e0607 */
[----:B---3--:R-:W-:Y:S11]  /*daf0*/  @P0 ISETP.GE.AND P1, PT, R3, c[0x0][0x1d4], PT ;  /* 0x0000750003000a0c */ /* 0x008ff60003f26270 */
        /* <DEDUP_REMOVED lines=24> */
.L_x_660:
        /* <DEDUP_REMOVED lines=36> */
.L_x_540:
[----:B--234-:R-:W-:Y:S05]  /*dec0*/  BSYNC B0 ;  /* 0x0000000000007941 */ /* 0x01cfea0003800000 */
.L_x_539:
[----:B-1----:R-:W2:Y:S04]  /*ded0*/  LDL R0, [R1+0x20] ;  /* 0x0000200001007983 */ /* 0x002ea80000100800 */
[----:B------:R-:W3:Y:S04]  /*dee0*/  LDL R3, [R1+0x24] ;  /* 0x0000240001037983 */ /* 0x000ee80000100800 */
[----:B------:R-:W0:Y:S01]  /*def0*/  LDGDEPBAR ;  /* 0x00000000000079af */ /* 0x000e220000000000 */
[----:B--2---:R-:W-:Y:S02]  /*df00*/  FMNMX.FTZ R2, R0, R133, !PT ;  /* 0x0000008500027209 */ /* 0x004fe40007810000 */
[----:B------:R-:W-:Y:S02]  /*df10*/  FMNMX.FTZ R0, R178, R132, !PT ;  /* 0x00000084b2007209 */ /* 0x000fe40007810000 */
[----:B------:R-:W-:Y:S02]  /*df20*/  FMNMX.FTZ R2, R179, R2, !PT ;  /* 0x00000002b3027209 */ /* 0x000fe40007810000 */
[----:B---3--:R-:W-:Y:S02]  /*df30*/  FMNMX.FTZ R0, R3, R0, !PT ;  /* 0x0000000003007209 */ /* 0x008fe40007810000 */
        /* <DEDUP_REMOVED lines=22> */
.L_x_661:
[----:B-12---:R-:W-:Y:S01]  /*e0a0*/  FMNMX.FTZ R4, R4, R0, !PT ;  /* 0x0000000004047209 */ /* 0x006fe20007810000 */
[----:B------:R-:W-:-:S05]  /*e0b0*/  BRA.DIV ~URZ, `(.L_x_545) ;  /* 0x0000d1027f007947 */ /* 0x000fca000b800000 */
[----:B------:R-:W1:Y:S02]  /*e0c0*/  SHFL.BFLY PT, R0, R4, 0x1, 0x1f ;  /* 0x0c201f0004007f89 */ /* 0x000e6400000e0000 */
[----:B-1----:R-:W-:Y:S02]  /*e0d0*/  FMNMX.FTZ R133, R4, R0, !PT ;  /* 0x0000000004857209 */ /* 0x002fe40007810000 */
[----:B------:R-:W1:Y:S02]  /*e0e0*/  SHFL.BFLY PT, R0, R5, 0x2, 0x1f ;  /* 0x0c401f0005007f89 */ /* 0x000e6400000e0000 */
[----:B-1----:R-:W-:Y:S05]  /*e0f0*/  FMNMX.FTZ R4, R5, R0, !PT ;  /* 0x0000000005047209 */ /* 0x002fea0007810000 */
[----:B------:R1:W2:Y:S02]  /*e100*/  SHFL.BFLY PT, R0, R4, 0x1, 0x1f ;  /* 0x0c201f0004007f89 */ /* 0x0002a400000e0000 */
.L_x_662:
[----:B------:R-:W3:Y:S01]  /*e110*/  LDL.LU R2, [R1+0x20] ;  /* 0x0000200001027983 */ /* 0x000ee20000300800 */
[----:B--2---:R-:W-:Y:S01]  /*e120*/  FMNMX.FTZ R3, R0, R4, !PT ;  /* 0x0000000400037209 */ /* 0x004fe20007810000 */
[C---:B------:R-:W-:Y:S01]  /*e130*/  FADD.FTZ R0, -R133.reuse, R134 ;  /* 0x0000008685007221 */ /* 0x040fe20000010100 */
[----:B------:R-:W-:Y:S01]  /*e140*/  WARPSYNC 0xffffffff ;  /* 0xffffffff00007948 */ /* 0x000fe20003800000 */
[----:B------:R-:W2:Y:S01]  /*e150*/  LDL.LU R20, [R1+0x60] ;  /* 0x0000600001147983 */ /* 0x000ea20000300800 */
[----:B-1----:R-:W-:Y:S02]  /*e160*/  FMUL.FTZ R4, R133, c[0x0][0x2d0] ;  /* 0x0000b40085047a20 */ /* 0x002fe40000410000 */
[----:B------:R-:W-:Y:S01]  /*e170*/  FMUL.FTZ R0, R0, c[0x0][0x2d0] ;  /* 0x0000b40000007a20 */ /* 0x000fe20000410000 */
[----:B------:R-:W4:Y:S01]  /*e180*/  LDL.LU R19, [R1+0x24] ;  /* 0x0000240001137983 */ /* 0x000f220000300800 */
        /* <DEDUP_REMOVED lines=10> */
[--C-:B------:R-:W-:Y:S01]  /*e230*/  FFMA.FTZ R176, R135, c[0x0][0x2d0], -R4.reuse ;  /* 0x0000b40087b07a23 */ /* 0x100fe20000010804 */
[----:B------:R-:W-:Y:S10]  /*e240*/  MUFU.EX2 R7, R7 ;  /* 0x0000000700077308 */ /* 0x000ff40000000800 */
[----:B------:R-:W-:Y:S01]  /*e250*/  MUFU.EX2 R9, R6 ;  /* 0x0000000600097308 */ /* 0x000fe20000000800 */
[----:B---3--:R-:W-:Y:S09]  /*e260*/  FFMA.FTZ R8, R2, c[0x0][0x2d0], -R4 ;  /* 0x0000b40002087a23 */ /* 0x008ff20000010804 */
[----:B------:R-:W1:Y:S10]  /*e270*/  MUFU.EX2 R2, R0 ;  /* 0x0000000000027308 */ /* 0x000e740000000800 */
[----:B------:R-:W3:Y:S10]  /*e280*/  MUFU.EX2 R4, R8 ;  /* 0x0000000800047308 */ /* 0x000ef40000000800 */
[----:B------:R-:W4:Y:S01]  /*e290*/  MUFU.EX2 R8, R5 ;  /* 0x0000000500087308 */ /* 0x000f220000000800 */
[C---:B-1----:R-:W-:Y:S02]  /*e2a0*/  FMUL.FTZ R24, R2.reuse, R136 ;  /* 0x0000008802187220 */ /* 0x042fe40000410000 */
[----:B------:R-:W5:Y:S01]  /*e2b0*/  LDL.LU R136, [R1+0x5c] ;  /* 0x00005c0001887983 */ /* 0x000f620000300800 */
[C---:B------:R-:W-:Y:S02]  /*e2c0*/  FMUL.FTZ R25, R2.reuse, R137 ;  /* 0x0000008902197220 */ /* 0x040fe40000410000 */
[C---:B------:R-:W-:Y:S02]  /*e2d0*/  FMUL.FTZ R21, R2.reuse, R141 ;  /* 0x0000008d02157220 */ /* 0x040fe40000410000 */
[C---:B------:R-:W-:Y:S02]  /*e2e0*/  FMUL.FTZ R28, R2.reuse, R28 ;  /* 0x0000001c021c7220 */ /* 0x040fe40000410000 */
[C---:B------:R-:W-:Y:S01]  /*e2f0*/  FMUL.FTZ R29, R2.reuse, R29 ;  /* 0x0000001d021d7220 */ /* 0x040fe20000410000 */
[----:B---3--:R-:W-:Y:S01]  /*e300*/  F2FP.PACK_AB R168, R7, R4 ;  /* 0x0000000407a8723e */ /* 0x008fe200000000ff */
[----:B--2---:R-:W-:Y:S02]  /*e310*/  FFMA.FTZ R0, R2, R20, R4 ;  /* 0x0000001402007223 */ /* 0x004fe40000010004 */
[----:B------:R-:W-:Y:S02]  /*e320*/  FMUL.FTZ R4, R3, c[0x0][0x2d0] ;  /* 0x0000b40003047a20 */ /* 0x000fe40000410000 */
[----:B------:R-:W-:Y:S02]  /*e330*/  FADD.FTZ R6, R7, R0 ;  /* 0x0000000007067221 */ /* 0x000fe40000010000 */
[----:B------:R-:W-:Y:S02]  /*e340*/  FADD.FTZ R0, -R3, R132 ;  /* 0x0000008403007221 */ /* 0x000fe40000010100 */
[--C-:B----4-:R-:W-:Y:S01]  /*e350*/  FFMA.FTZ R7, R19, c[0x0][0x2d0], -R4.reuse ;  /* 0x0000b40013077a23 */ /* 0x110fe20000010804 */
[----:B------:R-:W-:Y:S01]  /*e360*/  F2FP.PACK_AB R170, R8, R9 ;  /* 0x0000000908aa723e */ /* 0x000fe200000000ff */
[----:B------:R-:W-:Y:S02]  /*e370*/  FMUL.FTZ R0, R0, c[0x0][0x2d0] ;  /* 0x0000b40000007a20 */ /* 0x000fe40000410000 */
[--C-:B------:R-:W-:Y:S02]  /*e380*/  FFMA.FTZ R132, R177, c[0x0][0x2d0], -R4.reuse ;  /* 0x0000b400b1847a23 */ /* 0x100fe40000010804 */
        /* <DEDUP_REMOVED lines=8> */
[----:B------:R-:W-:Y:S01]  /*e410*/  MOV R141, R23 ;  /* 0x00000017008d7202 */ /* 0x000fe20000000f00 */
[--C-:B------:R-:W-:Y:S01]  /*e420*/  FFMA.FTZ R175, R18, c[0x0][0x2d0], -R4.reuse ;  /* 0x0000b40012af7a23 */ /* 0x100fe20000010804 */
[----:B------:R1:W-:Y:S01]  /*e430*/  MUFU.EX2 R135, R5 ;  /* 0x0000000500877308 */ /* 0x0003e20000000800 */
[--C-:B------:R-:W-:Y:S02]  /*e440*/  FFMA.FTZ R173, R173, c[0x0][0x2d0], -R4.reuse ;  /* 0x0000b400adad7a23 */ /* 0x100fe40000010804 */
[----:B------:R-:W-:Y:S02]  /*e450*/  FFMA.FTZ R178, R16, c[0x0][0x2d0], -R4 ;  /* 0x0000b40010b27a23 */ /* 0x000fe40000010804 */
[C---:B------:R-:W-:Y:S02]  /*e460*/  FMUL.FTZ R4, R2.reuse, R156 ;  /* 0x0000009c02047220 */ /* 0x040fe40000410000 */
[----:B------:R-:W-:Y:S02]  /*e470*/  FADD.FTZ R6, R9, R6 ;  /* 0x0000000609067221 */ /* 0x000fe40000010000 */
[----:B------:R-:W-:Y:S01]  /*e480*/  FMUL.FTZ R9, R2, R153 ;  /* 0x0000009902097220 */ /* 0x000fe20000410000 */
[----:B------:R-:W2:Y:S01]  /*e490*/  MUFU.EX2 R156, R7 ;  /* 0x00000007009c7308 */ /* 0x000ea20000000800 */
[----:B------:R-:W-:Y:S01]  /*e4a0*/  FADD.FTZ R177, R8, R6 ;  /* 0x0000000608b17221 */ /* 0x000fe20000010000 */
[----:B------:R-:W-:Y:S01]  /*e4b0*/  MOV R153, R19 ;  /* 0x0000001300997202 */ /* 0x000fe20000000f00 */
[C---:B------:R-:W-:Y:S01]  /*e4c0*/  FMUL.FTZ R8, R2.reuse, R152 ;  /* 0x0000009802087220 */ /* 0x040fe20000410000 */
[----:B------:R-:W-:Y:S01]  /*e4d0*/  MOV R152, R22 ;  /* 0x0000001600987202 */ /* 0x000fe20000000f00 */
[C---:B------:R-:W-:Y:S02]  /*e4e0*/  FMUL.FTZ R12, R2.reuse, R148 ;  /* 0x00000094020c7220 */ /* 0x040fe40000410000 */
[C---:B------:R-:W-:Y:S02]  /*e4f0*/  FMUL.FTZ R13, R2.reuse, R149 ;  /* 0x00000095020d7220 */ /* 0x040fe40000410000 */
[C---:B------:R-:W-:Y:S01]  /*e500*/  FMUL.FTZ R16, R2.reuse, R144 ;  /* 0x0000009002107220 */ /* 0x040fe20000410000 */
[----:B------:R-:W-:Y:S01]  /*e510*/  MOV R144, R14 ;  /* 0x0000000e00907202 */ /* 0x000fe20000000f00 */
[C---:B------:R-:W-:Y:S01]  /*e520*/  FMUL.FTZ R17, R2.reuse, R145 ;  /* 0x0000009102117220 */ /* 0x040fe20000410000 */
[----:B------:R-:W-:Y:S01]  /*e530*/  MUFU.EX2 R149, R132 ;  /* 0x0000008400957308 */ /* 0x000fe20000000800 */
[C---:B------:R-:W-:Y:S01]  /*e540*/  FMUL.FTZ R20, R2.reuse, R140 ;  /* 0x0000008c02147220 */ /* 0x040fe20000410000 */
[----:B------:R-:W-:Y:S01]  /*e550*/  MOV R140, R10 ;  /* 0x0000000a008c7202 */ /* 0x000fe20000000f00 */
[C---:B-1----:R-:W-:Y:S01]  /*e560*/  FMUL.FTZ R5, R2.reuse, R157 ;  /* 0x0000009d02057220 */ /* 0x042fe20000410000 */
[----:B------:R-:W-:Y:S01]  /*e570*/  MOV R145, R11 ;  /* 0x0000000b00917202 */ /* 0x000fe20000000f00 */
[C---:B------:R-:W-:Y:S01]  /*e580*/  FMUL.FTZ R32, R2.reuse, R32 ;  /* 0x0000002002207220 */ /* 0x040fe20000410000 */
[----:B------:R-:W-:Y:S01]  /*e590*/  MOV R157, R15 ;  /* 0x0000000f009d7202 */ /* 0x000fe20000000f00 */
[C---:B------:R-:W-:Y:S02]  /*e5a0*/  FMUL.FTZ R33, R2.reuse, R33 ;  /* 0x0000002102217220 */ /* 0x040fe40000410000 */
[C---:B------:R-:W-:Y:S02]  /*e5b0*/  FMUL.FTZ R36, R2.reuse, R36 ;  /* 0x0000002402247220 */ /* 0x040fe40000410000 */
[----:B------:R-:W-:Y:S01]  /*e5c0*/  FMUL.FTZ R37, R2, R37 ;  /* 0x0000002502257220 */ /* 0x000fe20000410000 */
[----:B--2---:R-:W-:Y:S01]  /*e5d0*/  F2FP.PACK_AB R169, R156, R135 ;  /* 0x000000879ca9723e */ /* 0x004fe200000000ff */
[----:B------:R-:W-:Y:S02]  /*e5e0*/  FMUL.FTZ R7, R0, R159 ;  /* 0x0000009f00077220 */ /* 0x000fe40000410000 */
[----:B------:R-:W2:Y:S01]  /*e5f0*/  LDL R159, [R1] ;  /* 0x00000000019f7983 */ /* 0x000ea20000100800 */
        /* <DEDUP_REMOVED lines=42> */
[C---:B------:R-:W-:Y:S01]  /*e8a0*/  FMUL.FTZ R6, R0.reuse, R158 ;  /* 0x0000009e00067220 */ /* 0x040fe20000410000 */
[----:B------:R-:W-:Y:S01]  /*e8b0*/  MOV R158, R27 ;  /* 0x0000001b009e7202 */ /* 0x000fe20000000f00 */
[----:B------:R-:W-:Y:S02]  /*e8c0*/  FMUL.FTZ R27, R0, R139 ;  /* 0x0000008b001b7220 */ /* 0x000fe40000410000 */
[C---:B------:R-:W-:Y:S01]  /*e8d0*/  FMUL.FTZ R124, R2.reuse, R124 ;  /* 0x0000007c027c7220 */ /* 0x040fe20000410000 */
[----:B------:R1:W-:Y:S01]  /*e8e0*/  MUFU.EX2 R132, R158 ;  /* 0x0000009e00847308 */ /* 0x0003e20000000800 */
[C---:B------:R-:W-:Y:S02]  /*e8f0*/  FMUL.FTZ R125, R2.reuse, R125 ;  /* 0x0000007d027d7220 */ /* 0x040fe40000410000 */
[C---:B------:R-:W-:Y:S02]  /*e900*/  FMUL.FTZ R128, R2.reuse, R128 ;  /* 0x0000008002807220 */ /* 0x040fe40000410000 */
[----:B------:R-:W-:Y:S01]  /*e910*/  FMUL.FTZ R129, R2, R129 ;  /* 0x0000008102817220 */ /* 0x000fe20000410000 */
[----:B------:R-:W-:Y:S01]  /*e920*/  MOV R2, R26 ;  /* 0x0000001a00027202 */ /* 0x000fe20000000f00 */
[C---:B------:R-:W-:Y:S02]  /*e930*/  FMUL.FTZ R26, R0.reuse, R138 ;  /* 0x0000008a001a7220 */ /* 0x040fe40000410000 */
[C---:B------:R-:W-:Y:S02]  /*e940*/  FMUL.FTZ R14, R0.reuse, R150 ;  /* 0x00000096000e7220 */ /* 0x040fe40000410000 */
[----:B------:R-:W3:Y:S01]  /*e950*/  MUFU.EX2 R150, R134 ;  /* 0x0000008600967308 */ /* 0x000ee20000000800 */
[C---:B------:R-:W-:Y:S01]  /*e960*/  FMUL.FTZ R10, R0.reuse, R154 ;  /* 0x0000009a000a7220 */ /* 0x040fe20000410000 */
[----:B------:R-:W-:Y:S01]  /*e970*/  MOV R154, R145 ;  /* 0x00000091009a7202 */ /* 0x000fe20000000f00 */
[C---:B------:R-:W-:Y:S01]  /*e980*/  FMUL.FTZ R11, R0.reuse, R155 ;  /* 0x0000009b000b7220 */ /* 0x040fe20000410000 */
[----:B------:R-:W-:Y:S01]  /*e990*/  MOV R155, R144 ;  /* 0x00000090009b7202 */ /* 0x000fe20000000f00 */
[C---:B------:R-:W-:Y:S02]  /*e9a0*/  FMUL.FTZ R15, R0.reuse, R151 ;  /* 0x00000097000f7220 */ /* 0x040fe40000410000 */
[C---:B------:R-:W-:Y:S02]  /*e9b0*/  FMUL.FTZ R18, R0.reuse, R146 ;  /* 0x0000009200127220 */ /* 0x040fe40000410000 */
[C---:B------:R-:W-:Y:S01]  /*e9c0*/  FMUL.FTZ R19, R0.reuse, R147 ;  /* 0x0000009300137220 */ /* 0x040fe20000410000 */
[----:B------:R4:W-:Y:S01]  /*e9d0*/  MUFU.EX2 R151, R173 ;  /* 0x000000ad00977308 */ /* 0x0009e20000000800 */
[C---:B------:R-:W-:Y:S01]  /*e9e0*/  FMUL.FTZ R22, R0.reuse, R142 ;  /* 0x0000008e00167220 */ /* 0x040fe20000410000 */
[----:B------:R-:W-:Y:S01]  /*e9f0*/  LDSM.16.MT88.4 R144, [R241+0x800] ;  /* 0x00080000f190783b */ /* 0x000fe20000004200 */
[C---:B------:R-:W-:Y:S01]  /*ea00*/  FMUL.FTZ R23, R0.reuse, R143 ;  /* 0x0000008f00177220 */ /* 0x040fe20000410000 */
[----:B-1----:R-:W-:Y:S01]  /*ea10*/  MOV R158, R141 ;  /* 0x0000008d009e7202 */ /* 0x002fe20000000f00 */
[C---:B------:R-:W-:Y:S02]  /*ea20*/  FMUL.FTZ R30, R0.reuse, R30 ;  /* 0x0000001e001e7220 */ /* 0x040fe40000410000 */
[C---:B------:R-:W-:Y:S02]  /*ea30*/  FMUL.FTZ R31, R0.reuse, R31 ;  /* 0x0000001f001f7220 */ /* 0x040fe40000410000 */
[C---:B------:R-:W-:Y:S01]  /*ea40*/  FMUL.FTZ R34, R0.reuse, R34 ;  /* 0x0000002200227220 */ /* 0x040fe20000410000 */
[----:B------:R-:W-:Y:S01]  /*ea50*/  MUFU.EX2 R2, R2 ;  /* 0x0000000200027308 */ /* 0x000fe20000000800 */
[C---:B------:R-:W-:Y:S02]  /*ea60*/  FMUL.FTZ R35, R0.reuse, R35 ;  /* 0x0000002300237220 */ /* 0x040fe40000410000 */
[----:B------:R-:W-:Y:S01]  /*ea70*/  FMUL.FTZ R38, R0, R38 ;  /* 0x0000002600267220 */ /* 0x000fe20000410000 */
[----:B---3--:R-:W-:Y:S01]  /*ea80*/  F2FP.PACK_AB R171, R150, R149 ;  /* 0x0000009596ab723e */ /* 0x008fe200000000ff */
[C---:B------:R-:W-:Y:S02]  /*ea90*/  FMUL.FTZ R39, R0.reuse, R39 ;  /* 0x0000002700277220 */ /* 0x040fe40000410000 */
[C---:B------:R-:W-:Y:S02]  /*eaa0*/  FMUL.FTZ R42, R0.reuse, R42 ;  /* 0x0000002a002a7220 */ /* 0x040fe40000410000 */
[C---:B------:R-:W-:Y:S01]  /*eab0*/  FMUL.FTZ R43, R0.reuse, R43 ;  /* 0x0000002b002b7220 */ /* 0x040fe20000410000 */
[----:B------:R-:W-:Y:S01]  /*eac0*/  MUFU.EX2 R134, R176 ;  /* 0x000000b000867308 */ /* 0x000fe20000000800 */
[C---:B------:R-:W-:Y:S02]  /*ead0*/  FMUL.FTZ R46, R0.reuse, R46 ;  /* 0x0000002e002e7220 */ /* 0x040fe40000410000 */
[C---:B------:R-:W-:Y:S01]  /*eae0*/  FMUL.FTZ R47, R0.reuse, R47 ;  /* 0x0000002f002f7220 */ /* 0x040fe20000410000 */
[----:B----4-:R-:W-:Y:S01]  /*eaf0*/  MOV R173, R157 ;  /* 0x0000009d00ad7202 */ /* 0x010fe20000000f00 */
        /* <DEDUP_REMOVED lines=34> */
[----:B-1----:R-:W-:Y:S01]  /*ed20*/  MOV R178, R157 ;  /* 0x0000009d00b27202 */ /* 0x002fe20000000f00 */
        /* <DEDUP_REMOVED lines=12> */
[----:B-----5:R-:W-:Y:S02]  /*edf0*/  FFMA.FTZ R148, R0, R136, R135 ;  /* 0x0000008800947223 */ /* 0x020fe40000010087 */
[----:B------:R-:W1:Y:S01]  /*ee00*/  LDSM.16.MT88.4 R136, [R239] ;  /* 0x00000000ef88783b */ /* 0x000e620000004200 */
[----:B------:R-:W-:Y:S01]  /*ee10*/  FADD.FTZ R0, R132, R177 ;  /* 0x000000b184007221 */ /* 0x000fe20000010000 */
[----:B------:R-:W3:Y:S03]  /*ee20*/  MUFU.EX2 R135, R179 ;  /* 0x000000b300877308 */ /* 0x000ee60000000800 */
[----:B------:R-:W-:Y:S03]  /*ee30*/  FADD.FTZ R0, R2, R0 ;  /* 0x0000000002007221 */ /* 0x000fe60000010000 */
[----:B------:R-:W4:Y:S04]  /*ee40*/  LDL R177, [R1+0x80] ;  /* 0x0000800001b17983 */ /* 0x000f280000100800 */
[----:B------:R-:W5:Y:S10]  /*ee50*/  MUFU.EX2 R179, R174 ;  /* 0x000000ae00b37308 */ /* 0x000f740000000800 */
[----:B------:R-:W2:Y:S01]  /*ee60*/  MUFU.EX2 R174, R153 ;  /* 0x0000009900ae7308 */ /* 0x000ea20000000800 */
[----:B---3--:R-:W-:Y:S04]  /*ee70*/  FADD.FTZ R0, R135, R0 ;  /* 0x0000000087007221 */ /* 0x008fe80000010000 */
[----:B------:R-:W-:Y:S01]  /*ee80*/  FADD.FTZ R0, R134, R0 ;  /* 0x0000000086007221 */ /* 0x000fe20000010000 */
        /* <DEDUP_REMOVED lines=51> */
[----:B------:R-:W-:Y:S03]  /*f1c0*/  F2FP.PACK_AB R137, R157, R151 ;  /* 0x000000979d89723e */ /* 0x000fe600000000ff */
[----:B------:R-:W-:Y:S02]  /*f1d0*/  F2FP.PACK_AB R138, R134, R135 ;  /* 0x00000087868a723e */ /* 0x000fe400000000ff */
[----:B-----5:R-:W-:Y:S02]  /*f1e0*/  F2FP.PACK_AB R139, R176, R179 ;  /* 0x000000b3b08b723e */ /* 0x020fe400000000ff */
[----:B------:R-:W2:Y:S01]  /*f1f0*/  MUFU.EX2 R2, R155 ;  /* 0x0000009b00027308 */ /* 0x000ea20000000800 */
[----:B------:R-:W-:Y:S04]  /*f200*/  F2FP.PACK_AB R169, R175, R174 ;  /* 0x000000aeafa9723e */ /* 0x000fe800000000ff */
[C---:B------:R-:W-:Y:S05]  /*f210*/  HMMA.16816.F32 R4, R136.reuse, R140, R4 ;  /* 0x0000008c8804723c */ /* 0x040fea0000001804 */
[----:B------:R-:W3:Y:S03]  /*f220*/  MUFU.EX2 R135, R154 ;  /* 0x0000009a00877308 */ /* 0x000ee60000000800 */
[C---:B------:R-:W-:Y:S01]  /*f230*/  HMMA.16816.F32 R8, R136.reuse, R142, R8 ;  /* 0x0000008e8808723c */ /* 0x040fe20000001808 */
[----:B------:R-:W5:Y:S03]  /*f240*/  LDSM.16.MT88.4 R140, [R240+0x800] ;  /* 0x00080000f08c783b */ /* 0x000f660000004200 */
[----:B-1----:R-:W-:Y:S03]  /*f250*/  FADD.FTZ R0, R132, R0 ;  /* 0x0000000084007221 */ /* 0x002fe60000010000 */
[----:B------:R-:W1:Y:S01]  /*f260*/  MUFU.EX2 R134, R159 ;  /* 0x0000009f00867308 */ /* 0x000e620000000800 */
[C---:B------:R-:W-:Y:S04]  /*f270*/  HMMA.16816.F32 R12, R136.reuse, R144, R12 ;  /* 0x00000090880c723c */ /* 0x040fe8000000180c */
[C---:B--2---:R-:W-:Y:S01]  /*f280*/  F2FP.PACK_AB R168, R2.reuse, R132 ;  /* 0x0000008402a8723e */ /* 0x044fe200000000ff */
[----:B------:R-:W-:Y:S02]  /*f290*/  FADD.FTZ R0, R2, R0 ;  /* 0x0000000002007221 */ /* 0x000fe40000010000 */
[----:B------:R-:W-:Y:S01]  /*f2a0*/  FADD.FTZ R2, R156, R148 ;  /* 0x000000949c027221 */ /* 0x000fe20000010000 */
[C---:B------:R-:W-:Y:S01]  /*f2b0*/  HMMA.16816.F32 R16, R136.reuse, R146, R16 ;  /* 0x000000928810723c */ /* 0x040fe20000001810 */
[----:B------:R-:W2:Y:S01]  /*f2c0*/  LDSM.16.MT88.4 R144, [R242+0x800] ;  /* 0x00080000f290783b */ /* 0x000ea20000004200 */
[----:B------:R-:W4:Y:S02]  /*f2d0*/  MUFU.EX2 R173, R158 ;  /* 0x0000009e00ad7308 */ /* 0x000f240000000800 */
[----:B---3--:R-:W-:Y:S05]  /*f2e0*/  FADD.FTZ R0, R135, R0 ;  /* 0x0000000087007221 */ /* 0x008fea0000010000 */
[----:B------:R-:W-:Y:S03]  /*f2f0*/  LDSM.16.MT88.4 R152, [R239+0x1000] ;  /* 0x00100000ef98783b */ /* 0x000fe60000004200 */
[C---:B-1----:R-:W-:Y:S01]  /*f300*/  FADD.FTZ R0, R134.reuse, R0 ;  /* 0x0000000086007221 */ /* 0x042fe20000010000 */
[----:B------:R-:W-:Y:S02]  /*f310*/  F2FP.PACK_AB R170, R134, R135 ;  /* 0x0000008786aa723e */ /* 0x000fe400000000ff */
[----:B------:R-:W-:Y:S02]  /*f320*/  MOV R134, R151 ;  /* 0x0000009700867202 */ /* 0x000fe40000000f00 */
[----:B------:R1:W-:Y:S01]  /*f330*/  STL [R1+0x60], R0 ;  /* 0x0000600001007387 */ /* 0x0003e20000100800 */
[----:B------:R-:W-:Y:S03]  /*f340*/  MOV R135, R150 ;  /* 0x0000009600877202 */ /* 0x000fe60000000f00 */
[----:B------:R-:W3:Y:S01]  /*f350*/  LDL.LU R132, [R1+0x3c] ;  /* 0x00003c0001847983 */ /* 0x000ee20000300800 */
[C---:B-----5:R-:W-:Y:S03]  /*f360*/  HMMA.16816.F32 R20, R136.reuse, R140, R20 ;  /* 0x0000008c8814723c */ /* 0x060fe60000001814 */
[----:B----4-:R-:W-:Y:S05]  /*f370*/  F2FP.PACK_AB R171, R173, R172 ;  /* 0x000000acadab723e */ /* 0x010fea00000000ff */
[C---:B------:R-:W-:Y:S01]  /*f380*/  HMMA.16816.F32 R24, R136.reuse, R142, R24 ;  /* 0x0000008e8818723c */ /* 0x040fe20000001818 */
[----:B------:R-:W4:Y:S07]  /*f390*/  LDSM.16.MT88.4 R140, [R239+0x2000] ;  /* 0x00200000ef8c783b */ /* 0x000f2e0000004200 */
[C---:B--2---:R-:W-:Y:S04]  /*f3a0*/  HMMA.16816.F32 R28, R136.reuse, R144, R28 ;  /* 0x00000090881c723c */ /* 0x044fe8000000181c */
[----:B-1----:R-:W-:Y:S04]  /*f3b0*/  FADD.FTZ R0, R149, R2 ;  /* 0x0000000295007221 */ /* 0x002fe80000010000 */
[C---:B------:R-:W-:Y:S01]  /*f3c0*/  HMMA.16816.F32 R32, R136.reuse, R146, R32 ;  /* 0x000000928820723c */ /* 0x040fe20000001820 */
[----:B------:R-:W1:Y:S03]  /*f3d0*/  LDSM.16.MT88.4 R144, [R241+0x2000] ;  /* 0x00200000f190783b */ /* 0x000e660000004200 */
[----:B------:R-:W-:Y:S04]  /*f3e0*/  FADD.FTZ R0, R135, R0 ;  /* 0x0000000087007221 */ /* 0x000fe80000010000 */
[----:B------:R-:W-:Y:S04]  /*f3f0*/  FADD.FTZ R0, R134, R0 ;  /* 0x0000000086007221 */ /* 0x000fe80000010000 */
[----:B------:R-:W-:Y:S04]  /*f400*/  FADD.FTZ R0, R178, R0 ;  /* 0x00000000b2007221 */ /* 0x000fe80000010000 */
[----:B------:R-:W-:Y:S04]  /*f410*/  FADD.FTZ R0, R179, R0 ;  /* 0x00000000b3007221 */ /* 0x000fe80000010000 */
[----:B------:R-:W-:Y:S04]  /*f420*/  FADD.FTZ R0, R176, R0 ;  /* 0x00000000b0007221 */ /* 0x000fe80000010000 */
[----:B------:R-:W-:Y:S01]  /*f430*/  FADD.FTZ R0, R174, R0 ;  /* 0x00000000ae007221 */ /* 0x000fe20000010000 */
[C---:B----4-:R-:W-:Y:S03]  /*f440*/  HMMA.16816.F32 R36, R136.reuse, R140, R36 ;  /* 0x0000008c8824723c */ /* 0x050fe60000001824 */
[----:B------:R-:W-:Y:S04]  /*f450*/  FADD.FTZ R0, R175, R0 ;  /* 0x00000000af007221 */ /* 0x000fe80000010000 */
[----:B------:R-:W-:Y:S01]  /*f460*/  FADD.FTZ R2, R172, R0 ;  /* 0x00000000ac027221 */ /* 0x000fe20000010000 */
[C---:B------:R-:W-:Y:S01]  /*f470*/  HMMA.16816.F32 R40, R136.reuse, R142, R40 ;  /* 0x0000008e8828723c */ /* 0x040fe20000001828 */
[----:B------:R-:W2:Y:S03]  /*f480*/  LDSM.16.MT88.4 R140, [R240+0x2000] ;  /* 0x00200000f08c783b */ /* 0x000ea60000004200 */
[----:B------:R-:W-:Y:S04]  /*f490*/  FADD.FTZ R2, R173, R2 ;  /* 0x00000002ad027221 */ /* 0x000fe80000010000 */
        /* <DEDUP_REMOVED lines=27> */
[C---:B--2---:R-:W-:Y:S04]  /*f650*/  HMMA.16816.F32 R116, R136.reuse, R140, R116 ;  /* 0x0000008c8874723c */ /* 0x044fe80000001874 */
[C---:B---3--:R-:W-:Y:S02]  /*f660*/  IADD3 R0, R132.reuse, -0x1, RZ ;  /* 0xffffffff84007810 */ /* 0x048fe40007ffe0ff */
[----:B------:R-:W-:Y:S02]  /*f670*/  ISETP.GT.AND P0, PT, R132, R177, PT ;  /* 0x000000b18400720c */ /* 0x000fe40003f04270 */
[C---:B------:R-:W-:Y:S01]  /*f680*/  HMMA.16816.F32 R120, R136.reuse, R142, R120 ;  /* 0x0000008e8878723c */ /* 0x040fe20000001878 */
[----:B------:R-:W-:Y:S03]  /*f690*/  STL [R1+0x3c], R0 ;  /* 0x00003c0001007387 */ /* 0x000fe60000100800 */
[----:B------:R-:W-:Y:S01]  /*f6a0*/  MOV R132, R3 ;  /* 0x0000000300847202 */ /* 0x000fe20000000f00 */
[----:B------:R-:W-:Y:S03]  /*f6b0*/  STL [R1+0x5c], R2 ;  /* 0x00005c0201007387 */ /* 0x000fe60000100800 */
[C---:B-1----:R-:W-:Y:S08]  /*f6c0*/  HMMA.16816.F32 R124, R136.reuse, R144, R124 ;  /* 0x00000090887c723c */ /* 0x042ff0000000187c */
        /* <DEDUP_REMOVED lines=49> */
.L_x_533:
[----:B------:R-:W2:Y:S04]  /*f9e0*/  LDL R2, [R1+0x70] ;  /* 0x0000700001027983 */ /* 0x000ea80000100800 */
[----:B------:R-:W2:Y:S02]  /*f9f0*/  LDL R0, [R1+0x3c] ;  /* 0x00003c0001007983 */ /* 0x000ea40000100800 */
[----:B--2---:R-:W-:-:S13]  /*fa00*/  ISETP.GE.AND P0, PT, R0, R2, PT ;  /* 0x000000020000720c */ /* 0x004fda0003f06270 */
[----:B------:R-:W-:Y:S05]  /*fa10*/  @!P0 BRA `(.L_x_547) ;  /* 0x0000407000008947 */ /* 0x000fea0003800000 */
[----:B------:R-:W-:Y:S02]  /*fa20*/  MOV R135, R132 ;  /* 0x0000008400877202 */ /* 0x000fe40000000f00 */
[----:B------:R-:W-:Y:S02]  /*fa30*/  MOV R134, R133 ;  /* 0x0000008500867202 */ /* 0x000fe40000000f00 */
.L_x_569:
[----:B-1----:R-:W2:Y:S01]  /*fa40*/  LDL R4, [R1+0x38] ;  /* 0x0000380001047983 */ /* 0x002ea20000100800 */
[----:B------:R-:W-:Y:S04]  /*fa50*/  DEPBAR.LE SB0, 0x0 ;  /* 0x000080000000791a */ /* 0x000fe80000000000 */
[----:B------:R-:W3:Y:S01]  /*fa60*/  LDL R6, [R1+0xa8] ;  /* 0x0000a80001067983 */ /* 0x000ee20000100800 */
[----:B------:R-:W-:Y:S03]  /*fa70*/  WARPSYNC 0xffffffff ;  /* 0xffffffff00007948 */ /* 0x000fe60003800000 */
[----:B------:R-:W4:Y:S04]  /*fa80*/  LDL R7, [R1+0x28] ;  /* 0x0000280001077983 */ /* 0x000f280000100800 */
[----:B------:R-:W5:Y:S04]  /*fa90*/  LDL.64 R8, [R1+0xa0] ;  /* 0x0000a00001087983 */ /* 0x000f680000100a00 */
[----:B------:R-:W3:Y:S04]  /*faa0*/  LDL R12, [R1+0x4] ;  /* 0x00000400010c7983 */ /* 0x000ee80000100800 */
[----:B------:R-:W5:Y:S04]  /*fab0*/  LDL R5, [R1+0x8] ;  /* 0x0000080001057983 */ /* 0x000f680000100800 */
[----:B------:R-:W-:Y:S06]  /*fac0*/  BAR.SYNC.DEFER_BLOCKING 0x0 ;  /* 0x0000000000007b1d */ /* 0x000fec0000010000 */
[----:B------:R1:W1:Y:S04]  /*fad0*/  LDSM.16.M88.4 R16, [R236+0x800] ;  /* 0x00080000ec10783b */ /* 0x0002680000000200 */
[----:B------:R1:W1:Y:S04]  /*fae0*/  LDSM.16.M88.4 R24, [R236+0x1000] ;  /* 0x00100000ec18783b */ /* 0x0002680000000200 */
[----:B------:R1:W1:Y:S01]  /*faf0*/  LDSM.16.M88.4 R168, [R243] ;  /* 0x00000000f3a8783b */ /* 0x0002620000000200 */
[----:B--2---:R-:W-:Y:S01]  /*fb00*/  IMAD.WIDE.U32 R2, R4, c[0x0][0x208], RZ ;  /* 0x0000820004027a25 */ /* 0x004fe200078e00ff */
[----:B------:R-:W-:Y:S05]  /*fb10*/  SHF.R.S32.HI R0, RZ, 0x1f, R4 ;  /* 0x0000001fff007819 */ /* 0x000fea0000011404 */
[----:B------:R-:W-:Y:S04]  /*fb20*/  IMAD R0, R0, c[0x0][0x208], RZ ;  /* 0x0000820000007a24 */ /* 0x000fe800078e02ff */
[----:B------:R-:W-:Y:S01]  /*fb30*/  IMAD R0, R4, c[0x0][0x20c], R0 ;  /* 0x0000830004007a24 */ /* 0x000fe200078e0200 */
[----:B----4-:R-:W-:Y:S04]  /*fb40*/  SHF.R.S32.HI R4, RZ, 0x1f, R7 ;  /* 0x0000001fff047819 */ /* 0x010fe80000011407 */
[----:B------:R-:W-:Y:S01]  /*fb50*/  IADD3 R3, R3, R0, RZ ;  /* 0x0000000003037210 */ /* 0x000fe20007ffe0ff */
[----:B------:R-:W-:Y:S01]  /*fb60*/  IMAD R4, R4, c[0x0][0x218], RZ ;  /* 0x0000860004047a24 */ /* 0x000fe200078e02ff */
[----:B---3--:R2:W3:Y:S03]  /*fb70*/  LDSM.16.M88.4 R172, [R12] ;  /* 0x000000000cac783b */ /* 0x0084e60000000200 */
[C---:B------:R-:W-:Y:S01]  /*fb80*/  IMAD.WIDE.U32 R2, R7.reuse, c[0x0][0x218], R2 ;  /* 0x0000860007027a25 */ /* 0x040fe200078e0002 */
[----:B-----5:R2:W4:Y:S03]  /*fb90*/  LDSM.16.M88.4 R176, [R5] ;  /* 0x0000000005b0783b */ /* 0x0205260000000200 */
[----:B------:R-:W-:Y:S01]  /*fba0*/  IMAD R4, R7, c[0x0][0x21c], R4 ;  /* 0x0000870007047a24 */ /* 0x000fe200078e0204 */
[----:B------:R-:W-:Y:S02]  /*fbb0*/  IADD3 R0, P0, R8, R2, RZ ;  /* 0x0000000208007210 */ /* 0x000fe40007f1e0ff */
[----:B------:R2:W1:Y:S02]  /*fbc0*/  LDSM.16.M88.4 R8, [R236] ;  /* 0x00000000ec08783b */ /* 0x0004640000000200 */
[----:B------:R-:W-:Y:S02]  /*fbd0*/  IADD3.X R2, R6, R3, R4, P0, !PT ;  /* 0x0000000306027210 */ /* 0x000fe400007fe404 */
[C---:B------:R-:W-:Y:S04]  /*fbe0*/  LEA R7, P0, R0.reuse, c[0x0][0x1f8], 0x1 ;  /* 0x00007e0000077a11 */ /* 0x040fe800078008ff */
[----:B------:R-:W-:Y:S01]  /*fbf0*/  LEA.HI.X R6, R0, c[0x0][0x1fc], R2, 0x1, P0 ;  /* 0x00007f0000067a11 */ /* 0x000fe200000f0c02 */
[----:B------:R-:W-:-:S06]  /*fc00*/  BRA.DIV ~URZ, `(.L_x_548) ;  /* 0x0000b6827f007947 */ /* 0x000fcc000b800000 */
[----:B------:R2:W4:Y:S02]  /*fc10*/  SHFL.IDX PT, R0, R6, RZ, 0x181f ;  /* 0x00181fff06007589 */ /* 0x00052400000e0000 */
.L_x_663:
[----:B--2---:R-:W2:Y:S01]  /*fc20*/  LDL R5, [R1+0x40] ;  /* 0x0000400001057983 */ /* 0x004ea20000100800 */
[----:B------:R-:W-:Y:S03]  /*fc30*/  BSSY B0, `(.L_x_549) ;  /* 0x000003e000007945 */ /* 0x000fe60003800000 */
[----:B------:R-:W5:Y:S04]  /*fc40*/  LDL R4, [R1+0xc4] ;  /* 0x0000c40001047983 */ /* 0x000f680000100800 */
        /* <DEDUP_REMOVED lines=11> */
[----:B------:R-:W5:Y:S01]  /*fd00*/  SHFL.IDX PT, R2, R7, RZ, 0x181f ;  /* 0x00181fff07027589 */ /* 0x000f6200000e0000 */
[----:B--2---:R-:W-:Y:S02]  /*fd10*/  ISETP.GE.AND P5, PT, R5, c[0x0][0x1d4], PT ;  /* 0x0000750005007a0c */ /* 0x004fe40003fa6270 */
[----:B-----5:R-:W-:Y:S05]  /*fd20*/  IADD3 R4, P0, R2, R4, RZ ;  /* 0x0000000402047210 */ /* 0x020fea0007f1e0ff */
[----:B----4-:R-:W-:Y:S06]  /*fd30*/  IMAD.X R5, R0, 0x1, R133, P0 ;  /* 0x0000000100057824 */ /* 0x010fec00000e0685 */
[----:B------:R-:W-:Y:S01]  /*fd40*/  @!PT LDS RZ, [RZ] ;  /* 0x00000000fffff984 */ /* 0x000fe20000000800 */
[----:B------:R-:W-:Y:S01]  /*fd50*/  @!PT LDS RZ, [RZ] ;  /* 0x00000000fffff984 */ /* 0x000fe20000000800 */
[----:B---3--:R2:W-:Y:S01]  /*fd60*/  LDGSTS.E.BYPASS.LTC128B.128 [R12+0x4080], [R4.64], !P5 ;  /* 0x04080000040c7fae */ /* 0x0085e2000e901d46 */
[----:B------:R-:W-:Y:S02]  /*fd70*/  ISETP.GE.AND P4, PT, R22, c[0x0][0x1d4], PT ;  /* 0x0000750016007a0c */ /* 0x000fe40003f86270 */
[----:B------:R-:W-:Y:S02]  /*fd80*/  ISETP.GE.AND P3, PT, R14, c[0x0][0x1d4], PT ;  /* 0x000075000e007a0c */ /* 0x000fe40003f66270 */
[----:B------:R-:W3:Y:S01]  /*fd90*/  S2R R14, SR_TID.X ;  /* 0x00000000000e7919 */ /* 0x000ee20000002100 */
[----:B------:R-:W-:Y:S02]  /*fda0*/  ISETP.GE.AND P2, PT, R13, c[0x0][0x1d4], PT ;  /* 0x000075000d007a0c */ /* 0x000fe40003f46270 */
[----:B--2---:R-:W-:Y:S05]  /*fdb0*/  IADD3 R4, P0, R2, R132, RZ ;  /* 0x0000008402047210 */ /* 0x004fea0007f1e0ff */
[----:B------:R-:W-:Y:S05]  /*fdc0*/  IMAD.X R5, R0, 0x1, R23, P0 ;  /* 0x0000000100057824 */ /* 0x000fea00000e0617 */
[----:B------:R2:W-:Y:S01]  /*fdd0*/  LDGSTS.E.BYPASS.LTC128B.128 [R12+0x5880], [R4.64], !P4 ;  /* 0x05880000040c7fae */ /* 0x0005e2000e101d46 */
[----:B---3--:R-:W-:Y:S02]  /*fde0*/  ISETP.GT.AND P1, PT, R14, 0x7f, PT ;  /* 0x0000007f0e00780c */ /* 0x008fe40003f24270 */
[----:B--2---:R-:W-:Y:S05]  /*fdf0*/  IADD3 R4, P0, R2, R21, RZ ;  /* 0x0000001502047210 */ /* 0x004fea0007f1e0ff */
[----:B------:R-:W-:Y:S01]  /*fe00*/  IMAD.X R5, R0, 0x1, R20, P0 ;  /* 0x0000000100057824 */ /* 0x000fe200000e0614 */
[----:B------:R-:W-:Y:S04]  /*fe10*/  IADD3 R2, P0, R2, R3, RZ ;  /* 0x0000000302027210 */ /* 0x000fe80007f1e0ff */
[----:B------:R2:W-:Y:S01]  /*fe20*/  LDGSTS.E.BYPASS.LTC128B.128 [R12+0x7080], [R4.64], !P3 ;  /* 0x07080000040c7fae */ /* 0x0005e2000d901d46 */
[----:B------:R-:W-:Y:S05]  /*fe30*/  IMAD.X R3, R0, 0x1, R15, P0 ;  /* 0x0000000100037824 */ /* 0x000fea00000e060f */
[----:B------:R2:W-:Y:S01]  /*fe40*/  LDGSTS.E.BYPASS.LTC128B.128 [R12+0x8880], [R2.64], !P2 ;  /* 0x08880000020c7fae */ /* 0x0005e2000d101d46 */
[----:B------:R-:W-:-:S05]  /*fe50*/  @P1 BRA `(.L_x_550) ;  /* 0x000001b000001947 */ /* 0x000fca0003800000 */
[----:B------:R-:W-:-:S05]  /*fe60*/  BRA.DIV ~URZ, `(.L_x_551) ;  /* 0x0000b4b27f007947 */ /* 0x000fca000b800000 */
[----:B--2---:R2:W3:Y:S04]  /*fe70*/  SHFL.IDX PT, R4, R6, 0x1, 0x181f ;  /* 0x00381f0006047f89 */ /* 0x0044e800000e0000 */
[----:B------:R2:W4:Y:S02]  /*fe80*/  SHFL.IDX PT, R0, R7, 0x1, 0x181f ;  /* 0x00381f0007007f89 */ /* 0x00052400000e0000 */
.L_x_664:
[----:B--2---:R-:W2:Y:S04]  /*fe90*/  LDL R6, [R1+0xc4] ;  /* 0x0000c40001067983 */ /* 0x004ea80000100800 */
[----:B------:R-:W5:Y:S04]  /*fea0*/  LDL R3, [R1+0x44] ;  /* 0x0000440001037983 */ /* 0x000f680000100800 */
[----:B----4-:R-:W4:Y:S04]  /*feb0*/  LDL R2, [R1+0xd0] ;  /* 0x0000d00001027983 */ /* 0x010f280000100800 */
[----:B---3--:R-:W3:Y:S04]  /*fec0*/  LDL R20, [R1+0x48] ;  /* 0x0000480001147983 */ /* 0x008ee80000100800 */
[----:B------:R-:W3:Y:S04]  /*fed0*/  LDL R5, [R1+0x1c] ;  /* 0x00001c0001057983 */ /* 0x000ee80000100800 */
[----:B------:R-:W3:Y:S04]  /*fee0*/  LDL R15, [R1+0xbc] ;  /* 0x0000bc00010f7983 */ /* 0x000ee80000100800 */
[----:B------:R-:W3:Y:S04]  /*fef0*/  LDL R14, [R1+0x4c] ;  /* 0x00004c00010e7983 */ /* 0x000ee80000100800 */
[----:B------:R-:W3:Y:S04]  /*ff00*/  LDL R13, [R1+0xb8] ;  /* 0x0000b800010d7983 */ /* 0x000ee80000100800 */
[----:B------:R-:W3:Y:S01]  /*ff10*/  LDL R12, [R1+0x50] ;  /* 0x00005000010c7983 */ /* 0x000ee20000100800 */
[----:B--2---:R-:W-:Y:S05]  /*ff20*/  IADD3 R6, P0, R0, R6, RZ ;  /* 0x0000000600067210 */ /* 0x004fea0007f1e0ff */
[----:B-----5:R-:W-:Y:S01]  /*ff30*/  IMAD.X R7, R4, 0x1, R3, P0 ;  /* 0x0000000104077824 */ /* 0x020fe200000e0603 */
[----:B----4-:R-:W-:Y:S05]  /*ff40*/  IADD3 R2, P0, R0, R2, RZ ;  /* 0x0000000200027210 */ /* 0x010fea0007f1e0ff */
[----:B---3--:R-:W-:Y:S01]  /*ff50*/  IMAD.X R3, R4, 0x1, R20, P0 ;  /* 0x0000000104037824 */ /* 0x008fe200000e0614 */
        /* <DEDUP_REMOVED lines=11> */
.L_x_550:
[----:B------:R-:W-:Y:S05]  /*10010*/  BSYNC B0 ;  /* 0x0000000000007941 */ /* 0x000fea0003800000 */
.L_x_549:
        /* <DEDUP_REMOVED lines=161> */
[----:B------:R-:W2:Y:S01]  /*10a30*/  MUFU.TANH R0, R3 ;  /* 0x0000000300007308 */ /* 0x000ea20000002400 */
[----:B-1----:R1:W-:Y:S04]  /*10a40*/  STL [R1+0x2c], R2 ;  /* 0x00002c0201007387 */ /* 0x0023e80000100800 */
[----:B------:R-:W3:Y:S04]  /*10a50*/  LDL R8, [R1+0x70] ;  /* 0x0000700001087983 */ /* 0x000ee80000100800 */
[----:B------:R-:W3:Y:S04]  /*10a60*/  LDL R168, [R1+0x3c] ;  /* 0x00003c0001a87983 */ /* 0x000ee80000100800 */
[----:B--2---:R2:W-:Y:S01]  /*10a70*/  STL [R1+0x24], R0 ;  /* 0x0000240001007387 */ /* 0x0045e20000100800 */
        /* <DEDUP_REMOVED lines=22> */
[----:B---3--:R-:W-:Y:S01]  /*10be0*/  ISETP.GT.AND P0, PT, R168, R8, PT ;  /* 0x00000008a800720c */ /* 0x008fe20003f04270 */
        /* <DEDUP_REMOVED lines=13> */
[----:B------:R-:W-:Y:S02]  /*10cc0*/  IMAD.MOV.U32 R2, RZ, RZ, c[0x0][0x2b8] ;  /* 0x0000ae00ff027624 */ /* 0x000fe400078e00ff */
[----:B------:R-:W-:Y:S01]  /*10cd0*/  IMAD.MOV.U32 R6, RZ, RZ, RZ ;  /* 0x000000ffff067224 */ /* 0x000fe200078e00ff */
[----:B------:R-:W3:Y:S02]  /*10ce0*/  LDL R9, [R1+0x178] ;  /* 0x0001780001097983 */ /* 0x000ee40000100800 */
[----:B------:R-:W-:Y:S02]  /*10cf0*/  ISETP.NE.AND P6, PT, R2, 0x1, PT ;  /* 0x000000010200780c */ /* 0x000fe40003fc5270 */
[----:B------:R-:W4:Y:S04]  /*10d00*/  LDL.64 R4, [R1+0x98] ;  /* 0x0000980001047983 */ /* 0x000f280000100a00 */
[----:B------:R-:W5:Y:S04]  /*10d10*/  LDL R8, [R1+0xac] ;  /* 0x0000ac0001087983 */ /* 0x000f680000100800 */
[----:B------:R-:W4:Y:S04]  /*10d20*/  LDL.64 R16, [R1+0x90] ;  /* 0x0000900001107983 */ /* 0x000f280000100a00 */
[----:B------:R-:W4:Y:S01]  /*10d30*/  LDL R7, [R1+0x88] ;  /* 0x0000880001077983 */ /* 0x000f220000100800 */
[----:B---3--:R-:W-:Y:S01]  /*10d40*/  ISETP.GT.AND P1, PT, R9, 0x2f, PT ;  /* 0x0000002f0900780c */ /* 0x008fe20003f24270 */
[----:B--2---:R-:W-:Y:S05]  /*10d50*/  IMAD R2, R168, 0x30, R3 ;  /* 0x00000030a8027824 */ /* 0x004fea00078e0203 */
[----:B------:R-:W-:Y:S05]  /*10d60*/  IADD3 R2, R2, -0x30, R9 ;  /* 0xffffffd002027810 */ /* 0x000fea0007ffe009 */
[----:B------:R-:W-:Y:S04]  /*10d70*/  @P6 IMAD.HI.U32 R3, R2, c[0x0][0x2bc], RZ ;  /* 0x0000af0002036a27 */ /* 0x000fe800078e00ff */
[----:B-1----:R-:W-:Y:S01]  /*10d80*/  IMAD.MOV.U32 R0, RZ, RZ, R2 ;  /* 0x000000ffff007224 */ /* 0x002fe200078e0002 */
[----:B------:R-:W-:Y:S04]  /*10d90*/  @P6 SHF.R.U32.HI R0, RZ, c[0x0][0x2c0], R3 ;  /* 0x0000b000ff006a19 */ /* 0x000fe80000011603 */
[C---:B----4-:R-:W-:Y:S04]  /*10da0*/  @!P1 IADD3 R3, P0, R0.reuse, R4, RZ ;  /* 0x0000000400039210 */ /* 0x050fe80007f1e0ff */
[----:B-----5:R-:W-:Y:S01]  /*10db0*/  @!P1 LEA.HI.X.SX32 R5, R0, R8, 0x1, P0 ;  /* 0x0000000800059211 */ /* 0x020fe200000f0eff */
[----:B------:R-:W-:Y:S01]  /*10dc0*/  IMAD.MOV R0, RZ, RZ, -R0 ;  /* 0x000000ffff007224 */ /* 0x000fe200078e0a00 */
[C---:B------:R-:W-:Y:S03]  /*10dd0*/  @!P1 LEA R4, P0, R3.reuse, c[0x0][0x2a0], 0x2 ;  /* 0x0000a80003049a11 */ /* 0x040fe600078010ff */
[----:B------:R-:W-:Y:S01]  /*10de0*/  IMAD R8, R0, c[0x0][0x2b8], R2 ;  /* 0x0000ae0000087a24 */ /* 0x000fe200078e0202 */
[----:B------:R-:W-:Y:S03]  /*10df0*/  @!P1 LEA.HI.X R5, R3, c[0x0][0x2a4], R5, 0x2, P0 ;  /* 0x0000a90003059a11 */ /* 0x000fe600000f1405 */
[----:B------:R-:W-:Y:S01]  /*10e00*/  IMAD.WIDE.U32 R2, R8, c[0x0][0x1e0], RZ ;  /* 0x0000780008027a25 */ /* 0x000fe200078e00ff */
[----:B------:R-:W-:Y:S01]  /*10e10*/  SHF.R.S32.HI R0, RZ, 0x1f, R8 ;  /* 0x0000001fff007819 */ /* 0x000fe20000011408 */
[----:B------:R-:W2:Y:S04]  /*10e20*/  @!P1 LDG.E R6, [R4.64] ;  /* 0x0000000604069981 */ /* 0x000ea8000c1e1900 */
[----:B------:R1:W-:Y:S01]  /*10e30*/  STL [R1+0x38], R8 ;  /* 0x0000380801007387 */ /* 0x0003e20000100800 */
[----:B------:R-:W-:Y:S04]  /*10e40*/  IMAD R0, R0, c[0x0][0x1e0], RZ ;  /* 0x0000780000007a24 */ /* 0x000fe800078e02ff */
[----:B------:R-:W-:Y:S04]  /*10e50*/  IMAD R0, R8, c[0x0][0x1e4], R0 ;  /* 0x0000790008007a24 */ /* 0x000fe800078e0200 */
[----:B------:R-:W-:Y:S01]  /*10e60*/  IMAD.IADD R3, R3, 0x1, R0 ;  /* 0x0000000103037824 */ /* 0x000fe200078e0200 */
[----:B-1----:R-:W1:Y:S01]  /*10e70*/  S2R R8, SR_TID.X ;  /* 0x0000000000087919 */ /* 0x002e620000002100 */
[----:B--2---:R-:W-:Y:S03]  /*10e80*/  SHF.R.S32.HI R0, RZ, 0x1f, R6 ;  /* 0x0000001fff007819 */ /* 0x004fe60000011406 */
[----:B------:R1:W-:Y:S01]  /*10e90*/  STL [R1+0x28], R6 ;  /* 0x0000280601007387 */ /* 0x0003e20000100800 */
[----:B------:R-:W-:Y:S04]  /*10ea0*/  IMAD.WIDE.U32 R2, R6, c[0x0][0x1f0], R2 ;  /* 0x00007c0006027a25 */ /* 0x000fe800078e0002 */
[----:B------:R-:W-:Y:S01]  /*10eb0*/  IMAD R4, R0, c[0x0][0x1f0], RZ ;  /* 0x00007c0000047a24 */ /* 0x000fe200078e02ff */
[----:B------:R-:W-:Y:S03]  /*10ec0*/  IADD3 R0, P0, R16, R2, RZ ;  /* 0x0000000210007210 */ /* 0x000fe60007f1e0ff */
[----:B------:R-:W-:Y:S05]  /*10ed0*/  IMAD R4, R6, c[0x0][0x1f4], R4 ;  /* 0x00007d0006047a24 */ /* 0x000fea00078e0204 */
[----:B------:R-:W-:Y:S02]  /*10ee0*/  IADD3.X R2, R7, R3, R4, P0, !PT ;  /* 0x0000000307027210 */ /* 0x000fe400007fe404 */
[----:B------:R-:W-:Y:S02]  /*10ef0*/  LEA R9, P0, R0, c[0x0][0x1c8], 0x1 ;  /* 0x0000720000097a11 */ /* 0x000fe400078008ff */
[----:B-1----:R-:W-:Y:S04]  /*10f00*/  SHF.R.S32.HI R6, RZ, 0x1f, R8 ;  /* 0x0000001fff067819 */ /* 0x002fe80000011408 */
[----:B------:R-:W-:Y:S02]  /*10f10*/  LEA.HI R6, R6, R8, RZ, 0x3 ;  /* 0x0000000806067211 */ /* 0x000fe400078f18ff */
[----:B------:R-:W-:Y:S02]  /*10f20*/  LEA.HI.X R8, R0, c[0x0][0x1cc], R2, 0x1, P0 ;  /* 0x0000730000087a11 */ /* 0x000fe400000f0c02 */
[----:B------:R-:W-:Y:S04]  /*10f30*/  SHF.R.S32.HI R6, RZ, 0x3, R6 ;  /* 0x00000003ff067819 */ /* 0x000fe80000011406 */
[----:B------:R-:W-:Y:S04]  /*10f40*/  IADD3 R5, -R6, 0x30, RZ ;  /* 0x0000003006057810 */ /* 0x000fe80007ffe1ff */
[----:B------:R-:W-:Y:S01]  /*10f50*/  ISETP.GE.AND P0, PT, R5, 0x1, PT ;  /* 0x000000010500780c */ /* 0x000fe20003f06270 */
[----:B------:R-:W-:-:S10]  /*10f60*/  BRA.DIV ~URZ, `(.L_x_554) ;  /* 0x0000a4c27f007947 */ /* 0x000fd4000b800000 */
[----:B------:R1:W2:Y:S02]  /*10f70*/  SHFL.IDX PT, R4, R8, RZ, 0x181f ;  /* 0x00181fff08047589 */ /* 0x0002a400000e0000 */
.L_x_665:
[----:B------:R-:W-:-:S05]  /*10f80*/  BRA.DIV ~URZ, `(.L_x_555) ;  /* 0x0000a5327f007947 */ /* 0x000fca000b800000 */
[----:B------:R3:W4:Y:S02]  /*10f90*/  SHFL.IDX PT, R0, R9, RZ, 0x181f ;  /* 0x00181fff09007589 */ /* 0x00072400000e0000 */
.L_x_666:
        /* <DEDUP_REMOVED lines=8> */
[----:B------:R-:W2:Y:S01]  /*11020*/  LDL R17, [R1+0x50] ;  /* 0x0000500001117983 */ /* 0x000ea20000100800 */
[----:B-----5:R-:W-:Y:S05]  /*11030*/  @P0 IADD3 R6, P1, R0, R6, RZ ;  /* 0x0000000600060210 */ /* 0x020fea0007f3e0ff */
[----:B---3--:R-:W-:Y:S01]  /*11040*/  @P0 IMAD.X R7, R4, 0x1, R3, P1 ;  /* 0x0000000104070824 */ /* 0x008fe200008e0603 */
[----:B----4-:R-:W-:Y:S05]  /*11050*/  @P0 IADD3 R2, P1, R0, R2, RZ ;  /* 0x0000000200020210 */ /* 0x010fea0007f3e0ff */
[----:B--2---:R-:W-:Y:S01]  /*11060*/  @P0 IMAD.X R3, R4, 0x1, R21, P1 ;  /* 0x0000000104030824 */ /* 0x004fe200008e0615 */
[----:B------:R-:W-:Y:S01]  /*11070*/  @!PT LDS RZ, [RZ] ;  /* 0x00000000fffff984 */ /* 0x000fe20000000800 */
[----:B------:R-:W-:Y:S01]  /*11080*/  @!PT LDS RZ, [RZ] ;  /* 0x00000000fffff984 */ /* 0x000fe20000000800 */
[----:B------:R-:W-:Y:S01]  /*11090*/  @!PT LDS RZ, [RZ] ;  /* 0x00000000fffff984 */ /* 0x000fe20000000800 */
[----:B------:R2:W-:Y:S04]  /*110a0*/  @P0 LDGSTS.E.BYPASS.LTC128B.128 [R16+0x14080], [R6.64], !P5 ;  /* 0x1408000006100fae */ /* 0x0005e8000e901d46 */
[----:B------:R3:W-:Y:S02]  /*110b0*/  @P0 LDGSTS.E.BYPASS.LTC128B.128 [R16+0x15880], [R2.64], !P4 ;  /* 0x1588000002100fae */ /* 0x0007e4000e101d46 */
[----:B---3--:R-:W-:Y:S05]  /*110c0*/  @P0 IADD3 R2, P1, R0, R20, RZ ;  /* 0x0000001400020210 */ /* 0x008fea0007f3e0ff */
[----:B------:R-:W-:Y:S05]  /*110d0*/  @P0 IMAD.X R3, R4, 0x1, R19, P1 ;  /* 0x0000000104030824 */ /* 0x000fea00008e0613 */
[----:B------:R3:W-:Y:S02]  /*110e0*/  @P0 LDGSTS.E.BYPASS.LTC128B.128 [R16+0x17080], [R2.64], !P3 ;  /* 0x1708000002100fae */ /* 0x0007e4000d901d46 */
[----:B---3--:R-:W-:Y:S05]  /*110f0*/  @P0 IADD3 R2, P1, R0, R18, RZ ;  /* 0x0000001200020210 */ /* 0x008fea0007f3e0ff */
[----:B------:R-:W-:Y:S05]  /*11100*/  @P0 IMAD.X R3, R4, 0x1, R17, P1 ;  /* 0x0000000104030824 */ /* 0x000fea00008e0611 */
[----:B------:R2:W-:Y:S01]  /*11110*/  @P0 LDGSTS.E.BYPASS.LTC128B.128 [R16+0x18880], [R2.64], !P2 ;  /* 0x1888000002100fae */ /* 0x0005e2000d101d46 */
[----:B------:R-:W-:Y:S01]  /*11120*/  ISETP.GE.AND P0, PT, R5, 0x21, PT ;  /* 0x000000210500780c */ /* 0x000fe20003f06270 */
[----:B------:R-:W-:-:S06]  /*11130*/  BRA.DIV ~URZ, `(.L_x_556) ;  /* 0x0000a4127f007947 */ /* 0x000fcc000b800000 */
[----:B------:R3:W4:Y:S04]  /*11140*/  SHFL.IDX PT, R4, R8, 0x1, 0x181f ;  /* 0x00381f0008047f89 */ /* 0x00072800000e0000 */
[----:B------:R3:W1:Y:S02]  /*11150*/  SHFL.IDX PT, R0, R9, 0x1, 0x181f ;  /* 0x00381f0009007f89 */ /* 0x00066400000e0000 */
.L_x_667:
        /* <DEDUP_REMOVED lines=8> */
[----:B-1----:R-:W4:Y:S01]  /*111e0*/  LDL R8, [R1+0x50] ;  /* 0x0000500001087983 */ /* 0x002f220000100800 */
[----:B--2---:R-:W-:Y:S05]  /*111f0*/  @P0 IADD3 R6, P1, R0, R6, RZ ;  /* 0x0000000600060210 */ /* 0x004fea0007f3e0ff */
[----:B-----5:R-:W-:Y:S01]  /*11200*/  @P0 IMAD.X R7, R4, 0x1, R3, P1 ;  /* 0x0000000104070824 */ /* 0x020fe200008e0603 */
[----:B---3--:R-:W-:Y:S05]  /*11210*/  @P0 IADD3 R2, P1, R0, R2, RZ ;  /* 0x0000000200020210 */ /* 0x008fea0007f3e0ff */
[----:B----4-:R-:W-:Y:S01]  /*11220*/  @P0 IMAD.X R3, R4, 0x1, R18, P1 ;  /* 0x0000000104030824 */ /* 0x010fe200008e0612 */
[----:B------:R-:W-:Y:S01]  /*11230*/  @!PT LDS RZ, [RZ] ;  /* 0x00000000fffff984 */ /* 0x000fe20000000800 */
[----:B------:R-:W-:Y:S01]  /*11240*/  @!PT LDS RZ, [RZ] ;  /* 0x00000000fffff984 */ /* 0x000fe20000000800 */
[----:B------:R-:W-:Y:S01]  /*11250*/  @!PT LDS RZ, [RZ] ;  /* 0x00000000fffff984 */ /* 0x000fe20000000800 */
[----:B------:R1:W-:Y:S04]  /*11260*/  @P0 LDGSTS.E.BYPASS.LTC128B.128 [R5+0x15080], [R6.64], !P5 ;  /* 0x1508000006050fae */ /* 0x0003e8000e901d46 */
[----:B------:R2:W-:Y:S02]  /*11270*/  @P0 LDGSTS.E.BYPASS.LTC128B.128 [R5+0x16880], [R2.64], !P4 ;  /* 0x1688000002050fae */ /* 0x0005e4000e101d46 */
[----:B--2---:R-:W-:Y:S05]  /*11280*/  @P0 IADD3 R2, P1, R0, R17, RZ ;  /* 0x0000001100020210 */ /* 0x004fea0007f3e0ff */
[----:B------:R-:W-:Y:S05]  /*11290*/  @P0 IMAD.X R3, R4, 0x1, R16, P1 ;  /* 0x0000000104030824 */ /* 0x000fea00008e0610 */
[----:B------:R2:W-:Y:S02]  /*112a0*/  @P0 LDGSTS.E.BYPASS.LTC128B.128 [R5+0x18080], [R2.64], !P3 ;  /* 0x1808000002050fae */ /* 0x0005e4000d901d46 */
[----:B--2---:R-:W-:Y:S05]  /*112b0*/  @P0 IADD3 R2, P1, R0, R9, RZ ;  /* 0x0000000900020210 */ /* 0x004fea0007f3e0ff */
[----:B------:R-:W-:Y:S05]  /*112c0*/  @P0 IMAD.X R3, R4, 0x1, R8, P1 ;  /* 0x0000000104030824 */ /* 0x000fea00008e0608 */
[----:B------:R1:W-:Y:S03]  /*112d0*/  @P0 LDGSTS.E.BYPASS.LTC128B.128 [R5+0x19880], [R2.64], !P2 ;  /* 0x1988000002050fae */ /* 0x0003e6000d101d46 */
.L_x_553:
[----:B------:R-:W-:Y:S05]  /*112e0*/  BSYNC B0 ;  /* 0x0000000000007941 */ /* 0x000fea0003800000 */
.L_x_552:
        /* <DEDUP_REMOVED lines=19> */
.L_x_668:
        /* <DEDUP_REMOVED lines=21> */
.L_x_560:
[----:B------:R-:W-:Y:S04]  /*11570*/  MOV R8, 0x1 ;  /* 0x0000000100087802 */ /* 0x000fe80000000f00 */
[----:B------:R-:W-:Y:S11]  /*11580*/  ISETP.NE.AND P0, PT, R8, c[0x0][0x32c], PT ;  /* 0x0000cb0008007a0c */ /* 0x000ff60003f05270 */
[----:B------:R-:W-:Y:S02]  /*11590*/  @!UPT UIADD3 URZ, URZ, URZ, URZ ;  /* 0x0000003f3f3ff290 */ /* 0x000fe4000fffe03f */
[----:B------:R-:W-:Y:S05]  /*115a0*/  @P0 IMAD.HI.U32 R8, R4, c[0x0][0x330], RZ ;  /* 0x0000cc0004080a27 */ /* 0x000fea00078e00ff */
[----:B------:R-:W-:Y:S02]  /*115b0*/  @P0 SHF.R.U32.HI R4, RZ, c[0x0][0x334], R8 ;  /* 0x0000cd00ff040a19 */ /* 0x000fe40000011608 */
.L_x_561:
[----:B------:R-:W-:Y:S05]  /*115c0*/  BSYNC B0 ;  /* 0x0000000000007941 */ /* 0x000fea0003800000 */
.L_x_559:
[----:B------:R-:W2:Y:S02]  /*115d0*/  LDL R8, [R1+0x7c] ;  /* 0x00007c0001087983 */ /* 0x000ea40000100800 */
[----:B--2---:R-:W-:Y:S04]  /*115e0*/  IMAD.IADD R8, R0, 0x1, -R8 ;  /* 0x0000000100087824 */ /* 0x004fe800078e0a08 */
[----:B------:R-:W-:Y:S05]  /*115f0*/  IMAD R4, R4, c[0x0][0x32c], R8 ;  /* 0x0000cb0004047a24 */ /* 0x000fea00078e0208 */
[----:B------:R-:W-:Y:S02]  /*11600*/  IMNMX R2, R2, R4, !PT ;  /* 0x0000000402027217 */ /* 0x000fe40007800200 */
[----:B------:R-:W-:Y:S04]  /*11610*/  IADD3 R4, R4, c[0x0][0x32c], RZ ;  /* 0x0000cb0004047a10 */ /* 0x000fe80007ffe0ff */
[----:B------:R-:W-:Y:S02]  /*11620*/  IMNMX R3, R3, R4, PT ;  /* 0x0000000403037217 */ /* 0x000fe40003800200 */
.L_x_558:
        /* <DEDUP_REMOVED lines=65> */
.L_x_669:
        /* <DEDUP_REMOVED lines=21> */
.L_x_565:
[----:B------:R-:W-:Y:S04]  /*11b90*/  MOV R5, 0x1 ;  /* 0x0000000100057802 */ /* 0x000fe80000000f00 */
[----:B------:R-:W-:Y:S11]  /*11ba0*/  ISETP.NE.AND P0, PT, R5, c[0x0][0x32c], PT ;  /* 0x0000cb0005007a0c */ /* 0x000ff60003f05270 */
[----:B------:R-:W-:Y:S02]  /*11bb0*/  @!UPT UIADD3 URZ, URZ, URZ, URZ ;  /* 0x0000003f3f3ff290 */ /* 0x000fe4000fffe03f */
[----:B------:R-:W-:Y:S05]  /*11bc0*/  @P0 IMAD.HI.U32 R5, R4, c[0x0][0x330], RZ ;  /* 0x0000cc0004050a27 */ /* 0x000fea00078e00ff */
[----:B------:R-:W-:Y:S02]  /*11bd0*/  @P0 SHF.R.U32.HI R4, RZ, c[0x0][0x334], R5 ;  /* 0x0000cd00ff040a19 */ /* 0x000fe40000011605 */
.L_x_566:
[----:B------:R-:W-:Y:S05]  /*11be0*/  BSYNC B0 ;  /* 0x0000000000007941 */ /* 0x000fea0003800000 */
.L_x_564:
[----:B------:R-:W2:Y:S02]  /*11bf0*/  LDL R5, [R1+0x7c] ;  /* 0x00007c0001057983 */ /* 0x000ea40000100800 */
[----:B--2---:R-:W-:Y:S04]  /*11c00*/  IMAD.IADD R0, R0, 0x1, -R5 ;  /* 0x0000000100007824 */ /* 0x004fe800078e0a05 */
[----:B------:R-:W-:Y:S05]  /*11c10*/  IMAD R0, R4, c[0x0][0x32c], R0 ;  /* 0x0000cb0004007a24 */ /* 0x000fea00078e0200 */
[----:B------:R-:W-:Y:S02]  /*11c20*/  IMNMX R2, R2, R0, !PT ;  /* 0x0000000002027217 */ /* 0x000fe40007800200 */
[----:B------:R-:W-:Y:S04]  /*11c30*/  IADD3 R0, R0, c[0x0][0x32c], RZ ;  /* 0x0000cb0000007a10 */ /* 0x000fe80007ffe0ff */
[----:B------:R-:W-:Y:S02]  /*11c40*/  IMNMX R3, R3, R0, PT ;  /* 0x0000000003037217 */ /* 0x000fe40003800200 */
.L_x_563:
        /* <DEDUP_REMOVED lines=74> */
.L_x_670:
[----:B-12---:R-:W-:Y:S01]  /*120f0*/  FMNMX.FTZ R4, R4, R0, !PT ;  /* 0x0000000004047209 */ /* 0x006fe20007810000 */
[----:B------:R-:W-:-:S05]  /*12100*/  BRA.DIV ~URZ, `(.L_x_568) ;  /* 0x000096b27f007947 */ /* 0x000fca000b800000 */
[----:B------:R-:W1:Y:S02]  /*12110*/  SHFL.BFLY PT, R0, R4, 0x1, 0x1f ;  /* 0x0c201f0004007f89 */ /* 0x000e6400000e0000 */
[----:B-1----:R-:W-:Y:S02]  /*12120*/  FMNMX.FTZ R133, R4, R0, !PT ;  /* 0x0000000004857209 */ /* 0x002fe40007810000 */
[----:B------:R-:W1:Y:S02]  /*12130*/  SHFL.BFLY PT, R0, R5, 0x2, 0x1f ;  /* 0x0c401f0005007f89 */ /* 0x000e6400000e0000 */
[----:B-1----:R-:W-:Y:S05]  /*12140*/  FMNMX.FTZ R4, R5, R0, !PT ;  /* 0x0000000005047209 */ /* 0x002fea0007810000 */
[----:B------:R1:W2:Y:S02]  /*12150*/  SHFL.BFLY PT, R0, R4, 0x1, 0x1f ;  /* 0x0c201f0004007f89 */ /* 0x0002a400000e0000 */
.L_x_671:
        /* <DEDUP_REMOVED lines=346> */
[----:B------:R-:W-:Y:S01]  /*13700*/  STL [R1+0x5c], R2 ;  /* 0x00005c0201007387 */ /* 0x000fe20000100800 */
[C---:B----4-:R-:W-:Y:S03]  /*13710*/  HMMA.16816.F32 R116, R136.reuse, R140, R116 ;  /* 0x0000008c8874723c */ /* 0x050fe60000001874 */
[----:B---3--:R-:W-:Y:S02]  /*13720*/  ISETP.GT.AND P0, PT, R132, R134, PT ;  /* 0x000000868400720c */ /* 0x008fe40003f04270 */
[----:B------:R-:W-:Y:S03]  /*13730*/  MOV R132, R3 ;  /* 0x0000000300847202 */ /* 0x000fe60000000f00 */
[C---:B------:R-:W-:Y:S04]  /*13740*/  HMMA.16816.F32 R120, R136.reuse, R142, R120 ;  /* 0x0000008e8878723c */ /* 0x040fe80000001878 */
[----:B------:R-:W-:Y:S04]  /*13750*/  MOV R134, R133 ;  /* 0x0000008500867202 */ /* 0x000fe80000000f00 */
        /* <DEDUP_REMOVED lines=49> */
[----:B------:R-:W-:Y:S07]  /*13a70*/  @!UPT UIADD3 URZ, URZ, URZ, URZ ;  /* 0x0000003f3f3ff290 */ /* 0x000fee000fffe03f */
[----:B------:R-:W-:-:S11]  /*13a80*/  @P0 BRA `(.L_x_569) ;  /* 0xffffbfb000000947 */ /* 0x000fd6000383ffff */
.L_x_547:
[----:B------:R-:W-:Y:S05]  /*13a90*/  BRA.DIV ~URZ, `(.L_x_570) ;  /* 0x00007df27f007947 */ /* 0x000fea000b800000 */
[----:B------:R-:W2:Y:S04]  /*13aa0*/  LDL R2, [R1+0x60] ;  /* 0x0000600001027983 */ /* 0x000ea80000100800 */
[----:B--2---:R2:W3:Y:S02]  /*13ab0*/  SHFL.BFLY PT, R0, R2, 0x2, 0x1f ;  /* 0x0c401f0002007f89 */ /* 0x0044e400000e0000 */
.L_x_672:
[----:B--2---:R-:W2:Y:S02]  /*13ac0*/  LDL.LU R2, [R1+0x60] ;  /* 0x0000600001027983 */ /* 0x004ea40000300800 */
[----:B--23--:R-:W-:Y:S01]  /*13ad0*/  FADD.FTZ R5, R0, R2 ;  /* 0x0000000200057221 */ /* 0x00cfe20000010000 */
[----:B------:R-:W-:Y:S05]  /*13ae0*/  BRA.DIV ~URZ, `(.L_x_571) ;  /* 0x00007df27f007947 */ /* 0x000fea000b800000 */
[----:B------:R-:W2:Y:S04]  /*13af0*/  LDL.LU R2, [R1+0x5c] ;  /* 0x00005c0001027983 */ /* 0x000ea80000300800 */
[----:B--2---:R-:W2:Y:S02]  /*13b00*/  SHFL.BFLY PT, R0, R2, 0x2, 0x1f ;  /* 0x0c401f0002007f89 */ /* 0x004ea400000e0000 */
[----:B-12---:R-:W-:-:S02]  /*13b10*/  FADD.FTZ R4, R0, R2 ;  /* 0x0000000200047221 */ /* 0x006fc40000010000 */
[----:B------:R-:W1:Y:S04]  /*13b20*/  SHFL.BFLY PT, R0, R5, 0x1, 0x1f ;  /* 0x0c201f0005007f89 */ /* 0x000e6800000e0000 */
[----:B------:R2:W3:Y:S01]  /*13b30*/  SHFL.BFLY PT, R3, R4, 0x1, 0x1f ;  /* 0x0c201f0004037f89 */ /* 0x0004e200000e0000 */
[----:B-1----:R-:W-:-:S05]  /*13b40*/  FADD.FTZ R5, R5, R0 ;  /* 0x0000000005057221 */ /* 0x002fca0000010000 */
.L_x_673:
        /* <DEDUP_REMOVED lines=148> */
.L_x_478:
[----:B---3--:R3:W5:Y:S04]  /*14490*/  LDL R6, [R1+0xc0] ;  /* 0x0000c00001067983 */ /* 0x0087680000100800 */
[----:B------:R-:W4:Y:S01]  /*144a0*/  S2R R2, SR_TID.X ;  /* 0x0000000000027919 */ /* 0x000f220000002100 */
[----:B------:R-:W-:Y:S01]  /*144b0*/  BSSY B0, `(.L_x_572) ;  /* 0x0000011000007945 */ /* 0x000fe20003800000 */
[----:B----4-:R-:W-:-:S13]  /*144c0*/  LOP3.LUT P0, RZ, R2, 0xff, RZ, 0xc0, !PT ;  /* 0x000000ff02ff7812 */ /* 0x010fda000780c0ff */
[----:B------:R-:W-:Y:S05]  /*144d0*/  @P0 BRA `(.L_x_573) ;  /* 0x000000e000000947 */ /* 0x000fea0003800000 */
[----:B---3--:R-:W3:Y:S01]  /*144e0*/  S2R R2, SR_LANEID ;  /* 0x0000000000027919 */ /* 0x008ee20000000000 */
[----:B------:R-:W-:Y:S01]  /*144f0*/  VOTEU.ANY UR4, UPT, PT ;  /* 0x0000000000047886 */ /* 0x000fe200038e0100 */
[----:B------:R-:W-:Y:S01]  /*14500*/  IMAD.MOV.U32 R4, RZ, RZ, c[0x0][0x560] ;  /* 0x00015800ff047624 */ /* 0x000fe200078e00ff */
[----:B------:R-:W3:Y:S01]  /*14510*/  FLO.U32 R3, UR4 ;  /* 0x0000000400037d00 */ /* 0x000ee200080e0000 */
[----:B------:R-:W-:Y:S01]  /*14520*/  IMAD.MOV.U32 R5, RZ, RZ, c[0x0][0x564] ;  /* 0x00015900ff057624 */ /* 0x000fe200078e00ff */
[----:B---3--:R-:W-:-:S06]  /*14530*/  ISETP.EQ.U32.AND P0, PT, R3, R2, PT ;  /* 0x000000020300720c */ /* 0x008fcc0003f02070 */
[----:B------:R-:W3:Y:S07]  /*14540*/  POPC R2, UR4 ;  /* 0x0000000400027d09 */ /* 0x000eee0008000000 */
[----:B---3--:R3:W4:Y:S04]  /*14550*/  @P0 ATOMG.E.ADD.STRONG.GPU PT, R2, [R4.64], R2 ;  /* 0x00000002040209a8 */ /* 0x00872800081ee1c6 */
[----:B---3--:R-:W3:Y:S04]  /*14560*/  S2R R4, SR_LTMASK ;  /* 0x0000000000047919 */ /* 0x008ee80000003900 */
[----:B----4-:R3:W4:Y:S02]  /*14570*/  SHFL.IDX PT, R3, R2, R3, 0x1f ;  /* 0x00001f0302037589 */ /* 0x01072400000e0000 */
[----:B---3--:R-:W-:-:S06]  /*14580*/  LOP3.LUT R2, R4, UR4, RZ, 0xc0, !PT ;  /* 0x0000000404027c12 */ /* 0x008fcc000f8ec0ff */
[----:B------:R-:W4:Y:S02]  /*14590*/  POPC R2, R2 ;  /* 0x0000000200027309 */ /* 0x000f240000000000 */
[----:B----45:R-:W-:-:S05]  /*145a0*/  IADD3 R6, R3, c[0x0][0xc], R2 ;  /* 0x0000030003067a10 */ /* 0x030fca0007ffe002 */
[----:B------:R3:W-:Y:S02]  /*145b0*/  STL [R1+0xc0], R6 ;  /* 0x0000c00601007387 */ /* 0x0007e40000100800 */
.L_x_573:
[----:B---3--:R-:W-:Y:S05]  /*145c0*/  BSYNC B0 ;  /* 0x0000000000007941 */ /* 0x008fea0003800000 */
.L_x_572:
[----:B------:R-:W-:Y:S01]  /*145d0*/  PRMT R0, R0, 0x9910, RZ ;  /* 0x0000991000007816 */ /* 0x000fe200000000ff */
[----:B------:R-:W-:Y:S01]  /*145e0*/  BSSY B1, `(.L_x_574) ;  /* 0x000045a000017945 */ /* 0x000fe20003800000 */
[----:B-1---5:R-:W-:Y:S02]  /*145f0*/  IMAD.MOV.U32 R106, RZ, RZ, R6 ;  /* 0x000000ffff6a7224 */ /* 0x022fe400078e0006 */
[----:B------:R-:W-:-:S13]  /*14600*/  ISETP.NE.AND P0, PT, R0, RZ, PT ;  /* 0x000000ff0000720c */ /* 0x000fda0003f05270 */
[----:B------:R-:W-:Y:S05]  /*14610*/  @!P0 BRA `(.L_x_575) ;  /* 0x000035e000008947 */ /* 0x000fea0003800000 */
[----:B------:R-:W3:Y:S04]  /*14620*/  LDL R10, [R1+0xd4] ;  /* 0x0000d400010a7983 */ /* 0x000ee80000100800 */
[----:B------:R-:W4:Y:S04]  /*14630*/  LDL R8, [R1+0xd8] ;  /* 0x0000d80001087983 */ /* 0x000f280000100800 */
[----:B--2---:R-:W2:Y:S04]  /*14640*/  LDL R6, [R1+0xe0] ;  /* 0x0000e00001067983 */ /* 0x004ea80000100800 */
[----:B------:R-:W2:Y:S04]  /*14650*/  LDL R9, [R1+0xdc] ;  /* 0x0000dc0001097983 */ /* 0x000ea80000100800 */
[----:B------:R-:W2:Y:S04]  /*14660*/  LDL R7, [R1+0xf0] ;  /* 0x0000f00001077983 */ /* 0x000ea80000100800 */
[----:B------:R-:W2:Y:S04]  /*14670*/  LDL R5, [R1+0xe8] ;  /* 0x0000e80001057983 */ /* 0x000ea80000100800 */
[----:B------:R-:W2:Y:S04]  /*14680*/  LDL R4, [R1+0xec] ;  /* 0x0000ec0001047983 */ /* 0x000ea80000100800 */
[----:B------:R-:W2:Y:S01]  /*14690*/  LDL R3, [R1+0xe4] ;  /* 0x0000e40001037983 */ /* 0x000ea20000100800 */
[----:B------:R-:W-:Y:S01]  /*146a0*/  WARPSYNC 0xffffffff ;  /* 0xffffffff00007948 */ /* 0x000fe20003800000 */
[----:B------:R-:W-:-:S02]  /*146b0*/  F2FP.PACK_AB R2, R23, R22 ;  /* 0x000000161702723e */ /* 0x000fc400000000ff */
[----:B------:R-:W-:Y:S01]  /*146c0*/  BAR.SYNC.DEFER_BLOCKING 0x1, 0x100 ;  /* 0x0044000000007b1d */ /* 0x000fe20000010000 */
[----:B------:R-:W-:-:S05]  /*146d0*/  F2FP.PACK_AB R0, R117, R116 ;  /* 0x000000747500723e */ /* 0x000fca00000000ff */
[----:B---3--:R1:W-:Y:S04]  /*146e0*/  STS [R10], R2 ;  /* 0x000000020a007388 */ /* 0x0083e80000000800 */
[----:B------:R3:W-:Y:S01]  /*146f0*/  STS [R10+0x400], R0 ;  /* 0x000400000a007388 */ /* 0x0007e20000000800 */
[----:B-1----:R-:W-:Y:S02]  /*14700*/  F2FP.PACK_AB R2, R25, R24 ;  /* 0x000000181902723e */ /* 0x002fe400000000ff */
[----:B---3--:R-:W-:-:S03]  /*14710*/  F2FP.PACK_AB R0, R155, R154 ;  /* 0x0000009a9b00723e */ /* 0x008fc600000000ff */
[----:B----4-:R1:W-:Y:S04]  /*14720*/  STS [R8], R2 ;  /* 0x0000000208007388 */ /* 0x0103e80000000800 */
[----:B------:R3:W-:Y:S01]  /*14730*/  STS [R8+0x400], R0 ;  /* 0x0004000008007388 */ /* 0x0007e20000000800 */
[----:B-1----:R-:W-:Y:S02]  /*14740*/  F2FP.PACK_AB R2, R27, R26 ;  /* 0x0000001a1b02723e */ /* 0x002fe400000000ff */
[----:B---3--:R-:W-:-:S03]  /*14750*/  F2FP.PACK_AB R0, R125, R124 ;  /* 0x0000007c7d00723e */ /* 0x008fc600000000ff */
[----:B--2---:R1:W-:Y:S04]  /*14760*/  STS [R6], R2 ;  /* 0x0000000206007388 */ /* 0x0043e80000000800 */
        /* <DEDUP_REMOVED lines=93> */
[----:B-1----:R-:W2:Y:S01]  /*14d40*/  LDL R8, [R1+0xcc] ;  /* 0x0000cc0001087983 */ /* 0x002ea20000100800 */
        /* <DEDUP_REMOVED lines=8> */
[----:B------:R-:W-:Y:S02]  /*14dd0*/  ISETP.NE.U32.AND P0, PT, RZ, c[0x0][0x508], PT ;  /* 0x00014200ff007a0c */ /* 0x000fe40003f05070 */
[----:B------:R-:W-:Y:S01]  /*14de0*/  ISETP.NE.U32.AND P2, PT, RZ, c[0x0][0x500], PT ;  /* 0x00014000ff007a0c */ /* 0x000fe20003f45070 */
[----:B------:R-:W-:Y:S01]  /*14df0*/  IMAD.MOV.U32 R14, RZ, RZ, c[0x0][0x388] ;  /* 0x0000e200ff0e7624 */ /* 0x000fe200078e00ff */
[----:B------:R-:W4:Y:S01]  /*14e00*/  LDL.LU R6, [R1+0xf4] ;  /* 0x0000f40001067983 */ /* 0x000f220000300800 */
[----:B------:R-:W-:-:S02]  /*14e10*/  ISETP.NE.AND.EX P1, PT, RZ, c[0x0][0x50c], PT, P0 ;  /* 0x00014300ff007a0c */ /* 0x000fc40003f25300 */
        /* <DEDUP_REMOVED lines=15> */
[----:B------:R-:W-:Y:S01]  /*14f10*/  STS [R3+0xc000], R2 ;  /* 0x00c0000203007388 */ /* 0x000fe20000000800 */
[----:B------:R-:W-:-:S03]  /*14f20*/  IMAD.MOV.U32 R4, RZ, RZ, 0x4 ;  /* 0x00000004ff047424 */ /* 0x000fc600078e00ff */
[----:B------:R2:W-:Y:S02]  /*14f30*/  STS [R3+0xc400], R0 ;  /* 0x00c4000003007388 */ /* 0x0005e40000000800 */
[CC--:B--2---:R-:W-:Y:S02]  /*14f40*/  @P1 IMAD.WIDE R2, R8.reuse, R4.reuse, c[0x0][0x508] ;  /* 0x0001420008021625 */ /* 0x0c4fe400078e0204 */
[----:B------:R-:W-:Y:S02]  /*14f50*/  BAR.SYNC.DEFER_BLOCKING 0x1, 0x100 ;  /* 0x0044000000007b1d */ /* 0x000fe40000010000 */
[----:B------:R-:W-:-:S04]  /*14f60*/  IMAD.WIDE R4, R8, R4, c[0x0][0x500] ;  /* 0x0001400008047625 */ /* 0x000fc800078e0204 */
[----:B------:R1:W5:Y:S02]  /*14f70*/  @P1 LDG.E R14, [R2.64] ;  /* 0x00000006020e1981 */ /* 0x000364000c1e1900 */
[----:B-1----:R-:W-:-:S06]  /*14f80*/  IMAD.MOV.U32 R2, RZ, RZ, RZ ;  /* 0x000000ffff027224 */ /* 0x002fcc00078e00ff */
        /* <DEDUP_REMOVED lines=8> */
.L_x_576:
[----:B-1----:R-:W2:Y:S04]  /*15010*/  LDL.LU R4, [R1+0xc8] ;  /* 0x0000c80001047983 */ /* 0x002ea80000300800 */
[----:B------:R-:W3:Y:S04]  /*15020*/  LDL R110, [R1+0x100] ;  /* 0x00010000016e7983 */ /* 0x000ee80000100800 */
[----:B------:R-:W4:Y:S04]  /*15030*/  LDL R107, [R1+0xb4] ;  /* 0x0000b400016b7983 */ /* 0x000f280000100800 */
[----:B------:R-:W4:Y:S01]  /*15040*/  LDL R19, [R1+0xb0] ;  /* 0x0000b00001137983 */ /* 0x000f220000100800 */
[----:B------:R-:W-:Y:S01]  /*15050*/  IMAD.MOV.U32 R13, RZ, RZ, 0x368 ;  /* 0x00000368ff0d7424 */ /* 0x000fe200078e00ff */
[----:B------:R-:W-:-:S02]  /*15060*/  ISETP.GT.AND P2, PT, R3, 0x1, PT ;  /* 0x000000010300780c */ /* 0x000fc40003f44270 */
[----:B------:R-:W-:Y:S02]  /*15070*/  ISETP.NE.U32.AND P0, PT, RZ, c[0x0][0x500], PT ;  /* 0x00014000ff007a0c */ /* 0x000fe40003f05070 */
[----:B------:R-:W-:Y:S02]  /*15080*/  SEL R13, R13, 0x328, P2 ;  /* 0x000003280d0d7807 */ /* 0x000fe40001000000 */
[----:B------:R-:W-:Y:S02]  /*15090*/  ISETP.NE.AND.EX P0, PT, RZ, c[0x0][0x504], PT, P0 ;  /* 0x00014100ff007a0c */ /* 0x000fe40003f05300 */
[----:B------:R-:W1:Y:S01]  /*150a0*/  LDC.64 R6, c[0x0][R13+0x170] ;  /* 0x00005c000d067b82 */ /* 0x000e620000000a00 */
[----:B------:R-:W-:Y:S02]  /*150b0*/  SHF.R.S32.HI R3, RZ, 0x1f, R8 ;  /* 0x0000001fff037819 */ /* 0x000fe40000011408 */
[----:B------:R-:W-:-:S05]  /*150c0*/  SEL R0, R8, RZ, !P0 ;  /* 0x000000ff08007207 */ /* 0x000fca0004000000 */
[----:B------:R-:W1:Y:S08]  /*150d0*/  LDC.64 R10, c[0x0][R13+0x168] ;  /* 0x00005a000d0a7b82 */ /* 0x000e700000000a00 */
[----:B------:R-:W1:Y:S01]  /*150e0*/  LDC.64 R16, c[0x0][R13+0x178] ;  /* 0x00005e000d107b82 */ /* 0x000e620000000a00 */
[----:B--2---:R-:W-:Y:S02]  /*150f0*/  LOP3.LUT R8, R4, 0xffff, RZ, 0xc0, !PT ;  /* 0x0000ffff04087812 */ /* 0x004fe400078ec0ff */
[----:B------:R-:W-:Y:S01]  /*15100*/  SEL R4, R3, RZ, !P0 ;  /* 0x000000ff03047207 */ /* 0x000fe20004000000 */
[----:B-1----:R-:W-:-:S04]  /*15110*/  IMAD R3, R7, R0, RZ ;  /* 0x0000000007037224 */ /* 0x002fc800078e02ff */
[C---:B------:R-:W-:Y:S02]  /*15120*/  IMAD R9, R6.reuse, R4, R3 ;  /* 0x0000000406097224 */ /* 0x040fe400078e0203 */
[----:B------:R-:W-:-:S04]  /*15130*/  IMAD.WIDE.U32 R4, R6, R0, RZ ;  /* 0x0000000006047225 */ /* 0x000fc800078e00ff */
[----:B------:R-:W-:-:S04]  /*15140*/  IMAD.WIDE.U32 R6, R10, R8, RZ ;  /* 0x000000080a067225 */ /* 0x000fc800078e00ff */
[----:B------:R-:W-:Y:S01]  /*15150*/  IMAD R3, R11, R8, RZ ;  /* 0x000000080b037224 */ /* 0x000fe200078e02ff */
[--C-:B-----5:R-:W-:Y:S01]  /*15160*/  IADD3 R12, P1, P0, R4, R6, R2.reuse ;  /* 0x00000006040c7210 */ /* 0x120fe2000783e002 */
[----:B------:R-:W-:Y:S01]  /*15170*/  IMAD.IADD R9, R5, 0x1, R9 ;  /* 0x0000000105097824 */ /* 0x000fe200078e0209 */
[----:B------:R-:W-:Y:S01]  /*15180*/  SHF.R.S32.HI R11, RZ, 0x1f, R2 ;  /* 0x0000001fff0b7819 */ /* 0x000fe20000011402 */
[----:B------:R-:W-:Y:S02]  /*15190*/  IMAD.IADD R6, R7, 0x1, R3 ;  /* 0x0000000107067824 */ /* 0x000fe400078e0203 */
[----:B------:R-:W-:-:S03]  /*151a0*/  IMAD.MOV.U32 R3, RZ, RZ, c[0x0][0x4e8] ;  /* 0x00013a00ff037624 */ /* 0x000fc600078e00ff */
[----:B------:R-:W-:Y:S01]  /*151b0*/  IADD3.X R10, R9, R6, R11, P1, P0 ;  /* 0x00000006090a7210 */ /* 0x000fe20000fe040b */
[----:B----4-:R-:W-:Y:S01]  /*151c0*/  IMAD.IADD R9, R107, 0x1, R19 ;  /* 0x000000016b097824 */ /* 0x010fe200078e0213 */
[----:B------:R-:W-:Y:S02]  /*151d0*/  ISETP.NE.AND P3, PT, R3, 0x1, PT ;  /* 0x000000010300780c */ /* 0x000fe40003f65270 */
[----:B---3--:R-:W-:-:S05]  /*151e0*/  SEL R3, R110, RZ, P2 ;  /* 0x000000ff6e037207 */ /* 0x008fca0001000000 */
[-C--:B------:R-:W-:Y:S02]  /*151f0*/  IMAD.WIDE.U32 R4, R16, R3.reuse, RZ ;  /* 0x0000000310047225 */ /* 0x080fe400078e00ff */
[----:B------:R-:W2:Y:S02]  /*15200*/  LDL R16, [R1+0x1fc] ;  /* 0x0001fc0001107983 */ /* 0x000ea40000100800 */
[----:B------:R-:W-:Y:S02]  /*15210*/  IMAD R7, R17, R3, RZ ;  /* 0x0000000311077224 */ /* 0x000fe400078e02ff */
[----:B------:R-:W-:-:S04]  /*15220*/  @P3 IMAD.HI.U32 R6, R9, c[0x0][0x4ec], RZ ;  /* 0x00013b0009063a27 */ /* 0x000fc800078e00ff */
[----:B------:R-:W-:Y:S01]  /*15230*/  IMAD.MOV.U32 R3, RZ, RZ, R9 ;  /* 0x000000ffff037224 */ /* 0x000fe200078e0009 */
[----:B------:R-:W-:-:S04]  /*15240*/  @P3 SHF.R.U32.HI R3, RZ, c[0x0][0x4f0], R6 ;  /* 0x00013c00ff033a19 */ /* 0x000fc80000011606 */
[----:B------:R-:W-:Y:S02]  /*15250*/  IADD3 R4, P1, P0, R3, R12, R4 ;  /* 0x0000000c03047210 */ /* 0x000fe4000783e004 */
[----:B------:R-:W1:Y:S01]  /*15260*/  LDC.64 R12, c[0x0][R13+0x160] ;  /* 0x000058000d0c7b82 */ /* 0x000e620000000a00 */
[----:B------:R-:W3:Y:S01]  /*15270*/  S2R R110, SR_TID.X ;  /* 0x00000000006e7919 */ /* 0x000ee20000002100 */
[----:B------:R-:W-:Y:S01]  /*15280*/  IMAD.IADD R7, R5, 0x1, R7 ;  /* 0x0000000105077824 */ /* 0x000fe200078e0207 */
[--C-:B------:R-:W-:Y:S01]  /*15290*/  SHF.R.S32.HI R5, RZ, 0x1f, R3.reuse ;  /* 0x0000001fff057819 */ /* 0x100fe20000011403 */
[----:B------:R-:W-:-:S03]  /*152a0*/  IMAD.MOV R3, RZ, RZ, -R3 ;  /* 0x000000ffff037224 */ /* 0x000fc600078e0a03 */
[----:B------:R-:W-:Y:S01]  /*152b0*/  IADD3.X R5, R5, R10, R7, P1, P0 ;  /* 0x0000000a05057210 */ /* 0x000fe20000fe0407 */
[----:B------:R-:W-:-:S05]  /*152c0*/  IMAD R3, R3, c[0x0][0x4e8], R9 ;  /* 0x00013a0003037a24 */ /* 0x000fca00078e0209 */
[----:B------:R-:W-:Y:S02]  /*152d0*/  SHF.R.S32.HI R7, RZ, 0x1f, R3 ;  /* 0x0000001fff077819 */ /* 0x000fe40000011403 */
[----:B---3--:R-:W-:-:S04]  /*152e0*/  SHF.R.S32.HI R107, RZ, 0x1f, R110 ;  /* 0x0000001fff6b7819 */ /* 0x008fc8000001146e */
[----:B------:R-:W-:Y:S01]  /*152f0*/  LEA.HI R107, R107, R110, RZ, 0x5 ;  /* 0x0000006e6b6b7211 */ /* 0x000fe200078f28ff */
[-C--:B-1----:R-:W-:Y:S02]  /*15300*/  IMAD R6, R13, R3.reuse, RZ ;  /* 0x000000030d067224 */ /* 0x082fe400078e02ff */
[----:B------:R-:W-:-:S04]  /*15310*/  IMAD.WIDE.U32 R4, R12, R3, R4 ;  /* 0x000000030c047225 */ /* 0x000fc800078e0004 */
[----:B------:R-:W-:Y:S02]  /*15320*/  IMAD.MOV.U32 R3, RZ, RZ, c[0x0][0x4a8] ;  /* 0x00012a00ff037624 */ /* 0x000fe400078e00ff */
[----:B------:R-:W-:Y:S02]  /*15330*/  IMAD R6, R12, R7, R6 ;  /* 0x000000070c067224 */ /* 0x000fe400078e0206 */
[----:B------:R-:W-:Y:S01]  /*15340*/  IMAD.MOV.U32 R7, RZ, RZ, c[0x0][0x4ac] ;  /* 0x00012b00ff077624 */ /* 0x000fe200078e00ff */
[----:B------:R-:W-:Y:S01]  /*15350*/  SEL R3, R3, c[0x0][0x450], P2 ;  /* 0x0001140003037a07 */ /* 0x000fe20001000000 */
[----:B------:R-:W-:-:S03]  /*15360*/  IMAD.IADD R5, R5, 0x1, R6 ;  /* 0x0000000105057824 */ /* 0x000fc600078e0206 */
[----:B------:R-:W-:Y:S02]  /*15370*/  SEL R7, R7, c[0x0][0x454], P2 ;  /* 0x0001150007077a07 */ /* 0x000fe40001000000 */
[C---:B------:R-:W-:Y:S02]  /*15380*/  LEA R3, P0, R4.reuse, R3, 0x2 ;  /* 0x0000000304037211 */ /* 0x040fe400078010ff */
[----:B------:R-:W-:Y:S02]  /*15390*/  LOP3.LUT R107, R107, 0xffffffe0, RZ, 0xc0, !PT ;  /* 0xffffffe06b6b7812 */ /* 0x000fe400078ec0ff */
[----:B------:R-:W-:Y:S01]  /*153a0*/  LEA.HI.X R5, R4, R7, R5, 0x2, P0 ;  /* 0x0000000704057211 */ /* 0x000fe200000f1405 */
[----:B------:R-:W-:Y:S02]  /*153b0*/  SHFL.IDX PT, R6, R3, RZ, 0x1c1f ;  /* 0x001c1fff03067589 */ /* 0x000fe400000e0000 */
[----:B------:R-:W-:Y:S02]  /*153c0*/  IMAD.IADD R107, R110, 0x1, -R107 ;  /* 0x000000016e6b7824 */ /* 0x000fe400078e0a6b */
[----:B------:R-:W1:Y:S01]  /*153d0*/  SHFL.IDX PT, R7, R5, RZ, 0x1c1f ;  /* 0x001c1fff05077589 */ /* 0x000e6200000e0000 */
[----:B------:R-:W-:-:S03]  /*153e0*/  IMAD R13, R14, c[0x0][0x4e8], RZ ;  /* 0x00013a000e0d7a24 */ /* 0x000fc600078e02ff */
[----:B------:R2:W-:Y:S01]  /*153f0*/  SHFL.IDX PT, R4, R3, 0x1, 0x1c1f ;  /* 0x003c1f0003047f89 */ /* 0x0005e200000e0000 */
[----:B------:R-:W-:-:S03]  /*15400*/  LOP3.LUT P0, RZ, R107, 0x3, RZ, 0xc0, !PT ;  /* 0x000000036bff7812 */ /* 0x000fc6000780c0ff */
[----:B------:R-:W3:Y:S01]  /*15410*/  SHFL.IDX PT, R5, R5, 0x1, 0x1c1f ;  /* 0x003c1f0005057f89 */ /* 0x000ee200000e0000 */
[----:B--2---:R-:W-:-:S05]  /*15420*/  IMAD.IADD R3, R16, 0x1, R19 ;  /* 0x0000000110037824 */ /* 0x004fca00078e0213 */
[C---:B------:R-:W-:Y:S02]  /*15430*/  IADD3 R10, R3.reuse, 0x8, RZ ;  /* 0x00000008030a7810 */ /* 0x040fe40007ffe0ff */
[-C--:B------:R-:W-:Y:S02]  /*15440*/  ISETP.GE.OR P1, PT, R3, R13.reuse, P0 ;  /* 0x0000000d0300720c */ /* 0x080fe40000726670 */
[----:B------:R-:W-:-:S11]  /*15450*/  ISETP.GE.OR P0, PT, R10, R13, P0 ;  /* 0x0000000d0a00720c */ /* 0x000fd60000706670 */
[----:B-1----:R1:W-:Y:S01]  /*15460*/  @!P1 ST.E [R6.64], R15 ;  /* 0x0000000f06009985 */ /* 0x0023e2000c101906 */
[----:B------:R-:W-:-:S03]  /*15470*/  ISETP.GE.AND P1, PT, R10, R13, PT ;  /* 0x0000000d0a00720c */ /* 0x000fc60003f26270 */
[----:B---3--:R1:W-:Y:S01]  /*15480*/  @!P0 ST.E [R4.64], R18 ;  /* 0x0000001204008985 */ /* 0x0083e2000c101906 */
[----:B------:R-:W-:Y:S02]  /*15490*/  ISETP.GE.AND P0, PT, R3, R13, PT ;  /* 0x0000000d0300720c */ /* 0x000fe40003f06270 */
[----:B------:R-:W-:Y:S01]  /*154a0*/  P2R R14, PR, RZ, 0x2 ;  /* 0x00000002ff0e7803 */ /* 0x000fe20000000000 */
[----:B------:R-:W-:Y:S05]  /*154b0*/  @P2 BRA `(.L_x_577) ;  /* 0x00000b7000002947 */ /* 0x000fea0003800000 */
[----:B------:R-:W2:Y:S04]  /*154c0*/  LDL R16, [R1+0x178] ;  /* 0x0001780001107983 */ /* 0x000ea80000100800 */
[----:B------:R-:W3:Y:S01]  /*154d0*/  LDL R107, [R1+0x1c] ;  /* 0x00001c00016b7983 */ /* 0x000ee20000100800 */
[----:B------:R-:W-:Y:S01]  /*154e0*/  IMAD R11, R11, c[0x0][0x3a0], RZ ;  /* 0x0000e8000b0b7a24 */ /* 0x000fe200078e02ff */
[----:B-1----:R-:W-:Y:S01]  /*154f0*/  SHF.R.S32.HI R7, RZ, 0x1f, R0 ;  /* 0x0000001fff077819 */ /* 0x002fe20000011400 */
[----:B------:R-:W-:-:S04]  /*15500*/  IMAD.WIDE.U32 R4, R2, c[0x0][0x3a0], RZ ;  /* 0x0000e80002047a25 */ /* 0x000fc800078e00ff */
[----:B------:R-:W-:-:S05]  /*15510*/  IMAD R2, R2, c[0x0][0x3a4], R11 ;  /* 0x0000e90002027a24 */ /* 0x000fca00078e020b */
[----:B------:R-:W-:Y:S02]  /*15520*/  IADD3 R3, R5, R2, RZ ;  /* 0x0000000205037210 */ /* 0x000fe40007ffe0ff */
[----:B------:R-:W-:-:S05]  /*15530*/  MOV R2, R4 ;  /* 0x0000000400027202 */ /* 0x000fca0000000f00 */
[----:B------:R-:W-:-:S04]  /*15540*/  IMAD.WIDE.U32 R4, R8, c[0x0][0x3e8], R2 ;  /* 0x0000fa0008047a25 */ /* 0x000fc800078e0002 */
[----:B------:R-:W-:Y:S02]  /*15550*/  IMAD R3, R7, c[0x0][0x3f0], RZ ;  /* 0x0000fc0007037a24 */ /* 0x000fe400078e02ff */
[----:B------:R-:W-:-:S04]  /*15560*/  IMAD R5, R8, c[0x0][0x3ec], R5 ;  /* 0x0000fb0008057a24 */ /* 0x000fc800078e0205 */
[----:B------:R-:W-:Y:S01]  /*15570*/  IMAD.WIDE.U32 R4, R0, c[0x0][0x3f0], R4 ;  /* 0x0000fc0000047a25 */ /* 0x000fe200078e0004 */
[----:B--2---:R-:W-:Y:S01]  /*15580*/  IADD3 R6, R16, R19, RZ ;  /* 0x0000001310067210 */ /* 0x004fe20007ffe0ff */
[----:B---3--:R1:W2:Y:S04]  /*15590*/  LDS.128 R28, [R107+0x80] ;  /* 0x000080006b1c7984 */ /* 0x0082a80000000c00 */
[----:B------:R-:W-:Y:S01]  /*155a0*/  @P3 IMAD.HI.U32 R7, R6, c[0x0][0x4ec], RZ ;  /* 0x00013b0006073a27 */ /* 0x000fe200078e00ff */
[----:B------:R-:W-:Y:S01]  /*155b0*/  MOV R2, R6 ;  /* 0x0000000600027202 */ /* 0x000fe20000000f00 */
[----:B------:R1:W3:Y:S03]  /*155c0*/  LDS.128 R44, [R107+0x1080] ;  /* 0x001080006b2c7984 */ /* 0x0002e60000000c00 */
[----:B------:R-:W-:Y:S01]  /*155d0*/  @P3 SHF.R.U32.HI R2, RZ, c[0x0][0x4f0], R7 ;  /* 0x00013c00ff023a19 */ /* 0x000fe20000011607 */
[----:B------:R-:W-:Y:S01]  /*155e0*/  IMAD R7, R0, c[0x0][0x3f4], R3 ;  /* 0x0000fd0000077a24 */ /* 0x000fe200078e0203 */
[----:B------:R1:W4:Y:S02]  /*155f0*/  LDS.128 R60, [R107+0x2080] ;  /* 0x002080006b3c7984 */ /* 0x0003240000000c00 */
[----:B------:R-:W-:-:S02]  /*15600*/  SHF.R.S32.HI R3, RZ, 0x1f, R2 ;  /* 0x0000001fff037819 */ /* 0x000fc40000011402 */
[----:B------:R1:W1:Y:S01]  /*15610*/  LDS.128 R72, [R107+0x3080] ;  /* 0x003080006b487984 */ /* 0x0002620000000c00 */
[----:B------:R-:W-:Y:S02]  /*15620*/  IADD3 R0, -R2, RZ, RZ ;  /* 0x000000ff02007210 */ /* 0x000fe40007ffe1ff */
[----:B------:R-:W-:Y:S01]  /*15630*/  IADD3 R5, R5, R7, RZ ;  /* 0x0000000705057210 */ /* 0x000fe20007ffe0ff */
[----:B------:R1:W1:Y:S01]  /*15640*/  LDS.128 R24, [R107+0x4080] ;  /* 0x004080006b187984 */ /* 0x0002620000000c00 */
[----:B------:R-:W-:Y:S02]  /*15650*/  IMAD R3, R3, c[0x0][0x3e0], RZ ;  /* 0x0000f80003037a24 */ /* 0x000fe400078e02ff */
[----:B------:R-:W-:Y:S01]  /*15660*/  IMAD R0, R0, c[0x0][0x4e8], R6 ;  /* 0x00013a0000007a24 */ /* 0x000fe200078e0206 */
[----:B------:R1:W1:Y:S01]  /*15670*/  LDS.128 R40, [R107+0x5080] ;  /* 0x005080006b287984 */ /* 0x0002620000000c00 */
[C---:B------:R-:W-:Y:S02]  /*15680*/  IMAD R6, R2.reuse, c[0x0][0x3e4], R3 ;  /* 0x0000f90002067a24 */ /* 0x040fe400078e0203 */
[----:B------:R-:W-:Y:S01]  /*15690*/  IMAD.WIDE.U32 R2, R2, c[0x0][0x3e0], R4 ;  /* 0x0000f80002027a25 */ /* 0x000fe200078e0004 */
[----:B------:R1:W1:Y:S01]  /*156a0*/  LDS.128 R56, [R107+0x6080] ;  /* 0x006080006b387984 */ /* 0x0002620000000c00 */
[----:B------:R-:W-:-:S03]  /*156b0*/  SHF.R.S32.HI R4, RZ, 0x1f, R0 ;  /* 0x0000001fff047819 */ /* 0x000fc60000011400 */
[----:B------:R1:W1:Y:S01]  /*156c0*/  LDS.128 R68, [R107+0x7080] ;  /* 0x007080006b447984 */ /* 0x0002620000000c00 */
[----:B------:R-:W-:Y:S01]  /*156d0*/  IADD3 R3, R3, R6, RZ ;  /* 0x0000000603037210 */ /* 0x000fe20007ffe0ff */
[----:B------:R-:W-:Y:S02]  /*156e0*/  IMAD R4, R4, c[0x0][0x3d8], RZ ;  /* 0x0000f60004047a24 */ /* 0x000fe400078e02ff */
[----:B------:R1:W1:Y:S02]  /*156f0*/  LDS.128 R20, [R107+0x8080] ;  /* 0x008080006b147984 */ /* 0x0002640000000c00 */
[C---:B------:R-:W-:Y:S02]  /*15700*/  IMAD.WIDE.U32 R2, R0.reuse, c[0x0][0x3d8], R2 ;  /* 0x0000f60000027a25 */ /* 0x040fe400078e0002 */
[----:B------:R1:W1:Y:S02]  /*15710*/  LDS.128 R36, [R107+0x9080] ;  /* 0x009080006b247984 */ /* 0x0002640000000c00 */
[----:B------:R-:W-:Y:S01]  /*15720*/  IMAD R0, R0, c[0x0][0x3dc], R4 ;  /* 0x0000f70000007a24 */ /* 0x000fe200078e0204 */
[C---:B------:R-:W-:Y:S01]  /*15730*/  LEA R14, P0, R2.reuse, c[0x0][0x380], 0x1 ;  /* 0x0000e000020e7a11 */ /* 0x040fe200078008ff */
[----:B------:R1:W1:Y:S03]  /*15740*/  LDS.128 R52, [R107+0xa080] ;  /* 0x00a080006b347984 */ /* 0x0002660000000c00 */
[----:B------:R-:W-:Y:S01]  /*15750*/  IADD3 R0, R3, R0, RZ ;  /* 0x0000000003007210 */ /* 0x000fe20007ffe0ff */
[----:B------:R1:W1:Y:S03]  /*15760*/  LDS.128 R64, [R107+0xb080] ;  /* 0x00b080006b407984 */ /* 0x0002660000000c00 */
[----:B------:R-:W-:Y:S01]  /*15770*/  LEA.HI.X R5, R2, c[0x0][0x384], R0, 0x1, P0 ;  /* 0x0000e10002057a11 */ /* 0x000fe200000f0c00 */
[----:B------:R1:W1:Y:S04]  /*15780*/  LDS.128 R16, [R107+0xc080] ;  /* 0x00c080006b107984 */ /* 0x0002680000000c00 */
[----:B------:R1:W1:Y:S04]  /*15790*/  LDS.128 R32, [R107+0xd080] ;  /* 0x00d080006b207984 */ /* 0x0002680000000c00 */
[----:B------:R1:W1:Y:S04]  /*157a0*/  LDS.128 R48, [R107+0xe080] ;  /* 0x00e080006b307984 */ /* 0x0002680000000c00 */
[----:B------:R1:W1:Y:S01]  /*157b0*/  LDS.128 R76, [R107+0xf080] ;  /* 0x00f080006b4c7984 */ /* 0x0002620000000c00 */
[----:B------:R-:W-:Y:S05]  /*157c0*/  BRA.DIV ~URZ, `(.L_x_578) ;  /* 0x000062127f007947 */ /* 0x000fea000b800000 */
[----:B--234-:R2:W3:Y:S02]  /*157d0*/  SHFL.IDX PT, R4, R5, RZ, 0x181f ;  /* 0x00181fff05047589 */ /* 0x01c4e400000e0000 */
.L_x_674:
[----:B------:R-:W-:Y:S05]  /*157e0*/  BRA.DIV ~URZ, `(.L_x_579) ;  /* 0x000062827f007947 */ /* 0x000fea000b800000 */
[----:B------:R4:W2:Y:S02]  /*157f0*/  SHFL.IDX PT, R0, R14, RZ, 0x181f ;  /* 0x00181fff0e007589 */ /* 0x0008a400000e0000 */
.L_x_675:
[----:B------:R-:W5:Y:S04]  /*15800*/  LDL.LU R3, [R1+0xb0] ;  /* 0x0000b00001037983 */ /* 0x000f680000300800 */
[----:B------:R-:W4:Y:S02]  /*15810*/  S2R R6, SR_TID.X ;  /* 0x0000000000067919 */ /* 0x000f240000002100 */
[----:B----4-:R-:W-:-:S04]  /*15820*/  SHF.R.S32.HI R2, RZ, 0x1f, R6 ;  /* 0x0000001fff027819 */ /* 0x010fc80000011406 */
[----:B------:R-:W-:-:S04]  /*15830*/  LEA.HI R2, R2, R6, RZ, 0x3 ;  /* 0x0000000602027211 */ /* 0x000fc800078f18ff */
[----:B------:R-:W-:Y:S01]  /*15840*/  SHF.R.S32.HI R2, RZ, 0x3, R2 ;  /* 0x00000003ff027819 */ /* 0x000fe20000011402 */
[----:B------:R-:W-:Y:S04]  /*15850*/  BSSY B0, `(.L_x_580) ;  /* 0x000001c000007945 */ /* 0x000fe80003800000 */
[----:B-----5:R-:W-:-:S05]  /*15860*/  IMAD.IADD R12, R2, 0x1, R3 ;  /* 0x00000001020c7824 */ /* 0x020fca00078e0203 */
[----:B------:R-:W-:-:S13]  /*15870*/  ISETP.GE.AND P0, PT, R12, R13, PT ;  /* 0x0000000d0c00720c */ /* 0x000fda0003f06270 */
[----:B------:R-:W-:Y:S05]  /*15880*/  @P0 BRA `(.L_x_581) ;  /* 0x0000018000000947 */ /* 0x000fea0003800000 */
[----:B------:R-:W4:Y:S04]  /*15890*/  LDL R2, [R1+0x40] ;  /* 0x0000400001027983 */ /* 0x000f280000100800 */
[----:B------:R-:W5:Y:S04]  /*158a0*/  LDL R83, [R1+0x68] ;  /* 0x0000680001537983 */ /* 0x000f680000100800 */
[----:B---3--:R-:W3:Y:S04]  /*158b0*/  LDL R81, [R1+0x64] ;  /* 0x0000640001517983 */ /* 0x008ee80000100800 */
[----:B--2---:R-:W2:Y:S04]  /*158c0*/  LDL R15, [R1+0x6c] ;  /* 0x00006c00010f7983 */ /* 0x004ea80000100800 */
[----:B------:R-:W2:Y:S04]  /*158d0*/  LDL R3, [R1+0x20c] ;  /* 0x00020c0001037983 */ /* 0x000ea80000100800 */
[----:B------:R-:W2:Y:S04]  /*158e0*/  LDL R84, [R1+0x208] ;  /* 0x0002080001547983 */ /* 0x000ea80000100800 */
[----:B------:R-:W2:Y:S04]  /*158f0*/  LDL R82, [R1+0x204] ;  /* 0x0002040001527983 */ /* 0x000ea80000100800 */
[----:B------:R-:W2:Y:S01]  /*15900*/  LDL R80, [R1+0x200] ;  /* 0x0002000001507983 */ /* 0x000ea20000100800 */
[----:B----4-:R-:W-:-:S02]  /*15910*/  ISETP.GE.AND P3, PT, R2, c[0x0][0x3c8], PT ;  /* 0x0000f20002007a0c */ /* 0x010fc40003f66270 */
[----:B-----5:R-:W-:Y:S02]  /*15920*/  ISETP.GE.AND P2, PT, R83, c[0x0][0x3c8], PT ;  /* 0x0000f20053007a0c */ /* 0x020fe40003f46270 */
[----:B---3--:R-:W-:Y:S02]  /*15930*/  ISETP.GE.AND P1, PT, R81, c[0x0][0x3c8], PT ;  /* 0x0000f20051007a0c */ /* 0x008fe40003f26270 */
[----:B--2---:R-:W-:-:S07]  /*15940*/  ISETP.GE.AND P0, PT, R15, c[0x0][0x3c8], PT ;  /* 0x0000f2000f007a0c */ /* 0x004fce0003f06270 */
[CC--:B------:R-:W-:Y:S02]  /*15950*/  @!P3 LEA R10, P4, R2.reuse, R0.reuse, 0x1 ;  /* 0x00000000020ab211 */ /* 0x0c0fe400078808ff */
[----:B------:R-:W-:Y:S02]  /*15960*/  @!P2 LEA R8, P6, R83, R0, 0x1 ;  /* 0x000000005308a211 */ /* 0x000fe400078c08ff */
[----:B------:R-:W-:Y:S02]  /*15970*/  @!P3 LEA.HI.X R11, R2, R4, R3, 0x1, P4 ;  /* 0x00000004020bb211 */ /* 0x000fe400020f0c03 */
[----:B------:R-:W-:Y:S02]  /*15980*/  @!P1 LEA R6, P5, R81, R0, 0x1 ;  /* 0x0000000051069211 */ /* 0x000fe400078a08ff */
[----:B------:R-:W-:Y:S02]  /*15990*/  @!P2 LEA.HI.X R9, R83, R4, R84, 0x1, P6 ;  /* 0x000000045309a211 */ /* 0x000fe400030f0c54 */
[----:B------:R-:W-:-:S02]  /*159a0*/  @!P0 LEA R2, P4, R15, R0, 0x1 ;  /* 0x000000000f028211 */ /* 0x000fc400078808ff */
[-C--:B------:R-:W-:Y:S02]  /*159b0*/  @!P1 LEA.HI.X R7, R81, R4.reuse, R82, 0x1, P5 ;  /* 0x0000000451079211 */ /* 0x080fe400028f0c52 */
[----:B------:R-:W-:Y:S01]  /*159c0*/  @!P0 LEA.HI.X R3, R15, R4, R80, 0x1, P4 ;  /* 0x000000040f038211 */ /* 0x000fe200020f0c50 */
[----:B------:R2:W-:Y:S04]  /*159d0*/  @!P3 ST.E.128 [R10.64], R28 ;  /* 0x0000001c0a00b985 */ /* 0x0005e8000c101d06 */
[----:B-1----:R2:W-:Y:S04]  /*159e0*/  @!P2 ST.E.128 [R8.64], R24 ;  /* 0x000000180800a985 */ /* 0x0025e8000c101d06 */
[----:B------:R2:W-:Y:S04]  /*159f0*/  @!P1 ST.E.128 [R6.64], R20 ;  /* 0x0000001406009985 */ /* 0x0005e8000c101d06 */
[----:B------:R2:W-:Y:S02]  /*15a00*/  @!P0 ST.E.128 [R2.64], R16 ;  /* 0x0000001002008985 */ /* 0x0005e4000c101d06 */
.L_x_581:
[----:B------:R-:W-:Y:S05]  /*15a10*/  BSYNC B0 ;  /* 0x0000000000007941 */ /* 0x000fea0003800000 */
.L_x_580:
[----:B------:R-:W-:Y:S05]  /*15a20*/  BRA.DIV ~URZ, `(.L_x_582) ;  /* 0x000060d27f007947 */ /* 0x000fea000b800000 */
[----:B---3--:R3:W4:Y:S04]  /*15a30*/  SHFL.IDX PT, R4, R5, 0x1, 0x181f ;  /* 0x00381f0005047f89 */ /* 0x00872800000e0000 */
[----:B--2---:R3:W2:Y:S02]  /*15a40*/  SHFL.IDX PT, R0, R14, 0x1, 0x181f ;  /* 0x00381f000e007f89 */ /* 0x0046a400000e0000 */
.L_x_676:
[----:B------:R-:W-:Y:S01]  /*15a50*/  IADD3 R2, R12, 0x20, RZ ;  /* 0x000000200c027810 */ /* 0x000fe20007ffe0ff */
[----:B------:R-:W-:Y:S03]  /*15a60*/  BSSY B0, `(.L_x_583) ;  /* 0x000001b000007945 */ /* 0x000fe60003800000 */
[----:B------:R-:W-:-:S13]  /*15a70*/  ISETP.GE.AND P0, PT, R2, R13, PT ;  /* 0x0000000d0200720c */ /* 0x000fda0003f06270 */
[----:B------:R-:W-:Y:S05]  /*15a80*/  @P0 BRA `(.L_x_584) ;  /* 0x0000018000000947 */ /* 0x000fea0003800000 */
[----:B------:R-:W5:Y:S04]  /*15a90*/  LDL R3, [R1+0x40] ;  /* 0x0000400001037983 */ /* 0x000f680000100800 */
[----:B-1-3--:R-:W3:Y:S04]  /*15aa0*/  LDL R19, [R1+0x68] ;  /* 0x0000680001137983 */ /* 0x00aee80000100800 */
[----:B----4-:R-:W4:Y:S04]  /*15ab0*/  LDL R17, [R1+0x64] ;  /* 0x0000640001117983 */ /* 0x010f280000100800 */
[----:B--2---:R-:W2:Y:S04]  /*15ac0*/  LDL R15, [R1+0x6c] ;  /* 0x00006c00010f7983 */ /* 0x004ea80000100800 */
[----:B------:R-:W2:Y:S04]  /*15ad0*/  LDL R21, [R1+0x20c] ;  /* 0x00020c0001157983 */ /* 0x000ea80000100800 */
[----:B------:R-:W2:Y:S04]  /*15ae0*/  LDL R20, [R1+0x208] ;  /* 0x0002080001147983 */ /* 0x000ea80000100800 */
[----:B------:R-:W2:Y:S04]  /*15af0*/  LDL R18, [R1+0x204] ;  /* 0x0002040001127983 */ /* 0x000ea80000100800 */
[----:B------:R-:W2:Y:S01]  /*15b00*/  LDL R16, [R1+0x200] ;  /* 0x0002000001107983 */ /* 0x000ea20000100800 */
[----:B-----5:R-:W-:-:S02]  /*15b10*/  ISETP.GE.AND P3, PT, R3, c[0x0][0x3c8], PT ;  /* 0x0000f20003007a0c */ /* 0x020fc40003f66270 */
[----:B---3--:R-:W-:Y:S02]  /*15b20*/  ISETP.GE.AND P2, PT, R19, c[0x0][0x3c8], PT ;  /* 0x0000f20013007a0c */ /* 0x008fe40003f46270 */
[----:B----4-:R-:W-:Y:S02]  /*15b30*/  ISETP.GE.AND P1, PT, R17, c[0x0][0x3c8], PT ;  /* 0x0000f20011007a0c */ /* 0x010fe40003f26270 */
[----:B--2---:R-:W-:-:S07]  /*15b40*/  ISETP.GE.AND P0, PT, R15, c[0x0][0x3c8], PT ;  /* 0x0000f2000f007a0c */ /* 0x004fce0003f06270 */
[-C--:B------:R-:W-:Y:S02]  /*15b50*/  @!P3 LEA R10, P4, R3, R0.reuse, 0x1 ;  /* 0x00000000030ab211 */ /* 0x080fe400078808ff */
        /* <DEDUP_REMOVED lines=8> */
[----:B------:R1:W-:Y:S04]  /*15be0*/  @!P2 ST.E.128 [R8.64], R40 ;  /* 0x000000280800a985 */ /* 0x0003e8000c101d06 */
[----:B------:R1:W-:Y:S04]  /*15bf0*/  @!P1 ST.E.128 [R6.64], R36 ;  /* 0x0000002406009985 */ /* 0x0003e8000c101d06 */
[----:B------:R1:W-:Y:S02]  /*15c00*/  @!P0 ST.E.128 [R2.64], R32 ;  /* 0x0000002002008985 */ /* 0x0003e4000c101d06 */
.L_x_584:
[----:B------:R-:W-:Y:S05]  /*15c10*/  BSYNC B0 ;  /* 0x0000000000007941 */ /* 0x000fea0003800000 */
.L_x_583:
[----:B------:R-:W-:Y:S05]  /*15c20*/  BRA.DIV ~URZ, `(.L_x_585) ;  /* 0x00005fe27f007947 */ /* 0x000fea000b800000 */
[----:B----4-:R4:W3:Y:S02]  /*15c30*/  SHFL.IDX PT, R4, R5, 0x2, 0x181f ;  /* 0x00581f0005047f89 */ /* 0x0108e400000e0000 */
.L_x_677:
[----:B------:R-:W-:Y:S05]  /*15c40*/  BRA.DIV ~URZ, `(.L_x_586) ;  /* 0x000060527f007947 */ /* 0x000fea000b800000 */
[----:B--2---:R2:W4:Y:S02]  /*15c50*/  SHFL.IDX PT, R0, R14, 0x2, 0x181f ;  /* 0x00581f000e007f89 */ /* 0x00452400000e0000 */
.L_x_678:
[----:B-1----:R-:W-:Y:S01]  /*15c60*/  IADD3 R2, R12, 0x40, RZ ;  /* 0x000000400c027810 */ /* 0x002fe20007ffe0ff */
[----:B------:R-:W-:Y:S03]  /*15c70*/  BSSY B0, `(.L_x_587) ;  /* 0x000001b000007945 */ /* 0x000fe60003800000 */
[----:B------:R-:W-:-:S13]  /*15c80*/  ISETP.GE.AND P0, PT, R2, R13, PT ;  /* 0x0000000d0200720c */ /* 0x000fda0003f06270 */
[----:B------:R-:W-:Y:S05]  /*15c90*/  @P0 BRA `(.L_x_588) ;  /* 0x0000018000000947 */ /* 0x000fea0003800000 */
[----:B------:R-:W5:Y:S04]  /*15ca0*/  LDL R3, [R1+0x40] ;  /* 0x0000400001037983 */ /* 0x000f680000100800 */
[----:B--2---:R-:W2:Y:S04]  /*15cb0*/  LDL R19, [R1+0x68] ;  /* 0x0000680001137983 */ /* 0x004ea80000100800 */
[----:B----4-:R-:W4:Y:S04]  /*15cc0*/  LDL R17, [R1+0x64] ;  /* 0x0000640001117983 */ /* 0x010f280000100800 */
[----:B---3--:R-:W3:Y:S04]  /*15cd0*/  LDL R15, [R1+0x6c] ;  /* 0x00006c00010f7983 */ /* 0x008ee80000100800 */
[----:B------:R-:W3:Y:S04]  /*15ce0*/  LDL R21, [R1+0x20c] ;  /* 0x00020c0001157983 */ /* 0x000ee80000100800 */
[----:B------:R-:W3:Y:S04]  /*15cf0*/  LDL R20, [R1+0x208] ;  /* 0x0002080001147983 */ /* 0x000ee80000100800 */
[----:B------:R-:W3:Y:S04]  /*15d00*/  LDL R18, [R1+0x204] ;  /* 0x0002040001127983 */ /* 0x000ee80000100800 */
[----:B------:R-:W3:Y:S01]  /*15d10*/  LDL R16, [R1+0x200] ;  /* 0x0002000001107983 */ /* 0x000ee20000100800 */
[----:B-----5:R-:W-:-:S02]  /*15d20*/  ISETP.GE.AND P3, PT, R3, c[0x0][0x3c8], PT ;  /* 0x0000f20003007a0c */ /* 0x020fc40003f66270 */
[----:B--2---:R-:W-:Y:S02]  /*15d30*/  ISETP.GE.AND P2, PT, R19, c[0x0][0x3c8], PT ;  /* 0x0000f20013007a0c */ /* 0x004fe40003f46270 */
[----:B----4-:R-:W-:Y:S02]  /*15d40*/  ISETP.GE.AND P1, PT, R17, c[0x0][0x3c8], PT ;  /* 0x0000f20011007a0c */ /* 0x010fe40003f26270 */
[----:B---3--:R-:W-:-:S07]  /*15d50*/  ISETP.GE.AND P0, PT, R15, c[0x0][0x3c8], PT ;  /* 0x0000f2000f007a0c */ /* 0x008fce0003f06270 */
        /* <DEDUP_REMOVED lines=12> */
.L_x_588:
[----:B------:R-:W-:Y:S05]  /*15e20*/  BSYNC B0 ;  /* 0x0000000000007941 */ /* 0x000fea0003800000 */
.L_x_587:
[----:B------:R-:W-:Y:S05]  /*15e30*/  BRA.DIV ~URZ, `(.L_x_589) ;  /* 0x00005ef27f007947 */ /* 0x000fea000b800000 */
[----:B---3--:R3:W1:Y:S04]  /*15e40*/  SHFL.IDX PT, R4, R5, 0x3, 0x181f ;  /* 0x00781f0005047f89 */ /* 0x00866800000e0000 */
[----:B----4-:R3:W4:Y:S02]  /*15e50*/  SHFL.IDX PT, R0, R14, 0x3, 0x181f ;  /* 0x00781f000e007f89 */ /* 0x01072400000e0000 */
.L_x_679:
[----:B-1----:R-:W-:-:S04]  /*15e60*/  IADD3 R2, R12, 0x60, RZ ;  /* 0x000000600c027810 */ /* 0x002fc80007ffe0ff */
[----:B------:R-:W-:-:S13]  /*15e70*/  ISETP.GE.AND P0, PT, R2, R13, PT ;  /* 0x0000000d0200720c */ /* 0x000fda0003f06270 */
[----:B------:R-:W-:Y:S05]  /*15e80*/  @P0 BRA `(.L_x_590) ;  /* 0x00002cf000000947 */ /* 0x000fea0003800000 */
[----:B------:R-:W5:Y:S04]  /*15e90*/  LDL R16, [R1+0x40] ;  /* 0x0000400001107983 */ /* 0x000f680000100800 */
[----:B--23--:R-:W2:Y:S04]  /*15ea0*/  LDL R14, [R1+0x68] ;  /* 0x00006800010e7983 */ /* 0x00cea80000100800 */
[----:B------:R-:W3:Y:S04]  /*15eb0*/  LDL R10, [R1+0x64] ;  /* 0x00006400010a7983 */ /* 0x000ee80000100800 */
[----:B----4-:R-:W4:Y:S04]  /*15ec0*/  LDL R17, [R1+0x20c] ;  /* 0x00020c0001117983 */ /* 0x010f280000100800 */
[----:B------:R-:W4:Y:S04]  /*15ed0*/  LDL R15, [R1+0x208] ;  /* 0x00020800010f7983 */ /* 0x000f280000100800 */
[----:B------:R-:W4:Y:S04]  /*15ee0*/  LDL R11, [R1+0x204] ;  /* 0x00020400010b7983 */ /* 0x000f280000100800 */
[----:B------:R-:W4:Y:S01]  /*15ef0*/  LDL R5, [R1+0x6c] ;  /* 0x00006c0001057983 */ /* 0x000f220000100800 */
[----:B-----5:R-:W-:-:S02]  /*15f00*/  ISETP.GE.AND P2, PT, R16, c[0x0][0x3c8], PT ;  /* 0x0000f20010007a0c */ /* 0x020fc40003f46270 */
[----:B--2---:R-:W-:Y:S02]  /*15f10*/  ISETP.GE.AND P1, PT, R14, c[0x0][0x3c8], PT ;  /* 0x0000f2000e007a0c */ /* 0x004fe40003f26270 */
[----:B---3--:R-:W-:-:S09]  /*15f20*/  ISETP.GE.AND P0, PT, R10, c[0x0][0x3c8], PT ;  /* 0x0000f2000a007a0c */ /* 0x008fd20003f06270 */
[-C--:B------:R-:W-:Y:S02]  /*15f30*/  @!P2 LEA R8, P5, R16, R0.reuse, 0x1 ;  /* 0x000000001008a211 */ /* 0x080fe400078a08ff */
[----:B------:R-:W-:Y:S02]  /*15f40*/  @!P1 LEA R6, P4, R14, R0, 0x1 ;  /* 0x000000000e069211 */ /* 0x000fe400078808ff */
[----:B----4-:R-:W-:Y:S02]  /*15f50*/  @!P2 LEA.HI.X R9, R16, R4, R17, 0x1, P5 ;  /* 0x000000041009a211 */ /* 0x010fe400028f0c11 */
[----:B------:R-:W-:Y:S02]  /*15f60*/  @!P0 LEA R2, P3, R10, R0, 0x1 ;  /* 0x000000000a028211 */ /* 0x000fe400078608ff */
[-C--:B------:R-:W-:Y:S02]  /*15f70*/  @!P1 LEA.HI.X R7, R14, R4.reuse, R15, 0x1, P4 ;  /* 0x000000040e079211 */ /* 0x080fe400020f0c0f */
[----:B------:R-:W-:Y:S01]  /*15f80*/  @!P0 LEA.HI.X R3, R10, R4, R11, 0x1, P3 ;  /* 0x000000040a038211 */ /* 0x000fe200018f0c0b */
[----:B------:R1:W-:Y:S04]  /*15f90*/  @!P2 ST.E.128 [R8.64], R72 ;  /* 0x000000480800a985 */ /* 0x0003e8000c101d06 */
[----:B------:R1:W-:Y:S04]  /*15fa0*/  @!P1 ST.E.128 [R6.64], R68 ;  /* 0x0000004406009985 */ /* 0x0003e8000c101d06 */
[----:B------:R1:W-:Y:S01]  /*15fb0*/  @!P0 ST.E.128 [R2.64], R64 ;  /* 0x0000004002008985 */ /* 0x0003e2000c101d06 */
[----:B------:R-:W-:-:S13]  /*15fc0*/  ISETP.GE.AND P0, PT, R5, c[0x0][0x3c8], PT ;  /* 0x0000f20005007a0c */ /* 0x000fda0003f06270 */
[----:B------:R-:W-:Y:S05]  /*15fd0*/  @P0 BRA `(.L_x_590) ;  /* 0x00002ba000000947 */ /* 0x000fea0003800000 */
[----:B------:R-:W2:Y:S01]  /*15fe0*/  LDL R10, [R1+0x200] ;  /* 0x00020000010a7983 */ /* 0x000ea20000100800 */
[----:B-1----:R-:W-:-:S04]  /*15ff0*/  LEA R2, P0, R5, R0, 0x1 ;  /* 0x0000000005027211 */ /* 0x002fc800078008ff */
[----:B--2---:R-:W-:-:S05]  /*16000*/  LEA.HI.X R3, R5, R4, R10, 0x1, P0 ;  /* 0x0000000405037211 */ /* 0x004fca00000f0c0a */
[----:B------:R1:W-:Y:S01]  /*16010*/  ST.E.128 [R2.64], R76 ;  /* 0x0000004c02007985 */ /* 0x0003e2000c101d06 */
[----:B------:R-:W-:Y:S05]  /*16020*/  BRA `(.L_x_590) ;  /* 0x00002b5000007947 */ /* 0x000fea0003800000 */
.L_x_577:
[----:B-1----:R-:W2:Y:S01]  /*16030*/  LDL.LU R5, [R1+0x100] ;  /* 0x0001000001057983 */ /* 0x002ea20000300800 */
[----:B------:R-:W-:Y:S01]  /*16040*/  IMAD R11, R11, c[0x0][0x408], RZ ;  /* 0x000102000b0b7a24 */ /* 0x000fe200078e02ff */
[----:B------:R-:W-:-:S03]  /*16050*/  SHF.R.S32.HI R4, RZ, 0x1f, R0 ;  /* 0x0000001fff047819 */ /* 0x000fc60000011400 */
[C---:B------:R-:W-:Y:S02]  /*16060*/  IMAD R11, R2.reuse, c[0x0][0x40c], R11 ;  /* 0x00010300020b7a24 */ /* 0x040fe400078e020b */
[----:B------:R-:W-:-:S04]  /*16070*/  IMAD.WIDE.U32 R2, R2, c[0x0][0x408], RZ ;  /* 0x0001020002027a25 */ /* 0x000fc800078e00ff */
[----:B------:R-:W-:Y:S01]  /*16080*/  IMAD R4, R4, c[0x0][0x440], RZ ;  /* 0x0001100004047a24 */ /* 0x000fe200078e02ff */
[----:B------:R-:W-:-:S03]  /*16090*/  IADD3 R3, R3, R11, RZ ;  /* 0x0000000b03037210 */ /* 0x000fc60007ffe0ff */
[----:B------:R-:W-:Y:S02]  /*160a0*/  IMAD R4, R0, c[0x0][0x444], R4 ;  /* 0x0001110000047a24 */ /* 0x000fe400078e0204 */
[----:B------:R-:W-:-:S04]  /*160b0*/  IMAD.WIDE.U32 R2, R8, c[0x0][0x438], R2 ;  /* 0x00010e0008027a25 */ /* 0x000fc800078e0002 */
[----:B------:R-:W-:-:S04]  /*160c0*/  IMAD R3, R8, c[0x0][0x43c], R3 ;  /* 0x00010f0008037a24 */ /* 0x000fc800078e0203 */
[----:B------:R-:W-:Y:S01]  /*160d0*/  IMAD.WIDE.U32 R2, R0, c[0x0][0x440], R2 ;  /* 0x0001100000027a25 */ /* 0x000fe200078e0002 */
[----:B------:R-:W-:-:S04]  /*160e0*/  MOV R0, R9 ;  /* 0x0000000900007202 */ /* 0x000fc80000000f00 */
[----:B------:R-:W-:Y:S01]  /*160f0*/  IADD3 R3, R3, R4, RZ ;  /* 0x0000000403037210 */ /* 0x000fe20007ffe0ff */
[----:B------:R-:W-:-:S05]  /*16100*/  @P3 IMAD.HI.U32 R4, R9, c[0x0][0x4ec], RZ ;  /* 0x00013b0009043a27 */ /* 0x000fca00078e00ff */
        /* <DEDUP_REMOVED lines=19> */
.L_x_680:
[----:B------:R-:W-:Y:S05]  /*16240*/  BRA.DIV ~URZ, `(.L_x_592) ;  /* 0x00005c827f007947 */ /* 0x000fea000b800000 */
[----:B------:R3:W4:Y:S02]  /*16250*/  SHFL.IDX PT, R0, R12, RZ, 0x1c1f ;  /* 0x001c1fff0c007589 */ /* 0x00072400000e0000 */
.L_x_681:
        /* <DEDUP_REMOVED lines=8> */
[----:B------:R-:W4:Y:S04]  /*162e0*/  LDL R13, [R1+0x1f0] ;  /* 0x0001f000010d7983 */ /* 0x000f280000100800 */
[----:B------:R-:W4:Y:S04]  /*162f0*/  LDL R17, [R1+0xf8] ;  /* 0x0000f80001117983 */ /* 0x000f280000100800 */
[----:B------:R-:W4:Y:S04]  /*16300*/  LDL R7, [R1+0x1ec] ;  /* 0x0001ec0001077983 */ /* 0x000f280000100800 */
[----:B------:R-:W4:Y:S04]  /*16310*/  LDL R107, [R1+0x1e8] ;  /* 0x0001e800016b7983 */ /* 0x000f280000100800 */
[----:B------:R-:W4:Y:S04]  /*16320*/  LDL R16, [R1+0x164] ;  /* 0x0001640001107983 */ /* 0x000f280000100800 */
[----:B------:R-:W4:Y:S04]  /*16330*/  LDL R19, [R1+0x1e4] ;  /* 0x0001e40001137983 */ /* 0x000f280000100800 */
[----:B------:R-:W4:Y:S04]  /*16340*/  LDL R8, [R1+0x168] ;  /* 0x0001680001087983 */ /* 0x000f280000100800 */
[----:B------:R-:W4:Y:S01]  /*16350*/  LDL R15, [R1+0x160] ;  /* 0x00016000010f7983 */ /* 0x000f220000100800 */
[----:B-----5:R-:W-:-:S02]  /*16360*/  ISETP.GE.AND P0, PT, R9, c[0x0][0x3c8], PT ;  /* 0x0000f20009007a0c */ /* 0x020fc40003f06270 */
[----:B---3--:R-:W-:-:S11]  /*16370*/  ISETP.GE.AND P1, PT, R18, c[0x0][0x3c8], PT ;  /* 0x0000f20012007a0c */ /* 0x008fd60003f26270 */
[----:B------:R-:W-:Y:S02]  /*16380*/  @!P0 IMAD.MOV.U32 R2, RZ, RZ, R0 ;  /* 0x000000ffff028224 */ /* 0x000fe400078e0000 */
[----:B------:R-:W-:-:S04]  /*16390*/  @!P0 IMAD.MOV.U32 R3, RZ, RZ, R4 ;  /* 0x000000ffff038224 */ /* 0x000fc800078e0004 */
[----:B------:R-:W-:Y:S01]  /*163a0*/  @!P0 IMAD.WIDE R2, R9, 0x4, R2 ;  /* 0x0000000409028825 */ /* 0x000fe200078e0202 */
[----:B--2---:R-:W-:Y:S01]  /*163b0*/  ISETP.GE.AND P2, PT, R11, c[0x0][0x3c8], PT ;  /* 0x0000f2000b007a0c */ /* 0x004fe20003f46270 */
[----:B------:R-:W2:Y:S04]  /*163c0*/  LDL R9, [R1+0x15c] ;  /* 0x00015c0001097983 */ /* 0x000ea80000100800 */
[----:B------:R3:W-:Y:S02]  /*163d0*/  @!P0 ST.E.64 [R2.64], R22 ;  /* 0x0000001602008985 */ /* 0x0007e4000c101b06 */
[C---:B---3--:R-:W-:Y:S02]  /*163e0*/  @!P1 LEA R2, P0, R18.reuse, R0, 0x2 ;  /* 0x0000000012029211 */ /* 0x048fe400078010ff */
[----:B------:R-:W3:Y:S02]  /*163f0*/  LDL R23, [R1+0x1e0] ;  /* 0x0001e00001177983 */ /* 0x000ee40000100800 */
[----:B----4-:R-:W-:-:S02]  /*16400*/  @!P1 LEA.HI.X R3, R18, R4, R110, 0x2, P0 ;  /* 0x0000000412039211 */ /* 0x010fc400000f146e */
[----:B------:R-:W4:Y:S04]  /*16410*/  LDL R22, [R1+0x158] ;  /* 0x0001580001167983 */ /* 0x000f280000100800 */
[----:B------:R-:W5:Y:S04]  /*16420*/  LDL R18, [R1+0x1dc] ;  /* 0x0001dc0001127983 */ /* 0x000f680000100800 */
[----:B------:R1:W-:Y:S04]  /*16430*/  @!P1 ST.E.64 [R2.64], R24 ;  /* 0x0000001802009985 */ /* 0x0003e8000c101b06 */
[----:B-1----:R-:W4:Y:S01]  /*16440*/  LDL R25, [R1+0x1d8] ;  /* 0x0001d80001197983 */ /* 0x002f220000100800 */
[----:B------:R-:W-:-:S02]  /*16450*/  ISETP.GE.AND P1, PT, R6, c[0x0][0x3c8], PT ;  /* 0x0000f20006007a0c */ /* 0x000fc40003f26270 */
[C---:B------:R-:W-:Y:S01]  /*16460*/  @!P2 LEA R2, P0, R11.reuse, R0, 0x2 ;  /* 0x000000000b02a211 */ /* 0x040fe200078010ff */
[----:B------:R-:W4:Y:S01]  /*16470*/  LDL R24, [R1+0x1d0] ;  /* 0x0001d00001187983 */ /* 0x000f220000100800 */
[----:B------:R-:W-:Y:S02]  /*16480*/  ISETP.GE.AND P3, PT, R10, c[0x0][0x3c8], PT ;  /* 0x0000f2000a007a0c */ /* 0x000fe40003f66270 */
[----:B------:R-:W-:Y:S02]  /*16490*/  @!P2 LEA.HI.X R3, R11, R4, R13, 0x2, P0 ;  /* 0x000000040b03a211 */ /* 0x000fe400000f140d */
[----:B------:R-:W4:Y:S04]  /*164a0*/  LDL R11, [R1+0x154] ;  /* 0x00015400010b7983 */ /* 0x000f280000100800 */
[----:B------:R1:W-:Y:S01]  /*164b0*/  @!P2 ST.E.64 [R2.64], R26 ;  /* 0x0000001a0200a985 */ /* 0x0003e2000c101b06 */
[----:B------:R-:W-:-:S03]  /*164c0*/  ISETP.GE.AND P2, PT, R17, c[0x0][0x3c8], PT ;  /* 0x0000f20011007a0c */ /* 0x000fc60003f46270 */
[----:B------:R-:W4:Y:S01]  /*164d0*/  LDL R13, [R1+0x1d4] ;  /* 0x0001d400010d7983 */ /* 0x000f220000100800 */
[----:B------:R-:W-:Y:S02]  /*164e0*/  ISETP.GE.AND P4, PT, R8, c[0x0][0x3c8], PT ;  /* 0x0000f20008007a0c */ /* 0x000fe40003f86270 */
[C---:B-1----:R-:W-:Y:S01]  /*164f0*/  @!P1 LEA R2, P0, R6.reuse, R0, 0x2 ;  /* 0x0000000006029211 */ /* 0x042fe200078010ff */
[----:B------:R-:W4:Y:S03]  /*16500*/  LDL R26, [R1+0x150] ;  /* 0x00015000011a7983 */ /* 0x000f260000100800 */
[----:B------:R-:W-:Y:S01]  /*16510*/  @!P1 LEA.HI.X R3, R6, R4, R7, 0x2, P0 ;  /* 0x0000000406039211 */ /* 0x000fe200000f1407 */
[----:B------:R-:W4:Y:S01]  /*16520*/  LDL R27, [R1+0x1c8] ;  /* 0x0001c800011b7983 */ /* 0x000f220000100800 */
[----:B------:R-:W-:-:S03]  /*16530*/  @!P3 LEA R6, P5, R10, R0, 0x2 ;  /* 0x000000000a06b211 */ /* 0x000fc600078a10ff */
[----:B------:R1:W-:Y:S01]  /*16540*/  @!P1 ST.E.64 [R2.64], R132 ;  /* 0x0000008402009985 */ /* 0x0003e2000c101b06 */
[----:B------:R-:W-:Y:S02]  /*16550*/  ISETP.GE.AND P1, PT, R16, c[0x0][0x3c8], PT ;  /* 0x0000f20010007a0c */ /* 0x000fe40003f26270 */
[----:B------:R-:W-:Y:S02]  /*16560*/  @!P3 LEA.HI.X R7, R10, R4, R107, 0x2, P5 ;  /* 0x000000040a07b211 */ /* 0x000fe400028f146b */
[----:B------:R-:W4:Y:S04]  /*16570*/  LDL R10, [R1+0x14c] ;  /* 0x00014c00010a7983 */ /* 0x000f280000100800 */
[----:B------:R1:W-:Y:S02]  /*16580*/  @!P3 ST.E.64 [R6.64], R134 ;  /* 0x000000860600b985 */ /* 0x0003e4000c101b06 */
[----:B-1----:R-:W-:-:S04]  /*16590*/  @!P2 LEA R2, P0, R17, R0, 0x2 ;  /* 0x000000001102a211 */ /* 0x002fc800078010ff */
[----:B------:R-:W-:Y:S02]  /*165a0*/  @!P2 LEA.HI.X R3, R17, R4, R19, 0x2, P0 ;  /* 0x000000041103a211 */ /* 0x000fe400000f1413 */
[----:B------:R-:W4:Y:S04]  /*165b0*/  LDL R17, [R1+0x1cc] ;  /* 0x0001cc0001117983 */ /* 0x000f280000100800 */
[----:B------:R1:W-:Y:S01]  /*165c0*/  @!P2 ST.E.64 [R2.64], R136 ;  /* 0x000000880200a985 */ /* 0x0003e2000c101b06 */
[-C--:B------:R-:W-:Y:S02]  /*165d0*/  @!P4 LEA R6, P5, R8, R0.reuse, 0x2 ;  /* 0x000000000806c211 */ /* 0x080fe400078a10ff */
[----:B------:R-:W-:Y:S01]  /*165e0*/  ISETP.GE.AND P3, PT, R15, c[0x0][0x3c8], PT ;  /* 0x0000f2000f007a0c */ /* 0x000fe20003f66270 */
[----:B------:R-:W4:Y:S01]  /*165f0*/  LDL R19, [R1+0x148] ;  /* 0x0001480001137983 */ /* 0x000f220000100800 */
[----:B-1----:R-:W-:-:S04]  /*16600*/  @!P1 LEA R2, P0, R16, R0, 0x2 ;  /* 0x0000000010029211 */ /* 0x002fc800078010ff */
[-C--:B-----5:R-:W-:Y:S02]  /*16610*/  @!P1 LEA.HI.X R3, R16, R4.reuse, R18, 0x2, P0 ;  /* 0x0000000410039211 */ /* 0x0a0fe400000f1412 */
[----:B------:R-:W5:Y:S01]  /*16620*/  LDL R16, [R1+0x1c4] ;  /* 0x0001c40001107983 */ /* 0x000f620000100800 */
[----:B---3--:R-:W-:-:S03]  /*16630*/  @!P4 LEA.HI.X R7, R8, R4, R23, 0x2, P5 ;  /* 0x000000040807c211 */ /* 0x008fc600028f1417 */
[----:B------:R-:W3:Y:S04]  /*16640*/  LDL R8, [R1+0x144] ;  /* 0x0001440001087983 */ /* 0x000ee80000100800 */
[----:B------:R1:W-:Y:S01]  /*16650*/  @!P4 ST.E.64 [R6.64], R28 ;  /* 0x0000001c0600c985 */ /* 0x0003e2000c101b06 */
[----:B--2---:R-:W-:-:S03]  /*16660*/  ISETP.GE.AND P2, PT, R9, c[0x0][0x3c8], PT ;  /* 0x0000f20009007a0c */ /* 0x004fc60003f46270 */
[----:B------:R-:W2:Y:S04]  /*16670*/  LDL R23, [R1+0x140] ;  /* 0x0001400001177983 */ /* 0x000ea80000100800 */
[----:B------:R-:W2:Y:S01]  /*16680*/  LDL R18, [R1+0x13c] ;  /* 0x00013c0001127983 */ /* 0x000ea20000100800 */
[----:B-1----:R-:W-:-:S03]  /*16690*/  @!P3 LEA R6, P5, R15, R0, 0x2 ;  /* 0x000000000f06b211 */ /* 0x002fc600078a10ff */
[----:B------:R-:W2:Y:S01]  /*166a0*/  LDL R28, [R1+0x120] ;  /* 0x00012000011c7983 */ /* 0x000ea20000100800 */
[----:B----4-:R-:W-:-:S03]  /*166b0*/  @!P3 LEA.HI.X R7, R15, R4, R25, 0x2, P5 ;  /* 0x000000040f07b211 */ /* 0x010fc600028f1419 */
[----:B------:R-:W4:Y:S04]  /*166c0*/  LDL R29, [R1+0x198] ;  /* 0x00019800011d7983 */ /* 0x000f280000100800 */
[----:B------:R-:W2:Y:S04]  /*166d0*/  LDL R15, [R1+0x1bc] ;  /* 0x0001bc00010f7983 */ /* 0x000ea80000100800 */
[----:B------:R-:W4:Y:S01]  /*166e0*/  LDL R25, [R1+0x1c0] ;  /* 0x0001c00001197983 */ /* 0x000f220000100800 */
[----:B------:R-:W-:-:S03]  /*166f0*/  ISETP.GE.AND P4, PT, R22, c[0x0][0x3c8], PT ;  /* 0x0000f20016007a0c */ /* 0x000fc60003f86270 */
[----:B------:R1:W-:Y:S01]  /*16700*/  @!P1 ST.E.64 [R2.64], R32 ;  /* 0x0000002002009985 */ /* 0x0003e2000c101b06 */
[----:B------:R-:W-:-:S03]  /*16710*/  ISETP.GE.AND P1, PT, R11, c[0x0][0x3c8], PT ;  /* 0x0000f2000b007a0c */ /* 0x000fc60003f26270 */
[----:B------:R1:W-:Y:S02]  /*16720*/  @!P3 ST.E.64 [R6.64], R36 ;  /* 0x000000240600b985 */ /* 0x0003e4000c101b06 */
[C---:B-1----:R-:W-:Y:S02]  /*16730*/  @!P2 LEA R2, P0, R9.reuse, R0, 0x2 ;  /* 0x000000000902a211 */ /* 0x042fe400078010ff */
[----:B------:R-:W4:Y:S02]  /*16740*/  LDL R32, [R1+0x128] ;  /* 0x0001280001207983 */ /* 0x000f240000100800 */
[----:B------:R-:W-:Y:S02]  /*16750*/  @!P2 LEA.HI.X R3, R9, R4, R13, 0x2, P0 ;  /* 0x000000040903a211 */ /* 0x000fe400000f140d */
[----:B------:R-:W4:Y:S01]  /*16760*/  LDL R33, [R1+0x1a0] ;  /* 0x0001a00001217983 */ /* 0x000f220000100800 */
[----:B------:R-:W-:-:S03]  /*16770*/  @!P4 LEA R6, P5, R22, R0, 0x2 ;  /* 0x000000001606c211 */ /* 0x000fc600078a10ff */
[----:B------:R1:W-:Y:S01]  /*16780*/  @!P2 ST.E.64 [R2.64], R40 ;  /* 0x000000280200a985 */ /* 0x0003e2000c101b06 */
[----:B------:R-:W-:-:S03]  /*16790*/  ISETP.GE.AND P2, PT, R10, c[0x0][0x3c8], PT ;  /* 0x0000f2000a007a0c */ /* 0x000fc60003f46270 */
[----:B------:R-:W4:Y:S01]  /*167a0*/  LDL R9, [R1+0x138] ;  /* 0x0001380001097983 */ /* 0x000f220000100800 */
[----:B------:R-:W-:-:S03]  /*167b0*/  @!P4 LEA.HI.X R7, R22, R4, R24, 0x2, P5 ;  /* 0x000000041607c211 */ /* 0x000fc600028f1418 */
[----:B------:R-:W4:Y:S04]  /*167c0*/  LDL R24, [R1+0x1b8] ;  /* 0x0001b80001187983 */ /* 0x000f280000100800 */
[----:B------:R1:W-:Y:S01]  /*167d0*/  @!P4 ST.E.64 [R6.64], R44 ;  /* 0x0000002c0600c985 */ /* 0x0003e2000c101b06 */
[----:B------:R-:W-:-:S03]  /*167e0*/  ISETP.GE.AND P3, PT, R26, c[0x0][0x3c8], PT ;  /* 0x0000f2001a007a0c */ /* 0x000fc60003f66270 */
[----:B------:R-:W4:Y:S04]  /*167f0*/  LDL R13, [R1+0x134] ;  /* 0x00013400010d7983 */ /* 0x000f280000100800 */
[----:B------:R-:W4:Y:S01]  /*16800*/  LDL R22, [R1+0x1b4] ;  /* 0x0001b40001167983 */ /* 0x000f220000100800 */
[----:B-1----:R-:W-:-:S04]  /*16810*/  @!P1 LEA R2, P0, R11, R0, 0x2 ;  /* 0x000000000b029211 */ /* 0x002fc800078010ff */
[----:B------:R-:W-:Y:S02]  /*16820*/  @!P1 LEA.HI.X R3, R11, R4, R17, 0x2, P0 ;  /* 0x000000040b039211 */ /* 0x000fe400000f1411 */
[----:B------:R-:W4:Y:S04]  /*16830*/  LDL R11, [R1+0x12c] ;  /* 0x00012c00010b7983 */ /* 0x000f280000100800 */
[----:B------:R1:W-:Y:S01]  /*16840*/  @!P1 ST.E.64 [R2.64], R48 ;  /* 0x0000003002009985 */ /* 0x0003e2000c101b06 */
[C---:B------:R-:W-:Y:S02]  /*16850*/  @!P3 LEA R6, P5, R26.reuse, R0, 0x2 ;  /* 0x000000001a06b211 */ /* 0x040fe400078a10ff */
[----:B------:R-:W-:Y:S01]  /*16860*/  ISETP.GE.AND P4, PT, R19, c[0x0][0x3c8], PT ;  /* 0x0000f20013007a0c */ /* 0x000fe20003f86270 */
[----:B------:R-:W4:Y:S01]  /*16870*/  LDL R17, [R1+0x130] ;  /* 0x0001300001117983 */ /* 0x000f220000100800 */
[----:B------:R-:W-:-:S03]  /*16880*/  @!P3 LEA.HI.X R7, R26, R4, R27, 0x2, P5 ;  /* 0x000000041a07b211 */ /* 0x000fc600028f141b */
[----:B------:R-:W4:Y:S01]  /*16890*/  LDL R26, [R1+0x11c] ;  /* 0x00011c00011a7983 */ /* 0x000f220000100800 */
[----:B-1----:R-:W-:-:S03]  /*168a0*/  @!P2 LEA R2, P0, R10, R0, 0x2 ;  /* 0x000000000a02a211 */ /* 0x002fc600078010ff */
[----:B------:R1:W-:Y:S04]  /*168b0*/  @!P3 ST.E.64 [R6.64], R52 ;  /* 0x000000340600b985 */ /* 0x0003e8000c101b06 */
[----:B------:R-:W4:Y:S01]  /*168c0*/  LDL R27, [R1+0x194] ;  /* 0x00019400011b7983 */ /* 0x000f220000100800 */
[----:B-1----:R-:W-:Y:S02]  /*168d0*/  @!P4 LEA R6, P5, R19, R0, 0x2 ;  /* 0x000000001306c211 */ /* 0x002fe400078a10ff */
[----:B-----5:R-:W-:Y:S02]  /*168e0*/  @!P2 LEA.HI.X R3, R10, R4, R16, 0x2, P0 ;  /* 0x000000040a03a211 */ /* 0x020fe400000f1410 */
[----:B------:R-:W5:Y:S01]  /*168f0*/  LDL R10, [R1+0x1b0] ;  /* 0x0001b000010a7983 */ /* 0x000f620000100800 */
[----:B---3--:R-:W-:-:S03]  /*16900*/  ISETP.GE.AND P1, PT, R8, c[0x0][0x3c8], PT ;  /* 0x0000f20008007a0c */ /* 0x008fc60003f26270 */
[----:B------:R-:W3:Y:S04]  /*16910*/  LDL R16, [R1+0x1ac] ;  /* 0x0001ac0001107983 */ /* 0x000ee80000100800 */
[----:B------:R1:W-:Y:S06]  /*16920*/  @!P2 ST.E.64 [R2.64], R56 ;  /* 0x000000380200a985 */ /* 0x0003ec000c101b06 */
[----:B-1----:R-:W-:-:S04]  /*16930*/  @!P1 LEA R2, P0, R8, R0, 0x2 ;  /* 0x0000000008029211 */ /* 0x002fc800078010ff */
[-C--:B--2---:R-:W-:Y:S02]  /*16940*/  @!P1 LEA.HI.X R3, R8, R4.reuse, R15, 0x2, P0 ;  /* 0x0000000408039211 */ /* 0x084fe400000f140f */
[----:B------:R-:W2:Y:S01]  /*16950*/  LDL R15, [R1+0x1a4] ;  /* 0x0001a400010f7983 */ /* 0x000ea20000100800 */
[----:B----4-:R-:W-:-:S03]  /*16960*/  @!P4 LEA.HI.X R7, R19, R4, R25, 0x2, P5 ;  /* 0x000000041307c211 */ /* 0x010fc600028f1419 */
[----:B------:R-:W4:Y:S01]  /*16970*/  LDL R19, [R1+0x1a8] ;  /* 0x0001a80001137983 */ /* 0x000f220000100800 */
[----:B------:R-:W-:-:S03]  /*16980*/  ISETP.GE.AND P3, PT, R23, c[0x0][0x3c8], PT ;  /* 0x0000f20017007a0c */ /* 0x000fc60003f66270 */
[----:B------:R1:W-:Y:S01]  /*16990*/  @!P4 ST.E.64 [R6.64], R60 ;  /* 0x0000003c0600c985 */ /* 0x0003e2000c101b06 */
[----:B------:R-:W-:-:S03]  /*169a0*/  ISETP.GE.AND P2, PT, R18, c[0x0][0x3c8], PT ;  /* 0x0000f20012007a0c */ /* 0x000fc60003f46270 */
[----:B------:R-:W4:Y:S04]  /*169b0*/  LDL R8, [R1+0x124] ;  /* 0x0001240001087983 */ /* 0x000f280000100800 */
[----:B------:R1:W-:Y:S04]  /*169c0*/  @!P1 ST.E.64 [R2.64], R64 ;  /* 0x0000004002009985 */ /* 0x0003e8000c101b06 */
[----:B------:R-:W4:Y:S01]  /*169d0*/  LDL R25, [R1+0x190] ;  /* 0x0001900001197983 */ /* 0x000f220000100800 */
[----:B-1----:R-:W-:Y:S02]  /*169e0*/  @!P3 LEA R6, P5, R23, R0, 0x2 ;  /* 0x000000001706b211 */ /* 0x002fe400078a10ff */
[----:B------:R-:W-:-:S02]  /*169f0*/  ISETP.GE.AND P4, PT, R9, c[0x0][0x3c8], PT ;  /* 0x0000f20009007a0c */ /* 0x000fc40003f86270 */
[----:B------:R-:W-:Y:S02]  /*16a00*/  @!P3 LEA.HI.X R7, R23, R4, R24, 0x2, P5 ;  /* 0x000000041707b211 */ /* 0x000fe400028f1418 */
[----:B------:R-:W-:Y:S01]  /*16a10*/  @!P2 LEA R2, P0, R18, R0, 0x2 ;  /* 0x000000001202a211 */ /* 0x000fe200078010ff */
[----:B------:R-:W4:Y:S04]  /*16a20*/  LDL R24, [R1+0x118] ;  /* 0x0001180001187983 */ /* 0x000f280000100800 */
[----:B------:R1:W-:Y:S01]  /*16a30*/  @!P3 ST.E.64 [R6.64], R68 ;  /* 0x000000440600b985 */ /* 0x0003e2000c101b06 */
[----:B------:R-:W-:-:S03]  /*16a40*/  ISETP.GE.AND P1, PT, R13, c[0x0][0x3c8], PT ;  /* 0x0000f2000d007a0c */ /* 0x000fc60003f26270 */
[----:B------:R-:W4:Y:S01]  /*16a50*/  LDL R23, [R1+0x188] ;  /* 0x0001880001177983 */ /* 0x000f220000100800 */
[----:B------:R-:W-:-:S03]  /*16a60*/  @!P2 LEA.HI.X R3, R18, R4, R22, 0x2, P0 ;  /* 0x000000041203a211 */ /* 0x000fc600000f1416 */
[----:B------:R-:W4:Y:S04]  /*16a70*/  LDL R18, [R1+0x10c] ;  /* 0x00010c0001127983 */ /* 0x000f280000100800 */
[----:B------:R1:W-:Y:S04]  /*16a80*/  @!P2 ST.E.64 [R2.64], R72 ;  /* 0x000000480200a985 */ /* 0x0003e8000c101b06 */
[----:B------:R-:W4:Y:S01]  /*16a90*/  LDL R22, [R1+0x110] ;  /* 0x0001100001167983 */ /* 0x000f220000100800 */
[----:B-1----:R-:W-:Y:S02]  /*16aa0*/  @!P4 LEA R6, P5, R9, R0, 0x2 ;  /* 0x000000000906c211 */ /* 0x002fe400078a10ff */
[----:B------:R-:W-:-:S02]  /*16ab0*/  ISETP.GE.AND P2, PT, R11, c[0x0][0x3c8], PT ;  /* 0x0000f2000b007a0c */ /* 0x000fc40003f46270 */
[----:B------:R-:W-:Y:S02]  /*16ac0*/  ISETP.GE.AND P3, PT, R17, c[0x0][0x3c8], PT ;  /* 0x0000f20011007a0c */ /* 0x000fe40003f66270 */
[----:B------:R-:W-:Y:S02]  /*16ad0*/  @!P1 LEA R2, P0, R13, R0, 0x2 ;  /* 0x000000000d029211 */ /* 0x000fe400078010ff */
[-C--:B-----5:R-:W-:Y:S02]  /*16ae0*/  @!P4 LEA.HI.X R7, R9, R4.reuse, R10, 0x2, P5 ;  /* 0x000000040907c211 */ /* 0x0a0fe400028f140a */
[----:B------:R-:W5:Y:S04]  /*16af0*/  LDL R9, [R1+0x19c] ;  /* 0x00019c0001097983 */ /* 0x000f680000100800 */
[----:B------:R-:W5:Y:S01]  /*16b00*/  LDL R10, [R1+0x114] ;  /* 0x00011400010a7983 */ /* 0x000f620000100800 */
[----:B---3--:R-:W-:-:S03]  /*16b10*/  @!P1 LEA.HI.X R3, R13, R4, R16, 0x2, P0 ;  /* 0x000000040d039211 */ /* 0x008fc600000f1410 */
[----:B------:R-:W3:Y:S04]  /*16b20*/  LDL R16, [R1+0x108] ;  /* 0x0001080001107983 */ /* 0x000ee80000100800 */
[----:B------:R1:W-:Y:S04]  /*16b30*/  @!P4 ST.E.64 [R6.64], R76 ;  /* 0x0000004c0600c985 */ /* 0x0003e8000c101b06 */
[----:B------:R-:W3:Y:S04]  /*16b40*/  LDL R13, [R1+0x104] ;  /* 0x00010400010d7983 */ /* 0x000ee80000100800 */
[----:B------:R2:W-:Y:S01]  /*16b50*/  @!P1 ST.E.64 [R2.64], R80 ;  /* 0x0000005002009985 */ /* 0x0005e2000c101b06 */
[----:B-1----:R-:W-:-:S02]  /*16b60*/  @!P3 LEA R6, P5, R17, R0, 0x2 ;  /* 0x000000001106b211 */ /* 0x002fc400078a10ff */
[----:B--2---:R-:W-:-:S04]  /*16b70*/  @!P2 LEA R2, P0, R11, R0, 0x2 ;  /* 0x000000000b02a211 */ /* 0x004fc800078010ff */
[-C--:B------:R-:W-:Y:S02]  /*16b80*/  @!P2 LEA.HI.X R3, R11, R4.reuse, R15, 0x2, P0 ;  /* 0x000000040b03a211 */ /* 0x080fe400000f140f */
[----:B------:R-:W2:Y:S01]  /*16b90*/  LDL R11, [R1+0x18c] ;  /* 0x00018c00010b7983 */ /* 0x000ea20000100800 */
[----:B----4-:R-:W-:-:S03]  /*16ba0*/  @!P3 LEA.HI.X R7, R17, R4, R19, 0x2, P5 ;  /* 0x000000041107b211 */ /* 0x010fc600028f1413 */
[----:B------:R-:W4:Y:S04]  /*16bb0*/  LDL R19, [R1+0x184] ;  /* 0x0001840001137983 */ /* 0x000f280000100800 */
[----:B------:R-:W2:Y:S04]  /*16bc0*/  LDL R17, [R1+0x180] ;  /* 0x0001800001117983 */ /* 0x000ea80000100800 */
[----:B------:R-:W2:Y:S01]  /*16bd0*/  LDL R15, [R1+0x17c] ;  /* 0x00017c00010f7983 */ /* 0x000ea20000100800 */
[----:B------:R-:W-:Y:S02]  /*16be0*/  ISETP.GE.AND P4, PT, R32, c[0x0][0x3c8], PT ;  /* 0x0000f20020007a0c */ /* 0x000fe40003f86270 */
[----:B------:R-:W-:Y:S01]  /*16bf0*/  ISETP.GE.AND P1, PT, R8, c[0x0][0x3c8], PT ;  /* 0x0000f20008007a0c */ /* 0x000fe20003f26270 */
[----:B------:R1:W-:Y:S01]  /*16c00*/  @!P3 ST.E.64 [R6.64], R84 ;  /* 0x000000540600b985 */ /* 0x0003e2000c101b06 */
[----:B------:R-:W-:-:S03]  /*16c10*/  ISETP.GE.AND P3, PT, R28, c[0x0][0x3c8], PT ;  /* 0x0000f2001c007a0c */ /* 0x000fc60003f66270 */
[----:B------:R1:W-:Y:S01]  /*16c20*/  @!P2 ST.E.64 [R2.64], R88 ;  /* 0x000000580200a985 */ /* 0x0003e2000c101b06 */
[----:B------:R-:W-:-:S05]  /*16c30*/  ISETP.GE.AND P2, PT, R26, c[0x0][0x3c8], PT ;  /* 0x0000f2001a007a0c */ /* 0x000fca0003f46270 */
[-C--:B-1----:R-:W-:Y:S02]  /*16c40*/  @!P4 LEA R6, P5, R32, R0.reuse, 0x2 ;  /* 0x000000002006c211 */ /* 0x082fe400078a10ff */
[----:B------:R-:W-:Y:S02]  /*16c50*/  @!P1 LEA R2, P0, R8, R0, 0x2 ;  /* 0x0000000008029211 */ /* 0x000fe400078010ff */
[----:B------:R-:W-:Y:S02]  /*16c60*/  @!P4 LEA.HI.X R7, R32, R4, R33, 0x2, P5 ;  /* 0x000000042007c211 */ /* 0x000fe400028f1421 */
[----:B------:R-:W-:-:S03]  /*16c70*/  ISETP.GE.AND P6, PT, R24, c[0x0][0x3c8], PT ;  /* 0x0000f20018007a0c */ /* 0x000fc60003fc6270 */
[----:B------:R1:W-:Y:S01]  /*16c80*/  @!P4 ST.E.64 [R6.64], R92 ;  /* 0x0000005c0600c985 */ /* 0x0003e2000c101b06 */
[----:B------:R-:W-:Y:S02]  /*16c90*/  ISETP.GE.AND P4, PT, R22, c[0x0][0x3c8], PT ;  /* 0x0000f20016007a0c */ /* 0x000fe40003f86270 */
[----:B-----5:R-:W-:Y:S02]  /*16ca0*/  @!P1 LEA.HI.X R3, R8, R4, R9, 0x2, P0 ;  /* 0x0000000408039211 */ /* 0x020fe400000f1409 */
[----:B------:R-:W-:-:S03]  /*16cb0*/  @!P3 LEA R8, P0, R28, R0, 0x2 ;  /* 0x000000001c08b211 */ /* 0x000fc600078010ff */
[----:B------:R5:W-:Y:S01]  /*16cc0*/  @!P1 ST.E.64 [R2.64], R96 ;  /* 0x0000006002009985 */ /* 0x000be2000c101b06 */
[----:B------:R-:W-:Y:S02]  /*16cd0*/  @!P3 LEA.HI.X R9, R28, R4, R29, 0x2, P0 ;  /* 0x000000041c09b211 */ /* 0x000fe400000f141d */
[----:B------:R-:W-:-:S03]  /*16ce0*/  ISETP.GE.AND P5, PT, R10, c[0x0][0x3c8], PT ;  /* 0x0000f2000a007a0c */ /* 0x000fc60003fa6270 */
[----:B------:R-:W-:Y:S01]  /*16cf0*/  @!P3 ST.E.64 [R8.64], R140 ;  /* 0x0000008c0800b985 */ /* 0x000fe2000c101b06 */
[----:B-1----:R-:W-:-:S04]  /*16d00*/  @!P6 LEA R6, P0, R24, R0, 0x2 ;  /* 0x000000001806e211 */ /* 0x002fc800078010ff */
[----:B------:R-:W-:Y:S02]  /*16d10*/  @!P6 LEA.HI.X R7, R24, R4, R25, 0x2, P0 ;  /* 0x000000041807e211 */ /* 0x000fe400000f1419 */
[----:B---3--:R-:W-:Y:S02]  /*16d20*/  ISETP.GE.AND P0, PT, R13, c[0x0][0x3c8], PT ;  /* 0x0000f2000d007a0c */ /* 0x008fe40003f06270 */
[----:B-----5:R-:W-:-:S04]  /*16d30*/  @!P2 LEA R2, P1, R26, R0, 0x2 ;  /* 0x000000001a02a211 */ /* 0x020fc800078210ff */
[----:B------:R-:W-:-:S05]  /*16d40*/  @!P2 LEA.HI.X R3, R26, R4, R27, 0x2, P1 ;  /* 0x000000041a03a211 */ /* 0x000fca00008f141b */
[----:B------:R1:W-:Y:S01]  /*16d50*/  @!P2 ST.E.64 [R2.64], R100 ;  /* 0x000000640200a985 */ /* 0x0003e2000c101b06 */
[----:B------:R-:W-:Y:S02]  /*16d60*/  ISETP.GE.AND P2, PT, R18, c[0x0][0x3c8], PT ;  /* 0x0000f20012007a0c */ /* 0x000fe40003f46270 */
[----:B------:R-:W-:Y:S01]  /*16d70*/  ISETP.GE.AND P1, PT, R16, c[0x0][0x3c8], PT ;  /* 0x0000f20010007a0c */ /* 0x000fe20003f26270 */
[----:B------:R3:W-:Y:S01]  /*16d80*/  @!P6 ST.E.64 [R6.64], R104 ;  /* 0x000000680600e985 */ /* 0x0007e2000c101b06 */
[----:B-1----:R-:W-:-:S04]  /*16d90*/  @!P5 LEA R2, P3, R10, R0, 0x2 ;  /* 0x000000000a02d211 */ /* 0x002fc800078610ff */
[----:B--2---:R-:W-:-:S05]  /*16da0*/  @!P5 LEA.HI.X R3, R10, R4, R11, 0x2, P3 ;  /* 0x000000040a03d211 */ /* 0x004fca00018f140b */
[-C--:B------:R-:W-:Y:S02]  /*16db0*/  @!P2 LEA R8, P3, R18, R0.reuse, 0x2 ;  /* 0x000000001208a211 */ /* 0x080fe400078610ff */
[-C--:B------:R-:W-:Y:S01]  /*16dc0*/  @!P4 LEA R10, P6, R22, R0.reuse, 0x2 ;  /* 0x00000000160ac211 */ /* 0x080fe200078c10ff */
[----:B------:R1:W-:Y:S01]  /*16dd0*/  @!P5 ST.E.64 [R2.64], R108 ;  /* 0x0000006c0200d985 */ /* 0x0003e2000c101b06 */
[----:B---3--:R-:W-:Y:S02]  /*16de0*/  @!P1 LEA R6, P5, R16, R0, 0x2 ;  /* 0x0000000010069211 */ /* 0x008fe400078a10ff */
[-C--:B----4-:R-:W-:Y:S02]  /*16df0*/  @!P2 LEA.HI.X R9, R18, R4.reuse, R19, 0x2, P3 ;  /* 0x000000041209a211 */ /* 0x090fe400018f1413 */
[-C--:B------:R-:W-:Y:S02]  /*16e00*/  @!P4 LEA.HI.X R11, R22, R4.reuse, R23, 0x2, P6 ;  /* 0x00000004160bc211 */ /* 0x080fe400030f1417 */
[----:B------:R-:W-:-:S03]  /*16e10*/  @!P1 LEA.HI.X R7, R16, R4, R17, 0x2, P5 ;  /* 0x0000000410079211 */ /* 0x000fc600028f1411 */
[----:B------:R2:W-:Y:S04]  /*16e20*/  @!P4 ST.E.64 [R10.64], R148 ;  /* 0x000000940a00c985 */ /* 0x0005e8000c101b06 */
[----:B------:R2:W-:Y:S04]  /*16e30*/  @!P2 ST.E.64 [R8.64], R144 ;  /* 0x000000900800a985 */ /* 0x0005e8000c101b06 */
[----:B------:R2:W-:Y:S01]  /*16e40*/  @!P1 ST.E.64 [R6.64], R112 ;  /* 0x0000007006009985 */ /* 0x0005e2000c101b06 */
[----:B-1----:R-:W-:-:S04]  /*16e50*/  @!P0 LEA R2, P3, R13, R0, 0x2 ;  /* 0x000000000d028211 */ /* 0x002fc800078610ff */
[----:B------:R-:W-:-:S05]  /*16e60*/  @!P0 LEA.HI.X R3, R13, R4, R15, 0x2, P3 ;  /* 0x000000040d038211 */ /* 0x000fca00018f140f */
[----:B------:R2:W-:Y:S04]  /*16e70*/  @!P0 ST.E.64 [R2.64], R20 ;  /* 0x0000001402008985 */ /* 0x0005e8000c101b06 */
.L_x_594:
[----:B------:R-:W-:Y:S05]  /*16e80*/  BSYNC B0 ;  /* 0x0000000000007941 */ /* 0x000fea0003800000 */
.L_x_593:
[----:B------:R-:W-:Y:S05]  /*16e90*/  BRA.DIV ~URZ, `(.L_x_595) ;  /* 0x000050c27f007947 */ /* 0x000fea000b800000 */
[----:B--2---:R2:W1:Y:S04]  /*16ea0*/  SHFL.IDX PT, R4, R5, 0x1, 0x1c1f ;  /* 0x003c1f0005047f89 */ /* 0x00446800000e0000 */
[----:B----4-:R2:W4:Y:S02]  /*16eb0*/  SHFL.IDX PT, R0, R12, 0x1, 0x1c1f ;  /* 0x003c1f000c007f89 */ /* 0x01052400000e0000 */
.L_x_682:
[----:B------:R-:W-:-:S13]  /*16ec0*/  ISETP.NE.AND P0, PT, R14, RZ, PT ;  /* 0x000000ff0e00720c */ /* 0x000fda0003f05270 */
[----:B------:R-:W-:Y:S05]  /*16ed0*/  @P0 BRA `(.L_x_590) ;  /* 0x00001ca000000947 */ /* 0x000fea0003800000 */
        /* <DEDUP_REMOVED lines=10> */
[----:B-1----:R-:W4:Y:S04]  /*16f80*/  LDL R5, [R1+0x1e8] ;  /* 0x0001e80001057983 */ /* 0x002f280000100800 */
        /* <DEDUP_REMOVED lines=9> */
[----:B--2---:R-:W-:Y:S02]  /*17020*/  ISETP.GE.AND P2, PT, R11, c[0x0][0x3c8], PT ;  /* 0x0000f2000b007a0c */ /* 0x004fe40003f46270 */
[----:B---3--:R-:W-:-:S09]  /*17030*/  ISETP.GE.AND P1, PT, R21, c[0x0][0x3c8], PT ;  /* 0x0000f20015007a0c */ /* 0x008fd20003f26270 */
[----:B------:R-:W-:Y:S02]  /*17040*/  @!P3 IMAD.MOV.U32 R2, RZ, RZ, R0 ;  /* 0x000000ffff02b224 */ /* 0x000fe400078e0000 */
[----:B------:R-:W-:Y:S01]  /*17050*/  @!P3 IMAD.MOV.U32 R3, RZ, RZ, R4 ;  /* 0x000000ffff03b224 */ /* 0x000fe200078e0004 */
[----:B----4-:R-:W-:-:S03]  /*17060*/  ISETP.GE.AND P0, PT, R13, c[0x0][0x3c8], PT ;  /* 0x0000f2000d007a0c */ /* 0x010fc60003f06270 */
[----:B------:R-:W-:Y:S01]  /*17070*/  @!P3 IMAD.WIDE R2, R6, 0x4, R2 ;  /* 0x000000040602b825 */ /* 0x000fe200078e0202 */
[----:B------:R-:W-:-:S04]  /*17080*/  @!P1 LEA R6, P4, R21, R0, 0x2 ;  /* 0x0000000015069211 */ /* 0x000fc800078810ff */
[----:B------:R1:W-:Y:S01]  /*17090*/  @!P3 ST.E.64 [R2.64], R116 ;  /* 0x000000740200b985 */ /* 0x0003e2000c101b06 */
[----:B------:R-:W-:Y:S02]  /*170a0*/  @!P2 LEA R8, P3, R11, R0, 0x2 ;  /* 0x000000000b08a211 */ /* 0x000fe400078610ff */
[-C--:B------:R-:W-:Y:S02]  /*170b0*/  @!P1 LEA.HI.X R7, R21, R4.reuse, R22, 0x2, P4 ;  /* 0x0000000415079211 */ /* 0x080fe400020f1416 */
[----:B------:R-:W-:Y:S01]  /*170c0*/  @!P2 LEA.HI.X R9, R11, R4, R18, 0x2, P3 ;  /* 0x000000040b09a211 */ /* 0x000fe200018f1412 */
[----:B------:R-:W2:Y:S01]  /*170d0*/  LDL R21, [R1+0x1d8] ;  /* 0x0001d80001157983 */ /* 0x000ea20000100800 */
[----:B------:R-:W-:-:S03]  /*170e0*/  ISETP.GE.AND P4, PT, R17, c[0x0][0x3c8], PT ;  /* 0x0000f20011007a0c */ /* 0x000fc60003f86270 */
[----:B------:R-:W3:Y:S01]  /*170f0*/  LDL R18, [R1+0x154] ;  /* 0x0001540001127983 */ /* 0x000ee20000100800 */
[----:B------:R-:W-:-:S03]  /*17100*/  ISETP.GE.AND P6, PT, R12, c[0x0][0x3c8], PT ;  /* 0x0000f2000c007a0c */ /* 0x000fc60003fc6270 */
[----:B------:R-:W4:Y:S04]  /*17110*/  LDL R11, [R1+0x158] ;  /* 0x00015800010b7983 */ /* 0x000f280000100800 */
[----:B------:R5:W-:Y:S04]  /*17120*/  @!P2 ST.E.64 [R8.64], R154 ;  /* 0x0000009a0800a985 */ /* 0x000be8000c101b06 */
[----:B------:R-:W4:Y:S01]  /*17130*/  LDL R22, [R1+0x14c] ;  /* 0x00014c0001167983 */ /* 0x000f220000100800 */
[----:B-1----:R-:W-:-:S04]  /*17140*/  @!P0 LEA R2, P3, R13, R0, 0x2 ;  /* 0x000000000d028211 */ /* 0x002fc800078610ff */
[----:B------:R-:W-:Y:S02]  /*17150*/  @!P0 LEA.HI.X R3, R13, R4, R19, 0x2, P3 ;  /* 0x000000040d038211 */ /* 0x000fe400018f1413 */
[----:B------:R-:W4:Y:S01]  /*17160*/  LDL R19, [R1+0x1d4] ;  /* 0x0001d40001137983 */ /* 0x000f220000100800 */
[----:B------:R-:W-:-:S03]  /*17170*/  ISETP.GE.AND P3, PT, R20, c[0x0][0x3c8], PT ;  /* 0x0000f20014007a0c */ /* 0x000fc60003f66270 */
[----:B------:R1:W-:Y:S04]  /*17180*/  @!P1 ST.E.64 [R6.64], R124 ;  /* 0x0000007c06009985 */ /* 0x0003e8000c101b06 */
[----:B------:R1:W-:Y:S01]  /*17190*/  @!P0 ST.E.64 [R2.64], R120 ;  /* 0x0000007802008985 */ /* 0x0003e2000c101b06 */
[----:B-----5:R-:W-:-:S03]  /*171a0*/  @!P4 LEA R8, P0, R17, R0, 0x2 ;  /* 0x000000001108c211 */ /* 0x020fc600078010ff */
[----:B------:R-:W5:Y:S01]  /*171b0*/  LDL R13, [R1+0x150] ;  /* 0x00015000010d7983 */ /* 0x000f620000100800 */
[----:B------:R-:W-:Y:S02]  /*171c0*/  @!P4 LEA.HI.X R9, R17, R4, R5, 0x2, P0 ;  /* 0x000000041109c211 */ /* 0x000fe400000f1405 */
[C---:B------:R-:W-:Y:S01]  /*171d0*/  ISETP.GE.AND P0, PT, R20.reuse, c[0x0][0x3c8], PT ;  /* 0x0000f20014007a0c */ /* 0x040fe20003f06270 */
[----:B------:R-:W5:Y:S01]  /*171e0*/  LDL R5, [R1+0x148] ;  /* 0x0001480001057983 */ /* 0x000f620000100800 */
[-C--:B-1----:R-:W-:Y:S02]  /*171f0*/  @!P3 LEA R6, P1, R20, R0.reuse, 0x2 ;  /* 0x000000001406b211 */ /* 0x082fe400078210ff */
[----:B------:R-:W-:-:S04]  /*17200*/  @!P6 LEA R2, P2, R12, R0, 0x2 ;  /* 0x000000000c02e211 */ /* 0x000fc800078410ff */
[-C--:B------:R-:W-:Y:S02]  /*17210*/  @!P6 LEA.HI.X R3, R12, R4.reuse, R14, 0x2, P2 ;  /* 0x000000040c03e211 */ /* 0x080fe400010f140e */
[----:B------:R-:W5:Y:S05]  /*17220*/  LDL R12, [R1+0x1d0] ;  /* 0x0001d000010c7983 */ /* 0x000f6a0000100800 */
[----:B------:R-:W-:Y:S01]  /*17230*/  @!P0 LEA.HI.X R7, R20, R4, R24, 0x2, P1 ;  /* 0x0000000414078211 */ /* 0x000fe200008f1418 */
[----:B------:R-:W5:Y:S04]  /*17240*/  LDL R14, [R1+0x1c8] ;  /* 0x0001c800010e7983 */ /* 0x000f680000100800 */
[----:B------:R-:W5:Y:S01]  /*17250*/  LDL R20, [R1+0x1cc] ;  /* 0x0001cc0001147983 */ /* 0x000f620000100800 */
[----:B------:R-:W-:-:S02]  /*17260*/  ISETP.GE.AND P1, PT, R17, c[0x0][0x3c8], PT ;  /* 0x0000f20011007a0c */ /* 0x000fc40003f26270 */
[----:B------:R-:W-:Y:S01]  /*17270*/  ISETP.GE.AND P4, PT, R16, c[0x0][0x3c8], PT ;  /* 0x0000f20010007a0c */ /* 0x000fe20003f86270 */
[----:B------:R-:W5:Y:S01]  /*17280*/  LDL R17, [R1+0x144] ;  /* 0x0001440001117983 */ /* 0x000f620000100800 */
[----:B------:R-:W-:Y:S02]  /*17290*/  ISETP.GE.AND P5, PT, R15, c[0x0][0x3c8], PT ;  /* 0x0000f2000f007a0c */ /* 0x000fe40003fa6270 */
[----:B------:R-:W-:Y:S01]  /*172a0*/  ISETP.GE.AND P3, PT, R10, c[0x0][0x3c8], PT ;  /* 0x0000f2000a007a0c */ /* 0x000fe20003f66270 */
[----:B------:R-:W5:Y:S06]  /*172b0*/  LDL R24, [R1+0x124] ;  /* 0x0001240001187983 */ /* 0x000f6c0000100800 */
[----:B------:R-:W-:Y:S04]  /*172c0*/  @!P1 ST.E.64 [R8.64], R142 ;  /* 0x0000008e08009985 */ /* 0x000fe8000c101b06 */
[----:B------:R1:W-:Y:S04]  /*172d0*/  @!P0 ST.E.64 [R6.64], R128 ;  /* 0x0000008006008985 */ /* 0x0003e8000c101b06 */
[----:B------:R1:W-:Y:S02]  /*172e0*/  @!P6 ST.E.64 [R2.64], R30 ;  /* 0x0000001e0200e985 */ /* 0x0003e4000c101b06 */
[----:B-1----:R-:W-:-:S02]  /*172f0*/  @!P4 LEA R6, P6, R16, R0, 0x2 ;  /* 0x000000001006c211 */ /* 0x002fc400078c10ff */
[----:B------:R-:W-:-:S04]  /*17300*/  @!P5 LEA R8, P0, R15, R0, 0x2 ;  /* 0x000000000f08d211 */ /* 0x000fc800078010ff */
[----:B------:R-:W-:Y:S02]  /*17310*/  @!P5 LEA.HI.X R9, R15, R4, R23, 0x2, P0 ;  /* 0x000000040f09d211 */ /* 0x000fe400000f1417 */
[----:B------:R-:W5:Y:S05]  /*17320*/  LDL R15, [R1+0x140] ;  /* 0x00014000010f7983 */ /* 0x000f6a0000100800 */
[----:B------:R-:W-:Y:S01]  /*17330*/  P2R R2, PR, RZ, 0x40 ;  /* 0x00000040ff027803 */ /* 0x000fe20000000000 */
[----:B------:R-:W5:Y:S03]  /*17340*/  LDL R23, [R1+0x1c4] ;  /* 0x0001c40001177983 */ /* 0x000f660000100800 */
[----:B------:R-:W-:-:S02]  /*17350*/  ISETP.NE.AND P0, PT, R2, RZ, PT ;  /* 0x000000ff0200720c */ /* 0x000fc40003f05270 */
[----:B------:R-:W-:Y:S01]  /*17360*/  @!P3 LEA R2, P6, R10, R0, 0x2 ;  /* 0x000000000a02b211 */ /* 0x000fe200078c10ff */
[----:B------:R-:W-:Y:S01]  /*17370*/  @!P5 ST.E.64 [R8.64], R146 ;  /* 0x000000920800d985 */ /* 0x000fe2000c101b06 */
[----:B--2---:R-:W-:-:S03]  /*17380*/  @!P4 LEA.HI.X R7, R16, R4, R21, 0x2, P0 ;  /* 0x000000041007c211 */ /* 0x004fc600000f1415 */
[----:B------:R-:W2:Y:S01]  /*17390*/  LDL R21, [R1+0x1c0] ;  /* 0x0001c00001157983 */ /* 0x000ea20000100800 */
[----:B---3--:R-:W-:-:S03]  /*173a0*/  ISETP.GE.AND P1, PT, R18, c[0x0][0x3c8], PT ;  /* 0x0000f20012007a0c */ /* 0x008fc60003f26270 */
[----:B------:R1:W-:Y:S01]  /*173b0*/  @!P4 ST.E.64 [R6.64], R138 ;  /* 0x0000008a0600c985 */ /* 0x0003e2000c101b06 */
[----:B----4-:R-:W-:-:S03]  /*173c0*/  ISETP.GE.AND P2, PT, R11, c[0x0][0x3c8], PT ;  /* 0x0000f2000b007a0c */ /* 0x010fc60003f46270 */
[----:B------:R-:W3:Y:S01]  /*173d0*/  LDL R16, [R1+0x13c] ;  /* 0x00013c0001107983 */ /* 0x000ee20000100800 */
[----:B------:R-:W-:-:S03]  /*173e0*/  @!P3 LEA.HI.X R3, R10, R4, R19, 0x2, P6 ;  /* 0x000000040a03b211 */ /* 0x000fc600030f1413 */
[----:B------:R-:W4:Y:S02]  /*173f0*/  LDL R19, [R1+0x1bc] ;  /* 0x0001bc0001137983 */ /* 0x000f240000100800 */
[-C--:B-1----:R-:W-:Y:S02]  /*17400*/  @!P1 LEA R6, P6, R18, R0.reuse, 0x2 ;  /* 0x0000000012069211 */ /* 0x082fe400078c10ff */
[----:B------:R1:W-:Y:S02]  /*17410*/  @!P3 ST.E.64 [R2.64], R34 ;  /* 0x000000220200b985 */ /* 0x0003e4000c101b06 */
[----:B------:R-:W-:Y:S02]  /*17420*/  @!P2 LEA R8, P3, R11, R0, 0x2 ;  /* 0x000000000b08a211 */ /* 0x000fe400078610ff */
[----:B------:R-:W4:Y:S07]  /*17430*/  LDL R10, [R1+0x138] ;  /* 0x00013800010a7983 */ /* 0x000f2e0000100800 */
[----:B-1----:R-:W-:-:S02]  /*17440*/  P2R R2, PR, RZ, 0x40 ;  /* 0x00000040ff027803 */ /* 0x002fc40000000000 */
[-C--:B-----5:R-:W-:Y:S02]  /*17450*/  @!P2 LEA.HI.X R9, R11, R4.reuse, R12, 0x2, P3 ;  /* 0x000000040b09a211 */ /* 0x0a0fe400018f140c */
[----:B------:R-:W-:Y:S01]  /*17460*/  ISETP.NE.AND P3, PT, R2, RZ, PT ;  /* 0x000000ff0200720c */ /* 0x000fe20003f65270 */
[----:B------:R-:W5:Y:S01]  /*17470*/  LDL R11, [R1+0x130] ;  /* 0x00013000010b7983 */ /* 0x000f620000100800 */
[----:B------:R-:W-:Y:S02]  /*17480*/  ISETP.GE.AND P0, PT, R13, c[0x0][0x3c8], PT ;  /* 0x0000f2000d007a0c */ /* 0x000fe40003f06270 */
[----:B------:R-:W-:Y:S01]  /*17490*/  ISETP.GE.AND P4, PT, R5, c[0x0][0x3c8], PT ;  /* 0x0000f20005007a0c */ /* 0x000fe20003f86270 */
[----:B------:R-:W5:Y:S01]  /*174a0*/  LDL R12, [R1+0x134] ;  /* 0x00013400010c7983 */ /* 0x000f620000100800 */
[----:B------:R-:W-:-:S03]  /*174b0*/  @!P1 LEA.HI.X R7, R18, R4, R20, 0x2, P3 ;  /* 0x0000000412079211 */ /* 0x000fc600018f1414 */
[----:B------:R-:W5:Y:S01]  /*174c0*/  LDL R20, [R1+0x1b8] ;  /* 0x0001b80001147983 */ /* 0x000f620000100800 */
[----:B------:R-:W-:-:S03]  /*174d0*/  ISETP.GE.AND P3, PT, R17, c[0x0][0x3c8], PT ;  /* 0x0000f20011007a0c */ /* 0x000fc60003f66270 */
[----:B------:R-:W-:Y:S02]  /*174e0*/  @!P2 ST.E.64 [R8.64], R150 ;  /* 0x000000960800a985 */ /* 0x000fe4000c101b06 */
[C---:B------:R-:W-:Y:S02]  /*174f0*/  @!P0 LEA R2, P6, R13.reuse, R0, 0x2 ;  /* 0x000000000d028211 */ /* 0x040fe400078c10ff */
[----:B------:R-:W5:Y:S02]  /*17500*/  LDL R18, [R1+0x1b4] ;  /* 0x0001b40001127983 */ /* 0x000f640000100800 */
[----:B------:R-:W-:Y:S02]  /*17510*/  @!P0 LEA.HI.X R3, R13, R4, R14, 0x2, P6 ;  /* 0x000000040d038211 */ /* 0x000fe400030f140e */
[----:B------:R-:W-:Y:S04]  /*17520*/  @!P1 ST.E.64 [R6.64], R46 ;  /* 0x0000002e06009985 */ /* 0x000fe8000c101b06 */
[----:B------:R1:W-:Y:S04]  /*17530*/  @!P0 ST.E.64 [R2.64], R38 ;  /* 0x0000002602008985 */ /* 0x0003e8000c101b06 */
[----:B------:R-:W5:Y:S01]  /*17540*/  LDL R14, [R1+0x1b0] ;  /* 0x0001b000010e7983 */ /* 0x000f620000100800 */
[----:B------:R-:W-:-:S03]  /*17550*/  ISETP.GE.AND P5, PT, R22, c[0x0][0x3c8], PT ;  /* 0x0000f20016007a0c */ /* 0x000fc60003fa6270 */
[----:B------:R-:W5:Y:S01]  /*17560*/  LDL R13, [R1+0x12c] ;  /* 0x00012c00010d7983 */ /* 0x000f620000100800 */
[-C--:B-1----:R-:W-:Y:S02]  /*17570*/  @!P3 LEA R2, P1, R17, R0.reuse, 0x2 ;  /* 0x000000001102b211 */ /* 0x082fe400078210ff */
[----:B------:R-:W-:-:S11]  /*17580*/  @!P4 LEA R6, P6, R5, R0, 0x2 ;  /* 0x000000000506c211 */ /* 0x000fd600078c10ff */
[----:B------:R-:W-:Y:S02]  /*17590*/  P2R R3, PR, RZ, 0x2 ;  /* 0x00000002ff037803 */ /* 0x000fe40000000000 */
[----:B------:R-:W-:Y:S02]  /*175a0*/  ISETP.GE.AND P2, PT, R15, c[0x0][0x3c8], PT ;  /* 0x0000f2000f007a0c */ /* 0x000fe40003f46270 */
[----:B------:R-:W-:-:S04]  /*175b0*/  @!P5 LEA R8, P0, R22, R0, 0x2 ;  /* 0x000000001608d211 */ /* 0x000fc800078010ff */
[-C--:B------:R-:W-:Y:S02]  /*175c0*/  @!P5 LEA.HI.X R9, R22, R4.reuse, R23, 0x2, P0 ;  /* 0x000000041609d211 */ /* 0x080fe400000f1417 */
[----:B------:R-:W5:Y:S04]  /*175d0*/  LDL R22, [R1+0x120] ;  /* 0x0001200001167983 */ /* 0x000f680000100800 */
[----:B------:R1:W-:Y:S04]  /*175e0*/  @!P5 ST.E.64 [R8.64], R152 ;  /* 0x000000980800d985 */ /* 0x0003e8000c101b06 */
[----:B------:R-:W5:Y:S01]  /*175f0*/  LDL R23, [R1+0x198] ;  /* 0x0001980001177983 */ /* 0x000f620000100800 */
[----:B--2---:R-:W-:-:S02]  /*17600*/  @!P4 LEA.HI.X R7, R5, R4, R21, 0x2, P6 ;  /* 0x000000040507c211 */ /* 0x004fc400030f1415 */
[----:B------:R-:W-:Y:S01]  /*17610*/  ISETP.NE.AND P6, PT, R3, RZ, PT ;  /* 0x000000ff0300720c */ /* 0x000fe20003fc5270 */
[----:B------:R-:W2:Y:S04]  /*17620*/  LDL R5, [R1+0x128] ;  /* 0x0001280001057983 */ /* 0x000ea80000100800 */
[----:B------:R1:W-:Y:S01]  /*17630*/  @!P4 ST.E.64 [R6.64], R54 ;  /* 0x000000360600c985 */ /* 0x0003e2000c101b06 */
[----:B---3--:R-:W-:-:S03]  /*17640*/  ISETP.GE.AND P1, PT, R16, c[0x0][0x3c8], PT ;  /* 0x0000f20010007a0c */ /* 0x008fc60003f26270 */
[----:B------:R-:W3:Y:S01]  /*17650*/  LDL R21, [R1+0x194] ;  /* 0x0001940001157983 */ /* 0x000ee20000100800 */
[----:B----4-:R-:W-:-:S03]  /*17660*/  @!P3 LEA.HI.X R3, R17, R4, R19, 0x2, P6 ;  /* 0x000000041103b211 */ /* 0x010fc600030f1413 */
[----:B------:R-:W4:Y:S04]  /*17670*/  LDL R19, [R1+0x1ac] ;  /* 0x0001ac0001137983 */ /* 0x000f280000100800 */
[----:B------:R-:W3:Y:S04]  /*17680*/  LDL R17, [R1+0x1a8] ;  /* 0x0001a80001117983 */ /* 0x000ee80000100800 */
[----:B------:R5:W-:Y:S01]  /*17690*/  @!P3 ST.E.64 [R2.64], R42 ;  /* 0x0000002a0200b985 */ /* 0x000be2000c101b06 */
[----:B-1----:R-:W-:-:S04]  /*176a0*/  @!P2 LEA R8, P3, R15, R0, 0x2 ;  /* 0x000000000f08a211 */ /* 0x002fc800078610ff */
[----:B-----5:R-:W-:Y:S02]  /*176b0*/  @!P2 LEA.HI.X R9, R15, R4, R20, 0x2, P3 ;  /* 0x000000040f09a211 */ /* 0x020fe400018f1414 */
[----:B------:R-:W5:Y:S01]  /*176c0*/  LDL R15, [R1+0x1a4] ;  /* 0x0001a400010f7983 */ /* 0x000f620000100800 */
[----:B------:R-:W-:Y:S02]  /*176d0*/  @!P1 LEA R6, P6, R16, R0, 0x2 ;  /* 0x0000000010069211 */ /* 0x000fe400078c10ff */
[----:B------:R-:W-:Y:S01]  /*176e0*/  ISETP.GE.AND P0, PT, R10, c[0x0][0x3c8], PT ;  /* 0x0000f2000a007a0c */ /* 0x000fe20003f06270 */
[----:B------:R-:W5:Y:S01]  /*176f0*/  LDL R20, [R1+0x11c] ;  /* 0x00011c0001147983 */ /* 0x000f620000100800 */
[----:B------:R-:W-:-:S09]  /*17700*/  ISETP.GE.AND P4, PT, R11, c[0x0][0x3c8], PT ;  /* 0x0000f2000b007a0c */ /* 0x000fd20003f86270 */
[----:B------:R-:W-:-:S04]  /*17710*/  P2R R2, PR, RZ, 0x40 ;  /* 0x00000040ff027803 */ /* 0x000fc80000000000 */
[----:B------:R-:W-:Y:S02]  /*17720*/  ISETP.NE.AND P3, PT, R2, RZ, PT ;  /* 0x000000ff0200720c */ /* 0x000fe40003f65270 */
[----:B------:R-:W-:Y:S02]  /*17730*/  @!P0 LEA R2, P6, R10, R0, 0x2 ;  /* 0x000000000a028211 */ /* 0x000fe400078c10ff */
[-C--:B------:R-:W-:Y:S01]  /*17740*/  @!P1 LEA.HI.X R7, R16, R4.reuse, R18, 0x2, P3 ;  /* 0x0000000410079211 */ /* 0x080fe200018f1412 */
[----:B------:R-:W-:Y:S01]  /*17750*/  @!P2 ST.E.64 [R8.64], R156 ;  /* 0x0000009c0800a985 */ /* 0x000fe2000c101b06 */
[----:B------:R-:W-:Y:S02]  /*17760*/  ISETP.GE.AND P5, PT, R12, c[0x0][0x3c8], PT ;  /* 0x0000f2000c007a0c */ /* 0x000fe40003fa6270 */
[----:B------:R-:W-:Y:S01]  /*17770*/  @!P0 LEA.HI.X R3, R10, R4, R14, 0x2, P6 ;  /* 0x000000040a038211 */ /* 0x000fe200030f140e */
[----:B------:R1:W-:Y:S04]  /*17780*/  @!P1 ST.E.64 [R6.64], R62 ;  /* 0x0000003e06009985 */ /* 0x0003e8000c101b06 */
[----:B------:R-:W5:Y:S04]  /*17790*/  LDL R10, [R1+0x118] ;  /* 0x00011800010a7983 */ /* 0x000f680000100800 */
[----:B------:R-:W5:Y:S04]  /*177a0*/  LDL R18, [R1+0x114] ;  /* 0x0001140001127983 */ /* 0x000f680000100800 */
[----:B------:R1:W-:Y:S01]  /*177b0*/  @!P0 ST.E.64 [R2.64], R50 ;  /* 0x0000003202008985 */ /* 0x0003e2000c101b06 */
[----:B------:R-:W-:-:S03]  /*177c0*/  ISETP.GE.AND P3, PT, R13, c[0x0][0x3c8], PT ;  /* 0x0000f2000d007a0c */ /* 0x000fc60003f66270 */
[----:B------:R-:W5:Y:S04]  /*177d0*/  LDL R16, [R1+0x110] ;  /* 0x0001100001107983 */ /* 0x000f680000100800 */
[----:B------:R-:W5:Y:S01]  /*177e0*/  LDL R14, [R1+0x10c] ;  /* 0x00010c00010e7983 */ /* 0x000f620000100800 */
[-C--:B-1----:R-:W-:Y:S02]  /*177f0*/  @!P4 LEA R6, P6, R11, R0.reuse, 0x2 ;  /* 0x000000000b06c211 */ /* 0x082fe400078c10ff */
[----:B------:R-:W-:-:S11]  /*17800*/  @!P5 LEA R8, P0, R12, R0, 0x2 ;  /* 0x000000000c08d211 */ /* 0x000fd600078010ff */
[----:B------:R-:W-:Y:S02]  /*17810*/  P2R R2, PR, RZ, 0x40 ;  /* 0x00000040ff027803 */ /* 0x000fe40000000000 */
[----:B--2---:R-:W-:Y:S02]  /*17820*/  ISETP.GE.AND P2, PT, R5, c[0x0][0x3c8], PT ;  /* 0x0000f20005007a0c */ /* 0x004fe40003f46270 */
[-C--:B----4-:R-:W-:Y:S02]  /*17830*/  @!P5 LEA.HI.X R9, R12, R4.reuse, R19, 0x2, P0 ;  /* 0x000000040c09d211 */ /* 0x090fe400000f1413 */
[----:B------:R-:W-:Y:S01]  /*17840*/  ISETP.NE.AND P0, PT, R2, RZ, PT ;  /* 0x000000ff0200720c */ /* 0x000fe20003f05270 */
[----:B------:R-:W2:Y:S03]  /*17850*/  LDL R12, [R1+0x108] ;  /* 0x00010800010c7983 */ /* 0x000ea60000100800 */
[----:B---3--:R-:W-:Y:S01]  /*17860*/  @!P4 LEA.HI.X R7, R11, R4, R17, 0x2, P0 ;  /* 0x000000040b07c211 */ /* 0x008fe200000f1411 */
[----:B------:R-:W3:Y:S04]  /*17870*/  LDL R19, [R1+0x18c] ;  /* 0x00018c0001137983 */ /* 0x000ee80000100800 */
[----:B------:R-:W4:Y:S01]  /*17880*/  LDL R11, [R1+0x190] ;  /* 0x00019000010b7983 */ /* 0x000f220000100800 */
[----:B------:R-:W-:-:S03]  /*17890*/  @!P3 LEA R2, P6, R13, R0, 0x2 ;  /* 0x000000000d02b211 */ /* 0x000fc600078c10ff */
[----:B------:R-:W2:Y:S04]  /*178a0*/  LDL R17, [R1+0x188] ;  /* 0x0001880001117983 */ /* 0x000ea80000100800 */
[----:B------:R1:W-:Y:S04]  /*178b0*/  @!P5 ST.E.64 [R8.64], R158 ;  /* 0x0000009e0800d985 */ /* 0x0003e8000c101b06 */
[----:B------:R1:W-:Y:S01]  /*178c0*/  @!P4 ST.E.64 [R6.64], R74 ;  /* 0x0000004a0600c985 */ /* 0x0003e2000c101b06 */
[----:B-----5:R-:W-:-:S03]  /*178d0*/  @!P3 LEA.HI.X R3, R13, R4, R15, 0x2, P6 ;  /* 0x000000040d03b211 */ /* 0x020fc600030f140f */
[----:B------:R-:W5:Y:S04]  /*178e0*/  LDL R15, [R1+0x184] ;  /* 0x00018400010f7983 */ /* 0x000f680000100800 */
[----:B------:R-:W5:Y:S04]  /*178f0*/  LDL R13, [R1+0x180] ;  /* 0x00018000010d7983 */ /* 0x000f680000100800 */
[----:B------:R1:W-:Y:S02]  /*17900*/  @!P3 ST.E.64 [R2.64], R58 ;  /* 0x0000003a0200b985 */ /* 0x0003e4000c101b06 */
[----:B-1----:R-:W-:-:S04]  /*17910*/  @!P2 LEA R8, P3, R5, R0, 0x2 ;  /* 0x000000000508a211 */ /* 0x002fc800078610ff */
[----:B------:R-:W-:Y:S02]  /*17920*/  @!P2 LEA.HI.X R9, R5, R4, R26, 0x2, P3 ;  /* 0x000000040509a211 */ /* 0x000fe400018f141a */
[----:B------:R-:W5:Y:S01]  /*17930*/  LDL R5, [R1+0x104] ;  /* 0x0001040001057983 */ /* 0x000f620000100800 */
[----:B------:R-:W-:Y:S02]  /*17940*/  ISETP.GE.AND P1, PT, R24, c[0x0][0x3c8], PT ;  /* 0x0000f20018007a0c */ /* 0x000fe40003f26270 */
[----:B------:R-:W-:-:S11]  /*17950*/  ISETP.GE.AND P0, PT, R22, c[0x0][0x3c8], PT ;  /* 0x0000f20016007a0c */ /* 0x000fd60003f06270 */
[-C--:B------:R-:W-:Y:S02]  /*17960*/  @!P1 LEA R6, P4, R24, R0.reuse, 0x2 ;  /* 0x0000000018069211 */ /* 0x080fe400078810ff */
[----:B------:R-:W-:Y:S02]  /*17970*/  ISETP.GE.AND P5, PT, R20, c[0x0][0x3c8], PT ;  /* 0x0000f20014007a0c */ /* 0x000fe40003fa6270 */
[----:B------:R-:W-:-:S09]  /*17980*/  @!P0 LEA R2, P6, R22, R0, 0x2 ;  /* 0x0000000016028211 */ /* 0x000fd200078c10ff */
[----:B------:R-:W-:-:S04]  /*17990*/  P2R R3, PR, RZ, 0x10 ;  /* 0x00000010ff037803 */ /* 0x000fc80000000000 */
[----:B------:R-:W-:Y:S02]  /*179a0*/  ISETP.NE.AND P3, PT, R3, RZ, PT ;  /* 0x000000ff0300720c */ /* 0x000fe40003f65270 */
[----:B------:R-:W-:Y:S02]  /*179b0*/  ISETP.GE.AND P4, PT, R10, c[0x0][0x3c8], PT ;  /* 0x0000f2000a007a0c */ /* 0x000fe40003f86270 */
[-C--:B------:R-:W-:Y:S02]  /*179c0*/  @!P1 LEA.HI.X R7, R24, R4.reuse, R25, 0x2, P3 ;  /* 0x0000000418079211 */ /* 0x080fe400018f1419 */
[----:B------:R-:W-:Y:S01]  /*179d0*/  @!P0 LEA.HI.X R3, R22, R4, R23, 0x2, P6 ;  /* 0x0000000416038211 */ /* 0x000fe200030f1417 */
[----:B------:R-:W-:Y:S01]  /*179e0*/  @!P2 ST.E.64 [R8.64], R160 ;  /* 0x000000a00800a985 */ /* 0x000fe2000c101b06 */
[----:B------:R-:W-:-:S03]  /*179f0*/  ISETP.GE.AND P3, PT, R18, c[0x0][0x3c8], PT ;  /* 0x0000f20012007a0c */ /* 0x000fc60003f66270 */
[----:B------:R1:W-:Y:S04]  /*17a00*/  @!P1 ST.E.64 [R6.64], R82 ;  /* 0x0000005206009985 */ /* 0x0003e8000c101b06 */
[----:B------:R1:W-:Y:S01]  /*17a10*/  @!P0 ST.E.64 [R2.64], R66 ;  /* 0x0000004202008985 */ /* 0x0003e2000c101b06 */
[----:B------:R-:W-:Y:S02]  /*17a20*/  ISETP.GE.AND P2, PT, R16, c[0x0][0x3c8], PT ;  /* 0x0000f20010007a0c */ /* 0x000fe40003f46270 */
[----:B------:R-:W-:Y:S02]  /*17a30*/  ISETP.GE.AND P1, PT, R14, c[0x0][0x3c8], PT ;  /* 0x0000f2000e007a0c */ /* 0x000fe40003f26270 */
[----:B-1----:R-:W-:-:S04]  /*17a40*/  @!P5 LEA R6, P0, R20, R0, 0x2 ;  /* 0x000000001406d211 */ /* 0x002fc800078010ff */
[----:B------:R-:W-:Y:S02]  /*17a50*/  @!P5 LEA.HI.X R7, R20, R4, R21, 0x2, P0 ;  /* 0x000000041407d211 */ /* 0x000fe400000f1415 */
[----:B------:R-:W-:-:S03]  /*17a60*/  @!P4 LEA R2, P6, R10, R0, 0x2 ;  /* 0x000000000a02c211 */ /* 0x000fc600078c10ff */
[----:B------:R-:W-:Y:S01]  /*17a70*/  @!P5 ST.E.64 [R6.64], R86 ;  /* 0x000000560600d985 */ /* 0x000fe2000c101b06 */
[----:B----4-:R-:W-:Y:S02]  /*17a80*/  @!P4 LEA.HI.X R3, R10, R4, R11, 0x2, P6 ;  /* 0x000000040a03c211 */ /* 0x010fe400030f140b */
[-C--:B------:R-:W-:Y:S02]  /*17a90*/  @!P3 LEA R10, P5, R18, R0.reuse, 0x2 ;  /* 0x00000000120ab211 */ /* 0x080fe400078a10ff */
[----:B--2---:R-:W-:Y:S01]  /*17aa0*/  ISETP.GE.AND P0, PT, R12, c[0x0][0x3c8], PT ;  /* 0x0000f2000c007a0c */ /* 0x004fe20003f06270 */
[----:B------:R1:W-:Y:S01]  /*17ab0*/  @!P4 ST.E.64 [R2.64], R90 ;  /* 0x0000005a0200c985 */ /* 0x0003e2000c101b06 */
[----:B------:R-:W-:-:S04]  /*17ac0*/  @!P2 LEA R8, P6, R16, R0, 0x2 ;  /* 0x000000001008a211 */ /* 0x000fc800078c10ff */
[----:B------:R-:W-:-:S05]  /*17ad0*/  @!P2 LEA.HI.X R9, R16, R4, R17, 0x2, P6 ;  /* 0x000000041009a211 */ /* 0x000fca00030f1411 */
[----:B-1----:R-:W-:-:S04]  /*17ae0*/  P2R R2, PR, RZ, 0x20 ;  /* 0x00000020ff027803 */ /* 0x002fc80000000000 */
[----:B------:R-:W-:Y:S02]  /*17af0*/  ISETP.NE.AND P4, PT, R2, RZ, PT ;  /* 0x000000ff0200720c */ /* 0x000fe40003f85270 */
[----:B------:R-:W-:Y:S02]  /*17b00*/  @!P1 LEA R6, P5, R14, R0, 0x2 ;  /* 0x000000000e069211 */ /* 0x000fe400078a10ff */
[----:B---3--:R-:W-:Y:S02]  /*17b10*/  @!P3 LEA.HI.X R11, R18, R4, R19, 0x2, P4 ;  /* 0x00000004120bb211 */ /* 0x008fe400020f1413 */
[----:B------:R-:W-:Y:S02]  /*17b20*/  @!P0 LEA R2, P4, R12, R0, 0x2 ;  /* 0x000000000c028211 */ /* 0x000fe400078810ff */
[-C--:B-----5:R-:W-:Y:S02]  /*17b30*/  @!P1 LEA.HI.X R7, R14, R4.reuse, R15, 0x2, P5 ;  /* 0x000000040e079211 */ /* 0x0a0fe400028f140f */
[----:B------:R-:W-:Y:S01]  /*17b40*/  @!P0 LEA.HI.X R3, R12, R4, R13, 0x2, P4 ;  /* 0x000000040c038211 */ /* 0x000fe200020f140d */
[----:B------:R1:W-:Y:S04]  /*17b50*/  @!P3 ST.E.64 [R10.64], R102 ;  /* 0x000000660a00b985 */ /* 0x0003e8000c101b06 */
[----:B------:R1:W-:Y:S04]  /*17b60*/  @!P2 ST.E.64 [R8.64], R98 ;  /* 0x000000620800a985 */ /* 0x0003e8000c101b06 */
[----:B------:R1:W-:Y:S04]  /*17b70*/  @!P1 ST.E.64 [R6.64], R94 ;  /* 0x0000005e06009985 */ /* 0x0003e8000c101b06 */
        /* <DEDUP_REMOVED lines=8> */
.L_x_575:
[----:B------:R-:W3:Y:S04]  /*17c00*/  LDL.LU R0, [R1+0xf4] ;  /* 0x0000f40001007983 */ /* 0x000ee80000300800 */
[----:B--2---:R-:W2:Y:S01]  /*17c10*/  LDL R7, [R1+0xcc] ;  /* 0x0000cc0001077983 */ /* 0x004ea20000100800 */
[----:B------:R-:W-:Y:S01]  /*17c20*/  ISETP.NE.U32.AND P0, PT, RZ, c[0x0][0x508], PT ;  /* 0x00014200ff007a0c */ /* 0x000fe20003f05070 */
[----:B------:R-:W-:Y:S01]  /*17c30*/  IMAD.MOV.U32 R4, RZ, RZ, 0x4 ;  /* 0x00000004ff047424 */ /* 0x000fe200078e00ff */
[----:B------:R-:W-:Y:S01]  /*17c40*/  ISETP.NE.U32.AND P2, PT, RZ, c[0x0][0x500], PT ;  /* 0x00014000ff007a0c */ /* 0x000fe20003f45070 */
[----:B------:R-:W-:Y:S01]  /*17c50*/  IMAD.MOV.U32 R20, RZ, RZ, c[0x0][0x388] ;  /* 0x0000e200ff147624 */ /* 0x000fe200078e00ff */
[----:B------:R-:W-:Y:S01]  /*17c60*/  ISETP.NE.AND.EX P0, PT, RZ, c[0x0][0x50c], PT, P0 ;  /* 0x00014300ff007a0c */ /* 0x000fe20003f05300 */
[----:B------:R-:W-:Y:S01]  /*17c70*/  IMAD.MOV.U32 R6, RZ, RZ, RZ ;  /* 0x000000ffff067224 */ /* 0x000fe200078e00ff */
[----:B------:R-:W-:Y:S01]  /*17c80*/  ISETP.NE.AND.EX P2, PT, RZ, c[0x0][0x504], PT, P2 ;  /* 0x00014100ff007a0c */ /* 0x000fe20003f45320 */
[----:B--2---:R-:W-:-:S10]  /*17c90*/  IMAD.WIDE R2, R7, R4, c[0x0][0x500] ;  /* 0x0001400007027625 */ /* 0x004fd400078e0204 */
[----:B------:R-:W-:Y:S02]  /*17ca0*/  @P0 IMAD.WIDE R4, R7, R4, c[0x0][0x508] ;  /* 0x0001420007040625 */ /* 0x000fe400078e0204 */
[----:B------:R1:W5:Y:S04]  /*17cb0*/  @P2 LDG.E R6, [R2.64] ;  /* 0x0000000602062981 */ /* 0x000368000c1e1900 */
[----:B------:R1:W5:Y:S01]  /*17cc0*/  @P0 LDG.E R20, [R4.64] ;  /* 0x0000000604140981 */ /* 0x000362000c1e1900 */
[----:B---3--:R-:W-:-:S04]  /*17cd0*/  ISETP.NE.AND P1, PT, R0, RZ, PT ;  /* 0x000000ff0000720c */ /* 0x008fc80003f25270 */
[----:B------:R-:W-:Y:S01]  /*17ce0*/  SEL R19, R0, c[0x0][0x3d4], P1 ;  /* 0x0000f50000137a07 */ /* 0x000fe20000800000 */
[----:B------:R-:W-:Y:S05]  /*17cf0*/  @P0 BRA `(.L_x_596) ;  /* 0x0000004000000947 */ /* 0x000fea0003800000 */
[----:B------:R-:W-:Y:S05]  /*17d00*/  @!P2 BRA `(.L_x_596) ;  /* 0x000000300000a947 */ /* 0x000fea0003800000 */
[----:B------:R2:W3:Y:S04]  /*17d10*/  LDG.E R0, [R2.64] ;  /* 0x0000000602007981 */ /* 0x0004e8000c1e1900 */
[----:B-12---:R-:W3:Y:S02]  /*17d20*/  LDG.E R2, [R2.64+0x4] ;  /* 0x0000040602027981 */ /* 0x006ee4000c1e1900 */
[----:B---3-5:R-:W-:Y:S02]  /*17d30*/  IADD3 R20, -R0, R2, RZ ;  /* 0x0000000200147210 */ /* 0x028fe40007ffe1ff */
.L_x_596:
[----:B-1----:R-:W2:Y:S01]  /*17d40*/  LDL.LU R2, [R1+0xc8] ;  /* 0x0000c80001027983 */ /* 0x002ea20000300800 */
[----:B------:R-:W-:Y:S01]  /*17d50*/  SHF.R.S32.HI R0, RZ, 0x1f, R7 ;  /* 0x0000001fff007819 */ /* 0x000fe20000011407 */
[----:B------:R-:W-:Y:S01]  /*17d60*/  BSSY B0, `(.L_x_597) ;  /* 0x0000039000007945 */ /* 0x000fe20003800000 */
[----:B-----5:R-:W-:Y:S01]  /*17d70*/  SHF.R.S32.HI R18, RZ, 0x1f, R6 ;  /* 0x0000001fff127819 */ /* 0x020fe20000011406 */
[----:B------:R-:W1:Y:S01]  /*17d80*/  S2R R3, SR_TID.X ;  /* 0x0000000000037919 */ /* 0x000e620000002100 */
[----:B------:R-:W-:-:S02]  /*17d90*/  SEL R16, R7, RZ, !P2 ;  /* 0x000000ff07107207 */ /* 0x000fc40005000000 */
[----:B------:R-:W-:Y:S02]  /*17da0*/  SEL R21, R0, RZ, !P2 ;  /* 0x000000ff00157207 */ /* 0x000fe40005000000 */
[----:B-1----:R-:W-:Y:S02]  /*17db0*/  ISETP.GT.AND P0, PT, R3, 0x7f, PT ;  /* 0x0000007f0300780c */ /* 0x002fe40003f04270 */
[----:B--2---:R-:W-:-:S11]  /*17dc0*/  LOP3.LUT R15, R2, 0xffff, RZ, 0xc0, !PT ;  /* 0x0000ffff020f7812 */ /* 0x004fd600078ec0ff */
[----:B------:R-:W-:Y:S05]  /*17dd0*/  @P0 BRA `(.L_x_598) ;  /* 0x0000031000000947 */ /* 0x000fea0003800000 */
[----:B------:R-:W2:Y:S01]  /*17de0*/  LDL R2, [R1+0xb0] ;  /* 0x0000b00001027983 */ /* 0x000ea20000100800 */
[----:B------:R-:W-:Y:S01]  /*17df0*/  IMAD R0, R20, c[0x0][0x4e8], RZ ;  /* 0x00013a0014007a24 */ /* 0x000fe200078e02ff */
[----:B--2---:R-:W-:-:S04]  /*17e00*/  IADD3 R14, R2, R3, RZ ;  /* 0x00000003020e7210 */ /* 0x004fc80007ffe0ff */
        /* <DEDUP_REMOVED lines=23> */
[----:B------:R-:W-:Y:S01]  /*17f80*/  IMAD.MOV R2, RZ, RZ, -R0 ;  /* 0x000000ffff027224 */ /* 0x000fe200078e0a00 */
[----:B------:R-:W-:Y:S02]  /*17f90*/  IADD3.X R9, R3, R9, R18, P1, P0 ;  /* 0x0000000903097210 */ /* 0x000fe40000fe0412 */
[----:B------:R-:W-:Y:S01]  /*17fa0*/  SHF.R.S32.HI R3, RZ, 0x1f, R0 ;  /* 0x0000001fff037819 */ /* 0x000fe20000011400 */
[----:B------:R-:W-:Y:S01]  /*17fb0*/  IMAD R2, R2, c[0x0][0x4e8], R14 ;  /* 0x00013a0002027a24 */ /* 0x000fe200078e020e */
[----:B--2---:R-:W-:-:S05]  /*17fc0*/  SEL R7, R22, RZ, P2 ;  /* 0x000000ff16077207 */ /* 0x004fca0001000000 */
[-C--:B-----5:R-:W-:Y:S02]  /*17fd0*/  IMAD R8, R13, R7.reuse, RZ ;  /* 0x000000070d087224 */ /* 0x0a0fe400078e02ff */
[----:B------:R-:W-:Y:S01]  /*17fe0*/  IMAD.WIDE.U32 R4, R12, R7, RZ ;  /* 0x000000070c047225 */ /* 0x000fe200078e00ff */
[----:B------:R-:W-:-:S04]  /*17ff0*/  SHF.R.S32.HI R7, RZ, 0x1f, R2 ;  /* 0x0000001fff077819 */ /* 0x000fc80000011402 */
[----:B------:R-:W-:Y:S01]  /*18000*/  IADD3 R5, R5, R8, RZ ;  /* 0x0000000805057210 */ /* 0x000fe20007ffe0ff */
[----:B------:R-:W-:Y:S01]  /*18010*/  IMAD.MOV.U32 R8, RZ, RZ, c[0x0][0x4a8] ;  /* 0x00012a00ff087624 */ /* 0x000fe200078e00ff */
[----:B------:R-:W-:Y:S01]  /*18020*/  IADD3 R4, P1, P0, R0, R17, R4 ;  /* 0x0000001100047210 */ /* 0x000fe2000783e004 */
[----:B------:R-:W-:-:S03]  /*18030*/  IMAD R0, R11, R2, RZ ;  /* 0x000000020b007224 */ /* 0x000fc600078e02ff */
[----:B------:R-:W-:Y:S01]  /*18040*/  IADD3.X R5, R3, R9, R5, P1, P0 ;  /* 0x0000000903057210 */ /* 0x000fe20000fe0405 */
[----:B------:R-:W-:-:S04]  /*18050*/  IMAD R0, R10, R7, R0 ;  /* 0x000000070a007224 */ /* 0x000fc800078e0200 */
        /* <DEDUP_REMOVED lines=9> */
.L_x_598:
[----:B------:R-:W-:Y:S05]  /*180f0*/  BSYNC B0 ;  /* 0x0000000000007941 */ /* 0x000fea0003800000 */
.L_x_597:
[----:B------:R-:W-:-:S13]  /*18100*/  ISETP.GT.AND P0, PT, R19, 0x1, PT ;  /* 0x000000011300780c */ /* 0x000fda0003f04270 */
[----:B------:R-:W-:Y:S05]  /*18110*/  @P0 BRA `(.L_x_590) ;  /* 0x00000a6000000947 */ /* 0x000fea0003800000 */
[----:B-1----:R-:W2:Y:S04]  /*18120*/  LDL R5, [R1+0xb0] ;  /* 0x0000b00001057983 */ /* 0x002ea80000100800 */
[----:B------:R-:W2:Y:S01]  /*18130*/  LDL R4, [R1+0x178] ;  /* 0x0001780001047983 */ /* 0x000ea20000100800 */
[----:B------:R-:W-:Y:S01]  /*18140*/  MOV R2, c[0x0][0x4e8] ;  /* 0x00013a0000027a02 */ /* 0x000fe20000000f00 */
[----:B------:R-:W-:-:S03]  /*18150*/  IMAD R0, R18, c[0x0][0x3a0], RZ ;  /* 0x0000e80012007a24 */ /* 0x000fc600078e02ff */
[----:B------:R-:W-:Y:S01]  /*18160*/  ISETP.NE.AND P0, PT, R2, 0x1, PT ;  /* 0x000000010200780c */ /* 0x000fe20003f05270 */
[----:B------:R-:W-:-:S04]  /*18170*/  IMAD.WIDE.U32 R2, R6, c[0x0][0x3a0], RZ ;  /* 0x0000e80006027a25 */ /* 0x000fc800078e00ff */
[----:B------:R-:W-:-:S05]  /*18180*/  IMAD R6, R6, c[0x0][0x3a4], R0 ;  /* 0x0000e90006067a24 */ /* 0x000fca00078e0200 */
[----:B------:R-:W-:-:S05]  /*18190*/  IADD3 R3, R3, R6, RZ ;  /* 0x0000000603037210 */ /* 0x000fca0007ffe0ff */
[----:B------:R-:W-:-:S04]  /*181a0*/  IMAD.WIDE.U32 R2, R15, c[0x0][0x3e8], R2 ;  /* 0x0000fa000f027a25 */ /* 0x000fc800078e0002 */
[----:B------:R-:W-:-:S04]  /*181b0*/  IMAD R3, R15, c[0x0][0x3ec], R3 ;  /* 0x0000fb000f037a24 */ /* 0x000fc800078e0203 */
[----:B------:R-:W-:Y:S01]  /*181c0*/  IMAD.WIDE.U32 R2, R16, c[0x0][0x3f0], R2 ;  /* 0x0000fc0010027a25 */ /* 0x000fe200078e0002 */
[----:B--2---:R-:W-:-:S03]  /*181d0*/  IADD3 R4, R4, R5, RZ ;  /* 0x0000000504047210 */ /* 0x004fc60007ffe0ff */
[----:B------:R-:W-:Y:S01]  /*181e0*/  IMAD R5, R21, c[0x0][0x3f0], RZ ;  /* 0x0000fc0015057a24 */ /* 0x000fe200078e02ff */
[----:B------:R-:W-:Y:S01]  /*181f0*/  MOV R0, R4 ;  /* 0x0000000400007202 */ /* 0x000fe20000000f00 */
[----:B------:R-:W-:-:S04]  /*18200*/  @P0 IMAD.HI.U32 R6, R4, c[0x0][0x4ec], RZ ;  /* 0x00013b0004060a27 */ /* 0x000fc800078e00ff */
[----:B------:R-:W-:Y:S01]  /*18210*/  IMAD R7, R16, c[0x0][0x3f4], R5 ;  /* 0x0000fd0010077a24 */ /* 0x000fe200078e0205 */
[----:B------:R-:W-:-:S04]  /*18220*/  @P0 SHF.R.U32.HI R0, RZ, c[0x0][0x4f0], R6 ;  /* 0x00013c00ff000a19 */ /* 0x000fc80000011606 */
[----:B------:R-:W-:Y:S02]  /*18230*/  SHF.R.S32.HI R6, RZ, 0x1f, R0 ;  /* 0x0000001fff067819 */ /* 0x000fe40000011400 */
[----:B------:R-:W-:Y:S02]  /*18240*/  IADD3 R5, -R0, RZ, RZ ;  /* 0x000000ff00057210 */ /* 0x000fe40007ffe1ff */
[----:B------:R-:W-:Y:S01]  /*18250*/  IADD3 R3, R3, R7, RZ ;  /* 0x0000000703037210 */ /* 0x000fe20007ffe0ff */
[----:B------:R-:W-:Y:S02]  /*18260*/  IMAD R6, R6, c[0x0][0x3e0], RZ ;  /* 0x0000f80006067a24 */ /* 0x000fe400078e02ff */
        /* <DEDUP_REMOVED lines=13> */
.L_x_683:
[----:B------:R-:W-:Y:S05]  /*18340*/  BRA.DIV ~URZ, `(.L_x_600) ;  /* 0x00003db27f007947 */ /* 0x000fea000b800000 */
[----:B------:R3:W4:Y:S02]  /*18350*/  SHFL.IDX PT, R0, R14, RZ, 0x181f ;  /* 0x00181fff0e007589 */ /* 0x00072400000e0000 */
.L_x_684:
[----:B------:R-:W5:Y:S04]  /*18360*/  LDL.LU R3, [R1+0xb0] ;  /* 0x0000b00001037983 */ /* 0x000f680000300800 */
[----:B------:R-:W1:Y:S01]  /*18370*/  S2R R6, SR_TID.X ;  /* 0x0000000000067919 */ /* 0x000e620000002100 */
[----:B------:R-:W-:Y:S01]  /*18380*/  IMAD R13, R20, c[0x0][0x4e8], RZ ;  /* 0x00013a00140d7a24 */ /* 0x000fe200078e02ff */
[----:B-1----:R-:W-:-:S04]  /*18390*/  SHF.R.S32.HI R2, RZ, 0x1f, R6 ;  /* 0x0000001fff027819 */ /* 0x002fc80000011406 */
[----:B------:R-:W-:-:S04]  /*183a0*/  LEA.HI R2, R2, R6, RZ, 0x3 ;  /* 0x0000000602027211 */ /* 0x000fc800078f18ff */
[----:B------:R-:W-:Y:S01]  /*183b0*/  SHF.R.S32.HI R2, RZ, 0x3, R2 ;  /* 0x00000003ff027819 */ /* 0x000fe20000011402 */
[----:B------:R-:W-:Y:S04]  /*183c0*/  BSSY B0, `(.L_x_601) ;  /* 0x000001c000007945 */ /* 0x000fe80003800000 */
[----:B-----5:R-:W-:-:S05]  /*183d0*/  IMAD.IADD R12, R2, 0x1, R3 ;  /* 0x00000001020c7824 */ /* 0x020fca00078e0203 */
[----:B------:R-:W-:-:S13]  /*183e0*/  ISETP.GE.AND P0, PT, R12, R13, PT ;  /* 0x0000000d0c00720c */ /* 0x000fda0003f06270 */
        /* <DEDUP_REMOVED lines=21> */
[----:B------:R1:W-:Y:S04]  /*18540*/  @!P3 ST.E.128 [R10.64], RZ ;  /* 0x000000ff0a00b985 */ /* 0x0003e8000c101d06 */
[----:B------:R1:W-:Y:S04]  /*18550*/  @!P2 ST.E.128 [R8.64], RZ ;  /* 0x000000ff0800a985 */ /* 0x0003e8000c101d06 */
[----:B------:R1:W-:Y:S04]  /*18560*/  @!P1 ST.E.128 [R6.64], RZ ;  /* 0x000000ff06009985 */ /* 0x0003e8000c101d06 */
[----:B------:R1:W-:Y:S02]  /*18570*/  @!P0 ST.E.128 [R2.64], RZ ;  /* 0x000000ff02008985 */ /* 0x0003e4000c101d06 */
.L_x_602:
[----:B------:R-:W-:Y:S05]  /*18580*/  BSYNC B0 ;  /* 0x0000000000007941 */ /* 0x000fea0003800000 */
.L_x_601:
[----:B------:R-:W-:Y:S05]  /*18590*/  BRA.DIV ~URZ, `(.L_x_603) ;  /* 0x00003bf27f007947 */ /* 0x000fea000b800000 */
[----:B--2---:R2:W1:Y:S04]  /*185a0*/  SHFL.IDX PT, R4, R5, 0x1, 0x181f ;  /* 0x00381f0005047f89 */ /* 0x00446800000e0000 */
[----:B----4-:R2:W4:Y:S02]  /*185b0*/  SHFL.IDX PT, R0, R14, 0x1, 0x181f ;  /* 0x00381f000e007f89 */ /* 0x01052400000e0000 */
.L_x_685:
[----:B-1----:R-:W-:Y:S01]  /*185c0*/  IADD3 R2, R12, 0x20, RZ ;  /* 0x000000200c027810 */ /* 0x002fe20007ffe0ff */
[----:B------:R-:W-:Y:S03]  /*185d0*/  BSSY B0, `(.L_x_604) ;  /* 0x000001b000007945 */ /* 0x000fe60003800000 */
[----:B------:R-:W-:-:S13]  /*185e0*/  ISETP.GE.AND P0, PT, R2, R13, PT ;  /* 0x0000000d0200720c */ /* 0x000fda0003f06270 */
        /* <DEDUP_REMOVED lines=8> */
[----:B------:R-:W4:Y:S01]  /*18670*/  LDL R16, [R1+0x200] ;  /* 0x0002000001107983 */ /* 0x000f220000100800 */
[----:B-----5:R-:W-:-:S02]  /*18680*/  ISETP.GE.AND P3, PT, R3, c[0x0][0x3c8], PT ;  /* 0x0000f20003007a0c */ /* 0x020fc40003f66270 */
[----:B--2---:R-:W-:Y:S02]  /*18690*/  ISETP.GE.AND P2, PT, R19, c[0x0][0x3c8], PT ;  /* 0x0000f20013007a0c */ /* 0x004fe40003f46270 */
[----:B---3--:R-:W-:Y:S02]  /*186a0*/  ISETP.GE.AND P1, PT, R17, c[0x0][0x3c8], PT ;  /* 0x0000f20011007a0c */ /* 0x008fe40003f26270 */
[----:B----4-:R-:W-:-:S07]  /*186b0*/  ISETP.GE.AND P0, PT, R15, c[0x0][0x3c8], PT ;  /* 0x0000f2000f007a0c */ /* 0x010fce0003f06270 */
        /* <DEDUP_REMOVED lines=12> */
.L_x_605:
[----:B------:R-:W-:Y:S05]  /*18780*/  BSYNC B0 ;  /* 0x0000000000007941 */ /* 0x000fea0003800000 */
.L_x_604:
[----:B------:R-:W-:Y:S05]  /*18790*/  BRA.DIV ~URZ, `(.L_x_606) ;  /* 0x00003b027f007947 */ /* 0x000fea000b800000 */
[----:B------:R1:W2:Y:S02]  /*187a0*/  SHFL.IDX PT, R4, R5, 0x2, 0x181f ;  /* 0x00581f0005047f89 */ /* 0x0002a400000e0000 */
.L_x_686:
[----:B------:R-:W-:Y:S05]  /*187b0*/  BRA.DIV ~URZ, `(.L_x_607) ;  /* 0x00003b727f007947 */ /* 0x000fea000b800000 */
[----:B----4-:R4:W1:Y:S02]  /*187c0*/  SHFL.IDX PT, R0, R14, 0x2, 0x181f ;  /* 0x00581f000e007f89 */ /* 0x01086400000e0000 */
.L_x_687:
[----:B-1----:R-:W-:Y:S01]  /*187d0*/  IADD3 R2, R12, 0x40, RZ ;  /* 0x000000400c027810 */ /* 0x002fe20007ffe0ff */
[----:B------:R-:W-:Y:S03]  /*187e0*/  BSSY B0, `(.L_x_608) ;  /* 0x000001b000007945 */ /* 0x000fe60003800000 */
        /* <DEDUP_REMOVED lines=26> */
.L_x_609:
[----:B------:R-:W-:Y:S05]  /*18990*/  BSYNC B0 ;  /* 0x0000000000007941 */ /* 0x000fea0003800000 */
.L_x_608:
[----:B------:R-:W-:Y:S05]  /*189a0*/  BRA.DIV ~URZ, `(.L_x_610) ;  /* 0x00003a127f007947 */ /* 0x000fea000b800000 */
[----:B--2---:R2:W1:Y:S04]  /*189b0*/  SHFL.IDX PT, R4, R5, 0x3, 0x181f ;  /* 0x00781f0005047f89 */ /* 0x00446800000e0000 */
[----:B------:R2:W3:Y:S02]  /*189c0*/  SHFL.IDX PT, R0, R14, 0x3, 0x181f ;  /* 0x00781f000e007f89 */ /* 0x0004e400000e0000 */
.L_x_688:
[----:B-1----:R-:W-:-:S04]  /*189d0*/  IADD3 R2, R12, 0x60, RZ ;  /* 0x000000600c027810 */ /* 0x002fc80007ffe0ff */
        /* <DEDUP_REMOVED lines=26> */
.L_x_590:
[----:B------:R-:W-:Y:S05]  /*18b80*/  BSYNC B1 ;  /* 0x0000000000017941 */ /* 0x000fea0003800000 */
.L_x_574:
[----:B-1-34-:R-:W3:Y:S02]  /*18b90*/  LDL R0, [R1+0x1f8] ;  /* 0x0001f80001007983 */ /* 0x01aee40000100800 */
[----:B---3--:R-:W-:-:S13]  /*18ba0*/  ISETP.NE.AND P0, PT, R0, RZ, PT ;  /* 0x000000ff0000720c */ /* 0x008fda0003f05270 */
[----:B------:R-:W-:Y:S01]  /*18bb0*/  @P0 WARPSYNC 0xffffffff ;  /* 0xffffffff00000948 */ /* 0x000fe20003800000 */
[----:B------:R-:W-:Y:S06]  /*18bc0*/  @P0 BAR.SYNC.DEFER_BLOCKING 0x5, 0x100 ;  /* 0x0144000000000b1d */ /* 0x000fec0000010000 */
[----:B--2---:R-:W1:Y:S04]  /*18bd0*/  @P0 LDS.128 R4, [0x1a080] ;  /* 0x01a08000ff040984 */ /* 0x004e680000000c00 */
        /* <DEDUP_REMOVED lines=10> */
.L_x_689:
[----:B------:R-:W-:Y:S05]  /*18c80*/  BRA.DIV ~URZ, `(.L_x_613) ;  /* 0x000038d27f007947 */ /* 0x000fea000b800000 */
[----:B------:R3:W4:Y:S02]  /*18c90*/  SHFL.IDX PT, R8, R106, 0x1, 0x1f ;  /* 0x00201f006a087f89 */ /* 0x00072400000e0000 */
.L_x_690:
        /* <DEDUP_REMOVED lines=19> */
.L_x_691:
        /* <DEDUP_REMOVED lines=16> */
.L_x_692:
[----:B---3--:R-:W-:Y:S01]  /*18ed0*/  IMAD R0, R0, c[0x0][0x538], RZ ;  /* 0x00014e0000007a24 */ /* 0x008fe200078e02ff */
[----:B------:R-:W-:Y:S04]  /*18ee0*/  BSSY B1, `(.L_x_616) ;  /* 0x00000cf000017945 */ /* 0x000fe80003800000 */
[----:B----4-:R-:W-:-:S04]  /*18ef0*/  IADD3 R8, R0, R8, RZ ;  /* 0x0000000800087210 */ /* 0x010fc80007ffe0ff */
[----:B--2---:R-:W-:-:S13]  /*18f00*/  ISETP.GT.AND P0, PT, R8, R9, PT ;  /* 0x000000090800720c */ /* 0x004fda0003f04270 */
[----:B------:R-:W-:Y:S05]  /*18f10*/  @P0 BRA `(.L_x_617) ;  /* 0x0000025000000947 */ /* 0x000fea0003800000 */
.L_x_621:
        /* <DEDUP_REMOVED lines=17> */
.L_x_693:
        /* <DEDUP_REMOVED lines=16> */
.L_x_694:
[----:B--2---:R-:W-:-:S05]  /*19130*/  IMAD R0, R0, c[0x0][0x538], RZ ;  /* 0x00014e0000007a24 */ /* 0x004fca00078e02ff */
[----:B------:R-:W-:-:S04]  /*19140*/  IADD3 R8, R0, R8, RZ ;  /* 0x0000000800087210 */ /* 0x000fc80007ffe0ff */
[----:B------:R-:W-:-:S13]  /*19150*/  ISETP.GT.AND P0, PT, R8, R9, PT ;  /* 0x000000090800720c */ /* 0x000fda0003f04270 */
[----:B-1----:R-:W-:Y:S05]  /*19160*/  @!P0 BRA `(.L_x_621) ;  /* 0xfffffdb000008947 */ /* 0x002fea000383ffff */
.L_x_617:
[----:B------:R-:W-:-:S05]  /*19170*/  IADD3 R8, -R0, R8, RZ ;  /* 0x0000000800087210 */ /* 0x000fca0007ffe1ff */
[----:B------:R-:W-:-:S05]  /*19180*/  IMAD R0, R4, c[0x0][0x538], R8 ;  /* 0x00014e0004007a24 */ /* 0x000fca00078e0208 */
[----:B------:R-:W-:Y:S01]  /*19190*/  ISETP.GT.AND P0, PT, R0, R9, PT ;  /* 0x000000090000720c */ /* 0x000fe20003f04270 */
[----:B------:R-:W-:-:S12]  /*191a0*/  BRA.DIV ~URZ, `(.L_x_622) ;  /* 0x000038727f007947 */ /* 0x000fd8000b800000 */
[----:B------:R-:W-:-:S03]  /*191b0*/  VOTE.ANY R5, PT, !P0 ;  /* 0x0000000000057806 */ /* 0x000fc600040e0100 */
.L_x_695:
[----:B------:R-:W2:Y:S01]  /*191c0*/  LDL.LU R2, [R1+0xcc] ;  /* 0x0000cc0001027983 */ /* 0x000ea20000300800 */
[----:B------:R-:W2:Y:S02]  /*191d0*/  POPC R0, R5 ;  /* 0x0000000500007309 */ /* 0x000ea40000000000 */
[----:B--2---:R-:W-:-:S05]  /*191e0*/  IADD3 R2, R0, R2, RZ ;  /* 0x0000000200027210 */ /* 0x004fca0007ffe0ff */
[----:B------:R2:W-:Y:S01]  /*191f0*/  STL [R1+0xcc], R2 ;  /* 0x0000cc0201007387 */ /* 0x0005e20000100800 */
[----:B------:R-:W-:Y:S05]  /*19200*/  BRA.DIV ~URZ, `(.L_x_623) ;  /* 0x000038627f007947 */ /* 0x000fea000b800000 */
[----:B------:R3:W4:Y:S04]  /*19210*/  SHFL.IDX PT, R10, R6, R0, 0x1f ;  /* 0x00001f00060a7589 */ /* 0x00072800000e0000 */
[----:B------:R3:W1:Y:S02]  /*19220*/  SHFL.IDX PT, R7, R7, R0, 0x1f ;  /* 0x00001f0007077589 */ /* 0x00066400000e0000 */
.L_x_696:
[----:B------:R-:W-:Y:S01]  /*19230*/  ISETP.NE.AND P0, PT, R5, RZ, PT ;  /* 0x000000ff0500720c */ /* 0x000fe20003f05270 */
[----:B------:R-:W-:-:S12]  /*19240*/  BSSY B0, `(.L_x_624) ;  /* 0x0000005000007945 */ /* 0x000fd80003800000 */
[----:B------:R-:W-:Y:S05]  /*19250*/  @!P0 BRA `(.L_x_625) ;  /* 0x0000003000008947 */ /* 0x000fea0003800000 */
[----:B---3--:R-:W-:Y:S01]  /*19260*/  IADD3 R0, R0, -0x1, RZ ;  /* 0xffffffff00007810 */ /* 0x008fe20007ffe0ff */
[----:B------:R-:W-:Y:S05]  /*19270*/  BRA.DIV ~URZ, `(.L_x_626) ;  /* 0x000039027f007947 */ /* 0x000fea000b800000 */
[----:B------:R3:W2:Y:S02]  /*19280*/  SHFL.IDX PT, R11, R4, R0, 0x1f ;  /* 0x00001f00040b7589 */ /* 0x0006a400000e0000 */
.L_x_625:
[----:B------:R-:W-:Y:S05]  /*19290*/  BSYNC B0 ;  /* 0x0000000000007941 */ /* 0x000fea0003800000 */
.L_x_624:
[----:B--23--:R-:W-:Y:S01]  /*192a0*/  IMAD R0, R11, c[0x0][0x538], R8 ;  /* 0x00014e000b007a24 */ /* 0x00cfe200078e0208 */
[----:B-1----:R-:W-:Y:S01]  /*192b0*/  ISETP.NE.AND P0, PT, R7, 0x1, PT ;  /* 0x000000010700780c */ /* 0x002fe20003f05270 */
[----:B------:R-:W-:Y:S03]  /*192c0*/  BSSY B0, `(.L_x_627) ;  /* 0x0000087000007945 */ /* 0x000fe60003800000 */
[----:B------:R1:W-:Y:S01]  /*192d0*/  STL [R1+0xc0], R0 ;  /* 0x0000c00001007387 */ /* 0x0003e20000100800 */
[----:B------:R-:W-:-:S08]  /*192e0*/  IADD3 R8, -R0, R9, RZ ;  /* 0x0000000900087210 */ /* 0x000fd00007ffe1ff */
[----:B------:R-:W-:Y:S05]  /*192f0*/  @!P0 BRA `(.L_x_628) ;  /* 0x000003e000008947 */ /* 0x000fea0003800000 */
[-C--:B----4-:R-:W-:Y:S02]  /*19300*/  IABS R2, R10.reuse ;  /* 0x0000000a00027213 */ /* 0x090fe40000000000 */
[----:B------:R-:W-:Y:S02]  /*19310*/  IABS R9, R10 ;  /* 0x0000000a00097213 */ /* 0x000fe40000000000 */
[----:B-1----:R-:W1:Y:S08]  /*19320*/  I2F.RP R0, R2 ;  /* 0x0000000200007306 */ /* 0x002e700000209400 */
[----:B-1----:R-:W1:Y:S02]  /*19330*/  MUFU.RCP R0, R0 ;  /* 0x0000000000007308 */ /* 0x002e640000001000 */
[----:B-1----:R-:W-:-:S06]  /*19340*/  IADD3 R0, R0, 0xffffffe, RZ ;  /* 0x0ffffffe00007810 */ /* 0x002fcc0007ffe0ff */
[----:B------:R-:W1:Y:S02]  /*19350*/  F2I.FTZ.U32.TRUNC.NTZ R5, R0 ;  /* 0x0000000000057305 */ /* 0x000e64000021f000 */
[----:B-1----:R-:W-:Y:S01]  /*19360*/  IMAD.MOV R3, RZ, RZ, -R5 ;  /* 0x000000ffff037224 */ /* 0x002fe200078e0a05 */
[----:B------:R-:W-:-:S03]  /*19370*/  IABS R0, R7 ;  /* 0x0000000700007213 */ /* 0x000fc60000000000 */
[----:B------:R-:W-:Y:S01]  /*19380*/  IMAD.MOV.U32 R4, RZ, RZ, R3 ;  /* 0x000000ffff047224 */ /* 0x000fe200078e0003 */
[----:B------:R-:W-:Y:S01]  /*19390*/  IABS R3, R8 ;  /* 0x0000000800037213 */ /* 0x000fe20000000000 */
[----:B------:R-:W-:Y:S02]  /*193a0*/  IMAD.MOV.U32 R6, RZ, RZ, R0 ;  /* 0x000000ffff067224 */ /* 0x000fe400078e0000 */
[----:B------:R-:W-:Y:S02]  /*193b0*/  IMAD R0, R4, R2, RZ ;  /* 0x0000000204007224 */ /* 0x000fe400078e02ff */
[----:B------:R-:W-:Y:S01]  /*193c0*/  IMAD.MOV.U32 R4, RZ, RZ, RZ ;  /* 0x000000ffff047224 */ /* 0x000fe200078e00ff */
[----:B------:R-:W1:Y:S03]  /*193d0*/  I2F.RP R11, R6 ;  /* 0x00000006000b7306 */ /* 0x000e660000209400 */
[----:B------:R-:W-:-:S04]  /*193e0*/  IMAD.HI.U32 R5, R5, R0, R4 ;  /* 0x0000000005057227 */ /* 0x000fc800078e0004 */
[----:B------:R-:W-:-:S05]  /*193f0*/  IMAD.MOV R0, RZ, RZ, -R9 ;  /* 0x000000ffff007224 */ /* 0x000fca00078e0a09 */
[----:B------:R-:W-:Y:S01]  /*19400*/  MOV R4, R0 ;  /* 0x0000000000047202 */ /* 0x000fe20000000f00 */
[----:B------:R-:W-:-:S04]  /*19410*/  IMAD.HI.U32 R0, R5, R3, RZ ;  /* 0x0000000305007227 */ /* 0x000fc800078e00ff */
[----:B------:R-:W-:Y:S02]  /*19420*/  IMAD R3, R0, R4, R3 ;  /* 0x0000000400037224 */ /* 0x000fe400078e0203 */
[----:B-1----:R-:W1:Y:S03]  /*19430*/  MUFU.RCP R4, R11 ;  /* 0x0000000b00047308 */ /* 0x002e660000001000 */
[----:B------:R-:W-:-:S13]  /*19440*/  ISETP.GT.U32.AND P0, PT, R2, R3, PT ;  /* 0x000000030200720c */ /* 0x000fda0003f04070 */
[----:B------:R-:W-:Y:S01]  /*19450*/  @!P0 IMAD.IADD R3, R3, 0x1, -R2 ;  /* 0x0000000103038824 */ /* 0x000fe200078e0a02 */
[----:B-1----:R-:W-:Y:S02]  /*19460*/  IADD3 R4, R4, 0xffffffe, RZ ;  /* 0x0ffffffe04047810 */ /* 0x002fe40007ffe0ff */
[----:B------:R-:W-:Y:S02]  /*19470*/  @!P0 IADD3 R0, R0, 0x1, RZ ;  /* 0x0000000100008810 */ /* 0x000fe40007ffe0ff */
[----:B------:R-:W-:Y:S02]  /*19480*/  ISETP.GE.U32.AND P2, PT, R3, R2, PT ;  /* 0x000000020300720c */ /* 0x000fe40003f46070 */
[----:B------:R-:W1:Y:S01]  /*19490*/  F2I.FTZ.U32.TRUNC.NTZ R3, R4 ;  /* 0x0000000400037305 */ /* 0x000e62000021f000 */
[----:B------:R-:W-:Y:S02]  /*194a0*/  LOP3.LUT R2, R8, R10, RZ, 0x3c, !PT ;  /* 0x0000000a08027212 */ /* 0x000fe400078e3cff */
[----:B------:R-:W-:-:S02]  /*194b0*/  ISETP.NE.AND P0, PT, R10, RZ, PT ;  /* 0x000000ff0a00720c */ /* 0x000fc40003f05270 */
[----:B------:R-:W-:-:S06]  /*194c0*/  ISETP.GE.AND P1, PT, R2, RZ, PT ;  /* 0x000000ff0200720c */ /* 0x000fcc0003f26270 */
[----:B------:R-:W-:Y:S01]  /*194d0*/  @P2 IADD3 R0, R0, 0x1, RZ ;  /* 0x0000000100002810 */ /* 0x000fe20007ffe0ff */
[----:B-1----:R-:W-:-:S06]  /*194e0*/  IMAD.MOV R2, RZ, RZ, -R3 ;  /* 0x000000ffff027224 */ /* 0x002fcc00078e0a03 */
[----:B------:R-:W-:Y:S01]  /*194f0*/  @!P1 IMAD.MOV R0, RZ, RZ, -R0 ;  /* 0x000000ffff009224 */ /* 0x000fe200078e0a00 */
[----:B------:R-:W-:Y:S02]  /*19500*/  @!P0 LOP3.LUT R0, RZ, R10, RZ, 0x33, !PT ;  /* 0x0000000aff008212 */ /* 0x000fe400078e33ff */
[----:B------:R-:W-:Y:S02]  /*19510*/  MOV R4, R2 ;  /* 0x0000000200047202 */ /* 0x000fe40000000f00 */
[----:B------:R-:W-:Y:S02]  /*19520*/  IABS R2, R7 ;  /* 0x0000000700027213 */ /* 0x000fe40000000000 */
[----:B------:R-:W-:Y:S01]  /*19530*/  IABS R9, R0 ;  /* 0x0000000000097213 */ /* 0x000fe20000000000 */
[----:B------:R-:W-:Y:S02]  /*19540*/  IMAD R4, R4, R6, RZ ;  /* 0x0000000604047224 */ /* 0x000fe400078e02ff */
[----:B------:R-:W-:-:S02]  /*19550*/  IMAD.MOV R5, RZ, RZ, -R2 ;  /* 0x000000ffff057224 */ /* 0x000fc400078e0a02 */
[----:B------:R-:W-:-:S04]  /*19560*/  IMAD.MOV.U32 R2, RZ, RZ, RZ ;  /* 0x000000ffff027224 */ /* 0x000fc800078e00ff */
[----:B------:R-:W-:Y:S01]  /*19570*/  IMAD.HI.U32 R2, R3, R4, R2 ;  /* 0x0000000403027227 */ /* 0x000fe200078e0002 */
[----:B------:R-:W-:-:S03]  /*19580*/  MOV R4, R5 ;  /* 0x0000000500047202 */ /* 0x000fc60000000f00 */
[----:B------:R-:W-:-:S04]  /*19590*/  IMAD.MOV.U32 R3, RZ, RZ, R9 ;  /* 0x000000ffff037224 */ /* 0x000fc800078e0009 */
[----:B------:R-:W-:-:S04]  /*195a0*/  IMAD.HI.U32 R2, R2, R3, RZ ;  /* 0x0000000302027227 */ /* 0x000fc800078e00ff */
[----:B------:R-:W-:Y:S01]  /*195b0*/  IMAD R3, R2, R4, R3 ;  /* 0x0000000402037224 */ /* 0x000fe200078e0203 */
[----:B------:R-:W-:-:S04]  /*195c0*/  IADD3 R4, -R0, RZ, RZ ;  /* 0x000000ff00047210 */ /* 0x000fc80007ffe1ff */
        /* <DEDUP_REMOVED lines=9> */
[----:B------:R-:W-:-:S05]  /*19660*/  @!P0 LOP3.LUT R2, RZ, R7, RZ, 0x33, !PT ;  /* 0x00000007ff028212 */ /* 0x000fca00078e33ff */
[----:B------:R-:W-:-:S04]  /*19670*/  IMAD.MOV R3, RZ, RZ, -R2 ;  /* 0x000000ffff037224 */ /* 0x000fc800078e0a02 */
[C---:B------:R-:W-:Y:S02]  /*19680*/  IMAD R3, R7.reuse, R3, R0 ;  /* 0x0000000307037224 */ /* 0x040fe400078e0200 */
[----:B------:R-:W-:Y:S02]  /*19690*/  IMAD R0, R7, 0x1000000, R2 ;  /* 0x0100000007007824 */ /* 0x000fe400078e0202 */
[----:B------:R-:W-:Y:S02]  /*196a0*/  IMAD R2, R10, R4, R8 ;  /* 0x000000040a027224 */ /* 0x000fe400078e0208 */
[----:B------:R-:W-:-:S05]  /*196b0*/  IMAD R0, R3, 0x10000, R0 ;  /* 0x0001000003007824 */ /* 0x000fca00078e0200 */
[----:B------:R1:W-:Y:S01]  /*196c0*/  STL [R1+0xc8], R0 ;  /* 0x0000c80001007387 */ /* 0x0003e20000100800 */
[----:B------:R-:W-:Y:S05]  /*196d0*/  BRA `(.L_x_629) ;  /* 0x0000045000007947 */ /* 0x000fea0003800000 */
.L_x_628:
[----:B-1----:R-:W2:Y:S01]  /*196e0*/  LDL R0, [R1+0xcc] ;  /* 0x0000cc0001007983 */ /* 0x002ea20000100800 */
[----:B------:R-:W-:-:S04]  /*196f0*/  IMAD.MOV.U32 R2, RZ, RZ, 0x4 ;  /* 0x00000004ff027424 */ /* 0x000fc800078e00ff */
[----:B--2---:R-:W-:-:S05]  /*19700*/  IMAD.WIDE R2, R0, R2, c[0x0][0x590] ;  /* 0x0001640000027625 */ /* 0x004fca00078e0202 */
[----:B------:R-:W2:Y:S02]  /*19710*/  LDG.E R4, [R2.64] ;  /* 0x0000000602047981 */ /* 0x000ea4000c1e1900 */
[----:B--2-4-:R-:W-:-:S05]  /*19720*/  IMAD R11, R4, R10, RZ ;  /* 0x0000000a040b7224 */ /* 0x014fca00078e02ff */
[-C--:B------:R-:W-:Y:S02]  /*19730*/  IABS R0, R11.reuse ;  /* 0x0000000b00007213 */ /* 0x080fe40000000000 */
        /* <DEDUP_REMOVED lines=10> */
[----:B------:R-:W-:Y:S01]  /*197e0*/  MOV R2, RZ ;  /* 0x000000ff00027202 */ /* 0x000fe20000000f00 */
[----:B------:R-:W-:-:S04]  /*197f0*/  IMAD.MOV.U32 R6, RZ, RZ, R0 ;  /* 0x000000ffff067224 */ /* 0x000fc800078e0000 */
        /* <DEDUP_REMOVED lines=11> */
[----:B------:R-:W-:-:S05]  /*198b0*/  @P2 IADD3 R0, R0, 0x1, RZ ;  /* 0x0000000100002810 */ /* 0x000fca0007ffe0ff */
[----:B------:R-:W-:-:S05]  /*198c0*/  IMAD.MOV.U32 R2, RZ, RZ, R0 ;  /* 0x000000ffff027224 */ /* 0x000fca00078e0000 */
[----:B------:R-:W-:Y:S02]  /*198d0*/  @!P1 IADD3 R2, -R2, RZ, RZ ;  /* 0x000000ff02029210 */ /* 0x000fe40007ffe1ff */
[----:B------:R-:W-:-:S05]  /*198e0*/  @!P0 LOP3.LUT R2, RZ, R11, RZ, 0x33, !PT ;  /* 0x0000000bff028212 */ /* 0x000fca00078e33ff */
[----:B------:R-:W-:Y:S02]  /*198f0*/  IMAD R9, R4, R2, RZ ;  /* 0x0000000204097224 */ /* 0x000fe400078e02ff */
[----:B------:R-:W-:-:S03]  /*19900*/  IMAD.MOV R2, RZ, RZ, -R2 ;  /* 0x000000ffff027224 */ /* 0x000fc600078e0a02 */
[----:B------:R-:W-:Y:S01]  /*19910*/  IADD3 R0, -R9, c[0x0][0x538], RZ ;  /* 0x00014e0009007a10 */ /* 0x000fe20007ffe1ff */
[----:B------:R-:W-:-:S03]  /*19920*/  IMAD R5, R11, R2, R8 ;  /* 0x000000020b057224 */ /* 0x000fc600078e0208 */
[----:B------:R-:W-:Y:S02]  /*19930*/  IMNMX R0, R4, R0, PT ;  /* 0x0000000004007217 */ /* 0x000fe40003800200 */
[----:B------:R-:W-:Y:S02]  /*19940*/  IABS R2, R5 ;  /* 0x0000000500027213 */ /* 0x000fe40000000000 */
        /* <DEDUP_REMOVED lines=8> */
[----:B------:R-:W-:Y:S01]  /*199d0*/  IMAD R7, R6, R4, RZ ;  /* 0x0000000406077224 */ /* 0x000fe200078e02ff */
[----:B------:R-:W-:Y:S01]  /*199e0*/  MOV R6, R2 ;  /* 0x0000000200067202 */ /* 0x000fe20000000f00 */
[----:B------:R-:W-:-:S04]  /*199f0*/  IMAD.MOV.U32 R2, RZ, RZ, RZ ;  /* 0x000000ffff027224 */ /* 0x000fc800078e00ff */
[----:B------:R-:W-:-:S04]  /*19a00*/  IMAD.HI.U32 R7, R3, R7, R2 ;  /* 0x0000000703077227 */ /* 0x000fc800078e0002 */
[----:B------:R-:W-:-:S04]  /*19a10*/  IMAD.MOV R2, RZ, RZ, -R8 ;  /* 0x000000ffff027224 */ /* 0x000fc800078e0a08 */
[----:B------:R-:W-:Y:S02]  /*19a20*/  IMAD.MOV.U32 R3, RZ, RZ, R2 ;  /* 0x000000ffff037224 */ /* 0x000fe400078e0002 */
[----:B------:R-:W-:-:S04]  /*19a30*/  IMAD.HI.U32 R2, R7, R6, RZ ;  /* 0x0000000607027227 */ /* 0x000fc800078e00ff */
[----:B------:R-:W-:-:S05]  /*19a40*/  IMAD R3, R2, R3, R6 ;  /* 0x0000000302037224 */ /* 0x000fca00078e0206 */
[----:B------:R-:W-:-:S13]  /*19a50*/  ISETP.GT.U32.AND P0, PT, R4, R3, PT ;  /* 0x000000030400720c */ /* 0x000fda0003f04070 */
[-C--:B------:R-:W-:Y:S02]  /*19a60*/  @!P0 IADD3 R3, R3, -R4.reuse, RZ ;  /* 0x8000000403038210 */ /* 0x080fe40007ffe0ff */
[----:B------:R-:W-:Y:S02]  /*19a70*/  @!P0 IADD3 R2, R2, 0x1, RZ ;  /* 0x0000000102028810 */ /* 0x000fe40007ffe0ff */
[----:B------:R-:W-:Y:S02]  /*19a80*/  ISETP.GE.U32.AND P2, PT, R3, R4, PT ;  /* 0x000000040300720c */ /* 0x000fe40003f46070 */
[----:B------:R-:W-:Y:S02]  /*19a90*/  LOP3.LUT R3, R5, R0, RZ, 0x3c, !PT ;  /* 0x0000000005037212 */ /* 0x000fe400078e3cff */
[----:B------:R-:W-:Y:S02]  /*19aa0*/  ISETP.NE.AND P0, PT, R0, RZ, PT ;  /* 0x000000ff0000720c */ /* 0x000fe40003f05270 */
[----:B------:R-:W-:Y:S01]  /*19ab0*/  ISETP.GE.AND P1, PT, R3, RZ, PT ;  /* 0x000000ff0300720c */ /* 0x000fe20003f26270 */
[----:B------:R-:W-:Y:S01]  /*19ac0*/  IMAD.MOV R3, RZ, RZ, -R0 ;  /* 0x000000ffff037224 */ /* 0x000fe200078e0a00 */
[----:B------:R-:W-:-:S05]  /*19ad0*/  IADD3 R5, R9, 0x1000000, R5 ;  /* 0x0100000009057810 */ /* 0x000fca0007ffe005 */
[----:B------:R-:W-:-:S06]  /*19ae0*/  @P2 IADD3 R2, R2, 0x1, RZ ;  /* 0x0000000102022810 */ /* 0x000fcc0007ffe0ff */
[----:B------:R-:W-:Y:S01]  /*19af0*/  @!P1 IMAD.MOV R2, RZ, RZ, -R2 ;  /* 0x000000ffff029224 */ /* 0x000fe200078e0a02 */
[----:B------:R-:W-:-:S05]  /*19b00*/  @!P0 LOP3.LUT R2, RZ, R0, RZ, 0x33, !PT ;  /* 0x00000000ff028212 */ /* 0x000fca00078e33ff */
[----:B------:R-:W-:-:S05]  /*19b10*/  IMAD R0, R2, R3, R5 ;  /* 0x0000000302007224 */ /* 0x000fca00078e0205 */
[----:B------:R1:W-:Y:S02]  /*19b20*/  STL [R1+0xc8], R0 ;  /* 0x0000c80001007387 */ /* 0x0003e40000100800 */
.L_x_629:
[----:B------:R-:W-:Y:S05]  /*19b30*/  BSYNC B0 ;  /* 0x0000000000007941 */ /* 0x000fea0003800000 */
.L_x_627:
[----:B------:R-:W-:-:S04]  /*19b40*/  LOP3.LUT R2, RZ, R2, RZ, 0x33, !PT ;  /* 0x00000002ff027212 */ /* 0x000fc800078e33ff */
[----:B-1----:R-:W-:-:S05]  /*19b50*/  IADD3 R0, R2, R10, RZ ;  /* 0x0000000a02007210 */ /* 0x002fca0007ffe0ff */
[----:B------:R1:W-:Y:S01]  /*19b60*/  STL [R1+0xc4], R0 ;  /* 0x0000c40001007387 */ /* 0x0003e20000100800 */
[----:B------:R-:W-:Y:S05]  /*19b70*/  BRA `(.L_x_630) ;  /* 0x0000005000007947 */ /* 0x000fea0003800000 */
.L_x_618:
[----:B------:R-:W-:Y:S01]  /*19b80*/  MOV R0, c[0x0][0x53c] ;  /* 0x00014f0000007a02 */ /* 0x000fe20000000f00 */
[----:B------:R2:W-:Y:S04]  /*19b90*/  STL [R1+0xc0], R9 ;  /* 0x0000c00901007387 */ /* 0x0005e80000100800 */
[----:B------:R2:W-:Y:S04]  /*19ba0*/  STL [R1+0xc4], RZ ;  /* 0x0000c4ff01007387 */ /* 0x0005e80000100800 */
[----:B------:R2:W-:Y:S04]  /*19bb0*/  STL [R1+0xc8], RZ ;  /* 0x0000c8ff01007387 */ /* 0x0005e80000100800 */
[----:B------:R2:W-:Y:S02]  /*19bc0*/  STL [R1+0xcc], R0 ;  /* 0x0000cc0001007387 */ /* 0x0005e40000100800 */
.L_x_630:
[----:B------:R-:W-:Y:S05]  /*19bd0*/  BSYNC B1 ;  /* 0x0000000000017941 */ /* 0x000fea0003800000 */
.L_x_616:
        /* <DEDUP_REMOVED lines=9> */
.L_x_611:
[----:B--2---:R-:W2:Y:S02]  /*19c70*/  LDL R0, [R1+0xcc] ;  /* 0x0000cc0001007983 */ /* 0x004ea40000100800 */
[----:B--2---:R-:W-:-:S13]  /*19c80*/  ISETP.GE.AND P0, PT, R0, c[0x0][0x53c], PT ;  /* 0x00014f0000007a0c */ /* 0x004fda0003f06270 */
[----:B-1----:R-:W-:Y:S01]  /*19c90*/  @P0 CALL.REL.NOINC `(.L_x_631) ;  /* 0x0000001000000944 */ /* 0x002fe20003c00000 */
[----:B------:R-:W-:Y:S05]  /*19ca0*/  BRA `(.L_x_632) ;  /* 0xfffe84e000007947 */ /* 0x000fea000383ffff */
.L_x_631:
[----:B------:R-:W-:Y:S05]  /*19cb0*/  EXIT ;  /* 0x000000000000794d */ /* 0x000fea0003800000 */
.L_x_453:
[----:B------:R-:W-:Y:S01]  /*19cc0*/  IMAD.MOV.U32 R0, RZ, RZ, R5 ;  /* 0x000000ffff007224 */ /* 0x000fe200078e0005 */
[----:B------:R-:W-:Y:S02]  /*19cd0*/  MOV R3, 0x1 ;  /* 0x0000000100037802 */ /* 0x000fe40000000f00 */
[----:B------:R-:W-:Y:S02]  /*19ce0*/  MOV R2, 0x19d00 ;  /* 0x00019d0000027802 */ /* 0x000fe40000000f00 */
[----:B------:R-:W-:Y:S05]  /*19cf0*/  CALL.REL.NOINC `($__internal_11_$__cuda_sm70_shflsync_up_p) ;  /* 0x0000306000007944 */ /* 0x000fea0003c00000 */
[----:B------:R-:W-:Y:S01]  /*19d00*/  MOV R0, R4 ;  /* 0x0000000400007202 */ /* 0x000fe20000000f00 */
[----:B------:R-:W-:Y:S05]  /*19d10*/  BRA `(.L_x_633) ;  /* 0xfffe674000007947 */ /* 0x000fea000383ffff */
.L_x_454:
[----:B------:R-:W-:Y:S01]  /*19d20*/  IMAD.MOV.U32 R0, RZ, RZ, R5 ;  /* 0x000000ffff007224 */ /* 0x000fe200078e0005 */
[----:B------:R-:W-:Y:S02]  /*19d30*/  MOV R3, 0x2 ;  /* 0x0000000200037802 */ /* 0x000fe40000000f00 */
[----:B------:R-:W-:Y:S02]  /*19d40*/  MOV R2, 0x19d60 ;  /* 0x00019d6000027802 */ /* 0x000fe40000000f00 */
[----:B------:R-:W-:Y:S05]  /*19d50*/  CALL.REL.NOINC `($__internal_11_$__cuda_sm70_shflsync_up_p) ;  /* 0x0000300000007944 */ /* 0x000fea0003c00000 */
[----:B------:R-:W-:Y:S01]  /*19d60*/  SEL R4, R4, RZ, P4 ;  /* 0x000000ff04047207 */ /* 0x000fe20002000000 */
[----:B------:R-:W-:Y:S01]  /*19d70*/  IMAD.MOV.U32 R3, RZ, RZ, 0x4 ;  /* 0x00000004ff037424 */ /* 0x000fe200078e00ff */
[----:B------:R-:W-:-:S03]  /*19d80*/  MOV R2, 0x19db0 ;  /* 0x00019db000027802 */ /* 0x000fc60000000f00 */
[----:B------:R-:W-:Y:S02]  /*19d90*/  IMAD.IADD R0, R5, 0x1, R4 ;  /* 0x0000000105007824 */ /* 0x000fe400078e0204 */
        /* <DEDUP_REMOVED lines=14> */
[----:B------:R-:W-:Y:S01]  /*19e80*/  IMAD.IADD R4, R0, 0x1, R4 ;  /* 0x0000000100047824 */ /* 0x000fe200078e0204 */
[----:B------:R-:W-:Y:S01]  /*19e90*/  MOV R0, 0x19ee0 ;  /* 0x00019ee000007802 */ /* 0x000fe20000000f00 */
[----:B------:R1:W-:Y:S02]  /*19ea0*/  STL [R1+0x58], R5 ;  /* 0x0000580501007387 */ /* 0x0003e40000100800 */
[----:B------:R-:W-:Y:S02]  /*19eb0*/  IMAD.MOV.U32 R2, RZ, RZ, R4 ;  /* 0x000000ffff027224 */ /* 0x000fe400078e0004 */
[----:B------:R1:W-:Y:S04]  /*19ec0*/  STL [R1+0x54], R0 ;  /* 0x0000540001007387 */ /* 0x0003e80000100800 */
[----:B-1----:R-:W-:Y:S05]  /*19ed0*/  CALL.REL.NOINC `($__internal_10_$__cuda_sm70_shflsync_idx_p) ;  /* 0x00002db000007944 */ /* 0x002fea0003c00000 */
[----:B-----5:R1:W5:Y:S02]  /*19ee0*/  LDL.LU R0, [R1+0x58] ;  /* 0x0000580001007983 */ /* 0x0203640000300800 */
[----:B-1---5:R-:W-:Y:S05]  /*19ef0*/  BRA `(.L_x_634) ;  /* 0xfffe666000007947 */ /* 0x022fea000383ffff */
.L_x_456:
[----:B------:R-:W-:Y:S02]  /*19f00*/  SEL R0, RZ, 0x1, P0 ;  /* 0x00000001ff007807 */ /* 0x000fe40000000000 */
[----:B------:R-:W-:-:S02]  /*19f10*/  MOV R2, 0x19f30 ;  /* 0x00019f3000027802 */ /* 0x000fc40000000f00 */
[----:B------:R-:W-:Y:S05]  /*19f20*/  CALL.REL.NOINC `($__internal_12_$__cuda_sm70_votesync_ballot) ;  /* 0x00002e9000007944 */ /* 0x000fea0003c00000 */
[----:B------:R-:W-:Y:S01]  /*19f30*/  MOV R6, R0 ;  /* 0x0000000000067202 */ /* 0x000fe20000000f00 */
[----:B------:R-:W-:Y:S05]  /*19f40*/  BRA `(.L_x_635) ;  /* 0xfffe66a000007947 */ /* 0x000fea000383ffff */
.L_x_457:
[----:B------:R-:W-:Y:S01]  /*19f50*/  MOV R5, 0x19fc0 ;  /* 0x00019fc000057802 */ /* 0x000fe20000000f00 */
[----:B------:R-:W-:Y:S01]  /*19f60*/  IMAD.MOV.U32 R7, RZ, RZ, 0x1f ;  /* 0x0000001fff077424 */ /* 0x000fe200078e00ff */
[----:B------:R-:W-:Y:S01]  /*19f70*/  MOV R3, R0 ;  /* 0x0000000000037202 */ /* 0x000fe20000000f00 */
[----:B-1----:R-:W-:-:S02]  /*19f80*/  IMAD.MOV.U32 R2, RZ, RZ, R9 ;  /* 0x000000ffff027224 */ /* 0x002fc400078e0009 */
[----:B------:R1:W-:Y:S04]  /*19f90*/  STL [R1+0x54], R5 ;  /* 0x0000540501007387 */ /* 0x0003e80000100800 */
[----:B------:R1:W-:Y:S02]  /*19fa0*/  STL [R1+0x58], R7 ;  /* 0x0000580701007387 */ /* 0x0003e40000100800 */
[----:B-1----:R-:W-:Y:S05]  /*19fb0*/  CALL.REL.NOINC `($__internal_10_$__cuda_sm70_shflsync_idx_p) ;  /* 0x00002cd000007944 */ /* 0x002fea0003c00000 */
[----:B------:R-:W-:Y:S01]  /*19fc0*/  IMAD.MOV.U32 R2, RZ, RZ, R8 ;  /* 0x000000ffff027224 */ /* 0x000fe200078e0008 */
[----:B------:R-:W-:Y:S01]  /*19fd0*/  MOV R7, 0x1a050 ;  /* 0x0001a05000077802 */ /* 0x000fe20000000f00 */
[----:B------:R1:W5:Y:S01]  /*19fe0*/  LDL.LU R12, [R1+0x58] ;  /* 0x00005800010c7983 */ /* 0x0003620000300800 */
[----:B------:R-:W-:Y:S01]  /*19ff0*/  MOV R8, 0x1f ;  /* 0x0000001f00087802 */ /* 0x000fe20000000f00 */
[----:B------:R-:W-:Y:S01]  /*1a000*/  IMAD.MOV.U32 R5, RZ, RZ, RZ ;  /* 0x000000ffff057224 */ /* 0x000fe200078e00ff */
[----:B-----5:R-:W-:Y:S01]  /*1a010*/  MOV R3, R0 ;  /* 0x0000000000037202 */ /* 0x020fe20000000f00 */
[----:B------:R1:W-:Y:S04]  /*1a020*/  STL [R1+0x54], R7 ;  /* 0x0000540701007387 */ /* 0x0003e80000100800 */
[----:B------:R1:W-:Y:S02]  /*1a030*/  STL [R1+0x58], R8 ;  /* 0x0000580801007387 */ /* 0x0003e40000100800 */
[----:B-1----:R-:W-:Y:S05]  /*1a040*/  CALL.REL.NOINC `($__internal_10_$__cuda_sm70_shflsync_idx_p) ;  /* 0x00002c4000007944 */ /* 0x002fea0003c00000 */
[----:B------:R1:W5:Y:S02]  /*1a050*/  LDL.LU R9, [R1+0x58] ;  /* 0x0000580001097983 */ /* 0x0003640000300800 */
[----:B-1---5:R-:W-:Y:S05]  /*1a060*/  BRA `(.L_x_636) ;  /* 0xfffe65f000007947 */ /* 0x022fea000383ffff */
.L_x_460:
[----:B------:R-:W-:Y:S01]  /*1a070*/  MOV R3, R0 ;  /* 0x0000000000037202 */ /* 0x000fe20000000f00 */
[----:B-1----:R-:W-:Y:S01]  /*1a080*/  IMAD.MOV.U32 R2, RZ, RZ, R4 ;  /* 0x000000ffff027224 */ /* 0x002fe200078e0004 */
[----:B------:R-:W-:Y:S01]  /*1a090*/  MOV R0, 0x1a0e0 ;  /* 0x0001a0e000007802 */ /* 0x000fe20000000f00 */
[----:B------:R-:W-:-:S04]  /*1a0a0*/  IMAD.MOV.U32 R4, RZ, RZ, 0x1f ;  /* 0x0000001fff047424 */ /* 0x000fc800078e00ff */
[----:B------:R1:W-:Y:S04]  /*1a0b0*/  STL [R1+0x54], R0 ;  /* 0x0000540001007387 */ /* 0x0003e80000100800 */
[----:B------:R1:W-:Y:S02]  /*1a0c0*/  STL [R1+0x58], R4 ;  /* 0x0000580401007387 */ /* 0x0003e40000100800 */
[----:B-1-34-:R-:W-:Y:S05]  /*1a0d0*/  CALL.REL.NOINC `($__internal_10_$__cuda_sm70_shflsync_idx_p) ;  /* 0x00002bb000007944 */ /* 0x01afea0003c00000 */
[----:B------:R1:W5:Y:S02]  /*1a0e0*/  LDL.LU R5, [R1+0x58] ;  /* 0x0000580001057983 */ /* 0x0003640000300800 */
[----:B-1---5:R-:W-:Y:S05]  /*1a0f0*/  BRA `(.L_x_459) ;  /* 0xfffe65c000007947 */ /* 0x022fea000383ffff */
.L_x_481:
[----:B------:R-:W-:Y:S01]  /*1a100*/  MOV R4, 0x1a170 ;  /* 0x0001a17000047802 */ /* 0x000fe20000000f00 */
[----:B------:R-:W-:Y:S01]  /*1a110*/  IMAD.MOV.U32 R5, RZ, RZ, 0x181f ;  /* 0x0000181fff057424 */ /* 0x000fe200078e00ff */
[----:B-1----:R-:W-:Y:S01]  /*1a120*/  MOV R3, 0x1 ;  /* 0x0000000100037802 */ /* 0x002fe20000000f00 */
[----:B------:R-:W-:Y:S02]  /*1a130*/  IMAD.MOV.U32 R2, RZ, RZ, R8 ;  /* 0x000000ffff027224 */ /* 0x000fe400078e0008 */
[----:B------:R1:W-:Y:S04]  /*1a140*/  STL [R1+0x54], R4 ;  /* 0x0000540401007387 */ /* 0x0003e80000100800 */
[----:B------:R1:W-:Y:S02]  /*1a150*/  STL [R1+0x58], R5 ;  /* 0x0000580501007387 */ /* 0x0003e40000100800 */
[----:B-1----:R-:W-:Y:S05]  /*1a160*/  CALL.REL.NOINC `($__internal_10_$__cuda_sm70_shflsync_idx_p) ;  /* 0x00002b2000007944 */ /* 0x002fea0003c00000 */
[----:B------:R-:W-:Y:S01]  /*1a170*/  MOV R5, 0x1a1f0 ;  /* 0x0001a1f000057802 */ /* 0x000fe20000000f00 */
[----:B------:R-:W-:Y:S01]  /*1a180*/  IMAD.MOV.U32 R6, RZ, RZ, 0x181f ;  /* 0x0000181fff067424 */ /* 0x000fe200078e00ff */
[----:B-----5:R1:W5:Y:S01]  /*1a190*/  LDL.LU R4, [R1+0x58] ;  /* 0x0000580001047983 */ /* 0x0203620000300800 */
[----:B------:R-:W-:Y:S01]  /*1a1a0*/  IMAD.MOV.U32 R2, RZ, RZ, R11 ;  /* 0x000000ffff027224 */ /* 0x000fe200078e000b */
[----:B------:R-:W-:-:S02]  /*1a1b0*/  MOV R3, 0x1 ;  /* 0x0000000100037802 */ /* 0x000fc40000000f00 */
[----:B------:R1:W-:Y:S04]  /*1a1c0*/  STL [R1+0x54], R5 ;  /* 0x0000540501007387 */ /* 0x0003e80000100800 */
[----:B------:R1:W-:Y:S02]  /*1a1d0*/  STL [R1+0x58], R6 ;  /* 0x0000580601007387 */ /* 0x0003e40000100800 */
[----:B-1---5:R-:W-:Y:S05]  /*1a1e0*/  CALL.REL.NOINC `($__internal_10_$__cuda_sm70_shflsync_idx_p) ;  /* 0x00002aa000007944 */ /* 0x022fea0003c00000 */
[----:B------:R1:W5:Y:S02]  /*1a1f0*/  LDL.LU R2, [R1+0x58] ;  /* 0x0000580001027983 */ /* 0x0003640000300800 */
[----:B-1---5:R-:W-:Y:S05]  /*1a200*/  BRA `(.L_x_637) ;  /* 0xfffea31000007947 */ /* 0x022fea000383ffff */
.L_x_484:
[----:B------:R-:W-:Y:S01]  /*1a210*/  MOV R0, 0x1a280 ;  /* 0x0001a28000007802 */ /* 0x000fe20000000f00 */
[----:B------:R-:W-:Y:S01]  /*1a220*/  IMAD.MOV.U32 R4, RZ, RZ, 0x181f ;  /* 0x0000181fff047424 */ /* 0x000fe200078e00ff */
[----:B------:R-:W-:Y:S01]  /*1a230*/  MOV R3, RZ ;  /* 0x000000ff00037202 */ /* 0x000fe20000000f00 */
[----:B------:R-:W-:Y:S02]  /*1a240*/  IMAD.MOV.U32 R2, RZ, RZ, R5 ;  /* 0x000000ffff027224 */ /* 0x000fe400078e0005 */
[----:B------:R2:W-:Y:S04]  /*1a250*/  STL [R1+0x54], R0 ;  /* 0x0000540001007387 */ /* 0x0005e80000100800 */
[----:B------:R2:W-:Y:S02]  /*1a260*/  STL [R1+0x58], R4 ;  /* 0x0000580401007387 */ /* 0x0005e40000100800 */
[----:B-12---:R-:W-:Y:S05]  /*1a270*/  CALL.REL.NOINC `($__internal_10_$__cuda_sm70_shflsync_idx_p) ;  /* 0x00002a1000007944 */ /* 0x006fea0003c00000 */
[----:B-----5:R1:W5:Y:S02]  /*1a280*/  LDL.LU R4, [R1+0x58] ;  /* 0x0000580001047983 */ /* 0x0203640000300800 */
[----:B-1---5:R-:W-:Y:S05]  /*1a290*/  BRA `(.L_x_638) ;  /* 0xfffeb4d000007947 */ /* 0x022fea000383ffff */
.L_x_485:
[----:B------:R-:W-:Y:S01]  /*1a2a0*/  MOV R0, 0x1a310 ;  /* 0x0001a31000007802 */ /* 0x000fe20000000f00 */
[----:B------:R-:W-:Y:S01]  /*1a2b0*/  IMAD.MOV.U32 R8, RZ, RZ, 0x181f ;  /* 0x0000181fff087424 */ /* 0x000fe200078e00ff */
[----:B------:R-:W-:Y:S01]  /*1a2c0*/  MOV R3, RZ ;  /* 0x000000ff00037202 */ /* 0x000fe20000000f00 */
[----:B------:R-:W-:-:S02]  /*1a2d0*/  IMAD.MOV.U32 R2, RZ, RZ, R6 ;  /* 0x000000ffff027224 */ /* 0x000fc400078e0006 */
[----:B------:R4:W-:Y:S04]  /*1a2e0*/  STL [R1+0x54], R0 ;  /* 0x0000540001007387 */ /* 0x0009e80000100800 */
[----:B------:R4:W-:Y:S02]  /*1a2f0*/  STL [R1+0x58], R8 ;  /* 0x0000580801007387 */ /* 0x0009e40000100800 */
[----:B-1234-:R-:W-:Y:S05]  /*1a300*/  CALL.REL.NOINC `($__internal_10_$__cuda_sm70_shflsync_idx_p) ;  /* 0x0000298000007944 */ /* 0x01efea0003c00000 */
[----:B-----5:R1:W5:Y:S02]  /*1a310*/  LDL.LU R0, [R1+0x58] ;  /* 0x0000580001007983 */ /* 0x0203640000300800 */
[----:B-1---5:R-:W-:Y:S05]  /*1a320*/  BRA `(.L_x_639) ;  /* 0xfffeb46000007947 */ /* 0x022fea000383ffff */
.L_x_488:
[----:B-1----:R-:W-:Y:S01]  /*1a330*/  MOV R0, 0x1a3a0 ;  /* 0x0001a3a000007802 */ /* 0x002fe20000000f00 */
[----:B---3--:R-:W-:Y:S01]  /*1a340*/  IMAD.MOV.U32 R4, RZ, RZ, 0x181f ;  /* 0x0000181fff047424 */ /* 0x008fe200078e00ff */
[----:B------:R-:W-:Y:S01]  /*1a350*/  MOV R3, 0x1 ;  /* 0x0000000100037802 */ /* 0x000fe20000000f00 */
[----:B------:R-:W-:Y:S02]  /*1a360*/  IMAD.MOV.U32 R2, RZ, RZ, R5 ;  /* 0x000000ffff027224 */ /* 0x000fe400078e0005 */
[----:B------:R1:W-:Y:S04]  /*1a370*/  STL [R1+0x54], R0 ;  /* 0x0000540001007387 */ /* 0x0003e80000100800 */
[----:B------:R1:W-:Y:S02]  /*1a380*/  STL [R1+0x58], R4 ;  /* 0x0000580401007387 */ /* 0x0003e40000100800 */
[----:B-12-4-:R-:W-:Y:S05]  /*1a390*/  CALL.REL.NOINC `($__internal_10_$__cuda_sm70_shflsync_idx_p) ;  /* 0x000028f000007944 */ /* 0x016fea0003c00000 */
[----:B-----5:R-:W-:Y:S01]  /*1a3a0*/  MOV R0, 0x1a420 ;  /* 0x0001a42000007802 */ /* 0x020fe20000000f00 */
[----:B------:R-:W-:Y:S01]  /*1a3b0*/  IMAD.MOV.U32 R5, RZ, RZ, 0x181f ;  /* 0x0000181fff057424 */ /* 0x000fe200078e00ff */
[----:B------:R1:W5:Y:S01]  /*1a3c0*/  LDL.LU R4, [R1+0x58] ;  /* 0x0000580001047983 */ /* 0x0003620000300800 */
[----:B------:R-:W-:Y:S01]  /*1a3d0*/  IMAD.MOV.U32 R2, RZ, RZ, R6 ;  /* 0x000000ffff027224 */ /* 0x000fe200078e0006 */
[----:B------:R-:W-:-:S02]  /*1a3e0*/  MOV R3, 0x1 ;  /* 0x0000000100037802 */ /* 0x000fc40000000f00 */
[----:B------:R1:W-:Y:S04]  /*1a3f0*/  STL [R1+0x54], R0 ;  /* 0x0000540001007387 */ /* 0x0003e80000100800 */
[----:B------:R1:W-:Y:S02]  /*1a400*/  STL [R1+0x58], R5 ;  /* 0x0000580501007387 */ /* 0x0003e40000100800 */
[----:B-1---5:R-:W-:Y:S05]  /*1a410*/  CALL.REL.NOINC `($__internal_10_$__cuda_sm70_shflsync_idx_p) ;  /* 0x0000287000007944 */ /* 0x022fea0003c00000 */
[----:B-----5:R1:W5:Y:S02]  /*1a420*/  LDL.LU R0, [R1+0x58] ;  /* 0x0000580001007983 */ /* 0x0203640000300800 */
[----:B-1---5:R-:W-:Y:S05]  /*1a430*/  BRA `(.L_x_640) ;  /* 0xfffeb5c000007947 */ /* 0x022fea000383ffff */
.L_x_489:
[----:B------:R-:W-:Y:S01]  /*1a440*/  MOV R0, 0x1a4b0 ;  /* 0x0001a4b000007802 */ /* 0x000fe20000000f00 */
[----:B------:R-:W-:Y:S01]  /*1a450*/  IMAD.MOV.U32 R9, RZ, RZ, 0x1c1f ;  /* 0x00001c1fff097424 */ /* 0x000fe200078e00ff */
[----:B------:R-:W-:Y:S01]  /*1a460*/  MOV R3, RZ ;  /* 0x000000ff00037202 */ /* 0x000fe20000000f00 */
[----:B------:R-:W-:Y:S02]  /*1a470*/  IMAD.MOV.U32 R2, RZ, RZ, R4 ;  /* 0x000000ffff027224 */ /* 0x000fe400078e0004 */
[----:B------:R1:W-:Y:S04]  /*1a480*/  STL [R1+0x54], R0 ;  /* 0x0000540001007387 */ /* 0x0003e80000100800 */
[----:B------:R1:W-:Y:S02]  /*1a490*/  STL [R1+0x58], R9 ;  /* 0x0000580901007387 */ /* 0x0003e40000100800 */
[----:B-1----:R-:W-:Y:S05]  /*1a4a0*/  CALL.REL.NOINC `($__internal_10_$__cuda_sm70_shflsync_idx_p) ;  /* 0x000027e000007944 */ /* 0x002fea0003c00000 */
[----:B------:R1:W5:Y:S02]  /*1a4b0*/  LDL.LU R3, [R1+0x58] ;  /* 0x0000580001037983 */ /* 0x0003640000300800 */
[----:B-1---5:R-:W-:Y:S05]  /*1a4c0*/  BRA `(.L_x_641) ;  /* 0xfffeb8a000007947 */ /* 0x022fea000383ffff */
.L_x_494:
[----:B------:R-:W-:Y:S01]  /*1a4d0*/  IMAD.MOV.U32 R2, RZ, RZ, R4 ;  /* 0x000000ffff027224 */ /* 0x000fe200078e0004 */
[----:B------:R-:W-:Y:S01]  /*1a4e0*/  MOV R0, 0x1a540 ;  /* 0x0001a54000007802 */ /* 0x000fe20000000f00 */
[----:B-1----:R-:W-:Y:S01]  /*1a4f0*/  IMAD.MOV.U32 R4, RZ, RZ, 0x1c1f ;  /* 0x00001c1fff047424 */ /* 0x002fe200078e00ff */
[----:B--2---:R-:W-:-:S03]  /*1a500*/  MOV R3, 0x1 ;  /* 0x0000000100037802 */ /* 0x004fc60000000f00 */
[----:B------:R1:W-:Y:S04]  /*1a510*/  STL [R1+0x54], R0 ;  /* 0x0000540001007387 */ /* 0x0003e80000100800 */
[----:B------:R1:W-:Y:S02]  /*1a520*/  STL [R1+0x58], R4 ;  /* 0x0000580401007387 */ /* 0x0003e40000100800 */
[----:B-1----:R-:W-:Y:S05]  /*1a530*/  CALL.REL.NOINC `($__internal_10_$__cuda_sm70_shflsync_idx_p) ;  /* 0x0000275000007944 */ /* 0x002fea0003c00000 */
[----:B------:R1:W5:Y:S02]  /*1a540*/  LDL.LU R3, [R1+0x58] ;  /* 0x0000580001037983 */ /* 0x0003640000300800 */
[----:B-1---5:R-:W-:Y:S05]  /*1a550*/  BRA `(.L_x_642) ;  /* 0xfffebdd000007947 */ /* 0x022fea000383ffff */
.L_x_499:
[----:B------:R-:W-:Y:S02]  /*1a560*/  MOV R0, 0x2 ;  /* 0x0000000200007802 */ /* 0x000fe40000000f00 */
[----:B------:R-:W-:Y:S02]  /*1a570*/  MOV R2, 0x1a590 ;  /* 0x0001a59000027802 */ /* 0x000fe40000000f00 */
[----:B------:R-:W-:Y:S05]  /*1a580*/  CALL.REL.NOINC `($__internal_9_$__cuda_sm70_shflsync_bfly_p) ;  /* 0x0000268000007944 */ /* 0x000fea0003c00000 */
[----:B-1---5:R-:W-:Y:S05]  /*1a590*/  BRA `(.L_x_643) ;  /* 0xfffec38000007947 */ /* 0x022fea000383ffff */
.L_x_500:
[----:B------:R-:W-:Y:S02]  /*1a5a0*/  MOV R0, 0x1 ;  /* 0x0000000100007802 */ /* 0x000fe40000000f00 */
[----:B------:R-:W-:-:S02]  /*1a5b0*/  MOV R2, 0x1a5d0 ;  /* 0x0001a5d000027802 */ /* 0x000fc40000000f00 */
[----:B------:R-:W-:Y:S05]  /*1a5c0*/  CALL.REL.NOINC `($__internal_9_$__cuda_sm70_shflsync_bfly_p) ;  /* 0x0000264000007944 */ /* 0x000fea0003c00000 */
[----:B------:R-:W-:Y:S01]  /*1a5d0*/  FMNMX.FTZ R133, R4, R0, !PT ;  /* 0x0000000004857209 */ /* 0x000fe20007810000 */
[----:B-----5:R-:W-:Y:S01]  /*1a5e0*/  IMAD.MOV.U32 R4, RZ, RZ, R5 ;  /* 0x000000ffff047224 */ /* 0x020fe200078e0005 */
[----:B------:R-:W-:Y:S01]  /*1a5f0*/  MOV R2, 0x1a620 ;  /* 0x0001a62000027802 */ /* 0x000fe20000000f00 */
[----:B------:R-:W-:-:S02]  /*1a600*/  IMAD.MOV.U32 R0, RZ, RZ, 0x2 ;  /* 0x00000002ff007424 */ /* 0x000fc400078e00ff */
[----:B-1----:R-:W-:Y:S05]  /*1a610*/  CALL.REL.NOINC `($__internal_9_$__cuda_sm70_shflsync_bfly_p) ;  /* 0x000025f000007944 */ /* 0x002fea0003c00000 */
[----:B-----5:R-:W-:Y:S01]  /*1a620*/  FMNMX.FTZ R5, R5, R0, !PT ;  /* 0x0000000005057209 */ /* 0x020fe20007810000 */
[----:B------:R-:W-:Y:S01]  /*1a630*/  IMAD.MOV.U32 R0, RZ, RZ, 0x1 ;  /* 0x00000001ff007424 */ /* 0x000fe200078e00ff */
[----:B------:R-:W-:-:S03]  /*1a640*/  MOV R2, 0x1a670 ;  /* 0x0001a67000027802 */ /* 0x000fc60000000f00 */
[----:B------:R-:W-:Y:S02]  /*1a650*/  IMAD.MOV.U32 R4, RZ, RZ, R5 ;  /* 0x000000ffff047224 */ /* 0x000fe400078e0005 */
[----:B-1----:R-:W-:Y:S05]  /*1a660*/  CALL.REL.NOINC `($__internal_9_$__cuda_sm70_shflsync_bfly_p) ;  /* 0x000025a000007944 */ /* 0x002fea0003c00000 */
[----:B------:R-:W-:Y:S01]  /*1a670*/  MOV R3, R0 ;  /* 0x0000000000037202 */ /* 0x000fe20000000f00 */
[----:B-1---5:R-:W-:Y:S05]  /*1a680*/  BRA `(.L_x_644) ;  /* 0xfffec30000007947 */ /* 0x022fea000383ffff */
.L_x_508:
        /* <DEDUP_REMOVED lines=8> */
[----:B-1---5:R-:W-:-:S05]  /*1a710*/  BRA `(.L_x_645) ;  /* 0xfffeda8000007947 */ /* 0x022fca000383ffff */
.L_x_509:
[----:B------:R-:W-:Y:S01]  /*1a720*/  MOV R0, 0x1a790 ;  /* 0x0001a79000007802 */ /* 0x000fe20000000f00 */
[----:B------:R-:W-:Y:S01]  /*1a730*/  IMAD.MOV.U32 R6, RZ, RZ, 0x181f ;  /* 0x0000181fff067424 */ /* 0x000fe200078e00ff */
[----:B------:R-:W-:Y:S01]  /*1a740*/  MOV R3, RZ ;  /* 0x000000ff00037202 */ /* 0x000fe20000000f00 */
[----:B------:R-:W-:Y:S02]  /*1a750*/  IMAD.MOV.U32 R2, RZ, RZ, R12 ;  /* 0x000000ffff027224 */ /* 0x000fe400078e000c */
[----:B------:R4:W-:Y:S04]  /*1a760*/  STL [R1+0x54], R0 ;  /* 0x0000540001007387 */ /* 0x0009e80000100800 */
[----:B------:R4:W-:Y:S02]  /*1a770*/  STL [R1+0x58], R6 ;  /* 0x0000580601007387 */ /* 0x0009e40000100800 */
[----:B-1234-:R-:W-:Y:S05]  /*1a780*/  CALL.REL.NOINC `($__internal_10_$__cuda_sm70_shflsync_idx_p) ;  /* 0x0000250000007944 */ /* 0x01efea0003c00000 */
[----:B-----5:R1:W5:Y:S02]  /*1a790*/  LDL.LU R0, [R1+0x58] ;  /* 0x0000580001007983 */ /* 0x0203640000300800 */
[----:B-1---5:R-:W-:-:S05]  /*1a7a0*/  BRA `(.L_x_646) ;  /* 0xfffeda1000007947 */ /* 0x022fca000383ffff */
.L_x_510:
[----:B------:R-:W-:Y:S01]  /*1a7b0*/  MOV R0, 0x1a820 ;  /* 0x0001a82000007802 */ /* 0x000fe20000000f00 */
[----:B------:R-:W-:Y:S01]  /*1a7c0*/  IMAD.MOV.U32 R4, RZ, RZ, 0x181f ;  /* 0x0000181fff047424 */ /* 0x000fe200078e00ff */
[----:B--2---:R-:W-:Y:S01]  /*1a7d0*/  MOV R3, 0x1 ;  /* 0x0000000100037802 */ /* 0x004fe20000000f00 */
[----:B------:R-:W-:Y:S02]  /*1a7e0*/  IMAD.MOV.U32 R2, RZ, RZ, R5 ;  /* 0x000000ffff027224 */ /* 0x000fe400078e0005 */
[----:B------:R2:W-:Y:S04]  /*1a7f0*/  STL [R1+0x54], R0 ;  /* 0x0000540001007387 */ /* 0x0005e80000100800 */
[----:B------:R2:W-:Y:S02]  /*1a800*/  STL [R1+0x58], R4 ;  /* 0x0000580401007387 */ /* 0x0005e40000100800 */
[----:B-12---:R-:W-:Y:S05]  /*1a810*/  CALL.REL.NOINC `($__internal_10_$__cuda_sm70_shflsync_idx_p) ;  /* 0x0000247000007944 */ /* 0x006fea0003c00000 */
[----:B-----5:R1:W5:Y:S01]  /*1a820*/  LDL.LU R4, [R1+0x58] ;  /* 0x0000580001047983 */ /* 0x0203620000300800 */
[----:B------:R-:W-:Y:S01]  /*1a830*/  MOV R0, 0x1a8a0 ;  /* 0x0001a8a000007802 */ /* 0x000fe20000000f00 */
[----:B------:R-:W-:Y:S01]  /*1a840*/  IMAD.MOV.U32 R5, RZ, RZ, 0x181f ;  /* 0x0000181fff057424 */ /* 0x000fe200078e00ff */
[----:B------:R-:W-:Y:S01]  /*1a850*/  MOV R3, 0x1 ;  /* 0x0000000100037802 */ /* 0x000fe20000000f00 */
[----:B------:R-:W-:Y:S02]  /*1a860*/  IMAD.MOV.U32 R2, RZ, RZ, R12 ;  /* 0x000000ffff027224 */ /* 0x000fe400078e000c */
[----:B------:R1:W-:Y:S04]  /*1a870*/  STL [R1+0x54], R0 ;  /* 0x0000540001007387 */ /* 0x0003e80000100800 */
[----:B------:R1:W-:Y:S02]  /*1a880*/  STL [R1+0x58], R5 ;  /* 0x0000580501007387 */ /* 0x0003e40000100800 */
[----:B-1---5:R-:W-:Y:S05]  /*1a890*/  CALL.REL.NOINC `($__internal_10_$__cuda_sm70_shflsync_idx_p) ;  /* 0x000023f000007944 */ /* 0x022fea0003c00000 */
[----:B-----5:R1:W5:Y:S02]  /*1a8a0*/  LDL.LU R0, [R1+0x58] ;  /* 0x0000580001007983 */ /* 0x0203640000300800 */
[----:B-1---5:R-:W-:-:S05]  /*1a8b0*/  BRA `(.L_x_647) ;  /* 0xfffedb6000007947 */ /* 0x022fca000383ffff */
.L_x_513:
[----:B------:R-:W-:Y:S01]  /*1a8c0*/  MOV R0, 0x1a930 ;  /* 0x0001a93000007802 */ /* 0x000fe20000000f00 */
[----:B------:R-:W-:Y:S01]  /*1a8d0*/  IMAD.MOV.U32 R4, RZ, RZ, 0x181f ;  /* 0x0000181fff047424 */ /* 0x000fe200078e00ff */
[----:B------:R-:W-:Y:S01]  /*1a8e0*/  MOV R3, RZ ;  /* 0x000000ff00037202 */ /* 0x000fe20000000f00 */
[----:B------:R-:W-:Y:S02]  /*1a8f0*/  IMAD.MOV.U32 R2, RZ, RZ, R8 ;  /* 0x000000ffff027224 */ /* 0x000fe400078e0008 */
[----:B------:R1:W-:Y:S04]  /*1a900*/  STL [R1+0x54], R0 ;  /* 0x0000540001007387 */ /* 0x0003e80000100800 */
[----:B------:R1:W-:Y:S02]  /*1a910*/  STL [R1+0x58], R4 ;  /* 0x0000580401007387 */ /* 0x0003e40000100800 */
[----:B-1----:R-:W-:Y:S05]  /*1a920*/  CALL.REL.NOINC `($__internal_10_$__cuda_sm70_shflsync_idx_p) ;  /* 0x0000236000007944 */ /* 0x002fea0003c00000 */
[----:B-----5:R1:W5:Y:S02]  /*1a930*/  LDL.LU R4, [R1+0x58] ;  /* 0x0000580001047983 */ /* 0x0203640000300800 */
[----:B-1---5:R-:W-:-:S05]  /*1a940*/  BRA `(.L_x_648) ;  /* 0xfffeebc000007947 */ /* 0x022fca000383ffff */
.L_x_514:
[----:B------:R-:W-:Y:S01]  /*1a950*/  MOV R0, 0x1a9c0 ;  /* 0x0001a9c000007802 */ /* 0x000fe20000000f00 */
[----:B------:R-:W-:Y:S01]  /*1a960*/  IMAD.MOV.U32 R6, RZ, RZ, 0x181f ;  /* 0x0000181fff067424 */ /* 0x000fe200078e00ff */
[----:B------:R-:W-:Y:S01]  /*1a970*/  MOV R3, RZ ;  /* 0x000000ff00037202 */ /* 0x000fe20000000f00 */
[----:B------:R-:W-:Y:S02]  /*1a980*/  IMAD.MOV.U32 R2, RZ, RZ, R9 ;  /* 0x000000ffff027224 */ /* 0x000fe400078e0009 */
[----:B------:R3:W-:Y:S04]  /*1a990*/  STL [R1+0x54], R0 ;  /* 0x0000540001007387 */ /* 0x0007e80000100800 */
[----:B------:R3:W-:Y:S02]  /*1a9a0*/  STL [R1+0x58], R6 ;  /* 0x0000580601007387 */ /* 0x0007e40000100800 */
[----:B-123--:R-:W-:Y:S05]  /*1a9b0*/  CALL.REL.NOINC `($__internal_10_$__cuda_sm70_shflsync_idx_p) ;  /* 0x000022d000007944 */ /* 0x00efea0003c00000 */
[----:B-----5:R1:W5:Y:S02]  /*1a9c0*/  LDL.LU R0, [R1+0x58] ;  /* 0x0000580001007983 */ /* 0x0203640000300800 */
[----:B-1---5:R-:W-:-:S05]  /*1a9d0*/  BRA `(.L_x_649) ;  /* 0xfffeeb5000007947 */ /* 0x022fca000383ffff */
.L_x_515:
        /* <DEDUP_REMOVED lines=17> */
.L_x_516:
        /* <DEDUP_REMOVED lines=9> */
.L_x_521:
[----:B--2---:R-:W-:Y:S01]  /*1ab80*/  MOV R4, 0x1abf0 ;  /* 0x0001abf000047802 */ /* 0x004fe20000000f00 */
[----:B------:R-:W-:Y:S01]  /*1ab90*/  IMAD.MOV.U32 R2, RZ, RZ, R5 ;  /* 0x000000ffff027224 */ /* 0x000fe200078e0005 */
[----:B------:R-:W-:Y:S01]  /*1aba0*/  MOV R3, 0x1 ;  /* 0x0000000100037802 */ /* 0x000fe20000000f00 */
[----:B-1----:R-:W-:Y:S02]  /*1abb0*/  IMAD.MOV.U32 R5, RZ, RZ, 0x1c1f ;  /* 0x00001c1fff057424 */ /* 0x002fe400078e00ff */
[----:B------:R1:W-:Y:S04]  /*1abc0*/  STL [R1+0x54], R4 ;  /* 0x0000540401007387 */ /* 0x0003e80000100800 */
[----:B------:R1:W-:Y:S02]  /*1abd0*/  STL [R1+0x58], R5 ;  /* 0x0000580501007387 */ /* 0x0003e40000100800 */
[----:B-1----:R-:W-:Y:S05]  /*1abe0*/  CALL.REL.NOINC `($__internal_10_$__cuda_sm70_shflsync_idx_p) ;  /* 0x000020a000007944 */ /* 0x002fea0003c00000 */
[----:B-----5:R1:W5:Y:S02]  /*1abf0*/  LDL.LU R4, [R1+0x58] ;  /* 0x0000580001047983 */ /* 0x0203640000300800 */
[----:B-1---5:R-:W-:-:S05]  /*1ac00*/  BRA `(.L_x_652) ;  /* 0xfffef54000007947 */ /* 0x022fca000383ffff */
.L_x_526:
[----:B------:R-:W-:Y:S02]  /*1ac10*/  MOV R0, 0x2 ;  /* 0x0000000200007802 */ /* 0x000fe40000000f00 */
[----:B------:R-:W-:Y:S02]  /*1ac20*/  MOV R2, 0x1ac40 ;  /* 0x0001ac4000027802 */ /* 0x000fe40000000f00 */
[----:B------:R-:W-:Y:S05]  /*1ac30*/  CALL.REL.NOINC `($__internal_9_$__cuda_sm70_shflsync_bfly_p) ;  /* 0x00001fd000007944 */ /* 0x000fea0003c00000 */
[----:B-1---5:R-:W-:-:S05]  /*1ac40*/  BRA `(.L_x_653) ;  /* 0xfffefbb000007947 */ /* 0x022fca000383ffff */
.L_x_527:
[----:B------:R-:W-:Y:S02]  /*1ac50*/  MOV R0, 0x1 ;  /* 0x0000000100007802 */ /* 0x000fe40000000f00 */
[----:B------:R-:W-:Y:S02]  /*1ac60*/  MOV R2, 0x1ac80 ;  /* 0x0001ac8000027802 */ /* 0x000fe40000000f00 */
[----:B------:R-:W-:Y:S05]  /*1ac70*/  CALL.REL.NOINC `($__internal_9_$__cuda_sm70_shflsync_bfly_p) ;  /* 0x00001f9000007944 */ /* 0x000fea0003c00000 */
[----:B------:R-:W-:Y:S01]  /*1ac80*/  FMNMX.FTZ R133, R4, R0, !PT ;  /* 0x0000000004857209 */ /* 0x000fe20007810000 */
[----:B-----5:R-:W-:Y:S01]  /*1ac90*/  IMAD.MOV.U32 R4, RZ, RZ, R5 ;  /* 0x000000ffff047224 */ /* 0x020fe200078e0005 */
[----:B------:R-:W-:Y:S01]  /*1aca0*/  MOV R2, 0x1acd0 ;  /* 0x0001acd000027802 */ /* 0x000fe20000000f00 */
[----:B------:R-:W-:Y:S02]  /*1acb0*/  IMAD.MOV.U32 R0, RZ, RZ, 0x2 ;  /* 0x00000002ff007424 */ /* 0x000fe400078e00ff */
[----:B-1----:R-:W-:Y:S05]  /*1acc0*/  CALL.REL.NOINC `($__internal_9_$__cuda_sm70_shflsync_bfly_p) ;  /* 0x00001f4000007944 */ /* 0x002fea0003c00000 */
[----:B-----5:R-:W-:Y:S01]  /*1acd0*/  FMNMX.FTZ R4, R5, R0, !PT ;  /* 0x0000000005047209 */ /* 0x020fe20007810000 */
[----:B------:R-:W-:Y:S01]  /*1ace0*/  IMAD.MOV.U32 R0, RZ, RZ, 0x1 ;  /* 0x00000001ff007424 */ /* 0x000fe200078e00ff */
[----:B------:R-:W-:Y:S02]  /*1acf0*/  MOV R2, 0x1ad10 ;  /* 0x0001ad1000027802 */ /* 0x000fe40000000f00 */
[----:B-1----:R-:W-:Y:S05]  /*1ad00*/  CALL.REL.NOINC `($__internal_9_$__cuda_sm70_shflsync_bfly_p) ;  /* 0x00001f0000007944 */ /* 0x002fea0003c00000 */
[----:B-1---5:R-:W-:-:S05]  /*1ad10*/  BRA `(.L_x_654) ;  /* 0xfffefb5000007947 */ /* 0x022fca000383ffff */
.L_x_536:
        /* <DEDUP_REMOVED lines=9> */
.L_x_537:
        /* <DEDUP_REMOVED lines=9> */
.L_x_538:
        /* <DEDUP_REMOVED lines=17> */
.L_x_541:
        /* <DEDUP_REMOVED lines=9> */
.L_x_542:
        /* <DEDUP_REMOVED lines=9> */
.L_x_543:
        /* <DEDUP_REMOVED lines=17> */
.L_x_544:
[----:B------:R-:W-:Y:S02]  /*1b180*/  MOV R0, 0x2 ;  /* 0x0000000200007802 */ /* 0x000fe40000000f00 */
[----:B------:R-:W-:Y:S02]  /*1b190*/  MOV R2, 0x1b1b0 ;  /* 0x0001b1b000027802 */ /* 0x000fe40000000f00 */
[----:B------:R-:W-:Y:S05]  /*1b1a0*/  CALL.REL.NOINC `($__internal_9_$__cuda_sm70_shflsync_bfly_p) ;  /* 0x00001a6000007944 */ /* 0x000fea0003c00000 */
[----:B-1---5:R-:W-:-:S05]  /*1b1b0*/  BRA `(.L_x_661) ;  /* 0xffff2ee000007947 */ /* 0x022fca000383ffff */
.L_x_545:
        /* <DEDUP_REMOVED lines=13> */
.L_x_548:
        /* <DEDUP_REMOVED lines=9> */
.L_x_551:
[----:B------:R-:W-:Y:S01]  /*1b320*/  MOV R0, 0x1b390 ;  /* 0x0001b39000007802 */ /* 0x000fe20000000f00 */
[----:B--2---:R-:W-:Y:S01]  /*1b330*/  IMAD.MOV.U32 R4, RZ, RZ, 0x181f ;  /* 0x0000181fff047424 */ /* 0x004fe200078e00ff */
[----:B------:R-:W-:Y:S01]  /*1b340*/  MOV R3, 0x1 ;  /* 0x0000000100037802 */ /* 0x000fe20000000f00 */
        /* <DEDUP_REMOVED lines=14> */
.L_x_554:
        /* <DEDUP_REMOVED lines=9> */
.L_x_555:
        /* <DEDUP_REMOVED lines=9> */
.L_x_556:
        /* <DEDUP_REMOVED lines=17> */
.L_x_557:
        /* <DEDUP_REMOVED lines=9> */
.L_x_562:
        /* <DEDUP_REMOVED lines=9> */
.L_x_567:
[----:B------:R-:W-:Y:S02]  /*1b780*/  MOV R0, 0x2 ;  /* 0x0000000200007802 */ /* 0x000fe40000000f00 */
[----:B------:R-:W-:Y:S02]  /*1b790*/  MOV R2, 0x1b7b0 ;  /* 0x0001b7b000027802 */ /* 0x000fe40000000f00 */
[----:B------:R-:W-:Y:S05]  /*1b7a0*/  CALL.REL.NOINC `($__internal_9_$__cuda_sm70_shflsync_bfly_p) ;  /* 0x0000146000007944 */ /* 0x000fea0003c00000 */
[----:B-1---5:R-:W-:-:S05]  /*1b7b0*/  BRA `(.L_x_670) ;  /* 0xffff693000007947 */ /* 0x022fca000383ffff */
.L_x_568:
        /* <DEDUP_REMOVED lines=13> */
.L_x_570:
[----:B-1----:R1:W5:Y:S01]  /*1b890*/  LDL R4, [R1+0x60] ;  /* 0x0000600001047983 */ /* 0x0023620000100800 */
[----:B------:R-:W-:-:S02]  /*1b8a0*/  MOV R0, 0x2 ;  /* 0x0000000200007802 */ /* 0x000fc40000000f00 */
[----:B------:R-:W-:Y:S02]  /*1b8b0*/  MOV R2, 0x1b8d0 ;  /* 0x0001b8d000027802 */ /* 0x000fe40000000f00 */
[----:B-1---5:R-:W-:Y:S05]  /*1b8c0*/  CALL.REL.NOINC `($__internal_9_$__cuda_sm70_shflsync_bfly_p) ;  /* 0x0000134000007944 */ /* 0x022fea0003c00000 */
[----:B-1---5:R-:W-:Y:S05]  /*1b8d0*/  BRA `(.L_x_672) ;  /* 0xffff81e000007947 */ /* 0x022fea000383ffff */
.L_x_571:
[----:B-1----:R-:W-:Y:S01]  /*1b8e0*/  IMAD.MOV.U32 R4, RZ, RZ, R5 ;  /* 0x000000ffff047224 */ /* 0x002fe200078e0005 */
[----:B------:R-:W-:Y:S02]  /*1b8f0*/  MOV R0, 0x1 ;  /* 0x0000000100007802 */ /* 0x000fe40000000f00 */
[----:B------:R-:W-:Y:S02]  /*1b900*/  MOV R2, 0x1b920 ;  /* 0x0001b92000027802 */ /* 0x000fe40000000f00 */
[----:B------:R-:W-:Y:S05]  /*1b910*/  CALL.REL.NOINC `($__internal_9_$__cuda_sm70_shflsync_bfly_p) ;  /* 0x000012f000007944 */ /* 0x000fea0003c00000 */
[----:B------:R2:W5:Y:S02]  /*1b920*/  LDL R4, [R1+0x5c] ;  /* 0x00005c0001047983 */ /* 0x0005640000100800 */
[----:B-----5:R-:W-:Y:S01]  /*1b930*/  FADD.FTZ R5, R5, R0 ;  /* 0x0000000005057221 */ /* 0x020fe20000010000 */
[----:B------:R-:W-:Y:S02]  /*1b940*/  MOV R0, 0x2 ;  /* 0x0000000200007802 */ /* 0x000fe40000000f00 */
[----:B------:R-:W-:Y:S02]  /*1b950*/  MOV R2, 0x1b970 ;  /* 0x0001b97000027802 */ /* 0x000fe40000000f00 */
[----:B-12---:R-:W-:Y:S05]  /*1b960*/  CALL.REL.NOINC `($__internal_9_$__cuda_sm70_shflsync_bfly_p) ;  /* 0x000012a000007944 */ /* 0x006fea0003c00000 */
[----:B------:R-:W2:Y:S02]  /*1b970*/  LDL.LU R2, [R1+0x5c] ;  /* 0x00005c0001027983 */ /* 0x000ea40000300800 */
[----:B--2---:R-:W-:Y:S01]  /*1b980*/  FADD.FTZ R4, R2, R0 ;  /* 0x0000000002047221 */ /* 0x004fe20000010000 */
[----:B------:R-:W-:-:S02]  /*1b990*/  MOV R0, 0x1 ;  /* 0x0000000100007802 */ /* 0x000fc40000000f00 */
[----:B------:R-:W-:Y:S02]  /*1b9a0*/  MOV R2, 0x1b9c0 ;  /* 0x0001b9c000027802 */ /* 0x000fe40000000f00 */
[----:B-1---5:R-:W-:Y:S05]  /*1b9b0*/  CALL.REL.NOINC `($__internal_9_$__cuda_sm70_shflsync_bfly_p) ;  /* 0x0000125000007944 */ /* 0x022fea0003c00000 */
[----:B------:R-:W-:Y:S01]  /*1b9c0*/  MOV R3, R0 ;  /* 0x0000000000037202 */ /* 0x000fe20000000f00 */
[----:B-1---5:R-:W-:Y:S05]  /*1b9d0*/  BRA `(.L_x_673) ;  /* 0xffff817000007947 */ /* 0x022fea000383ffff */
.L_x_578:
[----:B--234-:R-:W-:Y:S01]  /*1b9e0*/  MOV R0, 0x1ba50 ;  /* 0x0001ba5000007802 */ /* 0x01cfe20000000f00 */
        /* <DEDUP_REMOVED lines=8> */
.L_x_579:
        /* <DEDUP_REMOVED lines=9> */
.L_x_582:
[----:B--2---:R-:W-:Y:S01]  /*1bb00*/  MOV R0, 0x1bb70 ;  /* 0x0001bb7000007802 */ /* 0x004fe20000000f00 */
[----:B---3--:R-:W-:Y:S01]  /*1bb10*/  IMAD.MOV.U32 R4, RZ, RZ, 0x181f ;  /* 0x0000181fff047424 */ /* 0x008fe200078e00ff */
[----:B------:R-:W-:Y:S01]  /*1bb20*/  MOV R3, 0x1 ;  /* 0x0000000100037802 */ /* 0x000fe20000000f00 */
[----:B------:R-:W-:Y:S02]  /*1bb30*/  IMAD.MOV.U32 R2, RZ, RZ, R5 ;  /* 0x000000ffff027224 */ /* 0x000fe400078e0005 */
[----:B------:R2:W-:Y:S04]  /*1bb40*/  STL [R1+0x54], R0 ;  /* 0x0000540001007387 */ /* 0x0005e80000100800 */
[----:B------:R2:W-:Y:S02]  /*1bb50*/  STL [R1+0x58], R4 ;  /* 0x0000580401007387 */ /* 0x0005e40000100800 */
[----:B-12---:R-:W-:Y:S05]  /*1bb60*/  CALL.REL.NOINC `($__internal_10_$__cuda_sm70_shflsync_idx_p) ;  /* 0x0000112000007944 */ /* 0x006fea0003c00000 */
        /* <DEDUP_REMOVED lines=10> */
.L_x_585:
[----:B--2---:R-:W-:Y:S01]  /*1bc10*/  MOV R0, 0x1bc80 ;  /* 0x0001bc8000007802 */ /* 0x004fe20000000f00 */
[----:B----4-:R-:W-:Y:S01]  /*1bc20*/  IMAD.MOV.U32 R4, RZ, RZ, 0x181f ;  /* 0x0000181fff047424 */ /* 0x010fe200078e00ff */
[----:B-1----:R-:W-:Y:S01]  /*1bc30*/  MOV R3, 0x2 ;  /* 0x0000000200037802 */ /* 0x002fe20000000f00 */
[----:B------:R-:W-:Y:S02]  /*1bc40*/  IMAD.MOV.U32 R2, RZ, RZ, R5 ;  /* 0x000000ffff027224 */ /* 0x000fe400078e0005 */
[----:B------:R1:W-:Y:S04]  /*1bc50*/  STL [R1+0x54], R0 ;  /* 0x0000540001007387 */ /* 0x0003e80000100800 */
[----:B------:R1:W-:Y:S02]  /*1bc60*/  STL [R1+0x58], R4 ;  /* 0x0000580401007387 */ /* 0x0003e40000100800 */
[----:B-1-3--:R-:W-:Y:S05]  /*1bc70*/  CALL.REL.NOINC `($__internal_10_$__cuda_sm70_shflsync_idx_p) ;  /* 0x0000101000007944 */ /* 0x00afea0003c00000 */
[----:B-----5:R1:W5:Y:S02]  /*1bc80*/  LDL.LU R4, [R1+0x58] ;  /* 0x0000580001047983 */ /* 0x0203640000300800 */
[----:B-1---5:R-:W-:Y:S05]  /*1bc90*/  BRA `(.L_x_677) ;  /* 0xffff9fa000007947 */ /* 0x022fea000383ffff */
.L_x_586:
[----:B--2---:R-:W-:Y:S01]  /*1bca0*/  MOV R0, 0x1bd10 ;  /* 0x0001bd1000007802 */ /* 0x004fe20000000f00 */
[----:B-1----:R-:W-:Y:S01]  /*1bcb0*/  IMAD.MOV.U32 R6, RZ, RZ, 0x181f ;  /* 0x0000181fff067424 */ /* 0x002fe200078e00ff */
[----:B------:R-:W-:Y:S01]  /*1bcc0*/  MOV R3, 0x2 ;  /* 0x0000000200037802 */ /* 0x000fe20000000f00 */
[----:B------:R-:W-:-:S02]  /*1bcd0*/  IMAD.MOV.U32 R2, RZ, RZ, R14 ;  /* 0x000000ffff027224 */ /* 0x000fc400078e000e */
[----:B------:R1:W-:Y:S04]  /*1bce0*/  STL [R1+0x54], R0 ;  /* 0x0000540001007387 */ /* 0x0003e80000100800 */
[----:B------:R1:W-:Y:S02]  /*1bcf0*/  STL [R1+0x58], R6 ;  /* 0x0000580601007387 */ /* 0x0003e40000100800 */
[----:B-1-34-:R-:W-:Y:S05]  /*1bd00*/  CALL.REL.NOINC `($__internal_10_$__cuda_sm70_shflsync_idx_p) ;  /* 0x00000f8000007944 */ /* 0x01afea0003c00000 */
[----:B-----5:R1:W5:Y:S02]  /*1bd10*/  LDL.LU R0, [R1+0x58] ;  /* 0x0000580001007983 */ /* 0x0203640000300800 */
[----:B-1---5:R-:W-:Y:S05]  /*1bd20*/  BRA `(.L_x_678) ;  /* 0xffff9f3000007947 */ /* 0x022fea000383ffff */
.L_x_589:
[----:B----4-:R-:W-:Y:S01]  /*1bd30*/  MOV R0, 0x1bda0 ;  /* 0x0001bda000007802 */ /* 0x010fe20000000f00 */
[----:B---3--:R-:W-:Y:S01]  /*1bd40*/  IMAD.MOV.U32 R4, RZ, RZ, 0x181f ;  /* 0x0000181fff047424 */ /* 0x008fe200078e00ff */
[----:B-1----:R-:W-:Y:S01]  /*1bd50*/  MOV R3, 0x3 ;  /* 0x0000000300037802 */ /* 0x002fe20000000f00 */
        /* <DEDUP_REMOVED lines=14> */
.L_x_591:
        /* <DEDUP_REMOVED lines=8> */
[----:B-1---5:R-:W-:Y:S05]  /*1bec0*/  BRA `(.L_x_680) ;  /* 0xffffa37000007947 */ /* 0x022fea000383ffff */
.L_x_592:
[----:B------:R-:W-:Y:S01]  /*1bed0*/  MOV R0, 0x1bf40 ;  /* 0x0001bf4000007802 */ /* 0x000fe20000000f00 */
[----:B------:R-:W-:Y:S01]  /*1bee0*/  IMAD.MOV.U32 R6, RZ, RZ, 0x1c1f ;  /* 0x00001c1fff067424 */ /* 0x000fe200078e00ff */
[----:B------:R-:W-:Y:S01]  /*1bef0*/  MOV R3, RZ ;  /* 0x000000ff00037202 */ /* 0x000fe20000000f00 */
[----:B------:R-:W-:-:S02]  /*1bf00*/  IMAD.MOV.U32 R2, RZ, RZ, R12 ;  /* 0x000000ffff027224 */ /* 0x000fc400078e000c */
[----:B------:R3:W-:Y:S04]  /*1bf10*/  STL [R1+0x54], R0 ;  /* 0x0000540001007387 */ /* 0x0007e80000100800 */
[----:B------:R3:W-:Y:S02]  /*1bf20*/  STL [R1+0x58], R6 ;  /* 0x0000580601007387 */ /* 0x0007e40000100800 */
[----:B-123--:R-:W-:Y:S05]  /*1bf30*/  CALL.REL.NOINC `($__internal_10_$__cuda_sm70_shflsync_idx_p) ;  /* 0x00000d5000007944 */ /* 0x00efea0003c00000 */
[----:B-----5:R1:W5:Y:S02]  /*1bf40*/  LDL.LU R0, [R1+0x58] ;  /* 0x0000580001007983 */ /* 0x0203640000300800 */
[----:B-1---5:R-:W-:Y:S05]  /*1bf50*/  BRA `(.L_x_681) ;  /* 0xffffa30000007947 */ /* 0x022fea000383ffff */
.L_x_595:
[----:B----4-:R-:W-:Y:S01]  /*1bf60*/  MOV R0, 0x1bfd0 ;  /* 0x0001bfd000007802 */ /* 0x010fe20000000f00 */
[----:B--2---:R-:W-:Y:S01]  /*1bf70*/  IMAD.MOV.U32 R4, RZ, RZ, 0x1c1f ;  /* 0x00001c1fff047424 */ /* 0x004fe200078e00ff */
[----:B------:R-:W-:Y:S01]  /*1bf80*/  MOV R3, 0x1 ;  /* 0x0000000100037802 */ /* 0x000fe20000000f00 */
[----:B------:R-:W-:Y:S02]  /*1bf90*/  IMAD.MOV.U32 R2, RZ, RZ, R5 ;  /* 0x000000ffff027224 */ /* 0x000fe400078e0005 */
[----:B------:R2:W-:Y:S04]  /*1bfa0*/  STL [R1+0x54], R0 ;  /* 0x0000540001007387 */ /* 0x0005e80000100800 */
[----:B------:R2:W-:Y:S02]  /*1bfb0*/  STL [R1+0x58], R4 ;  /* 0x0000580401007387 */ /* 0x0005e40000100800 */
[----:B-123--:R-:W-:Y:S05]  /*1bfc0*/  CALL.REL.NOINC `($__internal_10_$__cuda_sm70_shflsync_idx_p) ;  /* 0x00000cc000007944 */ /* 0x00efea0003c00000 */
        /* <DEDUP_REMOVED lines=10> */
.L_x_599:
        /* <DEDUP_REMOVED lines=9> */
.L_x_600:
        /* <DEDUP_REMOVED lines=9> */
.L_x_603:
[----:B----4-:R-:W-:Y:S01]  /*1c190*/  MOV R0, 0x1c200 ;  /* 0x0001c20000007802 */ /* 0x010fe20000000f00 */
[----:B--2---:R-:W-:Y:S01]  /*1c1a0*/  IMAD.MOV.U32 R4, RZ, RZ, 0x181f ;  /* 0x0000181fff047424 */ /* 0x004fe200078e00ff */
[----:B-1----:R-:W-:Y:S01]  /*1c1b0*/  MOV R3, 0x1 ;  /* 0x0000000100037802 */ /* 0x002fe20000000f00 */
[----:B------:R-:W-:Y:S02]  /*1c1c0*/  IMAD.MOV.U32 R2, RZ, RZ, R5 ;  /* 0x000000ffff027224 */ /* 0x000fe400078e0005 */
[----:B------:R1:W-:Y:S04]  /*1c1d0*/  STL [R1+0x54], R0 ;  /* 0x0000540001007387 */ /* 0x0003e80000100800 */
[----:B------:R1:W-:Y:S02]  /*1c1e0*/  STL [R1+0x58], R4 ;  /* 0x0000580401007387 */ /* 0x0003e40000100800 */
[----:B-1-3--:R-:W-:Y:S05]  /*1c1f0*/  CALL.REL.NOINC `($__internal_10_$__cuda_sm70_shflsync_idx_p) ;  /* 0x00000a9000007944 */ /* 0x00afea0003c00000 */
        /* <DEDUP_REMOVED lines=10> */
.L_x_606:
[----:B----4-:R-:W-:Y:S01]  /*1c2a0*/  MOV R0, 0x1c310 ;  /* 0x0001c31000007802 */ /* 0x010fe20000000f00 */
[----:B------:R-:W-:Y:S01]  /*1c2b0*/  IMAD.MOV.U32 R4, RZ, RZ, 0x181f ;  /* 0x0000181fff047424 */ /* 0x000fe200078e00ff */
[----:B-1----:R-:W-:Y:S01]  /*1c2c0*/  MOV R3, 0x2 ;  /* 0x0000000200037802 */ /* 0x002fe20000000f00 */
[----:B------:R-:W-:Y:S02]  /*1c2d0*/  IMAD.MOV.U32 R2, RZ, RZ, R5 ;  /* 0x000000ffff027224 */ /* 0x000fe400078e0005 */
[----:B------:R1:W-:Y:S04]  /*1c2e0*/  STL [R1+0x54], R0 ;  /* 0x0000540001007387 */ /* 0x0003e80000100800 */
[----:B------:R1:W-:Y:S02]  /*1c2f0*/  STL [R1+0x58], R4 ;  /* 0x0000580401007387 */ /* 0x0003e40000100800 */
[----:B-123--:R-:W-:Y:S05]  /*1c300*/  CALL.REL.NOINC `($__internal_10_$__cuda_sm70_shflsync_idx_p) ;  /* 0x0000098000007944 */ /* 0x00efea0003c00000 */
[----:B-----5:R1:W5:Y:S02]  /*1c310*/  LDL.LU R4, [R1+0x58] ;  /* 0x0000580001047983 */ /* 0x0203640000300800 */
[----:B-1---5:R-:W-:Y:S05]  /*1c320*/  BRA `(.L_x_686) ;  /* 0xffffc48000007947 */ /* 0x022fea000383ffff */
.L_x_607:
[----:B----4-:R-:W-:Y:S01]  /*1c330*/  MOV R0, 0x1c3a0 ;  /* 0x0001c3a000007802 */ /* 0x010fe20000000f00 */
[----:B-1----:R-:W-:Y:S01]  /*1c340*/  IMAD.MOV.U32 R6, RZ, RZ, 0x181f ;  /* 0x0000181fff067424 */ /* 0x002fe200078e00ff */
[----:B------:R-:W-:Y:S01]  /*1c350*/  MOV R3, 0x2 ;  /* 0x0000000200037802 */ /* 0x000fe20000000f00 */
[----:B------:R-:W-:-:S02]  /*1c360*/  IMAD.MOV.U32 R2, RZ, RZ, R14 ;  /* 0x000000ffff027224 */ /* 0x000fc400078e000e */
[----:B------:R1:W-:Y:S04]  /*1c370*/  STL [R1+0x54], R0 ;  /* 0x0000540001007387 */ /* 0x0003e80000100800 */
[----:B------:R1:W-:Y:S02]  /*1c380*/  STL [R1+0x58], R6 ;  /* 0x0000580601007387 */ /* 0x0003e40000100800 */
[----:B-123--:R-:W-:Y:S05]  /*1c390*/  CALL.REL.NOINC `($__internal_10_$__cuda_sm70_shflsync_idx_p) ;  /* 0x000008f000007944 */ /* 0x00efea0003c00000 */
[----:B-----5:R1:W5:Y:S02]  /*1c3a0*/  LDL.LU R0, [R1+0x58] ;  /* 0x0000580001007983 */ /* 0x0203640000300800 */
[----:B-1---5:R-:W-:Y:S05]  /*1c3b0*/  BRA `(.L_x_687) ;  /* 0xffffc41000007947 */ /* 0x022fea000383ffff */
.L_x_610:
[----:B------:R-:W-:Y:S01]  /*1c3c0*/  MOV R0, 0x1c430 ;  /* 0x0001c43000007802 */ /* 0x000fe20000000f00 */
[----:B--2---:R-:W-:Y:S01]  /*1c3d0*/  IMAD.MOV.U32 R4, RZ, RZ, 0x181f ;  /* 0x0000181fff047424 */ /* 0x004fe200078e00ff */
[----:B-1----:R-:W-:Y:S01]  /*1c3e0*/  MOV R3, 0x3 ;  /* 0x0000000300037802 */ /* 0x002fe20000000f00 */
        /* <DEDUP_REMOVED lines=14> */
.L_x_612:
        /* <DEDUP_REMOVED lines=9> */
.L_x_613:
[----:B------:R-:W-:Y:S01]  /*1c560*/  MOV R0, 0x1c5d0 ;  /* 0x0001c5d000007802 */ /* 0x000fe20000000f00 */
[----:B------:R-:W-:Y:S01]  /*1c570*/  IMAD.MOV.U32 R4, RZ, RZ, 0x1f ;  /* 0x0000001fff047424 */ /* 0x000fe200078e00ff */
[----:B------:R-:W-:Y:S01]  /*1c580*/  MOV R3, 0x1 ;  /* 0x0000000100037802 */ /* 0x000fe20000000f00 */
[----:B------:R-:W-:-:S02]  /*1c590*/  IMAD.MOV.U32 R2, RZ, RZ, R106 ;  /* 0x000000ffff027224 */ /* 0x000fc400078e006a */
[----:B------:R3:W-:Y:S04]  /*1c5a0*/  STL [R1+0x54], R0 ;  /* 0x0000540001007387 */ /* 0x0007e80000100800 */
[----:B------:R3:W-:Y:S02]  /*1c5b0*/  STL [R1+0x58], R4 ;  /* 0x0000580401007387 */ /* 0x0007e40000100800 */
[----:B-123--:R-:W-:Y:S05]  /*1c5c0*/  CALL.REL.NOINC `($__internal_10_$__cuda_sm70_shflsync_idx_p) ;  /* 0x000006c000007944 */ /* 0x00efea0003c00000 */
[----:B------:R1:W5:Y:S02]  /*1c5d0*/  LDL.LU R8, [R1+0x58] ;  /* 0x0000580001087983 */ /* 0x0003640000300800 */
[----:B-1---5:R-:W-:Y:S05]  /*1c5e0*/  BRA `(.L_x_690) ;  /* 0xffffc6b000007947 */ /* 0x022fea000383ffff */
.L_x_614:
[----:B------:R-:W-:Y:S02]  /*1c5f0*/  MOV R3, 0x1 ;  /* 0x0000000100037802 */ /* 0x000fe40000000f00 */
[----:B------:R-:W-:Y:S02]  /*1c600*/  MOV R2, 0x1c620 ;  /* 0x0001c62000027802 */ /* 0x000fe40000000f00 */
[----:B-1234-:R-:W-:Y:S05]  /*1c610*/  CALL.REL.NOINC `($__internal_11_$__cuda_sm70_shflsync_up_p) ;  /* 0x0000074000007944 */ /* 0x01efea0003c00000 */
[----:B------:R-:W-:Y:S05]  /*1c620*/  BRA `(.L_x_691) ;  /* 0xffffc7a000007947 */ /* 0x000fea000383ffff */
.L_x_615:
[----:B------:R-:W-:Y:S02]  /*1c630*/  MOV R3, 0x2 ;  /* 0x0000000200037802 */ /* 0x000fe40000000f00 */
[----:B------:R-:W-:-:S02]  /*1c640*/  MOV R2, 0x1c660 ;  /* 0x0001c66000027802 */ /* 0x000fc40000000f00 */
[----:B--2-4-:R-:W-:Y:S05]  /*1c650*/  CALL.REL.NOINC `($__internal_11_$__cuda_sm70_shflsync_up_p) ;  /* 0x0000070000007944 */ /* 0x014fea0003c00000 */
[----:B------:R-:W-:Y:S02]  /*1c660*/  SEL R3, R4, RZ, P1 ;  /* 0x000000ff04037207 */ /* 0x000fe40000800000 */
[----:B------:R-:W-:-:S03]  /*1c670*/  MOV R2, 0x1c6b0 ;  /* 0x0001c6b000027802 */ /* 0x000fc60000000f00 */
[----:B------:R-:W-:Y:S02]  /*1c680*/  IMAD.IADD R0, R0, 0x1, R3 ;  /* 0x0000000100007824 */ /* 0x000fe400078e0203 */
[----:B------:R-:W-:Y:S02]  /*1c690*/  IMAD.MOV.U32 R3, RZ, RZ, 0x4 ;  /* 0x00000004ff037424 */ /* 0x000fe400078e00ff */
        /* <DEDUP_REMOVED lines=22> */
.L_x_619:
[----:B------:R-:W-:Y:S02]  /*1c800*/  MOV R3, 0x1 ;  /* 0x0000000100037802 */ /* 0x000fe40000000f00 */
[----:B------:R-:W-:-:S02]  /*1c810*/  MOV R2, 0x1c830 ;  /* 0x0001c83000027802 */ /* 0x000fc40000000f00 */
[----:B------:R-:W-:Y:S05]  /*1c820*/  CALL.REL.NOINC `($__internal_11_$__cuda_sm70_shflsync_up_p) ;  /* 0x0000053000007944 */ /* 0x000fea0003c00000 */
[----:B------:R-:W-:Y:S01]  /*1c830*/  MOV R2, R4 ;  /* 0x0000000400027202 */ /* 0x000fe20000000f00 */
[----:B------:R-:W-:Y:S05]  /*1c840*/  BRA `(.L_x_693) ;  /* 0xffffc7e000007947 */ /* 0x000fea000383ffff */
.L_x_620:
[----:B------:R-:W-:Y:S02]  /*1c850*/  MOV R3, 0x2 ;  /* 0x0000000200037802 */ /* 0x000fe40000000f00 */
[----:B------:R-:W-:-:S02]  /*1c860*/  MOV R2, 0x1c880 ;  /* 0x0001c88000027802 */ /* 0x000fc40000000f00 */
        /* <DEDUP_REMOVED lines=27> */
.L_x_622:
[----:B------:R-:W-:Y:S02]  /*1ca20*/  SEL R0, RZ, 0x1, P0 ;  /* 0x00000001ff007807 */ /* 0x000fe40000000000 */
[----:B------:R-:W-:-:S02]  /*1ca30*/  MOV R2, 0x1ca50 ;  /* 0x0001ca5000027802 */ /* 0x000fc40000000f00 */
[----:B-1----:R-:W-:Y:S05]  /*1ca40*/  CALL.REL.NOINC `($__internal_12_$__cuda_sm70_votesync_ballot) ;  /* 0x0000037000007944 */ /* 0x002fea0003c00000 */
[----:B------:R-:W-:Y:S01]  /*1ca50*/  MOV R5, R0 ;  /* 0x0000000000057202 */ /* 0x000fe20000000f00 */
[----:B------:R-:W-:Y:S05]  /*1ca60*/  BRA `(.L_x_695) ;  /* 0xffffc75000007947 */ /* 0x000fea000383ffff */
.L_x_623:
[----:B--2---:R-:W-:Y:S01]  /*1ca70*/  IMAD.MOV.U32 R2, RZ, RZ, R6 ;  /* 0x000000ffff027224 */ /* 0x004fe200078e0006 */
[----:B------:R-:W-:Y:S01]  /*1ca80*/  MOV R6, 0x1cae0 ;  /* 0x0001cae000067802 */ /* 0x000fe20000000f00 */
[----:B------:R-:W-:Y:S01]  /*1ca90*/  IMAD.MOV.U32 R10, RZ, RZ, 0x1f ;  /* 0x0000001fff0a7424 */ /* 0x000fe200078e00ff */
[----:B------:R-:W-:-:S03]  /*1caa0*/  MOV R3, R0 ;  /* 0x0000000000037202 */ /* 0x000fc60000000f00 */
[----:B------:R2:W-:Y:S04]  /*1cab0*/  STL [R1+0x54], R6 ;  /* 0x0000540601007387 */ /* 0x0005e80000100800 */
[----:B------:R2:W-:Y:S02]  /*1cac0*/  STL [R1+0x58], R10 ;  /* 0x0000580a01007387 */ /* 0x0005e40000100800 */
[----:B-12---:R-:W-:Y:S05]  /*1cad0*/  CALL.REL.NOINC `($__internal_10_$__cuda_sm70_shflsync_idx_p) ;  /* 0x000001b000007944 */ /* 0x006fea0003c00000 */
[----:B------:R-:W-:Y:S01]  /*1cae0*/  IMAD.MOV.U32 R2, RZ, RZ, R7 ;  /* 0x000000ffff027224 */ /* 0x000fe200078e0007 */
[----:B------:R-:W-:Y:S01]  /*1caf0*/  MOV R6, 0x1cb60 ;  /* 0x0001cb6000067802 */ /* 0x000fe20000000f00 */
[----:B------:R-:W-:Y:S01]  /*1cb00*/  IMAD.MOV.U32 R7, RZ, RZ, 0x1f ;  /* 0x0000001fff077424 */ /* 0x000fe200078e00ff */
[----:B------:R1:W5:Y:S02]  /*1cb10*/  LDL.LU R10, [R1+0x58] ;  /* 0x00005800010a7983 */ /* 0x0003640000300800 */
[----:B-----5:R-:W-:Y:S02]  /*1cb20*/  MOV R3, R0 ;  /* 0x0000000000037202 */ /* 0x020fe40000000f00 */
[----:B------:R1:W-:Y:S04]  /*1cb30*/  STL [R1+0x54], R6 ;  /* 0x0000540601007387 */ /* 0x0003e80000100800 */
[----:B------:R1:W-:Y:S02]  /*1cb40*/  STL [R1+0x58], R7 ;  /* 0x0000580701007387 */ /* 0x0003e40000100800 */
[----:B-1----:R-:W-:Y:S05]  /*1cb50*/  CALL.REL.NOINC `($__internal_10_$__cuda_sm70_shflsync_idx_p) ;  /* 0x0000013000007944 */ /* 0x002fea0003c00000 */
[----:B------:R1:W5:Y:S02]  /*1cb60*/  LDL.LU R7, [R1+0x58] ;  /* 0x0000580001077983 */ /* 0x0003640000300800 */
[----:B-1---5:R-:W-:Y:S05]  /*1cb70*/  BRA `(.L_x_696) ;  /* 0xffffc6b000007947 */ /* 0x022fea000383ffff */
.L_x_626:
[----:B------:R-:W-:Y:S01]  /*1cb80*/  MOV R3, R0 ;  /* 0x0000000000037202 */ /* 0x000fe20000000f00 */
[----:B--2---:R-:W-:Y:S01]  /*1cb90*/  IMAD.MOV.U32 R2, RZ, RZ, R4 ;  /* 0x000000ffff027224 */ /* 0x004fe200078e0004 */
[----:B------:R-:W-:Y:S01]  /*1cba0*/  MOV R0, 0x1cbf0 ;  /* 0x0001cbf000007802 */ /* 0x000fe20000000f00 */
[----:B-1----:R-:W-:-:S04]  /*1cbb0*/  IMAD.MOV.U32 R4, RZ, RZ, 0x1f ;  /* 0x0000001fff047424 */ /* 0x002fc800078e00ff */
[----:B------:R1:W-:Y:S04]  /*1cbc0*/  STL [R1+0x54], R0 ;  /* 0x0000540001007387 */ /* 0x0003e80000100800 */
[----:B------:R1:W-:Y:S02]  /*1cbd0*/  STL [R1+0x58], R4 ;  /* 0x0000580401007387 */ /* 0x0003e40000100800 */
[----:B-1--4-:R-:W-:Y:S05]  /*1cbe0*/  CALL.REL.NOINC `($__internal_10_$__cuda_sm70_shflsync_idx_p) ;  /* 0x000000a000007944 */ /* 0x012fea0003c00000 */
[----:B------:R1:W5:Y:S02]  /*1cbf0*/  LDL.LU R11, [R1+0x58] ;  /* 0x00005800010b7983 */ /* 0x0003640000300800 */
[----:B-1---5:R-:W-:Y:S05]  /*1cc00*/  BRA `(.L_x_625) ;  /* 0xffffc68000007947 */ /* 0x022fea000383ffff */
        .weak           $__internal_9_$__cuda_sm70_shflsync_bfly_p
        .type           $__internal_9_$__cuda_sm70_shflsync_bfly_p,@function
        .size           $__internal_9_$__cuda_sm70_shflsync_bfly_p,($__internal_10_$__cuda_sm70_shflsync_idx_p - $__internal_9_$__cuda_sm70_shflsync_bfly_p)
$__internal_9_$__cuda_sm70_shflsync_bfly_p:
[----:B------:R1:W-:Y:S01]  /*1cc10*/  STL [R1+0x210], R5 ;  /* 0x0002100501007387 */ /* 0x0003e20000100800 */
[----:B------:R-:W-:Y:S02]  /*1cc20*/  MOV R3, 0x1f ;  /* 0x0000001f00037802 */ /* 0x000fe40000000f00 */
[----:B-1----:R-:W-:-:S04]  /*1cc30*/  MOV R5, 0xffffffff ;  /* 0xffffffff00057802 */ /* 0x002fc80000000f00 */
[----:B------:R-:W-:Y:S04]  /*1cc40*/  WARPSYNC R5 ;  /* 0x0000000500007348 */ /* 0x000fe80003800000 */
[----:B------:R1:W2:Y:S04]  /*1cc50*/  SHFL.BFLY PT, R0, R4, R0, R3 ;  /* 0x0c00000004007389 */ /* 0x0002a800000e0003 */
[----:B-1----:R1:W5:Y:S01]  /*1cc60*/  LDL.LU R5, [R1+0x210] ;  /* 0x0002100001057983 */ /* 0x0023620000300800 */
[----:B------:R-:W-:-:S04]  /*1cc70*/  MOV R3, 0x0 ;  /* 0x0000000000037802 */ /* 0x000fc80000000f00 */
[----:B--2---:R-:W-:Y:S05]  /*1cc80*/  RET.REL.NODEC R2 `(_ZN7cutlass13device_kernelIN5flash19enable_sm80_to_sm89INS1_16FlashAttnFwdSm80INS1_25CollectiveMainloopFwdSm80ILi8ELi1ELb1EN4cute5tupleIJNS5_1CILi128EEENS7_ILi48EEENS7_ILi256EEEEEELi256ENS_6half_tEfNS_4arch4Sm80ELb0ELb1ELb1ELb1ELb1ELb0ELb1ELb1EEENS1_21CollectiveEpilogueFwdINS6_IJS8_SA_S9_EEENS6_IJNS7_ILi1EEESI_SI_EEESC_SE_Li256ELb1ELb1ELb1ELb0EEENS1_36VarlenDynamicPersistentTileSchedulerILi128ELi48ELi256ELi256ELb1ELb1ELb0ELb1ELb0ELb1EEEEEEEEEvNT_6ParamsE) ;  /* 0xfffe337002007950 */ /* 0x004fea0003c3ffff */
        .weak           $__internal_10_$__cuda_sm70_shflsync_idx_p
        .type           $__internal_10_$__cuda_sm70_shflsync_idx_p,@function
        .size           $__internal_10_$__cuda_sm70_shflsync_idx_p,($__internal_11_$__cuda_sm70_shflsync_up_p - $__internal_10_$__cuda_sm70_shflsync_idx_p)
$__internal_10_$__cuda_sm70_shflsync_idx_p:
[----:B------:R1:W-:Y:S04]  /*1cc90*/  STL [R1+0x214], R4 ;  /* 0x0002140401007387 */ /* 0x0003e80000100800 */
[----:B------:R2:W-:Y:S01]  /*1cca0*/  STL [R1+0x210], R0 ;  /* 0x0002100001007387 */ /* 0x0005e20000100800 */
[----:B-1----:R-:W-:-:S03]  /*1ccb0*/  MOV R4, 0xffffffff ;  /* 0xffffffff00047802 */ /* 0x002fc60000000f00 */
[----:B--2---:R-:W2:Y:S01]  /*1ccc0*/  LDL.LU R0, [R1+0x58] ;  /* 0x0000580001007983 */ /* 0x004ea20000300800 */
[----:B------:R-:W-:Y:S04]  /*1ccd0*/  WARPSYNC R4 ;  /* 0x0000000400007348 */ /* 0x000fe80003800000 */
[----:B--2---:R1:W2:Y:S04]  /*1cce0*/  SHFL.IDX PT, R2, R2, R3, R0 ;  /* 0x0000000302027389 */ /* 0x0042a800000e0000 */
[----:B-1----:R1:W5:Y:S04]  /*1ccf0*/  LDL.LU R4, [R1+0x214] ;  /* 0x0002140001047983 */ /* 0x0023680000300800 */
[----:B------:R1:W5:Y:S04]  /*1cd00*/  LDL.LU R0, [R1+0x210] ;  /* 0x0002100001007983 */ /* 0x0003680000300800 */
[----:B------:R-:W3:Y:S04]  /*1cd10*/  LDL.LU R3, [R1+0x54] ;  /* 0x0000540001037983 */ /* 0x000ee80000300800 */
[----:B--2---:R3:W-:Y:S02]  /*1cd20*/  STL [R1+0x58], R2 ;  /* 0x0000580201007387 */ /* 0x0047e40000100800 */
[----:B---3--:R-:W-:-:S02]  /*1cd30*/  MOV R2, R3 ;  /* 0x0000000300027202 */ /* 0x008fc40000000f00 */
[----:B------:R-:W-:-:S04]  /*1cd40*/  MOV R3, 0x0 ;  /* 0x0000000000037802 */ /* 0x000fc80000000f00 */
[----:B-1----:R-:W-:Y:S05]  /*1cd50*/  RET.REL.NODEC R2 `(_ZN7cutlass13device_kernelIN5flash19enable_sm80_to_sm89INS1_16FlashAttnFwdSm80INS1_25CollectiveMainloopFwdSm80ILi8ELi1ELb1EN4cute5tupleIJNS5_1CILi128EEENS7_ILi48EEENS7_ILi256EEEEEELi256ENS_6half_tEfNS_4arch4Sm80ELb0ELb1ELb1ELb1ELb1ELb0ELb1ELb1EEENS1_21CollectiveEpilogueFwdINS6_IJS8_SA_S9_EEENS6_IJNS7_ILi1EEESI_SI_EEESC_SE_Li256ELb1ELb1ELb1ELb0EEENS1_36VarlenDynamicPersistentTileSchedulerILi128ELi48ELi256ELi256ELb1ELb1ELb0ELb1ELb0ELb1EEEEEEEEEvNT_6ParamsE) ;  /* 0xfffe32a002007950 */ /* 0x002fea0003c3ffff */
        .weak           $__internal_11_$__cuda_sm70_shflsync_up_p
        .type           $__internal_11_$__cuda_sm70_shflsync_up_p,@function
        .size           $__internal_11_$__cuda_sm70_shflsync_up_p,($__internal_12_$__cuda_sm70_votesync_ballot - $__internal_11_$__cuda_sm70_shflsync_up_p)
$__internal_11_$__cuda_sm70_shflsync_up_p:
[----:B------:R-:W-:Y:S02]  /*1cd60*/  MOV R4, RZ ;  /* 0x000000ff00047202 */ /* 0x000fe40000000f00 */
[----:B------:R-:W-:-:S04]  /*1cd70*/  MOV R10, 0xffffffff ;  /* 0xffffffff000a7802 */ /* 0x000fc80000000f00 */
[----:B------:R-:W-:Y:S04]  /*1cd80*/  WARPSYNC R10 ;  /* 0x0000000a00007348 */ /* 0x000fe80003800000 */
[----:B------:R1:W2:Y:S02]  /*1cd90*/  SHFL.UP PT, R4, R0, R3, R4 ;  /* 0x0400000300047389 */ /* 0x0002a400000e0004 */
[----:B-1----:R-:W-:-:S04]  /*1cda0*/  MOV R3, 0x0 ;  /* 0x0000000000037802 */ /* 0x002fc80000000f00 */
[----:B--2---:R-:W-:Y:S05]  /*1cdb0*/  RET.REL.NODEC R2 `(_ZN7cutlass13device_kernelIN5flash19enable_sm80_to_sm89INS1_16FlashAttnFwdSm80INS1_25CollectiveMainloopFwdSm80ILi8ELi1ELb1EN4cute5tupleIJNS5_1CILi128EEENS7_ILi48EEENS7_ILi256EEEEEELi256ENS_6half_tEfNS_4arch4Sm80ELb0ELb1ELb1ELb1ELb1ELb0ELb1ELb1EEENS1_21CollectiveEpilogueFwdINS6_IJS8_SA_S9_EEENS6_IJNS7_ILi1EEESI_SI_EEESC_SE_Li256ELb1ELb1ELb1ELb0EEENS1_36VarlenDynamicPersistentTileSchedulerILi128ELi48ELi256ELi256ELb1ELb1ELb0ELb1ELb0ELb1EEEEEEEEEvNT_6ParamsE) ;  /* 0xfffe324002007950 */ /* 0x004fea0003c3ffff */
        .weak           $__internal_12_$__cuda_sm70_votesync_ballot
        .type           $__internal_12_$__cuda_sm70_votesync_ballot,@function
        .size           $__internal_12_$__cuda_sm70_votesync_ballot,(.L_x_6469 - $__internal_12_$__cuda_sm70_votesync_ballot)
$__internal_12_$__cuda_sm70_votesync_ballot:
[----:B------:R-:W-:Y:S01]  /*1cdc0*/  ISETP.NE.U32.AND P0, PT, R0, 0x1, PT ;  /* 0x000000010000780c */ /* 0x000fe20003f05070 */
[----:B------:R-:W-:-:S04]  /*1cdd0*/  IMAD.MOV.U32 R3, RZ, RZ, -0x1 ;  /* 0xffffffffff037424 */ /* 0x000fc800078e00ff */
[----:B------:R-:W-:Y:S08]  /*1cde0*/  WARPSYNC R3 ;  /* 0x0000000300007348 */ /* 0x000ff00003800000 */
[----:B------:R-:W-:-:S04]  /*1cdf0*/  VOTE.ANY R0, PT, !P0 ;  /* 0x0000000000007806 */ /* 0x000fc800040e0100 */
[----:B------:R-:W-:Y:S01]  /*1ce00*/  LOP3.LUT R0, R0, R3, RZ, 0xc0, !PT ;  /* 0x0000000300007212 */ /* 0x000fe200078ec0ff */
[----:B------:R-:W-:-:S04]  /*1ce10*/  IMAD.MOV.U32 R3, RZ, RZ, 0x0 ;  /* 0x00000000ff037424 */ /* 0x000fc800078e00ff */
[----:B------:R-:W-:Y:S05]  /*1ce20*/  RET.REL.NODEC R2 `(_ZN7cutlass13device_kernelIN5flash19enable_sm80_to_sm89INS1_16FlashAttnFwdSm80INS1_25CollectiveMainloopFwdSm80ILi8ELi1ELb1EN4cute5tupleIJNS5_1CILi128EEENS7_ILi48EEENS7_ILi256EEEEEELi256ENS_6half_tEfNS_4arch4Sm80ELb0ELb1ELb1ELb1ELb1ELb0ELb1ELb1EEENS1_21CollectiveEpilogueFwdINS6_IJS8_SA_S9_EEENS6_IJNS7_ILi1EEESI_SI_EEESC_SE_Li256ELb1ELb1ELb1ELb0EEENS1_36VarlenDynamicPersistentTileSchedulerILi128ELi48ELi256ELi256ELb1ELb1ELb0ELb1ELb0ELb1EEEEEEEEEvNT_6ParamsE) ;  /* 0xfffe31d002007950 */ /* 0x000fea0003c3ffff */
.L_x_697:
        /* <DEDUP_REMOVED lines=13> */
.L_x_6469:


//--------------------- .text._ZN7cutlass13device_kernelIN5flash19enable_sm80_to_sm89INS1_16FlashAttnFwdSm80INS1_25CollectiveMainloopFwdSm80ILi8ELi1ELb0EN4cute5tupleIJNS5_1CILi128EEENS7_ILi32EEENS7_ILi256EEEEEELi256ENS_6half_tEfNS_4arch4Sm80ELb0ELb1ELb1ELb1ELb1ELb1ELb1ELb1EEENS1_21CollectiveEpilogueFwdINS6_IJS8_SA_S9_EEENS6_IJNS7_ILi1EEESI_SI_EEESC_SE_Li256ELb1ELb1ELb1ELb0EEENS1_36VarlenDynamicPersistentTileSchedulerILi128ELi32ELi256ELi256ELb1ELb1ELb0ELb1ELb0ELb1EEEEEEEEEvNT_6ParamsE --------------------------
	.section	.text._ZN7cutlass13device_kernelIN5flash19enable_sm80_to_sm89INS1_16FlashAttnFwdSm80INS1_25CollectiveMainloopFwdSm80ILi8ELi1ELb0EN4cute5tupleIJNS5_1CILi128EEENS7_ILi32EEENS7_ILi256EEEEEELi256ENS_6half_tEfNS_4arch4Sm80ELb0ELb1ELb1ELb1ELb1ELb1ELb1ELb1EEENS1_21CollectiveEpilogueFwdINS6_IJS8_SA_S9_EEENS6_IJNS7_ILi1EEESI_SI_EEESC_SE_Li256ELb1ELb1ELb1ELb0EEENS1_36VarlenDynamicPersistentTileSchedulerILi128ELi32ELi256ELi256ELb1ELb1ELb0ELb1ELb0ELb1EEEEEEEEEvNT_6ParamsE,"ax",@progbits
	.sectioninfo	@"SHI_REGISTERS=255"
	.align	128
.text._ZN7cutlass13device_kernelIN5flash19enable_sm80_to_sm89INS1_16FlashAttnFwdSm80INS1_25CollectiveMainloopFwdSm80ILi8ELi1ELb0EN4cute5tupleIJNS5_1CILi128EEENS7_ILi32EEENS7_ILi256EEEEEELi256ENS_6half_tEfNS_4arch4Sm80ELb0ELb1ELb1ELb1ELb1ELb1ELb1ELb1EEENS1_21CollectiveEpilogueFwdINS6_IJS8_SA_S9_EEENS6_IJNS7_ILi1EEESI_SI_EEESC_SE_Li256ELb1ELb1ELb1ELb0EEENS1_36VarlenDynamicPersistentTileSchedulerILi128ELi32ELi256ELi256ELb1ELb1ELb0ELb1ELb0ELb1EEEEEEEEEvNT_6ParamsE:
        .type           _ZN7cutlass13device_kernelIN5flash19enable_sm80_to_sm89INS1_16FlashAttnFwdSm80INS1_25CollectiveMainloopFwdSm80ILi8ELi1ELb0EN4cute5tupleIJNS5_1CILi128EEENS7_ILi32EEENS7_ILi256EEEEEELi256ENS_6half_tEfNS_4arch4Sm80ELb0ELb1ELb1ELb1ELb1ELb1ELb1ELb1EEENS1_21CollectiveEpilogueFwdINS6_IJS8_SA_S9_EEENS6_IJNS7_ILi1EEESI_SI_EEESC_SE_Li256ELb1ELb1ELb1ELb0EEENS1_36VarlenDynamicPersistentTileSchedulerILi128ELi32ELi256ELi256ELb1ELb1ELb0ELb1ELb0ELb1EEEEEEEEEvNT_6ParamsE,@function
        .size           _ZN7cutlass13device_kernelIN5flash19enable_sm80_to_sm89INS1_16FlashAttnFwdSm80INS1_25CollectiveMainloopFwdSm80ILi8ELi1ELb0EN4cute5tupleIJNS5_1CILi128EEENS7_ILi32EEENS7_ILi256EEEEEELi256ENS_6half_tEfNS_4arch4Sm80ELb0ELb1ELb1ELb1ELb1ELb1ELb1ELb1EEENS1_21CollectiveEpilogueFwdINS6_IJS8_SA_S9_EEENS6_IJNS7_ILi1EEESI_SI_EEESC_SE_Li256ELb1ELb1ELb1ELb0EEENS1_36VarlenDynamicPersistentTileSchedulerILi128ELi32ELi256ELi256ELb1ELb1ELb0ELb1ELb0ELb1EEEEEEEEEvNT_6ParamsE,(.L_x_6474 - _ZN7cutlass13device_kernelIN5flash19enable_sm80_to_sm89INS1_16FlashAttnFwdSm80INS1_25CollectiveMainloopFwdSm80ILi8ELi1ELb0EN4cute5tupleIJNS5_1CILi128EEENS7_ILi32EEENS7_ILi256EEEEEELi256ENS_6half_tEfNS_4arch4Sm80ELb0ELb1ELb1ELb1ELb1ELb1ELb1ELb1EEENS1_21CollectiveEpilogueFwdINS6_IJS8_SA_S9_EEENS6_IJNS7_ILi1EEESI_SI_EEESC_SE_Li256ELb1ELb1ELb1ELb0EEENS1_36VarlenDynamicPersistentTileSchedulerILi128ELi32ELi256ELi256ELb1ELb1ELb0ELb1ELb0ELb1EEEEEEEEEvNT_6ParamsE)
        .other          _ZN7cutlass13device_kernelIN5flash19enable_sm80_to_sm89INS1_16FlashAttnFwdSm80INS1_25CollectiveMainloopFwdSm80ILi8ELi1ELb0EN4cute5tupleIJNS5_1CILi128EEENS7_ILi32EEENS7_ILi256EEEEEELi256ENS_6half_tEfNS_4arch4Sm80ELb0ELb1ELb1ELb1ELb1ELb1ELb1ELb1EEENS1_21CollectiveEpilogueFwdINS6_IJS8_SA_S9_EEENS6_IJNS7_ILi1EEESI_SI_EEESC_SE_Li256ELb1ELb1ELb1ELb0EEENS1_36VarlenDynamicPersistentTileSchedulerILi128ELi32ELi256ELi256ELb1ELb1ELb0ELb1ELb0ELb1EEEEEEEEEvNT_6ParamsE,@"STO_CUDA_ENTRY STV_DEFAULT"
_ZN7cutlass13device_kernelIN5flash19enable_sm80_to_sm89INS1_16FlashAttnFwdSm80INS1_25CollectiveMainloopFwdSm80ILi8ELi1ELb0EN4cute5tupleIJNS5_1CILi128EEENS7_ILi32EEENS7_ILi256EEEEEELi256ENS_6half_tEfNS_4arch4Sm80ELb0ELb1ELb1ELb1ELb1ELb1ELb1ELb1EEENS1_21CollectiveEpilogueFwdINS6_IJS8_SA_S9_EEENS6_IJNS7_ILi1EEESI_SI_EEESC_SE_Li256ELb1ELb1ELb1ELb0EEENS1_36VarlenDynamicPersistentTileSchedulerILi128ELi32ELi256ELi256ELb1ELb1ELb0ELb1ELb0ELb1EEEEEEEEEvNT_6ParamsE:
        /* <DEDUP_REMOVED lines=13> */
[----:B------:R-:W-:-:S03]  /*00d0*/  CS2R R8, SRZ ;  /* 0x0000000000087805 */ /* 0x000fc6000001ff00 */
        /* <DEDUP_REMOVED lines=10> */
[C---:B------:R-:W-:Y:S01]  /*0180*/  ISETP.GE.U32.AND P4, PT, R13.reuse, 0x2, PT ;  /* 0x000000020d00780c */ /* 0x040fe20003f86070 */
[----:B------:R-:W-:Y:S01]  /*0190*/  IMAD.MOV.U32 R7, RZ, RZ, RZ ;  /* 0x000000ffff077224 */ /* 0x000fe200078e00ff */
        /* <DEDUP_REMOVED lines=26> */
.L_x_703:
        /* <DEDUP_REMOVED lines=11> */
[----:B------:R-:W3:Y:S04]  /*03f0*/  @!P0 LDG.E R9, [R4.64] ;  /* 0x0000000804098981 */ /* 0x000ee8000c1e1900 */
[----:B------:R-:W3:Y:S02]  /*0400*/  @!P0 LDG.E R8, [R2.64] ;  /* 0x0000000802088981 */ /* 0x000ee4000c1e1900 */
[----:B---3--:R-:W-:Y:S01]  /*0410*/  IMAD R5, R9, R8, RZ ;  /* 0x0000000809057224 */ /* 0x008fe200078e02ff */
[----:B------:R-:W-:Y:S05]  /*0420*/  BRA.DIV ~URZ, `(.L_x_701) ;  /* 0x000205f27f007947 */ /* 0x000fea000b800000 */
[----:B------:R1:W3:Y:S02]  /*0430*/  SHFL.UP PT, R0, R5, 0x1, RZ ;  /* 0x0420000005007989 */ /* 0x0002e400000e00ff */
.L_x_973:
        /* <DEDUP_REMOVED lines=16> */
.L_x_974:
[----:B---3--:R-:W-:-:S05]  /*0540*/  IMAD R0, R0, c[0x0][0x538], RZ ;  /* 0x00014e0000007a24 */ /* 0x008fca00078e02ff */
[----:B------:R-:W-:-:S04]  /*0550*/  IADD3 R6, R0, R6, RZ ;  /* 0x0000000600067210 */ /* 0x000fc80007ffe0ff */
[----:B------:R-:W-:-:S13]  /*0560*/  ISETP.GT.AND P0, PT, R6, UR4, PT ;  /* 0x0000000406007c0c */ /* 0x000fda000bf04270 */
[----:B-12---:R-:W-:Y:S05]  /*0570*/  @!P0 BRA `(.L_x_703) ;  /* 0xfffffdc000008947 */ /* 0x006fea000383ffff */
.L_x_699:
[----:B------:R-:W-:-:S05]  /*0580*/  IADD3 R11, -R0, R6, RZ ;  /* 0x00000006000b7210 */ /* 0x000fca0007ffe1ff */
[----:B------:R-:W-:-:S05]  /*0590*/  IMAD R0, R4, c[0x0][0x538], R11 ;  /* 0x00014e0004007a24 */ /* 0x000fca00078e020b */
[----:B------:R-:W-:Y:S01]  /*05a0*/  ISETP.GT.AND P0, PT, R0, UR4, PT ;  /* 0x0000000400007c0c */ /* 0x000fe2000bf04270 */
[----:B------:R-:W-:-:S12]  /*05b0*/  BRA.DIV ~URZ, `(.L_x_704) ;  /* 0x000206727f007947 */ /* 0x000fd8000b800000 */
[----:B------:R-:W-:-:S04]  /*05c0*/  VOTE.ANY R10, PT, !P0 ;  /* 0x00000000000a7806 */ /* 0x000fc800040e0100 */
.L_x_975:
[----:B------:R-:W1:Y:S02]  /*05d0*/  POPC R5, R10 ;  /* 0x0000000a00057309 */ /* 0x000e640000000000 */
[----:B-12---:R-:W-:Y:S01]  /*05e0*/  IADD3 R235, R5, R7, RZ ;  /* 0x0000000705eb7210 */ /* 0x006fe20007ffe0ff */
[----:B------:R-:W-:Y:S05]  /*05f0*/  BRA.DIV ~URZ, `(.L_x_705) ;  /* 0x000206827f007947 */ /* 0x000fea000b800000 */
[----:B------:R1:W2:Y:S01]  /*0600*/  SHFL.IDX PT, R12, R9, R5, 0x1f ;  /* 0x00001f05090c7589 */ /* 0x0002a200000e0000 */
[----:B------:R-:W-:-:S03]  /*0610*/  MOV R6, RZ ;  /* 0x000000ff00067202 */ /* 0x000fc60000000f00 */
[----:B------:R1:W3:Y:S04]  /*0620*/  SHFL.IDX PT, R9, R8, R5, 0x1f ;  /* 0x00001f0508097589 */ /* 0x0002e800000e0000 */
.L_x_976:
[----:B------:R-:W-:Y:S01]  /*0630*/  ISETP.NE.AND P0, PT, R10, RZ, PT ;  /* 0x000000ff0a00720c */ /* 0x000fe20003f05270 */
[----:B------:R-:W-:-:S12]  /*0640*/  BSSY B0, `(.L_x_706) ;  /* 0x0000005000007945 */ /* 0x000fd80003800000 */
[----:B------:R-:W-:Y:S05]  /*0650*/  @!P0 BRA `(.L_x_707) ;  /* 0x0000003000008947 */ /* 0x000fea0003800000 */
[----:B------:R-:W-:Y:S01]  /*0660*/  IADD3 R2, R5, -0x1, RZ ;  /* 0xffffffff05027810 */ /* 0x000fe20007ffe0ff */
[----:B------:R-:W-:Y:S05]  /*0670*/  BRA.DIV ~URZ, `(.L_x_708) ;  /* 0x000206e27f007947 */ /* 0x000fea000b800000 */
[----:B------:R4:W1:Y:S02]  /*0680*/  SHFL.IDX PT, R6, R4, R2, 0x1f ;  /* 0x00001f0204067589 */ /* 0x00086400000e0000 */
.L_x_707:
[----:B------:R-:W-:Y:S05]  /*0690*/  BSYNC B0 ;  /* 0x0000000000007941 */ /* 0x000fea0003800000 */
.L_x_706:
[----:B---3--:R-:W-:Y:S01]  /*06a0*/  ISETP.NE.AND P0, PT, R9, 0x1, PT ;  /* 0x000000010900780c */ /* 0x008fe20003f05270 */
[----:B-1----:R-:W-:Y:S01]  /*06b0*/  IMAD R232, R6, c[0x0][0x538], R11 ;  /* 0x00014e0006e87a24 */ /* 0x002fe200078e020b */
[----:B------:R-:W-:Y:S04]  /*06c0*/  BSSY B0, `(.L_x_709) ;  /* 0x0000085000007945 */ /* 0x000fe80003800000 */
[----:B------:R-:W-:-:S07]  /*06d0*/  IADD3 R11, -R232, UR4, RZ ;  /* 0x00000004e80b7c10 */ /* 0x000fce000fffe1ff */
[----:B------:R-:W-:Y:S05]  /*06e0*/  @!P0 BRA `(.L_x_710) ;  /* 0x000003e000008947 */ /* 0x000fea0003800000 */
[-C--:B--2---:R-:W-:Y:S02]  /*06f0*/  IABS R0, R12.reuse ;  /* 0x0000000c00007213 */ /* 0x084fe40000000000 */
[----:B------:R-:W-:-:S03]  /*0700*/  IABS R6, R12 ;  /* 0x0000000c00067213 */ /* 0x000fc60000000000 */
[----:B------:R-:W-:Y:S01]  /*0710*/  IMAD.MOV.U32 R5, RZ, RZ, R0 ;  /* 0x000000ffff057224 */ /* 0x000fe200078e0000 */
[----:B------:R-:W-:-:S03]  /*0720*/  IABS R0, R9 ;  /* 0x0000000900007213 */ /* 0x000fc60000000000 */
[----:B----4-:R-:W1:Y:S02]  /*0730*/  I2F.RP R2, R5 ;  /* 0x0000000500027306 */ /* 0x010e640000209400 */
        /* <DEDUP_REMOVED lines=55> */
[----:B------:R-:W-:Y:S01]  /*0ab0*/  IMAD R234, R3, 0x10000, R2 ;  /* 0x0001000003ea7824 */ /* 0x000fe200078e0202 */
[----:B------:R-:W-:Y:S05]  /*0ac0*/  BRA `(.L_x_711) ;  /* 0x0000044000007947 */ /* 0x000fea0003800000 */
.L_x_710:
[----:B----4-:R-:W-:-:S04]  /*0ad0*/  IMAD.MOV.U32 R2, RZ, RZ, 0x4 ;  /* 0x00000004ff027424 */ /* 0x010fc800078e00ff */
[----:B------:R-:W-:-:S05]  /*0ae0*/  IMAD.WIDE R2, R235, R2, c[0x0][0x590] ;  /* 0x00016400eb027625 */ /* 0x000fca00078e0202 */
[----:B------:R-:W3:Y:S02]  /*0af0*/  LDG.E R7, [R2.64] ;  /* 0x0000000802077981 */ /* 0x000ee4000c1e1900 */
[----:B--23--:R-:W-:-:S05]  /*0b00*/  IMAD R9, R7, R12, RZ ;  /* 0x0000000c07097224 */ /* 0x00cfca00078e02ff */
        /* <DEDUP_REMOVED lines=63> */
[----:B------:R-:W-:Y:S02]  /*0f00*/  IMAD R234, R0, R2, R3 ;  /* 0x0000000200ea7224 */ /* 0x000fe400078e0203 */
.L_x_711:
[----:B------:R-:W-:Y:S05]  /*0f10*/  BSYNC B0 ;  /* 0x0000000000007941 */ /* 0x000fea0003800000 */
.L_x_709:
[----:B------:R-:W-:-:S04]  /*0f20*/  LOP3.LUT R0, RZ, R0, RZ, 0x33, !PT ;  /* 0x00000000ff007212 */ /* 0x000fc800078e33ff */
[----:B------:R-:W-:Y:S01]  /*0f30*/  IADD3 R233, R0, R12, RZ ;  /* 0x0000000c00e97210 */ /* 0x000fe20007ffe0ff */
[----:B------:R-:W-:Y:S05]  /*0f40*/  BRA `(.L_x_712) ;  /* 0x0000004000007947 */ /* 0x000fea0003800000 */
.L_x_700:
[----:B--2---:R-:W-:Y:S01]  /*0f50*/  IMAD.MOV.U32 R233, RZ, RZ, RZ ;  /* 0x000000ffffe97224 */ /* 0x004fe200078e00ff */
[----:B------:R-:W-:Y:S01]  /*0f60*/  MOV R234, RZ ;  /* 0x000000ff00ea7202 */ /* 0x000fe20000000f00 */
[----:B------:R-:W-:Y:S01]  /*0f70*/  IMAD.U32 R232, RZ, RZ, UR4 ;  /* 0x00000004ffe87e24 */ /* 0x000fe2000f8e00ff */
[----:B------:R-:W-:Y:S02]  /*0f80*/  MOV R235, c[0x0][0x53c] ;  /* 0x00014f0000eb7a02 */ /* 0x000fe40000000f00 */
.L_x_712:
[----:B------:R-:W-:Y:S01]  /*0f90*/  ISETP.NE.AND P0, PT, R13, RZ, PT ;  /* 0x000000ff0d00720c */ /* 0x000fe20003f05270 */
[----:B------:R-:W-:-:S12]  /*0fa0*/  WARPSYNC 0xffffffff ;  /* 0xffffffff00007948 */ /* 0x000fd80003800000 */
[----:B------:R1:W-:Y:S04]  /*0fb0*/  @!P0 STS.128 [0x20080], R232 ;  /* 0x020080e8ff008388 */ /* 0x0003e80000000c00 */
[----:B------:R-:W-:Y:S06]  /*0fc0*/  BAR.ARV 0x5, 0x100 ;  /* 0x0144000000007b1d */ /* 0x000fec0000002000 */
.L_x_698:
[----:B-12---:R-:W-:-:S13]  /*0fd0*/  ISETP.GE.AND P0, PT, R235, c[0x0][0x53c], PT ;  /* 0x00014f00eb007a0c */ /* 0x006fda0003f06270 */
[----:B------:R-:W-:Y:S05]  /*0fe0*/  @P0 EXIT ;  /* 0x000000000000094d */ /* 0x000fea0003800000 */
[----:B------:R-:W1:Y:S01]  /*0ff0*/  S2R R14, SR_TID.X ;  /* 0x00000000000e7919 */ /* 0x000e620000002100 */
        /* <DEDUP_REMOVED lines=66> */
[C---:B------:R-:W-:Y:S01]  /*1420*/  IADD3 R16, R211.reuse, 0x20, RZ ;  /* 0x00000020d3107810 */ /* 0x040fe20007ffe0ff */
[----:B------:R-:W-:Y:S01]  /*1430*/  IMAD R212, R228, 0x20, R211 ;  /* 0x00000020e4d47824 */ /* 0x000fe200078e02d3 */
[----:B------:R-:W-:Y:S01]  /*1440*/  LOP3.LUT R230, R2, 0xfffffe00, RZ, 0xc0, !PT ;  /* 0xfffffe0002e67812 */ /* 0x000fe200078ec0ff */
[C---:B------:R-:W-:Y:S01]  /*1450*/  IMAD.IADD R231, R6.reuse, 0x1, -R8 ;  /* 0x0000000106e77824 */ /* 0x040fe200078e0a08 */
        /* <DEDUP_REMOVED lines=18> */
[----:B------:R-:W-:Y:S01]  /*1580*/  LOP3.LUT R29, R4, 0x1c0, RZ, 0xc0, !PT ;  /* 0x000001c0041d7812 */ /* 0x000fe200078ec0ff */
[----:B------:R-:W-:Y:S01]  /*1590*/  IMAD R231, R231, 0x8, R24 ;  /* 0x00000008e7e77824 */ /* 0x000fe200078e0218 */
[----:B------:R-:W-:-:S02]  /*15a0*/  SHF.R.S32.HI R6, RZ, 0x1f, R15 ;  /* 0x0000001fff067819 */ /* 0x000fc4000001140f */
[----:B------:R-:W-:Y:S01]  /*15b0*/  LEA.HI R4, R7, R14, RZ, 0x3 ;  /* 0x0000000e07047211 */ /* 0x000fe200078f18ff */
[----:B------:R-:W-:Y:S01]  /*15c0*/  IMAD.SHL.U32 R7, R13, 0x40, RZ ;  /* 0x000000400d077824 */ /* 0x000fe200078e00ff */
[----:B------:R-:W-:Y:S02]  /*15d0*/  LOP3.LUT R27, R2, 0x1c0, RZ, 0xc0, !PT ;  /* 0x000001c0021b7812 */ /* 0x000fe400078ec0ff */
[----:B------:R-:W-:Y:S01]  /*15e0*/  SHF.R.S32.HI R2, RZ, 0x1f, R137 ;  /* 0x0000001fff027819 */ /* 0x000fe20000011489 */
[----:B------:R-:W-:Y:S01]  /*15f0*/  IMAD.SHL.U32 R4, R4, 0x40, RZ ;  /* 0x0000004004047824 */ /* 0x000fe200078e00ff */
[----:B------:R-:W-:Y:S02]  /*1600*/  LEA.HI R6, R6, R15, RZ, 0x3 ;  /* 0x0000000f06067211 */ /* 0x000fe400078f18ff */
[----:B------:R-:W-:Y:S02]  /*1610*/  LOP3.LUT R22, R3, 0xfffffe00, RZ, 0xc0, !PT ;  /* 0xfffffe0003167812 */ /* 0x000fe400078ec0ff */
[-C--:B------:R-:W-:Y:S01]  /*1620*/  LEA.HI R3, R2, R137.reuse, RZ, 0x6 ;  /* 0x0000008902037211 */ /* 0x080fe200078f30ff */
[----:B------:R-:W-:Y:S01]  /*1630*/  IMAD.SHL.U32 R6, R6, 0x40, RZ ;  /* 0x0000004006067824 */ /* 0x000fe200078e00ff */
[----:B------:R-:W-:Y:S01]  /*1640*/  LEA.HI R5, R2, R137, RZ, 0x3 ;  /* 0x0000008902057211 */ /* 0x000fe200078f18ff */
[----:B------:R-:W-:Y:S01]  /*1650*/  STL [R1+0x18], R22 ;  /* 0x0000181601007387 */ /* 0x000fe20000100800 */
[----:B------:R-:W-:Y:S01]  /*1660*/  LOP3.LUT R18, R4, 0xfffffe00, RZ, 0xc0, !PT ;  /* 0xfffffe0004127812 */ /* 0x000fe200078ec0ff */
[----:B------:R-:W-:Y:S01]  /*1670*/  IMAD.SHL.U32 R2, R3, 0x80, RZ ;  /* 0x0000008003027824 */ /* 0x000fe200078e00ff */
[----:B------:R-:W-:-:S02]  /*1680*/  SHF.R.U32.HI R25, RZ, 0x3, R229 ;  /* 0x00000003ff197819 */ /* 0x000fc400000116e5 */
[----:B------:R-:W-:Y:S02]  /*1690*/  SHF.R.U32.HI R23, RZ, 0x3, R29 ;  /* 0x00000003ff177819 */ /* 0x000fe4000001161d */
[----:B------:R-:W-:Y:S02]  /*16a0*/  LOP3.LUT R9, R7, 0xfffffe00, RZ, 0xc0, !PT ;  /* 0xfffffe0007097812 */ /* 0x000fe400078ec0ff */
[--C-:B------:R-:W-:Y:S02]  /*16b0*/  LOP3.LUT R4, R229, 0x38, R5.reuse, 0xf8, !PT ;  /* 0x00000038e5047812 */ /* 0x100fe400078ef805 */
[----:B------:R-:W-:Y:S02]  /*16c0*/  LOP3.LUT R3, R29, 0x38, R5, 0xf8, !PT ;  /* 0x000000381d037812 */ /* 0x000fe400078ef805 */
[----:B------:R-:W-:Y:S02]  /*16d0*/  SHF.R.U32.HI R21, RZ, 0x3, R28 ;  /* 0x00000003ff157819 */ /* 0x000fe4000001161c */
[----:B------:R-:W-:-:S02]  /*16e0*/  SHF.R.U32.HI R19, RZ, 0x3, R27 ;  /* 0x00000003ff137819 */ /* 0x000fc4000001161b */
[--C-:B------:R-:W-:Y:S02]  /*16f0*/  LOP3.LUT R7, R28, 0x38, R5.reuse, 0xf8, !PT ;  /* 0x000000381c077812 */ /* 0x100fe400078ef805 */
[----:B------:R-:W-:Y:S02]  /*1700*/  LOP3.LUT R10, R27, 0x38, R5, 0xf8, !PT ;  /* 0x000000381b0a7812 */ /* 0x000fe400078ef805 */
[----:B------:R-:W-:Y:S02]  /*1710*/  LOP3.LUT R20, R6, 0xfffffe00, RZ, 0xc0, !PT ;  /* 0xfffffe0006147812 */ /* 0x000fe400078ec0ff */
[----:B------:R-:W-:Y:S02]  /*1720*/  LOP3.LUT R8, R4, R25, RZ, 0x3c, !PT ;  /* 0x0000001904087212 */ /* 0x000fe400078e3cff */
[----:B------:R-:W-:Y:S01]  /*1730*/  LOP3.LUT R6, R3, R23, RZ, 0x3c, !PT ;  /* 0x0000001703067212 */ /* 0x000fe200078e3cff */
[----:B------:R-:W-:Y:S01]  /*1740*/  STL [R1+0x14], R20 ;  /* 0x0000141401007387 */ /* 0x000fe20000100800 */
[----:B------:R-:W-:-:S02]  /*1750*/  LOP3.LUT R2, R2, 0xffffe000, RZ, 0xc0, !PT ;  /* 0xffffe00002027812 */ /* 0x000fc400078ec0ff */
[----:B------:R-:W-:Y:S01]  /*1760*/  LOP3.LUT R4, R7, R21, RZ, 0x3c, !PT ;  /* 0x0000001507047212 */ /* 0x000fe200078e3cff */
[----:B------:R-:W-:Y:S01]  /*1770*/  STL [R1+0x10], R18 ;  /* 0x0000101201007387 */ /* 0x000fe20000100800 */
[----:B------:R-:W-:Y:S02]  /*1780*/  LOP3.LUT R3, R10, R19, RZ, 0x3c, !PT ;  /* 0x000000130a037212 */ /* 0x000fe400078e3cff */
[-C--:B------:R-:W-:Y:S02]  /*1790*/  IADD3 R16, R8, R2.reuse, R230 ;  /* 0x0000000208107210 */ /* 0x080fe40007ffe0e6 */
[-C--:B------:R-:W-:Y:S02]  /*17a0*/  IADD3 R15, R6, R2.reuse, R22 ;  /* 0x00000002060f7210 */ /* 0x080fe40007ffe016 */
[-C--:B------:R-:W-:Y:S02]  /*17b0*/  IADD3 R14, R4, R2.reuse, R20 ;  /* 0x00000002040e7210 */ /* 0x080fe40007ffe014 */
[----:B------:R-:W-:-:S02]  /*17c0*/  IADD3 R13, R3, R2, R18 ;  /* 0x00000002030d7210 */ /* 0x000fc40007ffe012 */
[C---:B------:R-:W-:Y:S02]  /*17d0*/  IADD3 R2, R236.reuse, 0x80, RZ ;  /* 0x00000080ec027810 */ /* 0x040fe40007ffe0ff */
[----:B------:R-:W-:Y:S02]  /*17e0*/  IADD3 R237, R236, 0x70, RZ ;  /* 0x00000070eced7810 */ /* 0x000fe40007ffe0ff */
[----:B------:R-:W-:Y:S02]  /*17f0*/  @P0 IADD3 R237, R2, 0x10, RZ ;  /* 0x0000001002ed0810 */ /* 0x000fe40007ffe0ff */
[----:B------:R-:W-:Y:S02]  /*1800*/  LOP3.LUT R2, R229, 0x38, R132, 0xf8, !PT ;  /* 0x00000038e5027812 */ /* 0x000fe400078ef884 */
[----:B------:R-:W-:Y:S02]  /*1810*/  IADD3 R158, R138, 0x20, RZ ;  /* 0x000000208a9e7810 */ /* 0x000fe40007ffe0ff */
[----:B------:R-:W-:-:S02]  /*1820*/  SHF.R.S32.HI R6, RZ, 0x1f, R211 ;  /* 0x0000001fff067819 */ /* 0x000fc400000114d3 */
[----:B------:R-:W-:Y:S02]  /*1830*/  IADD3 R157, R138, 0x60, RZ ;  /* 0x000000608a9d7810 */ /* 0x000fe40007ffe0ff */
[----:B------:R-:W-:Y:S02]  /*1840*/  LOP3.LUT R6, R17, 0x7ffffffc, RZ, 0xc0, !PT ;  /* 0x7ffffffc11067812 */ /* 0x000fe400078ec0ff */
[----:B------:R-:W-:Y:S02]  /*1850*/  LOP3.LUT R25, R2, R25, RZ, 0x3c, !PT ;  /* 0x0000001902197212 */ /* 0x000fe400078e3cff */
[----:B------:R-:W-:Y:S02]  /*1860*/  SHF.R.S32.HI R17, RZ, 0x1f, R158 ;  /* 0x0000001fff117819 */ /* 0x000fe4000001149e */
[----:B------:R-:W-:Y:S01]  /*1870*/  SHF.R.S32.HI R7, RZ, 0x1f, R156 ;  /* 0x0000001fff077819 */ /* 0x000fe2000001149c */
[----:B------:R-:W-:Y:S01]  /*1880*/  STL [R1+0x3c], R25 ;  /* 0x00003c1901007387 */ /* 0x000fe20000100800 */
[----:B------:R-:W-:-:S02]  /*1890*/  SHF.R.S32.HI R2, RZ, 0x1f, R157 ;  /* 0x0000001fff027819 */ /* 0x000fc4000001149d */
[----:B------:R-:W-:Y:S01]  /*18a0*/  LOP3.LUT R10, R29, 0x38, R132, 0xf8, !PT ;  /* 0x000000381d0a7812 */ /* 0x000fe200078ef884 */
[----:B------:R-:W-:Y:S01]  /*18b0*/  STL [R1+0x8], R17 ;  /* 0x0000081101007387 */ /* 0x000fe20000100800 */
[CC--:B------:R-:W-:Y:S01]  /*18c0*/  IADD3 R3, R11.reuse, R9.reuse, R12 ;  /* 0x000000090b037210 */ /* 0x0c0fe20007ffe00c */
[----:B------:R-:W-:Y:S01]  /*18d0*/  IMAD.MOV.U32 R12, RZ, RZ, 0x40 ;  /* 0x00000040ff0c7424 */ /* 0x000fe200078e00ff */
[----:B------:R-:W-:Y:S01]  /*18e0*/  LOP3.LUT R4, R11, R9, RZ, 0xfc, !PT ;  /* 0x000000090b047212 */ /* 0x000fe200078efcff */
[----:B------:R1:W-:Y:S01]  /*18f0*/  STL [R1+0x4], R7 ;  /* 0x0000040701007387 */ /* 0x0003e20000100800 */
[----:B------:R-:W-:Y:S01]  /*1900*/  LOP3.LUT R10, R22, R10, R23, 0xf6, !PT ;  /* 0x0000000a160a7212 */ /* 0x000fe200078ef617 */
[----:B------:R-:W-:Y:S01]  /*1910*/  IMAD.MOV.U32 R11, RZ, RZ, 0x20 ;  /* 0x00000020ff0b7424 */ /* 0x000fe200078e00ff */
[--C-:B------:R-:W-:Y:S01]  /*1920*/  LOP3.LUT R9, R28, 0x38, R132.reuse, 0xf8, !PT ;  /* 0x000000381c097812 */ /* 0x100fe200078ef884 */
[----:B------:R2:W-:Y:S01]  /*1930*/  STL [R1], R2 ;  /* 0x0000000201007387 */ /* 0x0005e20000100800 */
[----:B------:R-:W-:-:S02]  /*1940*/  LOP3.LUT R8, R27, 0x38, R132, 0xf8, !PT ;  /* 0x000000381b087812 */ /* 0x000fc400078ef884 */
[----:B------:R-:W-:Y:S02]  /*1950*/  LEA R177, R0, 0xc080, 0x1 ;  /* 0x0000c08000b17811 */ /* 0x000fe400078e08ff */
[----:B------:R-:W-:Y:S02]  /*1960*/  SHF.R.S32.HI R0, RZ, 0x3, R5 ;  /* 0x00000003ff007819 */ /* 0x000fe40000011405 */
[----:B------:R-:W-:Y:S02]  /*1970*/  LOP3.LUT R201, R5, 0xfffffff8, RZ, 0xc0, !PT ;  /* 0xfffffff805c97812 */ /* 0x000fe400078ec0ff */
[----:B------:R-:W-:Y:S01]  /*1980*/  LEA R5, R10, 0x10080, 0x1 ;  /* 0x000100800a057811 */ /* 0x000fe200078e08ff */
[----:B------:R-:W-:Y:S01]  /*1990*/  STL [R1+0xc], R0 ;  /* 0x00000c0001007387 */ /* 0x000fe20000100800 */
[----:B------:R-:W-:Y:S02]  /*19a0*/  LOP3.LUT R9, R20, R9, R21, 0xf6, !PT ;  /* 0x0000000914097212 */ /* 0x000fe400078ef615 */
[----:B------:R-:W-:Y:S01]  /*19b0*/  LOP3.LUT R8, R18, R8, R19, 0xf6, !PT ;  /* 0x0000000812087212 */ /* 0x000fe200078ef613 */
[----:B------:R3:W-:Y:S01]  /*19c0*/  STL [R1+0x34], R5 ;  /* 0x0000340501007387 */ /* 0x0007e20000100800 */
[----:B------:R-:W-:-:S02]  /*19d0*/  LEA R9, R9, 0x10080, 0x1 ;  /* 0x0001008009097811 */ /* 0x000fc400078e08ff */
[----:B------:R-:W-:Y:S02]  /*19e0*/  LEA R8, R8, 0x10080, 0x1 ;  /* 0x0001008008087811 */ /* 0x000fe400078e08ff */
[----:B------:R-:W-:Y:S01]  /*19f0*/  LEA R182, R3, 0x10080, 0x1 ;  /* 0x0001008003b67811 */ /* 0x000fe200078e08ff */
[----:B------:R4:W-:Y:S01]  /*1a00*/  STL [R1+0x30], R9 ;  /* 0x0000300901007387 */ /* 0x0009e20000100800 */
[----:B------:R-:W-:Y:S02]  /*1a10*/  LEA R178, R4, 0x8080, 0x1 ;  /* 0x0000808004b27811 */ /* 0x000fe400078e08ff */
[----:B-1----:R-:W-:Y:S01]  /*1a20*/  SEL R7, R12, 0xffffffc0, !P2 ;  /* 0xffffffc00c077807 */ /* 0x002fe20005000000 */
[----:B------:R1:W-:Y:S01]  /*1a30*/  STL [R1+0x2c], R8 ;  /* 0x00002c0801007387 */ /* 0x0003e20000100800 */
[----:B--2---:R-:W-:Y:S01]  /*1a40*/  IMAD.IADD R2, R26, 0x1, -R6 ;  /* 0x000000011a027824 */ /* 0x004fe200078e0a06 */
[----:B------:R-:W-:Y:S02]  /*1a50*/  SEL R6, R11, 0xffffffe0, !P1 ;  /* 0xffffffe00b067807 */ /* 0x000fe40004800000 */
[----:B------:R-:W-:Y:S01]  /*1a60*/  LOP3.LUT R219, R25, R230, RZ, 0xfc, !PT ;  /* 0x000000e619db7212 */ /* 0x000fe200078efcff */
[----:B------:R-:W-:Y:S01]  /*1a70*/  IMAD.SHL.U32 R215, R2, 0x2, RZ ;  /* 0x0000000202d77824 */ /* 0x000fe200078e00ff */
[----:B------:R-:W-:Y:S01]  /*1a80*/  SEL R2, R11, 0xffffffe0, !P4 ;  /* 0xffffffe00b027807 */ /* 0x000fe20006000000 */
[----:B------:R-:W-:Y:S01]  /*1a90*/  IMAD.IADD R239, R236, 0x1, R6 ;  /* 0x00000001ecef7824 */ /* 0x000fe200078e0206 */
[----:B------:R-:W-:Y:S01]  /*1aa0*/  IADD3 R200, R132, 0x80, RZ ;  /* 0x0000008084c87810 */ /* 0x000fe20007ffe0ff */
[----:B------:R-:W-:Y:S01]  /*1ab0*/  IMAD.IADD R238, R6, 0x1, R237 ;  /* 0x0000000106ee7824 */ /* 0x000fe200078e02ed */
[C---:B------:R-:W-:Y:S01]  /*1ac0*/  IADD3 R250, R215.reuse, 0xe0, RZ ;  /* 0x000000e0d7fa7810 */ /* 0x040fe20007ffe0ff */
[----:B------:R-:W-:Y:S01]  /*1ad0*/  IMAD.IADD R183, R182, 0x1, R2 ;  /* 0x00000001b6b77824 */ /* 0x000fe200078e0202 */
[C---:B------:R-:W-:Y:S01]  /*1ae0*/  IADD3 R247, R215.reuse, 0xf8, RZ ;  /* 0x000000f8d7f77810 */ /* 0x040fe20007ffe0ff */
[----:B------:R-:W-:Y:S01]  /*1af0*/  IMAD.IADD R179, R2, 0x1, R178 ;  /* 0x0000000102b37824 */ /* 0x000fe200078e02b2 */
[----:B------:R-:W-:Y:S01]  /*1b00*/  IADD3 R252, R215, 0xd0, RZ ;  /* 0x000000d0d7fc7810 */ /* 0x000fe20007ffe0ff */
[----:B------:R-:W-:Y:S01]  /*1b10*/  IMAD.SHL.U32 R219, R219, 0x2, RZ ;  /* 0x00000002dbdb7824 */ /* 0x000fe200078e00ff */
[----:B---3--:R-:W-:Y:S01]  /*1b20*/  SHF.R.S32.HI R5, RZ, 0x1f, R215 ;  /* 0x0000001fff057819 */ /* 0x008fe200000114d7 */
[----:B------:R-:W-:Y:S01]  /*1b30*/  IMAD.IADD R243, R236, 0x1, R7 ;  /* 0x00000001ecf37824 */ /* 0x000fe200078e0207 */
[----:B------:R-:W-:Y:S01]  /*1b40*/  IADD3 R5, R215, 0xc8, RZ ;  /* 0x000000c8d7057810 */ /* 0x000fe20007ffe0ff */
[----:B------:R-:W-:Y:S01]  /*1b50*/  IMAD.IADD R242, R7, 0x1, R239 ;  /* 0x0000000107f27824 */ /* 0x000fe200078e02ef */
[----:B------:R-:W-:Y:S01]  /*1b60*/  IADD3 R251, R215, 0xd8, RZ ;  /* 0x000000d8d7fb7810 */ /* 0x000fe20007ffe0ff */
[----:B------:R-:W-:Y:S01]  /*1b70*/  IMAD.IADD R241, R7, 0x1, R237 ;  /* 0x0000000107f17824 */ /* 0x000fe200078e02ed */
[----:B----4-:R-:W-:Y:S01]  /*1b80*/  IADD3 R9, R215, 0xb8, RZ ;  /* 0x000000b8d7097810 */ /* 0x010fe20007ffe0ff */
[----:B------:R-:W-:Y:S01]  /*1b90*/  IMAD.IADD R240, R238, 0x1, R7 ;  /* 0x00000001eef07824 */ /* 0x000fe200078e0207 */
[----:B------:R-:W-:-:S02]  /*1ba0*/  SHF.R.S32.HI R5, RZ, 0x1f, R5 ;  /* 0x0000001fff057819 */ /* 0x000fc40000011405 */
[C---:B-1----:R-:W-:Y:S02]  /*1bb0*/  IADD3 R8, R215.reuse, 0xc0, RZ ;  /* 0x000000c0d7087810 */ /* 0x042fe40007ffe0ff */
[----:B------:R-:W-:Y:S02]  /*1bc0*/  SHF.R.S32.HI R5, RZ, 0x1f, R250 ;  /* 0x0000001fff057819 */ /* 0x000fe400000114fa */
[C---:B------:R-:W-:Y:S02]  /*1bd0*/  IADD3 R249, R215.reuse, 0xe8, RZ ;  /* 0x000000e8d7f97810 */ /* 0x040fe40007ffe0ff */
[----:B------:R-:W-:Y:S02]  /*1be0*/  SHF.R.S32.HI R5, RZ, 0x1f, R247 ;  /* 0x0000001fff057819 */ /* 0x000fe400000114f7 */
[----:B------:R-:W-:Y:S02]  /*1bf0*/  IADD3 R248, R215, 0xf0, RZ ;  /* 0x000000f0d7f87810 */ /* 0x000fe40007ffe0ff */
[----:B------:R-:W-:-:S02]  /*1c00*/  LEA R5, R16, 0x10080, 0x1 ;  /* 0x0001008010057811 */ /* 0x000fc400078e08ff */
[----:B------:R-:W-:Y:S02]  /*1c10*/  SHF.R.S32.HI R9, RZ, 0x1f, R9 ;  /* 0x0000001fff097819 */ /* 0x000fe40000011409 */
[----:B------:R-:W-:Y:S01]  /*1c20*/  SHF.R.S32.HI R8, RZ, 0x1f, R8 ;  /* 0x0000001fff087819 */ /* 0x000fe20000011408 */
[----:B------:R1:W-:Y:S01]  /*1c30*/  STL [R1+0x28], R5 ;  /* 0x0000280501007387 */ /* 0x0003e20000100800 */
[----:B------:R-:W-:Y:S02]  /*1c40*/  SHF.R.S32.HI R9, RZ, 0x1f, R252 ;  /* 0x0000001fff097819 */ /* 0x000fe400000114fc */
[----:B------:R-:W-:Y:S02]  /*1c50*/  SHF.R.S32.HI R8, RZ, 0x1f, R251 ;  /* 0x0000001fff087819 */ /* 0x000fe400000114fb */
[----:B------:R-:W-:Y:S02]  /*1c60*/  SHF.R.S32.HI R9, RZ, 0x1f, R249 ;  /* 0x0000001fff097819 */ /* 0x000fe400000114f9 */
[----:B------:R-:W-:-:S02]  /*1c70*/  SHF.R.S32.HI R8, RZ, 0x1f, R248 ;  /* 0x0000001fff087819 */ /* 0x000fc400000114f8 */
[----:B------:R-:W-:Y:S02]  /*1c80*/  LEA R9, R15, 0x10080, 0x1 ;  /* 0x000100800f097811 */ /* 0x000fe400078e08ff */
[----:B------:R-:W-:Y:S02]  /*1c90*/  LEA R8, R14, 0x10080, 0x1 ;  /* 0x000100800e087811 */ /* 0x000fe400078e08ff */
[C---:B------:R-:W-:Y:S01]  /*1ca0*/  IADD3 R33, R215.reuse, 0x8, RZ ;  /* 0x00000008d7217810 */ /* 0x040fe20007ffe0ff */
[----:B------:R2:W-:Y:S01]  /*1cb0*/  STL [R1+0x24], R9 ;  /* 0x0000240901007387 */ /* 0x0005e20000100800 */
[----:B------:R-:W-:Y:S02]  /*1cc0*/  SEL R0, R12, 0xffffffc0, !P3 ;  /* 0xffffffc00c007807 */ /* 0x000fe40005800000 */
[C---:B------:R-:W-:Y:S01]  /*1cd0*/  IADD3 R32, R215.reuse, 0x10, RZ ;  /* 0x00000010d7207810 */ /* 0x040fe20007ffe0ff */
[----:B------:R2:W-:Y:S01]  /*1ce0*/  STL [R1+0x20], R8 ;  /* 0x0000200801007387 */ /* 0x0005e20000100800 */
[C---:B------:R-:W-:Y:S01]  /*1cf0*/  IADD3 R31, R215.reuse, 0x18, RZ ;  /* 0x00000018d71f7810 */ /* 0x040fe20007ffe0ff */
[----:B------:R-:W-:Y:S01]  /*1d00*/  IMAD.IADD R185, R182, 0x1, R0 ;  /* 0x00000001b6b97824 */ /* 0x000fe200078e0200 */
[----:B------:R-:W-:Y:S01]  /*1d10*/  IADD3 R199, R132, 0xc0, RZ ;  /* 0x000000c084c77810 */ /* 0x000fe20007ffe0ff */
[C---:B------:R-:W-:Y:S01]  /*1d20*/  IMAD.IADD R181, R0.reuse, 0x1, R178 ;  /* 0x0000000100b57824 */ /* 0x040fe200078e02b2 */
[----:B------:R-:W-:Y:S01]  /*1d30*/  IADD3 R246, R215, 0x20, RZ ;  /* 0x00000020d7f67810 */ /* 0x000fe20007ffe0ff */
[----:B------:R-:W-:Y:S01]  /*1d40*/  IMAD.IADD R184, R183, 0x1, R0 ;  /* 0x00000001b7b87824 */ /* 0x000fe200078e0200 */
[----:B-1----:R-:W-:Y:S01]  /*1d50*/  LEA R5, R13, 0x10080, 0x1 ;  /* 0x000100800d057811 */ /* 0x002fe200078e08ff */
[----:B------:R-:W-:Y:S01]  /*1d60*/  IMAD.IADD R180, R0, 0x1, R179 ;  /* 0x0000000100b47824 */ /* 0x000fe200078e02b3 */
[----:B------:R-:W-:-:S02]  /*1d70*/  IADD3 R245, R215, 0x28, RZ ;  /* 0x00000028d7f57810 */ /* 0x000fc40007ffe0ff */
[C---:B------:R-:W-:Y:S01]  /*1d80*/  IADD3 R30, R215.reuse, 0x30, RZ ;  /* 0x00000030d71e7810 */ /* 0x040fe20007ffe0ff */
[----:B------:R2:W-:Y:S01]  /*1d90*/  STL [R1+0x1c], R5 ;  /* 0x00001c0501007387 */ /* 0x0005e20000100800 */
[C---:B------:R-:W-:Y:S02]  /*1da0*/  IADD3 R29, R215.reuse, 0x38, RZ ;  /* 0x00000038d71d7810 */ /* 0x040fe40007ffe0ff */
[C---:B------:R-:W-:Y:S02]  /*1db0*/  IADD3 R28, R215.reuse, 0x40, RZ ;  /* 0x00000040d71c7810 */ /* 0x040fe40007ffe0ff */
[C---:B------:R-:W-:Y:S02]  /*1dc0*/  IADD3 R27, R215.reuse, 0x48, RZ ;  /* 0x00000048d71b7810 */ /* 0x040fe40007ffe0ff */
[C---:B------:R-:W-:Y:S02]  /*1dd0*/  IADD3 R26, R215.reuse, 0x50, RZ ;  /* 0x00000050d71a7810 */ /* 0x040fe40007ffe0ff */
[----:B------:R-:W-:-:S02]  /*1de0*/  IADD3 R25, R215, 0x58, RZ ;  /* 0x00000058d7197810 */ /* 0x000fc40007ffe0ff */
        /* <DEDUP_REMOVED lines=10> */
[----:B------:R-:W-:Y:S02]  /*1e90*/  IADD3 R10, R215, 0xb0, RZ ;  /* 0x000000b0d70a7810 */ /* 0x000fe40007ffe0ff */
        /* <DEDUP_REMOVED lines=26> */
[----:B--2---:R-:W-:Y:S02]  /*2040*/  SHF.R.S32.HI R10, RZ, 0x1f, R10 ;  /* 0x0000001fff0a7819 */ /* 0x004fe4000001140a */
.L_x_972:
[----:B------:R-:W-:Y:S01]  /*2050*/  ISETP.NE.U32.AND P0, PT, RZ, c[0x0][0x370], PT ;  /* 0x0000dc00ff007a0c */ /* 0x000fe20003f05070 */
[----:B------:R-:W-:Y:S01]  /*2060*/  IMAD.MOV.U32 R15, RZ, RZ, 0x4 ;  /* 0x00000004ff0f7424 */ /* 0x000fe200078e00ff */
[----:B------:R-:W-:Y:S01]  /*2070*/  ISETP.NE.U32.AND P1, PT, RZ, c[0x0][0x360], PT ;  /* 0x0000d800ff007a0c */ /* 0x000fe20003f25070 */
[----:B------:R-:W-:Y:S01]  /*2080*/  IMAD.MOV.U32 R226, RZ, RZ, RZ ;  /* 0x000000ffffe27224 */ /* 0x000fe200078e00ff */
[----:B------:R-:W-:Y:S01]  /*2090*/  ISETP.NE.AND.EX P2, PT, RZ, c[0x0][0x374], PT, P0 ;  /* 0x0000dd00ff007a0c */ /* 0x000fe20003f45300 */
[----:B------:R-:W-:Y:S01]  /*20a0*/  IMAD.MOV.U32 R110, RZ, RZ, RZ ;  /* 0x000000ffff6e7224 */ /* 0x000fe200078e00ff */
[----:B------:R-:W-:Y:S01]  /*20b0*/  ISETP.NE.AND.EX P0, PT, RZ, c[0x0][0x364], PT, P1 ;  /* 0x0000d900ff007a0c */ /* 0x000fe20003f05310 */
[----:B------:R-:W-:Y:S01]  /*20c0*/  IMAD.MOV.U32 R14, RZ, RZ, RZ ;  /* 0x000000ffff0e7224 */ /* 0x000fe200078e00ff */
[----:B------:R-:W-:Y:S01]  /*20d0*/  ISETP.NE.U32.AND P1, PT, RZ, c[0x0][0x348], PT ;  /* 0x0000d200ff007a0c */ /* 0x000fe20003f25070 */
[----:B------:R-:W-:Y:S01]  /*20e0*/  IMAD.MOV.U32 R13, RZ, RZ, RZ ;  /* 0x000000ffff0d7224 */ /* 0x000fe200078e00ff */
[----:B------:R-:W-:Y:S01]  /*20f0*/  ISETP.NE.U32.AND P3, PT, RZ, c[0x0][0x350], PT ;  /* 0x0000d400ff007a0c */ /* 0x000fe20003f65070 */
[----:B------:R-:W-:Y:S01]  /*2100*/  IMAD.WIDE R6, R235, R15, c[0x0][0x348] ;  /* 0x0000d200eb067625 */ /* 0x000fe200078e020f */
[----:B------:R-:W-:-:S02]  /*2110*/  ISETP.NE.U32.AND P4, PT, RZ, c[0x0][0x358], PT ;  /* 0x0000d600ff007a0c */ /* 0x000fc40003f85070 */
[----:B------:R-:W-:Y:S01]  /*2120*/  ISETP.NE.AND.EX P1, PT, RZ, c[0x0][0x34c], PT, P1 ;  /* 0x0000d300ff007a0c */ /* 0x000fe20003f25310 */
[CC--:B------:R-:W-:Y:S01]  /*2130*/  IMAD.WIDE R4, R235.reuse, R15.reuse, c[0x0][0x350] ;  /* 0x0000d400eb047625 */ /* 0x0c0fe200078e020f */
[----:B------:R-:W-:Y:S02]  /*2140*/  ISETP.NE.AND.EX P3, PT, RZ, c[0x0][0x354], PT, P3 ;  /* 0x0000d500ff007a0c */ /* 0x000fe40003f65330 */
[----:B------:R-:W-:Y:S01]  /*2150*/  ISETP.NE.AND.EX P4, PT, RZ, c[0x0][0x35c], PT, P4 ;  /* 0x0000d700ff007a0c */ /* 0x000fe20003f85340 */
[----:B------:R-:W-:-:S04]  /*2160*/  @P2 IMAD.WIDE R10, R235, R15, c[0x0][0x370] ;  /* 0x0000dc00eb0a2625 */ /* 0x000fc800078e020f */
[CC--:B------:R-:W-:Y:S01]  /*2170*/  @P0 IMAD.WIDE R8, R235.reuse, R15.reuse, c[0x0][0x360] ;  /* 0x0000d800eb080625 */ /* 0x0c0fe200078e020f */
[----:B------:R1:W5:Y:S03]  /*2180*/  @P2 LDG.E R226, [R10.64] ;  /* 0x000000080ae22981 */ /* 0x000366000c1e1900 */
[----:B------:R-:W-:Y:S01]  /*2190*/  IMAD.WIDE R2, R235, R15, c[0x0][0x358] ;  /* 0x0000d600eb027625 */ /* 0x000fe200078e020f */
[----:B------:R1:W5:Y:S04]  /*21a0*/  @P0 LDG.E R210, [R8.64] ;  /* 0x0000000808d20981 */ /* 0x000368000c1e1900 */
[----:B------:R1:W5:Y:S04]  /*21b0*/  @P1 LDG.E R110, [R6.64] ;  /* 0x00000008066e1981 */ /* 0x000368000c1e1900 */
[----:B------:R1:W5:Y:S04]  /*21c0*/  @P3 LDG.E R14, [R4.64] ;  /* 0x00000008040e3981 */ /* 0x000368000c1e1900 */
[----:B------:R1:W5:Y:S01]  /*21d0*/  @P4 LDG.E R13, [R2.64] ;  /* 0x00000008020d4981 */ /* 0x000362000c1e1900 */
[----:B------:R-:W-:Y:S01]  /*21e0*/  YIELD ;  /* 0x0000000000007946 */ /* 0x000fe20003800000 */
[----:B------:R-:W-:Y:S05]  /*21f0*/  @P0 BRA `(.L_x_713) ;  /* 0x0000005000000947 */ /* 0x000fea0003800000 */
[----:B-----5:R-:W-:Y:S01]  /*2200*/  MOV R210, c[0x0][0x168] ;  /* 0x00005a0000d27a02 */ /* 0x020fe20000000f00 */
[----:B------:R-:W-:Y:S05]  /*2210*/  @!P1 BRA `(.L_x_713) ;  /* 0x0000003000009947 */ /* 0x000fea0003800000 */
[----:B-1----:R-:W2:Y:S04]  /*2220*/  LDG.E R8, [R6.64] ;  /* 0x0000000806087981 */ /* 0x002ea8000c1e1900 */
[----:B------:R-:W2:Y:S02]  /*2230*/  LDG.E R0, [R6.64+0x4] ;  /* 0x0000040806007981 */ /* 0x000ea4000c1e1900 */
[----:B--2---:R-:W-:-:S02]  /*2240*/  IADD3 R210, -R8, R0, RZ ;  /* 0x0000000008d27210 */ /* 0x004fc40007ffe1ff */
.L_x_713:
[----:B------:R-:W-:-:S04]  /*2250*/  ISETP.NE.U32.AND P0, PT, RZ, c[0x0][0x368], PT ;  /* 0x0000da00ff007a0c */ /* 0x000fc80003f05070 */
[----:B------:R-:W-:-:S13]  /*2260*/  ISETP.NE.AND.EX P0, PT, RZ, c[0x0][0x36c], PT, P0 ;  /* 0x0000db00ff007a0c */ /* 0x000fda0003f05300 */
[----:B------:R-:W-:Y:S05]  /*2270*/  @!P0 BRA `(.L_x_714) ;  /* 0x0000003000008947 */ /* 0x000fea0003800000 */
[----:B-1----:R-:W-:-:S05]  /*2280*/  IMAD.WIDE R4, R235, R15, c[0x0][0x368] ;  /* 0x0000da00eb047625 */ /* 0x002fca00078e020f */
[----:B------:R1:W5:Y:S01]  /*2290*/  LDG.E R12, [R4.64] ;  /* 0x00000008040c7981 */ /* 0x000362000c1e1900 */
[----:B------:R-:W-:Y:S05]  /*22a0*/  BRA `(.L_x_715) ;  /* 0x0000005000007947 */ /* 0x000fea0003800000 */
.L_x_714:
[----:B------:R-:W-:Y:S01]  /*22b0*/  MOV R12, UR6 ;  /* 0x00000006000c7c02 */ /* 0x000fe20008000f00 */
[----:B------:R-:W-:Y:S05]  /*22c0*/  @!P3 BRA `(.L_x_715) ;  /* 0x000000300000b947 */ /* 0x000fea0003800000 */
[----:B-1----:R-:W2:Y:S04]  /*22d0*/  LDG.E R6, [R4.64] ;  /* 0x0000000804067981 */ /* 0x002ea8000c1e1900 */
[----:B------:R-:W2:Y:S02]  /*22e0*/  LDG.E R0, [R4.64+0x4] ;  /* 0x0000040804007981 */ /* 0x000ea4000c1e1900 */
[----:B--2---:R-:W-:Y:S02]  /*22f0*/  IADD3 R12, -R6, R0, RZ ;  /* 0x00000000060c7210 */ /* 0x004fe40007ffe1ff */
.L_x_715:
[----:B-1----:R1:W2:Y:S04]  /*2300*/  @P4 LDG.E R5, [R2.64] ;  /* 0x0000000802054981 */ /* 0x0022a8000c1e1900 */
[----:B------:R1:W2:Y:S01]  /*2310*/  @P4 LDG.E R4, [R2.64+0x4] ;  /* 0x0000040802044981 */ /* 0x0002a2000c1e1900 */
[----:B------:R-:W-:Y:S01]  /*2320*/  ISETP.NE.U32.AND P0, PT, RZ, c[0x0][0x378], PT ;  /* 0x0000de00ff007a0c */ /* 0x000fe20003f05070 */
[----:B------:R-:W-:-:S02]  /*2330*/  IMAD.MOV.U32 R0, RZ, RZ, c[0x0][0x2c4] ;  /* 0x0000b100ff007624 */ /* 0x000fc400078e00ff */
[----:B-----5:R-:W-:Y:S01]  /*2340*/  IMAD.MOV.U32 R99, RZ, RZ, R12 ;  /* 0x000000ffff637224 */ /* 0x020fe200078e000c */
[----:B------:R-:W-:Y:S02]  /*2350*/  ISETP.NE.AND.EX P0, PT, RZ, c[0x0][0x37c], PT, P0 ;  /* 0x0000df00ff007a0c */ /* 0x000fe40003f05300 */
[----:B------:R-:W-:Y:S01]  /*2360*/  ISETP.NE.AND P2, PT, R0, 0x1, PT ;  /* 0x000000010000780c */ /* 0x000fe20003f45270 */
[----:B------:R-:W-:Y:S02]  /*2370*/  IMAD.SHL.U32 R227, R233, 0x80, RZ ;  /* 0x00000080e9e37824 */ /* 0x000fe400078e00ff */
[----:B------:R-:W-:Y:S02]  /*2380*/  IMAD.MOV.U32 R55, RZ, RZ, c[0x0][0x228] ;  /* 0x00008a00ff377624 */ /* 0x000fe400078e00ff */
[----:B------:R-:W-:Y:S01]  /*2390*/  IMAD.IADD R11, R12, 0x1, -R226 ;  /* 0x000000010c0b7824 */ /* 0x000fe200078e0ae2 */
[----:B------:R-:W-:Y:S01]  /*23a0*/  IADD3 R0, R227, 0x7f, RZ ;  /* 0x0000007fe3007810 */ /* 0x000fe20007ffe0ff */
[----:B------:R-:W-:Y:S01]  /*23b0*/  IMAD.MOV.U32 R6, RZ, RZ, c[0x0][0x32c] ;  /* 0x0000cb00ff067624 */ /* 0x000fe200078e00ff */
[----:B------:R-:W-:-:S03]  /*23c0*/  LOP3.LUT R213, R213, 0xffffffdf, RZ, 0xc0, !PT ;  /* 0xffffffdfd5d57812 */ /* 0x000fc600078ec0ff */
[----:B-1----:R-:W-:Y:S01]  /*23d0*/  @P0 IMAD.WIDE R2, R235, R15, c[0x0][0x378] ;  /* 0x0000de00eb020625 */ /* 0x002fe200078e020f */
[----:B------:R-:W-:-:S04]  /*23e0*/  ISETP.GE.AND P1, PT, R6, 0x1, PT ;  /* 0x000000010600780c */ /* 0x000fc80003f26270 */
[----:B------:R1:W5:Y:S01]  /*23f0*/  @P0 LDG.E R99, [R2.64] ;  /* 0x0000000802630981 */ /* 0x000362000c1e1900 */
[----:B------:R-:W-:-:S04]  /*2400*/  @P2 LOP3.LUT R213, R213, 0x20, RZ, 0xfc, !PT ;  /* 0x00000020d5d52812 */ /* 0x000fc800078efcff */
[----:B------:R-:W-:-:S04]  /*2410*/  LOP3.LUT R213, R213, 0xffffffbf, RZ, 0xc0, !PT ;  /* 0xffffffbfd5d57812 */ /* 0x000fc800078ec0ff */
[----:B------:R-:W-:Y:S01]  /*2420*/  @P1 LOP3.LUT R213, R213, 0x40, RZ, 0xfc, !PT ;  /* 0x00000040d5d51812 */ /* 0x000fe200078efcff */
[----:B-1----:R-:W-:-:S05]  /*2430*/  @P2 IMAD.HI.U32 R3, R0, c[0x0][0x2c8], RZ ;  /* 0x0000b20000032a27 */ /* 0x002fca00078e00ff */
[----:B------:R-:W-:Y:S01]  /*2440*/  @P2 SHF.R.U32.HI R0, RZ, c[0x0][0x2cc], R3 ;  /* 0x0000b300ff002a19 */ /* 0x000fe20000011603 */
[----:B--2---:R-:W-:-:S04]  /*2450*/  @P4 IMAD.IADD R55, R4, 0x1, -R5 ;  /* 0x0000000104374824 */ /* 0x004fc800078e0a05 */
[----:B------:R-:W-:-:S05]  /*2460*/  IMAD.IADD R209, R11, 0x1, R55 ;  /* 0x000000010bd17824 */ /* 0x000fca00078e0237 */
[C---:B------:R-:W-:Y:S02]  /*2470*/  IADD3 R2, R209.reuse, 0x1f, RZ ;  /* 0x0000001fd1027810 */ /* 0x040fe40007ffe0ff */
[----:B------:R-:W-:Y:S02]  /*2480*/  IADD3 R3, R209, 0x1, -R210 ;  /* 0x00000001d1037810 */ /* 0x000fe40007ffe8d2 */
[----:B------:R-:W-:-:S03]  /*2490*/  SHF.R.S32.HI R4, RZ, 0x1f, R2 ;  /* 0x0000001fff047819 */ /* 0x000fc60000011402 */
[----:B------:R-:W-:Y:S01]  /*24a0*/  IMAD.IADD R0, R3, 0x1, R0 ;  /* 0x0000000103007824 */ /* 0x000fe200078e0200 */
[----:B------:R-:W-:-:S04]  /*24b0*/  LEA.HI R2, R4, R2, RZ, 0x5 ;  /* 0x0000000204027211 */ /* 0x000fc800078f28ff */
[----:B------:R-:W-:Y:S02]  /*24c0*/  IADD3 R3, R0, c[0x0][0x328], RZ ;  /* 0x0000ca0000037a10 */ /* 0x000fe40007ffe0ff */
[----:B------:R-:W-:Y:S01]  /*24d0*/  SHF.R.S32.HI R104, RZ, 0x5, R2 ;  /* 0x00000005ff687819 */ /* 0x000fe20000011402 */
        /* <DEDUP_REMOVED lines=11> */
.L_x_718:
[----:B------:R-:W-:-:S13]  /*2590*/  ISETP.NE.AND P0, PT, R6, 0x1, PT ;  /* 0x000000010600780c */ /* 0x000fda0003f05270 */
[----:B------:R-:W-:-:S05]  /*25a0*/  @P0 IMAD.HI.U32 R0, R2, c[0x0][0x330], RZ ;  /* 0x0000cc0002000a27 */ /* 0x000fca00078e00ff */
[----:B------:R-:W-:Y:S02]  /*25b0*/  @P0 SHF.R.U32.HI R2, RZ, c[0x0][0x334], R0 ;  /* 0x0000cd00ff020a19 */ /* 0x000fe40000011600 */
.L_x_719:
[----:B------:R-:W-:Y:S05]  /*25c0*/  BSYNC B0 ;  /* 0x0000000000007941 */ /* 0x000fea0003800000 */
.L_x_717:
[----:B------:R-:W-:-:S05]  /*25d0*/  IMAD R2, R2, R6, c[0x0][0x32c] ;  /* 0x0000cb0002027624 */ /* 0x000fca00078e0206 */
[----:B------:R-:W-:-:S04]  /*25e0*/  IMNMX R3, R3, R2, PT ;  /* 0x0000000203037217 */ /* 0x000fc80003800200 */
.L_x_716:
[----:B------:R-:W-:Y:S01]  /*25f0*/  IADD3 R3, R3, 0x1f, RZ ;  /* 0x0000001f03037810 */ /* 0x000fe20007ffe0ff */
[----:B------:R-:W-:-:S03]  /*2600*/  @P2 IMAD.HI.U32 R2, R227, c[0x0][0x2c8], RZ ;  /* 0x0000b200e3022a27 */ /* 0x000fc600078e00ff */
[----:B------:R-:W-:Y:S01]  /*2610*/  SHF.R.S32.HI R4, RZ, 0x1f, R3 ;  /* 0x0000001fff047819 */ /* 0x000fe20000011403 */
[----:B------:R-:W-:Y:S01]  /*2620*/  IMAD.MOV.U32 R0, RZ, RZ, R227 ;  /* 0x000000ffff007224 */ /* 0x000fe200078e00e3 */
[----:B------:R-:W-:Y:S01]  /*2630*/  @P2 SHF.R.U32.HI R0, RZ, c[0x0][0x2cc], R2 ;  /* 0x0000b300ff002a19 */ /* 0x000fe20000011602 */
[----:B------:R-:W-:Y:S01]  /*2640*/  IMAD.IADD R136, R209, 0x1, -R210 ;  /* 0x00000001d1887824 */ /* 0x000fe200078e0ad2 */
[----:B------:R-:W-:-:S03]  /*2650*/  LEA.HI R3, R4, R3, RZ, 0x5 ;  /* 0x0000000304037211 */ /* 0x000fc600078f28ff */
[----:B------:R-:W-:Y:S01]  /*2660*/  IMAD.IADD R0, R136, 0x1, R0 ;  /* 0x0000000188007824 */ /* 0x000fe200078e0200 */
[----:B------:R-:W-:-:S04]  /*2670*/  SHF.R.S32.HI R3, RZ, 0x5, R3 ;  /* 0x00000005ff037819 */ /* 0x000fc80000011403 */
[----:B------:R-:W-:Y:S02]  /*2680*/  IADD3 R2, R0, -c[0x0][0x324], RZ ;  /* 0x8000c90000027a10 */ /* 0x000fe40007ffe0ff */
        /* <DEDUP_REMOVED lines=11> */
.L_x_722:
[----:B------:R-:W-:-:S13]  /*2740*/  ISETP.NE.AND P0, PT, R6, 0x1, PT ;  /* 0x000000010600780c */ /* 0x000fda0003f05270 */
[----:B------:R-:W-:-:S05]  /*2750*/  @P0 IMAD.HI.U32 R3, R0, c[0x0][0x330], RZ ;  /* 0x0000cc0000030a27 */ /* 0x000fca00078e00ff */
[----:B------:R-:W-:Y:S02]  /*2760*/  @P0 SHF.R.U32.HI R0, RZ, c[0x0][0x334], R3 ;  /* 0x0000cd00ff000a19 */ /* 0x000fe40000011603 */
.L_x_723:
[----:B------:R-:W-:Y:S05]  /*2770*/  BSYNC B0 ;  /* 0x0000000000007941 */ /* 0x000fea0003800000 */
.L_x_721:
[----:B------:R-:W-:-:S05]  /*2780*/  IMAD R0, R0, c[0x0][0x32c], RZ ;  /* 0x0000cb0000007a24 */ /* 0x000fca00078e02ff */
[----:B------:R-:W-:-:S04]  /*2790*/  IMNMX R2, R2, R0, !PT ;  /* 0x0000000002027217 */ /* 0x000fc80007800200 */
.L_x_720:
[----:B------:R-:W-:Y:S01]  /*27a0*/  SHF.R.S32.HI R0, RZ, 0x1f, R2 ;  /* 0x0000001fff007819 */ /* 0x000fe20000011402 */
[----:B------:R-:W-:Y:S01]  /*27b0*/  BSSY B0, `(.L_x_724) ;  /* 0x000002d000007945 */ /* 0x000fe20003800000 */
[----:B------:R-:W-:Y:S02]  /*27c0*/  LOP3.LUT R3, R234, 0xff000000, RZ, 0xc0, !PT ;  /* 0xff000000ea037812 */ /* 0x000fe400078ec0ff */
[----:B------:R-:W-:Y:S02]  /*27d0*/  LEA.HI R2, R0, R2, RZ, 0x5 ;  /* 0x0000000200027211 */ /* 0x000fe400078f28ff */
[----:B------:R-:W-:Y:S02]  /*27e0*/  LOP3.LUT R4, R234, 0xff0000, RZ, 0xc0, !PT ;  /* 0x00ff0000ea047812 */ /* 0x000fe400078ec0ff */
[----:B------:R-:W-:Y:S02]  /*27f0*/  SHF.R.S32.HI R0, RZ, 0x5, R2 ;  /* 0x00000005ff007819 */ /* 0x000fe40000011402 */
[----:B------:R-:W-:-:S02]  /*2800*/  SHF.R.U32.HI R3, RZ, 0x8, R3 ;  /* 0x00000008ff037819 */ /* 0x000fc40000011603 */
[----:B------:R-:W-:Y:S01]  /*2810*/  IMNMX R5, RZ, R0, !PT ;  /* 0x00000000ff057217 */ /* 0x000fe20007800200 */
[----:B------:R-:W-:Y:S01]  /*2820*/  IMAD.MOV.U32 R0, RZ, RZ, RZ ;  /* 0x000000ffff007224 */ /* 0x000fe200078e00ff */
[----:B------:R-:W-:Y:S02]  /*2830*/  LEA.HI R2, R4, R3, RZ, 0x10 ;  /* 0x0000000304027211 */ /* 0x000fe400078f80ff */
[----:B------:R-:W-:Y:S02]  /*2840*/  ISETP.GT.AND P0, PT, R8, R5, PT ;  /* 0x000000050800720c */ /* 0x000fe40003f04270 */
[----:B------:R-:W-:Y:S02]  /*2850*/  SHF.R.U32.HI R233, RZ, 0x10, R2 ;  /* 0x00000010ffe97819 */ /* 0x000fe40000011602 */
[----:B------:R-:W-:Y:S02]  /*2860*/  LOP3.LUT R244, R2, 0xff, RZ, 0xc0, !PT ;  /* 0x000000ff02f47812 */ /* 0x000fe400078ec0ff */
[----:B------:R-:W-:-:S04]  /*2870*/  ISETP.NE.AND P1, PT, R233, RZ, PT ;  /* 0x000000ffe900720c */ /* 0x000fc80003f25270 */
[----:B------:R-:W-:-:S03]  /*2880*/  SEL R97, R233, c[0x0][0x338], P1 ;  /* 0x0000ce00e9617a07 */ /* 0x000fc60000800000 */
[----:B------:R-:W-:Y:S05]  /*2890*/  @!P0 BRA `(.L_x_725) ;  /* 0x000001e000008947 */ /* 0x000fea0003800000 */
[----:B------:R-:W-:-:S05]  /*28a0*/  IABS R0, R97 ;  /* 0x0000006100007213 */ /* 0x000fca0000000000 */
[----:B------:R-:W-:-:S04]  /*28b0*/  IMAD.MOV.U32 R4, RZ, RZ, R0 ;  /* 0x000000ffff047224 */ /* 0x000fc800078e0000 */
[----:B------:R-:W1:Y:S08]  /*28c0*/  I2F.RP R2, R4 ;  /* 0x0000000400027306 */ /* 0x000e700000209400 */
[----:B-1----:R-:W1:Y:S02]  /*28d0*/  MUFU.RCP R2, R2 ;  /* 0x0000000200027308 */ /* 0x002e640000001000 */
[----:B-1----:R-:W-:-:S06]  /*28e0*/  IADD3 R2, R2, 0xffffffe, RZ ;  /* 0x0ffffffe02027810 */ /* 0x002fcc0007ffe0ff */
[----:B------:R1:W2:Y:S02]  /*28f0*/  F2I.FTZ.U32.TRUNC.NTZ R3, R2 ;  /* 0x0000000200037305 */ /* 0x0002a4000021f000 */
[----:B-1----:R-:W-:Y:S01]  /*2900*/  IADD3 R2, R97, -0x1, R8 ;  /* 0xffffffff61027810 */ /* 0x002fe20007ffe008 */
[----:B--2---:R-:W-:-:S04]  /*2910*/  IMAD.MOV R0, RZ, RZ, -R3 ;  /* 0x000000ffff007224 */ /* 0x004fc800078e0a03 */
[----:B------:R-:W-:Y:S01]  /*2920*/  IMAD.MOV.U32 R7, RZ, RZ, R0 ;  /* 0x000000ffff077224 */ /* 0x000fe200078e0000 */
[----:B------:R-:W-:Y:S01]  /*2930*/  IABS R0, R97 ;  /* 0x0000006100007213 */ /* 0x000fe20000000000 */
[----:B------:R-:W-:Y:S01]  /*2940*/  IMAD.IADD R6, R2, 0x1, -R5 ;  /* 0x0000000102067824 */ /* 0x000fe200078e0a05 */
[----:B------:R-:W-:Y:S01]  /*2950*/  MOV R2, RZ ;  /* 0x000000ff00027202 */ /* 0x000fe20000000f00 */
[----:B------:R-:W-:Y:S02]  /*2960*/  IMAD R7, R7, R4, RZ ;  /* 0x0000000407077224 */ /* 0x000fe400078e02ff */
[----:B------:R-:W-:Y:S01]  /*2970*/  IMAD.MOV R9, RZ, RZ, -R0 ;  /* 0x000000ffff097224 */ /* 0x000fe200078e0a00 */
[----:B------:R-:W-:Y:S01]  /*2980*/  IABS R10, R6 ;  /* 0x00000006000a7213 */ /* 0x000fe20000000000 */
[----:B------:R-:W-:-:S04]  /*2990*/  IMAD.HI.U32 R0, R3, R7, R2 ;  /* 0x0000000703007227 */ /* 0x000fc800078e0002 */
[----:B------:R-:W-:Y:S02]  /*29a0*/  IMAD.MOV.U32 R2, RZ, RZ, R10 ;  /* 0x000000ffff027224 */ /* 0x000fe400078e000a */
        /* <DEDUP_REMOVED lines=9> */
[----:B------:R-:W-:-:S07]  /*2a40*/  ISETP.GE.AND P1, PT, R2, RZ, PT ;  /* 0x000000ff0200720c */ /* 0x000fce0003f26270 */
[----:B------:R-:W-:-:S06]  /*2a50*/  @P2 IADD3 R0, R0, 0x1, RZ ;  /* 0x0000000100002810 */ /* 0x000fcc0007ffe0ff */
[----:B------:R-:W-:Y:S01]  /*2a60*/  @!P1 IMAD.MOV R0, RZ, RZ, -R0 ;  /* 0x000000ffff009224 */ /* 0x000fe200078e0a00 */
[----:B------:R-:W-:Y:S02]  /*2a70*/  @!P0 LOP3.LUT R0, RZ, R97, RZ, 0x33, !PT ;  /* 0x00000061ff008212 */ /* 0x000fe400078e33ff */
.L_x_725:
[----:B------:R-:W-:Y:S05]  /*2a80*/  BSYNC B0 ;  /* 0x0000000000007941 */ /* 0x000fea0003800000 */
.L_x_724:
[----:B------:R-:W2:Y:S01]  /*2a90*/  LDL R4, [R1+0x3c] ;  /* 0x00003c0001047983 */ /* 0x000ea20000100800 */
[----:B------:R-:W-:-:S04]  /*2aa0*/  IMAD R2, R244, R0, R5 ;  /* 0x00000000f4027224 */ /* 0x000fc800078e0205 */
        /* <DEDUP_REMOVED lines=26> */
[----:B------:R-:W-:Y:S01]  /*2c50*/  SHF.R.S32.HI R8, RZ, 0x1f, R235 ;  /* 0x0000001fff087819 */ /* 0x000fe200000114eb */
[----:B------:R-:W-:Y:S01]  /*2c60*/  IMAD R4, R59, c[0x0][0x238], RZ ;  /* 0x00008e003b047a24 */ /* 0x000fe200078e02ff */
[----:B------:R-:W-:Y:S01]  /*2c70*/  SEL R6, R235, RZ, !P4 ;  /* 0x000000ffeb067207 */ /* 0x000fe20006000000 */
[----:B------:R-:W-:Y:S01]  /*2c80*/  IMAD R0, R45, -0x20, R95 ;  /* 0xffffffe02d007824 */ /* 0x000fe200078e025f */
[----:B------:R-:W-:Y:S01]  /*2c90*/  SEL R7, R8, RZ, !P4 ;  /* 0x000000ff08077207 */ /* 0x000fe20006000000 */
[----:B------:R-:W-:Y:S01]  /*2ca0*/  IMAD R4, R58, c[0x0][0x23c], R4 ;  /* 0x00008f003a047a24 */ /* 0x000fe200078e0204 */
[C---:B------:R-:W-:Y:S01]  /*2cb0*/  SHF.L.U64.HI R103, R107.reuse, R102, c[0x0][0x23c] ;  /* 0x00008f006b677619 */ /* 0x040fe20000010266 */
[----:B------:R-:W-:Y:S01]  /*2cc0*/  IMAD.SHL.U32 R107, R107, 0x20, RZ ;  /* 0x000000206b6b7824 */ /* 0x000fe200078e00ff */
[----:B------:R-:W-:Y:S01]  /*2cd0*/  ISETP.GT.AND P0, PT, R0, RZ, PT ;  /* 0x000000ff0000720c */ /* 0x000fe20003f04270 */
[----:B------:R-:W-:Y:S01]  /*2ce0*/  IMAD.IADD R3, R3, 0x1, R4 ;  /* 0x0000000103037824 */ /* 0x000fe200078e0204 */
[----:B------:R-:W-:Y:S01]  /*2cf0*/  ISETP.GE.AND P2, PT, R132, c[0x0][0x1d4], PT ;  /* 0x0000750084007a0c */ /* 0x000fe20003f46270 */
[----:B------:R-:W-:Y:S01]  /*2d00*/  IMAD R0, R7, c[0x0][0x248], RZ ;  /* 0x0000920007007a24 */ /* 0x000fe200078e02ff */
[----:B------:R-:W-:Y:S01]  /*2d10*/  ISETP.GE.AND P6, PT, R137, c[0x0][0x1d4], PT ;  /* 0x0000750089007a0c */ /* 0x000fe20003fc6270 */
[----:B------:R-:W-:Y:S01]  /*2d20*/  IMAD.WIDE.U32 R2, R19, c[0x0][0x240], R2 ;  /* 0x0000900013027a25 */ /* 0x000fe200078e0002 */
[----:B------:R-:W-:-:S02]  /*2d30*/  ISETP.GE.AND P5, PT, R200, c[0x0][0x1d4], PT ;  /* 0x00007500c8007a0c */ /* 0x000fc40003fa6270 */
[----:B------:R-:W-:Y:S01]  /*2d40*/  ISETP.GE.AND P4, PT, R199, c[0x0][0x1d4], PT ;  /* 0x00007500c7007a0c */ /* 0x000fe20003f86270 */
[----:B------:R-:W-:Y:S01]  /*2d50*/  IMAD R3, R19, c[0x0][0x244], R3 ;  /* 0x0000910013037a24 */ /* 0x000fe200078e0203 */
[----:B------:R-:W-:Y:S01]  /*2d60*/  LOP3.LUT R213, R213, 0xfffffffe, RZ, 0xc0, !PT ;  /* 0xfffffffed5d57812 */ /* 0x000fe200078ec0ff */
[C---:B------:R-:W-:Y:S02]  /*2d70*/  IMAD R4, R6.reuse, c[0x0][0x24c], R0 ;  /* 0x0000930006047a24 */ /* 0x040fe400078e0200 */
[----:B------:R-:W-:Y:S01]  /*2d80*/  IMAD.WIDE.U32 R62, R6, c[0x0][0x248], R2 ;  /* 0x00009200063e7a25 */ /* 0x000fe200078e0002 */
[----:B------:R-:W-:Y:S02]  /*2d90*/  @P0 SHF.R.S32.HI R2, RZ, 0x1f, R45 ;  /* 0x0000001fff020819 */ /* 0x000fe4000001142d */
[----:B------:R-:W-:Y:S01]  /*2da0*/  @P2 LOP3.LUT R213, R213, 0x1, RZ, 0xfc, !PT ;  /* 0x00000001d5d52812 */ /* 0x000fe200078efcff */
[----:B------:R-:W-:Y:S02]  /*2db0*/  @P0 IMAD R0, R103, R45, RZ ;  /* 0x0000002d67000224 */ /* 0x000fe400078e02ff */
[----:B------:R-:W-:-:S02]  /*2dc0*/  IMAD.IADD R61, R63, 0x1, R4 ;  /* 0x000000013f3d7824 */ /* 0x000fc400078e0204 */
[----:B------:R-:W-:Y:S02]  /*2dd0*/  @P0 IMAD.MOV.U32 R60, RZ, RZ, R62 ;  /* 0x000000ffff3c0224 */ /* 0x000fe400078e003e */
[-C--:B------:R-:W-:Y:S02]  /*2de0*/  @P0 IMAD R0, R2, R107.reuse, R0 ;  /* 0x0000006b02000224 */ /* 0x080fe400078e0200 */
[----:B------:R-:W-:-:S04]  /*2df0*/  @P0 IMAD.WIDE.U32 R4, R45, R107, R60 ;  /* 0x0000006b2d040225 */ /* 0x000fc800078e003c */
[----:B------:R-:W-:Y:S01]  /*2e00*/  @P0 IMAD.IADD R0, R5, 0x1, R0 ;  /* 0x0000000105000824 */ /* 0x000fe200078e0200 */
[----:B------:R-:W-:-:S04]  /*2e10*/  @P0 LEA R2, P1, R4, c[0x0][0x220], 0x1 ;  /* 0x0000880004020a11 */ /* 0x000fc800078208ff */
[----:B------:R-:W-:-:S05]  /*2e20*/  @P0 LEA.HI.X R3, R4, c[0x0][0x224], R0, 0x1, P1 ;  /* 0x0000890004030a11 */ /* 0x000fca00008f0c00 */
[----:B------:R-:W-:Y:S01]  /*2e30*/  @!PT LDS RZ, [RZ] ;  /* 0x00000000fffff984 */ /* 0x000fe20000000800 */
[----:B------:R-:W-:Y:S01]  /*2e40*/  @!PT LDS RZ, [RZ] ;  /* 0x00000000fffff984 */ /* 0x000fe20000000800 */
[----:B------:R-:W-:Y:S01]  /*2e50*/  @!PT LDS RZ, [RZ] ;  /* 0x00000000fffff984 */ /* 0x000fe20000000800 */
[----:B------:R1:W-:Y:S04]  /*2e60*/  @P0 LDGSTS.E.BYPASS.LTC128B.128 [R194+0xc080], [R2.64], !P2 ;  /* 0x0c08000002c20fae */ /* 0x0003e8000d101d48 */
[----:B------:R1:W-:Y:S04]  /*2e70*/  @P0 LDGSTS.E.BYPASS.LTC128B.128 [R194+0xd080], [R2.64+0x80], !P6 ;  /* 0x0d08008002c20fae */ /* 0x0003e8000f101d48 */
[----:B------:R1:W-:Y:S04]  /*2e80*/  @P0 LDGSTS.E.BYPASS.LTC128B.128 [R194+0xe080], [R2.64+0x100], !P5 ;  /* 0x0e08010002c20fae */ /* 0x0003e8000e901d48 */
[----:B------:R1:W-:Y:S01]  /*2e90*/  @P0 LDGSTS.E.BYPASS.LTC128B.128 [R194+0xf080], [R2.64+0x180], !P4 ;  /* 0x0f08018002c20fae */ /* 0x0003e2000e101d48 */
[----:B------:R-:W-:-:S02]  /*2ea0*/  ISETP.NE.U32.AND P0, PT, RZ, c[0x0][0x340], PT ;  /* 0x0000d000ff007a0c */ /* 0x000fc40003f05070 */
[----:B------:R-:W-:Y:S01]  /*2eb0*/  ISETP.GE.AND P1, PT, R132, c[0x0][0x27c], PT ;  /* 0x00009f0084007a0c */ /* 0x000fe20003f26270 */
[----:B------:R-:W-:Y:S01]  /*2ec0*/  IMAD.MOV.U32 R100, RZ, RZ, c[0x0][0x27c] ;  /* 0x00009f00ff647624 */ /* 0x000fe200078e00ff */
[----:B------:R-:W-:Y:S01]  /*2ed0*/  ISETP.NE.AND.EX P0, PT, RZ, c[0x0][0x344], PT, P0 ;  /* 0x0000d100ff007a0c */ /* 0x000fe20003f05300 */
[----:B------:R-:W0:-:S12]  /*2ee0*/  LDGDEPBAR ;  /* 0x00000000000079af */ /* 0x000e180000000000 */
[----:B-1----:R-:W-:-:S06]  /*2ef0*/  @P0 IMAD.WIDE R2, R235, R15, c[0x0][0x340] ;  /* 0x0000d000eb020625 */ /* 0x002fcc00078e020f */
[----:B------:R-:W2:Y:S01]  /*2f00*/  @P0 LDG.E R2, [R2.64] ;  /* 0x0000000802020981 */ /* 0x000ea2000c1e1900 */
[----:B------:R-:W-:Y:S01]  /*2f10*/  LOP3.LUT R213, R213, 0xfffffffd, RZ, 0xc0, !PT ;  /* 0xfffffffdd5d57812 */ /* 0x000fe200078ec0ff */
[----:B------:R-:W-:Y:S01]  /*2f20*/  WARPSYNC 0xffffffff ;  /* 0xffffffff00007948 */ /* 0x000fe20003800000 */
[----:B-----5:R-:W-:Y:S01]  /*2f30*/  SHF.R.S32.HI R18, RZ, 0x1f, R99 ;  /* 0x0000001fff127819 */ /* 0x020fe20000011463 */
[----:B------:R-:W-:Y:S01]  /*2f40*/  IMAD.SHL.U32 R100, R100, 0x2, RZ ;  /* 0x0000000264647824 */ /* 0x000fe200078e00ff */
[----:B------:R-:W-:Y:S02]  /*2f50*/  @P1 LOP3.LUT R213, R213, 0x2, RZ, 0xfc, !PT ;  /* 0x00000002d5d51812 */ /* 0x000fe400078efcff */
[----:B--2---:R-:W-:Y:S01]  /*2f60*/  @P0 SHF.R.S32.HI R3, RZ, 0x1f, R2 ;  /* 0x0000001fff030819 */ /* 0x004fe20000011402 */
[----:B------:R-:W-:Y:S02]  /*2f70*/  @!P0 IMAD.MOV.U32 R2, RZ, RZ, R235 ;  /* 0x000000ffff028224 */ /* 0x000fe400078e00eb */
[----:B------:R-:W-:-:S02]  /*2f80*/  @!P0 IMAD.MOV.U32 R3, RZ, RZ, R8 ;  /* 0x000000ffff038224 */ /* 0x000fc400078e0008 */
[----:B------:R-:W-:Y:S01]  /*2f90*/  IMAD.WIDE.U32 R4, R19, c[0x0][0x260], R132 ;  /* 0x0000980013047a25 */ /* 0x000fe200078e0084 */
[----:B------:R-:W-:Y:S01]  /*2fa0*/  ISETP.GE.AND P0, PT, R137, c[0x0][0x27c], PT ;  /* 0x00009f0089007a0c */ /* 0x000fe20003f06270 */
[----:B------:R-:W-:Y:S01]  /*2fb0*/  BAR.SYNC.DEFER_BLOCKING 0x0 ;  /* 0x0000000000007b1d */ /* 0x000fe20000010000 */
[----:B------:R-:W-:Y:S01]  /*2fc0*/  SEL R8, RZ, c[0x0][0x27c], !P1 ;  /* 0x00009f00ff087a07 */ /* 0x000fe20004800000 */
[----:B------:R-:W-:Y:S01]  /*2fd0*/  IMAD R0, R7, c[0x0][0x268], RZ ;  /* 0x00009a0007007a24 */ /* 0x000fe200078e02ff */
[----:B------:R-:W-:Y:S01]  /*2fe0*/  LOP3.LUT R213, R213, 0xfffffffb, RZ, 0xc0, !PT ;  /* 0xfffffffbd5d57812 */ /* 0x000fe200078ec0ff */
[----:B------:R-:W-:Y:S01]  /*2ff0*/  IMAD R5, R19, c[0x0][0x264], R5 ;  /* 0x0000990013057a24 */ /* 0x000fe200078e0205 */
[----:B------:R-:W-:Y:S01]  /*3000*/  SHF.R.U32.HI R21, RZ, 0x3, R229 ;  /* 0x00000003ff157819 */ /* 0x000fe200000116e5 */
[C---:B------:R-:W-:Y:S01]  /*3010*/  IMAD R20, R6.reuse, c[0x0][0x26c], R0 ;  /* 0x00009b0006147a24 */ /* 0x040fe200078e0200 */
[----:B------:R-:W-:Y:S01]  /*3020*/  MOV R108, c[0x0][0x27c] ;  /* 0x00009f00006c7a02 */ /* 0x000fe20000000f00 */
[----:B------:R-:W-:Y:S01]  /*3030*/  IMAD R0, R9, c[0x0][0x290], RZ ;  /* 0x0000a40009007a24 */ /* 0x000fe200078e02ff */
[----:B------:R-:W-:Y:S01]  /*3040*/  MOV R106, c[0x0][0x280] ;  /* 0x0000a000006a7a02 */ /* 0x000fe20000000f00 */
[----:B------:R-:W-:Y:S01]  /*3050*/  IMAD.WIDE.U32 R78, R6, c[0x0][0x268], R4 ;  /* 0x00009a00064e7a25 */ /* 0x000fe200078e0004 */
[----:B------:R-:W-:Y:S01]  /*3060*/  ULDC.U8 UR5, c[0x0][0x298] ;  /* 0x0000a60000057ab9 */ /* 0x000fe20000000000 */
[----:B------:R-:W-:-:S02]  /*3070*/  @P0 LOP3.LUT R213, R213, 0x4, RZ, 0xfc, !PT ;  /* 0x00000004d5d50812 */ /* 0x000fc400078efcff */
[----:B------:R-:W-:Y:S01]  /*3080*/  IMAD R9, R9, c[0x0][0x280], RZ ;  /* 0x0000a00009097a24 */ /* 0x000fe200078e02ff */
[----:B------:R-:W-:Y:S01]  /*3090*/  IADD3 R92, R79, R20, RZ ;  /* 0x000000144f5c7210 */ /* 0x000fe20007ffe0ff */
[----:B------:R-:W-:Y:S01]  /*30a0*/  IMAD.WIDE.U32 R4, R211, c[0x0][0x290], R132 ;  /* 0x0000a400d3047a25 */ /* 0x000fe200078e0084 */
[----:B------:R-:W-:-:S03]  /*30b0*/  LOP3.LUT R213, R213, 0xffffffef, RZ, 0xc0, !PT ;  /* 0xffffffefd5d57812 */ /* 0x000fc600078ec0ff */
[----:B------:R-:W-:Y:S01]  /*30c0*/  IMAD R0, R211, c[0x0][0x294], R0 ;  /* 0x0000a500d3007a24 */ /* 0x000fe200078e0200 */
[----:B------:R-:W-:Y:S01]  /*30d0*/  MOV R10, R4 ;  /* 0x00000004000a7202 */ /* 0x000fe20000000f00 */
[----:B------:R-:W-:Y:S01]  /*30e0*/  IMAD.IADD R96, R12, 0x1, R14 ;  /* 0x000000010c607824 */ /* 0x000fe200078e020e */
[----:B------:R-:W-:Y:S01]  /*30f0*/  LOP3.LUT R213, R213, 0xfffffff7, RZ, 0xc0, !PT ;  /* 0xfffffff7d5d57812 */ /* 0x000fe200078ec0ff */
[----:B------:R-:W-:-:S04]  /*3100*/  IMAD.WIDE.U32 R6, R211, c[0x0][0x280], R132 ;  /* 0x0000a000d3067a25 */ /* 0x000fc800078e0084 */
[----:B------:R-:W-:Y:S02]  /*3110*/  IMAD R14, R211, c[0x0][0x284], R9 ;  /* 0x0000a100d30e7a24 */ /* 0x000fe400078e0209 */
[----:B------:R-:W-:Y:S01]  /*3120*/  IMAD.IADD R11, R5, 0x1, R0 ;  /* 0x00000001050b7824 */ /* 0x000fe200078e0200 */
[----:B------:R-:W-:Y:S01]  /*3130*/  SEL R5, RZ, c[0x0][0x27c], !P0 ;  /* 0x00009f00ff057a07 */ /* 0x000fe20004000000 */
[----:B------:R-:W-:Y:S01]  /*3140*/  IMAD.WIDE.U32 R12, R211, c[0x0][0x290], R138 ;  /* 0x0000a400d30c7a25 */ /* 0x000fe200078e008a */
[----:B------:R-:W-:Y:S02]  /*3150*/  IADD3 R9, R7, R14, RZ ;  /* 0x0000000e07097210 */ /* 0x000fe40007ffe0ff */
[----:B------:R-:W-:Y:S01]  /*3160*/  ISETP.GE.AND P0, PT, R108, 0x1, PT ;  /* 0x000000016c00780c */ /* 0x000fe20003f06270 */
[----:B------:R-:W-:Y:S02]  /*3170*/  IMAD.IADD R15, R132, 0x1, R8 ;  /* 0x00000001840f7824 */ /* 0x000fe400078e0208 */
[----:B------:R-:W-:-:S02]  /*3180*/  IMAD.IADD R7, R0, 0x1, R13 ;  /* 0x0000000100077824 */ /* 0x000fc400078e020d */
[----:B------:R-:W-:Y:S01]  /*3190*/  IMAD.IADD R13, R137, 0x1, R5 ;  /* 0x00000001890d7824 */ /* 0x000fe200078e0205 */
[----:B------:R-:W-:Y:S01]  /*31a0*/  SHF.R.S32.HI R0, RZ, 0x1f, R15 ;  /* 0x0000001fff007819 */ /* 0x000fe2000001140f */
[----:B------:R-:W-:Y:S01]  /*31b0*/  IMAD.MOV.U32 R8, RZ, RZ, R6 ;  /* 0x000000ffff087224 */ /* 0x000fe200078e0006 */
[----:B------:R-:W-:Y:S01]  /*31c0*/  MOV R6, R12 ;  /* 0x0000000c00067202 */ /* 0x000fe20000000f00 */
[----:B------:R-:W-:Y:S01]  /*31d0*/  IMAD.WIDE.U32 R4, R211, c[0x0][0x280], R138 ;  /* 0x0000a000d3047a25 */ /* 0x000fe200078e008a */
[----:B------:R-:W-:Y:S02]  /*31e0*/  SHF.R.S32.HI R16, RZ, 0x1f, R13 ;  /* 0x0000001fff107819 */ /* 0x000fe4000001140d */
[CC--:B------:R-:W-:Y:S01]  /*31f0*/  LEA.HI R12, R0.reuse, R15.reuse, RZ, 0x3 ;  /* 0x0000000f000c7211 */ /* 0x0c0fe200078f18ff */
[----:B------:R-:W-:Y:S01]  /*3200*/  IMAD.MOV.U32 R109, RZ, RZ, c[0x0][0x2b8] ;  /* 0x0000ae00ff6d7624 */ /* 0x000fe200078e00ff */
[----:B------:R-:W-:Y:S01]  /*3210*/  LEA.HI R15, R0, R15, RZ, 0x6 ;  /* 0x0000000f000f7211 */ /* 0x000fe200078f30ff */
[----:B------:R-:W-:Y:S01]  /*3220*/  IMAD.IADD R5, R14, 0x1, R5 ;  /* 0x000000010e057824 */ /* 0x000fe200078e0205 */
[CC--:B------:R-:W-:Y:S01]  /*3230*/  LEA.HI R0, R16.reuse, R13.reuse, RZ, 0x3 ;  /* 0x0000000d10007211 */ /* 0x0c0fe200078f18ff */
[----:B------:R-:W-:Y:S01]  /*3240*/  IMAD R3, R3, c[0x0][0x2b0], RZ ;  /* 0x0000ac0003037a24 */ /* 0x000fe200078e02ff */
[----:B------:R-:W-:Y:S01]  /*3250*/  LEA.HI R13, R16, R13, RZ, 0x6 ;  /* 0x0000000d100d7211 */ /* 0x000fe200078f30ff */
[----:B------:R-:W-:Y:S01]  /*3260*/  IMAD.SHL.U32 R15, R15, 0x20, RZ ;  /* 0x000000200f0f7824 */ /* 0x000fe200078e00ff */
[----:B------:R-:W-:Y:S01]  /*3270*/  LOP3.LUT R14, R229, 0x38, R0, 0xf8, !PT ;  /* 0x00000038e50e7812 */ /* 0x000fe200078ef800 */
[----:B------:R-:W-:Y:S01]  /*3280*/  IMAD.WIDE.U32 R76, R2, c[0x0][0x2b0], RZ ;  /* 0x0000ac00024c7a25 */ /* 0x000fe200078e00ff */
[----:B------:R-:W-:-:S02]  /*3290*/  SHF.L.U32 R13, R13, 0x5, RZ ;  /* 0x000000050d0d7819 */ /* 0x000fc400000006ff */
[----:B------:R-:W-:Y:S01]  /*32a0*/  LOP3.LUT R17, R15, 0x7ffff800, RZ, 0xc0, !PT ;  /* 0x7ffff8000f117812 */ /* 0x000fe200078ec0ff */
[----:B------:R-:W-:Y:S01]  /*32b0*/  IMAD.MOV.U32 R105, RZ, RZ, c[0x0][0x290] ;  /* 0x0000a400ff697624 */ /* 0x000fe200078e00ff */
[----:B------:R-:W-:Y:S01]  /*32c0*/  ISETP.NE.AND P1, PT, R109, 0x1, PT ;  /* 0x000000016d00780c */ /* 0x000fe20003f25270 */
[----:B------:R-:W-:Y:S01]  /*32d0*/  IMAD.WIDE.U32 R66, R99, c[0x0][0x290], R6 ;  /* 0x0000a40063427a25 */ /* 0x000fe200078e0006 */
[----:B------:R-:W-:Y:S02]  /*32e0*/  LOP3.LUT R15, R13, 0x7ffff800, RZ, 0xc0, !PT ;  /* 0x7ffff8000d0f7812 */ /* 0x000fe400078ec0ff */
[----:B------:R-:W-:Y:S01]  /*32f0*/  LOP3.LUT R13, R14, R21, RZ, 0x3c, !PT ;  /* 0x000000150e0d7212 */ /* 0x000fe200078e3cff */
[----:B------:R-:W-:Y:S01]  /*3300*/  IMAD.WIDE.U32 R64, R99, c[0x0][0x280], R4 ;  /* 0x0000a00063407a25 */ /* 0x000fe200078e0004 */
[----:B------:R-:W-:Y:S02]  /*3310*/  LOP3.LUT R16, R229, 0x38, R12, 0xf8, !PT ;  /* 0x00000038e5107812 */ /* 0x000fe400078ef80c */
[--C-:B------:R-:W-:Y:S01]  /*3320*/  IADD3 R15, R13, R15, R230.reuse ;  /* 0x0000000f0d0f7210 */ /* 0x100fe20007ffe0e6 */
[----:B------:R-:W-:Y:S01]  /*3330*/  IMAD R13, R2, c[0x0][0x2b4], R3 ;  /* 0x0000ad00020d7a24 */ /* 0x000fe200078e0203 */
[----:B------:R-:W-:Y:S01]  /*3340*/  LOP3.LUT R16, R16, R21, RZ, 0x3c, !PT ;  /* 0x0000001510107212 */ /* 0x000fe200078e3cff */
[----:B------:R-:W-:Y:S01]  /*3350*/  IMAD R3, R18, c[0x0][0x290], RZ ;  /* 0x0000a40012037a24 */ /* 0x000fe200078e02ff */
[----:B------:R-:W-:Y:S01]  /*3360*/  LOP3.LUT R57, R12, 0xfffffff8, RZ, 0xc0, !PT ;  /* 0xfffffff80c397812 */ /* 0x000fe200078ec0ff */
[----:B------:R-:W-:Y:S01]  /*3370*/  IMAD R2, R18, c[0x0][0x280], RZ ;  /* 0x0000a00012027a24 */ /* 0x000fe200078e02ff */
[----:B------:R-:W-:Y:S01]  /*3380*/  IADD3 R14, R16, R17, R230 ;  /* 0x00000011100e7210 */ /* 0x000fe20007ffe0e6 */
[C---:B------:R-:W-:Y:S01]  /*3390*/  IMAD R3, R99.reuse, c[0x0][0x294], R3 ;  /* 0x0000a50063037a24 */ /* 0x040fe200078e0203 */
[----:B------:R-:W-:Y:S01]  /*33a0*/  LOP3.LUT R56, R0, 0xfffffff8, RZ, 0xc0, !PT ;  /* 0xfffffff800387812 */ /* 0x000fe200078ec0ff */
[----:B------:R-:W-:Y:S01]  /*33b0*/  IMAD R2, R99, c[0x0][0x284], R2 ;  /* 0x0000a10063027a24 */ /* 0x000fe200078e0202 */
[----:B------:R-:W-:Y:S01]  /*33c0*/  @P1 LOP3.LUT R213, R213, 0x8, RZ, 0xfc, !PT ;  /* 0x00000008d5d51812 */ /* 0x000fe200078efcff */
[----:B------:R-:W-:Y:S01]  /*33d0*/  IMAD.WIDE.U32 R74, R19, c[0x0][0x210], RZ ;  /* 0x00008400134a7a25 */ /* 0x000fe200078e00ff */
[----:B------:R-:W-:-:S02]  /*33e0*/  SHF.L.U64.HI R101, R105, R102, c[0x0][0x294] ;  /* 0x0000a50069657619 */ /* 0x000fc40000010266 */
[C---:B------:R-:W-:Y:S01]  /*33f0*/  SHF.L.U64.HI R102, R106.reuse, R102, c[0x0][0x284] ;  /* 0x0000a1006a667619 */ /* 0x040fe20000010266 */
[----:B------:R-:W-:Y:S01]  /*3400*/  IMAD.WIDE.U32 R72, R19, c[0x0][0x1e8], RZ ;  /* 0x00007a0013487a25 */ /* 0x000fe200078e00ff */
[----:B------:R-:W-:Y:S02]  /*3410*/  SHF.L.U32 R106, R106, 0x5, RZ ;  /* 0x000000056a6a7819 */ /* 0x000fe400000006ff */
[----:B------:R-:W-:Y:S01]  /*3420*/  SHF.R.S32.HI R90, RZ, 0x3, R12 ;  /* 0x00000003ff5a7819 */ /* 0x000fe2000001140c */
[----:B------:R-:W-:Y:S01]  /*3430*/  IMAD.WIDE.U32 R70, R99, c[0x0][0x290], R10 ;  /* 0x0000a40063467a25 */ /* 0x000fe200078e000a */
[----:B------:R-:W-:Y:S02]  /*3440*/  SHF.R.S32.HI R89, RZ, 0x3, R0 ;  /* 0x00000003ff597819 */ /* 0x000fe40000011400 */
[----:B------:R-:W-:Y:S01]  /*3450*/  IADD3 R86, R3, R67, RZ ;  /* 0x0000004303567210 */ /* 0x000fe20007ffe0ff */
[----:B------:R-:W-:Y:S01]  /*3460*/  IMAD.WIDE.U32 R68, R99, c[0x0][0x280], R8 ;  /* 0x0000a00063447a25 */ /* 0x000fe200078e0008 */
[----:B------:R-:W-:-:S02]  /*3470*/  IADD3 R83, R2, R65, RZ ;  /* 0x0000004102537210 */ /* 0x000fc40007ffe0ff */
[----:B------:R-:W-:Y:S01]  /*3480*/  SHF.R.S32.HI R85, RZ, 0x1f, R57 ;  /* 0x0000001fff557819 */ /* 0x000fe20000011439 */
[----:B------:R-:W-:Y:S01]  /*3490*/  IMAD.SHL.U32 R105, R105, 0x20, RZ ;  /* 0x0000002069697824 */ /* 0x000fe200078e00ff */
[----:B------:R-:W-:Y:S01]  /*34a0*/  SHF.R.S32.HI R84, RZ, 0x1f, R56 ;  /* 0x0000001fff547819 */ /* 0x000fe20000011438 */
[----:B------:R-:W-:Y:S01]  /*34b0*/  IMAD R94, R19, c[0x0][0x214], R75 ;  /* 0x00008500135e7a24 */ /* 0x000fe200078e024b */
[----:B------:R-:W-:Y:S01]  /*34c0*/  SHF.L.U32 R80, R15, 0x1, RZ ;  /* 0x000000010f507819 */ /* 0x000fe200000006ff */
[----:B------:R-:W-:Y:S01]  /*34d0*/  IMAD R93, R19, c[0x0][0x1ec], R73 ;  /* 0x00007b00135d7a24 */ /* 0x000fe200078e0249 */
[----:B------:R-:W-:Y:S01]  /*34e0*/  @P0 LOP3.LUT R213, R213, 0x10, RZ, 0xfc, !PT ;  /* 0x00000010d5d50812 */ /* 0x000fe200078efcff */
[----:B------:R-:W-:Y:S02]  /*34f0*/  IMAD.IADD R91, R77, 0x1, R13 ;  /* 0x000000014d5b7824 */ /* 0x000fe400078e020d */
[----:B------:R-:W-:Y:S02]  /*3500*/  IMAD.IADD R88, R71, 0x1, R3 ;  /* 0x0000000147587824 */ /* 0x000fe400078e0203 */
[----:B------:R-:W-:-:S02]  /*3510*/  IMAD.IADD R87, R69, 0x1, R2 ;  /* 0x0000000145577824 */ /* 0x000fc400078e0202 */
[----:B------:R-:W-:Y:S02]  /*3520*/  IMAD.SHL.U32 R81, R14, 0x2, RZ ;  /* 0x000000020e517824 */ /* 0x000fe400078e00ff */
.L_x_745:
        /* <DEDUP_REMOVED lines=92> */
.L_x_731:
[----:B------:R-:W-:Y:S05]  /*3af0*/  BSYNC B0 ;  /* 0x0000000000007941 */ /* 0x000fea0003800000 */
.L_x_730:
        /* <DEDUP_REMOVED lines=21> */
[----:B------:R-:W-:Y:S02]  /*3c50*/  PRMT R19, R8, 0x5410, R5 ;  /* 0x0000541008137816 */ /* 0x000fe40000000005 */
[----:B--2---:R-:W-:Y:S01]  /*3c60*/  PRMT R18, R4, 0x5410, R0 ;  /* 0x0000541004127816 */ /* 0x004fe20000000000 */
[----:B------:R-:W-:-:S05]  /*3c70*/  @P0 BRA `(.L_x_734) ;  /* 0x0000039000000947 */ /* 0x000fca0003800000 */
[C---:B----4-:R-:W-:Y:S01]  /*3c80*/  LEA R38, P0, R132.reuse, R41, 0x1 ;  /* 0x0000002984267211 */ /* 0x050fe200078008ff */
[----:B------:R-:W1:Y:S01]  /*3c90*/  LDS.128 R8, [R194+0xc080] ;  /* 0x00c08000c2087984 */ /* 0x000e620000000c00 */
[----:B------:R-:W-:Y:S01]  /*3ca0*/  MOV R4, R2 ;  /* 0x0000000200047202 */ /* 0x000fe20000000f00 */
[----:B------:R-:W-:Y:S01]  /*3cb0*/  IMAD.MOV.U32 R24, RZ, RZ, R22 ;  /* 0x000000ffff187224 */ /* 0x000fe200078e0016 */
[----:B---3--:R-:W-:Y:S02]  /*3cc0*/  LEA.HI.X R39, R132, R43, R133, 0x1, P0 ;  /* 0x0000002b84277211 */ /* 0x008fe400000f0c85 */
[----:B------:R-:W-:Y:S02]  /*3cd0*/  ISETP.GE.AND P0, PT, R138, c[0x0][0x27c], PT ;  /* 0x00009f008a007a0c */ /* 0x000fe40003f06270 */
[----:B------:R-:W-:Y:S02]  /*3ce0*/  MOV R16, R3 ;  /* 0x0000000300107202 */ /* 0x000fe40000000f00 */
[----:B------:R-:W-:Y:S09]  /*3cf0*/  MOV R26, R23 ;  /* 0x00000017001a7202 */ /* 0x000ff20000000f00 */
[--C-:B------:R-:W-:Y:S01]  /*3d00*/  @!P0 SHF.R.U64 R5, R2, 0x10, R3.reuse ;  /* 0x0000001002058819 */ /* 0x100fe20000001203 */
[----:B------:R-:W-:Y:S01]  /*3d10*/  @!P0 HADD2.F32 R4, -RZ, R4.H0_H0 ;  /* 0x20000004ff048230 */ /* 0x000fe20000004100 */
[----:B------:R-:W-:Y:S01]  /*3d20*/  @!P0 SHF.R.U32.HI R17, RZ, 0x10, R3 ;  /* 0x00000010ff118819 */ /* 0x000fe20000011603 */
[----:B------:R-:W-:Y:S01]  /*3d30*/  @!P0 HADD2.F32 R16, -RZ, R16.H0_H0 ;  /* 0x20000010ff108230 */ /* 0x000fe20000004100 */
[--C-:B------:R-:W-:Y:S01]  /*3d40*/  @!P0 SHF.R.U64 R25, R22, 0x10, R23.reuse ;  /* 0x0000001016198819 */ /* 0x100fe20000001217 */
[----:B------:R-:W-:Y:S01]  /*3d50*/  @!P0 HADD2.F32 R22, -RZ, R24.H0_H0 ;  /* 0x20000018ff168230 */ /* 0x000fe20000004100 */
[----:B------:R-:W-:Y:S01]  /*3d60*/  @!P0 SHF.R.U32.HI R27, RZ, 0x10, R23 ;  /* 0x00000010ff1b8819 */ /* 0x000fe20000011617 */
[----:B------:R-:W-:Y:S02]  /*3d70*/  @!P0 HADD2.F32 R5, -RZ, R5.H0_H0 ;  /* 0x20000005ff058230 */ /* 0x000fe40000004100 */
[----:B------:R-:W-:Y:S01]  /*3d80*/  @!P0 HADD2.F32 R17, -RZ, R17.H0_H0 ;  /* 0x20000011ff118230 */ /* 0x000fe20000004100 */
[----:B-1----:R-:W-:Y:S02]  /*3d90*/  @!P0 MOV R0, R8 ;  /* 0x0000000800008202 */ /* 0x002fe40000000f00 */
[----:B------:R-:W-:Y:S03]  /*3da0*/  @!P0 MOV R3, R9 ;  /* 0x0000000900038202 */ /* 0x000fe60000000f00 */
[--C-:B------:R-:W-:Y:S02]  /*3db0*/  @!P0 HADD2.F32 R21, -RZ, R0.reuse.H1_H1 ;  /* 0x30000000ff158230 */ /* 0x100fe40000004100 */
[----:B------:R-:W-:Y:S02]  /*3dc0*/  @!P0 HADD2.F32 R2, -RZ, R0.H0_H0 ;  /* 0x20000000ff028230 */ /* 0x000fe40000004100 */
[--C-:B------:R-:W-:Y:S01]  /*3dd0*/  @!P0 HADD2.F32 R23, -RZ, R3.reuse.H1_H1 ;  /* 0x30000003ff178230 */ /* 0x100fe20000004100 */
[-C--:B------:R-:W-:Y:S01]  /*3de0*/  @!P0 FMUL.FTZ R24, R21, R4.reuse ;  /* 0x0000000415188220 */ /* 0x080fe20000410000 */
[----:B------:R-:W-:Y:S01]  /*3df0*/  @!P0 HADD2.F32 R3, -RZ, R3.H0_H0 ;  /* 0x20000003ff038230 */ /* 0x000fe20000004100 */
[C---:B------:R-:W-:Y:S02]  /*3e00*/  @!P0 FMUL.FTZ R0, R2.reuse, R4 ;  /* 0x0000000402008220 */ /* 0x040fe40000410000 */
[----:B------:R-:W-:Y:S01]  /*3e10*/  @!P0 FFMA.FTZ R42, R2, R22, -R24 ;  /* 0x00000016022a8223 */ /* 0x000fe20000010818 */
[----:B------:R-:W-:Y:S01]  /*3e20*/  @!P0 HADD2.F32 R24, -RZ, R25.H0_H0 ;  /* 0x20000019ff188230 */ /* 0x000fe20000004100 */
[-C--:B------:R-:W-:Y:S02]  /*3e30*/  @!P0 FMUL.FTZ R25, R23, R5.reuse ;  /* 0x0000000517198220 */ /* 0x080fe40000410000 */
[----:B------:R-:W-:Y:S02]  /*3e40*/  @!P0 IMAD.MOV.U32 R4, RZ, RZ, R10 ;  /* 0x000000ffff048224 */ /* 0x000fe400078e000a */
[C---:B------:R-:W-:Y:S02]  /*3e50*/  @!P0 FMUL.FTZ R2, R3.reuse, R5 ;  /* 0x0000000503028220 */ /* 0x040fe40000410000 */
[----:B------:R-:W-:Y:S01]  /*3e60*/  @!P0 FFMA.FTZ R40, R3, R24, -R25 ;  /* 0x0000001803288223 */ /* 0x000fe20000010819 */
[----:B------:R-:W-:Y:S01]  /*3e70*/  @!P0 MOV R3, R11 ;  /* 0x0000000b00038202 */ /* 0x000fe20000000f00 */
[----:B------:R-:W-:Y:S01]  /*3e80*/  @!P0 FFMA.FTZ R0, R21, R22, R0 ;  /* 0x0000001615008223 */ /* 0x000fe20000010000 */
[--C-:B------:R-:W-:Y:S01]  /*3e90*/  @!P0 HADD2.F32 R21, -RZ, R4.reuse.H1_H1 ;  /* 0x30000004ff158230 */ /* 0x100fe20000004100 */
[----:B------:R-:W-:Y:S01]  /*3ea0*/  @!P0 FFMA.FTZ R2, R23, R24, R2 ;  /* 0x0000001817028223 */ /* 0x000fe20000010002 */
[----:B------:R-:W-:Y:S02]  /*3eb0*/  @!P0 HADD2.F32 R4, -RZ, R4.H0_H0 ;  /* 0x20000004ff048230 */ /* 0x000fe40000004100 */
[--C-:B------:R-:W-:Y:S01]  /*3ec0*/  @!P0 HADD2.F32 R5, -RZ, R3.reuse.H0_H0 ;  /* 0x20000003ff058230 */ /* 0x100fe20000004100 */
[----:B------:R-:W-:Y:S01]  /*3ed0*/  @!P0 FMUL.FTZ R37, R21, R16 ;  /* 0x0000001015258220 */ /* 0x000fe20000410000 */
[----:B------:R-:W-:Y:S01]  /*3ee0*/  @!P0 HADD2.F32 R22, -RZ, R26.H0_H0 ;  /* 0x2000001aff168230 */ /* 0x000fe20000004100 */
[----:B------:R-:W-:Y:S01]  /*3ef0*/  @!P0 F2FP.PACK_AB R2, R2, R40 ;  /* 0x000000280202823e */ /* 0x000fe200000000ff */
[----:B------:R-:W-:Y:S01]  /*3f00*/  @!P0 HADD2.F32 R25, -RZ, R3.H1_H1 ;  /* 0x30000003ff198230 */ /* 0x000fe20000004100 */
[C---:B------:R-:W-:Y:S01]  /*3f10*/  @!P0 FMUL.FTZ R3, R4.reuse, R16 ;  /* 0x0000001004038220 */ /* 0x040fe20000410000 */
[----:B------:R-:W-:Y:S01]  /*3f20*/  @!P0 HADD2.F32 R26, -RZ, R27.H0_H0 ;  /* 0x2000001bff1a8230 */ /* 0x000fe20000004100 */
[-C--:B------:R-:W-:Y:S02]  /*3f30*/  @!P0 FFMA.FTZ R37, R4, R22.reuse, -R37 ;  /* 0x0000001604258223 */ /* 0x080fe40000010825 */
[-C--:B------:R-:W-:Y:S02]  /*3f40*/  @!P0 FMUL.FTZ R4, R5, R17.reuse ;  /* 0x0000001105048220 */ /* 0x080fe40000410000 */
        /* <DEDUP_REMOVED lines=12> */
.L_x_734:
[----:B------:R-:W-:Y:S05]  /*4010*/  BSYNC B0 ;  /* 0x0000000000007941 */ /* 0x000fea0003800000 */
.L_x_733:
        /* <DEDUP_REMOVED lines=36> */
[--C-:B------:R-:W-:Y:S02]  /*4260*/  @!P0 HADD2.F32 R18, -RZ, R5.reuse.H1_H1 ;  /* 0x30000005ff128230 */ /* 0x100fe40000004100 */
        /* <DEDUP_REMOVED lines=21> */
.L_x_736:
[----:B------:R-:W-:Y:S05]  /*43c0*/  BSYNC B0 ;  /* 0x0000000000007941 */ /* 0x000fea0003800000 */
.L_x_735:
        /* <DEDUP_REMOVED lines=43> */
[C---:B------:R-:W-:Y:S01]  /*4680*/  @!P0 FMUL.FTZ R3, R6.reuse, R3 ;  /* 0x0000000306038220 */ /* 0x040fe20000410000 */
[----:B------:R-:W-:Y:S01]  /*4690*/  @!P0 HADD2.F32 R19, -RZ, R21.H0_H0 ;  /* 0x20000015ff138230 */ /* 0x000fe20000004100 */
        /* <DEDUP_REMOVED lines=13> */
.L_x_738:
[----:B------:R-:W-:Y:S05]  /*4770*/  BSYNC B0 ;  /* 0x0000000000007941 */ /* 0x000fea0003800000 */
.L_x_737:
        /* <DEDUP_REMOVED lines=16> */
[----:B------:R-:W-:Y:S02]  /*4880*/  @!P0 HADD2.F32 R15, -RZ, R36.H1_H1 ;  /* 0x30000024ff0f8230 */ /* 0x000fe40000004100 */
        /* <DEDUP_REMOVED lines=41> */
.L_x_729:
        /* <DEDUP_REMOVED lines=31> */
.L_x_740:
[----:B------:R-:W-:Y:S05]  /*4d10*/  BSYNC B0 ;  /* 0x0000000000007941 */ /* 0x000fea0003800000 */
.L_x_739:
        /* <DEDUP_REMOVED lines=18> */
[----:B------:R-:W-:Y:S01]  /*4e40*/  PRMT R20, R2, 0x5410, R0 ;  /* 0x0000541002147816 */ /* 0x000fe20000000000 */
[----:B------:R-:W-:-:S05]  /*4e50*/  @P0 BRA `(.L_x_742) ;  /* 0x000007f000000947 */ /* 0x000fca0003800000 */
[--C-:B------:R-:W-:Y:S01]  /*4e60*/  IMAD.MOV.U32 R9, RZ, RZ, R5.reuse ;  /* 0x000000ffff097224 */ /* 0x100fe200078e0005 */
[----:B------:R-:W-:Y:S01]  /*4e70*/  LOP3.LUT P2, RZ, R213, 0x2, RZ, 0xc0, !PT ;  /* 0x00000002d5ff7812 */ /* 0x000fe2000784c0ff */
[----:B--2---:R-:W1:Y:S01]  /*4e80*/  LDS.128 R16, [R81+0xc080] ;  /* 0x00c0800051107984 */ /* 0x004e620000000c00 */
        /* <DEDUP_REMOVED lines=124> */
.L_x_742:
[----:B------:R-:W-:Y:S05]  /*5650*/  BSYNC B0 ;  /* 0x0000000000007941 */ /* 0x000fea0003800000 */
.L_x_741:
[----:B------:R-:W-:Y:S11]  /*5660*/  ISETP.GE.AND P0, PT, R137, c[0x0][0x1d4], PT ;  /* 0x0000750089007a0c */ /* 0x000ff60003f06270 */
[----:B------:R-:W-:Y:S02]  /*5670*/  @!UPT UIADD3 URZ, URZ, URZ, URZ ;  /* 0x0000003f3f3ff290 */ /* 0x000fe4000fffe03f */
[----:B------:R-:W-:-:S05]  /*5680*/  @P0 BRA `(.L_x_732) ;  /* 0x0000096000000947 */ /* 0x000fca0003800000 */
[----:B------:R-:W-:Y:S01]  /*5690*/  LOP3.LUT P1, RZ, R213, 0x4, RZ, 0xc0, !PT ;  /* 0x00000004d5ff7812 */ /* 0x000fe2000782c0ff */
[----:B-12---:R-:W-:Y:S01]  /*56a0*/  LDS.128 R16, [R80+0xc080] ;  /* 0x00c0800050107984 */ /* 0x006fe20000000c00 */
[----:B----4-:R-:W-:Y:S02]  /*56b0*/  LEA R42, P0, R56, R40, 0x1 ;  /* 0x00000028382a7211 */ /* 0x010fe400078008ff */
[----:B------:R-:W-:Y:S02]  /*56c0*/  SEL R0, R100, R98, !P1 ;  /* 0x0000006264007207 */ /* 0x000fe40004800000 */
[----:B---3--:R-:W-:Y:S02]  /*56d0*/  LEA.HI.X R43, R56, R41, R84, 0x1, P0 ;  /* 0x00000029382b7211 */ /* 0x008fe400000f0c54 */
[----:B------:R-:W-:Y:S02]  /*56e0*/  SHF.R.S32.HI R2, RZ, 0x1f, R0 ;  /* 0x0000001fff027819 */ /* 0x000fe40000011400 */
[----:B------:R-:W-:Y:S02]  /*56f0*/  ISETP.GE.AND P0, PT, R137, c[0x0][0x27c], PT ;  /* 0x00009f0089007a0c */ /* 0x000fe40003f06270 */
[----:B------:R-:W-:Y:S04]  /*5700*/  LEA.HI R0, R2, R0, RZ, 0x4 ;  /* 0x0000000002007211 */ /* 0x000fe800078f20ff */
[----:B------:R-:W-:Y:S04]  /*5710*/  LEA.HI.SX32 R0, R0, R89, 0x1c ;  /* 0x0000005900007211 */ /* 0x000fe800078fe2ff */
[----:B------:R-:W-:Y:S02]  /*5720*/  SHF.R.S32.HI R2, RZ, 0x1f, R0 ;  /* 0x0000001fff027819 */ /* 0x000fe40000011400 */
[----:B------:R-:W-:Y:S01]  /*5730*/  SHF.L.U32 R36, R0, 0x3, RZ ;  /* 0x0000000300247819 */ /* 0x000fe200000006ff */
[----:B------:R-:W-:Y:S01]  /*5740*/  @!P0 HADD2.F32 R9, -RZ, R38.H0_H0 ;  /* 0x20000026ff098230 */ /* 0x000fe20000004100 */
[----:B------:R-:W-:Y:S01]  /*5750*/  LEA.HI R0, R2, R0, RZ, 0x3 ;  /* 0x0000000002007211 */ /* 0x000fe200078f18ff */
[----:B------:R-:W-:Y:S01]  /*5760*/  @!P0 HADD2.F32 R25, -RZ, R39.H0_H0 ;  /* 0x20000027ff198230 */ /* 0x000fe20000004100 */
[----:B------:R-:W-:Y:S02]  /*5770*/  LOP3.LUT R2, R229, 0x38, R36, 0xf8, !PT ;  /* 0x00000038e5027812 */ /* 0x000fe400078ef824 */
[----:B------:R-:W-:Y:S02]  /*5780*/  SHF.L.U32 R0, R0, 0x8, RZ ;  /* 0x0000000800007819 */ /* 0x000fe400000006ff */
[----:B------:R-:W-:Y:S02]  /*5790*/  LOP3.LUT R2, R2, R111, RZ, 0x3c, !PT ;  /* 0x0000006f02027212 */ /* 0x000fe400078e3cff */
[----:B------:R-:W-:Y:S02]  /*57a0*/  LOP3.LUT R0, R0, 0x7ffff800, RZ, 0xc0, !PT ;  /* 0x7ffff80000007812 */ /* 0x000fe400078ec0ff */
[----:B------:R-:W-:Y:S02]  /*57b0*/  @!P0 SHF.R.U64 R3, R12, 0x10, R13 ;  /* 0x000000100c038819 */ /* 0x000fe4000000120d */
[----:B------:R-:W-:Y:S01]  /*57c0*/  IADD3 R0, R2, R0, R230 ;  /* 0x0000000002007210 */ /* 0x000fe20007ffe0e6 */
[----:B------:R-:W-:Y:S01]  /*57d0*/  @!P0 HADD2.F32 R2, -RZ, R20.H0_H0 ;  /* 0x20000014ff028230 */ /* 0x000fe20000004100 */
[----:B------:R-:W-:Y:S01]  /*57e0*/  @!P0 SHF.R.U64 R12, R28, 0x10, R29 ;  /* 0x000000101c0c8819 */ /* 0x000fe2000000121d */
[----:B------:R-:W-:Y:S01]  /*57f0*/  @!P0 HADD2.F32 R5, -RZ, R3.H0_H0 ;  /* 0x20000003ff058230 */ /* 0x000fe20000004100 */
[----:B------:R-:W-:Y:S01]  /*5800*/  @!P0 SHF.R.U64 R11, R14, 0x10, R15 ;  /* 0x000000100e0b8819 */ /* 0x000fe2000000120f */
[----:B------:R-:W-:Y:S01]  /*5810*/  IMAD.SHL.U32 R0, R0, 0x2, RZ ;  /* 0x0000000200007824 */ /* 0x000fe200078e00ff */
[----:B------:R-:W-:Y:S01]  /*5820*/  @!P0 SHF.R.U32.HI R22, RZ, 0x10, R29 ;  /* 0x00000010ff168819 */ /* 0x000fe2000001161d */
[----:B------:R-:W-:Y:S01]  /*5830*/  @!P0 HADD2.F32 R12, -RZ, R12.H0_H0 ;  /* 0x2000000cff0c8230 */ /* 0x000fe20000004100 */
[--C-:B------:R-:W-:Y:S01]  /*5840*/  @!P0 SHF.R.U32.HI R23, RZ, 0x10, R31.reuse ;  /* 0x00000010ff178819 */ /* 0x100fe2000001161f */
[----:B------:R-:W-:Y:S01]  /*5850*/  @!P0 HADD2.F32 R11, -RZ, R11.H0_H0 ;  /* 0x2000000bff0b8230 */ /* 0x000fe20000004100 */
[----:B------:R-:W1:Y:S01]  /*5860*/  LDS.128 R32, [R0+0xc080] ;  /* 0x00c0800000207984 */ /* 0x000e620000000c00 */
[----:B------:R-:W-:Y:S02]  /*5870*/  @!P0 SHF.R.U64 R30, R30, 0x10, R31 ;  /* 0x000000101e1e8819 */ /* 0x000fe4000000121f */
[----:B------:R-:W-:Y:S01]  /*5880*/  @!P0 HADD2.F32 R27, -RZ, R23.H0_H0 ;  /* 0x20000017ff1b8230 */ /* 0x000fe20000004100 */
[----:B------:R-:W-:Y:S02]  /*5890*/  @!P0 SHF.R.U32.HI R7, RZ, 0x10, R13 ;  /* 0x00000010ff078819 */ /* 0x000fe4000001160d */
[----:B------:R-:W-:Y:S01]  /*58a0*/  @!P0 HADD2.F32 R23, -RZ, R30.H0_H0 ;  /* 0x2000001eff178230 */ /* 0x000fe20000004100 */
[----:B------:R-:W-:Y:S01]  /*58b0*/  @!P0 SHF.R.U32.HI R8, RZ, 0x10, R15 ;  /* 0x00000010ff088819 */ /* 0x000fe2000001160f */
[----:B------:R-:W-:Y:S02]  /*58c0*/  @!P0 HADD2.F32 R15, -RZ, R22.H0_H0 ;  /* 0x20000016ff0f8230 */ /* 0x000fe40000004100 */
[----:B------:R-:W-:Y:S02]  /*58d0*/  @!P0 HADD2.F32 R7, -RZ, R7.H0_H0 ;  /* 0x20000007ff078230 */ /* 0x000fe40000004100 */
[----:B------:R-:W-:Y:S01]  /*58e0*/  @!P0 HADD2.F32 R8, -RZ, R8.H0_H0 ;  /* 0x20000008ff088230 */ /* 0x000fe20000004100 */
[----:B-1----:R-:W-:Y:S01]  /*58f0*/  @!P0 IMAD.MOV.U32 R10, RZ, RZ, R32 ;  /* 0x000000ffff0a8224 */ /* 0x002fe200078e0020 */
[----:B------:R-:W-:Y:S04]  /*5900*/  @!P0 MOV R0, R16 ;  /* 0x0000001000008202 */ /* 0x000fe80000000f00 */
[----:B------:R-:W-:Y:S02]  /*5910*/  @!P0 HADD2.F32 R6, -RZ, R10.H0_H0 ;  /* 0x2000000aff068230 */ /* 0x000fe40000004100 */
[--C-:B------:R-:W-:Y:S02]  /*5920*/  @!P0 HADD2.F32 R4, -RZ, R0.reuse.H0_H0 ;  /* 0x20000000ff048230 */ /* 0x100fe40000004100 */
[----:B------:R-:W-:Y:S01]  /*5930*/  @!P0 HADD2.F32 R3, -RZ, R0.H1_H1 ;  /* 0x30000000ff038230 */ /* 0x000fe20000004100 */
[-C--:B------:R-:W-:Y:S01]  /*5940*/  @!P0 FMUL.FTZ R14, R6, R2.reuse ;  /* 0x00000002060e8220 */ /* 0x080fe20000410000 */
[----:B------:R-:W-:Y:S01]  /*5950*/  @!P0 HADD2.F32 R10, -RZ, R10.H1_H1 ;  /* 0x3000000aff0a8230 */ /* 0x000fe20000004100 */
[----:B------:R-:W-:Y:S02]  /*5960*/  @!P0 FMUL.FTZ R0, R4, R2 ;  /* 0x0000000204008220 */ /* 0x000fe40000410000 */
[CC--:B------:R-:W-:Y:S02]  /*5970*/  @!P0 FMUL.FTZ R2, R3.reuse, R5.reuse ;  /* 0x0000000503028220 */ /* 0x0c0fe40000410000 */
[----:B------:R-:W-:Y:S01]  /*5980*/  @!P0 FMUL.FTZ R13, R10, R5 ;  /* 0x000000050a0d8220 */ /* 0x000fe20000410000 */
[----:B------:R-:W-:Y:S01]  /*5990*/  @!P0 MOV R5, R33 ;  /* 0x0000002100058202 */ /* 0x000fe20000000f00 */
[-C--:B------:R-:W-:Y:S02]  /*59a0*/  @!P0 FFMA.FTZ R0, R6, R9.reuse, R0 ;  /* 0x0000000906008223 */ /* 0x080fe40000010000 */
[----:B------:R-:W-:Y:S01]  /*59b0*/  @!P0 FFMA.FTZ R46, R4, R9, -R14 ;  /* 0x00000009042e8223 */ /* 0x000fe2000001080e */
[----:B------:R-:W-:Y:S01]  /*59c0*/  @!P0 MOV R9, R35 ;  /* 0x0000002300098202 */ /* 0x000fe20000000f00 */
[----:B------:R-:W-:Y:S01]  /*59d0*/  @!P0 IMAD.MOV.U32 R4, RZ, RZ, R17 ;  /* 0x000000ffff048224 */ /* 0x000fe200078e0011 */
[--C-:B------:R-:W-:Y:S01]  /*59e0*/  @!P0 HADD2.F32 R14, -RZ, R5.reuse.H1_H1 ;  /* 0x30000005ff0e8230 */ /* 0x100fe20000004100 */
[-C--:B------:R-:W-:Y:S01]  /*59f0*/  @!P0 FFMA.FTZ R44, R3, R12.reuse, -R13 ;  /* 0x0000000c032c8223 */ /* 0x080fe2000001080d */
[----:B------:R-:W-:Y:S01]  /*5a00*/  @!P0 HADD2.F32 R13, -RZ, R38.H1_H1 ;  /* 0x30000026ff0d8230 */ /* 0x000fe20000004100 */
[----:B------:R-:W-:Y:S01]  /*5a10*/  @!P0 FFMA.FTZ R2, R10, R12, R2 ;  /* 0x0000000c0a028223 */ /* 0x000fe20000010002 */
[----:B------:R-:W-:Y:S01]  /*5a20*/  @!P0 HADD2.F32 R12, -RZ, R5.H0_H0 ;  /* 0x20000005ff0c8230 */ /* 0x000fe20000004100 */
[----:B------:R-:W-:Y:S01]  /*5a30*/  @!P0 FMUL.FTZ R10, R14, R7 ;  /* 0x000000070e0a8220 */ /* 0x000fe20000410000 */
[----:B------:R-:W-:Y:S02]  /*5a40*/  @!P0 HADD2.F32 R3, -RZ, R20.H1_H1 ;  /* 0x30000014ff038230 */ /* 0x000fe40000004100 */
[--C-:B------:R-:W-:Y:S02]  /*5a50*/  @!P0 HADD2.F32 R5, -RZ, R4.reuse.H1_H1 ;  /* 0x30000004ff058230 */ /* 0x100fe40000004100 */
[----:B------:R-:W-:Y:S01]  /*5a60*/  @!P0 HADD2.F32 R6, -RZ, R4.H0_H0 ;  /* 0x20000004ff068230 */ /* 0x000fe20000004100 */
[----:B------:R-:W-:Y:S01]  /*5a70*/  @!P0 FMUL.FTZ R4, R12, R3 ;  /* 0x000000030c048220 */ /* 0x000fe20000410000 */
[--C-:B------:R-:W-:Y:S01]  /*5a80*/  @!P0 HADD2.F32 R24, -RZ, R9.reuse.H0_H0 ;  /* 0x20000009ff188230 */ /* 0x100fe20000004100 */
[C---:B------:R-:W-:Y:S01]  /*5a90*/  @!P0 FFMA.FTZ R37, R5.reuse, R15, -R10 ;  /* 0x0000000f05258223 */ /* 0x040fe2000001080a */
[----:B------:R-:W-:Y:S01]  /*5aa0*/  @!P0 HADD2.F32 R26, -RZ, R9.H1_H1 ;  /* 0x30000009ff1a8230 */ /* 0x000fe20000004100 */
[C---:B------:R-:W-:Y:S02]  /*5ab0*/  @!P0 FFMA.FTZ R38, R6.reuse, R13, -R4 ;  /* 0x0000000d06268223 */ /* 0x040fe40000010804 */
[----:B------:R-:W-:Y:S01]  /*5ac0*/  @!P0 FMUL.FTZ R4, R5, R7 ;  /* 0x0000000705048220 */ /* 0x000fe20000410000 */
[----:B------:R-:W-:Y:S01]  /*5ad0*/  @!P0 HADD2.F32 R7, -RZ, R21.H0_H0 ;  /* 0x20000015ff078230 */ /* 0x000fe20000004100 */
[----:B------:R-:W-:Y:S02]  /*5ae0*/  @!P0 IMAD.MOV.U32 R5, RZ, RZ, R19 ;  /* 0x000000ffff058224 */ /* 0x000fe400078e0013 */
[----:B------:R-:W-:Y:S02]  /*5af0*/  @!P0 FMUL.FTZ R3, R6, R3 ;  /* 0x0000000306038220 */ /* 0x000fe40000410000 */
[----:B------:R-:W-:Y:S01]  /*5b00*/  @!P0 FMUL.FTZ R9, R24, R7 ;  /* 0x0000000718098220 */ /* 0x000fe20000410000 */
[--C-:B------:R-:W-:Y:S01]  /*5b10*/  @!P0 HADD2.F32 R6, -RZ, R5.reuse.H0_H0 ;  /* 0x20000005ff068230 */ /* 0x100fe20000004100 */
[----:B------:R-:W-:Y:S01]  /*5b20*/  @!P0 FMUL.FTZ R10, R26, R8 ;  /* 0x000000081a0a8220 */ /* 0x000fe20000410000 */
[----:B------:R-:W-:Y:S01]  /*5b30*/  @!P0 HADD2.F32 R5, -RZ, R5.H1_H1 ;  /* 0x30000005ff058230 */ /* 0x000fe20000004100 */
[----:B------:R-:W-:Y:S01]  /*5b40*/  @!P0 FFMA.FTZ R3, R12, R13, R3 ;  /* 0x0000000d0c038223 */ /* 0x000fe20000010003 */
[----:B------:R-:W-:Y:S01]  /*5b50*/  @!P0 F2FP.PACK_AB R13, R37, R38 ;  /* 0x00000026250d823e */ /* 0x000fe200000000ff */
[C---:B------:R-:W-:Y:S01]  /*5b60*/  @!P0 FFMA.FTZ R31, R6.reuse, R25, -R9 ;  /* 0x00000019061f8223 */ /* 0x040fe20000010809 */
[----:B------:R-:W-:Y:S01]  /*5b70*/  @!P0 MOV R9, R34 ;  /* 0x0000002200098202 */ /* 0x000fe20000000f00 */
[----:B------:R-:W-:Y:S01]  /*5b80*/  @!P0 FMUL.FTZ R7, R6, R7 ;  /* 0x0000000706078220 */ /* 0x000fe20000410000 */
[----:B------:R-:W-:Y:S01]  /*5b90*/  @!P0 F2FP.PACK_AB R12, R44, R46 ;  /* 0x0000002e2c0c823e */ /* 0x000fe200000000ff */
[----:B------:R-:W-:Y:S02]  /*5ba0*/  @!P0 IMAD.MOV.U32 R6, RZ, RZ, R18 ;  /* 0x000000ffff068224 */ /* 0x000fe400078e0012 */
[C---:B------:R-:W-:Y:S01]  /*5bb0*/  @!P0 FMUL.FTZ R8, R5.reuse, R8 ;  /* 0x0000000805088220 */ /* 0x040fe20000410000 */
[----:B------:R-:W-:Y:S01]  /*5bc0*/  @!P0 MOV R16, R12 ;  /* 0x0000000c00108202 */ /* 0x000fe20000000f00 */
[----:B------:R-:W-:Y:S01]  /*5bd0*/  @!P0 FFMA.FTZ R29, R5, R27, -R10 ;  /* 0x0000001b051d8223 */ /* 0x000fe2000001080a */
[----:B------:R-:W-:Y:S01]  /*5be0*/  @!P0 HADD2.F32 R22, -RZ, R9.H1_H1 ;  /* 0x30000009ff168230 */ /* 0x000fe20000004100 */
[----:B------:R-:W-:Y:S01]  /*5bf0*/  @!P0 FFMA.FTZ R4, R14, R15, R4 ;  /* 0x0000000f0e048223 */ /* 0x000fe20000010004 */
[----:B------:R-:W-:Y:S01]  /*5c00*/  @!P0 HADD2.F32 R5, -RZ, R21.H1_H1 ;  /* 0x30000015ff058230 */ /* 0x000fe20000004100 */
[----:B------:R-:W-:Y:S01]  /*5c10*/  @!P0 IMAD.MOV.U32 R17, RZ, RZ, R13 ;  /* 0x000000ffff118224 */ /* 0x000fe200078e000d */
[----:B------:R-:W-:Y:S01]  /*5c20*/  @!P0 HADD2.F32 R20, -RZ, R9.H0_H0 ;  /* 0x20000009ff148230 */ /* 0x000fe20000004100 */
[----:B------:R-:W-:Y:S01]  /*5c30*/  @!P0 FMUL.FTZ R28, R22, R11 ;  /* 0x0000000b161c8220 */ /* 0x000fe20000410000 */
[--C-:B------:R-:W-:Y:S01]  /*5c40*/  @!P0 HADD2.F32 R10, -RZ, R6.reuse.H0_H0 ;  /* 0x20000006ff0a8230 */ /* 0x100fe20000004100 */
[----:B------:R-:W-:Y:S01]  /*5c50*/  @!P0 F2FP.PACK_AB R3, R4, R3 ;  /* 0x000000030403823e */ /* 0x000fe200000000ff */
[----:B------:R-:W-:Y:S02]  /*5c60*/  @!P0 HADD2.F32 R21, -RZ, R39.H1_H1 ;  /* 0x30000027ff158230 */ /* 0x000fe40000004100 */
[----:B------:R-:W-:Y:S01]  /*5c70*/  @!P0 HADD2.F32 R9, -RZ, R6.H1_H1 ;  /* 0x30000006ff098230 */ /* 0x000fe20000004100 */
[-C--:B------:R-:W-:Y:S02]  /*5c80*/  @!P0 FMUL.FTZ R6, R20, R5.reuse ;  /* 0x0000000514068220 */ /* 0x080fe40000410000 */
[C---:B------:R-:W-:Y:S02]  /*5c90*/  @!P0 FMUL.FTZ R5, R10.reuse, R5 ;  /* 0x000000050a058220 */ /* 0x040fe40000410000 */
[----:B------:R-:W-:Y:S02]  /*5ca0*/  @!P0 FFMA.FTZ R10, R10, R21, -R6 ;  /* 0x000000150a0a8223 */ /* 0x000fe40000010806 */
[C---:B------:R-:W-:Y:S02]  /*5cb0*/  @!P0 FFMA.FTZ R28, R9.reuse, R23, -R28 ;  /* 0x00000017091c8223 */ /* 0x040fe4000001081c */
[----:B------:R-:W-:Y:S01]  /*5cc0*/  @!P0 FMUL.FTZ R6, R9, R11 ;  /* 0x0000000b09068220 */ /* 0x000fe20000410000 */
[----:B------:R-:W-:Y:S01]  /*5cd0*/  @!P0 F2FP.PACK_AB R11, R29, R31 ;  /* 0x0000001f1d0b823e */ /* 0x000fe200000000ff */
[----:B------:R-:W-:Y:S01]  /*5ce0*/  @!P0 FFMA.FTZ R5, R20, R21, R5 ;  /* 0x0000001514058223 */ /* 0x000fe20000010005 */
[----:B------:R-:W-:Y:S01]  /*5cf0*/  @!P0 F2FP.PACK_AB R10, R28, R10 ;  /* 0x0000000a1c0a823e */ /* 0x000fe200000000ff */
[----:B------:R-:W-:Y:S01]  /*5d00*/  @!P0 FFMA.FTZ R6, R22, R23, R6 ;  /* 0x0000001716068223 */ /* 0x000fe20000010006 */
[----:B------:R-:W-:Y:S01]  /*5d10*/  @!P0 F2FP.PACK_AB R9, R2, R0 ;  /* 0x000000000209823e */ /* 0x000fe200000000ff */
[----:B------:R-:W-:Y:S01]  /*5d20*/  @!P0 FFMA.FTZ R7, R24, R25, R7 ;  /* 0x0000001918078223 */ /* 0x000fe20000010007 */
[----:B------:R-:W-:Y:S01]  /*5d30*/  @!P0 MOV R18, R10 ;  /* 0x0000000a00128202 */ /* 0x000fe20000000f00 */
[----:B------:R-:W-:Y:S01]  /*5d40*/  @!P0 IMAD.MOV.U32 R19, RZ, RZ, R11 ;  /* 0x000000ffff138224 */ /* 0x000fe200078e000b */
[----:B------:R-:W-:Y:S01]  /*5d50*/  @!P0 F2FP.PACK_AB R2, R6, R5 ;  /* 0x000000050602823e */ /* 0x000fe200000000ff */
[----:B------:R-:W-:Y:S01]  /*5d60*/  @!P0 FFMA.FTZ R8, R26, R27, R8 ;  /* 0x0000001b1a088223 */ /* 0x000fe20000010008 */
[----:B------:R-:W-:Y:S01]  /*5d70*/  @!P0 MOV R32, R9 ;  /* 0x0000000900208202 */ /* 0x000fe20000000f00 */
[----:B------:R-:W-:Y:S01]  /*5d80*/  @!P0 IMAD.MOV.U32 R33, RZ, RZ, R3 ;  /* 0x000000ffff218224 */ /* 0x000fe200078e0003 */
[----:B------:R1:W-:Y:S01]  /*5d90*/  ST.E.128 [R42.64], R16 ;  /* 0x000000102a007985 */ /* 0x0003e2000c101d08 */
[----:B------:R-:W-:Y:S02]  /*5da0*/  @!P0 MOV R34, R2 ;  /* 0x0000000200228202 */ /* 0x000fe40000000f00 */
[----:B------:R-:W-:Y:S05]  /*5db0*/  @!P0 F2FP.PACK_AB R0, R8, R7 ;  /* 0x000000070800823e */ /* 0x000fea00000000ff */
        /* <DEDUP_REMOVED lines=8> */
.L_x_728:
[----:B------:R1:W2:Y:S01]  /*5e40*/  SHFL.IDX PT, R2, R16, RZ, 0x181f ;  /* 0x00181fff10027589 */ /* 0x0002a200000e0000 */
[----:B------:R-:W-:Y:S03]  /*5e50*/  IMAD.IADD R3, R55, 0x1, -R52 ;  /* 0x0000000137037824 */ /* 0x000fe600078e0a34 */
[----:B------:R1:W3:Y:S02]  /*5e60*/  SHFL.IDX PT, R0, R18, RZ, 0x181f ;  /* 0x00181fff12007589 */ /* 0x0002e400000e0000 */
[----:B------:R-:W-:Y:S04]  /*5e70*/  IMNMX R51, R3, 0x20, PT ;  /* 0x0000002003337817 */ /* 0x000fe80003800200 */
[----:B------:R-:W-:Y:S11]  /*5e80*/  ISETP.GT.AND P0, PT, R51, R211, PT ;  /* 0x000000d33300720c */ /* 0x000ff60003f04270 */
[----:B------:R-:W-:Y:S02]  /*5e90*/  @!UPT UIADD3 URZ, URZ, URZ, URZ ;  /* 0x0000003f3f3ff290 */ /* 0x000fe4000fffe03f */
[----:B------:R-:W-:-:S05]  /*5ea0*/  @!P0 BRA `(.L_x_732) ;  /* 0x0000014000008947 */ /* 0x000fca0003800000 */
[----:B------:R-:W-:Y:S02]  /*5eb0*/  ISETP.GE.AND P2, PT, R132, c[0x0][0x1d4], PT ;  /* 0x0000750084007a0c */ /* 0x000fe40003f46270 */
[----:B------:R-:W-:Y:S02]  /*5ec0*/  ISETP.GE.AND P3, PT, R137, c[0x0][0x1d4], PT ;  /* 0x0000750089007a0c */ /* 0x000fe40003f66270 */
[----:B------:R-:W-:Y:S09]  /*5ed0*/  ISETP.GE.AND P1, PT, R200, c[0x0][0x1d4], PT ;  /* 0x00007500c8007a0c */ /* 0x000ff20003f26270 */
        /* <DEDUP_REMOVED lines=17> */
.L_x_732:
[----:B------:R-:W-:Y:S05]  /*5ff0*/  BSYNC B1 ;  /* 0x0000000000017941 */ /* 0x000fea0003800000 */
.L_x_727:
        /* <DEDUP_REMOVED lines=39> */
[----:B-123--:R-:W-:Y:S02]  /*6270*/  ISETP.GE.AND P2, PT, R132, c[0x0][0x1d4], PT ;  /* 0x0000750084007a0c */ /* 0x00efe40003f46270 */
[----:B------:R-:W-:Y:S02]  /*6280*/  ISETP.GE.AND P3, PT, R137, c[0x0][0x1d4], PT ;  /* 0x0000750089007a0c */ /* 0x000fe40003f66270 */
[----:B------:R-:W-:Y:S09]  /*6290*/  ISETP.GE.AND P1, PT, R200, c[0x0][0x1d4], PT ;  /* 0x00007500c8007a0c */ /* 0x000ff20003f26270 */
        /* <DEDUP_REMOVED lines=17> */
.L_x_744:
[----:B-123--:R-:W-:Y:S05]  /*63b0*/  BSYNC B0 ;  /* 0x0000000000007941 */ /* 0x00efea0003800000 */
.L_x_743:
        /* <DEDUP_REMOVED lines=23> */
.L_x_726:
[----:B------:R-:W-:Y:S01]  /*6530*/  IMAD.MOV.U32 R0, RZ, RZ, c[0x0][0x2c4] ;  /* 0x0000b100ff007624 */ /* 0x000fe200078e00ff */
[----:B------:R-:W-:Y:S01]  /*6540*/  IADD3 R2, R209, 0x1, -R210 ;  /* 0x00000001d1027810 */ /* 0x000fe20007ffe8d2 */
[----:B-1----:R-:W-:-:S03]  /*6550*/  IMAD.MOV.U32 R4, RZ, RZ, c[0x0][0x32c] ;  /* 0x0000cb00ff047624 */ /* 0x002fc600078e00ff */
[----:B------:R-:W-:Y:S02]  /*6560*/  ISETP.NE.AND P3, PT, R0, 0x1, PT ;  /* 0x000000010000780c */ /* 0x000fe40003f65270 */
[----:B------:R-:W-:Y:S02]  /*6570*/  IADD3 R0, R227, 0x7f, RZ ;  /* 0x0000007fe3007810 */ /* 0x000fe40007ffe0ff */
[----:B------:R-:W-:-:S09]  /*6580*/  ISETP.GE.AND P1, PT, R4, 0x1, PT ;  /* 0x000000010400780c */ /* 0x000fd20003f26270 */
[----:B------:R-:W-:-:S05]  /*6590*/  @P3 IMAD.HI.U32 R3, R0, c[0x0][0x2c8], RZ ;  /* 0x0000b20000033a27 */ /* 0x000fca00078e00ff */
[----:B------:R-:W-:-:S05]  /*65a0*/  @P3 SHF.R.U32.HI R0, RZ, c[0x0][0x2cc], R3 ;  /* 0x0000b300ff003a19 */ /* 0x000fca0000011603 */
[----:B------:R-:W-:-:S05]  /*65b0*/  IMAD.IADD R0, R2, 0x1, R0 ;  /* 0x0000000102007824 */ /* 0x000fca00078e0200 */
[----:B------:R-:W-:Y:S01]  /*65c0*/  IADD3 R3, R0, c[0x0][0x328], RZ ;  /* 0x0000ca0000037a10 */ /* 0x000fe20007ffe0ff */
[----:B------:R-:W-:Y:S05]  /*65d0*/  @!P1 BRA `(.L_x_746) ;  /* 0x0000011000009947 */ /* 0x000fea0003800000 */
[C---:B------:R-:W-:Y:S01]  /*65e0*/  ISETP.GT.AND P0, PT, R0.reuse, RZ, PT ;  /* 0x000000ff0000720c */ /* 0x040fe20003f04270 */
[----:B------:R-:W-:Y:S01]  /*65f0*/  BSSY B0, `(.L_x_747) ;  /* 0x000000d000007945 */ /* 0x000fe20003800000 */
[----:B------:R-:W-:Y:S01]  /*6600*/  IADD3 R2, R0, -0x1, RZ ;  /* 0xffffffff00027810 */ /* 0x000fe20007ffe0ff */
[----:B------:R-:W-:-:S10]  /*6610*/  IMAD.MOV.U32 R4, RZ, RZ, c[0x0][0x32c] ;  /* 0x0000cb00ff047624 */ /* 0x000fd400078e00ff */
[----:B------:R-:W-:Y:S05]  /*6620*/  @P0 BRA `(.L_x_748) ;  /* 0x0000006000000947 */ /* 0x000fea0003800000 */
[----:B------:R-:W-:Y:S01]  /*6630*/  ISETP.NE.AND P0, PT, R4, 0x1, PT ;  /* 0x000000010400780c */ /* 0x000fe20003f05270 */
[----:B------:R-:W-:-:S12]  /*6640*/  IMAD.MOV R0, RZ, RZ, -R0 ;  /* 0x000000ffff007224 */ /* 0x000fd800078e0a00 */
[----:B------:R-:W-:-:S05]  /*6650*/  @P0 IMAD.HI.U32 R2, R0, c[0x0][0x330], RZ ;  /* 0x0000cc0000020a27 */ /* 0x000fca00078e00ff */
[----:B------:R-:W-:-:S04]  /*6660*/  @P0 SHF.R.U32.HI R0, RZ, c[0x0][0x334], R2 ;  /* 0x0000cd00ff000a19 */ /* 0x000fc80000011602 */
[----:B------:R-:W-:Y:S01]  /*6670*/  LOP3.LUT R2, RZ, R0, RZ, 0x33, !PT ;  /* 0x00000000ff027212 */ /* 0x000fe200078e33ff */
[----:B------:R-:W-:Y:S05]  /*6680*/  BRA `(.L_x_749) ;  /* 0x0000003000007947 */ /* 0x000fea0003800000 */
.L_x_748:
[----:B------:R-:W-:-:S13]  /*6690*/  ISETP.NE.AND P0, PT, R4, 0x1, PT ;  /* 0x000000010400780c */ /* 0x000fda0003f05270 */
[----:B------:R-:W-:-:S05]  /*66a0*/  @P0 IMAD.HI.U32 R0, R2, c[0x0][0x330], RZ ;  /* 0x0000cc0002000a27 */ /* 0x000fca00078e00ff */
[----:B------:R-:W-:Y:S02]  /*66b0*/  @P0 SHF.R.U32.HI R2, RZ, c[0x0][0x334], R0 ;  /* 0x0000cd00ff020a19 */ /* 0x000fe40000011600 */
.L_x_749:
[----:B------:R-:W-:Y:S05]  /*66c0*/  BSYNC B0 ;  /* 0x0000000000007941 */ /* 0x000fea0003800000 */
.L_x_747:
[----:B------:R-:W-:-:S05]  /*66d0*/  IMAD R2, R2, R4, c[0x0][0x32c] ;  /* 0x0000cb0002027624 */ /* 0x000fca00078e0204 */
[----:B------:R-:W-:-:S04]  /*66e0*/  IMNMX R3, R3, R2, PT ;  /* 0x0000000203037217 */ /* 0x000fc80003800200 */
.L_x_746:
[----:B------:R-:W-:Y:S01]  /*66f0*/  IADD3 R3, R3, 0x1f, RZ ;  /* 0x0000001f03037810 */ /* 0x000fe20007ffe0ff */
[----:B------:R-:W-:-:S03]  /*6700*/  @P3 IMAD.HI.U32 R2, R227, c[0x0][0x2c8], RZ ;  /* 0x0000b200e3023a27 */ /* 0x000fc600078e00ff */
[----:B------:R-:W-:Y:S01]  /*6710*/  SHF.R.S32.HI R4, RZ, 0x1f, R3 ;  /* 0x0000001fff047819 */ /* 0x000fe20000011403 */
[----:B------:R-:W-:Y:S01]  /*6720*/  IMAD.MOV.U32 R0, RZ, RZ, R227 ;  /* 0x000000ffff007224 */ /* 0x000fe200078e00e3 */
[----:B------:R-:W-:Y:S02]  /*6730*/  @P3 SHF.R.U32.HI R0, RZ, c[0x0][0x2cc], R2 ;  /* 0x0000b300ff003a19 */ /* 0x000fe40000011602 */
        /* <DEDUP_REMOVED lines=16> */
.L_x_752:
[----:B------:R-:W-:-:S04]  /*6840*/  MOV R3, c[0x0][0x32c] ;  /* 0x0000cb0000037a02 */ /* 0x000fc80000000f00 */
[----:B------:R-:W-:-:S13]  /*6850*/  ISETP.NE.AND P0, PT, R3, 0x1, PT ;  /* 0x000000010300780c */ /* 0x000fda0003f05270 */
[----:B------:R-:W-:-:S05]  /*6860*/  @P0 IMAD.HI.U32 R3, R0, c[0x0][0x330], RZ ;  /* 0x0000cc0000030a27 */ /* 0x000fca00078e00ff */
[----:B------:R-:W-:Y:S02]  /*6870*/  @P0 SHF.R.U32.HI R0, RZ, c[0x0][0x334], R3 ;  /* 0x0000cd00ff000a19 */ /* 0x000fe40000011603 */
.L_x_753:
[----:B------:R-:W-:Y:S05]  /*6880*/  BSYNC B0 ;  /* 0x0000000000007941 */ /* 0x000fea0003800000 */
.L_x_751:
[----:B------:R-:W-:-:S05]  /*6890*/  IMAD R0, R0, c[0x0][0x32c], RZ ;  /* 0x0000cb0000007a24 */ /* 0x000fca00078e02ff */
[----:B------:R-:W-:-:S04]  /*68a0*/  IMNMX R2, R2, R0, !PT ;  /* 0x0000000002027217 */ /* 0x000fc80007800200 */
.L_x_750:
[----:B------:R-:W-:Y:S01]  /*68b0*/  SHF.R.S32.HI R0, RZ, 0x1f, R2 ;  /* 0x0000001fff007819 */ /* 0x000fe20000011402 */
[----:B------:R-:W-:Y:S03]  /*68c0*/  BSSY B0, `(.L_x_754) ;  /* 0x0000025000007945 */ /* 0x000fe60003800000 */
[----:B------:R-:W-:-:S04]  /*68d0*/  LEA.HI R0, R0, R2, RZ, 0x5 ;  /* 0x0000000200007211 */ /* 0x000fc800078f28ff */
[----:B------:R-:W-:-:S04]  /*68e0*/  SHF.R.S32.HI R0, RZ, 0x5, R0 ;  /* 0x00000005ff007819 */ /* 0x000fc80000011400 */
[----:B------:R-:W-:Y:S01]  /*68f0*/  IMNMX R5, RZ, R0, !PT ;  /* 0x00000000ff057217 */ /* 0x000fe20007800200 */
[----:B------:R-:W-:-:S03]  /*6900*/  IMAD.MOV.U32 R0, RZ, RZ, RZ ;  /* 0x000000ffff007224 */ /* 0x000fc600078e00ff */
[----:B------:R-:W-:-:S13]  /*6910*/  ISETP.GT.AND P0, PT, R7, R5, PT ;  /* 0x000000050700720c */ /* 0x000fda0003f04270 */
        /* <DEDUP_REMOVED lines=31> */
.L_x_755:
[----:B------:R-:W-:Y:S05]  /*6b10*/  BSYNC B0 ;  /* 0x0000000000007941 */ /* 0x000fea0003800000 */
.L_x_754:
[----:B------:R-:W-:Y:S01]  /*6b20*/  IMAD R208, R244, R0, R5 ;  /* 0x00000000f4d07224 */ /* 0x000fe200078e0205 */
        /* <DEDUP_REMOVED lines=73> */
[----:B------:R-:W-:-:S04]  /*6fc0*/  @P1 IMAD.MOV.U32 R2, RZ, RZ, 0x4 ;  /* 0x00000004ff021424 */ /* 0x000fc800078e00ff */
[----:B------:R-:W-:-:S05]  /*6fd0*/  @P1 IMAD.WIDE R2, R235, R2, c[0x0][0x340] ;  /* 0x0000d000eb021625 */ /* 0x000fca00078e0202 */
[----:B------:R1:W5:Y:S01]  /*6fe0*/  @P1 LDG.E R14, [R2.64] ;  /* 0x00000008020e1981 */ /* 0x000362000c1e1900 */
[----:B------:R-:W-:Y:S02]  /*6ff0*/  SHF.R.S32.HI R0, RZ, 0x1f, R110 ;  /* 0x0000001fff007819 */ /* 0x000fe4000001146e */
[----:B------:R-:W-:Y:S02]  /*7000*/  ISETP.NE.U32.AND P0, PT, RZ, c[0x0][0x348], PT ;  /* 0x0000d200ff007a0c */ /* 0x000fe40003f05070 */
[----:B------:R-:W-:Y:S01]  /*7010*/  LOP3.LUT R218, R234, 0xffff, RZ, 0xc0, !PT ;  /* 0x0000ffffeada7812 */ /* 0x000fe200078ec0ff */
[----:B------:R-:W-:Y:S01]  /*7020*/  IMAD R0, R0, c[0x0][0x178], RZ ;  /* 0x00005e0000007a24 */ /* 0x000fe200078e02ff */
[----:B------:R-:W-:Y:S02]  /*7030*/  ISETP.NE.AND.EX P0, PT, RZ, c[0x0][0x34c], PT, P0 ;  /* 0x0000d300ff007a0c */ /* 0x000fe40003f05300 */
[----:B------:R-:W-:Y:S01]  /*7040*/  IADD3 R4, R212, R227, RZ ;  /* 0x000000e3d4047210 */ /* 0x000fe20007ffe0ff */
[----:B------:R-:W-:Y:S01]  /*7050*/  IMAD R0, R110, c[0x0][0x17c], R0 ;  /* 0x00005f006e007a24 */ /* 0x000fe200078e0200 */
[----:B------:R-:W-:-:S02]  /*7060*/  SEL R5, R235, RZ, !P0 ;  /* 0x000000ffeb057207 */ /* 0x000fc40004000000 */
[----:B------:R-:W-:Y:S01]  /*7070*/  ISETP.GE.AND P5, PT, R132, c[0x0][0x198], PT ;  /* 0x0000660084007a0c */ /* 0x000fe20003fa6270 */
[----:B------:R-:W-:Y:S01]  /*7080*/  @P3 IMAD.HI.U32 R7, R4, c[0x0][0x2c8], RZ ;  /* 0x0000b20004073a27 */ /* 0x000fe200078e00ff */
[----:B------:R-:W-:Y:S02]  /*7090*/  ISETP.GE.AND P4, PT, R137, c[0x0][0x198], PT ;  /* 0x0000660089007a0c */ /* 0x000fe40003f86270 */
[----:B------:R-:W-:Y:S02]  /*70a0*/  ISETP.GE.AND P2, PT, R199, c[0x0][0x198], PT ;  /* 0x00006600c7007a0c */ /* 0x000fe40003f46270 */
[----:B------:R-:W-:Y:S02]  /*70b0*/  IADD3 R122, R195, -0x1, RZ ;  /* 0xffffffffc37a7810 */ /* 0x000fe40007ffe0ff */
[----:B------:R-:W-:Y:S01]  /*70c0*/  IADD3 R13, R211, R227, RZ ;  /* 0x000000e3d30d7210 */ /* 0x000fe20007ffe0ff */
[----:B-1----:R-:W-:-:S04]  /*70d0*/  IMAD.WIDE.U32 R2, R110, c[0x0][0x178], RZ ;  /* 0x00005e006e027a25 */ /* 0x002fc800078e00ff */
[----:B------:R-:W-:Y:S01]  /*70e0*/  IMAD.IADD R3, R3, 0x1, R0 ;  /* 0x0000000103037824 */ /* 0x000fe200078e0200 */
[----:B------:R-:W-:-:S03]  /*70f0*/  SHF.R.S32.HI R0, RZ, 0x1f, R235 ;  /* 0x0000001fff007819 */ /* 0x000fc600000114eb */
[----:B------:R-:W-:Y:S01]  /*7100*/  IMAD.WIDE.U32 R2, R218, c[0x0][0x1b8], R2 ;  /* 0x00006e00da027a25 */ /* 0x000fe200078e0002 */
[----:B------:R-:W-:-:S03]  /*7110*/  SEL R6, R0, RZ, !P0 ;  /* 0x000000ff00067207 */ /* 0x000fc60004000000 */
[----:B------:R-:W-:Y:S01]  /*7120*/  IMAD.MOV.U32 R0, RZ, RZ, R4 ;  /* 0x000000ffff007224 */ /* 0x000fe200078e0004 */
[----:B------:R-:W-:Y:S01]  /*7130*/  @P3 SHF.R.U32.HI R0, RZ, c[0x0][0x2cc], R7 ;  /* 0x0000b300ff003a19 */ /* 0x000fe20000011607 */
[----:B------:R-:W-:Y:S01]  /*7140*/  IMAD R3, R218, c[0x0][0x1bc], R3 ;  /* 0x00006f00da037a24 */ /* 0x000fe200078e0203 */
[----:B------:R-:W-:Y:S01]  /*7150*/  ISETP.GE.AND P3, PT, R200, c[0x0][0x198], PT ;  /* 0x00006600c8007a0c */ /* 0x000fe20003f66270 */
[----:B------:R-:W-:Y:S01]  /*7160*/  IMAD R6, R6, c[0x0][0x1c0], RZ ;  /* 0x0000700006067a24 */ /* 0x000fe200078e02ff */
[----:B------:R-:W-:Y:S01]  /*7170*/  SHF.R.S32.HI R7, RZ, 0x1f, R0 ;  /* 0x0000001fff077819 */ /* 0x000fe20000011400 */
[----:B------:R-:W-:-:S04]  /*7180*/  IMAD.WIDE.U32 R2, R5, c[0x0][0x1c0], R2 ;  /* 0x0000700005027a25 */ /* 0x000fc800078e0002 */
[----:B------:R-:W-:Y:S01]  /*7190*/  IMAD R6, R5, c[0x0][0x1c4], R6 ;  /* 0x0000710005067a24 */ /* 0x000fe200078e0206 */
[----:B------:R-:W-:-:S03]  /*71a0*/  IADD3 R5, -R0, RZ, RZ ;  /* 0x000000ff00057210 */ /* 0x000fc60007ffe1ff */
[----:B------:R-:W-:Y:S02]  /*71b0*/  IMAD.IADD R3, R3, 0x1, R6 ;  /* 0x0000000103037824 */ /* 0x000fe400078e0206 */
[----:B------:R-:W-:Y:S02]  /*71c0*/  IMAD R4, R5, c[0x0][0x2c4], R4 ;  /* 0x0000b10005047a24 */ /* 0x000fe400078e0204 */
[----:B------:R-:W-:Y:S02]  /*71d0*/  IMAD R5, R7, c[0x0][0x1b0], RZ ;  /* 0x00006c0007057a24 */ /* 0x000fe400078e02ff */
[----:B------:R-:W-:-:S04]  /*71e0*/  IMAD.WIDE.U32 R2, R0, c[0x0][0x1b0], R2 ;  /* 0x00006c0000027a25 */ /* 0x000fc800078e0002 */
[----:B------:R-:W-:Y:S01]  /*71f0*/  IMAD R6, R0, c[0x0][0x1b4], R5 ;  /* 0x00006d0000067a24 */ /* 0x000fe200078e0205 */
[----:B------:R-:W-:-:S04]  /*7200*/  SHF.R.S32.HI R5, RZ, 0x1f, R4 ;  /* 0x0000001fff057819 */ /* 0x000fc80000011404 */
[----:B------:R-:W-:Y:S01]  /*7210*/  IADD3 R3, R3, R6, RZ ;  /* 0x0000000603037210 */ /* 0x000fe20007ffe0ff */
[----:B------:R-:W-:-:S04]  /*7220*/  IMAD R0, R5, c[0x0][0x1a8], RZ ;  /* 0x00006a0005007a24 */ /* 0x000fc800078e02ff */
[C---:B------:R-:W-:Y:S02]  /*7230*/  IMAD R0, R4.reuse, c[0x0][0x1ac], R0 ;  /* 0x00006b0004007a24 */ /* 0x040fe400078e0200 */
[----:B------:R-:W-:-:S04]  /*7240*/  IMAD.WIDE.U32 R2, R4, c[0x0][0x1a8], R2 ;  /* 0x00006a0004027a25 */ /* 0x000fc800078e0002 */
[----:B------:R-:W-:Y:S01]  /*7250*/  IMAD.IADD R0, R3, 0x1, R0 ;  /* 0x0000000103007824 */ /* 0x000fe200078e0200 */
[----:B------:R-:W-:-:S04]  /*7260*/  LEA R12, P0, R2, c[0x0][0x160], 0x1 ;  /* 0x00005800020c7a11 */ /* 0x000fc800078008ff */
[----:B------:R-:W-:Y:S01]  /*7270*/  LEA.HI.X R5, R2, c[0x0][0x164], R0, 0x1, P0 ;  /* 0x0000590002057a11 */ /* 0x000fe200000f0c00 */
[----:B------:R-:W-:Y:S01]  /*7280*/  @!P1 IMAD.MOV.U32 R14, RZ, RZ, R235 ;  /* 0x000000ffff0e9224 */ /* 0x000fe200078e00eb */
[----:B------:R-:W-:Y:S05]  /*7290*/  BRA.DIV ~URZ, `(.L_x_757) ;  /* 0x00019b227f007947 */ /* 0x000fea000b800000 */
[----:B------:R1:W2:Y:S02]  /*72a0*/  SHFL.IDX PT, R4, R5, RZ, 0x181f ;  /* 0x00181fff05047589 */ /* 0x0002a400000e0000 */
.L_x_977:
[----:B------:R-:W-:Y:S05]  /*72b0*/  BRA.DIV ~URZ, `(.L_x_758) ;  /* 0x00019b727f007947 */ /* 0x000fea000b800000 */
[----:B------:R3:W4:Y:S02]  /*72c0*/  SHFL.IDX PT, R0, R12, RZ, 0x181f ;  /* 0x00181fff0c007589 */ /* 0x00072400000e0000 */
.L_x_978:
[----:B------:R-:W-:Y:S01]  /*72d0*/  IMAD R64, R210, c[0x0][0x2c4], RZ ;  /* 0x0000b100d2407a24 */ /* 0x000fe200078e02ff */
[----:B------:R-:W-:Y:S01]  /*72e0*/  LOP3.LUT R213, R213, 0xfffffffd, RZ, 0xc0, !PT ;  /* 0xfffffffdd5d57812 */ /* 0x000fe200078ec0ff */
[----:B------:R-:W-:Y:S03]  /*72f0*/  BSSY B0, `(.L_x_759) ;  /* 0x0000013000007945 */ /* 0x000fe60003800000 */
[----:B------:R-:W-:-:S13]  /*7300*/  ISETP.GE.AND P0, PT, R13, R64, PT ;  /* 0x000000400d00720c */ /* 0x000fda0003f06270 */
[----:B------:R-:W-:Y:S01]  /*7310*/  @P0 LOP3.LUT R213, R213, 0x2, RZ, 0xfc, !PT ;  /* 0x00000002d5d50812 */ /* 0x000fe200078efcff */
[----:B------:R-:W-:Y:S05]  /*7320*/  @P0 BRA `(.L_x_760) ;  /* 0x000000f000000947 */ /* 0x000fea0003800000 */
[----:B----4-:R-:W-:-:S04]  /*7330*/  LEA R10, P0, R132, R0, 0x1 ;  /* 0x00000000840a7211 */ /* 0x010fc800078008ff */
[----:B--2---:R-:W-:Y:S02]  /*7340*/  LEA.HI.X R11, R132, R4, R133, 0x1, P0 ;  /* 0x00000004840b7211 */ /* 0x004fe400000f0c85 */
[----:B------:R-:W-:-:S03]  /*7350*/  LEA R8, P0, R201, R0, 0x1 ;  /* 0x00000000c9087211 */ /* 0x000fc600078008ff */
[----:B------:R-:W-:Y:S01]  /*7360*/  @!PT LDS RZ, [RZ] ;  /* 0x00000000fffff984 */ /* 0x000fe20000000800 */
[----:B------:R-:W-:Y:S01]  /*7370*/  @!PT LDS RZ, [RZ] ;  /* 0x00000000fffff984 */ /* 0x000fe20000000800 */
        /* <DEDUP_REMOVED lines=10> */
.L_x_760:
[----:B------:R-:W-:Y:S05]  /*7420*/  BSYNC B0 ;  /* 0x0000000000007941 */ /* 0x000fea0003800000 */
.L_x_759:
[----:B------:R-:W-:Y:S05]  /*7430*/  BRA.DIV ~URZ, `(.L_x_761) ;  /* 0x00019a527f007947 */ /* 0x000fea000b800000 */
[----:B--2---:R2:W1:Y:S04]  /*7440*/  SHFL.IDX PT, R4, R5, 0x1, 0x181f ;  /* 0x00381f0005047f89 */ /* 0x00446800000e0000 */
[----:B----4-:R2:W4:Y:S02]  /*7450*/  SHFL.IDX PT, R0, R12, 0x1, 0x181f ;  /* 0x00381f000c007f89 */ /* 0x01052400000e0000 */
.L_x_979:
[----:B------:R-:W-:Y:S01]  /*7460*/  IADD3 R2, R13, 0x20, RZ ;  /* 0x000000200d027810 */ /* 0x000fe20007ffe0ff */
[----:B------:R-:W-:Y:S01]  /*7470*/  BSSY B0, `(.L_x_762) ;  /* 0x0000014000007945 */ /* 0x000fe20003800000 */
[----:B------:R-:W-:Y:S02]  /*7480*/  LOP3.LUT R213, R213, 0xfffffffb, RZ, 0xc0, !PT ;  /* 0xfffffffbd5d57812 */ /* 0x000fe400078ec0ff */
[----:B------:R-:W-:-:S13]  /*7490*/  ISETP.GE.AND P0, PT, R2, R64, PT ;  /* 0x000000400200720c */ /* 0x000fda0003f06270 */
[----:B------:R-:W-:Y:S01]  /*74a0*/  @P0 LOP3.LUT R213, R213, 0x4, RZ, 0xfc, !PT ;  /* 0x00000004d5d50812 */ /* 0x000fe200078efcff */
[----:B------:R-:W-:Y:S05]  /*74b0*/  @P0 BRA `(.L_x_763) ;  /* 0x000000f000000947 */ /* 0x000fea0003800000 */
[----:B----4-:R-:W-:-:S04]  /*74c0*/  LEA R10, P0, R132, R0, 0x1 ;  /* 0x00000000840a7211 */ /* 0x010fc800078008ff */
[----:B-1----:R-:W-:Y:S02]  /*74d0*/  LEA.HI.X R11, R132, R4, R133, 0x1, P0 ;  /* 0x00000004840b7211 */ /* 0x002fe400000f0c85 */
        /* <DEDUP_REMOVED lines=13> */
.L_x_763:
[----:B------:R-:W-:Y:S05]  /*75b0*/  BSYNC B0 ;  /* 0x0000000000007941 */ /* 0x000fea0003800000 */
.L_x_762:
[----:B------:R-:W-:Y:S05]  /*75c0*/  BRA.DIV ~URZ, `(.L_x_764) ;  /* 0x000199827f007947 */ /* 0x000fea000b800000 */
[----:B-1----:R1:W2:Y:S02]  /*75d0*/  SHFL.IDX PT, R4, R5, 0x2, 0x181f ;  /* 0x00581f0005047f89 */ /* 0x0022a400000e0000 */
.L_x_980:
[----:B------:R-:W-:Y:S05]  /*75e0*/  BRA.DIV ~URZ, `(.L_x_765) ;  /* 0x000199d27f007947 */ /* 0x000fea000b800000 */
[----:B----4-:R4:W1:Y:S02]  /*75f0*/  SHFL.IDX PT, R0, R12, 0x2, 0x181f ;  /* 0x00581f000c007f89 */ /* 0x01086400000e0000 */
.L_x_981:
[----:B------:R-:W-:Y:S01]  /*7600*/  IADD3 R2, R13, 0x40, RZ ;  /* 0x000000400d027810 */ /* 0x000fe20007ffe0ff */
[----:B------:R-:W-:Y:S01]  /*7610*/  BSSY B0, `(.L_x_766) ;  /* 0x0000014000007945 */ /* 0x000fe20003800000 */
[----:B------:R-:W-:Y:S02]  /*7620*/  LOP3.LUT R213, R213, 0xfffffff7, RZ, 0xc0, !PT ;  /* 0xfffffff7d5d57812 */ /* 0x000fe400078ec0ff */
[----:B------:R-:W-:-:S13]  /*7630*/  ISETP.GE.AND P0, PT, R2, R64, PT ;  /* 0x000000400200720c */ /* 0x000fda0003f06270 */
[----:B------:R-:W-:Y:S01]  /*7640*/  @P0 LOP3.LUT R213, R213, 0x8, RZ, 0xfc, !PT ;  /* 0x00000008d5d50812 */ /* 0x000fe200078efcff */
[----:B------:R-:W-:Y:S05]  /*7650*/  @P0 BRA `(.L_x_767) ;  /* 0x000000f000000947 */ /* 0x000fea0003800000 */
[----:B-1----:R-:W-:-:S04]  /*7660*/  LEA R10, P0, R132, R0, 0x1 ;  /* 0x00000000840a7211 */ /* 0x002fc800078008ff */
        /* <DEDUP_REMOVED lines=14> */
.L_x_767:
[----:B------:R-:W-:Y:S05]  /*7750*/  BSYNC B0 ;  /* 0x0000000000007941 */ /* 0x000fea0003800000 */
.L_x_766:
[----:B------:R-:W-:Y:S05]  /*7760*/  BRA.DIV ~URZ, `(.L_x_768) ;  /* 0x000198b27f007947 */ /* 0x000fea000b800000 */
[----:B--2---:R2:W3:Y:S04]  /*7770*/  SHFL.IDX PT, R4, R5, 0x3, 0x181f ;  /* 0x00781f0005047f89 */ /* 0x0044e800000e0000 */
[----:B-1----:R2:W1:Y:S02]  /*7780*/  SHFL.IDX PT, R0, R12, 0x3, 0x181f ;  /* 0x00781f000c007f89 */ /* 0x00246400000e0000 */
.L_x_982:
[----:B------:R-:W-:Y:S01]  /*7790*/  IADD3 R2, R13, 0x60, RZ ;  /* 0x000000600d027810 */ /* 0x000fe20007ffe0ff */
[----:B-----5:R-:W-:-:S03]  /*77a0*/  IMAD.WIDE.U32 R222, R14, c[0x0][0x2b0], RZ ;  /* 0x0000ac000ede7a25 */ /* 0x020fc600078e00ff */
[----:B------:R-:W-:-:S13]  /*77b0*/  ISETP.GE.AND P6, PT, R2, R64, PT ;  /* 0x000000400200720c */ /* 0x000fda0003fc6270 */
        /* <DEDUP_REMOVED lines=10> */
[----:B------:R-:W-:-:S05]  /*7860*/  @!P6 LEA.HI.X R7, R200, R4, R207, 0x1, P0 ;  /* 0x00000004c807e211 */ /* 0x000fca00000f0ccf */
[----:B------:R3:W-:Y:S01]  /*7870*/  @!P6 LDGSTS.E.BYPASS.LTC128B.128 [R219+0x1b080], [R6.64], !P3 ;  /* 0x1b08000006dbefae */ /* 0x0007e2000d901d48 */
[C---:B-1----:R-:W-:Y:S02]  /*7880*/  @!P6 LEA R2, P0, R199.reuse, R0, 0x1 ;  /* 0x00000000c702e211 */ /* 0x042fe400078008ff */
[----:B------:R-:W-:Y:S02]  /*7890*/  SHF.R.S32.HI R0, RZ, 0x1f, R14 ;  /* 0x0000001fff007819 */ /* 0x000fe4000001140e */
[----:B------:R-:W-:-:S03]  /*78a0*/  @!P6 LEA.HI.X R3, R199, R4, R206, 0x1, P0 ;  /* 0x00000004c703e211 */ /* 0x000fc600000f0cce */
[----:B------:R-:W-:Y:S02]  /*78b0*/  IMAD R0, R0, c[0x0][0x2b0], RZ ;  /* 0x0000ac0000007a24 */ /* 0x000fe400078e02ff */
[----:B------:R3:W-:Y:S02]  /*78c0*/  @!P6 LDGSTS.E.BYPASS.LTC128B.128 [R219+0x1f080], [R2.64], !P2 ;  /* 0x1f08000002dbefae */ /* 0x0007e4000d101d48 */
[----:B------:R-:W-:Y:S02]  /*78d0*/  IMAD R0, R14, c[0x0][0x2b4], R0 ;  /* 0x0000ad000e007a24 */ /* 0x000fe400078e0200 */
[----:B------:R-:W0:Y:S01]  /*78e0*/  LDGDEPBAR ;  /* 0x00000000000079af */ /* 0x000e220000000000 */
[----:B------:R-:W-:Y:S01]  /*78f0*/  WARPSYNC 0xffffffff ;  /* 0xffffffff00007948 */ /* 0x000fe20003800000 */
[----:B------:R-:W-:Y:S02]  /*7900*/  IMAD.IADD R225, R223, 0x1, R0 ;  /* 0x00000001dfe17824 */ /* 0x000fe400078e0200 */
[----:B------:R-:W-:Y:S01]  /*7910*/  IMAD.MOV.U32 R123, RZ, RZ, c[0x0][0x2b8] ;  /* 0x0000ae00ff7b7624 */ /* 0x000fe200078e00ff */
[----:B------:R-:W-:Y:S01]  /*7920*/  BAR.SYNC.DEFER_BLOCKING 0x0 ;  /* 0x0000000000007b1d */ /* 0x000fe20000010000 */
[----:B------:R-:W-:Y:S01]  /*7930*/  IMAD.SHL.U32 R109, R122, 0x20, RZ ;  /* 0x000000207a6d7824 */ /* 0x000fe200078e00ff */
[----:B------:R-:W-:Y:S01]  /*7940*/  LOP3.LUT R213, R213, 0xfffffffe, RZ, 0xc0, !PT ;  /* 0xfffffffed5d57812 */ /* 0x000fe200078ec0ff */
[----:B------:R-:W-:Y:S01]  /*7950*/  IMAD.MOV.U32 R197, RZ, RZ, RZ ;  /* 0x000000ffffc57224 */ /* 0x000fe200078e00ff */
[----:B------:R-:W-:Y:S01]  /*7960*/  ISETP.NE.AND P1, PT, R123, 0x1, PT ;  /* 0x000000017b00780c */ /* 0x000fe20003f25270 */
[----:B---3--:R-:W-:-:S05]  /*7970*/  IMAD.IADD R2, R212, 0x1, R109 ;  /* 0x00000001d4027824 */ /* 0x008fca00078e026d */
[C---:B------:R-:W-:Y:S01]  /*7980*/  ISETP.GE.AND P0, PT, R2.reuse, R209, PT ;  /* 0x000000d10200720c */ /* 0x040fe20003f06270 */
[----:B------:R-:W-:-:S03]  /*7990*/  IMAD.IADD R2, R2, 0x1, R226 ;  /* 0x0000000102027824 */ /* 0x000fc600078e02e2 */
[----:B------:R-:W-:Y:S01]  /*79a0*/  ISETP.GT.OR P0, PT, R212, 0x1f, P0 ;  /* 0x0000001fd400780c */ /* 0x000fe20000704670 */
[----:B------:R-:W-:Y:S02]  /*79b0*/  IMAD.MOV.U32 R0, RZ, RZ, R2 ;  /* 0x000000ffff007224 */ /* 0x000fe400078e0002 */
[----:B------:R-:W-:Y:S01]  /*79c0*/  @P1 IMAD.HI.U32 R3, R2, c[0x0][0x2bc], RZ ;  /* 0x0000af0002031a27 */ /* 0x000fe200078e00ff */
[----:B------:R-:W-:-:S04]  /*79d0*/  @P1 LOP3.LUT R213, R213, 0x1, RZ, 0xfc, !PT ;  /* 0x00000001d5d51812 */ /* 0x000fc800078efcff */
[----:B------:R-:W-:-:S05]  /*79e0*/  @P1 SHF.R.U32.HI R0, RZ, c[0x0][0x2c0], R3 ;  /* 0x0000b000ff001a19 */ /* 0x000fca0000011603 */
[----:B------:R-:W-:-:S04]  /*79f0*/  @!P0 IADD3 R3, P1, R0, R222, RZ ;  /* 0x000000de00038210 */ /* 0x000fc80007f3e0ff */
[----:B--2---:R-:W-:Y:S02]  /*7a00*/  @!P0 LEA.HI.X.SX32 R5, R0, R225, 0x1, P1 ;  /* 0x000000e100058211 */ /* 0x004fe400008f0eff */
[----:B------:R-:W-:-:S04]  /*7a10*/  @!P0 LEA R4, P1, R3, c[0x0][0x2a0], 0x2 ;  /* 0x0000a80003048a11 */ /* 0x000fc800078210ff */
[----:B------:R-:W-:-:S05]  /*7a20*/  @!P0 LEA.HI.X R5, R3, c[0x0][0x2a4], R5, 0x2, P1 ;  /* 0x0000a90003058a11 */ /* 0x000fca00008f1405 */
[----:B------:R-:W2:Y:S01]  /*7a30*/  @!P0 LDG.E R197, [R4.64] ;  /* 0x0000000804c58981 */ /* 0x000ea2000c1e1900 */
[----:B------:R-:W-:Y:S01]  /*7a40*/  IMAD.MOV R0, RZ, RZ, -R0 ;  /* 0x000000ffff007224 */ /* 0x000fe200078e0a00 */
[----:B------:R-:W-:Y:S01]  /*7a50*/  ISETP.GT.AND P5, PT, R212, 0x1f, PT ;  /* 0x0000001fd400780c */ /* 0x000fe20003fa4270 */
[----:B------:R-:W-:-:S04]  /*7a60*/  IMAD.WIDE.U32 R220, R218, c[0x0][0x1e8], RZ ;  /* 0x00007a00dadc7a25 */ /* 0x000fc800078e00ff */
[----:B------:R-:W-:Y:S02]  /*7a70*/  IMAD R198, R0, c[0x0][0x2b8], R2 ;  /* 0x0000ae0000c67a24 */ /* 0x000fe400078e0202 */
[----:B------:R-:W-:Y:S02]  /*7a80*/  IMAD R224, R218, c[0x0][0x1ec], R221 ;  /* 0x00007b00dae07a24 */ /* 0x000fe400078e02dd */
[----:B------:R-:W-:Y:S01]  /*7a90*/  IMAD.WIDE.U32 R2, R198, c[0x0][0x1e0], RZ ;  /* 0x00007800c6027a25 */ /* 0x000fe200078e00ff */
[----:B------:R-:W-:-:S03]  /*7aa0*/  SHF.R.S32.HI R120, RZ, 0x1f, R198 ;  /* 0x0000001fff787819 */ /* 0x000fc600000114c6 */
[----:B------:R-:W-:Y:S02]  /*7ab0*/  IMAD.IADD R119, R209, 0x1, -R109 ;  /* 0x00000001d1777824 */ /* 0x000fe400078e0a6d */
        /* <DEDUP_REMOVED lines=17> */
[----:B------:R-:W-:-:S04]  /*7bd0*/  @P0 LEA R8, P1, R201, R0, 0x1 ;  /* 0x00000000c9080211 */ /* 0x000fc800078208ff */
[----:B------:R-:W-:Y:S02]  /*7be0*/  @P0 LEA.HI.X R9, R201, R2, R205, 0x1, P1 ;  /* 0x00000002c9090211 */ /* 0x000fe400008f0ccd */
[----:B------:R-:W-:-:S04]  /*7bf0*/  @P0 LEA R6, P1, R200, R0, 0x1 ;  /* 0x00000000c8060211 */ /* 0x000fc800078208ff */
[----:B------:R-:W-:Y:S02]  /*7c00*/  @P0 LEA.HI.X R7, R200, R2, R207, 0x1, P1 ;  /* 0x00000002c8070211 */ /* 0x000fe400008f0ccf */
[----:B------:R-:W-:-:S13]  /*7c10*/  @P0 ISETP.GE.AND P1, PT, R132, c[0x0][0x1d4], PT ;  /* 0x0000750084000a0c */ /* 0x000fda0003f26270 */
[----:B------:R-:W-:Y:S01]  /*7c20*/  @!PT LDS RZ, [RZ] ;  /* 0x00000000fffff984 */ /* 0x000fe20000000800 */
[----:B------:R1:W-:Y:S02]  /*7c30*/  @P0 LDGSTS.E.BYPASS.LTC128B.128 [R194+0xc080], [R4.64], !P1 ;  /* 0x0c08000004c20fae */ /* 0x0003e4000c901d48 */
[----:B-1----:R-:W-:-:S04]  /*7c40*/  @P0 LEA R4, P1, R199, R0, 0x1 ;  /* 0x00000000c7040211 */ /* 0x002fc800078208ff */
[----:B------:R-:W-:Y:S02]  /*7c50*/  @P0 LEA.HI.X R5, R199, R2, R206, 0x1, P1 ;  /* 0x00000002c7050211 */ /* 0x000fe400008f0cce */
[----:B------:R-:W-:-:S13]  /*7c60*/  @P0 ISETP.GE.AND P1, PT, R137, c[0x0][0x1d4], PT ;  /* 0x0000750089000a0c */ /* 0x000fda0003f26270 */
[----:B------:R1:W-:Y:S01]  /*7c70*/  @P0 LDGSTS.E.BYPASS.LTC128B.128 [R194+0xd080], [R8.64], !P1 ;  /* 0x0d08000008c20fae */ /* 0x0003e2000c901d48 */
[----:B------:R-:W-:-:S13]  /*7c80*/  @P0 ISETP.GE.AND P1, PT, R200, c[0x0][0x1d4], PT ;  /* 0x00007500c8000a0c */ /* 0x000fda0003f26270 */
[----:B------:R1:W-:Y:S01]  /*7c90*/  @P0 LDGSTS.E.BYPASS.LTC128B.128 [R194+0xe080], [R6.64], !P1 ;  /* 0x0e08000006c20fae */ /* 0x0003e2000c901d48 */
[----:B------:R-:W-:-:S13]  /*7ca0*/  @P0 ISETP.GE.AND P1, PT, R199, c[0x0][0x1d4], PT ;  /* 0x00007500c7000a0c */ /* 0x000fda0003f26270 */
[----:B------:R1:W-:Y:S01]  /*7cb0*/  @P0 LDGSTS.E.BYPASS.LTC128B.128 [R194+0xf080], [R4.64], !P1 ;  /* 0x0f08000004c20fae */ /* 0x0003e2000c901d48 */
[----:B------:R-:W-:-:S03]  /*7cc0*/  ISETP.LT.AND P0, PT, RZ, c[0x0][0x27c], PT ;  /* 0x00009f00ff007a0c */ /* 0x000fc60003f01270 */
[----:B------:R-:W0:Y:S10]  /*7cd0*/  LDGDEPBAR ;  /* 0x00000000000079af */ /* 0x000e340000000000 */
[----:B------:R-:W-:Y:S05]  /*7ce0*/  @P0 BRA `(.L_x_769) ;  /* 0x0000002000000947 */ /* 0x000fea0003800000 */
[----:B------:R-:W-:-:S04]  /*7cf0*/  DEPBAR.LE SB0, 0x1 ;  /* 0x000080400000791a */ /* 0x000fc80000000000 */
[----:B------:R-:W-:Y:S05]  /*7d00*/  BRA `(.L_x_770) ;  /* 0x00008e4000007947 */ /* 0x000fea0003800000 */
.L_x_769:
[----:B------:R-:W-:Y:S01]  /*7d10*/  ULDC.U8 UR4, c[0x0][0x298] ;  /* 0x0000a60000047ab9 */ /* 0x000fe20000000000 */
[----:B------:R-:W-:Y:S01]  /*7d20*/  SHF.R.S32.HI R0, RZ, 0x1f, R99 ;  /* 0x0000001fff007819 */ /* 0x000fe20000011463 */
[C---:B-1----:R-:W-:Y:S01]  /*7d30*/  IMAD.WIDE.U32 R4, R99.reuse, c[0x0][0x280], RZ ;  /* 0x0000a00063047a25 */ /* 0x042fe200078e00ff */
[----:B------:R-:W-:Y:S01]  /*7d40*/  ISETP.NE.AND P0, PT, RZ, UR4, PT ;  /* 0x00000004ff007c0c */ /* 0x000fe2000bf05270 */
[----:B------:R-:W-:Y:S02]  /*7d50*/  BSSY B2, `(.L_x_770) ;  /* 0x00008df000027945 */ /* 0x000fe40003800000 */
[C---:B------:R-:W-:Y:S02]  /*7d60*/  IMAD R2, R0.reuse, c[0x0][0x280], RZ ;  /* 0x0000a00000027a24 */ /* 0x040fe400078e02ff */
[----:B------:R-:W-:Y:S02]  /*7d70*/  IMAD R0, R0, c[0x0][0x290], RZ ;  /* 0x0000a40000007a24 */ /* 0x000fe400078e02ff */
[----:B------:R-:W-:-:S02]  /*7d80*/  IMAD R6, R99, c[0x0][0x284], R2 ;  /* 0x0000a10063067a24 */ /* 0x000fc400078e0202 */
[C---:B------:R-:W-:Y:S01]  /*7d90*/  IMAD R7, R99.reuse, c[0x0][0x294], R0 ;  /* 0x0000a50063077a24 */ /* 0x040fe200078e0200 */
[----:B------:R-:W-:Y:S01]  /*7da0*/  LEA R0, R228, R13, 0x5 ;  /* 0x0000000de4007211 */ /* 0x000fe200078e28ff */
[----:B------:R-:W-:Y:S01]  /*7db0*/  IMAD.WIDE.U32 R2, R99, c[0x0][0x290], RZ ;  /* 0x0000a40063027a25 */ /* 0x000fe200078e00ff */
[----:B------:R-:W-:-:S04]  /*7dc0*/  IADD3 R6, R6, R5, RZ ;  /* 0x0000000506067210 */ /* 0x000fc80007ffe0ff */
[----:B------:R-:W-:Y:S01]  /*7dd0*/  IADD3 R7, R7, R3, RZ ;  /* 0x0000000307077210 */ /* 0x000fe20007ffe0ff */
[----:B------:R-:W-:Y:S05]  /*7de0*/  @!P0 BRA `(.L_x_771) ;  /* 0x000045f000008947 */ /* 0x000fea0003800000 */
[----:B------:R1:W5:Y:S01]  /*7df0*/  LDL R106, [R1+0x8] ;  /* 0x00000800016a7983 */ /* 0x0003620000100800 */
[----:B------:R-:W-:-:S03]  /*7e00*/  IMAD.MOV.U32 R8, RZ, RZ, c[0x0][0x2c4] ;  /* 0x0000b100ff087624 */ /* 0x000fc600078e00ff */
[----:B------:R1:W5:Y:S02]  /*7e10*/  LDL R105, [R1+0x4] ;  /* 0x0000040001697983 */ /* 0x0003640000100800 */
[----:B------:R-:W-:Y:S02]  /*7e20*/  ISETP.NE.AND P2, PT, R8, 0x1, PT ;  /* 0x000000010800780c */ /* 0x000fe40003f45270 */
[----:B------:R1:W5:Y:S11]  /*7e30*/  LDL R101, [R1] ;  /* 0x0000000001657983 */ /* 0x0003760000100800 */
[----:B------:R-:W-:-:S05]  /*7e40*/  @P2 IMAD.HI.U32 R3, R0, c[0x0][0x2c8], RZ ;  /* 0x0000b20000032a27 */ /* 0x000fca00078e00ff */
[----:B------:R-:W-:-:S04]  /*7e50*/  @P2 SHF.R.U32.HI R0, RZ, c[0x0][0x2cc], R3 ;  /* 0x0000b300ff002a19 */ /* 0x000fc80000011603 */
[----:B------:R-:W-:Y:S02]  /*7e60*/  SHF.R.S32.HI R3, RZ, 0x1f, R0 ;  /* 0x0000001fff037819 */ /* 0x000fe40000011400 */
[----:B------:R-:W-:-:S03]  /*7e70*/  MOV R5, R6 ;  /* 0x0000000600057202 */ /* 0x000fc60000000f00 */
[----:B------:R-:W-:Y:S02]  /*7e80*/  IMAD R8, R3, c[0x0][0x280], RZ ;  /* 0x0000a00003087a24 */ /* 0x000fe400078e02ff */
[----:B------:R-:W-:-:S04]  /*7e90*/  IMAD.WIDE.U32 R4, R0, c[0x0][0x280], R4 ;  /* 0x0000a00000047a25 */ /* 0x000fc800078e0004 */
[----:B------:R-:W-:Y:S01]  /*7ea0*/  IMAD R6, R0, c[0x0][0x284], R8 ;  /* 0x0000a10000067a24 */ /* 0x000fe200078e0208 */
[----:B------:R-:W-:-:S03]  /*7eb0*/  LEA R36, P0, R4, c[0x0][0x270], 0x1 ;  /* 0x00009c0004247a11 */ /* 0x000fc600078008ff */
[----:B------:R-:W-:-:S05]  /*7ec0*/  IMAD.IADD R6, R5, 0x1, R6 ;  /* 0x0000000105067824 */ /* 0x000fca00078e0206 */
[----:B------:R-:W-:Y:S01]  /*7ed0*/  LEA.HI.X R31, R4, c[0x0][0x274], R6, 0x1, P0 ;  /* 0x00009d00041f7a11 */ /* 0x000fe200000f0c06 */
[----:B------:R-:W-:Y:S01]  /*7ee0*/  IMAD R4, R3, c[0x0][0x290], RZ ;  /* 0x0000a40003047a24 */ /* 0x000fe200078e02ff */
[----:B------:R-:W-:Y:S02]  /*7ef0*/  MOV R3, R7 ;  /* 0x0000000700037202 */ /* 0x000fe40000000f00 */
[----:B------:R-:W-:-:S03]  /*7f00*/  LOP3.LUT P1, RZ, R213, 0x2, RZ, 0xc0, !PT ;  /* 0x00000002d5ff7812 */ /* 0x000fc6000782c0ff */
[----:B------:R-:W-:-:S04]  /*7f10*/  IMAD.WIDE.U32 R2, R0, c[0x0][0x290], R2 ;  /* 0x0000a40000027a25 */ /* 0x000fc800078e0002 */
[----:B------:R-:W-:Y:S01]  /*7f20*/  IMAD R0, R0, c[0x0][0x294], R4 ;  /* 0x0000a50000007a24 */ /* 0x000fe200078e0204 */
[----:B------:R-:W-:-:S03]  /*7f30*/  LEA R30, P0, R2, c[0x0][0x288], 0x1 ;  /* 0x0000a200021e7a11 */ /* 0x000fc600078008ff */
[----:B------:R-:W-:-:S05]  /*7f40*/  IMAD.IADD R0, R3, 0x1, R0 ;  /* 0x0000000103007824 */ /* 0x000fca00078e0200 */
[----:B------:R-:W-:Y:S01]  /*7f50*/  LEA.HI.X R21, R2, c[0x0][0x28c], R0, 0x1, P0 ;  /* 0x0000a30002157a11 */ /* 0x000fe200000f0c00 */
[----:B------:R1:W2:Y:S01]  /*7f60*/  SHFL.IDX PT, R3, R36, RZ, 0x181f ;  /* 0x00181fff24037589 */ /* 0x0002a200000e0000 */
[----:B------:R-:W-:Y:S03]  /*7f70*/  BSSY B0, `(.L_x_772) ;  /* 0x000003a000007945 */ /* 0x000fe60003800000 */
[----:B------:R1:W3:Y:S01]  /*7f80*/  SHFL.IDX PT, R0, R30, RZ, 0x181f ;  /* 0x00181fff1e007589 */ /* 0x0002e200000e0000 */
[----:B------:R-:W-:-:S03]  /*7f90*/  CS2R R54, SRZ ;  /* 0x0000000000367805 */ /* 0x000fc6000001ff00 */
[----:B------:R1:W4:Y:S01]  /*7fa0*/  SHFL.IDX PT, R4, R31, RZ, 0x181f ;  /* 0x00181fff1f047589 */ /* 0x00032200000e0000 */
[----:B------:R-:W-:-:S03]  /*7fb0*/  CS2R R40, SRZ ;  /* 0x0000000000287805 */ /* 0x000fc6000001ff00 */
[----:B------:R1:W1:Y:S01]  /*7fc0*/  SHFL.IDX PT, R2, R21, RZ, 0x181f ;  /* 0x00181fff15027589 */ /* 0x00026200000e0000 */
[----:B------:R-:W-:Y:S01]  /*7fd0*/  CS2R R32, SRZ ;  /* 0x0000000000207805 */ /* 0x000fe2000001ff00 */
[----:B------:R-:W-:Y:S01]  /*7fe0*/  CS2R R26, SRZ ;  /* 0x00000000001a7805 */ /* 0x000fe2000001ff00 */
[----:B------:R-:W-:Y:S01]  /*7ff0*/  CS2R R22, SRZ ;  /* 0x0000000000167805 */ /* 0x000fe2000001ff00 */
[----:B------:R-:W-:Y:S01]  /*8000*/  CS2R R38, SRZ ;  /* 0x0000000000267805 */ /* 0x000fe2000001ff00 */
[----:B------:R-:W-:Y:S01]  /*8010*/  CS2R R34, SRZ ;  /* 0x0000000000227805 */ /* 0x000fe2000001ff00 */
[----:B------:R-:W-:Y:S01]  /*8020*/  CS2R R28, SRZ ;  /* 0x00000000001c7805 */ /* 0x000fe2000001ff00 */
[----:B------:R-:W-:Y:S01]  /*8030*/  CS2R R24, SRZ ;  /* 0x0000000000187805 */ /* 0x000fe2000001ff00 */
[----:B------:R-:W-:Y:S05]  /*8040*/  @P1 BRA `(.L_x_773) ;  /* 0x000002c000001947 */ /* 0x000fea0003800000 */
[----:B------:R-:W-:Y:S01]  /*8050*/  ISETP.GE.AND P3, PT, R138, c[0x0][0x27c], PT ;  /* 0x00009f008a007a0c */ /* 0x000fe20003f66270 */
[----:B------:R-:W-:Y:S01]  /*8060*/  CS2R R22, SRZ ;  /* 0x0000000000167805 */ /* 0x000fe2000001ff00 */
[----:B------:R-:W-:Y:S01]  /*8070*/  ISETP.GE.AND P2, PT, R158, c[0x0][0x27c], PT ;  /* 0x00009f009e007a0c */ /* 0x000fe20003f46270 */
[----:B------:R-:W-:Y:S01]  /*8080*/  CS2R R24, SRZ ;  /* 0x0000000000187805 */ /* 0x000fe2000001ff00 */
[----:B------:R-:W-:-:S09]  /*8090*/  ISETP.GE.AND P1, PT, R156, c[0x0][0x27c], PT ;  /* 0x00009f009c007a0c */ /* 0x000fd20003f26270 */
[C---:B------:R-:W-:Y:S01]  /*80a0*/  @!P3 IMAD.SHL.U32 R6, R138.reuse, 0x2, RZ ;  /* 0x000000028a06b824 */ /* 0x040fe200078e00ff */
[----:B------:R-:W-:-:S04]  /*80b0*/  @!P3 SHF.L.U64.HI R5, R138, 0x1, R139 ;  /* 0x000000018a05b819 */ /* 0x000fc8000001028b */
[----:B--2---:R-:W-:-:S05]  /*80c0*/  @!P3 IADD3 R18, P0, R3, R6, RZ ;  /* 0x000000060312b210 */ /* 0x004fca0007f1e0ff */
[--C-:B----4-:R-:W-:Y:S01]  /*80d0*/  @!P3 IMAD.X R19, R4, 0x1, R5.reuse, P0 ;  /* 0x000000010413b824 */ /* 0x110fe200000e0605 */
[----:B---3--:R-:W-:Y:S02]  /*80e0*/  @!P3 IADD3 R16, P0, R0, R6, RZ ;  /* 0x000000060010b210 */ /* 0x008fe40007f1e0ff */
[----:B-----5:R-:W-:Y:S01]  /*80f0*/  @!P2 SHF.L.U64.HI R6, R158, 0x1, R106 ;  /* 0x000000019e06a819 */ /* 0x020fe2000001026a */
[----:B------:R-:W-:Y:S01]  /*8100*/  CS2R R26, SRZ ;  /* 0x00000000001a7805 */ /* 0x000fe2000001ff00 */
[----:B------:R-:W-:Y:S01]  /*8110*/  CS2R R28, SRZ ;  /* 0x00000000001c7805 */ /* 0x000fe2000001ff00 */
[----:B-1----:R-:W-:Y:S01]  /*8120*/  @!P3 IMAD.X R17, R2, 0x1, R5, P0 ;  /* 0x000000010211b824 */ /* 0x002fe200000e0605 */
[----:B------:R-:W-:Y:S01]  /*8130*/  CS2R R32, SRZ ;  /* 0x0000000000207805 */ /* 0x000fe2000001ff00 */
[----:B------:R-:W-:Y:S01]  /*8140*/  @!P2 IMAD.SHL.U32 R5, R158, 0x2, RZ ;  /* 0x000000029e05a824 */ /* 0x000fe200078e00ff */
[----:B------:R-:W-:Y:S01]  /*8150*/  CS2R R34, SRZ ;  /* 0x0000000000227805 */ /* 0x000fe2000001ff00 */
[----:B------:R-:W-:Y:S01]  /*8160*/  CS2R R40, SRZ ;  /* 0x0000000000287805 */ /* 0x000fe2000001ff00 */
[----:B------:R-:W-:Y:S01]  /*8170*/  CS2R R38, SRZ ;  /* 0x0000000000267805 */ /* 0x000fe2000001ff00 */
[----:B------:R1:W5:Y:S01]  /*8180*/  @!P3 LD.E.64 R22, [R18.64] ;  /* 0x000000081216b980 */ /* 0x000362000c101b00 */
[----:B------:R-:W-:-:S03]  /*8190*/  @!P2 IADD3 R14, P0, R3, R5, RZ ;  /* 0x00000005030ea210 */ /* 0x000fc60007f1e0ff */
[----:B------:R1:W5:Y:S02]  /*81a0*/  @!P3 LD.E.64 R24, [R16.64] ;  /* 0x000000081018b980 */ /* 0x000364000c101b00 */
[----:B------:R-:W-:Y:S01]  /*81b0*/  @!P2 IMAD.X R15, R4, 0x1, R6, P0 ;  /* 0x00000001040fa824 */ /* 0x000fe200000e0606 */
[----:B------:R-:W-:Y:S01]  /*81c0*/  @!P2 IADD3 R12, P0, R0, R5, RZ ;  /* 0x00000005000ca210 */ /* 0x000fe20007f1e0ff */
[----:B------:R-:W-:-:S03]  /*81d0*/  @!P1 IMAD.SHL.U32 R5, R156, 0x2, RZ ;  /* 0x000000029c059824 */ /* 0x000fc600078e00ff */
[----:B------:R1:W5:Y:S01]  /*81e0*/  @!P2 LD.E.64 R26, [R14.64] ;  /* 0x000000080e1aa980 */ /* 0x000362000c101b00 */
[----:B------:R-:W-:Y:S01]  /*81f0*/  @!P2 IMAD.X R13, R2, 0x1, R6, P0 ;  /* 0x00000001020da824 */ /* 0x000fe200000e0606 */
[----:B------:R-:W-:Y:S02]  /*8200*/  @!P1 SHF.L.U64.HI R6, R156, 0x1, R105 ;  /* 0x000000019c069819 */ /* 0x000fe40000010269 */
[-C--:B------:R-:W-:Y:S02]  /*8210*/  @!P1 IADD3 R10, P0, R3, R5.reuse, RZ ;  /* 0x00000005030a9210 */ /* 0x080fe40007f1e0ff */
[----:B------:R1:W5:Y:S03]  /*8220*/  @!P2 LD.E.64 R28, [R12.64] ;  /* 0x000000080c1ca980 */ /* 0x000366000c101b00 */
[----:B------:R-:W-:Y:S01]  /*8230*/  @!P1 IMAD.X R11, R4, 0x1, R6, P0 ;  /* 0x00000001040b9824 */ /* 0x000fe200000e0606 */
[----:B------:R-:W-:-:S04]  /*8240*/  @!P1 IADD3 R8, P0, R0, R5, RZ ;  /* 0x0000000500089210 */ /* 0x000fc80007f1e0ff */
[----:B------:R1:W5:Y:S01]  /*8250*/  @!P1 LD.E.64 R32, [R10.64] ;  /* 0x000000080a209980 */ /* 0x000362000c101b00 */
[----:B------:R-:W-:Y:S01]  /*8260*/  @!P1 IMAD.X R9, R2, 0x1, R6, P0 ;  /* 0x0000000102099824 */ /* 0x000fe200000e0606 */
[----:B------:R-:W-:-:S04]  /*8270*/  ISETP.GE.AND P0, PT, R157, c[0x0][0x27c], PT ;  /* 0x00009f009d007a0c */ /* 0x000fc80003f06270 */
[----:B------:R1:W5:Y:S09]  /*8280*/  @!P1 LD.E.64 R34, [R8.64] ;  /* 0x0000000808229980 */ /* 0x000372000c101b00 */
[C---:B------:R-:W-:Y:S01]  /*8290*/  @!P0 IMAD.SHL.U32 R5, R157.reuse, 0x2, RZ ;  /* 0x000000029d058824 */ /* 0x040fe200078e00ff */
[----:B------:R-:W-:-:S04]  /*82a0*/  @!P0 SHF.L.U64.HI R20, R157, 0x1, R101 ;  /* 0x000000019d148819 */ /* 0x000fc80000010265 */
[----:B------:R-:W-:-:S05]  /*82b0*/  @!P0 IADD3 R6, P4, R3, R5, RZ ;  /* 0x0000000503068210 */ /* 0x000fca0007f9e0ff */
[----:B------:R-:W-:Y:S01]  /*82c0*/  @!P0 IMAD.X R7, R4, 0x1, R20, P4 ;  /* 0x0000000104078824 */ /* 0x000fe200020e0614 */
[----:B------:R-:W-:-:S04]  /*82d0*/  @!P0 IADD3 R4, P4, R0, R5, RZ ;  /* 0x0000000500048210 */ /* 0x000fc80007f9e0ff */
[----:B------:R1:W5:Y:S01]  /*82e0*/  @!P0 LD.E.64 R40, [R6.64] ;  /* 0x0000000806288980 */ /* 0x000362000c101b00 */
[----:B------:R-:W-:-:S05]  /*82f0*/  @!P0 IMAD.X R5, R2, 0x1, R20, P4 ;  /* 0x0000000102058824 */ /* 0x000fca00020e0614 */
[----:B------:R1:W5:Y:S03]  /*8300*/  @!P0 LD.E.64 R38, [R4.64] ;  /* 0x0000000804268980 */ /* 0x000366000c101b00 */
.L_x_773:
[----:B------:R-:W-:Y:S05]  /*8310*/  BSYNC B0 ;  /* 0x0000000000007941 */ /* 0x000fea0003800000 */
.L_x_772:
[----:B---3-5:R-:W-:Y:S01]  /*8320*/  IMAD.MOV.U32 R0, RZ, RZ, R41 ;  /* 0x000000ffff007224 */ /* 0x028fe200078e0029 */
[----:B------:R-:W-:Y:S01]  /*8330*/  LOP3.LUT P0, RZ, R213, 0x4, RZ, 0xc0, !PT ;  /* 0x00000004d5ff7812 */ /* 0x000fe2000780c0ff */
[----:B-1----:R-:W-:Y:S01]  /*8340*/  IMAD.MOV.U32 R2, RZ, RZ, R40 ;  /* 0x000000ffff027224 */ /* 0x002fe200078e0028 */
[----:B------:R-:W-:Y:S01]  /*8350*/  MOV R5, R35 ;  /* 0x0000002300057202 */ /* 0x000fe20000000f00 */
[----:B----4-:R-:W-:Y:S01]  /*8360*/  IMAD.MOV.U32 R4, RZ, RZ, R32 ;  /* 0x000000ffff047224 */ /* 0x010fe200078e0020 */
[----:B------:R-:W-:Y:S01]  /*8370*/  PRMT R88, R88, 0x5410, R0 ;  /* 0x0000541058587816 */ /* 0x000fe20000000000 */
[----:B--2---:R-:W-:Y:S01]  /*8380*/  IMAD.MOV.U32 R3, RZ, RZ, R33 ;  /* 0x000000ffff037224 */ /* 0x004fe200078e0021 */
[----:B------:R-:W-:Y:S01]  /*8390*/  PRMT R87, R87, 0x5410, R2 ;  /* 0x0000541057577816 */ /* 0x000fe20000000002 */
[----:B------:R-:W-:Y:S01]  /*83a0*/  IMAD.MOV.U32 R0, RZ, RZ, R27 ;  /* 0x000000ffff007224 */ /* 0x000fe200078e001b */
[----:B------:R-:W-:Y:S01]  /*83b0*/  MOV R2, R26 ;  /* 0x0000001a00027202 */ /* 0x000fe20000000f00 */
[----:B------:R-:W-:Y:S01]  /*83c0*/  IMAD.MOV.U32 R6, RZ, RZ, R34 ;  /* 0x000000ffff067224 */ /* 0x000fe200078e0022 */
[----:B------:R-:W-:Y:S01]  /*83d0*/  PRMT R84, R4, 0x5410, R3 ;  /* 0x0000541004547816 */ /* 0x000fe20000000003 */
[----:B------:R-:W-:Y:S01]  /*83e0*/  IMAD.MOV.U32 R4, RZ, RZ, R22 ;  /* 0x000000ffff047224 */ /* 0x000fe200078e0016 */
        /* <DEDUP_REMOVED lines=11> */
[----:B------:R1:W2:Y:S01]  /*84a0*/  SHFL.IDX PT, R4, R31, 0x1, 0x181f ;  /* 0x00381f001f047f89 */ /* 0x0002a200000e0000 */
[----:B------:R-:W-:Y:S01]  /*84b0*/  MOV R6, R24 ;  /* 0x0000001800067202 */ /* 0x000fe20000000f00 */
[----:B------:R-:W-:Y:S01]  /*84c0*/  BSSY B0, `(.L_x_774) ;  /* 0x000003a000007945 */ /* 0x000fe20003800000 */
[----:B------:R-:W-:Y:S01]  /*84d0*/  PRMT R81, R8, 0x5410, R7 ;  /* 0x0000541008517816 */ /* 0x000fe20000000007 */
[----:B------:R1:W3:Y:S01]  /*84e0*/  SHFL.IDX PT, R3, R36, 0x1, 0x181f ;  /* 0x00381f0024037f89 */ /* 0x0002e200000e0000 */
[----:B------:R-:W-:Y:S01]  /*84f0*/  PRMT R65, R6, 0x5410, R5 ;  /* 0x0000541006417816 */ /* 0x000fe20000000005 */
[----:B------:R-:W-:Y:S01]  /*8500*/  CS2R R14, SRZ ;  /* 0x00000000000e7805 */ /* 0x000fe2000001ff00 */
[----:B------:R-:W-:Y:S01]  /*8510*/  CS2R R18, SRZ ;  /* 0x0000000000127805 */ /* 0x000fe2000001ff00 */
[----:B------:R1:W4:Y:S01]  /*8520*/  SHFL.IDX PT, R2, R21, 0x1, 0x181f ;  /* 0x00381f0015027f89 */ /* 0x00032200000e0000 */
[----:B------:R-:W-:Y:S01]  /*8530*/  CS2R R44, SRZ ;  /* 0x00000000002c7805 */ /* 0x000fe2000001ff00 */
[----:B------:R-:W-:Y:S01]  /*8540*/  CS2R R48, SRZ ;  /* 0x0000000000307805 */ /* 0x000fe2000001ff00 */
[----:B------:R-:W-:Y:S01]  /*8550*/  CS2R R46, SRZ ;  /* 0x00000000002e7805 */ /* 0x000fe2000001ff00 */
[----:B------:R1:W1:Y:S01]  /*8560*/  SHFL.IDX PT, R0, R30, 0x1, 0x181f ;  /* 0x00381f001e007f89 */ /* 0x00026200000e0000 */
        /* <DEDUP_REMOVED lines=10> */
[----:B---3--:R-:W-:-:S05]  /*8610*/  @!P3 IADD3 R18, P0, R3, R5, RZ ;  /* 0x000000050312b210 */ /* 0x008fca0007f1e0ff */
[----:B--2---:R-:W-:Y:S01]  /*8620*/  @!P3 IMAD.X R19, R4, 0x1, R6, P0 ;  /* 0x000000010413b824 */ /* 0x004fe200000e0606 */
[----:B-1----:R-:W-:Y:S01]  /*8630*/  @!P3 IADD3 R16, P0, R0, R5, RZ ;  /* 0x000000050010b210 */ /* 0x002fe20007f1e0ff */
[----:B------:R-:W-:-:S03]  /*8640*/  @!P2 IMAD.SHL.U32 R5, R158, 0x2, RZ ;  /* 0x000000029e05a824 */ /* 0x000fc600078e00ff */
[----:B------:R1:W5:Y:S01]  /*8650*/  @!P3 LD.E.64 R44, [R18.64] ;  /* 0x00000008122cb980 */ /* 0x000362000c101b00 */
[----:B----4-:R-:W-:Y:S01]  /*8660*/  @!P3 IMAD.X R17, R2, 0x1, R6, P0 ;  /* 0x000000010211b824 */ /* 0x010fe200000e0606 */
[----:B------:R-:W-:Y:S02]  /*8670*/  @!P2 SHF.L.U64.HI R6, R158, 0x1, R106 ;  /* 0x000000019e06a819 */ /* 0x000fe4000001026a */
[-C--:B------:R-:W-:Y:S01]  /*8680*/  @!P2 IADD3 R14, P0, R3, R5.reuse, RZ ;  /* 0x00000005030ea210 */ /* 0x080fe20007f1e0ff */
[----:B------:R-:W-:Y:S01]  /*8690*/  CS2R R46, SRZ ;  /* 0x00000000002e7805 */ /* 0x000fe2000001ff00 */
[----:B------:R2:W5:Y:S03]  /*86a0*/  @!P3 LD.E.64 R42, [R16.64] ;  /* 0x00000008102ab980 */ /* 0x000566000c101b00 */
[----:B------:R-:W-:Y:S01]  /*86b0*/  @!P2 IMAD.X R15, R4, 0x1, R6, P0 ;  /* 0x00000001040fa824 */ /* 0x000fe200000e0606 */
[----:B------:R-:W-:Y:S01]  /*86c0*/  @!P2 IADD3 R12, P0, R0, R5, RZ ;  /* 0x00000005000ca210 */ /* 0x000fe20007f1e0ff */
[----:B------:R-:W-:-:S04]  /*86d0*/  @!P1 IMAD.SHL.U32 R5, R156, 0x2, RZ ;  /* 0x000000029c059824 */ /* 0x000fc800078e00ff */
[----:B------:R-:W-:Y:S01]  /*86e0*/  @!P2 IMAD.X R13, R2, 0x1, R6, P0 ;  /* 0x00000001020da824 */ /* 0x000fe200000e0606 */
[----:B------:R-:W-:Y:S02]  /*86f0*/  @!P1 SHF.L.U64.HI R6, R156, 0x1, R105 ;  /* 0x000000019c069819 */ /* 0x000fe40000010269 */
[----:B------:R-:W-:-:S05]  /*8700*/  @!P1 IADD3 R10, P0, R3, R5, RZ ;  /* 0x00000005030a9210 */ /* 0x000fca0007f1e0ff */
[----:B------:R-:W-:Y:S01]  /*8710*/  @!P1 IMAD.X R11, R4, 0x1, R6, P0 ;  /* 0x00000001040b9824 */ /* 0x000fe200000e0606 */
[----:B------:R-:W-:-:S05]  /*8720*/  @!P1 IADD3 R8, P0, R0, R5, RZ ;  /* 0x0000000500089210 */ /* 0x000fca0007f1e0ff */
[----:B------:R-:W-:Y:S01]  /*8730*/  @!P1 IMAD.X R9, R2, 0x1, R6, P0 ;  /* 0x0000000102099824 */ /* 0x000fe200000e0606 */
[C---:B------:R-:W-:Y:S01]  /*8740*/  ISETP.GE.AND P0, PT, R157.reuse, c[0x0][0x27c], PT ;  /* 0x00009f009d007a0c */ /* 0x040fe20003f06270 */
[----:B-1----:R-:W-:Y:S01]  /*8750*/  CS2R R18, SRZ ;  /* 0x0000000000127805 */ /* 0x002fe2000001ff00 */
[----:B--2---:R-:W-:Y:S01]  /*8760*/  CS2R R16, SRZ ;  /* 0x0000000000107805 */ /* 0x004fe2000001ff00 */
[----:B------:R-:W-:Y:S01]  /*8770*/  CS2R R54, SRZ ;  /* 0x0000000000367805 */ /* 0x000fe2000001ff00 */
[----:B------:R-:W-:Y:S01]  /*8780*/  CS2R R48, SRZ ;  /* 0x0000000000307805 */ /* 0x000fe2000001ff00 */
[----:B------:R1:W5:Y:S04]  /*8790*/  @!P1 LD.E.64 R46, [R8.64] ;  /* 0x00000008082e9980 */ /* 0x000368000c101b00 */
[----:B------:R2:W5:Y:S04]  /*87a0*/  @!P2 LD.E.64 R18, [R14.64] ;  /* 0x000000080e12a980 */ /* 0x000568000c101b00 */
[C---:B------:R-:W-:Y:S01]  /*87b0*/  @!P0 IMAD.SHL.U32 R5, R157.reuse, 0x2, RZ ;  /* 0x000000029d058824 */ /* 0x040fe200078e00ff */
[----:B------:R-:W-:Y:S01]  /*87c0*/  @!P0 SHF.L.U64.HI R20, R157, 0x1, R101 ;  /* 0x000000019d148819 */ /* 0x000fe20000010265 */
[----:B------:R1:W5:Y:S03]  /*87d0*/  @!P2 LD.E.64 R16, [R12.64] ;  /* 0x000000080c10a980 */ /* 0x000366000c101b00 */
[----:B------:R-:W-:-:S05]  /*87e0*/  @!P0 IADD3 R6, P4, R3, R5, RZ ;  /* 0x0000000503068210 */ /* 0x000fca0007f9e0ff */
[----:B------:R-:W-:Y:S01]  /*87f0*/  @!P0 IMAD.X R7, R4, 0x1, R20, P4 ;  /* 0x0000000104078824 */ /* 0x000fe200020e0614 */
[----:B------:R-:W-:-:S04]  /*8800*/  @!P0 IADD3 R4, P4, R0, R5, RZ ;  /* 0x0000000500048210 */ /* 0x000fc80007f9e0ff */
[----:B------:R1:W5:Y:S01]  /*8810*/  @!P0 LD.E.64 R54, [R6.64] ;  /* 0x0000000806368980 */ /* 0x000362000c101b00 */
[----:B------:R-:W-:Y:S01]  /*8820*/  @!P0 IMAD.X R5, R2, 0x1, R20, P4 ;  /* 0x0000000102058824 */ /* 0x000fe200020e0614 */
[----:B--2---:R-:W-:-:S04]  /*8830*/  CS2R R14, SRZ ;  /* 0x00000000000e7805 */ /* 0x004fc8000001ff00 */
[----:B------:R1:W5:Y:S04]  /*8840*/  @!P0 LD.E.64 R48, [R4.64] ;  /* 0x0000000804308980 */ /* 0x000368000c101b00 */
[----:B------:R1:W5:Y:S02]  /*8850*/  @!P1 LD.E.64 R14, [R10.64] ;  /* 0x000000080a0e9980 */ /* 0x000364000c101b00 */
.L_x_775:
[----:B------:R-:W-:Y:S05]  /*8860*/  BSYNC B0 ;  /* 0x0000000000007941 */ /* 0x000fea0003800000 */
.L_x_774:
[----:B-12--5:R-:W-:Y:S01]  /*8870*/  IMAD.MOV.U32 R4, RZ, RZ, R54 ;  /* 0x000000ffff047224 */ /* 0x026fe200078e0036 */
[----:B------:R-:W-:Y:S01]  /*8880*/  LOP3.LUT P0, RZ, R213, 0x8, RZ, 0xc0, !PT ;  /* 0x00000008d5ff7812 */ /* 0x000fe2000780c0ff */
[----:B---3--:R-:W-:Y:S01]  /*8890*/  IMAD.MOV.U32 R3, RZ, RZ, R55 ;  /* 0x000000ffff037224 */ /* 0x008fe200078e0037 */
[----:B------:R-:W-:Y:S01]  /*88a0*/  MOV R6, R17 ;  /* 0x0000001100067202 */ /* 0x000fe20000000f00 */
[----:B----4-:R-:W-:Y:S01]  /*88b0*/  IMAD.MOV.U32 R2, RZ, RZ, R14 ;  /* 0x000000ffff027224 */ /* 0x010fe200078e000e */
        /* <DEDUP_REMOVED lines=22> */
[----:B------:R-:W-:Y:S01]  /*8a20*/  BSSY B0, `(.L_x_776) ;  /* 0x000003d000007945 */ /* 0x000fe20003800000 */
[----:B------:R-:W-:Y:S01]  /*8a30*/  PRMT R89, R7, 0x5410, R6 ;  /* 0x0000541007597816 */ /* 0x000fe20000000006 */
[----:B------:R-:W-:Y:S01]  /*8a40*/  CS2R R78, SRZ ;  /* 0x00000000004e7805 */ /* 0x000fe2000001ff00 */
[----:B------:R1:W3:Y:S01]  /*8a50*/  SHFL.IDX PT, R2, R36, 0x2, 0x181f ;  /* 0x00581f0024027f89 */ /* 0x0002e200000e0000 */
[----:B------:R-:W-:Y:S01]  /*8a60*/  PRMT R85, R5, 0x7610, R85 ;  /* 0x0000761005557816 */ /* 0x000fe20000000055 */
[----:B------:R-:W-:Y:S01]  /*8a70*/  CS2R R68, SRZ ;  /* 0x0000000000447805 */ /* 0x000fe2000001ff00 */
[----:B------:R-:W-:Y:S01]  /*8a80*/  PRMT R86, R4, 0x7610, R86 ;  /* 0x0000761004567816 */ /* 0x000fe20000000056 */
[----:B------:R1:W4:Y:S01]  /*8a90*/  SHFL.IDX PT, R8, R21, 0x2, 0x181f ;  /* 0x00581f0015087f89 */ /* 0x00032200000e0000 */
[----:B------:R-:W-:Y:S01]  /*8aa0*/  CS2R R60, SRZ ;  /* 0x00000000003c7805 */ /* 0x000fe2000001ff00 */
[----:B------:R-:W-:Y:S01]  /*8ab0*/  CS2R R56, SRZ ;  /* 0x0000000000387805 */ /* 0x000fe2000001ff00 */
[----:B------:R-:W-:Y:S01]  /*8ac0*/  CS2R R50, SRZ ;  /* 0x0000000000327805 */ /* 0x000fe2000001ff00 */
[----:B------:R1:W1:Y:S01]  /*8ad0*/  SHFL.IDX PT, R0, R30, 0x2, 0x181f ;  /* 0x00581f001e007f89 */ /* 0x00026200000e0000 */
        /* <DEDUP_REMOVED lines=8> */
[----:B------:R-:W-:-:S10]  /*8b60*/  CS2R R52, SRZ ;  /* 0x0000000000347805 */ /* 0x000fd4000001ff00 */
        /* <DEDUP_REMOVED lines=8> */
[----:B------:R-:W-:-:S04]  /*8bf0*/  ISETP.GE.AND P1, PT, R156, c[0x0][0x27c], PT ;  /* 0x00009f009c007a0c */ /* 0x000fc80003f26270 */
[----:B------:R2:W5:Y:S01]  /*8c00*/  @!P0 LD.E.64 R52, [R4.64] ;  /* 0x0000000804348980 */ /* 0x000562000c101b00 */
[----:B------:R-:W-:Y:S01]  /*8c10*/  CS2R R56, SRZ ;  /* 0x0000000000387805 */ /* 0x000fe2000001ff00 */
[----:B------:R-:W-:Y:S01]  /*8c20*/  CS2R R58, SRZ ;  /* 0x00000000003a7805 */ /* 0x000fe2000001ff00 */
[----:B-1----:R-:W-:Y:S02]  /*8c30*/  @!P2 IADD3 R6, P0, R2, R9, RZ ;  /* 0x000000090206a210 */ /* 0x002fe40007f1e0ff */
[----:B--2---:R-:W-:-:S05]  /*8c40*/  @!P2 SHF.L.U64.HI R5, R158, 0x1, R106 ;  /* 0x000000019e05a819 */ /* 0x004fca000001026a */
[----:B------:R-:W-:Y:S01]  /*8c50*/  @!P2 IMAD.X R7, R3, 0x1, R5, P0 ;  /* 0x000000010307a824 */ /* 0x000fe200000e0605 */
[----:B------:R-:W-:Y:S01]  /*8c60*/  @!P2 IADD3 R4, P0, R0, R9, RZ ;  /* 0x000000090004a210 */ /* 0x000fe20007f1e0ff */
[----:B------:R-:W-:-:S03]  /*8c70*/  @!P1 IMAD.SHL.U32 R9, R156, 0x2, RZ ;  /* 0x000000029c099824 */ /* 0x000fc600078e00ff */
[----:B------:R1:W5:Y:S01]  /*8c80*/  @!P2 LD.E.64 R56, [R6.64] ;  /* 0x000000080638a980 */ /* 0x000362000c101b00 */
[----:B------:R-:W-:-:S05]  /*8c90*/  @!P2 IMAD.X R5, R8, 0x1, R5, P0 ;  /* 0x000000010805a824 */ /* 0x000fca00000e0605 */
[----:B------:R2:W5:Y:S01]  /*8ca0*/  @!P2 LD.E.64 R58, [R4.64] ;  /* 0x00000008043aa980 */ /* 0x000562000c101b00 */
[----:B------:R-:W-:Y:S01]  /*8cb0*/  CS2R R60, SRZ ;  /* 0x00000000003c7805 */ /* 0x000fe2000001ff00 */
[----:B-1----:R-:W-:Y:S02]  /*8cc0*/  @!P1 IADD3 R6, P0, R2, R9, RZ ;  /* 0x0000000902069210 */ /* 0x002fe40007f1e0ff */
[----:B--2---:R-:W-:-:S05]  /*8cd0*/  @!P1 SHF.L.U64.HI R5, R156, 0x1, R105 ;  /* 0x000000019c059819 */ /* 0x004fca0000010269 */
[----:B------:R-:W-:Y:S01]  /*8ce0*/  @!P1 IMAD.X R7, R3, 0x1, R5, P0 ;  /* 0x0000000103079824 */ /* 0x000fe200000e0605 */
[----:B------:R-:W-:Y:S01]  /*8cf0*/  @!P1 IADD3 R4, P0, R0, R9, RZ ;  /* 0x0000000900049210 */ /* 0x000fe20007f1e0ff */
[----:B------:R-:W-:-:S03]  /*8d00*/  CS2R R62, SRZ ;  /* 0x00000000003e7805 */ /* 0x000fc6000001ff00 */
[----:B------:R1:W5:Y:S01]  /*8d10*/  @!P1 LD.E.64 R60, [R6.64] ;  /* 0x00000008063c9980 */ /* 0x000362000c101b00 */
[----:B------:R-:W-:Y:S01]  /*8d20*/  @!P1 IMAD.X R5, R8, 0x1, R5, P0 ;  /* 0x0000000108059824 */ /* 0x000fe200000e0605 */
[----:B------:R-:W-:-:S04]  /*8d30*/  ISETP.GE.AND P0, PT, R157, c[0x0][0x27c], PT ;  /* 0x00009f009d007a0c */ /* 0x000fc80003f06270 */
[----:B------:R2:W5:Y:S01]  /*8d40*/  @!P1 LD.E.64 R62, [R4.64] ;  /* 0x00000008043e9980 */ /* 0x000562000c101b00 */
[----:B------:R-:W-:Y:S01]  /*8d50*/  CS2R R68, SRZ ;  /* 0x0000000000447805 */ /* 0x000fe2000001ff00 */
[----:B------:R-:W-:-:S07]  /*8d60*/  CS2R R66, SRZ ;  /* 0x0000000000427805 */ /* 0x000fce000001ff00 */
[C---:B-1----:R-:W-:Y:S01]  /*8d70*/  @!P0 IMAD.SHL.U32 R6, R157.reuse, 0x2, RZ ;  /* 0x000000029d068824 */ /* 0x042fe200078e00ff */
[----:B------:R-:W-:-:S04]  /*8d80*/  @!P0 SHF.L.U64.HI R7, R157, 0x1, R101 ;  /* 0x000000019d078819 */ /* 0x000fc80000010265 */
[----:B--2---:R-:W-:-:S05]  /*8d90*/  @!P0 IADD3 R4, P1, R2, R6, RZ ;  /* 0x0000000602048210 */ /* 0x004fca0007f3e0ff */
[----:B------:R-:W-:Y:S01]  /*8da0*/  @!P0 IMAD.X R5, R3, 0x1, R7, P1 ;  /* 0x0000000103058824 */ /* 0x000fe200008e0607 */
[----:B------:R-:W-:-:S04]  /*8db0*/  @!P0 IADD3 R2, P1, R0, R6, RZ ;  /* 0x0000000600028210 */ /* 0x000fc80007f3e0ff */
[----:B------:R1:W5:Y:S01]  /*8dc0*/  @!P0 LD.E.64 R68, [R4.64] ;  /* 0x0000000804448980 */ /* 0x000362000c101b00 */
[----:B------:R-:W-:-:S05]  /*8dd0*/  @!P0 IMAD.X R3, R8, 0x1, R7, P1 ;  /* 0x0000000108038824 */ /* 0x000fca00008e0607 */
[----:B------:R1:W5:Y:S03]  /*8de0*/  @!P0 LD.E.64 R66, [R2.64] ;  /* 0x0000000802428980 */ /* 0x000366000c101b00 */
.L_x_777:
[----:B------:R-:W-:Y:S05]  /*8df0*/  BSYNC B0 ;  /* 0x0000000000007941 */ /* 0x000fea0003800000 */
.L_x_776:
[----:B-1-3-5:R-:W-:Y:S01]  /*8e00*/  IMAD.MOV.U32 R2, RZ, RZ, R68 ;  /* 0x000000ffff027224 */ /* 0x02afe200078e0044 */
[----:B------:R-:W1:Y:S01]  /*8e10*/  SHFL.IDX PT, R7, R31, 0x3, 0x181f ;  /* 0x00781f001f077f89 */ /* 0x000e6200000e0000 */
[----:B------:R-:W-:Y:S01]  /*8e20*/  IMAD.MOV.U32 R0, RZ, RZ, R69 ;  /* 0x000000ffff007224 */ /* 0x000fe200078e0045 */
[----:B------:R-:W-:Y:S01]  /*8e30*/  BSSY B0, `(.L_x_778) ;  /* 0x0000050000007945 */ /* 0x000fe20003800000 */
[----:B--2---:R-:W-:Y:S01]  /*8e40*/  IMAD.MOV.U32 R3, RZ, RZ, R58 ;  /* 0x000000ffff037224 */ /* 0x004fe200078e003a */
[----:B------:R2:W3:Y:S01]  /*8e50*/  SHFL.IDX PT, R6, R21, 0x3, 0x181f ;  /* 0x00781f0015067f89 */ /* 0x0004e200000e0000 */
[----:B------:R-:W-:Y:S01]  /*8e60*/  CS2R R74, SRZ ;  /* 0x00000000004a7805 */ /* 0x000fe2000001ff00 */
[----:B------:R-:W-:Y:S01]  /*8e70*/  PRMT R104, R2, 0x5410, R0 ;  /* 0x0000541002687816 */ /* 0x000fe20000000000 */
[----:B------:R-:W-:Y:S01]  /*8e80*/  IMAD.MOV.U32 R2, RZ, RZ, R60 ;  /* 0x000000ffff027224 */ /* 0x000fe200078e003c */
[----:B------:R4:W1:Y:S01]  /*8e90*/  SHFL.IDX PT, R5, R30, 0x3, 0x181f ;  /* 0x00781f001e057f89 */ /* 0x00086200000e0000 */
[----:B------:R-:W-:Y:S01]  /*8ea0*/  IMAD.MOV.U32 R0, RZ, RZ, R61 ;  /* 0x000000ffff007224 */ /* 0x000fe200078e003d */
[----:B------:R-:W-:Y:S01]  /*8eb0*/  CS2R R70, SRZ ;  /* 0x0000000000467805 */ /* 0x000fe2000001ff00 */
[----:B------:R-:W-:Y:S01]  /*8ec0*/  CS2R R76, SRZ ;  /* 0x00000000004c7805 */ /* 0x000fe2000001ff00 */
[----:B------:R-:W-:-:S02]  /*8ed0*/  CS2R R72, SRZ ;  /* 0x0000000000487805 */ /* 0x000fc4000001ff00 */
[----:B------:R-:W-:Y:S01]  /*8ee0*/  PRMT R100, R2, 0x5410, R0 ;  /* 0x0000541002647816 */ /* 0x000fe20000000000 */
[----:B------:R-:W-:Y:S01]  /*8ef0*/  IMAD.MOV.U32 R0, RZ, RZ, R57 ;  /* 0x000000ffff007224 */ /* 0x000fe200078e0039 */
[----:B------:R-:W-:-:S04]  /*8f00*/  MOV R2, R56 ;  /* 0x0000003800027202 */ /* 0x000fc80000000f00 */
[----:B------:R-:W-:Y:S01]  /*8f10*/  PRMT R98, R2, 0x5410, R0 ;  /* 0x0000541002627816 */ /* 0x000fe20000000000 */
[----:B------:R-:W-:Y:S02]  /*8f20*/  IMAD.MOV.U32 R2, RZ, RZ, R50 ;  /* 0x000000ffff027224 */ /* 0x000fe400078e0032 */
[----:B------:R-:W-:-:S03]  /*8f30*/  IMAD.MOV.U32 R0, RZ, RZ, R51 ;  /* 0x000000ffff007224 */ /* 0x000fc600078e0033 */
[----:B------:R-:W-:Y:S01]  /*8f40*/  PRMT R94, R94, 0x5410, R2 ;  /* 0x000054105e5e7816 */ /* 0x000fe20000000002 */
[----:B--2---:R-:W-:Y:S01]  /*8f50*/  CS2R R20, SRZ ;  /* 0x0000000000147805 */ /* 0x004fe2000001ff00 */
[----:B------:R-:W-:Y:S01]  /*8f60*/  PRMT R96, R0, 0x7610, R96 ;  /* 0x0000761000607816 */ /* 0x000fe20000000060 */
[----:B------:R-:W-:Y:S01]  /*8f70*/  IMAD.MOV.U32 R0, RZ, RZ, R67 ;  /* 0x000000ffff007224 */ /* 0x000fe200078e0043 */
[----:B------:R-:W-:Y:S01]  /*8f80*/  MOV R2, R66 ;  /* 0x0000004200027202 */ /* 0x000fe20000000f00 */
[----:B----4-:R-:W-:-:S03]  /*8f90*/  CS2R R30, SRZ ;  /* 0x00000000001e7805 */ /* 0x010fc6000001ff00 */
[----:B------:R-:W-:Y:S01]  /*8fa0*/  PRMT R102, R2, 0x7610, R102 ;  /* 0x0000761002667816 */ /* 0x000fe20000000066 */
[----:B------:R-:W-:Y:S01]  /*8fb0*/  IMAD.MOV.U32 R2, RZ, RZ, R62 ;  /* 0x000000ffff027224 */ /* 0x000fe200078e003e */
[----:B------:R-:W-:Y:S02]  /*8fc0*/  PRMT R103, R0, 0x7610, R103 ;  /* 0x0000761000677816 */ /* 0x000fe40000000067 */
[----:B------:R-:W-:-:S04]  /*8fd0*/  MOV R0, R63 ;  /* 0x0000003f00007202 */ /* 0x000fc80000000f00 */
[----:B------:R-:W-:Y:S01]  /*8fe0*/  PRMT R99, R2, 0x5410, R0 ;  /* 0x0000541002637816 */ /* 0x000fe20000000000 */
[----:B------:R-:W-:Y:S01]  /*8ff0*/  IMAD.MOV.U32 R2, RZ, RZ, R59 ;  /* 0x000000ffff027224 */ /* 0x000fe200078e003b */
[----:B------:R2:W4:Y:S04]  /*9000*/  SHFL.IDX PT, R0, R36, 0x3, 0x181f ;  /* 0x00781f0024007f89 */ /* 0x00052800000e0000 */
[----:B------:R-:W-:Y:S01]  /*9010*/  PRMT R97, R3, 0x5410, R2 ;  /* 0x0000541003617816 */ /* 0x000fe20000000002 */
[----:B------:R-:W-:Y:S01]  /*9020*/  IMAD.MOV.U32 R2, RZ, RZ, R53 ;  /* 0x000000ffff027224 */ /* 0x000fe200078e0035 */
[----:B------:R-:W-:-:S04]  /*9030*/  MOV R3, R52 ;  /* 0x0000003400037202 */ /* 0x000fc80000000f00 */
[----:B------:R-:W-:Y:S01]  /*9040*/  PRMT R93, R3, 0x5410, R2 ;  /* 0x00005410035d7816 */ /* 0x000fe20000000002 */
[----:B--2---:R-:W-:Y:S01]  /*9050*/  CS2R R36, SRZ ;  /* 0x0000000000247805 */ /* 0x004fe2000001ff00 */
[----:B------:R-:W-:Y:S05]  /*9060*/  @P6 BRA `(.L_x_779) ;  /* 0x000002c000006947 */ /* 0x000fea0003800000 */
[----:B-1-34-:R-:W-:Y:S01]  /*9070*/  ISETP.GE.AND P0, PT, R138, c[0x0][0x27c], PT ;  /* 0x00009f008a007a0c */ /* 0x01afe20003f06270 */
[----:B------:R-:W-:Y:S01]  /*9080*/  CS2R R30, SRZ ;  /* 0x00000000001e7805 */ /* 0x000fe2000001ff00 */
[----:B------:R-:W-:-:S11]  /*9090*/  ISETP.GE.AND P2, PT, R158, c[0x0][0x27c], PT ;  /* 0x00009f009e007a0c */ /* 0x000fd60003f46270 */
[C---:B------:R-:W-:Y:S01]  /*90a0*/  @!P0 IMAD.SHL.U32 R4, R138.reuse, 0x2, RZ ;  /* 0x000000028a048824 */ /* 0x040fe200078e00ff */
[----:B------:R-:W-:-:S04]  /*90b0*/  @!P0 SHF.L.U64.HI R8, R138, 0x1, R139 ;  /* 0x000000018a088819 */ /* 0x000fc8000001028b */
[----:B------:R-:W-:-:S05]  /*90c0*/  @!P0 IADD3 R2, P1, R0, R4, RZ ;  /* 0x0000000400028210 */ /* 0x000fca0007f3e0ff */
[----:B------:R-:W-:-:S05]  /*90d0*/  @!P0 IMAD.X R3, R7, 0x1, R8, P1 ;  /* 0x0000000107038824 */ /* 0x000fca00008e0608 */
[----:B------:R1:W5:Y:S01]  /*90e0*/  @!P0 LD.E.64 R30, [R2.64] ;  /* 0x00000008021e8980 */ /* 0x000362000c101b00 */
[----:B------:R-:W-:Y:S01]  /*90f0*/  CS2R R20, SRZ ;  /* 0x0000000000147805 */ /* 0x000fe2000001ff00 */
[----:B------:R-:W-:Y:S01]  /*9100*/  CS2R R70, SRZ ;  /* 0x0000000000467805 */ /* 0x000fe2000001ff00 */
[----:B-1----:R-:W-:Y:S01]  /*9110*/  @!P0 IADD3 R2, P1, R5, R4, RZ ;  /* 0x0000000405028210 */ /* 0x002fe20007f3e0ff */
[----:B------:R-:W-:-:S04]  /*9120*/  @!P2 IMAD.SHL.U32 R4, R158, 0x2, RZ ;  /* 0x000000029e04a824 */ /* 0x000fc800078e00ff */
[----:B------:R-:W-:Y:S01]  /*9130*/  @!P0 IMAD.X R3, R6, 0x1, R8, P1 ;  /* 0x0000000106038824 */ /* 0x000fe200008e0608 */
[----:B------:R-:W-:-:S04]  /*9140*/  @!P2 SHF.L.U64.HI R8, R158, 0x1, R106 ;  /* 0x000000019e08a819 */ /* 0x000fc8000001026a */
[----:B------:R1:W5:Y:S01]  /*9150*/  @!P0 LD.E.64 R20, [R2.64] ;  /* 0x0000000802148980 */ /* 0x000362000c101b00 */
[----:B------:R-:W-:Y:S01]  /*9160*/  ISETP.GE.AND P1, PT, R156, c[0x0][0x27c], PT ;  /* 0x00009f009c007a0c */ /* 0x000fe20003f26270 */
[----:B------:R-:W-:Y:S01]  /*9170*/  CS2R R36, SRZ ;  /* 0x0000000000247805 */ /* 0x000fe2000001ff00 */
[----:B-1----:R-:W-:-:S05]  /*9180*/  @!P2 IADD3 R2, P0, R0, R4, RZ ;  /* 0x000000040002a210 */ /* 0x002fca0007f1e0ff */
[----:B------:R-:W-:-:S05]  /*9190*/  @!P2 IMAD.X R3, R7, 0x1, R8, P0 ;  /* 0x000000010703a824 */ /* 0x000fca00000e0608 */
[----:B------:R1:W5:Y:S01]  /*91a0*/  @!P2 LD.E.64 R70, [R2.64] ;  /* 0x000000080246a980 */ /* 0x000362000c101b00 */
[----:B------:R-:W-:Y:S01]  /*91b0*/  CS2R R74, SRZ ;  /* 0x00000000004a7805 */ /* 0x000fe2000001ff00 */
[----:B-1----:R-:W-:Y:S01]  /*91c0*/  @!P2 IADD3 R2, P0, R5, R4, RZ ;  /* 0x000000040502a210 */ /* 0x002fe20007f1e0ff */
[----:B------:R-:W-:-:S04]  /*91d0*/  @!P1 IMAD.SHL.U32 R4, R156, 0x2, RZ ;  /* 0x000000029c049824 */ /* 0x000fc800078e00ff */
[----:B------:R-:W-:Y:S01]  /*91e0*/  @!P2 IMAD.X R3, R6, 0x1, R8, P0 ;  /* 0x000000010603a824 */ /* 0x000fe200000e0608 */
[----:B------:R-:W-:-:S04]  /*91f0*/  @!P1 SHF.L.U64.HI R8, R156, 0x1, R105 ;  /* 0x000000019c089819 */ /* 0x000fc80000010269 */
[----:B------:R1:W5:Y:S01]  /*9200*/  @!P2 LD.E.64 R36, [R2.64] ;  /* 0x000000080224a980 */ /* 0x000362000c101b00 */
[----:B------:R-:W-:Y:S01]  /*9210*/  CS2R R72, SRZ ;  /* 0x0000000000487805 */ /* 0x000fe2000001ff00 */
[----:B-1----:R-:W-:-:S05]  /*9220*/  @!P1 IADD3 R2, P0, R0, R4, RZ ;  /* 0x0000000400029210 */ /* 0x002fca0007f1e0ff */
[----:B------:R-:W-:Y:S01]  /*9230*/  @!P1 IMAD.X R3, R7, 0x1, R8, P0 ;  /* 0x0000000107039824 */ /* 0x000fe200000e0608 */
[----:B------:R-:W-:-:S04]  /*9240*/  ISETP.GE.AND P0, PT, R157, c[0x0][0x27c], PT ;  /* 0x00009f009d007a0c */ /* 0x000fc80003f06270 */
[----:B------:R1:W5:Y:S01]  /*9250*/  @!P1 LD.E.64 R74, [R2.64] ;  /* 0x00000008024a9980 */ /* 0x000362000c101b00 */
[----:B------:R-:W-:Y:S01]  /*9260*/  CS2R R78, SRZ ;  /* 0x00000000004e7805 */ /* 0x000fe2000001ff00 */
[----:B------:R-:W-:Y:S01]  /*9270*/  CS2R R76, SRZ ;  /* 0x00000000004c7805 */ /* 0x000fe2000001ff00 */
[----:B-1----:R-:W-:-:S05]  /*9280*/  @!P1 IADD3 R2, P2, R5, R4, RZ ;  /* 0x0000000405029210 */ /* 0x002fca0007f5e0ff */
[----:B------:R-:W-:-:S05]  /*9290*/  @!P1 IMAD.X R3, R6, 0x1, R8, P2 ;  /* 0x0000000106039824 */ /* 0x000fca00010e0608 */
[----:B------:R1:W5:Y:S02]  /*92a0*/  @!P1 LD.E.64 R72, [R2.64] ;  /* 0x0000000802489980 */ /* 0x000364000c101b00 */
[----:B-1----:R-:W-:-:S05]  /*92b0*/  @!P0 IMAD.SHL.U32 R2, R157, 0x2, RZ ;  /* 0x000000029d028824 */ /* 0x002fca00078e00ff */
[-C--:B------:R-:W-:Y:S02]  /*92c0*/  @!P0 IADD3 R4, P2, R0, R2.reuse, RZ ;  /* 0x0000000200048210 */ /* 0x080fe40007f5e0ff */
[----:B------:R-:W-:Y:S02]  /*92d0*/  @!P0 IADD3 R2, P1, R5, R2, RZ ;  /* 0x0000000205028210 */ /* 0x000fe40007f3e0ff */
[----:B------:R-:W-:-:S05]  /*92e0*/  @!P0 SHF.L.U64.HI R0, R157, 0x1, R101 ;  /* 0x000000019d008819 */ /* 0x000fca0000010265 */
[--C-:B------:R-:W-:Y:S02]  /*92f0*/  @!P0 IMAD.X R5, R7, 0x1, R0.reuse, P2 ;  /* 0x0000000107058824 */ /* 0x100fe400010e0600 */
[----:B------:R-:W-:-:S03]  /*9300*/  @!P0 IMAD.X R3, R6, 0x1, R0, P1 ;  /* 0x0000000106038824 */ /* 0x000fc600008e0600 */
[----:B------:R1:W5:Y:S04]  /*9310*/  @!P0 LD.E.64 R78, [R4.64] ;  /* 0x00000008044e8980 */ /* 0x000368000c101b00 */
[----:B------:R1:W5:Y:S02]  /*9320*/  @!P0 LD.E.64 R76, [R2.64] ;  /* 0x00000008024c8980 */ /* 0x000364000c101b00 */
.L_x_779:
[----:B-1-34-:R-:W-:Y:S05]  /*9330*/  BSYNC B0 ;  /* 0x0000000000007941 */ /* 0x01afea0003800000 */
.L_x_778:
[----:B-----5:R-:W-:Y:S01]  /*9340*/  IMAD.MOV.U32 R2, RZ, RZ, R78 ;  /* 0x000000ffff027224 */ /* 0x020fe200078e004e */
[----:B------:R-:W-:-:S04]  /*9350*/  DEPBAR.LE SB0, 0x1 ;  /* 0x000080400000791a */ /* 0x000fc80000000000 */
[----:B------:R-:W-:Y:S01]  /*9360*/  IMAD.MOV.U32 R0, RZ, RZ, R79 ;  /* 0x000000ffff007224 */ /* 0x000fe200078e004f */
[----:B------:R-:W-:Y:S04]  /*9370*/  BSSY B1, `(.L_x_780) ;  /* 0x00000d6000017945 */ /* 0x000fe80003800000 */
[----:B------:R-:W-:Y:S01]  /*9380*/  PRMT R111, R2, 0x5410, R0 ;  /* 0x00005410026f7816 */ /* 0x000fe20000000000 */
[----:B------:R-:W-:Y:S02]  /*9390*/  IMAD.MOV.U32 R2, RZ, RZ, R74 ;  /* 0x000000ffff027224 */ /* 0x000fe400078e004a */
[----:B------:R-:W-:-:S05]  /*93a0*/  IMAD.MOV.U32 R0, RZ, RZ, R75 ;  /* 0x000000ffff007224 */ /* 0x000fca00078e004b */
[----:B------:R-:W-:Y:S01]  /*93b0*/  PRMT R108, R2, 0x5410, R0 ;  /* 0x00005410026c7816 */ /* 0x000fe20000000000 */
[----:B------:R-:W-:Y:S01]  /*93c0*/  IMAD.MOV.U32 R2, RZ, RZ, R70 ;  /* 0x000000ffff027224 */ /* 0x000fe200078e0046 */
[----:B------:R-:W-:-:S04]  /*93d0*/  MOV R0, R71 ;  /* 0x0000004700007202 */ /* 0x000fc80000000f00 */
[----:B------:R-:W-:Y:S01]  /*93e0*/  PRMT R106, R2, 0x5410, R0 ;  /* 0x00005410026a7816 */ /* 0x000fe20000000000 */
[----:B------:R-:W-:Y:S02]  /*93f0*/  IMAD.MOV.U32 R2, RZ, RZ, R30 ;  /* 0x000000ffff027224 */ /* 0x000fe400078e001e */
[----:B------:R-:W-:-:S03]  /*9400*/  IMAD.MOV.U32 R0, RZ, RZ, R31 ;  /* 0x000000ffff007224 */ /* 0x000fc600078e001f */
[----:B------:R-:W-:Y:S01]  /*9410*/  PRMT R102, R102, 0x5410, R2 ;  /* 0x0000541066667816 */ /* 0x000fe20000000002 */
[----:B------:R-:W-:Y:S01]  /*9420*/  IMAD.MOV.U32 R2, RZ, RZ, R76 ;  /* 0x000000ffff027224 */ /* 0x000fe200078e004c */
[----:B------:R-:W-:Y:S01]  /*9430*/  PRMT R103, R103, 0x5410, R0 ;  /* 0x0000541067677816 */ /* 0x000fe20000000000 */
[----:B------:R-:W-:-:S05]  /*9440*/  IMAD.MOV.U32 R0, RZ, RZ, R77 ;  /* 0x000000ffff007224 */ /* 0x000fca00078e004d */
[----:B------:R-:W-:Y:S01]  /*9450*/  PRMT R110, R2, 0x5410, R0 ;  /* 0x00005410026e7816 */ /* 0x000fe20000000000 */
[----:B------:R-:W-:Y:S01]  /*9460*/  IMAD.IADD R2, R64, 0x1, -R227 ;  /* 0x0000000140027824 */ /* 0x000fe200078e0ae3 */
[----:B------:R-:W-:-:S04]  /*9470*/  MOV R0, R72 ;  /* 0x0000004800007202 */ /* 0x000fc80000000f00 */
[----:B------:R-:W-:Y:S01]  /*9480*/  PRMT R107, R0, 0x7610, R107 ;  /* 0x00007610006b7816 */ /* 0x000fe2000000006b */
[----:B------:R-:W-:Y:S01]  /*9490*/  IMAD.MOV.U32 R0, RZ, RZ, R73 ;  /* 0x000000ffff007224 */ /* 0x000fe200078e0049 */
[----:B------:R-:W-:-:S04]  /*94a0*/  IMNMX R64, R2, 0x80, PT ;  /* 0x0000008002407817 */ /* 0x000fc80003800200 */
[----:B------:R-:W-:Y:S01]  /*94b0*/  PRMT R107, R107, 0x5410, R0 ;  /* 0x000054106b6b7816 */ /* 0x000fe20000000000 */
[----:B------:R-:W-:Y:S01]  /*94c0*/  IMAD.MOV.U32 R0, RZ, RZ, R36 ;  /* 0x000000ffff007224 */ /* 0x000fe200078e0024 */
[----:B------:R-:W-:Y:S01]  /*94d0*/  BAR.SYNC.DEFER_BLOCKING 0x0 ;  /* 0x0000000000007b1d */ /* 0x000fe20000010000 */
[----:B------:R-:W-:-:S03]  /*94e0*/  ISETP.GE.AND P0, PT, R211, R64, PT ;  /* 0x00000040d300720c */ /* 0x000fc60003f06270 */
[----:B------:R-:W-:Y:S02]  /*94f0*/  PRMT R105, R0, 0x7610, R105 ;  /* 0x0000761000697816 */ /* 0x000fe40000000069 */
[----:B------:R-:W-:-:S04]  /*9500*/  MOV R0, R37 ;  /* 0x0000002500007202 */ /* 0x000fc80000000f00 */
[----:B------:R-:W-:Y:S01]  /*9510*/  PRMT R105, R105, 0x5410, R0 ;  /* 0x0000541069697816 */ /* 0x000fe20000000000 */
[----:B------:R-:W-:-:S05]  /*9520*/  IMAD.MOV.U32 R0, RZ, RZ, R20 ;  /* 0x000000ffff007224 */ /* 0x000fca00078e0014 */
[----:B------:R-:W-:Y:S01]  /*9530*/  PRMT R101, R0, 0x7610, R101 ;  /* 0x0000761000657816 */ /* 0x000fe20000000065 */
[----:B------:R-:W-:-:S05]  /*9540*/  IMAD.MOV.U32 R0, RZ, RZ, R21 ;  /* 0x000000ffff007224 */ /* 0x000fca00078e0015 */
[----:B------:R-:W-:Y:S01]  /*9550*/  PRMT R101, R101, 0x5410, R0 ;  /* 0x0000541065657816 */ /* 0x000fe20000000000 */
[----:B------:R-:W-:Y:S05]  /*9560*/  @P0 BRA `(.L_x_781) ;  /* 0x00000b6000000947 */ /* 0x000fea0003800000 */
[----:B------:R-:W-:Y:S01]  /*9570*/  ISETP.GE.AND P0, PT, R138, c[0x0][0x27c], PT ;  /* 0x00009f008a007a0c */ /* 0x000fe20003f06270 */
[----:B------:R-:W-:-:S12]  /*9580*/  BSSY B0, `(.L_x_782) ;  /* 0x000002c000007945 */ /* 0x000fd80003800000 */
[----:B------:R-:W-:Y:S05]  /*9590*/  @P0 BRA `(.L_x_783) ;  /* 0x000002a000000947 */ /* 0x000fea0003800000 */
[----:B------:R-:W1:Y:S01]  /*95a0*/  LDS.128 R4, [R194+0x10080] ;  /* 0x01008000c2047984 */ /* 0x000e620000000c00 */
[----:B------:R-:W-:Y:S02]  /*95b0*/  SHF.R.U32.HI R0, RZ, 0x10, R25 ;  /* 0x00000010ff007819 */ /* 0x000fe40000011619 */
[----:B------:R-:W-:Y:S02]  /*95c0*/  SHF.R.U32.HI R3, RZ, 0x10, R23 ;  /* 0x00000010ff037819 */ /* 0x000fe40000011617 */
[----:B------:R-:W-:Y:S01]  /*95d0*/  SHF.R.U64 R11, R24, 0x10, R25 ;  /* 0x00000010180b7819 */ /* 0x000fe20000001219 */
[----:B------:R-:W-:Y:S01]  /*95e0*/  HADD2.F32 R8, -RZ, R0.H0_H0 ;  /* 0x20000000ff087230 */ /* 0x000fe20000004100 */
[----:B------:R-:W-:Y:S01]  /*95f0*/  SHF.R.U64 R12, R22, 0x10, R23 ;  /* 0x00000010160c7819 */ /* 0x000fe20000001217 */
[--C-:B-1----:R-:W-:Y:S02]  /*9600*/  HADD2.F32 R0, -RZ, R7.reuse.H1_H1 ;  /* 0x30000007ff007230 */ /* 0x102fe40000004100 */
[----:B------:R-:W-:-:S02]  /*9610*/  HADD2.F32 R2, -RZ, R7.H0_H0 ;  /* 0x20000007ff027230 */ /* 0x000fc40000004100 */
[----:B------:R-:W-:Y:S01]  /*9620*/  HADD2.F32 R7, -RZ, R3.H0_H0 ;  /* 0x20000003ff077230 */ /* 0x000fe20000004100 */
[----:B------:R-:W-:-:S04]  /*9630*/  FMUL.FTZ R3, R0, R8 ;  /* 0x0000000800037220 */ /* 0x000fc80000410000 */
[C---:B------:R-:W-:Y:S02]  /*9640*/  FFMA.FTZ R3, R2.reuse, R7, -R3 ;  /* 0x0000000702037223 */ /* 0x040fe40000010803 */
[----:B------:R-:W-:-:S04]  /*9650*/  FMUL.FTZ R2, R2, R8 ;  /* 0x0000000802027220 */ /* 0x000fc80000410000 */
[----:B------:R-:W-:Y:S01]  /*9660*/  FFMA.FTZ R0, R0, R7, R2 ;  /* 0x0000000700007223 */ /* 0x000fe20000010002 */
[----:B------:R-:W-:-:S04]  /*9670*/  HADD2.F32 R2, -RZ, R80.H0_H0 ;  /* 0x20000050ff027230 */ /* 0x000fc80000004100 */
[----:B------:R-:W-:Y:S01]  /*9680*/  F2FP.PACK_AB R7, R0, R3 ;  /* 0x000000030007723e */ /* 0x000fe200000000ff */
[----:B------:R-:W-:Y:S02]  /*9690*/  HADD2.F32 R0, -RZ, R65.H0_H0 ;  /* 0x20000041ff007230 */ /* 0x000fe40000004100 */
[--C-:B------:R-:W-:Y:S02]  /*96a0*/  HADD2.F32 R3, -RZ, R4.reuse.H1_H1 ;  /* 0x30000004ff037230 */ /* 0x100fe40000004100 */
[----:B------:R-:W-:-:S03]  /*96b0*/  HADD2.F32 R4, -RZ, R4.H0_H0 ;  /* 0x20000004ff047230 */ /* 0x000fc60000004100 */
[CC--:B------:R-:W-:Y:S02]  /*96c0*/  FMUL.FTZ R8, R3.reuse, R0.reuse ;  /* 0x0000000003087220 */ /* 0x0c0fe40000410000 */
[C---:B------:R-:W-:Y:S02]  /*96d0*/  FMUL.FTZ R0, R4.reuse, R0 ;  /* 0x0000000004007220 */ /* 0x040fe40000410000 */
[-C--:B------:R-:W-:Y:S01]  /*96e0*/  FFMA.FTZ R10, R4, R2.reuse, -R8 ;  /* 0x00000002040a7223 */ /* 0x080fe20000010808 */
[--C-:B------:R-:W-:Y:S01]  /*96f0*/  HADD2.F32 R4, -RZ, R6.reuse.H0_H0 ;  /* 0x20000006ff047230 */ /* 0x100fe20000004100 */
[----:B------:R-:W-:Y:S01]  /*9700*/  FFMA.FTZ R9, R3, R2, R0 ;  /* 0x0000000203097223 */ /* 0x000fe20000010000 */
[----:B------:R-:W-:Y:S02]  /*9710*/  HADD2.F32 R0, -RZ, R65.H1_H1 ;  /* 0x30000041ff007230 */ /* 0x000fe40000004100 */
[----:B------:R-:W-:Y:S02]  /*9720*/  HADD2.F32 R3, -RZ, R6.H1_H1 ;  /* 0x30000006ff037230 */ /* 0x000fe40000004100 */
[----:B------:R-:W-:-:S03]  /*9730*/  HADD2.F32 R2, -RZ, R80.H1_H1 ;  /* 0x30000050ff027230 */ /* 0x000fc60000004100 */
[CC--:B------:R-:W-:Y:S02]  /*9740*/  FMUL.FTZ R6, R3.reuse, R0.reuse ;  /* 0x0000000003067220 */ /* 0x0c0fe40000410000 */
[C---:B------:R-:W-:Y:S02]  /*9750*/  FMUL.FTZ R0, R4.reuse, R0 ;  /* 0x0000000004007220 */ /* 0x040fe40000410000 */
[-C--:B------:R-:W-:Y:S01]  /*9760*/  FFMA.FTZ R8, R4, R2.reuse, -R6 ;  /* 0x0000000204087223 */ /* 0x080fe20000010806 */
[----:B------:R-:W-:Y:S01]  /*9770*/  HADD2.F32 R4, -RZ, R11.H0_H0 ;  /* 0x2000000bff047230 */ /* 0x000fe20000004100 */
[----:B------:R-:W-:Y:S01]  /*9780*/  FFMA.FTZ R6, R3, R2, R0 ;  /* 0x0000000203067223 */ /* 0x000fe20000010000 */
[--C-:B------:R-:W-:Y:S02]  /*9790*/  HADD2.F32 R0, -RZ, R5.reuse.H1_H1 ;  /* 0x30000005ff007230 */ /* 0x100fe40000004100 */
[----:B------:R-:W-:Y:S02]  /*97a0*/  HADD2.F32 R2, -RZ, R5.H0_H0 ;  /* 0x20000005ff027230 */ /* 0x000fe40000004100 */
[----:B------:R-:W-:Y:S01]  /*97b0*/  HADD2.F32 R5, -RZ, R12.H0_H0 ;  /* 0x2000000cff057230 */ /* 0x000fe20000004100 */
[----:B------:R-:W-:Y:S01]  /*97c0*/  FMUL.FTZ R3, R0, R4 ;  /* 0x0000000400037220 */ /* 0x000fe20000410000 */
[----:B------:R-:W-:-:S03]  /*97d0*/  F2FP.PACK_AB R6, R6, R8 ;  /* 0x000000080606723e */ /* 0x000fc600000000ff */
[C---:B------:R-:W-:Y:S02]  /*97e0*/  FFMA.FTZ R3, R2.reuse, R5, -R3 ;  /* 0x0000000502037223 */ /* 0x040fe40000010803 */
[----:B------:R-:W-:Y:S01]  /*97f0*/  FMUL.FTZ R2, R2, R4 ;  /* 0x0000000402027220 */ /* 0x000fe20000410000 */
[----:B------:R-:W-:-:S03]  /*9800*/  F2FP.PACK_AB R4, R9, R10 ;  /* 0x0000000a0904723e */ /* 0x000fc600000000ff */
[----:B------:R-:W-:-:S05]  /*9810*/  FFMA.FTZ R2, R0, R5, R2 ;  /* 0x0000000500027223 */ /* 0x000fca0000010002 */
[----:B------:R-:W-:-:S05]  /*9820*/  F2FP.PACK_AB R5, R2, R3 ;  /* 0x000000030205723e */ /* 0x000fca00000000ff */
[----:B------:R1:W-:Y:S02]  /*9830*/  STS.128 [R194+0x10080], R4 ;  /* 0x01008004c2007388 */ /* 0x0003e40000000c00 */
.L_x_783:
[----:B------:R-:W-:Y:S05]  /*9840*/  BSYNC B0 ;  /* 0x0000000000007941 */ /* 0x000fea0003800000 */
.L_x_782:
[----:B------:R-:W-:Y:S01]  /*9850*/  ISETP.GE.AND P0, PT, R158, c[0x0][0x27c], PT ;  /* 0x00009f009e007a0c */ /* 0x000fe20003f06270 */
[----:B------:R-:W-:-:S12]  /*9860*/  BSSY B0, `(.L_x_784) ;  /* 0x000002c000007945 */ /* 0x000fd80003800000 */
[----:B------:R-:W-:Y:S05]  /*9870*/  @P0 BRA `(.L_x_785) ;  /* 0x000002a000000947 */ /* 0x000fea0003800000 */
[----:B-1----:R-:W1:Y:S01]  /*9880*/  LDS.128 R4, [R194+0x14080] ;  /* 0x01408000c2047984 */ /* 0x002e620000000c00 */
        /* <DEDUP_REMOVED lines=41> */
.L_x_785:
[----:B------:R-:W-:Y:S05]  /*9b20*/  BSYNC B0 ;  /* 0x0000000000007941 */ /* 0x000fea0003800000 */
.L_x_784:
        /* <DEDUP_REMOVED lines=45> */
.L_x_787:
[----:B------:R-:W-:Y:S05]  /*9e00*/  BSYNC B0 ;  /* 0x0000000000007941 */ /* 0x000fea0003800000 */
.L_x_786:
[----:B------:R-:W-:-:S13]  /*9e10*/  ISETP.GE.AND P0, PT, R157, c[0x0][0x27c], PT ;  /* 0x00009f009d007a0c */ /* 0x000fda0003f06270 */
[----:B------:R-:W-:Y:S05]  /*9e20*/  @P0 BRA `(.L_x_781) ;  /* 0x000002a000000947 */ /* 0x000fea0003800000 */
[----:B------:R-:W2:Y:S01]  /*9e30*/  LDS.128 R8, [R194+0x1c080] ;  /* 0x01c08000c2087984 */ /* 0x000ea20000000c00 */
[--C-:B------:R-:W-:Y:S02]  /*9e40*/  SHF.R.U32.HI R0, RZ, 0x10, R39.reuse ;  /* 0x00000010ff007819 */ /* 0x100fe40000011627 */
[----:B------:R-:W-:-:S03]  /*9e50*/  SHF.R.U64 R12, R38, 0x10, R39 ;  /* 0x00000010260c7819 */ /* 0x000fc60000001227 */
[----:B-1----:R-:W-:Y:S01]  /*9e60*/  HADD2.F32 R4, -RZ, R0.H0_H0 ;  /* 0x20000000ff047230 */ /* 0x002fe20000004100 */
[----:B------:R-:W-:-:S05]  /*9e70*/  SHF.R.U32.HI R0, RZ, 0x10, R41 ;  /* 0x00000010ff007819 */ /* 0x000fca0000011629 */
[----:B------:R-:W-:Y:S02]  /*9e80*/  HADD2.F32 R0, -RZ, R0.H0_H0 ;  /* 0x20000000ff007230 */ /* 0x000fe40000004100 */
[--C-:B--2---:R-:W-:Y:S02]  /*9e90*/  HADD2.F32 R2, -RZ, R11.reuse.H1_H1 ;  /* 0x3000000bff027230 */ /* 0x104fe40000004100 */
[----:B------:R-:W-:-:S03]  /*9ea0*/  HADD2.F32 R3, -RZ, R11.H0_H0 ;  /* 0x2000000bff037230 */ /* 0x000fc60000004100 */
[CC--:B------:R-:W-:Y:S02]  /*9eb0*/  FMUL.FTZ R5, R2.reuse, R4.reuse ;  /* 0x0000000402057220 */ /* 0x0c0fe40000410000 */
[C---:B------:R-:W-:Y:S02]  /*9ec0*/  FMUL.FTZ R4, R3.reuse, R4 ;  /* 0x0000000403047220 */ /* 0x040fe40000410000 */
[-C--:B------:R-:W-:Y:S01]  /*9ed0*/  FFMA.FTZ R13, R3, R0.reuse, -R5 ;  /* 0x00000000030d7223 */ /* 0x080fe20000010805 */
[--C-:B------:R-:W-:Y:S01]  /*9ee0*/  HADD2.F32 R3, -RZ, R8.reuse.H1_H1 ;  /* 0x30000008ff037230 */ /* 0x100fe20000004100 */
[----:B------:R-:W-:Y:S01]  /*9ef0*/  FFMA.FTZ R7, R2, R0, R4 ;  /* 0x0000000002077223 */ /* 0x000fe20000010004 */
[----:B------:R-:W-:Y:S02]  /*9f00*/  HADD2.F32 R0, -RZ, R85.H1_H1 ;  /* 0x30000055ff007230 */ /* 0x000fe40000004100 */
[----:B------:R-:W-:Y:S02]  /*9f10*/  HADD2.F32 R4, -RZ, R8.H0_H0 ;  /* 0x20000008ff047230 */ /* 0x000fe40000004100 */
[----:B------:R-:W-:Y:S01]  /*9f20*/  HADD2.F32 R2, -RZ, R87.H1_H1 ;  /* 0x30000057ff027230 */ /* 0x000fe20000004100 */
[-C--:B------:R-:W-:Y:S01]  /*9f30*/  FMUL.FTZ R5, R3, R0.reuse ;  /* 0x0000000003057220 */ /* 0x080fe20000410000 */
[----:B------:R-:W-:Y:S01]  /*9f40*/  F2FP.PACK_AB R7, R7, R13 ;  /* 0x0000000d0707723e */ /* 0x000fe200000000ff */
[----:B------:R-:W-:-:S02]  /*9f50*/  FMUL.FTZ R0, R4, R0 ;  /* 0x0000000004007220 */ /* 0x000fc40000410000 */
[-C--:B------:R-:W-:Y:S01]  /*9f60*/  FFMA.FTZ R11, R4, R2.reuse, -R5 ;  /* 0x00000002040b7223 */ /* 0x080fe20000010805 */
[--C-:B------:R-:W-:Y:S01]  /*9f70*/  HADD2.F32 R4, -RZ, R10.reuse.H0_H0 ;  /* 0x2000000aff047230 */ /* 0x100fe20000004100 */
[----:B------:R-:W-:Y:S01]  /*9f80*/  FFMA.FTZ R8, R3, R2, R0 ;  /* 0x0000000203087223 */ /* 0x000fe20000010000 */
[----:B------:R-:W-:Y:S02]  /*9f90*/  HADD2.F32 R3, -RZ, R10.H1_H1 ;  /* 0x3000000aff037230 */ /* 0x000fe40000004100 */
[----:B------:R-:W-:Y:S02]  /*9fa0*/  HADD2.F32 R0, -RZ, R87.H0_H0 ;  /* 0x20000057ff007230 */ /* 0x000fe40000004100 */
[----:B------:R-:W-:Y:S02]  /*9fb0*/  HADD2.F32 R2, -RZ, R88.H1_H1 ;  /* 0x30000058ff027230 */ /* 0x000fe40000004100 */
[----:B------:R-:W-:Y:S01]  /*9fc0*/  HADD2.F32 R10, -RZ, R12.H0_H0 ;  /* 0x2000000cff0a7230 */ /* 0x000fe20000004100 */
[----:B------:R-:W-:-:S02]  /*9fd0*/  FMUL.FTZ R5, R3, R0 ;  /* 0x0000000003057220 */ /* 0x000fc40000410000 */
[C---:B------:R-:W-:Y:S02]  /*9fe0*/  FMUL.FTZ R0, R4.reuse, R0 ;  /* 0x0000000004007220 */ /* 0x040fe40000410000 */
[-C--:B------:R-:W-:Y:S02]  /*9ff0*/  FFMA.FTZ R5, R4, R2.reuse, -R5 ;  /* 0x0000000204057223 */ /* 0x080fe40000010805 */
[----:B------:R-:W-:Y:S01]  /*a000*/  FFMA.FTZ R6, R3, R2, R0 ;  /* 0x0000000203067223 */ /* 0x000fe20000010000 */
[----:B------:R-:W-:Y:S01]  /*a010*/  SHF.R.U64 R3, R40, 0x10, R41 ;  /* 0x0000001028037819 */ /* 0x000fe20000001229 */
[--C-:B------:R-:W-:Y:S02]  /*a020*/  HADD2.F32 R0, -RZ, R9.reuse.H1_H1 ;  /* 0x30000009ff007230 */ /* 0x100fe40000004100 */
[----:B------:R-:W-:Y:S01]  /*a030*/  HADD2.F32 R2, -RZ, R9.H0_H0 ;  /* 0x20000009ff027230 */ /* 0x000fe20000004100 */
[----:B------:R-:W-:Y:S01]  /*a040*/  F2FP.PACK_AB R6, R6, R5 ;  /* 0x000000050606723e */ /* 0x000fe200000000ff */
[----:B------:R-:W-:Y:S01]  /*a050*/  HADD2.F32 R9, -RZ, R3.H0_H0 ;  /* 0x20000003ff097230 */ /* 0x000fe20000004100 */
[----:B------:R-:W-:-:S02]  /*a060*/  FMUL.FTZ R4, R0, R10 ;  /* 0x0000000a00047220 */ /* 0x000fc40000410000 */
[C---:B------:R-:W-:Y:S02]  /*a070*/  FMUL.FTZ R3, R2.reuse, R10 ;  /* 0x0000000a02037220 */ /* 0x040fe40000410000 */
[----:B------:R-:W-:Y:S01]  /*a080*/  FFMA.FTZ R2, R2, R9, -R4 ;  /* 0x0000000902027223 */ /* 0x000fe20000010804 */
[----:B------:R-:W-:Y:S01]  /*a090*/  F2FP.PACK_AB R4, R8, R11 ;  /* 0x0000000b0804723e */ /* 0x000fe200000000ff */
[----:B------:R-:W-:-:S05]  /*a0a0*/  FFMA.FTZ R3, R0, R9, R3 ;  /* 0x0000000900037223 */ /* 0x000fca0000010003 */
[----:B------:R-:W-:-:S05]  /*a0b0*/  F2FP.PACK_AB R5, R3, R2 ;  /* 0x000000020305723e */ /* 0x000fca00000000ff */
[----:B------:R1:W-:Y:S02]  /*a0c0*/  STS.128 [R194+0x1c080], R4 ;  /* 0x01c08004c2007388 */ /* 0x0003e40000000c00 */
.L_x_781:
[----:B------:R-:W-:Y:S05]  /*a0d0*/  BSYNC B1 ;  /* 0x0000000000017941 */ /* 0x000fea0003800000 */
.L_x_780:
[----:B------:R-:W-:Y:S01]  /*a0e0*/  IADD3 R0, R211, 0x20, RZ ;  /* 0x00000020d3007810 */ /* 0x000fe20007ffe0ff */
[----:B------:R-:W-:Y:S03]  /*a0f0*/  BSSY B1, `(.L_x_788) ;  /* 0x00000b9000017945 */ /* 0x000fe60003800000 */
[----:B------:R-:W-:-:S13]  /*a100*/  ISETP.GE.AND P0, PT, R0, R64, PT ;  /* 0x000000400000720c */ /* 0x000fda0003f06270 */
[----:B------:R-:W-:Y:S05]  /*a110*/  @P0 BRA `(.L_x_789) ;  /* 0x00000b6000000947 */ /* 0x000fea0003800000 */
[----:B------:R-:W-:Y:S01]  /*a120*/  ISETP.GE.AND P0, PT, R138, c[0x0][0x27c], PT ;  /* 0x00009f008a007a0c */ /* 0x000fe20003f06270 */
[----:B------:R-:W-:-:S12]  /*a130*/  BSSY B0, `(.L_x_790) ;  /* 0x000002c000007945 */ /* 0x000fd80003800000 */
[----:B------:R-:W-:Y:S05]  /*a140*/  @P0 BRA `(.L_x_791) ;  /* 0x000002a000000947 */ /* 0x000fea0003800000 */
[----:B------:R-:W2:Y:S01]  /*a150*/  LDS.128 R8, [R194+0x11080] ;  /* 0x01108000c2087984 */ /* 0x000ea20000000c00 */
[----:B------:R-:W-:Y:S02]  /*a160*/  SHF.R.U32.HI R0, RZ, 0x10, R43 ;  /* 0x00000010ff007819 */ /* 0x000fe4000001162b */
[----:B------:R-:W-:Y:S02]  /*a170*/  SHF.R.U32.HI R2, RZ, 0x10, R45 ;  /* 0x00000010ff027819 */ /* 0x000fe4000001162d */
[----:B-1----:R-:W-:Y:S01]  /*a180*/  SHF.R.U64 R6, R42, 0x10, R43 ;  /* 0x000000102a067819 */ /* 0x002fe2000000122b */
[----:B------:R-:W-:Y:S02]  /*a190*/  HADD2.F32 R0, -RZ, R0.H0_H0 ;  /* 0x20000000ff007230 */ /* 0x000fe40000004100 */
[----:B------:R-:W-:Y:S02]  /*a1a0*/  HADD2.F32 R2, -RZ, R2.H0_H0 ;  /* 0x20000002ff027230 */ /* 0x000fe40000004100 */
[----:B------:R-:W-:-:S02]  /*a1b0*/  HADD2.F32 R6, -RZ, R6.H0_H0 ;  /* 0x20000006ff067230 */ /* 0x000fc40000004100 */
[--C-:B--2---:R-:W-:Y:S02]  /*a1c0*/  HADD2.F32 R3, -RZ, R11.reuse.H1_H1 ;  /* 0x3000000bff037230 */ /* 0x104fe40000004100 */
[----:B------:R-:W-:-:S03]  /*a1d0*/  HADD2.F32 R4, -RZ, R11.H0_H0 ;  /* 0x2000000bff047230 */ /* 0x000fc60000004100 */
[CC--:B------:R-:W-:Y:S02]  /*a1e0*/  FMUL.FTZ R5, R3.reuse, R0.reuse ;  /* 0x0000000003057220 */ /* 0x0c0fe40000410000 */
[C---:B------:R-:W-:Y:S02]  /*a1f0*/  FMUL.FTZ R0, R4.reuse, R0 ;  /* 0x0000000004007220 */ /* 0x040fe40000410000 */
[-C--:B------:R-:W-:Y:S01]  /*a200*/  FFMA.FTZ R13, R4, R2.reuse, -R5 ;  /* 0x00000002040d7223 */ /* 0x080fe20000010805 */
[--C-:B------:R-:W-:Y:S01]  /*a210*/  HADD2.F32 R4, -RZ, R8.reuse.H0_H0 ;  /* 0x20000008ff047230 */ /* 0x100fe20000004100 */
[----:B------:R-:W-:Y:S01]  /*a220*/  FFMA.FTZ R7, R3, R2, R0 ;  /* 0x0000000203077223 */ /* 0x000fe20000010000 */
[----:B------:R-:W-:Y:S02]  /*a230*/  HADD2.F32 R3, -RZ, R8.H1_H1 ;  /* 0x30000008ff037230 */ /* 0x000fe40000004100 */
[----:B------:R-:W-:Y:S02]  /*a240*/  HADD2.F32 R0, -RZ, R85.H0_H0 ;  /* 0x20000055ff007230 */ /* 0x000fe40000004100 */
[----:B------:R-:W-:Y:S01]  /*a250*/  HADD2.F32 R2, -RZ, R86.H1_H1 ;  /* 0x30000056ff027230 */ /* 0x000fe20000004100 */
[----:B------:R-:W-:-:S02]  /*a260*/  F2FP.PACK_AB R7, R7, R13 ;  /* 0x0000000d0707723e */ /* 0x000fc400000000ff */
[CC--:B------:R-:W-:Y:S02]  /*a270*/  FMUL.FTZ R5, R3.reuse, R0.reuse ;  /* 0x0000000003057220 */ /* 0x0c0fe40000410000 */
[C---:B------:R-:W-:Y:S02]  /*a280*/  FMUL.FTZ R0, R4.reuse, R0 ;  /* 0x0000000004007220 */ /* 0x040fe40000410000 */
[-C--:B------:R-:W-:Y:S01]  /*a290*/  FFMA.FTZ R12, R4, R2.reuse, -R5 ;  /* 0x00000002040c7223 */ /* 0x080fe20000010805 */
[--C-:B------:R-:W-:Y:S01]  /*a2a0*/  HADD2.F32 R4, -RZ, R10.reuse.H0_H0 ;  /* 0x2000000aff047230 */ /* 0x100fe20000004100 */
[----:B------:R-:W-:Y:S01]  /*a2b0*/  FFMA.FTZ R11, R3, R2, R0 ;  /* 0x00000002030b7223 */ /* 0x000fe20000010000 */
[----:B------:R-:W-:Y:S02]  /*a2c0*/  HADD2.F32 R3, -RZ, R10.H1_H1 ;  /* 0x3000000aff037230 */ /* 0x000fe40000004100 */
[----:B------:R-:W-:Y:S02]  /*a2d0*/  HADD2.F32 R0, -RZ, R86.H0_H0 ;  /* 0x20000056ff007230 */ /* 0x000fe40000004100 */
[----:B------:R-:W-:-:S03]  /*a2e0*/  HADD2.F32 R2, -RZ, R88.H0_H0 ;  /* 0x20000058ff027230 */ /* 0x000fc60000004100 */
[CC--:B------:R-:W-:Y:S02]  /*a2f0*/  FMUL.FTZ R5, R3.reuse, R0.reuse ;  /* 0x0000000003057220 */ /* 0x0c0fe40000410000 */
[C---:B------:R-:W-:Y:S02]  /*a300*/  FMUL.FTZ R0, R4.reuse, R0 ;  /* 0x0000000004007220 */ /* 0x040fe40000410000 */
[-C--:B------:R-:W-:Y:S02]  /*a310*/  FFMA.FTZ R8, R4, R2.reuse, -R5 ;  /* 0x0000000204087223 */ /* 0x080fe40000010805 */
[----:B------:R-:W-:Y:S01]  /*a320*/  FFMA.FTZ R5, R3, R2, R0 ;  /* 0x0000000203057223 */ /* 0x000fe20000010000 */
[----:B------:R-:W-:Y:S01]  /*a330*/  SHF.R.U64 R3, R44, 0x10, R45 ;  /* 0x000000102c037819 */ /* 0x000fe2000000122d */
[--C-:B------:R-:W-:Y:S02]  /*a340*/  HADD2.F32 R0, -RZ, R9.reuse.H1_H1 ;  /* 0x30000009ff007230 */ /* 0x100fe40000004100 */
[----:B------:R-:W-:-:S02]  /*a350*/  HADD2.F32 R2, -RZ, R9.H0_H0 ;  /* 0x20000009ff027230 */ /* 0x000fc40000004100 */
[----:B------:R-:W-:Y:S01]  /*a360*/  HADD2.F32 R9, -RZ, R3.H0_H0 ;  /* 0x20000003ff097230 */ /* 0x000fe20000004100 */
[-C--:B------:R-:W-:Y:S02]  /*a370*/  FMUL.FTZ R4, R0, R6.reuse ;  /* 0x0000000600047220 */ /* 0x080fe40000410000 */
[C---:B------:R-:W-:Y:S01]  /*a380*/  FMUL.FTZ R3, R2.reuse, R6 ;  /* 0x0000000602037220 */ /* 0x040fe20000410000 */
[----:B------:R-:W-:Y:S01]  /*a390*/  F2FP.PACK_AB R6, R5, R8 ;  /* 0x000000080506723e */ /* 0x000fe200000000ff */
[-C--:B------:R-:W-:Y:S01]  /*a3a0*/  FFMA.FTZ R2, R2, R9.reuse, -R4 ;  /* 0x0000000902027223 */ /* 0x080fe20000010804 */
[----:B------:R-:W-:Y:S01]  /*a3b0*/  F2FP.PACK_AB R4, R11, R12 ;  /* 0x0000000c0b04723e */ /* 0x000fe200000000ff */
[----:B------:R-:W-:-:S05]  /*a3c0*/  FFMA.FTZ R3, R0, R9, R3 ;  /* 0x0000000900037223 */ /* 0x000fca0000010003 */
[----:B------:R-:W-:-:S05]  /*a3d0*/  F2FP.PACK_AB R5, R3, R2 ;  /* 0x000000020305723e */ /* 0x000fca00000000ff */
[----:B------:R1:W-:Y:S02]  /*a3e0*/  STS.128 [R194+0x11080], R4 ;  /* 0x01108004c2007388 */ /* 0x0003e40000000c00 */
.L_x_791:
[----:B------:R-:W-:Y:S05]  /*a3f0*/  BSYNC B0 ;  /* 0x0000000000007941 */ /* 0x000fea0003800000 */
.L_x_790:
        /* <DEDUP_REMOVED lines=19> */
[----:B------:R-:W-:Y:S01]  /*a530*/  HADD2.F32 R2, -RZ, R90.H0_H0 ;  /* 0x2000005aff027230 */ /* 0x000fe20000004100 */
[----:B------:R-:W-:-:S02]  /*a540*/  F2FP.PACK_AB R7, R7, R13 ;  /* 0x0000000d0707723e */ /* 0x000fc400000000ff */
        /* <DEDUP_REMOVED lines=24> */
.L_x_793:
[----:B------:R-:W-:Y:S05]  /*a6d0*/  BSYNC B0 ;  /* 0x0000000000007941 */ /* 0x000fea0003800000 */
.L_x_792:
[----:B------:R-:W-:Y:S01]  /*a6e0*/  ISETP.GE.AND P0, PT, R156, c[0x0][0x27c], PT ;  /* 0x00009f009c007a0c */ /* 0x000fe20003f06270 */
[----:B------:R-:W-:-:S12]  /*a6f0*/  BSSY B0, `(.L_x_794) ;  /* 0x000002c000007945 */ /* 0x000fd80003800000 */
[----:B------:R-:W-:Y:S05]  /*a700*/  @P0 BRA `(.L_x_795) ;  /* 0x000002a000000947 */ /* 0x000fea0003800000 */
[----:B------:R-:W2:Y:S01]  /*a710*/  LDS.128 R8, [R194+0x19080] ;  /* 0x01908000c2087984 */ /* 0x000ea20000000c00 */
[----:B------:R-:W-:Y:S01]  /*a720*/  SHF.R.U32.HI R0, RZ, 0x10, R47 ;  /* 0x00000010ff007819 */ /* 0x000fe2000001162f */
[----:B-1----:R-:W-:Y:S01]  /*a730*/  HADD2.F32 R6, -RZ, R92.H0_H0 ;  /* 0x2000005cff067230 */ /* 0x002fe20000004100 */
[--C-:B------:R-:W-:Y:S02]  /*a740*/  SHF.R.U32.HI R2, RZ, 0x10, R15.reuse ;  /* 0x00000010ff027819 */ /* 0x100fe4000001160f */
[----:B------:R-:W-:Y:S01]  /*a750*/  SHF.R.U64 R13, R14, 0x10, R15 ;  /* 0x000000100e0d7819 */ /* 0x000fe2000000120f */
[----:B------:R-:W-:Y:S01]  /*a760*/  HADD2.F32 R0, -RZ, R0.H0_H0 ;  /* 0x20000000ff007230 */ /* 0x000fe20000004100 */
[----:B------:R-:W-:Y:S01]  /*a770*/  SHF.R.U64 R12, R46, 0x10, R47 ;  /* 0x000000102e0c7819 */ /* 0x000fe2000000122f */
[----:B------:R-:W-:Y:S02]  /*a780*/  HADD2.F32 R2, -RZ, R2.H0_H0 ;  /* 0x20000002ff027230 */ /* 0x000fe40000004100 */
[----:B------:R-:W-:-:S02]  /*a790*/  HADD2.F32 R13, -RZ, R13.H0_H0 ;  /* 0x2000000dff0d7230 */ /* 0x000fc40000004100 */
[--C-:B--2---:R-:W-:Y:S02]  /*a7a0*/  HADD2.F32 R3, -RZ, R11.reuse.H1_H1 ;  /* 0x3000000bff037230 */ /* 0x104fe40000004100 */
[----:B------:R-:W-:Y:S02]  /*a7b0*/  HADD2.F32 R4, -RZ, R11.H0_H0 ;  /* 0x2000000bff047230 */ /* 0x000fe40000004100 */
[----:B------:R-:W-:Y:S01]  /*a7c0*/  HADD2.F32 R11, -RZ, R8.H1_H1 ;  /* 0x30000008ff0b7230 */ /* 0x000fe20000004100 */
[CC--:B------:R-:W-:Y:S01]  /*a7d0*/  FMUL.FTZ R5, R3.reuse, R0.reuse ;  /* 0x0000000003057220 */ /* 0x0c0fe20000410000 */
[--C-:B------:R-:W-:Y:S01]  /*a7e0*/  HADD2.F32 R7, -RZ, R10.reuse.H0_H0 ;  /* 0x2000000aff077230 */ /* 0x100fe20000004100 */
[C---:B------:R-:W-:Y:S02]  /*a7f0*/  FMUL.FTZ R0, R4.reuse, R0 ;  /* 0x0000000004007220 */ /* 0x040fe40000410000 */
[-C--:B------:R-:W-:Y:S01]  /*a800*/  FFMA.FTZ R15, R4, R2.reuse, -R5 ;  /* 0x00000002040f7223 */ /* 0x080fe20000010805 */
[----:B------:R-:W-:Y:S01]  /*a810*/  HADD2.F32 R4, -RZ, R10.H1_H1 ;  /* 0x3000000aff047230 */ /* 0x000fe20000004100 */
[----:B------:R-:W-:Y:S01]  /*a820*/  FFMA.FTZ R14, R3, R2, R0 ;  /* 0x00000002030e7223 */ /* 0x000fe20000010000 */
[----:B------:R-:W-:-:S02]  /*a830*/  HADD2.F32 R0, -RZ, R91.H0_H0 ;  /* 0x2000005bff007230 */ /* 0x000fc40000004100 */
[----:B------:R-:W-:Y:S02]  /*a840*/  HADD2.F32 R2, -RZ, R8.H0_H0 ;  /* 0x20000008ff027230 */ /* 0x000fe40000004100 */
[--C-:B------:R-:W-:Y:S01]  /*a850*/  HADD2.F32 R5, -RZ, R9.reuse.H0_H0 ;  /* 0x20000009ff057230 */ /* 0x100fe20000004100 */
[CC--:B------:R-:W-:Y:S01]  /*a860*/  FMUL.FTZ R10, R11.reuse, R0.reuse ;  /* 0x000000000b0a7220 */ /* 0x0c0fe20000410000 */
[----:B------:R-:W-:Y:S01]  /*a870*/  HADD2.F32 R3, -RZ, R9.H1_H1 ;  /* 0x30000009ff037230 */ /* 0x000fe20000004100 */
[C---:B------:R-:W-:Y:S01]  /*a880*/  FMUL.FTZ R8, R2.reuse, R0 ;  /* 0x0000000002087220 */ /* 0x040fe20000410000 */
[----:B------:R-:W-:Y:S01]  /*a890*/  HADD2.F32 R0, -RZ, R91.H1_H1 ;  /* 0x3000005bff007230 */ /* 0x000fe20000004100 */
[-C--:B------:R-:W-:Y:S01]  /*a8a0*/  FFMA.FTZ R10, R2, R6.reuse, -R10 ;  /* 0x00000006020a7223 */ /* 0x080fe2000001080a */
[----:B------:R-:W-:Y:S01]  /*a8b0*/  HADD2.F32 R9, -RZ, R12.H0_H0 ;  /* 0x2000000cff097230 */ /* 0x000fe20000004100 */
[----:B------:R-:W-:Y:S01]  /*a8c0*/  FFMA.FTZ R11, R11, R6, R8 ;  /* 0x000000060b0b7223 */ /* 0x000fe20000010008 */
[----:B------:R-:W-:Y:S01]  /*a8d0*/  HADD2.F32 R2, -RZ, R92.H1_H1 ;  /* 0x3000005cff027230 */ /* 0x000fe20000004100 */
[----:B------:R-:W-:-:S02]  /*a8e0*/  FMUL.FTZ R6, R4, R0 ;  /* 0x0000000004067220 */ /* 0x000fc40000410000 */
[----:B------:R-:W-:Y:S02]  /*a8f0*/  FMUL.FTZ R0, R7, R0 ;  /* 0x0000000007007220 */ /* 0x000fe40000410000 */
[-C--:B------:R-:W-:Y:S02]  /*a900*/  FMUL.FTZ R8, R3, R9.reuse ;  /* 0x0000000903087220 */ /* 0x080fe40000410000 */
[----:B------:R-:W-:Y:S02]  /*a910*/  FMUL.FTZ R9, R5, R9 ;  /* 0x0000000905097220 */ /* 0x000fe40000410000 */
[-C--:B------:R-:W-:Y:S01]  /*a920*/  FFMA.FTZ R6, R7, R2.reuse, -R6 ;  /* 0x0000000207067223 */ /* 0x080fe20000010806 */
[----:B------:R-:W-:Y:S01]  /*a930*/  F2FP.PACK_AB R7, R14, R15 ;  /* 0x0000000f0e07723e */ /* 0x000fe200000000ff */
[----:B------:R-:W-:Y:S01]  /*a940*/  FFMA.FTZ R2, R4, R2, R0 ;  /* 0x0000000204027223 */ /* 0x000fe20000010000 */
[----:B------:R-:W-:Y:S01]  /*a950*/  F2FP.PACK_AB R4, R11, R10 ;  /* 0x0000000a0b04723e */ /* 0x000fe200000000ff */
[----:B------:R-:W-:-:S02]  /*a960*/  FFMA.FTZ R0, R5, R13, -R8 ;  /* 0x0000000d05007223 */ /* 0x000fc40000010808 */
[----:B------:R-:W-:Y:S01]  /*a970*/  FFMA.FTZ R3, R3, R13, R9 ;  /* 0x0000000d03037223 */ /* 0x000fe20000010009 */
[----:B------:R-:W-:-:S04]  /*a980*/  F2FP.PACK_AB R6, R2, R6 ;  /* 0x000000060206723e */ /* 0x000fc800000000ff */
[----:B------:R-:W-:-:S05]  /*a990*/  F2FP.PACK_AB R5, R3, R0 ;  /* 0x000000000305723e */ /* 0x000fca00000000ff */
[----:B------:R1:W-:Y:S02]  /*a9a0*/  STS.128 [R194+0x19080], R4 ;  /* 0x01908004c2007388 */ /* 0x0003e40000000c00 */
.L_x_795:
[----:B------:R-:W-:Y:S05]  /*a9b0*/  BSYNC B0 ;  /* 0x0000000000007941 */ /* 0x000fea0003800000 */
.L_x_794:
[----:B------:R-:W-:-:S13]  /*a9c0*/  ISETP.GE.AND P0, PT, R157, c[0x0][0x27c], PT ;  /* 0x00009f009d007a0c */ /* 0x000fda0003f06270 */
[----:B------:R-:W-:Y:S05]  /*a9d0*/  @P0 BRA `(.L_x_789) ;  /* 0x000002a000000947 */ /* 0x000fea0003800000 */
[----:B-1----:R-:W1:Y:S01]  /*a9e0*/  LDS.128 R4, [R194+0x1d080] ;  /* 0x01d08000c2047984 */ /* 0x002e620000000c00 */
[----:B------:R-:W-:Y:S02]  /*a9f0*/  SHF.R.U32.HI R0, RZ, 0x10, R49 ;  /* 0x00000010ff007819 */ /* 0x000fe40000011631 */
[----:B------:R-:W-:Y:S02]  /*aa00*/  SHF.R.U32.HI R2, RZ, 0x10, R55 ;  /* 0x00000010ff027819 */ /* 0x000fe40000011637 */
[----:B------:R-:W-:Y:S01]  /*aa10*/  SHF.R.U64 R14, R48, 0x10, R49 ;  /* 0x00000010300e7819 */ /* 0x000fe20000001231 */
[----:B------:R-:W-:Y:S01]  /*aa20*/  HADD2.F32 R12, -RZ, R0.H0_H0 ;  /* 0x20000000ff0c7230 */ /* 0x000fe20000004100 */
[----:B------:R-:W-:Y:S01]  /*aa30*/  SHF.R.U64 R15, R54, 0x10, R55 ;  /* 0x00000010360f7819 */ /* 0x000fe20000001237 */
[----:B------:R-:W-:Y:S02]  /*aa40*/  HADD2.F32 R0, -RZ, R94.H0_H0 ;  /* 0x2000005eff007230 */ /* 0x000fe40000004100 */
[----:B------:R-:W-:-:S02]  /*aa50*/  HADD2.F32 R17, -RZ, R2.H0_H0 ;  /* 0x20000002ff117230 */ /* 0x000fc40000004100 */
[----:B------:R-:W-:Y:S02]  /*aa60*/  HADD2.F32 R2, -RZ, R95.H1_H1 ;  /* 0x3000005fff027230 */ /* 0x000fe40000004100 */
[----:B------:R-:W-:Y:S02]  /*aa70*/  HADD2.F32 R15, -RZ, R15.H0_H0 ;  /* 0x2000000fff0f7230 */ /* 0x000fe40000004100 */
[--C-:B-1----:R-:W-:Y:S02]  /*aa80*/  HADD2.F32 R10, -RZ, R7.reuse.H0_H0 ;  /* 0x20000007ff0a7230 */ /* 0x102fe40000004100 */
[----:B------:R-:W-:Y:S02]  /*aa90*/  HADD2.F32 R7, -RZ, R7.H1_H1 ;  /* 0x30000007ff077230 */ /* 0x000fe40000004100 */
[--C-:B------:R-:W-:Y:S02]  /*aaa0*/  HADD2.F32 R9, -RZ, R4.reuse.H0_H0 ;  /* 0x20000004ff097230 */ /* 0x100fe40000004100 */
[----:B------:R-:W-:-:S02]  /*aab0*/  HADD2.F32 R8, -RZ, R4.H1_H1 ;  /* 0x30000004ff087230 */ /* 0x000fc40000004100 */
[--C-:B------:R-:W-:Y:S02]  /*aac0*/  HADD2.F32 R4, -RZ, R5.reuse.H0_H0 ;  /* 0x20000005ff047230 */ /* 0x100fe40000004100 */
[----:B------:R-:W-:Y:S01]  /*aad0*/  HADD2.F32 R3, -RZ, R5.H1_H1 ;  /* 0x30000005ff037230 */ /* 0x000fe20000004100 */
[----:B------:R-:W-:Y:S01]  /*aae0*/  FMUL.FTZ R5, R7, R12 ;  /* 0x0000000c07057220 */ /* 0x000fe20000410000 */
[--C-:B------:R-:W-:Y:S01]  /*aaf0*/  HADD2.F32 R11, -RZ, R6.reuse.H0_H0 ;  /* 0x20000006ff0b7230 */ /* 0x100fe20000004100 */
[-C--:B------:R-:W-:Y:S01]  /*ab00*/  FMUL.FTZ R13, R8, R0.reuse ;  /* 0x00000000080d7220 */ /* 0x080fe20000410000 */
[----:B------:R-:W-:Y:S01]  /*ab10*/  HADD2.F32 R6, -RZ, R6.H1_H1 ;  /* 0x30000006ff067230 */ /* 0x000fe20000004100 */
[----:B------:R-:W-:Y:S02]  /*ab20*/  FFMA.FTZ R16, R10, R17, -R5 ;  /* 0x000000110a107223 */ /* 0x000fe40000010805 */
[C---:B------:R-:W-:Y:S01]  /*ab30*/  FMUL.FTZ R5, R9.reuse, R0 ;  /* 0x0000000009057220 */ /* 0x040fe20000410000 */
[----:B------:R-:W-:Y:S01]  /*ab40*/  HADD2.F32 R0, -RZ, R95.H0_H0 ;  /* 0x2000005fff007230 */ /* 0x000fe20000004100 */
[----:B------:R-:W-:-:S02]  /*ab50*/  FFMA.FTZ R13, R9, R2, -R13 ;  /* 0x00000002090d7223 */ /* 0x000fc4000001080d */
[----:B------:R-:W-:Y:S01]  /*ab60*/  FFMA.FTZ R9, R8, R2, R5 ;  /* 0x0000000208097223 */ /* 0x000fe20000010005 */
[----:B------:R-:W-:Y:S01]  /*ab70*/  HADD2.F32 R8, -RZ, R14.H0_H0 ;  /* 0x2000000eff087230 */ /* 0x000fe20000004100 */
[----:B------:R-:W-:Y:S01]  /*ab80*/  FMUL.FTZ R12, R10, R12 ;  /* 0x0000000c0a0c7220 */ /* 0x000fe20000410000 */
[----:B------:R-:W-:Y:S01]  /*ab90*/  HADD2.F32 R2, -RZ, R96.H1_H1 ;  /* 0x30000060ff027230 */ /* 0x000fe20000004100 */
[-C--:B------:R-:W-:Y:S02]  /*aba0*/  FMUL.FTZ R5, R6, R0.reuse ;  /* 0x0000000006057220 */ /* 0x080fe40000410000 */
[----:B------:R-:W-:Y:S02]  /*abb0*/  FFMA.FTZ R10, R7, R17, R12 ;  /* 0x00000011070a7223 */ /* 0x000fe4000001000c */
[----:B------:R-:W-:Y:S02]  /*abc0*/  FMUL.FTZ R0, R11, R0 ;  /* 0x000000000b007220 */ /* 0x000fe40000410000 */
[----:B------:R-:W-:-:S02]  /*abd0*/  FMUL.FTZ R7, R3, R8 ;  /* 0x0000000803077220 */ /* 0x000fc40000410000 */
[----:B------:R-:W-:Y:S02]  /*abe0*/  FMUL.FTZ R8, R4, R8 ;  /* 0x0000000804087220 */ /* 0x000fe40000410000 */
[-C--:B------:R-:W-:Y:S02]  /*abf0*/  FFMA.FTZ R5, R11, R2.reuse, -R5 ;  /* 0x000000020b057223 */ /* 0x080fe40000010805 */
[----:B------:R-:W-:Y:S02]  /*ac00*/  FFMA.FTZ R2, R6, R2, R0 ;  /* 0x0000000206027223 */ /* 0x000fe40000010000 */
[-C--:B------:R-:W-:Y:S01]  /*ac10*/  FFMA.FTZ R0, R4, R15.reuse, -R7 ;  /* 0x0000000f04007223 */ /* 0x080fe20000010807 */
[----:B------:R-:W-:Y:S01]  /*ac20*/  F2FP.PACK_AB R7, R10, R16 ;  /* 0x000000100a07723e */ /* 0x000fe200000000ff */
[----:B------:R-:W-:Y:S01]  /*ac30*/  FFMA.FTZ R3, R3, R15, R8 ;  /* 0x0000000f03037223 */ /* 0x000fe20000010008 */
[----:B------:R-:W-:Y:S02]  /*ac40*/  F2FP.PACK_AB R6, R2, R5 ;  /* 0x000000050206723e */ /* 0x000fe400000000ff */
[----:B------:R-:W-:-:S02]  /*ac50*/  F2FP.PACK_AB R4, R9, R13 ;  /* 0x0000000d0904723e */ /* 0x000fc400000000ff */
[----:B------:R-:W-:-:S05]  /*ac60*/  F2FP.PACK_AB R5, R3, R0 ;  /* 0x000000000305723e */ /* 0x000fca00000000ff */
[----:B------:R1:W-:Y:S02]  /*ac70*/  STS.128 [R194+0x1d080], R4 ;  /* 0x01d08004c2007388 */ /* 0x0003e40000000c00 */
.L_x_789:
[----:B------:R-:W-:Y:S05]  /*ac80*/  BSYNC B1 ;  /* 0x0000000000017941 */ /* 0x000fea0003800000 */
.L_x_788:
        /* <DEDUP_REMOVED lines=29> */
[----:B------:R-:W-:Y:S01]  /*ae60*/  HADD2.F32 R0, -RZ, R93.H1_H1 ;  /* 0x3000005dff007230 */ /* 0x000fe20000004100 */
[----:B------:R-:W-:-:S02]  /*ae70*/  FFMA.FTZ R13, R9, R2, -R13 ;  /* 0x00000002090d7223 */ /* 0x000fc4000001080d */
[----:B------:R-:W-:Y:S01]  /*ae80*/  FFMA.FTZ R9, R8, R2, R5 ;  /* 0x0000000208097223 */ /* 0x000fe20000010005 */
[----:B------:R-:W-:Y:S01]  /*ae90*/  HADD2.F32 R8, -RZ, R14.H0_H0 ;  /* 0x2000000eff087230 */ /* 0x000fe20000004100 */
[----:B------:R-:W-:Y:S01]  /*aea0*/  FMUL.FTZ R12, R10, R12 ;  /* 0x0000000c0a0c7220 */ /* 0x000fe20000410000 */
[----:B------:R-:W-:Y:S01]  /*aeb0*/  HADD2.F32 R2, -RZ, R96.H0_H0 ;  /* 0x20000060ff027230 */ /* 0x000fe20000004100 */
        /* <DEDUP_REMOVED lines=14> */
.L_x_799:
[----:B------:R-:W-:Y:S05]  /*afa0*/  BSYNC B0 ;  /* 0x0000000000007941 */ /* 0x000fea0003800000 */
.L_x_798:
        /* <DEDUP_REMOVED lines=11> */
[----:B------:R-:W-:Y:S02]  /*b060*/  HADD2.F32 R2, -RZ, R98.H0_H0 ;  /* 0x20000062ff027230 */ /* 0x000fe40000004100 */
        /* <DEDUP_REMOVED lines=33> */
.L_x_801:
[----:B------:R-:W-:Y:S05]  /*b280*/  BSYNC B0 ;  /* 0x0000000000007941 */ /* 0x000fea0003800000 */
.L_x_800:
        /* <DEDUP_REMOVED lines=45> */
.L_x_803:
[----:B------:R-:W-:Y:S05]  /*b560*/  BSYNC B0 ;  /* 0x0000000000007941 */ /* 0x000fea0003800000 */
.L_x_802:
        /* <DEDUP_REMOVED lines=44> */
.L_x_797:
[----:B------:R-:W-:Y:S05]  /*b830*/  BSYNC B1 ;  /* 0x0000000000017941 */ /* 0x000fea0003800000 */
.L_x_796:
[----:B------:R-:W-:-:S04]  /*b840*/  IADD3 R0, R211, 0x60, RZ ;  /* 0x00000060d3007810 */ /* 0x000fc80007ffe0ff */
        /* <DEDUP_REMOVED lines=47> */
.L_x_806:
[----:B------:R-:W-:Y:S05]  /*bb40*/  BSYNC B0 ;  /* 0x0000000000007941 */ /* 0x000fea0003800000 */
.L_x_805:
        /* <DEDUP_REMOVED lines=45> */
.L_x_808:
[----:B------:R-:W-:Y:S05]  /*be20*/  BSYNC B0 ;  /* 0x0000000000007941 */ /* 0x000fea0003800000 */
.L_x_807:
        /* <DEDUP_REMOVED lines=45> */
.L_x_810:
[----:B------:R-:W-:Y:S05]  /*c100*/  BSYNC B0 ;  /* 0x0000000000007941 */ /* 0x000fea0003800000 */
.L_x_809:
        /* <DEDUP_REMOVED lines=43> */
[----:B------:R1:W-:Y:S01]  /*c3c0*/  STS.128 [R194+0x1f080], R4 ;  /* 0x01f08004c2007388 */ /* 0x0003e20000000c00 */
[----:B------:R-:W-:Y:S05]  /*c3d0*/  BRA `(.L_x_804) ;  /* 0x0000476000007947 */ /* 0x000fea0003800000 */
.L_x_771:
[----:B------:R-:W-:Y:S01]  /*c3e0*/  IMAD.MOV.U32 R3, RZ, RZ, c[0x0][0x2c4] ;  /* 0x0000b100ff037624 */ /* 0x000fe200078e00ff */
[----:B------:R-:W-:Y:S01]  /*c3f0*/  MOV R5, R6 ;  /* 0x0000000600057202 */ /* 0x000fe20000000f00 */
[----:B------:R-:W-:Y:S01]  /*c400*/  BSSY B0, `(.L_x_811) ;  /* 0x000003b000007945 */ /* 0x000fe20003800000 */
[----:B------:R-:W-:Y:S01]  /*c410*/  LOP3.LUT P1, RZ, R213, 0x2, RZ, 0xc0, !PT ;  /* 0x00000002d5ff7812 */ /* 0x000fe2000782c0ff */
[----:B------:R-:W-:Y:S01]  /*c420*/  CS2R R54, SRZ ;  /* 0x0000000000367805 */ /* 0x000fe2000001ff00 */
[----:B------:R-:W-:Y:S01]  /*c430*/  ISETP.NE.AND P0, PT, R3, 0x1, PT ;  /* 0x000000010300780c */ /* 0x000fe20003f05270 */
[----:B------:R-:W-:Y:S01]  /*c440*/  CS2R R26, SRZ ;  /* 0x00000000001a7805 */ /* 0x000fe2000001ff00 */
[----:B------:R-:W-:Y:S01]  /*c450*/  CS2R R24, SRZ ;  /* 0x0000000000187805 */ /* 0x000fe2000001ff00 */
[----:B------:R-:W-:Y:S01]  /*c460*/  CS2R R18, SRZ ;  /* 0x0000000000127805 */ /* 0x000fe2000001ff00 */
[----:B------:R-:W-:Y:S01]  /*c470*/  CS2R R16, SRZ ;  /* 0x0000000000107805 */ /* 0x000fe2000001ff00 */
[----:B------:R-:W-:Y:S01]  /*c480*/  CS2R R30, SRZ ;  /* 0x00000000001e7805 */ /* 0x000fe2000001ff00 */
[----:B------:R-:W-:Y:S01]  /*c490*/  CS2R R28, SRZ ;  /* 0x00000000001c7805 */ /* 0x000fe2000001ff00 */
[----:B------:R-:W-:Y:S01]  /*c4a0*/  CS2R R22, SRZ ;  /* 0x0000000000167805 */ /* 0x000fe2000001ff00 */
[----:B------:R-:W-:-:S05]  /*c4b0*/  CS2R R20, SRZ ;  /* 0x0000000000147805 */ /* 0x000fca000001ff00 */
[----:B------:R-:W-:-:S05]  /*c4c0*/  @P0 IMAD.HI.U32 R3, R0, c[0x0][0x2c8], RZ ;  /* 0x0000b20000030a27 */ /* 0x000fca00078e00ff */
[----:B------:R-:W-:-:S04]  /*c4d0*/  @P0 SHF.R.U32.HI R0, RZ, c[0x0][0x2cc], R3 ;  /* 0x0000b300ff000a19 */ /* 0x000fc80000011603 */
[----:B------:R-:W-:Y:S01]  /*c4e0*/  SHF.R.S32.HI R3, RZ, 0x1f, R0 ;  /* 0x0000001fff037819 */ /* 0x000fe20000011400 */
[----:B------:R-:W-:-:S04]  /*c4f0*/  IMAD.WIDE.U32 R4, R0, c[0x0][0x280], R4 ;  /* 0x0000a00000047a25 */ /* 0x000fc800078e0004 */
[----:B------:R-:W-:Y:S01]  /*c500*/  IMAD R8, R3, c[0x0][0x280], RZ ;  /* 0x0000a00003087a24 */ /* 0x000fe200078e02ff */
[----:B------:R-:W-:-:S03]  /*c510*/  LEA R15, P0, R4, c[0x0][0x270], 0x1 ;  /* 0x00009c00040f7a11 */ /* 0x000fc600078008ff */
[----:B------:R-:W-:-:S04]  /*c520*/  IMAD R6, R0, c[0x0][0x284], R8 ;  /* 0x0000a10000067a24 */ /* 0x000fc800078e0208 */
[----:B------:R-:W-:-:S05]  /*c530*/  IMAD.IADD R6, R5, 0x1, R6 ;  /* 0x0000000105067824 */ /* 0x000fca00078e0206 */
[----:B------:R-:W-:Y:S01]  /*c540*/  LEA.HI.X R14, R4, c[0x0][0x274], R6, 0x1, P0 ;  /* 0x00009d00040e7a11 */ /* 0x000fe200000f0c06 */
[----:B------:R-:W-:Y:S01]  /*c550*/  IMAD R4, R3, c[0x0][0x290], RZ ;  /* 0x0000a40003047a24 */ /* 0x000fe200078e02ff */
[----:B------:R-:W-:-:S03]  /*c560*/  MOV R3, R7 ;  /* 0x0000000700037202 */ /* 0x000fc60000000f00 */
[----:B------:R1:W2:Y:S02]  /*c570*/  SHFL.IDX PT, R5, R14, RZ, 0x181f ;  /* 0x00181fff0e057589 */ /* 0x0002a400000e0000 */
[----:B------:R-:W-:-:S04]  /*c580*/  IMAD.WIDE.U32 R2, R0, c[0x0][0x290], R2 ;  /* 0x0000a40000027a25 */ /* 0x000fc800078e0002 */
[----:B------:R-:W-:Y:S01]  /*c590*/  IMAD R0, R0, c[0x0][0x294], R4 ;  /* 0x0000a50000007a24 */ /* 0x000fe200078e0204 */
[----:B------:R-:W-:-:S03]  /*c5a0*/  LEA R13, P0, R2, c[0x0][0x288], 0x1 ;  /* 0x0000a200020d7a11 */ /* 0x000fc600078008ff */
[----:B------:R-:W-:Y:S02]  /*c5b0*/  IMAD.IADD R0, R3, 0x1, R0 ;  /* 0x0000000103007824 */ /* 0x000fe400078e0200 */
[----:B------:R1:W3:Y:S03]  /*c5c0*/  SHFL.IDX PT, R10, R13, RZ, 0x181f ;  /* 0x00181fff0d0a7589 */ /* 0x0002e600000e0000 */
[----:B----4-:R-:W-:Y:S02]  /*c5d0*/  LEA.HI.X R12, R2, c[0x0][0x28c], R0, 0x1, P0 ;  /* 0x0000a300020c7a11 */ /* 0x010fe400000f0c00 */
[----:B------:R1:W4:Y:S04]  /*c5e0*/  SHFL.IDX PT, R2, R15, RZ, 0x181f ;  /* 0x00181fff0f027589 */ /* 0x00032800000e0000 */
[----:B------:R1:W1:Y:S01]  /*c5f0*/  SHFL.IDX PT, R11, R12, RZ, 0x181f ;  /* 0x00181fff0c0b7589 */ /* 0x00026200000e0000 */
[----:B------:R-:W-:Y:S05]  /*c600*/  @P1 BRA `(.L_x_812) ;  /* 0x000001a000001947 */ /* 0x000fea0003800000 */
[----:B------:R-:W-:Y:S01]  /*c610*/  ISETP.GE.AND P1, PT, R132, c[0x0][0x27c], PT ;  /* 0x00009f0084007a0c */ /* 0x000fe20003f26270 */
[----:B------:R-:W-:Y:S01]  /*c620*/  CS2R R18, SRZ ;  /* 0x0000000000127805 */ /* 0x000fe2000001ff00 */
[----:B------:R-:W-:Y:S01]  /*c630*/  CS2R R16, SRZ ;  /* 0x0000000000107805 */ /* 0x000fe2000001ff00 */
[----:B------:R-:W-:Y:S01]  /*c640*/  CS2R R22, SRZ ;  /* 0x0000000000167805 */ /* 0x000fe2000001ff00 */
[----:B------:R-:W-:-:S09]  /*c650*/  CS2R R20, SRZ ;  /* 0x0000000000147805 */ /* 0x000fd2000001ff00 */
[C---:B------:R-:W-:Y:S01]  /*c660*/  @!P1 IMAD.SHL.U32 R0, R132.reuse, 0x2, RZ ;  /* 0x0000000284009824 */ /* 0x040fe200078e00ff */
[----:B------:R-:W-:-:S04]  /*c670*/  @!P1 SHF.L.U64.HI R3, R132, 0x1, R133 ;  /* 0x0000000184039819 */ /* 0x000fc80000010285 */
[----:B----4-:R-:W-:-:S05]  /*c680*/  @!P1 IADD3 R8, P0, R2, R0, RZ ;  /* 0x0000000002089210 */ /* 0x010fca0007f1e0ff */
[--C-:B--2---:R-:W-:Y:S01]  /*c690*/  @!P1 IMAD.X R9, R5, 0x1, R3.reuse, P0 ;  /* 0x0000000105099824 */ /* 0x104fe200000e0603 */
[----:B---3--:R-:W-:Y:S01]  /*c6a0*/  @!P1 IADD3 R6, P0, R10, R0, RZ ;  /* 0x000000000a069210 */ /* 0x008fe20007f1e0ff */
[----:B------:R-:W-:Y:S01]  /*c6b0*/  CS2R R26, SRZ ;  /* 0x00000000001a7805 */ /* 0x000fe2000001ff00 */
[----:B------:R-:W-:Y:S01]  /*c6c0*/  CS2R R24, SRZ ;  /* 0x0000000000187805 */ /* 0x000fe2000001ff00 */
[----:B------:R-:W-:Y:S01]  /*c6d0*/  CS2R R30, SRZ ;  /* 0x00000000001e7805 */ /* 0x000fe2000001ff00 */
[----:B------:R-:W-:Y:S01]  /*c6e0*/  CS2R R28, SRZ ;  /* 0x00000000001c7805 */ /* 0x000fe2000001ff00 */
[----:B-1----:R-:W-:Y:S01]  /*c6f0*/  @!P1 IMAD.X R7, R11, 0x1, R3, P0 ;  /* 0x000000010b079824 */ /* 0x002fe200000e0603 */
[----:B------:R-:W-:Y:S01]  /*c700*/  ISETP.GE.AND P0, PT, R137, c[0x0][0x27c], PT ;  /* 0x00009f0089007a0c */ /* 0x000fe20003f06270 */
[----:B------:R1:W5:Y:S04]  /*c710*/  @!P1 LD.E.128 R16, [R8.64] ;  /* 0x0000000808109980 */ /* 0x000368000c101d00 */
[----:B------:R1:W5:Y:S08]  /*c720*/  @!P1 LD.E.128 R20, [R6.64] ;  /* 0x0000000806149980 */ /* 0x000370000c101d00 */
[C---:B------:R-:W-:Y:S01]  /*c730*/  @!P0 IMAD.SHL.U32 R3, R201.reuse, 0x2, RZ ;  /* 0x00000002c9038824 */ /* 0x040fe200078e00ff */
[----:B------:R-:W-:-:S04]  /*c740*/  @!P0 SHF.L.U64.HI R0, R201, 0x1, R205 ;  /* 0x00000001c9008819 */ /* 0x000fc800000102cd */
[----:B------:R-:W-:-:S05]  /*c750*/  @!P0 IADD3 R4, P2, R2, R3, RZ ;  /* 0x0000000302048210 */ /* 0x000fca0007f5e0ff */
[----:B------:R-:W-:Y:S01]  /*c760*/  @!P0 IMAD.X R5, R5, 0x1, R0, P2 ;  /* 0x0000000105058824 */ /* 0x000fe200010e0600 */
[----:B------:R-:W-:-:S04]  /*c770*/  @!P0 IADD3 R2, P2, R10, R3, RZ ;  /* 0x000000030a028210 */ /* 0x000fc80007f5e0ff */
[----:B------:R1:W5:Y:S01]  /*c780*/  @!P0 LD.E.128 R24, [R4.64] ;  /* 0x0000000804188980 */ /* 0x000362000c101d00 */
[----:B------:R-:W-:-:S05]  /*c790*/  @!P0 IMAD.X R3, R11, 0x1, R0, P2 ;  /* 0x000000010b038824 */ /* 0x000fca00010e0600 */
[----:B------:R1:W5:Y:S03]  /*c7a0*/  @!P0 LD.E.128 R28, [R2.64] ;  /* 0x00000008021c8980 */ /* 0x000366000c101d00 */
.L_x_812:
[----:B------:R-:W-:Y:S05]  /*c7b0*/  BSYNC B0 ;  /* 0x0000000000007941 */ /* 0x000fea0003800000 */
.L_x_811:
[----:B-1--45:R-:W-:Y:S01]  /*c7c0*/  IMAD.MOV.U32 R2, RZ, RZ, R26 ;  /* 0x000000ffff027224 */ /* 0x032fe200078e001a */
[----:B------:R-:W-:Y:S01]  /*c7d0*/  LOP3.LUT P0, RZ, R213, 0x4, RZ, 0xc0, !PT ;  /* 0x00000004d5ff7812 */ /* 0x000fe2000780c0ff */
[----:B------:R-:W-:Y:S01]  /*c7e0*/  IMAD.MOV.U32 R0, RZ, RZ, R27 ;  /* 0x000000ffff007224 */ /* 0x000fe200078e001b */
[----:B--2---:R1:W2:Y:S01]  /*c7f0*/  SHFL.IDX PT, R5, R14, 0x1, 0x181f ;  /* 0x00381f000e057f89 */ /* 0x0042a200000e0000 */
[----:B------:R-:W-:Y:S01]  /*c800*/  IMAD.MOV.U32 R4, RZ, RZ, R24 ;  /* 0x000000ffff047224 */ /* 0x000fe200078e0018 */
[----:B------:R-:W-:Y:S01]  /*c810*/  BSSY B0, `(.L_x_813) ;  /* 0x0000040000007945 */ /* 0x000fe20003800000 */
[----:B------:R-:W-:Y:S01]  /*c820*/  IMAD.MOV.U32 R3, RZ, RZ, R25 ;  /* 0x000000ffff037224 */ /* 0x000fe200078e0019 */
[----:B------:R-:W-:Y:S01]  /*c830*/  PRMT R93, R2, 0x5410, R0 ;  /* 0x00005410025d7816 */ /* 0x000fe20000000000 */
[----:B------:R-:W-:Y:S01]  /*c840*/  IMAD.MOV.U32 R2, RZ, RZ, R18 ;  /* 0x000000ffff027224 */ /* 0x000fe200078e0012 */
[----:B------:R-:W-:Y:S01]  /*c850*/  PRMT R92, R4, 0x7610, R92 ;  /* 0x00007610045c7816 */ /* 0x000fe2000000005c */
[----:B------:R-:W-:Y:S01]  /*c860*/  IMAD.MOV.U32 R0, RZ, RZ, R19 ;  /* 0x000000ffff007224 */ /* 0x000fe200078e0013 */
[----:B------:R-:W-:Y:S01]  /*c870*/  PRMT R66, R66, 0x5410, R3 ;  /* 0x0000541042427816 */ /* 0x000fe20000000003 */
[----:B------:R-:W-:Y:S01]  /*c880*/  IMAD.MOV.U32 R4, RZ, RZ, R16 ;  /* 0x000000ffff047224 */ /* 0x000fe200078e0010 */
[----:B------:R1:W4:Y:S01]  /*c890*/  SHFL.IDX PT, R11, R12, 0x1, 0x181f ;  /* 0x00381f000c0b7f89 */ /* 0x00032200000e0000 */
[----:B------:R-:W-:Y:S01]  /*c8a0*/  IMAD.MOV.U32 R3, RZ, RZ, R17 ;  /* 0x000000ffff037224 */ /* 0x000fe200078e0011 */
[----:B------:R-:W-:Y:S01]  /*c8b0*/  PRMT R65, R2, 0x5410, R0 ;  /* 0x0000541002417816 */ /* 0x000fe20000000000 */
[----:B------:R-:W-:Y:S01]  /*c8c0*/  IMAD.MOV.U32 R0, RZ, RZ, R31 ;  /* 0x000000ffff007224 */ /* 0x000fe200078e001f */
[----:B------:R-:W-:Y:S01]  /*c8d0*/  MOV R2, R30 ;  /* 0x0000001e00027202 */ /* 0x000fe20000000f00 */
[----:B------:R-:W-:Y:S01]  /*c8e0*/  IMAD.MOV.U32 R6, RZ, RZ, R22 ;  /* 0x000000ffff067224 */ /* 0x000fe200078e0016 */
[----:B------:R-:W-:Y:S01]  /*c8f0*/  PRMT R34, R34, 0x5410, R4 ;  /* 0x0000541022227816 */ /* 0x000fe20000000004 */
[----:B---3--:R1:W3:Y:S01]  /*c900*/  SHFL.IDX PT, R10, R13, 0x1, 0x181f ;  /* 0x00381f000d0a7f89 */ /* 0x0082e200000e0000 */
[----:B------:R-:W-:Y:S01]  /*c910*/  PRMT R67, R67, 0x5410, R2 ;  /* 0x0000541043437816 */ /* 0x000fe20000000002 */
[----:B------:R-:W-:Y:S01]  /*c920*/  IMAD.MOV.U32 R2, RZ, RZ, R28 ;  /* 0x000000ffff027224 */ /* 0x000fe200078e001c */
[----:B------:R-:W-:Y:S01]  /*c930*/  PRMT R92, R92, 0x5410, R0 ;  /* 0x000054105c5c7816 */ /* 0x000fe20000000000 */
[----:B------:R-:W-:Y:S01]  /*c940*/  IMAD.MOV.U32 R0, RZ, RZ, R29 ;  /* 0x000000ffff007224 */ /* 0x000fe200078e001d */
[----:B------:R-:W-:Y:S01]  /*c950*/  PRMT R33, R33, 0x5410, R3 ;  /* 0x0000541021217816 */ /* 0x000fe20000000003 */
[----:B------:R-:W-:Y:S01]  /*c960*/  CS2R R52, SRZ ;  /* 0x0000000000347805 */ /* 0x000fe2000001ff00 */
[----:B------:R-:W-:Y:S01]  /*c970*/  PRMT R67, R2, 0x7610, R67 ;  /* 0x0000761002437816 */ /* 0x000fe20000000043 */
[----:B------:R-:W-:Y:S01]  /*c980*/  IMAD.MOV.U32 R2, RZ, RZ, R20 ;  /* 0x000000ffff027224 */ /* 0x000fe200078e0014 */
[----:B------:R-:W-:Y:S01]  /*c990*/  PRMT R66, R0, 0x7610, R66 ;  /* 0x0000761000427816 */ /* 0x000fe20000000042 */
[----:B------:R-:W-:Y:S01]  /*c9a0*/  IMAD.MOV.U32 R0, RZ, RZ, R21 ;  /* 0x000000ffff007224 */ /* 0x000fe200078e0015 */
[----:B------:R-:W-:Y:S01]  /*c9b0*/  MOV R4, R23 ;  /* 0x0000001700047202 */ /* 0x000fe20000000f00 */
[----:B------:R1:W1:Y:S01]  /*c9c0*/  SHFL.IDX PT, R3, R15, 0x1, 0x181f ;  /* 0x00381f000f037f89 */ /* 0x00026200000e0000 */
[----:B------:R-:W-:Y:S01]  /*c9d0*/  PRMT R34, R2, 0x7610, R34 ;  /* 0x0000761002227816 */ /* 0x000fe20000000022 */
[----:B------:R-:W-:Y:S01]  /*c9e0*/  CS2R R42, SRZ ;  /* 0x00000000002a7805 */ /* 0x000fe2000001ff00 */
[----:B------:R-:W-:Y:S01]  /*c9f0*/  PRMT R47, R6, 0x5410, R4 ;  /* 0x00005410062f7816 */ /* 0x000fe20000000004 */
[----:B------:R-:W-:Y:S01]  /*ca00*/  CS2R R40, SRZ ;  /* 0x0000000000287805 */ /* 0x000fe2000001ff00 */
[----:B------:R-:W-:Y:S01]  /*ca10*/  PRMT R33, R0, 0x7610, R33 ;  /* 0x0000761000217816 */ /* 0x000fe20000000021 */
[----:B------:R-:W-:Y:S01]  /*ca20*/  CS2R R50, SRZ ;  /* 0x0000000000327805 */ /* 0x000fe2000001ff00 */
[----:B------:R-:W-:Y:S01]  /*ca30*/  CS2R R48, SRZ ;  /* 0x0000000000307805 */ /* 0x000fe2000001ff00 */
[----:B------:R-:W-:Y:S01]  /*ca40*/  CS2R R38, SRZ ;  /* 0x0000000000267805 */ /* 0x000fe2000001ff00 */
[----:B------:R-:W-:Y:S01]  /*ca50*/  CS2R R36, SRZ ;  /* 0x0000000000247805 */ /* 0x000fe2000001ff00 */
[----:B------:R-:W-:Y:S05]  /*ca60*/  @P0 BRA `(.L_x_814) ;  /* 0x000001a000000947 */ /* 0x000fea0003800000 */
[----:B--2-4-:R-:W-:Y:S01]  /*ca70*/  ISETP.GE.AND P1, PT, R132, c[0x0][0x27c], PT ;  /* 0x00009f0084007a0c */ /* 0x014fe20003f26270 */
[----:B------:R-:W-:Y:S01]  /*ca80*/  CS2R R42, SRZ ;  /* 0x00000000002a7805 */ /* 0x000fe2000001ff00 */
[----:B------:R-:W-:Y:S01]  /*ca90*/  CS2R R40, SRZ ;  /* 0x0000000000287805 */ /* 0x000fe2000001ff00 */
[----:B------:R-:W-:Y:S01]  /*caa0*/  CS2R R38, SRZ ;  /* 0x0000000000267805 */ /* 0x000fe2000001ff00 */
[----:B------:R-:W-:-:S09]  /*cab0*/  CS2R R36, SRZ ;  /* 0x0000000000247805 */ /* 0x000fd2000001ff00 */
[C---:B------:R-:W-:Y:S01]  /*cac0*/  @!P1 IMAD.SHL.U32 R0, R132.reuse, 0x2, RZ ;  /* 0x0000000284009824 */ /* 0x040fe200078e00ff */
[----:B------:R-:W-:-:S04]  /*cad0*/  @!P1 SHF.L.U64.HI R2, R132, 0x1, R133 ;  /* 0x0000000184029819 */ /* 0x000fc80000010285 */
[----:B-1----:R-:W-:-:S05]  /*cae0*/  @!P1 IADD3 R8, P0, R3, R0, RZ ;  /* 0x0000000003089210 */ /* 0x002fca0007f1e0ff */
[--C-:B------:R-:W-:Y:S01]  /*caf0*/  @!P1 IMAD.X R9, R5, 0x1, R2.reuse, P0 ;  /* 0x0000000105099824 */ /* 0x100fe200000e0602 */
[----:B---3--:R-:W-:Y:S01]  /*cb00*/  @!P1 IADD3 R6, P0, R10, R0, RZ ;  /* 0x000000000a069210 */ /* 0x008fe20007f1e0ff */
[----:B------:R-:W-:Y:S01]  /*cb10*/  CS2R R54, SRZ ;  /* 0x0000000000367805 */ /* 0x000fe2000001ff00 */
[----:B------:R-:W-:Y:S01]  /*cb20*/  CS2R R52, SRZ ;  /* 0x0000000000347805 */ /* 0x000fe2000001ff00 */
[----:B------:R-:W-:Y:S01]  /*cb30*/  CS2R R50, SRZ ;  /* 0x0000000000327805 */ /* 0x000fe2000001ff00 */
[----:B------:R-:W-:Y:S01]  /*cb40*/  CS2R R48, SRZ ;  /* 0x0000000000307805 */ /* 0x000fe2000001ff00 */
[----:B------:R-:W-:Y:S01]  /*cb50*/  @!P1 IMAD.X R7, R11, 0x1, R2, P0 ;  /* 0x000000010b079824 */ /* 0x000fe200000e0602 */
        /* <DEDUP_REMOVED lines=11> */
.L_x_814:
[----:B--2-4-:R-:W-:Y:S05]  /*cc10*/  BSYNC B0 ;  /* 0x0000000000007941 */ /* 0x014fea0003800000 */
.L_x_813:
[----:B-1---5:R-:W-:Y:S01]  /*cc20*/  IMAD.MOV.U32 R4, RZ, RZ, R54 ;  /* 0x000000ffff047224 */ /* 0x022fe200078e0036 */
[----:B------:R-:W-:Y:S01]  /*cc30*/  LOP3.LUT P0, RZ, R213, 0x8, RZ, 0xc0, !PT ;  /* 0x00000008d5ff7812 */ /* 0x000fe2000780c0ff */
[----:B------:R-:W-:Y:S01]  /*cc40*/  IMAD.MOV.U32 R3, RZ, RZ, R55 ;  /* 0x000000ffff037224 */ /* 0x000fe200078e0037 */
[----:B------:R1:W2:Y:S01]  /*cc50*/  SHFL.IDX PT, R8, R14, 0x2, 0x181f ;  /* 0x00581f000e087f89 */ /* 0x0002a200000e0000 */
        /* <DEDUP_REMOVED lines=9> */
[----:B------:R-:W-:Y:S01]  /*ccf0*/  MOV R3, R43 ;  /* 0x0000002b00037202 */ /* 0x000fe20000000f00 */
[----:B------:R1:W4:Y:S01]  /*cd00*/  SHFL.IDX PT, R6, R15, 0x2, 0x181f ;  /* 0x00581f000f067f89 */ /* 0x00032200000e0000 */
[----:B------:R-:W-:Y:S01]  /*cd10*/  PRMT R96, R2, 0x7610, R96 ;  /* 0x0000761002607816 */ /* 0x000fe20000000060 */
[----:B------:R-:W-:Y:S01]  /*cd20*/  IMAD.MOV.U32 R2, RZ, RZ, R48 ;  /* 0x000000ffff027224 */ /* 0x000fe200078e0030 */
[----:B------:R-:W-:Y:S01]  /*cd30*/  PRMT R97, R4, 0x5410, R3 ;  /* 0x0000541004617816 */ /* 0x000fe20000000003 */
[----:B------:R-:W-:Y:S01]  /*cd40*/  IMAD.MOV.U32 R4, RZ, RZ, R50 ;  /* 0x000000ffff047224 */ /* 0x000fe200078e0032 */
[----:B------:R-:W-:Y:S01]  /*cd50*/  PRMT R94, R94, 0x5410, R0 ;  /* 0x000054105e5e7816 */ /* 0x000fe20000000000 */
[----:B------:R-:W-:Y:S01]  /*cd60*/  IMAD.MOV.U32 R0, RZ, RZ, R49 ;  /* 0x000000ffff007224 */ /* 0x000fe200078e0031 */
[----:B------:R-:W-:Y:S01]  /*cd70*/  MOV R3, R51 ;  /* 0x0000003300037202 */ /* 0x000fe20000000f00 */
[----:B------:R1:W3:Y:S01]  /*cd80*/  SHFL.IDX PT, R9, R12, 0x2, 0x181f ;  /* 0x00581f000c097f89 */ /* 0x0002e200000e0000 */
[----:B------:R-:W-:Y:S01]  /*cd90*/  PRMT R99, R2, 0x5410, R4 ;  /* 0x0000541002637816 */ /* 0x000fe20000000004 */
[----:B------:R-:W-:Y:S01]  /*cda0*/  IMAD.MOV.U32 R4, RZ, RZ, R38 ;  /* 0x000000ffff047224 */ /* 0x000fe200078e0026 */
        /* <DEDUP_REMOVED lines=26> */
[----:B------:R-:W-:-:S05]  /*cf50*/  @!P1 IADD3 R4, P0, R6, R2, RZ ;  /* 0x0000000206049210 */ /* 0x000fca0007f1e0ff */
[----:B------:R-:W-:Y:S01]  /*cf60*/  @!P1 IMAD.X R5, R8, 0x1, R0, P0 ;  /* 0x0000000108059824 */ /* 0x000fe200000e0600 */
[----:B-1----:R-:W-:-:S04]  /*cf70*/  @!P1 IADD3 R2, P0, R7, R2, RZ ;  /* 0x0000000207029210 */ /* 0x002fc80007f1e0ff */
[----:B------:R1:W5:Y:S01]  /*cf80*/  @!P1 LD.E.128 R56, [R4.64] ;  /* 0x0000000804389980 */ /* 0x000362000c101d00 */
[----:B---3--:R-:W-:Y:S01]  /*cf90*/  @!P1 IMAD.X R3, R9, 0x1, R0, P0 ;  /* 0x0000000109039824 */ /* 0x008fe200000e0600 */
[----:B------:R-:W-:-:S04]  /*cfa0*/  ISETP.GE.AND P0, PT, R137, c[0x0][0x27c], PT ;  /* 0x00009f0089007a0c */ /* 0x000fc80003f06270 */
[----:B------:R2:W5:Y:S09]  /*cfb0*/  @!P1 LD.E.128 R60, [R2.64] ;  /* 0x00000008023c9980 */ /* 0x000572000c101d00 */
[----:B------:R-:W-:-:S05]  /*cfc0*/  @!P0 IMAD.SHL.U32 R0, R201, 0x2, RZ ;  /* 0x00000002c9008824 */ /* 0x000fca00078e00ff */
[----:B-1----:R-:W-:Y:S02]  /*cfd0*/  @!P0 IADD3 R4, P1, R6, R0, RZ ;  /* 0x0000000006048210 */ /* 0x002fe40007f3e0ff */
[----:B--2---:R-:W-:-:S05]  /*cfe0*/  @!P0 SHF.L.U64.HI R3, R201, 0x1, R205 ;  /* 0x00000001c9038819 */ /* 0x004fca00000102cd */
[--C-:B------:R-:W-:Y:S01]  /*cff0*/  @!P0 IMAD.X R5, R8, 0x1, R3.reuse, P1 ;  /* 0x0000000108058824 */ /* 0x100fe200008e0603 */
[----:B------:R-:W-:Y:S01]  /*d000*/  @!P0 IADD3 R2, P1, R7, R0, RZ ;  /* 0x0000000007028210 */ /* 0x000fe20007f3e0ff */
[----:B------:R-:W-:Y:S01]  /*d010*/  CS2R R74, SRZ ;  /* 0x00000000004a7805 */ /* 0x000fe2000001ff00 */
[----:B------:R-:W-:Y:S01]  /*d020*/  CS2R R72, SRZ ;  /* 0x0000000000487805 */ /* 0x000fe2000001ff00 */
[----:B------:R-:W-:Y:S01]  /*d030*/  CS2R R70, SRZ ;  /* 0x0000000000467805 */ /* 0x000fe2000001ff00 */
[----:B------:R-:W-:Y:S01]  /*d040*/  CS2R R68, SRZ ;  /* 0x0000000000447805 */ /* 0x000fe2000001ff00 */
[----:B------:R-:W-:-:S03]  /*d050*/  @!P0 IMAD.X R3, R9, 0x1, R3, P1 ;  /* 0x0000000109038824 */ /* 0x000fc600008e0603 */
[----:B------:R1:W5:Y:S04]  /*d060*/  @!P0 LD.E.128 R72, [R4.64] ;  /* 0x0000000804488980 */ /* 0x000368000c101d00 */
[----:B------:R1:W5:Y:S02]  /*d070*/  @!P0 LD.E.128 R68, [R2.64] ;  /* 0x0000000802448980 */ /* 0x000364000c101d00 */
.L_x_816:
[----:B--2-4-:R-:W-:Y:S05]  /*d080*/  BSYNC B0 ;  /* 0x0000000000007941 */ /* 0x014fea0003800000 */
.L_x_815:
[----:B-1---5:R-:W-:Y:S01]  /*d090*/  IMAD.MOV.U32 R2, RZ, RZ, R74 ;  /* 0x000000ffff027224 */ /* 0x022fe200078e004a */
[----:B------:R1:W2:Y:S01]  /*d0a0*/  SHFL.IDX PT, R8, R14, 0x3, 0x181f ;  /* 0x00781f000e087f89 */ /* 0x0002a200000e0000 */
[----:B------:R-:W-:Y:S01]  /*d0b0*/  IMAD.MOV.U32 R0, RZ, RZ, R75 ;  /* 0x000000ffff007224 */ /* 0x000fe200078e004b */
[----:B------:R-:W-:Y:S01]  /*d0c0*/  BSSY B0, `(.L_x_817) ;  /* 0x0000040000007945 */ /* 0x000fe20003800000 */
[----:B------:R-:W-:Y:S01]  /*d0d0*/  CS2R R88, SRZ ;  /* 0x0000000000587805 */ /* 0x000fe2000001ff00 */
[----:B------:R1:W4:Y:S01]  /*d0e0*/  SHFL.IDX PT, R5, R15, 0x3, 0x181f ;  /* 0x00781f000f057f89 */ /* 0x00032200000e0000 */
[----:B------:R-:W-:Y:S01]  /*d0f0*/  CS2R R82, SRZ ;  /* 0x0000000000527805 */ /* 0x000fe2000001ff00 */
[----:B------:R-:W-:Y:S01]  /*d100*/  PRMT R110, R0, 0x5410, R2 ;  /* 0x00005410006e7816 */ /* 0x000fe20000000002 */
[----:B------:R-:W-:Y:S01]  /*d110*/  IMAD.MOV.U32 R2, RZ, RZ, R72 ;  /* 0x000000ffff027224 */ /* 0x000fe200078e0048 */
[----:B------:R1:W3:Y:S01]  /*d120*/  SHFL.IDX PT, R7, R12, 0x3, 0x181f ;  /* 0x00781f000c077f89 */ /* 0x0002e200000e0000 */
[----:B------:R-:W-:Y:S01]  /*d130*/  IMAD.MOV.U32 R0, RZ, RZ, R73 ;  /* 0x000000ffff007224 */ /* 0x000fe200078e0049 */
[----:B------:R-:W-:Y:S01]  /*d140*/  CS2R R80, SRZ ;  /* 0x0000000000507805 */ /* 0x000fe2000001ff00 */
[----:B------:R-:W-:Y:S01]  /*d150*/  CS2R R86, SRZ ;  /* 0x0000000000567805 */ /* 0x000fe2000001ff00 */
[----:B------:R-:W-:Y:S01]  /*d160*/  PRMT R108, R108, 0x5410, R2 ;  /* 0x000054106c6c7816 */ /* 0x000fe20000000002 */
[----:B------:R-:W-:Y:S01]  /*d170*/  IMAD.MOV.U32 R2, RZ, RZ, R58 ;  /* 0x000000ffff027224 */ /* 0x000fe200078e003a */
[----:B------:R-:W-:Y:S01]  /*d180*/  PRMT R107, R0, 0x7610, R107 ;  /* 0x00007610006b7816 */ /* 0x000fe2000000006b */
[----:B------:R1:W1:Y:S01]  /*d190*/  SHFL.IDX PT, R6, R13, 0x3, 0x181f ;  /* 0x00781f000d067f89 */ /* 0x00026200000e0000 */
[----:B------:R-:W-:Y:S01]  /*d1a0*/  MOV R0, R59 ;  /* 0x0000003b00007202 */ /* 0x000fe20000000f00 */
[----:B------:R-:W-:Y:S01]  /*d1b0*/  CS2R R84, SRZ ;  /* 0x0000000000547805 */ /* 0x000fe2000001ff00 */
[----:B------:R-:W-:Y:S01]  /*d1c0*/  CS2R R78, SRZ ;  /* 0x00000000004e7805 */ /* 0x000fe2000001ff00 */
[----:B------:R-:W-:Y:S01]  /*d1d0*/  CS2R R76, SRZ ;  /* 0x00000000004c7805 */ /* 0x000fe2000001ff00 */
[----:B------:R-:W-:Y:S01]  /*d1e0*/  PRMT R105, R2, 0x5410, R0 ;  /* 0x0000541002697816 */ /* 0x000fe20000000000 */
[----:B------:R-:W-:-:S02]  /*d1f0*/  IMAD.MOV.U32 R2, RZ, RZ, R56 ;  /* 0x000000ffff027224 */ /* 0x000fc400078e0038 */
[----:B------:R-:W-:-:S03]  /*d200*/  IMAD.MOV.U32 R0, RZ, RZ, R57 ;  /* 0x000000ffff007224 */ /* 0x000fc600078e0039 */
[----:B------:R-:W-:Y:S01]  /*d210*/  PRMT R104, R104, 0x5410, R2 ;  /* 0x0000541068687816 */ /* 0x000fe20000000002 */
[----:B------:R-:W-:Y:S01]  /*d220*/  IMAD.MOV.U32 R2, RZ, RZ, R70 ;  /* 0x000000ffff027224 */ /* 0x000fe200078e0046 */
[----:B------:R-:W-:Y:S02]  /*d230*/  PRMT R103, R0, 0x7610, R103 ;  /* 0x0000761000677816 */ /* 0x000fe40000000067 */
[----:B------:R-:W-:Y:S02]  /*d240*/  MOV R0, R71 ;  /* 0x0000004700007202 */ /* 0x000fe40000000f00 */
[----:B------:R-:W-:Y:S01]  /*d250*/  PRMT R107, R107, 0x5410, R2 ;  /* 0x000054106b6b7816 */ /* 0x000fe20000000002 */
[----:B------:R-:W-:Y:S01]  /*d260*/  IMAD.MOV.U32 R2, RZ, RZ, R68 ;  /* 0x000000ffff027224 */ /* 0x000fe200078e0044 */
[----:B------:R-:W-:Y:S01]  /*d270*/  PRMT R108, R0, 0x7610, R108 ;  /* 0x00007610006c7816 */ /* 0x000fe2000000006c */
[----:B------:R-:W-:-:S05]  /*d280*/  IMAD.MOV.U32 R0, RZ, RZ, R69 ;  /* 0x000000ffff007224 */ /* 0x000fca00078e0045 */
[----:B------:R-:W-:Y:S01]  /*d290*/  PRMT R106, R0, 0x5410, R2 ;  /* 0x00005410006a7816 */ /* 0x000fe20000000002 */
[----:B------:R-:W-:Y:S01]  /*d2a0*/  IMAD.MOV.U32 R2, RZ, RZ, R62 ;  /* 0x000000ffff027224 */ /* 0x000fe200078e003e */
[----:B------:R-:W-:-:S04]  /*d2b0*/  MOV R0, R63 ;  /* 0x0000003f00007202 */ /* 0x000fc80000000f00 */
[----:B------:R-:W-:Y:S01]  /*d2c0*/  PRMT R103, R103, 0x5410, R2 ;  /* 0x0000541067677816 */ /* 0x000fe20000000002 */
[----:B------:R-:W-:Y:S01]  /*d2d0*/  IMAD.MOV.U32 R2, RZ, RZ, R60 ;  /* 0x000000ffff027224 */ /* 0x000fe200078e003c */
[----:B------:R-:W-:Y:S01]  /*d2e0*/  PRMT R104, R0, 0x7610, R104 ;  /* 0x0000761000687816 */ /* 0x000fe20000000068 */
[----:B------:R-:W-:-:S05]  /*d2f0*/  IMAD.MOV.U32 R0, RZ, RZ, R61 ;  /* 0x000000ffff007224 */ /* 0x000fca00078e003d */
[----:B------:R-:W-:Y:S01]  /*d300*/  PRMT R102, R0, 0x5410, R2 ;  /* 0x0000541000667816 */ /* 0x000fe20000000002 */
[----:B------:R-:W-:Y:S05]  /*d310*/  @P6 BRA `(.L_x_818) ;  /* 0x000001a000006947 */ /* 0x000fea0003800000 */
[----:B-1234-:R-:W-:Y:S01]  /*d320*/  ISETP.GE.AND P1, PT, R132, c[0x0][0x27c], PT ;  /* 0x00009f0084007a0c */ /* 0x01efe20003f26270 */
[----:B------:R-:W-:Y:S01]  /*d330*/  CS2R R82, SRZ ;  /* 0x0000000000527805 */ /* 0x000fe2000001ff00 */
[----:B------:R-:W-:-:S11]  /*d340*/  CS2R R80, SRZ ;  /* 0x0000000000507805 */ /* 0x000fd6000001ff00 */
[C---:B------:R-:W-:Y:S01]  /*d350*/  @!P1 IMAD.SHL.U32 R0, R132.reuse, 0x2, RZ ;  /* 0x0000000284009824 */ /* 0x040fe200078e00ff */
[----:B------:R-:W-:-:S04]  /*d360*/  @!P1 SHF.L.U64.HI R4, R132, 0x1, R133 ;  /* 0x0000000184049819 */ /* 0x000fc80000010285 */
[----:B------:R-:W-:-:S05]  /*d370*/  @!P1 IADD3 R2, P0, R5, R0, RZ ;  /* 0x0000000005029210 */ /* 0x000fca0007f1e0ff */
[----:B------:R-:W-:Y:S01]  /*d380*/  @!P1 IMAD.X R3, R8, 0x1, R4, P0 ;  /* 0x0000000108039824 */ /* 0x000fe200000e0604 */
[----:B------:R-:W-:-:S04]  /*d390*/  ISETP.GE.AND P0, PT, R137, c[0x0][0x27c], PT ;  /* 0x00009f0089007a0c */ /* 0x000fc80003f06270 */
[----:B------:R1:W5:Y:S01]  /*d3a0*/  @!P1 LD.E.128 R80, [R2.64] ;  /* 0x0000000802509980 */ /* 0x000362000c101d00 */
[----:B------:R-:W-:Y:S01]  /*d3b0*/  CS2R R78, SRZ ;  /* 0x00000000004e7805 */ /* 0x000fe2000001ff00 */
[----:B------:R-:W-:Y:S01]  /*d3c0*/  CS2R R76, SRZ ;  /* 0x00000000004c7805 */ /* 0x000fe2000001ff00 */
[----:B------:R-:W-:Y:S01]  /*d3d0*/  CS2R R90, SRZ ;  /* 0x00000000005a7805 */ /* 0x000fe2000001ff00 */
[----:B------:R-:W-:Y:S01]  /*d3e0*/  CS2R R88, SRZ ;  /* 0x0000000000587805 */ /* 0x000fe2000001ff00 */
[----:B-1----:R-:W-:-:S05]  /*d3f0*/  @!P1 IADD3 R2, P2, R6, R0, RZ ;  /* 0x0000000006029210 */ /* 0x002fca0007f5e0ff */
[----:B------:R-:W-:-:S05]  /*d400*/  @!P1 IMAD.X R3, R7, 0x1, R4, P2 ;  /* 0x0000000107039824 */ /* 0x000fca00010e0604 */
[----:B------:R1:W5:Y:S01]  /*d410*/  @!P1 LD.E.128 R76, [R2.64] ;  /* 0x00000008024c9980 */ /* 0x000362000c101d00 */
[C---:B------:R-:W-:Y:S01]  /*d420*/  @!P0 SHF.L.U64.HI R0, R201.reuse, 0x1, R205 ;  /* 0x00000001c9008819 */ /* 0x040fe200000102cd */
[----:B------:R-:W-:Y:S01]  /*d430*/  CS2R R86, SRZ ;  /* 0x0000000000567805 */ /* 0x000fe2000001ff00 */
[----:B------:R-:W-:Y:S01]  /*d440*/  CS2R R84, SRZ ;  /* 0x0000000000547805 */ /* 0x000fe2000001ff00 */
[----:B-1----:R-:W-:-:S05]  /*d450*/  @!P0 IMAD.SHL.U32 R2, R201, 0x2, RZ ;  /* 0x00000002c9028824 */ /* 0x002fca00078e00ff */
[-C--:B------:R-:W-:Y:S02]  /*d460*/  @!P0 IADD3 R4, P2, R5, R2.reuse, RZ ;  /* 0x0000000205048210 */ /* 0x080fe40007f5e0ff */
[----:B------:R-:W-:-:S03]  /*d470*/  @!P0 IADD3 R2, P1, R6, R2, RZ ;  /* 0x0000000206028210 */ /* 0x000fc60007f3e0ff */
[--C-:B------:R-:W-:Y:S02]  /*d480*/  @!P0 IMAD.X R5, R8, 0x1, R0.reuse, P2 ;  /* 0x0000000108058824 */ /* 0x100fe400010e0600 */
[----:B------:R-:W-:-:S03]  /*d490*/  @!P0 IMAD.X R3, R7, 0x1, R0, P1 ;  /* 0x0000000107038824 */ /* 0x000fc600008e0600 */
[----:B------:R1:W5:Y:S04]  /*d4a0*/  @!P0 LD.E.128 R88, [R4.64] ;  /* 0x0000000804588980 */ /* 0x000368000c101d00 */
[----:B------:R1:W5:Y:S02]  /*d4b0*/  @!P0 LD.E.128 R84, [R2.64] ;  /* 0x0000000802548980 */ /* 0x000364000c101d00 */
.L_x_818:
[----:B-1234-:R-:W-:Y:S05]  /*d4c0*/  BSYNC B0 ;  /* 0x0000000000007941 */ /* 0x01efea0003800000 */
.L_x_817:
[----:B-----5:R-:W-:Y:S01]  /*d4d0*/  IMAD.MOV.U32 R2, RZ, RZ, R90 ;  /* 0x000000ffff027224 */ /* 0x020fe200078e005a */
[----:B------:R-:W-:-:S04]  /*d4e0*/  DEPBAR.LE SB0, 0x1 ;  /* 0x000080400000791a */ /* 0x000fc80000000000 */
[----:B------:R-:W-:Y:S01]  /*d4f0*/  IMAD.MOV.U32 R0, RZ, RZ, R91 ;  /* 0x000000ffff007224 */ /* 0x000fe200078e005b */
[----:B------:R-:W-:Y:S04]  /*d500*/  BSSY B1, `(.L_x_819) ;  /* 0x00000e9000017945 */ /* 0x000fe80003800000 */
        /* <DEDUP_REMOVED lines=8> */
[----:B------:R-:W-:Y:S02]  /*d590*/  IMAD.MOV.U32 R0, RZ, RZ, R81 ;  /* 0x000000ffff007224 */ /* 0x000fe400078e0051 */
[----:B------:R-:W-:-:S03]  /*d5a0*/  IMAD.MOV.U32 R2, RZ, RZ, R80 ;  /* 0x000000ffff027224 */ /* 0x000fc600078e0050 */
[----:B------:R-:W-:Y:S01]  /*d5b0*/  PRMT R112, R0, 0x7610, R112 ;  /* 0x0000761000707816 */ /* 0x000fe20000000070 */
[----:B------:R-:W-:Y:S01]  /*d5c0*/  IMAD.MOV.U32 R0, RZ, RZ, R87 ;  /* 0x000000ffff007224 */ /* 0x000fe200078e0057 */
[----:B------:R-:W-:Y:S02]  /*d5d0*/  PRMT R113, R113, 0x5410, R2 ;  /* 0x0000541071717816 */ /* 0x000fe40000000002 */
[----:B------:R-:W-:Y:S02]  /*d5e0*/  MOV R2, R86 ;  /* 0x0000005600027202 */ /* 0x000fe40000000f00 */
[----:B------:R-:W-:Y:S01]  /*d5f0*/  PRMT R117, R0, 0x7610, R117 ;  /* 0x0000761000757816 */ /* 0x000fe20000000075 */
[----:B------:R-:W-:Y:S01]  /*d600*/  IMAD.MOV.U32 R0, RZ, RZ, R84 ;  /* 0x000000ffff007224 */ /* 0x000fe200078e0054 */
[----:B------:R-:W-:Y:S02]  /*d610*/  PRMT R116, R116, 0x5410, R2 ;  /* 0x0000541074747816 */ /* 0x000fe40000000002 */
[----:B------:R-:W-:-:S02]  /*d620*/  IADD3 R2, -R227, R64, RZ ;  /* 0x00000040e3027210 */ /* 0x000fc40007ffe1ff */
[----:B------:R-:W-:Y:S01]  /*d630*/  PRMT R115, R115, 0x5410, R0 ;  /* 0x0000541073737816 */ /* 0x000fe20000000000 */
[----:B------:R-:W-:Y:S01]  /*d640*/  IMAD.MOV.U32 R0, RZ, RZ, R85 ;  /* 0x000000ffff007224 */ /* 0x000fe200078e0055 */
[----:B------:R-:W-:-:S04]  /*d650*/  IMNMX R64, R2, 0x80, PT ;  /* 0x0000008002407817 */ /* 0x000fc80003800200 */
[----:B------:R-:W-:Y:S01]  /*d660*/  PRMT R115, R0, 0x7610, R115 ;  /* 0x0000761000737816 */ /* 0x000fe20000000073 */
[----:B------:R-:W-:Y:S01]  /*d670*/  IMAD.MOV.U32 R0, RZ, RZ, R78 ;  /* 0x000000ffff007224 */ /* 0x000fe200078e004e */
[----:B------:R-:W-:Y:S01]  /*d680*/  BAR.SYNC.DEFER_BLOCKING 0x0 ;  /* 0x0000000000007b1d */ /* 0x000fe20000010000 */
[----:B------:R-:W-:-:S03]  /*d690*/  ISETP.GE.AND P0, PT, R211, R64, PT ;  /* 0x00000040d300720c */ /* 0x000fc60003f06270 */
[----:B------:R-:W-:Y:S01]  /*d6a0*/  PRMT R112, R112, 0x5410, R0 ;  /* 0x0000541070707816 */ /* 0x000fe20000000000 */
[----:B------:R-:W-:-:S05]  /*d6b0*/  IMAD.MOV.U32 R0, RZ, RZ, R79 ;  /* 0x000000ffff007224 */ /* 0x000fca00078e004f */
[----:B------:R-:W-:Y:S01]  /*d6c0*/  PRMT R113, R0, 0x7610, R113 ;  /* 0x0000761000717816 */ /* 0x000fe20000000071 */
[----:B------:R-:W-:-:S05]  /*d6d0*/  IMAD.MOV.U32 R0, RZ, RZ, R76 ;  /* 0x000000ffff007224 */ /* 0x000fca00078e004c */
[----:B------:R-:W-:Y:S01]  /*d6e0*/  PRMT R111, R111, 0x5410, R0 ;  /* 0x000054106f6f7816 */ /* 0x000fe20000000000 */
[----:B------:R-:W-:-:S05]  /*d6f0*/  IMAD.MOV.U32 R0, RZ, RZ, R77 ;  /* 0x000000ffff007224 */ /* 0x000fca00078e004d */
[----:B------:R-:W-:Y:S01]  /*d700*/  PRMT R111, R0, 0x7610, R111 ;  /* 0x00007610006f7816 */ /* 0x000fe2000000006f */
[----:B------:R-:W-:Y:S05]  /*d710*/  @P0 BRA `(.L_x_820) ;  /* 0x00000c7000000947 */ /* 0x000fea0003800000 */
[----:B------:R-:W-:Y:S01]  /*d720*/  ISETP.GE.AND P0, PT, R132, c[0x0][0x27c], PT ;  /* 0x00009f0084007a0c */ /* 0x000fe20003f06270 */
[----:B------:R-:W-:Y:S01]  /*d730*/  BSSY B0, `(.L_x_821) ;  /* 0x0000062000007945 */ /* 0x000fe20003800000 */
[----:B------:R-:W-:-:S11]  /*d740*/  SHF.R.U32.HI R124, RZ, 0x3, R229 ;  /* 0x00000003ff7c7819 */ /* 0x000fd600000116e5 */
[----:B------:R-:W-:Y:S05]  /*d750*/  @P0 BRA `(.L_x_822) ;  /* 0x000005f000000947 */ /* 0x000fea0003800000 */
[----:B------:R-:W-:Y:S01]  /*d760*/  MOV R2, c[0x0][0x27c] ;  /* 0x00009f0000027a02 */ /* 0x000fe20000000f00 */
[----:B------:R-:W1:Y:S01]  /*d770*/  LDS.128 R12, [R194+0x10080] ;  /* 0x01008000c20c7984 */ /* 0x000e620000000c00 */
[----:B------:R-:W-:Y:S02]  /*d780*/  SHF.R.U64 R35, R16, 0x10, R17 ;  /* 0x0000001010237819 */ /* 0x000fe40000001211 */
[----:B------:R-:W-:Y:S02]  /*d790*/  LEA.HI R2, R2, R228, RZ, 0x1d ;  /* 0x000000e402027211 */ /* 0x000fe400078fe8ff */
[----:B------:R-:W-:Y:S02]  /*d7a0*/  SHF.R.U64 R7, R22, 0x10, R23 ;  /* 0x0000001016077819 */ /* 0x000fe40000001217 */
[----:B------:R-:W-:-:S04]  /*d7b0*/  SHF.R.S32.HI R0, RZ, 0x1f, R2 ;  /* 0x0000001fff007819 */ /* 0x000fc80000011402 */
[----:B------:R-:W-:Y:S02]  /*d7c0*/  LEA.HI R0, R0, R2, RZ, 0x3 ;  /* 0x0000000200007211 */ /* 0x000fe400078f18ff */
[----:B------:R-:W-:Y:S02]  /*d7d0*/  SHF.L.U32 R2, R2, 0x3, RZ ;  /* 0x0000000302027819 */ /* 0x000fe400000006ff */
[----:B------:R-:W-:Y:S02]  /*d7e0*/  SHF.L.U32 R0, R0, 0xa, RZ ;  /* 0x0000000a00007819 */ /* 0x000fe400000006ff */
[----:B------:R-:W-:Y:S02]  /*d7f0*/  LOP3.LUT R2, R229, 0x38, R2, 0xf8, !PT ;  /* 0x00000038e5027812 */ /* 0x000fe400078ef802 */
[----:B------:R-:W-:Y:S02]  /*d800*/  LOP3.LUT R0, R0, 0x7fffe000, RZ, 0xc0, !PT ;  /* 0x7fffe00000007812 */ /* 0x000fe400078ec0ff */
[----:B------:R-:W-:-:S04]  /*d810*/  LOP3.LUT R2, R2, R124, RZ, 0x3c, !PT ;  /* 0x0000007c02027212 */ /* 0x000fc800078e3cff */
[----:B------:R-:W-:Y:S01]  /*d820*/  IADD3 R0, R2, R0, R230 ;  /* 0x0000000002007210 */ /* 0x000fe20007ffe0e6 */
[----:B------:R-:W-:-:S03]  /*d830*/  HADD2.F32 R2, -RZ, R33.H1_H1 ;  /* 0x30000021ff027230 */ /* 0x000fc60000004100 */
[----:B------:R-:W-:Y:S01]  /*d840*/  SHF.L.U32 R32, R0, 0x1, RZ ;  /* 0x0000000100207819 */ /* 0x000fe200000006ff */
[----:B------:R-:W-:Y:S01]  /*d850*/  HADD2.F32 R0, -RZ, R33.H0_H0 ;  /* 0x20000021ff007230 */ /* 0x000fe20000004100 */
[----:B------:R-:W-:-:S03]  /*d860*/  SHF.R.U64 R33, R20, 0x10, R21 ;  /* 0x0000001014217819 */ /* 0x000fc60000001215 */
[----:B------:R-:W2:Y:S01]  /*d870*/  LDS.128 R8, [R32+0x10080] ;  /* 0x0100800020087984 */ /* 0x000ea20000000c00 */
[----:B-1----:R-:W-:Y:S02]  /*d880*/  HADD2.F32 R4, -RZ, R13.H0_H0 ;  /* 0x2000000dff047230 */ /* 0x002fe40000004100 */
[----:B--2---:R-:W-:-:S05]  /*d890*/  HADD2.F32 R3, -RZ, R9.H0_H0 ;  /* 0x20000009ff037230 */ /* 0x004fca0000004100 */
[CC--:B------:R-:W-:Y:S02]  /*d8a0*/  FMUL.FTZ R5, R3.reuse, R0.reuse ;  /* 0x0000000003057220 */ /* 0x0c0fe40000410000 */
[C---:B------:R-:W-:Y:S02]  /*d8b0*/  FMUL.FTZ R0, R4.reuse, R0 ;  /* 0x0000000004007220 */ /* 0x040fe40000410000 */
[-C--:B------:R-:W-:Y:S02]  /*d8c0*/  FFMA.FTZ R44, R4, R2.reuse, -R5 ;  /* 0x00000002042c7223 */ /* 0x080fe40000010805 */
[----:B------:R-:W-:Y:S01]  /*d8d0*/  FFMA.FTZ R46, R3, R2, R0 ;  /* 0x00000002032e7223 */ /* 0x000fe20000010000 */
[----:B------:R-:W-:Y:S01]  /*d8e0*/  SHF.R.U32.HI R0, RZ, 0x10, R21 ;  /* 0x00000010ff007819 */ /* 0x000fe20000011615 */
[----:B------:R-:W-:Y:S01]  /*d8f0*/  HADD2.F32 R2, -RZ, R13.H1_H1 ;  /* 0x3000000dff027230 */ /* 0x000fe20000004100 */
[----:B------:R-:W-:Y:S02]  /*d900*/  SHF.R.U32.HI R3, RZ, 0x10, R17 ;  /* 0x00000010ff037819 */ /* 0x000fe40000011611 */
[----:B------:R-:W-:Y:S01]  /*d910*/  SHF.R.U64 R13, R18, 0x10, R19 ;  /* 0x00000010120d7819 */ /* 0x000fe20000001213 */
[----:B------:R-:W-:-:S02]  /*d920*/  HADD2.F32 R4, -RZ, R0.H0_H0 ;  /* 0x20000000ff047230 */ /* 0x000fc40000004100 */
[----:B------:R-:W-:Y:S02]  /*d930*/  HADD2.F32 R0, -RZ, R9.H1_H1 ;  /* 0x30000009ff007230 */ /* 0x000fe40000004100 */
[----:B------:R-:W-:Y:S01]  /*d940*/  HADD2.F32 R5, -RZ, R3.H0_H0 ;  /* 0x20000003ff057230 */ /* 0x000fe20000004100 */
[-C--:B------:R-:W-:Y:S01]  /*d950*/  FMUL.FTZ R3, R2, R4.reuse ;  /* 0x0000000402037220 */ /* 0x080fe20000410000 */
[----:B------:R-:W-:Y:S01]  /*d960*/  HADD2.F32 R18, -RZ, R33.H0_H0 ;  /* 0x20000021ff127230 */ /* 0x000fe20000004100 */
[C---:B------:R-:W-:Y:S01]  /*d970*/  FMUL.FTZ R4, R0.reuse, R4 ;  /* 0x0000000400047220 */ /* 0x040fe20000410000 */
[----:B------:R-:W-:Y:S01]  /*d980*/  HADD2.F32 R13, -RZ, R13.H0_H0 ;  /* 0x2000000dff0d7230 */ /* 0x000fe20000004100 */
[-C--:B------:R-:W-:Y:S01]  /*d990*/  FFMA.FTZ R45, R0, R5.reuse, R3 ;  /* 0x00000005002d7223 */ /* 0x080fe20000010003 */
[----:B------:R-:W-:Y:S01]  /*d9a0*/  HADD2.F32 R0, -RZ, R34.H0_H0 ;  /* 0x20000022ff007230 */ /* 0x000fe20000004100 */
[----:B------:R-:W-:Y:S01]  /*d9b0*/  FFMA.FTZ R6, R2, R5, -R4 ;  /* 0x0000000502067223 */ /* 0x000fe20000010804 */
[----:B------:R-:W-:-:S02]  /*d9c0*/  HADD2.F32 R3, -RZ, R8.H0_H0 ;  /* 0x20000008ff037230 */ /* 0x000fc40000004100 */
[----:B------:R-:W-:Y:S02]  /*d9d0*/  HADD2.F32 R4, -RZ, R12.H0_H0 ;  /* 0x2000000cff047230 */ /* 0x000fe40000004100 */
[----:B------:R-:W-:Y:S01]  /*d9e0*/  HADD2.F32 R2, -RZ, R34.H1_H1 ;  /* 0x30000022ff027230 */ /* 0x000fe20000004100 */
[C---:B------:R-:W-:Y:S01]  /*d9f0*/  FMUL.FTZ R5, R3.reuse, R0 ;  /* 0x0000000003057220 */ /* 0x040fe20000410000 */
[----:B------:R-:W-:Y:S01]  /*da00*/  F2FP.PACK_AB R9, R6, R44 ;  /* 0x0000002c0609723e */ /* 0x000fe200000000ff */
[C---:B------:R-:W-:Y:S01]  /*da10*/  FMUL.FTZ R0, R4.reuse, R0 ;  /* 0x0000000004007220 */ /* 0x040fe20000410000 */
[----:B------:R-:W-:Y:S01]  /*da20*/  HADD2.F32 R6, -RZ, R12.H1_H1 ;  /* 0x3000000cff067230 */ /* 0x000fe20000004100 */
[-C--:B------:R-:W-:Y:S01]  /*da30*/  FFMA.FTZ R20, R4, R2.reuse, -R5 ;  /* 0x0000000204147223 */ /* 0x080fe20000010805 */
[----:B------:R-:W-:Y:S01]  /*da40*/  HADD2.F32 R4, -RZ, R14.H0_H0 ;  /* 0x2000000eff047230 */ /* 0x000fe20000004100 */
[----:B------:R-:W-:Y:S01]  /*da50*/  FFMA.FTZ R34, R3, R2, R0 ;  /* 0x0000000203227223 */ /* 0x000fe20000010000 */
[----:B------:R-:W-:-:S02]  /*da60*/  HADD2.F32 R0, -RZ, R47.H0_H0 ;  /* 0x2000002fff007230 */ /* 0x000fc40000004100 */
[----:B------:R-:W-:Y:S02]  /*da70*/  HADD2.F32 R3, -RZ, R10.H0_H0 ;  /* 0x2000000aff037230 */ /* 0x000fe40000004100 */
[----:B------:R-:W-:Y:S02]  /*da80*/  HADD2.F32 R2, -RZ, R65.H0_H0 ;  /* 0x20000041ff027230 */ /* 0x000fe40000004100 */
[----:B------:R-:W-:Y:S01]  /*da90*/  HADD2.F32 R12, -RZ, R7.H0_H0 ;  /* 0x20000007ff0c7230 */ /* 0x000fe20000004100 */
[CC--:B------:R-:W-:Y:S02]  /*daa0*/  FMUL.FTZ R5, R3.reuse, R0.reuse ;  /* 0x0000000003057220 */ /* 0x0c0fe40000410000 */
[C---:B------:R-:W-:Y:S02]  /*dab0*/  FMUL.FTZ R0, R4.reuse, R0 ;  /* 0x0000000004007220 */ /* 0x040fe40000410000 */
[-C--:B------:R-:W-:Y:S01]  /*dac0*/  FFMA.FTZ R17, R4, R2.reuse, -R5 ;  /* 0x0000000204117223 */ /* 0x080fe20000010805 */
[----:B------:R-:W-:Y:S01]  /*dad0*/  HADD2.F32 R4, -RZ, R15.H0_H0 ;  /* 0x2000000fff047230 */ /* 0x000fe20000004100 */
[----:B------:R-:W-:Y:S01]  /*dae0*/  FFMA.FTZ R21, R3, R2, R0 ;  /* 0x0000000203157223 */ /* 0x000fe20000010000 */
[----:B------:R-:W-:-:S02]  /*daf0*/  HADD2.F32 R0, -RZ, R47.H1_H1 ;  /* 0x3000002fff007230 */ /* 0x000fc40000004100 */
[----:B------:R-:W-:Y:S02]  /*db00*/  HADD2.F32 R3, -RZ, R11.H0_H0 ;  /* 0x2000000bff037230 */ /* 0x000fe40000004100 */
[----:B------:R-:W-:-:S03]  /*db10*/  HADD2.F32 R2, -RZ, R65.H1_H1 ;  /* 0x30000041ff027230 */ /* 0x000fc60000004100 */
[CC--:B------:R-:W-:Y:S02]  /*db20*/  FMUL.FTZ R5, R3.reuse, R0.reuse ;  /* 0x0000000003057220 */ /* 0x0c0fe40000410000 */
[C---:B------:R-:W-:Y:S02]  /*db30*/  FMUL.FTZ R0, R4.reuse, R0 ;  /* 0x0000000004007220 */ /* 0x040fe40000410000 */
[-C--:B------:R-:W-:Y:S01]  /*db40*/  FFMA.FTZ R5, R4, R2.reuse, -R5 ;  /* 0x0000000204057223 */ /* 0x080fe20000010805 */
[----:B------:R-:W-:Y:S01]  /*db50*/  HADD2.F32 R4, -RZ, R15.H1_H1 ;  /* 0x3000000fff047230 */ /* 0x000fe20000004100 */
[----:B------:R-:W-:Y:S01]  /*db60*/  FFMA.FTZ R16, R3, R2, R0 ;  /* 0x0000000203107223 */ /* 0x000fe20000010000 */
[----:B------:R-:W-:Y:S01]  /*db70*/  SHF.R.U32.HI R0, RZ, 0x10, R23 ;  /* 0x00000010ff007819 */ /* 0x000fe20000011617 */
[----:B------:R-:W-:Y:S01]  /*db80*/  HADD2.F32 R3, -RZ, R8.H1_H1 ;  /* 0x30000008ff037230 */ /* 0x000fe20000004100 */
[----:B------:R-:W-:Y:S01]  /*db90*/  SHF.R.U32.HI R2, RZ, 0x10, R19 ;  /* 0x00000010ff027819 */ /* 0x000fe20000011613 */
[----:B------:R-:W-:-:S02]  /*dba0*/  HADD2.F32 R15, -RZ, R35.H0_H0 ;  /* 0x20000023ff0f7230 */ /* 0x000fc40000004100 */
[----:B------:R-:W-:Y:S02]  /*dbb0*/  HADD2.F32 R22, -RZ, R0.H0_H0 ;  /* 0x20000000ff167230 */ /* 0x000fe40000004100 */
[----:B------:R-:W-:Y:S02]  /*dbc0*/  HADD2.F32 R0, -RZ, R11.H1_H1 ;  /* 0x3000000bff007230 */ /* 0x000fe40000004100 */
[----:B------:R-:W-:-:S03]  /*dbd0*/  HADD2.F32 R19, -RZ, R2.H0_H0 ;  /* 0x20000002ff137230 */ /* 0x000fc60000004100 */
[----:B------:R-:W-:-:S04]  /*dbe0*/  FMUL.FTZ R2, R0, R22 ;  /* 0x0000001600027220 */ /* 0x000fc80000410000 */
[C---:B------:R-:W-:Y:S02]  /*dbf0*/  FFMA.FTZ R2, R4.reuse, R19, -R2 ;  /* 0x0000001304027223 */ /* 0x040fe40000010802 */
[----:B------:R-:W-:-:S03]  /*dc00*/  FMUL.FTZ R4, R4, R22 ;  /* 0x0000001604047220 */ /* 0x000fc60000410000 */
[----:B------:R-:W-:Y:S01]  /*dc10*/  F2FP.PACK_AB R11, R2, R5 ;  /* 0x00000005020b723e */ /* 0x000fe200000000ff */
[-C--:B------:R-:W-:Y:S01]  /*dc20*/  FMUL.FTZ R2, R3, R18.reuse ;  /* 0x0000001203027220 */ /* 0x080fe20000410000 */
[----:B------:R-:W-:Y:S01]  /*dc30*/  HADD2.F32 R5, -RZ, R14.H1_H1 ;  /* 0x3000000eff057230 */ /* 0x000fe20000004100 */
[----:B------:R-:W-:Y:S02]  /*dc40*/  FFMA.FTZ R4, R0, R19, R4 ;  /* 0x0000001300047223 */ /* 0x000fe40000010004 */
[CC--:B------:R-:W-:Y:S02]  /*dc50*/  FFMA.FTZ R2, R6.reuse, R15.reuse, -R2 ;  /* 0x0000000f06027223 */ /* 0x0c0fe40000010802 */
[----:B------:R-:W-:Y:S02]  /*dc60*/  FMUL.FTZ R6, R6, R18 ;  /* 0x0000001206067220 */ /* 0x000fe40000410000 */
[----:B------:R-:W-:Y:S01]  /*dc70*/  FMUL.FTZ R0, R5, R12 ;  /* 0x0000000c05007220 */ /* 0x000fe20000410000 */
[----:B------:R-:W-:Y:S01]  /*dc80*/  F2FP.PACK_AB R8, R2, R20 ;  /* 0x000000140208723e */ /* 0x000fe200000000ff */
[----:B------:R-:W-:Y:S01]  /*dc90*/  HADD2.F32 R2, -RZ, R10.H1_H1 ;  /* 0x3000000aff027230 */ /* 0x000fe20000004100 */
[----:B------:R-:W-:-:S04]  /*dca0*/  FFMA.FTZ R3, R3, R15, R6 ;  /* 0x0000000f03037223 */ /* 0x000fc80000010006 */
[C---:B------:R-:W-:Y:S02]  /*dcb0*/  FMUL.FTZ R7, R2.reuse, R12 ;  /* 0x0000000c02077220 */ /* 0x040fe40000410000 */
[-C--:B------:R-:W-:Y:S02]  /*dcc0*/  FFMA.FTZ R0, R2, R13.reuse, R0 ;  /* 0x0000000d02007223 */ /* 0x080fe40000010000 */
[----:B------:R-:W-:Y:S01]  /*dcd0*/  FFMA.FTZ R7, R5, R13, -R7 ;  /* 0x0000000d05077223 */ /* 0x000fe20000010807 */
[----:B------:R-:W-:Y:S02]  /*dce0*/  F2FP.PACK_AB R5, R45, R46 ;  /* 0x0000002e2d05723e */ /* 0x000fe400000000ff */
[----:B------:R-:W-:Y:S02]  /*dcf0*/  F2FP.PACK_AB R6, R0, R21 ;  /* 0x000000150006723e */ /* 0x000fe400000000ff */
[----:B------:R-:W-:Y:S02]  /*dd00*/  F2FP.PACK_AB R10, R7, R17 ;  /* 0x00000011070a723e */ /* 0x000fe400000000ff */
[----:B------:R-:W-:-:S02]  /*dd10*/  F2FP.PACK_AB R7, R4, R16 ;  /* 0x000000100407723e */ /* 0x000fc400000000ff */
[----:B------:R-:W-:Y:S01]  /*dd20*/  F2FP.PACK_AB R4, R3, R34 ;  /* 0x000000220304723e */ /* 0x000fe200000000ff */
[----:B------:R1:W-:Y:S04]  /*dd30*/  STS.128 [R194+0x10080], R8 ;  /* 0x01008008c2007388 */ /* 0x0003e80000000c00 */
[----:B------:R1:W-:Y:S02]  /*dd40*/  STS.128 [R32+0x10080], R4 ;  /* 0x0100800420007388 */ /* 0x0003e40000000c00 */
.L_x_822:
[----:B------:R-:W-:Y:S05]  /*dd50*/  BSYNC B0 ;  /* 0x0000000000007941 */ /* 0x000fea0003800000 */
.L_x_821:
[----:B------:R-:W-:-:S13]  /*dd60*/  ISETP.GE.AND P0, PT, R137, c[0x0][0x27c], PT ;  /* 0x00009f0089007a0c */ /* 0x000fda0003f06270 */
[----:B------:R-:W-:Y:S05]  /*dd70*/  @P0 BRA `(.L_x_820) ;  /* 0x0000061000000947 */ /* 0x000fea0003800000 */
[----:B------:R-:W2:Y:S04]  /*dd80*/  LDL R2, [R1+0xc] ;  /* 0x00000c0001027983 */ /* 0x000ea80000100800 */
[----:B------:R-:W3:Y:S01]  /*dd90*/  LDL R34, [R1+0x28] ;  /* 0x0000280001227983 */ /* 0x000ee20000100800 */
[----:B------:R-:W-:Y:S02]  /*dda0*/  MOV R0, c[0x0][0x27c] ;  /* 0x00009f0000007a02 */ /* 0x000fe40000000f00 */
[----:B------:R-:W-:Y:S02]  /*ddb0*/  SHF.R.U64 R23, R24, 0x10, R25 ;  /* 0x0000001018177819 */ /* 0x000fe40000001219 */
[----:B------:R-:W-:Y:S02]  /*ddc0*/  SHF.R.U64 R21, R28, 0x10, R29 ;  /* 0x000000101c157819 */ /* 0x000fe4000000121d */
[----:B-1----:R-:W-:-:S03]  /*ddd0*/  SHF.R.U64 R7, R30, 0x10, R31 ;  /* 0x000000101e077819 */ /* 0x002fc6000000121f */
[----:B------:R-:W-:Y:S01]  /*dde0*/  HADD2.F32 R21, -RZ, R21.H0_H0 ;  /* 0x20000015ff157230 */ /* 0x000fe20000004100 */
[----:B--2---:R-:W-:-:S04]  /*ddf0*/  LEA.HI R0, R0, R2, RZ, 0x1d ;  /* 0x0000000200007211 */ /* 0x004fc800078fe8ff */
[----:B------:R-:W-:Y:S01]  /*de00*/  SHF.R.S32.HI R2, RZ, 0x1f, R0 ;  /* 0x0000001fff027819 */ /* 0x000fe20000011400 */
[----:B---3--:R-:W1:Y:S01]  /*de10*/  LDS.128 R12, [R34] ;  /* 0x00000000220c7984 */ /* 0x008e620000000c00 */
[----:B------:R-:W-:Y:S02]  /*de20*/  SHF.L.U32 R3, R0, 0x3, RZ ;  /* 0x0000000300037819 */ /* 0x000fe400000006ff */
[----:B------:R-:W-:Y:S02]  /*de30*/  LEA.HI R2, R2, R0, RZ, 0x3 ;  /* 0x0000000002027211 */ /* 0x000fe400078f18ff */
[----:B------:R-:W-:Y:S02]  /*de40*/  LOP3.LUT R3, R229, 0x38, R3, 0xf8, !PT ;  /* 0x00000038e5037812 */ /* 0x000fe400078ef803 */
[----:B------:R-:W-:Y:S02]  /*de50*/  SHF.L.U32 R0, R2, 0xa, RZ ;  /* 0x0000000a02007819 */ /* 0x000fe400000006ff */
[----:B------:R-:W-:-:S02]  /*de60*/  LOP3.LUT R2, R3, R124, RZ, 0x3c, !PT ;  /* 0x0000007c03027212 */ /* 0x000fc400078e3cff */
[----:B------:R-:W-:-:S04]  /*de70*/  LOP3.LUT R0, R0, 0x7fffe000, RZ, 0xc0, !PT ;  /* 0x7fffe00000007812 */ /* 0x000fc800078ec0ff */
[----:B------:R-:W-:Y:S01]  /*de80*/  IADD3 R0, R2, R0, R230 ;  /* 0x0000000002007210 */ /* 0x000fe20007ffe0e6 */
[----:B------:R-:W-:-:S03]  /*de90*/  HADD2.F32 R2, -RZ, R66.H1_H1 ;  /* 0x30000042ff027230 */ /* 0x000fc60000004100 */
[----:B------:R-:W-:Y:S01]  /*dea0*/  SHF.L.U32 R19, R0, 0x1, RZ ;  /* 0x0000000100137819 */ /* 0x000fe200000006ff */
[----:B------:R-:W-:-:S04]  /*deb0*/  HADD2.F32 R0, -RZ, R66.H0_H0 ;  /* 0x20000042ff007230 */ /* 0x000fc80000004100 */
        /* <DEDUP_REMOVED lines=16> */
[C---:B------:R-:W-:Y:S02]  /*dfc0*/  FMUL.FTZ R4, R0.reuse, R4 ;  /* 0x0000000400047220 */ /* 0x040fe40000410000 */
[-C--:B------:R-:W-:Y:S01]  /*dfd0*/  FFMA.FTZ R24, R0, R5.reuse, R3 ;  /* 0x0000000500187223 */ /* 0x080fe20000010003 */
[----:B------:R-:W-:Y:S01]  /*dfe0*/  HADD2.F32 R0, -RZ, R67.H0_H0 ;  /* 0x20000043ff007230 */ /* 0x000fe20000004100 */
[----:B------:R-:W-:Y:S01]  /*dff0*/  FFMA.FTZ R6, R2, R5, -R4 ;  /* 0x0000000502067223 */ /* 0x000fe20000010804 */
[----:B------:R-:W-:-:S02]  /*e000*/  HADD2.F32 R3, -RZ, R8.H0_H0 ;  /* 0x20000008ff037230 */ /* 0x000fc40000004100 */
[----:B------:R-:W-:Y:S02]  /*e010*/  HADD2.F32 R4, -RZ, R12.H0_H0 ;  /* 0x2000000cff047230 */ /* 0x000fe40000004100 */
[----:B------:R-:W-:Y:S01]  /*e020*/  HADD2.F32 R2, -RZ, R92.H0_H0 ;  /* 0x2000005cff027230 */ /* 0x000fe20000004100 */
[C---:B------:R-:W-:Y:S01]  /*e030*/  FMUL.FTZ R5, R3.reuse, R0 ;  /* 0x0000000003057220 */ /* 0x040fe20000410000 */
[----:B------:R-:W-:Y:S01]  /*e040*/  F2FP.PACK_AB R9, R6, R32 ;  /* 0x000000200609723e */ /* 0x000fe200000000ff */
[C---:B------:R-:W-:Y:S01]  /*e050*/  FMUL.FTZ R0, R4.reuse, R0 ;  /* 0x0000000004007220 */ /* 0x040fe20000410000 */
[----:B------:R-:W-:Y:S01]  /*e060*/  HADD2.F32 R6, -RZ, R12.H1_H1 ;  /* 0x3000000cff067230 */ /* 0x000fe20000004100 */
[-C--:B------:R-:W-:Y:S01]  /*e070*/  FFMA.FTZ R18, R4, R2.reuse, -R5 ;  /* 0x0000000204127223 */ /* 0x080fe20000010805 */
[----:B------:R-:W-:Y:S01]  /*e080*/  HADD2.F32 R4, -RZ, R14.H0_H0 ;  /* 0x2000000eff047230 */ /* 0x000fe20000004100 */
[----:B------:R-:W-:Y:S01]  /*e090*/  FFMA.FTZ R22, R3, R2, R0 ;  /* 0x0000000203167223 */ /* 0x000fe20000010000 */
[----:B------:R-:W-:-:S02]  /*e0a0*/  HADD2.F32 R0, -RZ, R67.H1_H1 ;  /* 0x30000043ff007230 */ /* 0x000fc40000004100 */
        /* <DEDUP_REMOVED lines=27> */
[----:B------:R-:W-:Y:S01]  /*e260*/  FMUL.FTZ R2, R3, R21 ;  /* 0x0000001503027220 */ /* 0x000fe20000410000 */
[----:B------:R-:W-:Y:S01]  /*e270*/  HADD2.F32 R5, -RZ, R14.H1_H1 ;  /* 0x3000000eff057230 */ /* 0x000fe20000004100 */
[----:B------:R-:W-:Y:S02]  /*e280*/  FFMA.FTZ R4, R0, R25, R4 ;  /* 0x0000001900047223 */ /* 0x000fe40000010004 */
[C---:B------:R-:W-:Y:S02]  /*e290*/  FFMA.FTZ R2, R6.reuse, R15, -R2 ;  /* 0x0000000f06027223 */ /* 0x040fe40000010802 */
        /* <DEDUP_REMOVED lines=13> */
[----:B------:R1:W-:Y:S04]  /*e370*/  STS.128 [R34], R8 ;  /* 0x0000000822007388 */ /* 0x0003e80000000c00 */
[----:B------:R1:W-:Y:S02]  /*e380*/  STS.128 [R19+0x10080], R4 ;  /* 0x0100800413007388 */ /* 0x0003e40000000c00 */
.L_x_820:
[----:B------:R-:W-:Y:S05]  /*e390*/  BSYNC B1 ;  /* 0x0000000000017941 */ /* 0x000fea0003800000 */
.L_x_819:
        /* <DEDUP_REMOVED lines=15> */
[----:B------:R-:W3:Y:S01]  /*e490*/  LDL R30, [R1+0x34] ;  /* 0x00003400011e7983 */ /* 0x000ee20000100800 */
[----:B------:R-:W-:Y:S02]  /*e4a0*/  MOV R2, c[0x0][0x27c] ;  /* 0x00009f0000027a02 */ /* 0x000fe40000000f00 */
[----:B-1----:R-:W-:Y:S02]  /*e4b0*/  SHF.R.U64 R6, R36, 0x10, R37 ;  /* 0x0000001024067819 */ /* 0x002fe40000001225 */
[----:B------:R-:W-:-:S02]  /*e4c0*/  LEA.HI R2, R2, R228, RZ, 0x1d ;  /* 0x000000e402027211 */ /* 0x000fc400078fe8ff */
        /* <DEDUP_REMOVED lines=8> */
[----:B-----5:R-:W-:Y:S01]  /*e550*/  IADD3 R0, R2, R0, R27 ;  /* 0x0000000002007210 */ /* 0x020fe20007ffe01b */
[----:B------:R-:W-:-:S03]  /*e560*/  HADD2.F32 R2, -RZ, R94.H1_H1 ;  /* 0x3000005eff027230 */ /* 0x000fc60000004100 */
[----:B------:R-:W-:Y:S01]  /*e570*/  SHF.L.U32 R17, R0, 0x1, RZ ;  /* 0x0000000100117819 */ /* 0x000fe200000006ff */
[----:B------:R-:W-:-:S04]  /*e580*/  HADD2.F32 R0, -RZ, R94.H0_H0 ;  /* 0x2000005eff007230 */ /* 0x000fc80000004100 */
[----:B------:R-:W1:Y:S02]  /*e590*/  LDS.128 R12, [R17+0x10080] ;  /* 0x01008000110c7984 */ /* 0x000e640000000c00 */
[----:B-1----:R-:W-:Y:S02]  /*e5a0*/  HADD2.F32 R3, -RZ, R13.H0_H0 ;  /* 0x2000000dff037230 */ /* 0x002fe40000004100 */
[----:B---3--:R-:W1:Y:S02]  /*e5b0*/  LDS.128 R8, [R30] ;  /* 0x000000001e087984 */ /* 0x008e640000000c00 */
[----:B-1----:R-:W-:-:S05]  /*e5c0*/  HADD2.F32 R4, -RZ, R9.H0_H0 ;  /* 0x20000009ff047230 */ /* 0x002fca0000004100 */
[CC--:B------:R-:W-:Y:S02]  /*e5d0*/  FMUL.FTZ R5, R4.reuse, R0.reuse ;  /* 0x0000000004057220 */ /* 0x0c0fe40000410000 */
[C---:B------:R-:W-:Y:S02]  /*e5e0*/  FMUL.FTZ R0, R3.reuse, R0 ;  /* 0x0000000003007220 */ /* 0x040fe40000410000 */
[-C--:B------:R-:W-:Y:S01]  /*e5f0*/  FFMA.FTZ R25, R3, R2.reuse, R5 ;  /* 0x0000000203197223 */ /* 0x080fe20000010005 */
[----:B------:R-:W-:Y:S01]  /*e600*/  HADD2.F32 R3, -RZ, R13.H1_H1 ;  /* 0x3000000dff037230 */ /* 0x000fe20000004100 */
[----:B------:R-:W-:Y:S01]  /*e610*/  FFMA.FTZ R26, R4, R2, -R0 ;  /* 0x00000002041a7223 */ /* 0x000fe20000010800 */
[----:B------:R-:W-:Y:S01]  /*e620*/  SHF.R.U32.HI R0, RZ, 0x10, R37 ;  /* 0x00000010ff007819 */ /* 0x000fe20000011625 */
[----:B------:R-:W-:Y:S01]  /*e630*/  HADD2.F32 R4, -RZ, R9.H1_H1 ;  /* 0x30000009ff047230 */ /* 0x000fe20000004100 */
[----:B------:R-:W-:Y:S02]  /*e640*/  SHF.R.U32.HI R2, RZ, 0x10, R41 ;  /* 0x00000010ff027819 */ /* 0x000fe40000011629 */
[----:B------:R-:W-:Y:S01]  /*e650*/  SHF.R.U64 R9, R38, 0x10, R39 ;  /* 0x0000001026097819 */ /* 0x000fe20000001227 */
[----:B------:R-:W-:-:S02]  /*e660*/  HADD2.F32 R0, -RZ, R0.H0_H0 ;  /* 0x20000000ff007230 */ /* 0x000fc40000004100 */
[----:B------:R-:W-:-:S03]  /*e670*/  HADD2.F32 R2, -RZ, R2.H0_H0 ;  /* 0x20000002ff027230 */ /* 0x000fc60000004100 */
[CC--:B------:R-:W-:Y:S02]  /*e680*/  FMUL.FTZ R5, R4.reuse, R0.reuse ;  /* 0x0000000004057220 */ /* 0x0c0fe40000410000 */
[C---:B------:R-:W-:Y:S02]  /*e690*/  FMUL.FTZ R0, R3.reuse, R0 ;  /* 0x0000000003007220 */ /* 0x040fe40000410000 */
[-C--:B------:R-:W-:Y:S01]  /*e6a0*/  FFMA.FTZ R23, R3, R2.reuse, R5 ;  /* 0x0000000203177223 */ /* 0x080fe20000010005 */
[----:B------:R-:W-:Y:S01]  /*e6b0*/  HADD2.F32 R3, -RZ, R12.H0_H0 ;  /* 0x2000000cff037230 */ /* 0x000fe20000004100 */
[----:B------:R-:W-:Y:S01]  /*e6c0*/  FFMA.FTZ R24, R4, R2, -R0 ;  /* 0x0000000204187223 */ /* 0x000fe20000010800 */
[----:B------:R-:W-:Y:S02]  /*e6d0*/  HADD2.F32 R0, -RZ, R95.H0_H0 ;  /* 0x2000005fff007230 */ /* 0x000fe40000004100 */
[----:B------:R-:W-:Y:S02]  /*e6e0*/  HADD2.F32 R4, -RZ, R8.H0_H0 ;  /* 0x20000008ff047230 */ /* 0x000fe40000004100 */
[----:B------:R-:W-:-:S03]  /*e6f0*/  HADD2.F32 R2, -RZ, R96.H0_H0 ;  /* 0x20000060ff027230 */ /* 0x000fc60000004100 */
[CC--:B------:R-:W-:Y:S02]  /*e700*/  FMUL.FTZ R5, R4.reuse, R0.reuse ;  /* 0x0000000004057220 */ /* 0x0c0fe40000410000 */
[C---:B------:R-:W-:Y:S02]  /*e710*/  FMUL.FTZ R0, R3.reuse, R0 ;  /* 0x0000000003007220 */ /* 0x040fe40000410000 */
[-C--:B------:R-:W-:Y:S01]  /*e720*/  FFMA.FTZ R21, R3, R2.reuse, R5 ;  /* 0x0000000203157223 */ /* 0x080fe20000010005 */
[----:B------:R-:W-:Y:S01]  /*e730*/  HADD2.F32 R3, -RZ, R14.H0_H0 ;  /* 0x2000000eff037230 */ /* 0x000fe20000004100 */
[----:B------:R-:W-:Y:S01]  /*e740*/  FFMA.FTZ R22, R4, R2, -R0 ;  /* 0x0000000204167223 */ /* 0x000fe20000010800 */
[----:B------:R-:W-:Y:S02]  /*e750*/  HADD2.F32 R0, -RZ, R95.H1_H1 ;  /* 0x3000005fff007230 */ /* 0x000fe40000004100 */
        /* <DEDUP_REMOVED lines=9> */
[----:B------:R-:W-:Y:S01]  /*e7f0*/  HADD2.F32 R2, -RZ, R97.H1_H1 ;  /* 0x30000061ff027230 */ /* 0x000fe20000004100 */
[----:B------:R-:W-:-:S02]  /*e800*/  FMUL.FTZ R5, R3, R0 ;  /* 0x0000000003057220 */ /* 0x000fc40000410000 */
[C---:B------:R-:W-:Y:S02]  /*e810*/  FMUL.FTZ R0, R4.reuse, R0 ;  /* 0x0000000004007220 */ /* 0x040fe40000410000 */
[-C--:B------:R-:W-:Y:S02]  /*e820*/  FFMA.FTZ R18, R4, R2.reuse, -R5 ;  /* 0x0000000204127223 */ /* 0x080fe40000010805 */
[----:B------:R-:W-:Y:S01]  /*e830*/  FFMA.FTZ R13, R3, R2, R0 ;  /* 0x00000002030d7223 */ /* 0x000fe20000010000 */
[----:B------:R-:W-:Y:S01]  /*e840*/  SHF.R.U32.HI R0, RZ, 0x10, R39 ;  /* 0x00000010ff007819 */ /* 0x000fe20000011627 */
[----:B------:R-:W-:Y:S02]  /*e850*/  HADD2.F32 R3, -RZ, R11.H1_H1 ;  /* 0x3000000bff037230 */ /* 0x000fe40000004100 */
[----:B------:R-:W-:Y:S02]  /*e860*/  HADD2.F32 R2, -RZ, R15.H1_H1 ;  /* 0x3000000fff027230 */ /* 0x000fe40000004100 */
[----:B------:R-:W-:Y:S01]  /*e870*/  HADD2.F32 R5, -RZ, R0.H0_H0 ;  /* 0x20000000ff057230 */ /* 0x000fe20000004100 */
[----:B------:R-:W-:-:S04]  /*e880*/  SHF.R.U32.HI R0, RZ, 0x10, R43 ;  /* 0x00000010ff007819 */ /* 0x000fc8000001162b */
[-C--:B------:R-:W-:Y:S01]  /*e890*/  FMUL.FTZ R4, R3, R5.reuse ;  /* 0x0000000503047220 */ /* 0x080fe20000410000 */
[----:B------:R-:W-:Y:S01]  /*e8a0*/  HADD2.F32 R0, -RZ, R0.H0_H0 ;  /* 0x20000000ff007230 */ /* 0x000fe20000004100 */
[----:B------:R-:W-:-:S04]  /*e8b0*/  FMUL.FTZ R5, R2, R5 ;  /* 0x0000000502057220 */ /* 0x000fc80000410000 */
[-C--:B------:R-:W-:Y:S01]  /*e8c0*/  FFMA.FTZ R7, R2, R0.reuse, R4 ;  /* 0x0000000002077223 */ /* 0x080fe20000010004 */
[----:B------:R-:W-:Y:S01]  /*e8d0*/  HADD2.F32 R2, -RZ, R8.H1_H1 ;  /* 0x30000008ff027230 */ /* 0x000fe20000004100 */
[----:B------:R-:W-:Y:S01]  /*e8e0*/  FFMA.FTZ R11, R3, R0, -R5 ;  /* 0x00000000030b7223 */ /* 0x000fe20000010805 */
[----:B------:R-:W-:Y:S02]  /*e8f0*/  HADD2.F32 R4, -RZ, R6.H0_H0 ;  /* 0x20000006ff047230 */ /* 0x000fe40000004100 */
[----:B------:R-:W-:Y:S01]  /*e900*/  HADD2.F32 R0, -RZ, R12.H1_H1 ;  /* 0x3000000cff007230 */ /* 0x000fe20000004100 */
[----:B------:R-:W-:Y:S01]  /*e910*/  F2FP.PACK_AB R7, R7, R13 ;  /* 0x0000000d0707723e */ /* 0x000fe200000000ff */
[----:B------:R-:W-:Y:S01]  /*e920*/  HADD2.F32 R5, -RZ, R16.H0_H0 ;  /* 0x20000010ff057230 */ /* 0x000fe20000004100 */
[----:B------:R-:W-:Y:S01]  /*e930*/  FMUL.FTZ R3, R2, R4 ;  /* 0x0000000402037220 */ /* 0x000fe20000410000 */
[----:B------:R-:W-:Y:S01]  /*e940*/  F2FP.PACK_AB R11, R11, R18 ;  /* 0x000000120b0b723e */ /* 0x000fe200000000ff */
[----:B------:R-:W-:-:S02]  /*e950*/  FMUL.FTZ R4, R0, R4 ;  /* 0x0000000400047220 */ /* 0x000fc40000410000 */
[-C--:B------:R-:W-:Y:S01]  /*e960*/  FFMA.FTZ R6, R0, R5.reuse, R3 ;  /* 0x0000000500067223 */ /* 0x080fe20000010003 */
[----:B------:R-:W-:Y:S01]  /*e970*/  SHF.R.U64 R3, R42, 0x10, R43 ;  /* 0x000000102a037819 */ /* 0x000fe2000000122b */
[----:B------:R-:W-:Y:S01]  /*e980*/  FFMA.FTZ R8, R2, R5, -R4 ;  /* 0x0000000502087223 */ /* 0x000fe20000010804 */
[----:B------:R-:W-:Y:S02]  /*e990*/  HADD2.F32 R2, -RZ, R10.H1_H1 ;  /* 0x3000000aff027230 */ /* 0x000fe40000004100 */
[----:B------:R-:W-:Y:S01]  /*e9a0*/  HADD2.F32 R4, -RZ, R9.H0_H0 ;  /* 0x20000009ff047230 */ /* 0x000fe20000004100 */
[----:B------:R-:W-:Y:S01]  /*e9b0*/  F2FP.PACK_AB R9, R24, R26 ;  /* 0x0000001a1809723e */ /* 0x000fe200000000ff */
[----:B------:R-:W-:Y:S01]  /*e9c0*/  HADD2.F32 R0, -RZ, R14.H1_H1 ;  /* 0x3000000eff007230 */ /* 0x000fe20000004100 */
[----:B------:R-:W-:Y:S01]  /*e9d0*/  F2FP.PACK_AB R8, R8, R22 ;  /* 0x000000160808723e */ /* 0x000fe200000000ff */
[----:B------:R-:W-:Y:S01]  /*e9e0*/  HADD2.F32 R5, -RZ, R3.H0_H0 ;  /* 0x20000003ff057230 */ /* 0x000fe20000004100 */
[----:B------:R-:W-:-:S02]  /*e9f0*/  FMUL.FTZ R3, R2, R4 ;  /* 0x0000000402037220 */ /* 0x000fc40000410000 */
[C---:B------:R-:W-:Y:S02]  /*ea00*/  FMUL.FTZ R4, R0.reuse, R4 ;  /* 0x0000000400047220 */ /* 0x040fe40000410000 */
[-C--:B------:R-:W-:Y:S02]  /*ea10*/  FFMA.FTZ R3, R0, R5.reuse, R3 ;  /* 0x0000000500037223 */ /* 0x080fe40000010003 */
[----:B------:R-:W-:Y:S01]  /*ea20*/  FFMA.FTZ R2, R2, R5, -R4 ;  /* 0x0000000502027223 */ /* 0x000fe20000010804 */
[----:B------:R-:W-:Y:S02]  /*ea30*/  F2FP.PACK_AB R4, R6, R21 ;  /* 0x000000150604723e */ /* 0x000fe400000000ff */
[----:B------:R-:W-:Y:S02]  /*ea40*/  F2FP.PACK_AB R5, R23, R25 ;  /* 0x000000191705723e */ /* 0x000fe400000000ff */
[----:B------:R-:W-:Y:S02]  /*ea50*/  F2FP.PACK_AB R10, R2, R19 ;  /* 0x00000013020a723e */ /* 0x000fe400000000ff */
[----:B------:R-:W-:-:S03]  /*ea60*/  F2FP.PACK_AB R6, R3, R20 ;  /* 0x000000140306723e */ /* 0x000fc600000000ff */
[----:B------:R1:W-:Y:S04]  /*ea70*/  STS.128 [R30], R8 ;  /* 0x000000081e007388 */ /* 0x0003e80000000c00 */
[----:B------:R1:W-:Y:S02]  /*ea80*/  STS.128 [R17+0x10080], R4 ;  /* 0x0100800411007388 */ /* 0x0003e40000000c00 */
.L_x_826:
[----:B------:R-:W-:Y:S05]  /*ea90*/  BSYNC B0 ;  /* 0x0000000000007941 */ /* 0x000fea0003800000 */
.L_x_825:
[----:B------:R-:W-:-:S13]  /*eaa0*/  ISETP.GE.AND P0, PT, R137, c[0x0][0x27c], PT ;  /* 0x00009f0089007a0c */ /* 0x000fda0003f06270 */
[----:B------:R-:W-:Y:S05]  /*eab0*/  @P0 BRA `(.L_x_824) ;  /* 0x0000061000000947 */ /* 0x000fea0003800000 */
[----:B------:R-:W3:Y:S04]  /*eac0*/  LDL R2, [R1+0xc] ;  /* 0x00000c0001027983 */ /* 0x000ee80000100800 */
[----:B------:R-:W4:Y:S01]  /*ead0*/  LDL R26, [R1+0x24] ;  /* 0x00002400011a7983 */ /* 0x000f220000100800 */
[----:B------:R-:W-:-:S04]  /*eae0*/  MOV R0, c[0x0][0x27c] ;  /* 0x00009f0000007a02 */ /* 0x000fc80000000f00 */
[----:B---3--:R-:W-:-:S04]  /*eaf0*/  LEA.HI R0, R0, R2, RZ, 0x1d ;  /* 0x0000000200007211 */ /* 0x008fc800078fe8ff */
[----:B------:R-:W-:Y:S01]  /*eb00*/  SHF.R.S32.HI R2, RZ, 0x1f, R0 ;  /* 0x0000001fff027819 */ /* 0x000fe20000011400 */
[----:B-1--4-:R-:W1:Y:S01]  /*eb10*/  LDS.128 R8, [R26] ;  /* 0x000000001a087984 */ /* 0x012e620000000c00 */
[----:B------:R-:W-:Y:S02]  /*eb20*/  SHF.L.U32 R3, R0, 0x3, RZ ;  /* 0x0000000300037819 */ /* 0x000fe400000006ff */
[----:B------:R-:W-:Y:S02]  /*eb30*/  LEA.HI R0, R2, R0, RZ, 0x3 ;  /* 0x0000000002007211 */ /* 0x000fe400078f18ff */
[----:B------:R-:W-:Y:S02]  /*eb40*/  LOP3.LUT R2, R29, 0x38, R3, 0xf8, !PT ;  /* 0x000000381d027812 */ /* 0x000fe400078ef803 */
[----:B------:R-:W-:Y:S02]  /*eb50*/  SHF.L.U32 R0, R0, 0xa, RZ ;  /* 0x0000000a00007819 */ /* 0x000fe400000006ff */
[----:B------:R-:W-:-:S02]  /*eb60*/  LOP3.LUT R2, R2, R28, RZ, 0x3c, !PT ;  /* 0x0000001c02027212 */ /* 0x000fc400078e3cff */
[----:B------:R-:W-:-:S04]  /*eb70*/  LOP3.LUT R0, R0, 0x7fffe000, RZ, 0xc0, !PT ;  /* 0x7fffe00000007812 */ /* 0x000fc800078ec0ff */
[----:B-----5:R-:W-:Y:S01]  /*eb80*/  IADD3 R0, R2, R0, R27 ;  /* 0x0000000002007210 */ /* 0x020fe20007ffe01b */
[----:B------:R-:W-:-:S03]  /*eb90*/  HADD2.F32 R2, -RZ, R98.H1_H1 ;  /* 0x30000062ff027230 */ /* 0x000fc60000004100 */
[----:B------:R-:W-:Y:S01]  /*eba0*/  SHF.L.U32 R17, R0, 0x1, RZ ;  /* 0x0000000100117819 */ /* 0x000fe200000006ff */
[----:B------:R-:W-:-:S04]  /*ebb0*/  HADD2.F32 R0, -RZ, R98.H0_H0 ;  /* 0x20000062ff007230 */ /* 0x000fc80000004100 */
[----:B------:R-:W3:Y:S01]  /*ebc0*/  LDS.128 R12, [R17+0x10080] ;  /* 0x01008000110c7984 */ /* 0x000ee20000000c00 */
[----:B-1----:R-:W-:-:S05]  /*ebd0*/  HADD2.F32 R4, -RZ, R9.H0_H0 ;  /* 0x20000009ff047230 */ /* 0x002fca0000004100 */
[----:B------:R-:W-:Y:S01]  /*ebe0*/  FMUL.FTZ R5, R4, R0 ;  /* 0x0000000004057220 */ /* 0x000fe20000410000 */
[----:B---3--:R-:W-:-:S05]  /*ebf0*/  HADD2.F32 R3, -RZ, R13.H0_H0 ;  /* 0x2000000dff037230 */ /* 0x008fca0000004100 */
[C---:B------:R-:W-:Y:S02]  /*ec00*/  FMUL.FTZ R0, R3.reuse, R0 ;  /* 0x0000000003007220 */ /* 0x040fe40000410000 */
[-C--:B------:R-:W-:Y:S01]  /*ec10*/  FFMA.FTZ R24, R3, R2.reuse, R5 ;  /* 0x0000000203187223 */ /* 0x080fe20000010005 */
[----:B------:R-:W-:Y:S01]  /*ec20*/  HADD2.F32 R3, -RZ, R13.H1_H1 ;  /* 0x3000000dff037230 */ /* 0x000fe20000004100 */
[----:B------:R-:W-:Y:S01]  /*ec30*/  FFMA.FTZ R25, R4, R2, -R0 ;  /* 0x0000000204197223 */ /* 0x000fe20000010800 */
[----:B------:R-:W-:Y:S01]  /*ec40*/  SHF.R.U32.HI R0, RZ, 0x10, R49 ;  /* 0x00000010ff007819 */ /* 0x000fe20000011631 */
[----:B------:R-:W-:Y:S01]  /*ec50*/  HADD2.F32 R4, -RZ, R9.H1_H1 ;  /* 0x30000009ff047230 */ /* 0x000fe20000004100 */
[----:B------:R-:W-:-:S03]  /*ec60*/  SHF.R.U32.HI R2, RZ, 0x10, R53 ;  /* 0x00000010ff027819 */ /* 0x000fc60000011635 */
[----:B------:R-:W-:Y:S02]  /*ec70*/  HADD2.F32 R0, -RZ, R0.H0_H0 ;  /* 0x20000000ff007230 */ /* 0x000fe40000004100 */
        /* <DEDUP_REMOVED lines=24> */
[----:B------:R-:W-:-:S03]  /*ee00*/  HADD2.F32 R2, -RZ, R101.H1_H1 ;  /* 0x30000065ff027230 */ /* 0x000fc60000004100 */
[CC--:B------:R-:W-:Y:S02]  /*ee10*/  FMUL.FTZ R5, R4.reuse, R0.reuse ;  /* 0x0000000004057220 */ /* 0x0c0fe40000410000 */
        /* <DEDUP_REMOVED lines=12> */
[----:B------:R-:W-:Y:S01]  /*eee0*/  HADD2.F32 R3, -RZ, R8.H1_H1 ;  /* 0x30000008ff037230 */ /* 0x000fe20000004100 */
[----:B------:R-:W-:Y:S01]  /*eef0*/  FFMA.FTZ R11, R4, R2, -R0 ;  /* 0x00000002040b7223 */ /* 0x000fe20000010800 */
[----:B------:R-:W-:Y:S02]  /*ef00*/  SHF.R.U64 R0, R48, 0x10, R49 ;  /* 0x0000001030007819 */ /* 0x000fe40000001231 */
[----:B------:R-:W-:Y:S02]  /*ef10*/  SHF.R.U64 R2, R52, 0x10, R53 ;  /* 0x0000001034027819 */ /* 0x000fe40000001235 */
[----:B------:R-:W-:Y:S01]  /*ef20*/  SHF.R.U64 R4, R50, 0x10, R51 ;  /* 0x0000001032047819 */ /* 0x000fe20000001233 */
[----:B------:R-:W-:Y:S01]  /*ef30*/  HADD2.F32 R6, -RZ, R0.H0_H0 ;  /* 0x20000000ff067230 */ /* 0x000fe20000004100 */
[----:B------:R-:W-:Y:S01]  /*ef40*/  SHF.R.U64 R5, R54, 0x10, R55 ;  /* 0x0000001036057819 */ /* 0x000fe20000001237 */
[----:B------:R-:W-:Y:S01]  /*ef50*/  HADD2.F32 R0, -RZ, R12.H1_H1 ;  /* 0x3000000cff007230 */ /* 0x000fe20000004100 */
[----:B------:R-:W-:Y:S01]  /*ef60*/  F2FP.PACK_AB R11, R11, R16 ;  /* 0x000000100b0b723e */ /* 0x000fe200000000ff */
[----:B------:R-:W-:Y:S01]  /*ef70*/  HADD2.F32 R12, -RZ, R2.H0_H0 ;  /* 0x20000002ff0c7230 */ /* 0x000fe20000004100 */
[-C--:B------:R-:W-:Y:S01]  /*ef80*/  FMUL.FTZ R2, R3, R6.reuse ;  /* 0x0000000603027220 */ /* 0x080fe20000410000 */
[----:B------:R-:W-:Y:S01]  /*ef90*/  HADD2.F32 R9, -RZ, R4.H0_H0 ;  /* 0x20000004ff097230 */ /* 0x000fe20000004100 */
[C---:B------:R-:W-:Y:S01]  /*efa0*/  FMUL.FTZ R6, R0.reuse, R6 ;  /* 0x0000000600067220 */ /* 0x040fe20000410000 */
[----:B------:R-:W-:Y:S01]  /*efb0*/  F2FP.PACK_AB R7, R7, R13 ;  /* 0x0000000d0707723e */ /* 0x000fe200000000ff */
[-C--:B------:R-:W-:Y:S01]  /*efc0*/  FFMA.FTZ R8, R0, R12.reuse, R2 ;  /* 0x0000000c00087223 */ /* 0x080fe20000010002 */
[----:B------:R-:W-:Y:S01]  /*efd0*/  HADD2.F32 R0, -RZ, R14.H1_H1 ;  /* 0x3000000eff007230 */ /* 0x000fe20000004100 */
[----:B------:R-:W-:Y:S01]  /*efe0*/  FFMA.FTZ R3, R3, R12, -R6 ;  /* 0x0000000c03037223 */ /* 0x000fe20000010806 */
[----:B------:R-:W-:-:S02]  /*eff0*/  HADD2.F32 R2, -RZ, R10.H1_H1 ;  /* 0x3000000aff027230 */ /* 0x000fc40000004100 */
[----:B------:R-:W-:Y:S01]  /*f000*/  HADD2.F32 R10, -RZ, R5.H0_H0 ;  /* 0x20000005ff0a7230 */ /* 0x000fe20000004100 */
[-C--:B------:R-:W-:Y:S02]  /*f010*/  FMUL.FTZ R5, R0, R9.reuse ;  /* 0x0000000900057220 */ /* 0x080fe40000410000 */
[C---:B------:R-:W-:Y:S01]  /*f020*/  FMUL.FTZ R4, R2.reuse, R9 ;  /* 0x0000000902047220 */ /* 0x040fe20000410000 */
[----:B------:R-:W-:Y:S01]  /*f030*/  F2FP.PACK_AB R9, R23, R25 ;  /* 0x000000191709723e */ /* 0x000fe200000000ff */
[----:B------:R-:W-:Y:S01]  /*f040*/  FFMA.FTZ R2, R2, R10, -R5 ;  /* 0x0000000a02027223 */ /* 0x000fe20000010805 */
[----:B------:R-:W-:Y:S01]  /*f050*/  F2FP.PACK_AB R5, R22, R24 ;  /* 0x000000181605723e */ /* 0x000fe200000000ff */
[----:B------:R-:W-:Y:S01]  /*f060*/  FFMA.FTZ R0, R0, R10, R4 ;  /* 0x0000000a00007223 */ /* 0x000fe20000010004 */
[----:B------:R-:W-:Y:S02]  /*f070*/  F2FP.PACK_AB R4, R8, R20 ;  /* 0x000000140804723e */ /* 0x000fe400000000ff */
[----:B------:R-:W-:-:S02]  /*f080*/  F2FP.PACK_AB R8, R3, R21 ;  /* 0x000000150308723e */ /* 0x000fc400000000ff */
[----:B------:R-:W-:Y:S02]  /*f090*/  F2FP.PACK_AB R10, R2, R18 ;  /* 0x00000012020a723e */ /* 0x000fe400000000ff */
[----:B------:R-:W-:-:S03]  /*f0a0*/  F2FP.PACK_AB R6, R0, R19 ;  /* 0x000000130006723e */ /* 0x000fc600000000ff */
[----:B------:R1:W-:Y:S04]  /*f0b0*/  STS.128 [R26], R8 ;  /* 0x000000081a007388 */ /* 0x0003e80000000c00 */
[----:B------:R1:W-:Y:S02]  /*f0c0*/  STS.128 [R17+0x10080], R4 ;  /* 0x0100800411007388 */ /* 0x0003e40000000c00 */
.L_x_824:
[----:B------:R-:W-:Y:S05]  /*f0d0*/  BSYNC B1 ;  /* 0x0000000000017941 */ /* 0x000fea0003800000 */
.L_x_823:
        /* <DEDUP_REMOVED lines=17> */
[----:B------:R-:W-:Y:S01]  /*f1f0*/  HADD2.F32 R18, -RZ, R103.H0_H0 ;  /* 0x20000067ff127230 */ /* 0x000fe20000004100 */
[----:B-1----:R-:W-:Y:S02]  /*f200*/  SHF.R.U32.HI R5, RZ, 0x10, R57 ;  /* 0x00000010ff057819 */ /* 0x002fe40000011639 */
[----:B------:R-:W-:-:S02]  /*f210*/  LEA.HI R0, R0, R228, RZ, 0x1d ;  /* 0x000000e400007211 */ /* 0x000fc400078fe8ff */
[----:B------:R-:W-:Y:S01]  /*f220*/  SHF.R.U32.HI R20, RZ, 0x10, R63 ;  /* 0x00000010ff147819 */ /* 0x000fe2000001163f */
[----:B------:R-:W-:Y:S01]  /*f230*/  HADD2.F32 R39, -RZ, R5.H0_H0 ;  /* 0x20000005ff277230 */ /* 0x000fe20000004100 */
[----:B------:R-:W-:Y:S02]  /*f240*/  SHF.R.S32.HI R3, RZ, 0x1f, R0 ;  /* 0x0000001fff037819 */ /* 0x000fe40000011400 */
[----:B------:R-:W-:Y:S02]  /*f250*/  SHF.L.U32 R2, R0, 0x3, RZ ;  /* 0x0000000300027819 */ /* 0x000fe400000006ff */
[----:B------:R-:W-:Y:S02]  /*f260*/  LEA.HI R0, R3, R0, RZ, 0x3 ;  /* 0x0000000003007211 */ /* 0x000fe400078f18ff */
[----:B------:R-:W-:Y:S02]  /*f270*/  LOP3.LUT R2, R43, 0x38, R2, 0xf8, !PT ;  /* 0x000000382b027812 */ /* 0x000fe400078ef802 */
[----:B------:R-:W-:-:S02]  /*f280*/  SHF.L.U32 R0, R0, 0xa, RZ ;  /* 0x0000000a00007819 */ /* 0x000fc400000006ff */
[----:B------:R-:W-:Y:S02]  /*f290*/  LOP3.LUT R2, R2, R41, RZ, 0x3c, !PT ;  /* 0x0000002902027212 */ /* 0x000fe400078e3cff */
[----:B------:R-:W-:Y:S02]  /*f2a0*/  LOP3.LUT R0, R0, 0x7fffe000, RZ, 0xc0, !PT ;  /* 0x7fffe00000007812 */ /* 0x000fe400078ec0ff */
[----:B------:R-:W-:Y:S02]  /*f2b0*/  SHF.R.U32.HI R3, RZ, 0x10, R61 ;  /* 0x00000010ff037819 */ /* 0x000fe4000001163d */
[----:B-----5:R-:W-:Y:S02]  /*f2c0*/  IADD3 R0, R2, R0, R40 ;  /* 0x0000000002007210 */ /* 0x020fe40007ffe028 */
[----:B------:R-:W-:Y:S01]  /*f2d0*/  SHF.R.U32.HI R21, RZ, 0x10, R59 ;  /* 0x00000010ff157819 */ /* 0x000fe2000001163b */
[----:B------:R-:W-:Y:S01]  /*f2e0*/  HADD2.F32 R6, -RZ, R3.H0_H0 ;  /* 0x20000003ff067230 */ /* 0x000fe20000004100 */
[----:B------:R-:W-:Y:S01]  /*f2f0*/  SHF.L.U32 R24, R0, 0x1, RZ ;  /* 0x0000000100187819 */ /* 0x000fe200000006ff */
[----:B------:R-:W-:Y:S01]  /*f300*/  HADD2.F32 R0, -RZ, R102.H0_H0 ;  /* 0x20000066ff007230 */ /* 0x000fe20000004100 */
[----:B------:R-:W-:Y:S01]  /*f310*/  SHF.R.U64 R22, R60, 0x10, R61 ;  /* 0x000000103c167819 */ /* 0x000fe2000000123d */
[----:B------:R-:W-:Y:S01]  /*f320*/  HADD2.F32 R38, -RZ, R21.H0_H0 ;  /* 0x20000015ff267230 */ /* 0x000fe20000004100 */
[----:B------:R-:W-:Y:S01]  /*f330*/  SHF.R.U64 R27, R56, 0x10, R57 ;  /* 0x00000010381b7819 */ /* 0x000fe20000001239 */
[----:B------:R-:W1:Y:S01]  /*f340*/  LDS.128 R8, [R24+0x10080] ;  /* 0x0100800018087984 */ /* 0x000e620000000c00 */
[----:B------:R-:W-:-:S02]  /*f350*/  SHF.R.U64 R30, R62, 0x10, R63 ;  /* 0x000000103e1e7819 */ /* 0x000fc4000000123f */
[----:B------:R-:W-:Y:S01]  /*f360*/  SHF.R.U64 R31, R58, 0x10, R59 ;  /* 0x000000103a1f7819 */ /* 0x000fe2000000123b */
[----:B------:R-:W-:-:S04]  /*f370*/  HADD2.F32 R37, -RZ, R27.H0_H0 ;  /* 0x2000001bff257230 */ /* 0x000fc80000004100 */
[----:B------:R-:W-:Y:S02]  /*f380*/  HADD2.F32 R27, -RZ, R31.H0_H0 ;  /* 0x2000001fff1b7230 */ /* 0x000fe40000004100 */
[----:B-1----:R-:W-:-:S05]  /*f390*/  HADD2.F32 R2, -RZ, R9.H0_H0 ;  /* 0x20000009ff027230 */ /* 0x002fca0000004100 */
[CC--:B------:R-:W-:Y:S01]  /*f3a0*/  FMUL.FTZ R32, R2.reuse, R0.reuse ;  /* 0x0000000002207220 */ /* 0x0c0fe20000410000 */
[----:B----4-:R-:W1:Y:S02]  /*f3b0*/  LDS.128 R12, [R42] ;  /* 0x000000002a0c7984 */ /* 0x010e640000000c00 */
[--C-:B-1----:R-:W-:Y:S02]  /*f3c0*/  HADD2.F32 R19, -RZ, R13.reuse.H0_H0 ;  /* 0x2000000dff137230 */ /* 0x102fe40000004100 */
[----:B------:R-:W-:Y:S02]  /*f3d0*/  HADD2.F32 R17, -RZ, R13.H1_H1 ;  /* 0x3000000dff117230 */ /* 0x000fe40000004100 */
[----:B------:R-:W-:Y:S01]  /*f3e0*/  HADD2.F32 R16, -RZ, R12.H0_H0 ;  /* 0x2000000cff107230 */ /* 0x000fe20000004100 */
[----:B------:R-:W-:Y:S01]  /*f3f0*/  FMUL.FTZ R4, R19, R0 ;  /* 0x0000000013047220 */ /* 0x000fe20000410000 */
[----:B------:R-:W-:Y:S01]  /*f400*/  HADD2.F32 R0, -RZ, R9.H1_H1 ;  /* 0x30000009ff007230 */ /* 0x000fe20000004100 */
[----:B------:R-:W-:Y:S01]  /*f410*/  FMUL.FTZ R3, R17, R6 ;  /* 0x0000000611037220 */ /* 0x000fe20000410000 */
[----:B------:R-:W-:Y:S01]  /*f420*/  HADD2.F32 R9, -RZ, R104.H1_H1 ;  /* 0x30000068ff097230 */ /* 0x000fe20000004100 */
[----:B------:R-:W-:Y:S01]  /*f430*/  FFMA.FTZ R36, R2, R18, R4 ;  /* 0x0000001202247223 */ /* 0x000fe20000010004 */
[----:B------:R-:W-:Y:S01]  /*f440*/  HADD2.F32 R2, -RZ, R102.H1_H1 ;  /* 0x30000066ff027230 */ /* 0x000fe20000004100 */
[C---:B------:R-:W-:Y:S01]  /*f450*/  FMUL.FTZ R29, R0.reuse, R6 ;  /* 0x00000006001d7220 */ /* 0x040fe20000410000 */
[----:B------:R-:W-:Y:S01]  /*f460*/  HADD2.F32 R13, -RZ, R14.H0_H0 ;  /* 0x2000000eff0d7230 */ /* 0x000fe20000004100 */
[----:B------:R-:W-:Y:S01]  /*f470*/  FFMA.FTZ R35, R0, R39, R3 ;  /* 0x0000002700237223 */ /* 0x000fe20000010003 */
[----:B------:R-:W-:Y:S01]  /*f480*/  HADD2.F32 R0, -RZ, R8.H0_H0 ;  /* 0x20000008ff007230 */ /* 0x000fe20000004100 */
[----:B------:R-:W-:Y:S01]  /*f490*/  FMUL.FTZ R4, R16, R2 ;  /* 0x0000000210047220 */ /* 0x000fe20000410000 */
[----:B------:R-:W-:-:S02]  /*f4a0*/  HADD2.F32 R3, -RZ, R103.H1_H1 ;  /* 0x30000067ff037230 */ /* 0x000fc40000004100 */
[----:B------:R-:W-:Y:S01]  /*f4b0*/  HADD2.F32 R6, -RZ, R105.H0_H0 ;  /* 0x20000069ff067230 */ /* 0x000fe20000004100 */
[C---:B------:R-:W-:Y:S01]  /*f4c0*/  FMUL.FTZ R28, R0.reuse, R2 ;  /* 0x00000002001c7220 */ /* 0x040fe20000410000 */
[----:B------:R-:W-:Y:S01]  /*f4d0*/  HADD2.F32 R2, -RZ, R104.H0_H0 ;  /* 0x20000068ff027230 */ /* 0x000fe20000004100 */
[----:B------:R-:W-:Y:S01]  /*f4e0*/  FFMA.FTZ R33, R0, R9, R4 ;  /* 0x0000000900217223 */ /* 0x000fe20000010004 */
[----:B------:R-:W-:Y:S01]  /*f4f0*/  HADD2.F32 R0, -RZ, R10.H0_H0 ;  /* 0x2000000aff007230 */ /* 0x000fe20000004100 */
[-C--:B------:R-:W-:Y:S01]  /*f500*/  FMUL.FTZ R4, R13, R3.reuse ;  /* 0x000000030d047220 */ /* 0x080fe20000410000 */
[--C-:B------:R-:W-:Y:S02]  /*f510*/  HADD2.F32 R7, -RZ, R15.reuse.H0_H0 ;  /* 0x2000000fff077230 */ /* 0x100fe40000004100 */
[----:B------:R-:W-:Y:S01]  /*f520*/  HADD2.F32 R5, -RZ, R15.H1_H1 ;  /* 0x3000000fff057230 */ /* 0x000fe20000004100 */
[C---:B------:R-:W-:Y:S01]  /*f530*/  FMUL.FTZ R26, R0.reuse, R3 ;  /* 0x00000003001a7220 */ /* 0x040fe20000410000 */
[----:B------:R-:W-:Y:S01]  /*f540*/  HADD2.F32 R15, -RZ, R20.H0_H0 ;  /* 0x20000014ff0f7230 */ /* 0x000fe20000004100 */
[----:B------:R-:W-:Y:S01]  /*f550*/  FFMA.FTZ R34, R0, R6, R4 ;  /* 0x0000000600227223 */ /* 0x000fe20000010004 */
[----:B------:R-:W-:Y:S01]  /*f560*/  HADD2.F32 R0, -RZ, R11.H0_H0 ;  /* 0x2000000bff007230 */ /* 0x000fe20000004100 */
[----:B------:R-:W-:Y:S01]  /*f570*/  FMUL.FTZ R3, R7, R2 ;  /* 0x0000000207037220 */ /* 0x000fe20000410000 */
[----:B------:R-:W-:Y:S01]  /*f580*/  HADD2.F32 R4, -RZ, R105.H1_H1 ;  /* 0x30000069ff047230 */ /* 0x000fe20000004100 */
[----:B------:R-:W-:-:S02]  /*f590*/  FFMA.FTZ R13, R13, R6, -R26 ;  /* 0x000000060d0d7223 */ /* 0x000fc4000001081a */
[C---:B------:R-:W-:Y:S02]  /*f5a0*/  FMUL.FTZ R23, R0.reuse, R2 ;  /* 0x0000000200177220 */ /* 0x040fe40000410000 */
[-C--:B------:R-:W-:Y:S01]  /*f5b0*/  FFMA.FTZ R25, R0, R4.reuse, R3 ;  /* 0x0000000400197223 */ /* 0x080fe20000010003 */
[----:B------:R-:W-:Y:S01]  /*f5c0*/  HADD2.F32 R0, -RZ, R11.H1_H1 ;  /* 0x3000000bff007230 */ /* 0x000fe20000004100 */
[-C--:B------:R-:W-:Y:S01]  /*f5d0*/  FMUL.FTZ R2, R5, R15.reuse ;  /* 0x0000000f05027220 */ /* 0x080fe20000410000 */
[----:B------:R-:W-:Y:S01]  /*f5e0*/  HADD2.F32 R3, -RZ, R12.H1_H1 ;  /* 0x3000000cff037230 */ /* 0x000fe20000004100 */
[----:B------:R-:W-:Y:S01]  /*f5f0*/  FFMA.FTZ R6, R7, R4, -R23 ;  /* 0x0000000407067223 */ /* 0x000fe20000010817 */
[----:B------:R-:W-:Y:S01]  /*f600*/  HADD2.F32 R11, -RZ, R22.H0_H0 ;  /* 0x20000016ff0b7230 */ /* 0x000fe20000004100 */
[C---:B------:R-:W-:Y:S01]  /*f610*/  FMUL.FTZ R20, R0.reuse, R15 ;  /* 0x0000000f00147220 */ /* 0x040fe20000410000 */
[----:B------:R-:W-:Y:S01]  /*f620*/  HADD2.F32 R12, -RZ, R30.H0_H0 ;  /* 0x2000001eff0c7230 */ /* 0x000fe20000004100 */
[----:B------:R-:W-:Y:S01]  /*f630*/  FFMA.FTZ R21, R0, R38, R2 ;  /* 0x0000002600157223 */ /* 0x000fe20000010002 */
[----:B------:R-:W-:Y:S01]  /*f640*/  HADD2.F32 R0, -RZ, R8.H1_H1 ;  /* 0x30000008ff007230 */ /* 0x000fe20000004100 */
[----:B------:R-:W-:Y:S01]  /*f650*/  FMUL.FTZ R8, R3, R11 ;  /* 0x0000000b03087220 */ /* 0x000fe20000410000 */
[----:B------:R-:W-:Y:S01]  /*f660*/  HADD2.F32 R2, -RZ, R14.H1_H1 ;  /* 0x3000000eff027230 */ /* 0x000fe20000004100 */
[----:B------:R-:W-:Y:S01]  /*f670*/  FFMA.FTZ R14, R19, R18, -R32 ;  /* 0x00000012130e7223 */ /* 0x000fe20000010820 */
[----:B------:R-:W-:Y:S01]  /*f680*/  F2FP.PACK_AB R7, R21, R25 ;  /* 0x000000191507723e */ /* 0x000fe200000000ff */
[----:B------:R-:W-:-:S02]  /*f690*/  FMUL.FTZ R11, R0, R11 ;  /* 0x0000000b000b7220 */ /* 0x000fc40000410000 */
[-C--:B------:R-:W-:Y:S01]  /*f6a0*/  FFMA.FTZ R15, R0, R37.reuse, R8 ;  /* 0x00000025000f7223 */ /* 0x080fe20000010008 */
[----:B------:R-:W-:Y:S01]  /*f6b0*/  HADD2.F32 R0, -RZ, R10.H1_H1 ;  /* 0x3000000aff007230 */ /* 0x000fe20000004100 */
[-C--:B------:R-:W-:Y:S02]  /*f6c0*/  FMUL.FTZ R8, R2, R12.reuse ;  /* 0x0000000c02087220 */ /* 0x080fe40000410000 */
[----:B------:R-:W-:Y:S01]  /*f6d0*/  FFMA.FTZ R3, R3, R37, -R11 ;  /* 0x0000002503037223 */ /* 0x000fe2000001080b */
[----:B------:R-:W-:Y:S01]  /*f6e0*/  F2FP.PACK_AB R4, R15, R33 ;  /* 0x000000210f04723e */ /* 0x000fe200000000ff */
[C---:B------:R-:W-:Y:S02]  /*f6f0*/  FMUL.FTZ R10, R0.reuse, R12 ;  /* 0x0000000c000a7220 */ /* 0x040fe40000410000 */
[----:B------:R-:W-:Y:S02]  /*f700*/  FFMA.FTZ R22, R0, R27, R8 ;  /* 0x0000001b00167223 */ /* 0x000fe40000010008 */
[----:B------:R-:W-:-:S02]  /*f710*/  FFMA.FTZ R12, R17, R39, -R29 ;  /* 0x00000027110c7223 */ /* 0x000fc4000001081d */
[----:B------:R-:W-:Y:S02]  /*f720*/  FFMA.FTZ R8, R16, R9, -R28 ;  /* 0x0000000910087223 */ /* 0x000fe4000001081c */
[----:B------:R-:W-:Y:S01]  /*f730*/  FFMA.FTZ R0, R5, R38, -R20 ;  /* 0x0000002605007223 */ /* 0x000fe20000010814 */
[----:B------:R-:W-:Y:S01]  /*f740*/  F2FP.PACK_AB R9, R12, R14 ;  /* 0x0000000e0c09723e */ /* 0x000fe200000000ff */
        /* <DEDUP_REMOVED lines=8> */
.L_x_830:
[----:B------:R-:W-:Y:S05]  /*f7d0*/  BSYNC B0 ;  /* 0x0000000000007941 */ /* 0x000fea0003800000 */
.L_x_829:
[----:B------:R-:W-:-:S13]  /*f7e0*/  ISETP.GE.AND P0, PT, R137, c[0x0][0x27c], PT ;  /* 0x00009f0089007a0c */ /* 0x000fda0003f06270 */
[----:B------:R-:W-:Y:S05]  /*f7f0*/  @P0 BRA `(.L_x_828) ;  /* 0x0000061000000947 */ /* 0x000fea0003800000 */
[----:B------:R-:W4:Y:S04]  /*f800*/  LDL R2, [R1+0xc] ;  /* 0x00000c0001027983 */ /* 0x000f280000100800 */
[----:B-12---:R-:W2:Y:S01]  /*f810*/  LDL R42, [R1+0x20] ;  /* 0x00002000012a7983 */ /* 0x006ea20000100800 */
[----:B------:R-:W-:Y:S02]  /*f820*/  MOV R0, c[0x0][0x27c] ;  /* 0x00009f0000007a02 */ /* 0x000fe40000000f00 */
[----:B------:R-:W-:Y:S02]  /*f830*/  SHF.R.U32.HI R22, RZ, 0x10, R69 ;  /* 0x00000010ff167819 */ /* 0x000fe40000011645 */
[----:B------:R-:W-:Y:S02]  /*f840*/  SHF.R.U32.HI R23, RZ, 0x10, R73 ;  /* 0x00000010ff177819 */ /* 0x000fe40000011649 */
[----:B------:R-:W-:-:S02]  /*f850*/  SHF.R.U32.HI R24, RZ, 0x10, R71 ;  /* 0x00000010ff187819 */ /* 0x000fc40000011647 */
[----:B-----5:R-:W-:Y:S02]  /*f860*/  SHF.R.U32.HI R27, RZ, 0x10, R75 ;  /* 0x00000010ff1b7819 */ /* 0x020fe4000001164b */
[----:B------:R-:W-:Y:S02]  /*f870*/  SHF.R.U64 R32, R68, 0x10, R69 ;  /* 0x0000001044207819 */ /* 0x000fe40000001245 */
[----:B------:R-:W-:Y:S02]  /*f880*/  SHF.R.U64 R33, R70, 0x10, R71 ;  /* 0x0000001046217819 */ /* 0x000fe40000001247 */
[----:B------:R-:W-:Y:S02]  /*f890*/  SHF.R.U64 R36, R72, 0x10, R73 ;  /* 0x0000001048247819 */ /* 0x000fe40000001249 */
[----:B------:R-:W-:Y:S02]  /*f8a0*/  SHF.R.U64 R38, R74, 0x10, R75 ;  /* 0x000000104a267819 */ /* 0x000fe4000000124b */
[----:B----4-:R-:W-:-:S04]  /*f8b0*/  LEA.HI R0, R0, R2, RZ, 0x1d ;  /* 0x0000000200007211 */ /* 0x010fc800078fe8ff */
[----:B------:R-:W-:Y:S01]  /*f8c0*/  SHF.R.S32.HI R2, RZ, 0x1f, R0 ;  /* 0x0000001fff027819 */ /* 0x000fe20000011400 */
[----:B--2---:R-:W1:Y:S01]  /*f8d0*/  LDS.128 R4, [R42] ;  /* 0x000000002a047984 */ /* 0x004e620000000c00 */
[----:B------:R-:W-:Y:S02]  /*f8e0*/  SHF.L.U32 R3, R0, 0x3, RZ ;  /* 0x0000000300037819 */ /* 0x000fe400000006ff */
[----:B------:R-:W-:Y:S02]  /*f8f0*/  LEA.HI R0, R2, R0, RZ, 0x3 ;  /* 0x0000000002007211 */ /* 0x000fe400078f18ff */
[----:B------:R-:W-:Y:S02]  /*f900*/  LOP3.LUT R2, R43, 0x38, R3, 0xf8, !PT ;  /* 0x000000382b027812 */ /* 0x000fe400078ef803 */
[----:B------:R-:W-:Y:S02]  /*f910*/  SHF.L.U32 R0, R0, 0xa, RZ ;  /* 0x0000000a00007819 */ /* 0x000fe400000006ff */
[----:B------:R-:W-:Y:S01]  /*f920*/  LOP3.LUT R2, R2, R41, RZ, 0x3c, !PT ;  /* 0x0000002902027212 */ /* 0x000fe200078e3cff */
[----:B------:R-:W-:Y:S01]  /*f930*/  HADD2.F32 R41, -RZ, R23.H0_H0 ;  /* 0x20000017ff297230 */ /* 0x000fe20000004100 */
[----:B------:R-:W-:-:S04]  /*f940*/  LOP3.LUT R0, R0, 0x7fffe000, RZ, 0xc0, !PT ;  /* 0x7fffe00000007812 */ /* 0x000fc800078ec0ff */
[----:B------:R-:W-:Y:S01]  /*f950*/  IADD3 R0, R2, R0, R40 ;  /* 0x0000000002007210 */ /* 0x000fe20007ffe028 */
[----:B------:R-:W-:-:S03]  /*f960*/  HADD2.F32 R40, -RZ, R27.H0_H0 ;  /* 0x2000001bff287230 */ /* 0x000fc60000004100 */
[----:B------:R-:W-:Y:S01]  /*f970*/  SHF.L.U32 R28, R0, 0x1, RZ ;  /* 0x00000001001c7819 */ /* 0x000fe200000006ff */
[----:B------:R-:W-:-:S04]  /*f980*/  HADD2.F32 R0, -RZ, R106.H0_H0 ;  /* 0x2000006aff007230 */ /* 0x000fc80000004100 */
[----:B------:R-:W2:Y:S01]  /*f990*/  LDS.128 R8, [R28+0x10080] ;  /* 0x010080001c087984 */ /* 0x000ea20000000c00 */
[----:B-1----:R-:W-:Y:S02]  /*f9a0*/  HADD2.F32 R19, -RZ, R5.H0_H0 ;  /* 0x20000005ff137230 */ /* 0x002fe40000004100 */
[--C-:B------:R-:W-:Y:S02]  /*f9b0*/  HADD2.F32 R15, -RZ, R7.reuse.H0_H0 ;  /* 0x20000007ff0f7230 */ /* 0x100fe40000004100 */
[----:B------:R-:W-:Y:S02]  /*f9c0*/  HADD2.F32 R14, -RZ, R7.H1_H1 ;  /* 0x30000007ff0e7230 */ /* 0x000fe40000004100 */
[----:B------:R-:W-:Y:S01]  /*f9d0*/  HADD2.F32 R17, -RZ, R5.H1_H1 ;  /* 0x30000005ff117230 */ /* 0x000fe20000004100 */
[----:B------:R-:W-:Y:S01]  /*f9e0*/  FMUL.FTZ R5, R19, R0 ;  /* 0x0000000013057220 */ /* 0x000fe20000410000 */
[--C-:B------:R-:W-:Y:S02]  /*f9f0*/  HADD2.F32 R16, -RZ, R6.reuse.H0_H0 ;  /* 0x20000006ff107230 */ /* 0x100fe40000004100 */
[----:B------:R-:W-:-:S02]  /*fa00*/  HADD2.F32 R20, -RZ, R6.H1_H1 ;  /* 0x30000006ff147230 */ /* 0x000fc40000004100 */
[----:B------:R-:W-:Y:S02]  /*fa10*/  HADD2.F32 R6, -RZ, R107.H0_H0 ;  /* 0x2000006bff067230 */ /* 0x000fe40000004100 */
[--C-:B------:R-:W-:Y:S02]  /*fa20*/  HADD2.F32 R18, -RZ, R4.reuse.H0_H0 ;  /* 0x20000004ff127230 */ /* 0x100fe40000004100 */
[----:B------:R-:W-:Y:S02]  /*fa30*/  HADD2.F32 R21, -RZ, R4.H1_H1 ;  /* 0x30000004ff157230 */ /* 0x000fe40000004100 */
[----:B------:R-:W-:Y:S02]  /*fa40*/  HADD2.F32 R4, -RZ, R106.H1_H1 ;  /* 0x3000006aff047230 */ /* 0x000fe40000004100 */
[--C-:B--2---:R-:W-:Y:S02]  /*fa50*/  HADD2.F32 R3, -RZ, R9.reuse.H0_H0 ;  /* 0x20000009ff037230 */ /* 0x104fe40000004100 */
[----:B------:R-:W-:-:S02]  /*fa60*/  HADD2.F32 R2, -RZ, R9.H1_H1 ;  /* 0x30000009ff027230 */ /* 0x000fc40000004100 */
[--C-:B------:R-:W-:Y:S01]  /*fa70*/  HADD2.F32 R9, -RZ, R8.reuse.H0_H0 ;  /* 0x20000008ff097230 */ /* 0x100fe20000004100 */
[C---:B------:R-:W-:Y:S01]  /*fa80*/  FMUL.FTZ R31, R3.reuse, R0 ;  /* 0x00000000031f7220 */ /* 0x040fe20000410000 */
[----:B------:R-:W-:Y:S01]  /*fa90*/  HADD2.F32 R13, -RZ, R8.H1_H1 ;  /* 0x30000008ff0d7230 */ /* 0x000fe20000004100 */
[----:B------:R-:W-:Y:S01]  /*faa0*/  FFMA.FTZ R39, R3, R6, R5 ;  /* 0x0000000603277223 */ /* 0x000fe20000010005 */
[--C-:B------:R-:W-:Y:S01]  /*fab0*/  HADD2.F32 R8, -RZ, R11.reuse.H0_H0 ;  /* 0x2000000bff087230 */ /* 0x100fe20000004100 */
[-C--:B------:R-:W-:Y:S01]  /*fac0*/  FMUL.FTZ R3, R18, R4.reuse ;  /* 0x0000000412037220 */ /* 0x080fe20000410000 */
[----:B------:R-:W-:Y:S01]  /*fad0*/  HADD2.F32 R7, -RZ, R11.H1_H1 ;  /* 0x3000000bff077230 */ /* 0x000fe20000004100 */
[----:B------:R-:W-:Y:S01]  /*fae0*/  FMUL.FTZ R29, R9, R4 ;  /* 0x00000004091d7220 */ /* 0x000fe20000410000 */
[----:B------:R-:W-:Y:S02]  /*faf0*/  HADD2.F32 R11, -RZ, R22.H0_H0 ;  /* 0x20000016ff0b7230 */ /* 0x000fe40000004100 */
[----:B------:R-:W-:-:S02]  /*fb00*/  HADD2.F32 R5, -RZ, R108.H1_H1 ;  /* 0x3000006cff057230 */ /* 0x000fc40000004100 */
[----:B------:R-:W-:Y:S01]  /*fb10*/  HADD2.F32 R12, -RZ, R10.H0_H0 ;  /* 0x2000000aff0c7230 */ /* 0x000fe20000004100 */
[-C--:B------:R-:W-:Y:S01]  /*fb20*/  FMUL.FTZ R0, R17, R11.reuse ;  /* 0x0000000b11007220 */ /* 0x080fe20000410000 */
[----:B------:R-:W-:Y:S01]  /*fb30*/  HADD2.F32 R4, -RZ, R110.H1_H1 ;  /* 0x3000006eff047230 */ /* 0x000fe20000004100 */
[C---:B------:R-:W-:Y:S01]  /*fb40*/  FMUL.FTZ R30, R2.reuse, R11 ;  /* 0x0000000b021e7220 */ /* 0x040fe20000410000 */
[----:B------:R-:W-:Y:S01]  /*fb50*/  HADD2.F32 R22, -RZ, R24.H0_H0 ;  /* 0x20000018ff167230 */ /* 0x000fe20000004100 */
[----:B------:R-:W-:Y:S01]  /*fb60*/  FFMA.FTZ R37, R2, R41, R0 ;  /* 0x0000002902257223 */ /* 0x000fe20000010000 */
[----:B------:R-:W-:Y:S01]  /*fb70*/  HADD2.F32 R2, -RZ, R107.H1_H1 ;  /* 0x3000006bff027230 */ /* 0x000fe20000004100 */
[----:B------:R-:W-:Y:S01]  /*fb80*/  FFMA.FTZ R34, R9, R5, R3 ;  /* 0x0000000509227223 */ /* 0x000fe20000010003 */
[----:B------:R-:W-:Y:S02]  /*fb90*/  HADD2.F32 R0, -RZ, R108.H0_H0 ;  /* 0x2000006cff007230 */ /* 0x000fe40000004100 */
[----:B------:R-:W-:Y:S01]  /*fba0*/  HADD2.F32 R3, -RZ, R110.H0_H0 ;  /* 0x2000006eff037230 */ /* 0x000fe20000004100 */
[----:B------:R-:W-:Y:S01]  /*fbb0*/  FMUL.FTZ R11, R16, R2 ;  /* 0x00000002100b7220 */ /* 0x000fe20000410000 */
[----:B------:R-:W-:Y:S01]  /*fbc0*/  HADD2.F32 R10, -RZ, R10.H1_H1 ;  /* 0x3000000aff0a7230 */ /* 0x000fe20000004100 */
[----:B------:R-:W-:-:S02]  /*fbd0*/  FMUL.FTZ R9, R15, R0 ;  /* 0x000000000f097220 */ /* 0x000fc40000410000 */
[----:B------:R-:W-:Y:S01]  /*fbe0*/  FFMA.FTZ R35, R12, R4, R11 ;  /* 0x000000040c237223 */ /* 0x000fe2000001000b */
[----:B------:R-:W-:Y:S01]  /*fbf0*/  HADD2.F32 R11, -RZ, R32.H0_H0 ;  /* 0x20000020ff0b7230 */ /* 0x000fe20000004100 */
[C---:B------:R-:W-:Y:S01]  /*fc00*/  FMUL.FTZ R24, R8.reuse, R0 ;  /* 0x0000000008187220 */ /* 0x040fe20000410000 */
[----:B------:R-:W-:Y:S01]  /*fc10*/  HADD2.F32 R32, -RZ, R38.H0_H0 ;  /* 0x20000026ff207230 */ /* 0x000fe20000004100 */
[----:B------:R-:W-:Y:S01]  /*fc20*/  FFMA.FTZ R25, R8, R3, R9 ;  /* 0x0000000308197223 */ /* 0x000fe20000010009 */
[----:B------:R-:W-:Y:S01]  /*fc30*/  HADD2.F32 R8, -RZ, R33.H0_H0 ;  /* 0x20000021ff087230 */ /* 0x000fe20000004100 */
[----:B------:R-:W-:Y:S01]  /*fc40*/  FMUL.FTZ R0, R14, R22 ;  /* 0x000000160e007220 */ /* 0x000fe20000410000 */
[----:B------:R-:W-:Y:S01]  /*fc50*/  HADD2.F32 R33, -RZ, R36.H0_H0 ;  /* 0x20000024ff217230 */ /* 0x000fe20000004100 */
[----:B------:R-:W-:Y:S02]  /*fc60*/  FMUL.FTZ R26, R12, R2 ;  /* 0x000000020c1a7220 */ /* 0x000fe40000410000 */
[----:B------:R-:W-:-:S02]  /*fc70*/  FFMA.FTZ R23, R7, R40, R0 ;  /* 0x0000002807177223 */ /* 0x000fc40000010000 */
[----:B------:R-:W-:Y:S02]  /*fc80*/  FMUL.FTZ R22, R7, R22 ;  /* 0x0000001607167220 */ /* 0x000fe40000410000 */
[-C--:B------:R-:W-:Y:S02]  /*fc90*/  FMUL.FTZ R2, R21, R11.reuse ;  /* 0x0000000b15027220 */ /* 0x080fe40000410000 */
[-C--:B------:R-:W-:Y:S02]  /*fca0*/  FMUL.FTZ R0, R20, R8.reuse ;  /* 0x0000000814007220 */ /* 0x080fe40000410000 */
[C---:B------:R-:W-:Y:S02]  /*fcb0*/  FMUL.FTZ R11, R13.reuse, R11 ;  /* 0x0000000b0d0b7220 */ /* 0x040fe40000410000 */
[----:B------:R-:W-:Y:S02]  /*fcc0*/  FMUL.FTZ R7, R10, R8 ;  /* 0x000000080a077220 */ /* 0x000fe40000410000 */
[----:B------:R-:W-:-:S02]  /*fcd0*/  FFMA.FTZ R13, R13, R33, R2 ;  /* 0x000000210d0d7223 */ /* 0x000fc40000010002 */
[----:B------:R-:W-:Y:S02]  /*fce0*/  FFMA.FTZ R27, R10, R32, R0 ;  /* 0x000000200a1b7223 */ /* 0x000fe40000010000 */
[----:B------:R-:W-:Y:S02]  /*fcf0*/  FFMA.FTZ R12, R19, R6, -R31 ;  /* 0x00000006130c7223 */ /* 0x000fe4000001081f */
[----:B------:R-:W-:Y:S02]  /*fd00*/  FFMA.FTZ R9, R17, R41, -R30 ;  /* 0x0000002911097223 */ /* 0x000fe4000001081e */
[----:B------:R-:W-:Y:S01]  /*fd10*/  FFMA.FTZ R8, R18, R5, -R29 ;  /* 0x0000000512087223 */ /* 0x000fe2000001081d */
[----:B------:R-:W-:Y:S01]  /*fd20*/  F2FP.PACK_AB R5, R37, R39 ;  /* 0x000000272505723e */ /* 0x000fe200000000ff */
[----:B------:R-:W-:Y:S01]  /*fd30*/  FFMA.FTZ R10, R16, R4, -R26 ;  /* 0x00000004100a7223 */ /* 0x000fe2000001081a */
[----:B------:R-:W-:Y:S01]  /*fd40*/  F2FP.PACK_AB R9, R9, R12 ;  /* 0x0000000c0909723e */ /* 0x000fe200000000ff */
[----:B------:R-:W-:Y:S01]  /*fd50*/  FFMA.FTZ R3, R15, R3, -R24 ;  /* 0x000000030f037223 */ /* 0x000fe20000010818 */
[----:B------:R-:W-:Y:S01]  /*fd60*/  F2FP.PACK_AB R4, R13, R34 ;  /* 0x000000220d04723e */ /* 0x000fe200000000ff */
[----:B------:R-:W-:-:S02]  /*fd70*/  FFMA.FTZ R0, R14, R40, -R22 ;  /* 0x000000280e007223 */ /* 0x000fc40000010816 */
[----:B------:R-:W-:Y:S02]  /*fd80*/  FFMA.FTZ R2, R21, R33, -R11 ;  /* 0x0000002115027223 */ /* 0x000fe4000001080b */
[----:B------:R-:W-:Y:S01]  /*fd90*/  FFMA.FTZ R6, R20, R32, -R7 ;  /* 0x0000002014067223 */ /* 0x000fe20000010807 */
[----:B------:R-:W-:Y:S02]  /*fda0*/  F2FP.PACK_AB R11, R0, R3 ;  /* 0x00000003000b723e */ /* 0x000fe400000000ff */
[----:B------:R-:W-:Y:S02]  /*fdb0*/  F2FP.PACK_AB R8, R2, R8 ;  /* 0x000000080208723e */ /* 0x000fe400000000ff */
[----:B------:R-:W-:Y:S02]  /*fdc0*/  F2FP.PACK_AB R10, R6, R10 ;  /* 0x0000000a060a723e */ /* 0x000fe400000000ff */
[----:B------:R-:W-:Y:S02]  /*fdd0*/  F2FP.PACK_AB R7, R23, R25 ;  /* 0x000000191707723e */ /* 0x000fe400000000ff */
[----:B------:R-:W-:Y:S01]  /*fde0*/  F2FP.PACK_AB R6, R27, R35 ;  /* 0x000000231b06723e */ /* 0x000fe200000000ff */
[----:B------:R1:W-:Y:S04]  /*fdf0*/  STS.128 [R42], R8 ;  /* 0x000000082a007388 */ /* 0x0003e80000000c00 */
[----:B------:R1:W-:Y:S02]  /*fe00*/  STS.128 [R28+0x10080], R4 ;  /* 0x010080041c007388 */ /* 0x0003e40000000c00 */
.L_x_828:
[----:B------:R-:W-:Y:S05]  /*fe10*/  BSYNC B1 ;  /* 0x0000000000017941 */ /* 0x000fea0003800000 */
.L_x_827:
[----:B------:R-:W-:-:S04]  /*fe20*/  IADD3 R0, R211, 0x60, RZ ;  /* 0x00000060d3007810 */ /* 0x000fc80007ffe0ff */
        /* <DEDUP_REMOVED lines=13> */
[----:B-12---:R-:W2:Y:S01]  /*ff00*/  LDL R42, [R1+0x2c] ;  /* 0x00002c00012a7983 */ /* 0x006ea20000100800 */
[----:B------:R-:W-:Y:S02]  /*ff10*/  MOV R0, c[0x0][0x27c] ;  /* 0x00009f0000007a02 */ /* 0x000fe40000000f00 */
[----:B------:R-:W-:Y:S02]  /*ff20*/  SHF.R.U32.HI R22, RZ, 0x10, R77 ;  /* 0x00000010ff167819 */ /* 0x000fe4000001164d */
[----:B------:R-:W-:-:S02]  /*ff30*/  LEA.HI R0, R0, R228, RZ, 0x1d ;  /* 0x000000e400007211 */ /* 0x000fc400078fe8ff */
[----:B------:R-:W-:Y:S02]  /*ff40*/  SHF.R.U32.HI R23, RZ, 0x10, R81 ;  /* 0x00000010ff177819 */ /* 0x000fe40000011651 */
[----:B------:R-:W-:Y:S02]  /*ff50*/  SHF.R.S32.HI R3, RZ, 0x1f, R0 ;  /* 0x0000001fff037819 */ /* 0x000fe40000011400 */
[----:B------:R-:W-:Y:S01]  /*ff60*/  SHF.L.U32 R2, R0, 0x3, RZ ;  /* 0x0000000300027819 */ /* 0x000fe200000006ff */
[----:B------:R-:W-:Y:S01]  /*ff70*/  HADD2.F32 R41, -RZ, R23.H0_H0 ;  /* 0x20000017ff297230 */ /* 0x000fe20000004100 */
[----:B------:R-:W-:Y:S02]  /*ff80*/  LEA.HI R0, R3, R0, RZ, 0x3 ;  /* 0x0000000003007211 */ /* 0x000fe400078f18ff */
[----:B------:R-:W-:Y:S02]  /*ff90*/  LOP3.LUT R2, R45, 0x38, R2, 0xf8, !PT ;  /* 0x000000382d027812 */ /* 0x000fe400078ef802 */
[----:B------:R-:W-:-:S02]  /*ffa0*/  SHF.L.U32 R0, R0, 0xa, RZ ;  /* 0x0000000a00007819 */ /* 0x000fc400000006ff */
[----:B------:R-:W-:Y:S02]  /*ffb0*/  LOP3.LUT R2, R2, R44, RZ, 0x3c, !PT ;  /* 0x0000002c02027212 */ /* 0x000fe400078e3cff */
[----:B------:R-:W-:Y:S02]  /*ffc0*/  LOP3.LUT R0, R0, 0x7fffe000, RZ, 0xc0, !PT ;  /* 0x7fffe00000007812 */ /* 0x000fe400078ec0ff */
[----:B------:R-:W-:Y:S02]  /*ffd0*/  SHF.R.U32.HI R24, RZ, 0x10, R79 ;  /* 0x00000010ff187819 */ /* 0x000fe4000001164f */
[----:B-----5:R-:W-:Y:S02]  /*ffe0*/  IADD3 R0, R2, R0, R43 ;  /* 0x0000000002007210 */ /* 0x020fe40007ffe02b */
[----:B------:R-:W-:Y:S02]  /*fff0*/  SHF.R.U32.HI R27, RZ, 0x10, R83 ;  /* 0x00000010ff1b7819 */ /* 0x000fe40000011653 */
        /* <DEDUP_REMOVED lines=8> */
[--C-:B-1----:R-:W-:Y:S02]  /*10080*/  HADD2.F32 R3, -RZ, R9.reuse.H0_H0 ;  /* 0x20000009ff037230 */ /* 0x102fe40000004100 */
[----:B------:R-:W-:Y:S02]  /*10090*/  HADD2.F32 R2, -RZ, R9.H1_H1 ;  /* 0x30000009ff027230 */ /* 0x000fe40000004100 */
[--C-:B------:R-:W-:Y:S01]  /*100a0*/  HADD2.F32 R9, -RZ, R8.reuse.H0_H0 ;  /* 0x20000008ff097230 */ /* 0x100fe20000004100 */
[----:B------:R-:W-:Y:S01]  /*100b0*/  FMUL.FTZ R31, R3, R0 ;  /* 0x00000000031f7220 */ /* 0x000fe20000410000 */
[----:B------:R-:W-:Y:S02]  /*100c0*/  HADD2.F32 R13, -RZ, R8.H1_H1 ;  /* 0x30000008ff0d7230 */ /* 0x000fe40000004100 */
[----:B------:R-:W-:Y:S02]  /*100d0*/  HADD2.F32 R8, -RZ, R11.H0_H0 ;  /* 0x2000000bff087230 */ /* 0x000fe40000004100 */
[----:B------:R-:W-:-:S02]  /*100e0*/  HADD2.F32 R12, -RZ, R10.H0_H0 ;  /* 0x2000000aff0c7230 */ /* 0x000fc40000004100 */
[----:B------:R-:W-:Y:S01]  /*100f0*/  HADD2.F32 R10, -RZ, R10.H1_H1 ;  /* 0x3000000aff0a7230 */ /* 0x000fe20000004100 */
[----:B--2---:R-:W1:Y:S02]  /*10100*/  LDS.128 R4, [R42] ;  /* 0x000000002a047984 */ /* 0x004e640000000c00 */
[----:B-1----:R-:W-:Y:S02]  /*10110*/  HADD2.F32 R19, -RZ, R5.H0_H0 ;  /* 0x20000005ff137230 */ /* 0x002fe40000004100 */
[--C-:B------:R-:W-:Y:S02]  /*10120*/  HADD2.F32 R15, -RZ, R7.reuse.H0_H0 ;  /* 0x20000007ff0f7230 */ /* 0x100fe40000004100 */
[----:B------:R-:W-:Y:S02]  /*10130*/  HADD2.F32 R14, -RZ, R7.H1_H1 ;  /* 0x30000007ff0e7230 */ /* 0x000fe40000004100 */
[----:B------:R-:W-:Y:S02]  /*10140*/  HADD2.F32 R7, -RZ, R11.H1_H1 ;  /* 0x3000000bff077230 */ /* 0x000fe40000004100 */
[----:B------:R-:W-:Y:S01]  /*10150*/  HADD2.F32 R17, -RZ, R5.H1_H1 ;  /* 0x30000005ff117230 */ /* 0x000fe20000004100 */
[----:B------:R-:W-:Y:S01]  /*10160*/  FMUL.FTZ R5, R19, R0 ;  /* 0x0000000013057220 */ /* 0x000fe20000410000 */
[----:B------:R-:W-:-:S02]  /*10170*/  HADD2.F32 R11, -RZ, R22.H0_H0 ;  /* 0x20000016ff0b7230 */ /* 0x000fc40000004100 */
[--C-:B------:R-:W-:Y:S02]  /*10180*/  HADD2.F32 R16, -RZ, R6.reuse.H0_H0 ;  /* 0x20000006ff107230 */ /* 0x100fe40000004100 */
[----:B------:R-:W-:Y:S01]  /*10190*/  HADD2.F32 R20, -RZ, R6.H1_H1 ;  /* 0x30000006ff147230 */ /* 0x000fe20000004100 */
[-C--:B------:R-:W-:Y:S01]  /*101a0*/  FMUL.FTZ R0, R17, R11.reuse ;  /* 0x0000000b11007220 */ /* 0x080fe20000410000 */
[----:B------:R-:W-:Y:S01]  /*101b0*/  HADD2.F32 R6, -RZ, R112.H0_H0 ;  /* 0x20000070ff067230 */ /* 0x000fe20000004100 */
[C---:B------:R-:W-:Y:S01]  /*101c0*/  FMUL.FTZ R30, R2.reuse, R11 ;  /* 0x0000000b021e7220 */ /* 0x040fe20000410000 */
[--C-:B------:R-:W-:Y:S01]  /*101d0*/  HADD2.F32 R18, -RZ, R4.reuse.H0_H0 ;  /* 0x20000004ff127230 */ /* 0x100fe20000004100 */
[----:B------:R-:W-:Y:S01]  /*101e0*/  FFMA.FTZ R37, R2, R41, R0 ;  /* 0x0000002902257223 */ /* 0x000fe20000010000 */
[----:B------:R-:W-:Y:S01]  /*101f0*/  HADD2.F32 R21, -RZ, R4.H1_H1 ;  /* 0x30000004ff157230 */ /* 0x000fe20000004100 */
[----:B------:R-:W-:Y:S01]  /*10200*/  FFMA.FTZ R39, R3, R6, R5 ;  /* 0x0000000603277223 */ /* 0x000fe20000010005 */
[----:B------:R-:W-:-:S02]  /*10210*/  HADD2.F32 R4, -RZ, R111.H1_H1 ;  /* 0x3000006fff047230 */ /* 0x000fc40000004100 */
[--C-:B------:R-:W-:Y:S02]  /*10220*/  HADD2.F32 R5, -RZ, R113.reuse.H1_H1 ;  /* 0x30000071ff057230 */ /* 0x100fe40000004100 */
[----:B------:R-:W-:Y:S01]  /*10230*/  HADD2.F32 R2, -RZ, R112.H1_H1 ;  /* 0x30000070ff027230 */ /* 0x000fe20000004100 */
[-C--:B------:R-:W-:Y:S01]  /*10240*/  FMUL.FTZ R3, R18, R4.reuse ;  /* 0x0000000412037220 */ /* 0x080fe20000410000 */
[----:B------:R-:W-:Y:S01]  /*10250*/  HADD2.F32 R0, -RZ, R113.H0_H0 ;  /* 0x20000071ff007230 */ /* 0x000fe20000004100 */
[C---:B------:R-:W-:Y:S01]  /*10260*/  FMUL.FTZ R29, R9.reuse, R4 ;  /* 0x00000004091d7220 */ /* 0x040fe20000410000 */
[--C-:B------:R-:W-:Y:S01]  /*10270*/  HADD2.F32 R4, -RZ, R114.reuse.H1_H1 ;  /* 0x30000072ff047230 */ /* 0x100fe20000004100 */
[----:B------:R-:W-:Y:S01]  /*10280*/  FFMA.FTZ R34, R9, R5, R3 ;  /* 0x0000000509227223 */ /* 0x000fe20000010003 */
[----:B------:R-:W-:Y:S01]  /*10290*/  HADD2.F32 R3, -RZ, R114.H0_H0 ;  /* 0x20000072ff037230 */ /* 0x000fe20000004100 */
[----:B------:R-:W-:Y:S01]  /*102a0*/  FMUL.FTZ R11, R16, R2 ;  /* 0x00000002100b7220 */ /* 0x000fe20000410000 */
[----:B------:R-:W-:Y:S01]  /*102b0*/  HADD2.F32 R22, -RZ, R24.H0_H0 ;  /* 0x20000018ff167230 */ /* 0x000fe20000004100 */
        /* <DEDUP_REMOVED lines=36> */
.L_x_832:
[----:B------:R-:W-:Y:S05]  /*10500*/  BSYNC B0 ;  /* 0x0000000000007941 */ /* 0x000fea0003800000 */
.L_x_831:
[----:B------:R-:W-:-:S13]  /*10510*/  ISETP.GE.AND P0, PT, R137, c[0x0][0x27c], PT ;  /* 0x00009f0089007a0c */ /* 0x000fda0003f06270 */
[----:B------:R-:W-:Y:S05]  /*10520*/  @P0 BRA `(.L_x_804) ;  /* 0x0000061000000947 */ /* 0x000fea0003800000 */
[----:B--2---:R-:W2:Y:S04]  /*10530*/  LDL R2, [R1+0xc] ;  /* 0x00000c0001027983 */ /* 0x004ea80000100800 */
[----:B-1-3--:R-:W3:Y:S01]  /*10540*/  LDL R42, [R1+0x1c] ;  /* 0x00001c00012a7983 */ /* 0x00aee20000100800 */
[----:B------:R-:W-:Y:S02]  /*10550*/  MOV R0, c[0x0][0x27c] ;  /* 0x00009f0000007a02 */ /* 0x000fe40000000f00 */
[----:B------:R-:W-:Y:S02]  /*10560*/  SHF.R.U32.HI R22, RZ, 0x10, R85 ;  /* 0x00000010ff167819 */ /* 0x000fe40000011655 */
[----:B------:R-:W-:Y:S02]  /*10570*/  SHF.R.U32.HI R23, RZ, 0x10, R89 ;  /* 0x00000010ff177819 */ /* 0x000fe40000011659 */
[----:B------:R-:W-:-:S02]  /*10580*/  SHF.R.U32.HI R24, RZ, 0x10, R87 ;  /* 0x00000010ff187819 */ /* 0x000fc40000011657 */
[----:B-----5:R-:W-:Y:S01]  /*10590*/  SHF.R.U32.HI R27, RZ, 0x10, R91 ;  /* 0x00000010ff1b7819 */ /* 0x020fe2000001165b */
[----:B------:R-:W-:Y:S01]  /*105a0*/  HADD2.F32 R41, -RZ, R23.H0_H0 ;  /* 0x20000017ff297230 */ /* 0x000fe20000004100 */
[----:B------:R-:W-:Y:S02]  /*105b0*/  SHF.R.U64 R32, R84, 0x10, R85 ;  /* 0x0000001054207819 */ /* 0x000fe40000001255 */
[----:B------:R-:W-:Y:S01]  /*105c0*/  SHF.R.U64 R33, R86, 0x10, R87 ;  /* 0x0000001056217819 */ /* 0x000fe20000001257 */
[----:B------:R-:W-:Y:S01]  /*105d0*/  HADD2.F32 R40, -RZ, R27.H0_H0 ;  /* 0x2000001bff287230 */ /* 0x000fe20000004100 */
[----:B------:R-:W-:Y:S02]  /*105e0*/  SHF.R.U64 R36, R88, 0x10, R89 ;  /* 0x0000001058247819 */ /* 0x000fe40000001259 */
[----:B------:R-:W-:Y:S02]  /*105f0*/  SHF.R.U64 R38, R90, 0x10, R91 ;  /* 0x000000105a267819 */ /* 0x000fe4000000125b */
        /* <DEDUP_REMOVED lines=9> */
[----:B------:R-:W-:-:S04]  /*10690*/  IADD3 R0, R2, R0, R43 ;  /* 0x0000000002007210 */ /* 0x000fc80007ffe02b */
        /* <DEDUP_REMOVED lines=74> */
.L_x_804:
[----:B------:R-:W-:Y:S05]  /*10b40*/  BSYNC B2 ;  /* 0x0000000000027941 */ /* 0x000fea0003800000 */
.L_x_770:
[----:B------:R-:W-:Y:S01]  /*10b50*/  IMAD R0, R120, c[0x0][0x208], RZ ;  /* 0x0000820078007a24 */ /* 0x000fe200078e02ff */
[----:B------:R-:W-:-:S04]  /*10b60*/  DEPBAR.LE SB0, 0x0 ;  /* 0x000080000000791a */ /* 0x000fc80000000000 */
[C---:B------:R-:W-:Y:S01]  /*10b70*/  IMAD.WIDE.U32 R2, R198.reuse, c[0x0][0x208], RZ ;  /* 0x00008200c6027a25 */ /* 0x040fe200078e00ff */
[----:B------:R-:W-:Y:S01]  /*10b80*/  BAR.SYNC.DEFER_BLOCKING 0x0 ;  /* 0x0000000000007b1d */ /* 0x000fe20000010000 */
[----:B------:R-:W-:Y:S02]  /*10b90*/  IADD3 R186, R177, 0x20, RZ ;  /* 0x00000020b1ba7810 */ /* 0x000fe40007ffe0ff */
[----:B------:R-:W-:Y:S02]  /*10ba0*/  IMAD R0, R198, c[0x0][0x20c], R0 ;  /* 0x00008300c6007a24 */ /* 0x000fe400078e0200 */
[----:B------:R-:W-:Y:S01]  /*10bb0*/  IMAD.WIDE.U32 R216, R218, c[0x0][0x210], RZ ;  /* 0x00008400dad87a25 */ /* 0x000fe200078e00ff */
[----:B------:R-:W-:Y:S03]  /*10bc0*/  BSSY B0, `(.L_x_833) ;  /* 0x00000f4000007945 */ /* 0x000fe60003800000 */
[----:B------:R-:W-:-:S02]  /*10bd0*/  IMAD.IADD R3, R3, 0x1, R0 ;  /* 0x0000000103037824 */ /* 0x000fc400078e0200 */
[----:B------:R-:W-:Y:S02]  /*10be0*/  IMAD R0, R121, c[0x0][0x218], RZ ;  /* 0x0000860079007a24 */ /* 0x000fe400078e02ff */
[----:B------:R-:W-:-:S04]  /*10bf0*/  IMAD.WIDE.U32 R2, R197, c[0x0][0x218], R2 ;  /* 0x00008600c5027a25 */ /* 0x000fc800078e0002 */
[----:B------:R-:W-:Y:S01]  /*10c00*/  IMAD R0, R197, c[0x0][0x21c], R0 ;  /* 0x00008700c5007a24 */ /* 0x000fe200078e0200 */
[----:B------:R-:W-:Y:S01]  /*10c10*/  IADD3 R2, P1, R2, R216, RZ ;  /* 0x000000d802027210 */ /* 0x000fe20007f3e0ff */
[----:B------:R-:W-:-:S03]  /*10c20*/  IMAD R218, R218, c[0x0][0x214], R217 ;  /* 0x00008500dada7a24 */ /* 0x000fc600078e02d9 */
[----:B-1----:R-:W-:Y:S02]  /*10c30*/  LEA R4, P0, R2, c[0x0][0x1f8], 0x1 ;  /* 0x00007e0002047a11 */ /* 0x002fe400078008ff */
[----:B------:R-:W-:Y:S01]  /*10c40*/  IADD3.X R3, R218, R3, R0, P1, !PT ;  /* 0x00000003da037210 */ /* 0x000fe20000ffe400 */
[----:B----4-:R-:W-:Y:S01]  /*10c50*/  LDSM.16.M88.4 R12, [R182] ;  /* 0x00000000b60c783b */ /* 0x010fe20000000200 */
[----:B------:R-:W-:Y:S02]  /*10c60*/  R2P PR, R228, 0x6 ;  /* 0x00000006e4007804 */ /* 0x000fe40000000000 */
[----:B------:R-:W-:Y:S01]  /*10c70*/  LEA.HI.X R2, R2, c[0x0][0x1fc], R3, 0x1, P0 ;  /* 0x00007f0002027a11 */ /* 0x000fe200000f0c03 */
[----:B------:R-:W1:Y:S04]  /*10c80*/  SHFL.IDX PT, R0, R4, RZ, 0x181f ;  /* 0x00181fff04007589 */ /* 0x000e6800000e0000 */
[----:B-----5:R-:W-:Y:S04]  /*10c90*/  LDSM.16.M88.4 R24, [R177] ;  /* 0x00000000b118783b */ /* 0x020fe80000000200 */
[----:B------:R-:W4:Y:S02]  /*10ca0*/  SHFL.IDX PT, R2, R2, RZ, 0x181f ;  /* 0x00181fff02027589 */ /* 0x000f2400000e0000 */
[----:B------:R-:W-:-:S02]  /*10cb0*/  @P1 IADD3 R186, R177, -0x20, RZ ;  /* 0xffffffe0b1ba1810 */ /* 0x000fc40007ffe0ff */
[----:B------:R-:W2:Y:S02]  /*10cc0*/  LDSM.16.M88.4 R36, [R177+0x800] ;  /* 0x00080000b124783b */ /* 0x000ea40000000200 */
[C---:B------:R-:W-:Y:S02]  /*10cd0*/  IADD3 R187, R186.reuse, 0x3000, RZ ;  /* 0x00003000babb7810 */ /* 0x040fe40007ffe0ff */
[----:B------:R-:W-:Y:S01]  /*10ce0*/  LDSM.16.M88.4 R8, [R183] ;  /* 0x00000000b708783b */ /* 0x000fe20000000200 */
[C---:B------:R-:W-:Y:S02]  /*10cf0*/  IADD3 R189, R186.reuse, 0x1000, RZ ;  /* 0x00001000babd7810 */ /* 0x040fe40007ffe0ff */
[C---:B------:R-:W-:Y:S01]  /*10d00*/  IADD3 R188, R186.reuse, 0x1800, RZ ;  /* 0x00001800babc7810 */ /* 0x040fe20007ffe0ff */
[----:B------:R-:W3:Y:S01]  /*10d10*/  LDSM.16.M88.4 R28, [R186] ;  /* 0x00000000ba1c783b */ /* 0x000ee20000000200 */
[C---:B------:R-:W-:Y:S02]  /*10d20*/  IADD3 R191, R186.reuse, 0x2000, RZ ;  /* 0x00002000babf7810 */ /* 0x040fe40007ffe0ff */
[----:B------:R-:W-:Y:S01]  /*10d30*/  IADD3 R190, R186, 0x2800, RZ ;  /* 0x00002800babe7810 */ /* 0x000fe20007ffe0ff */
[----:B------:R-:W3:Y:S01]  /*10d40*/  LDSM.16.M88.4 R56, [R186+0x800] ;  /* 0x00080000ba38783b */ /* 0x000ee20000000200 */
[----:B-1----:R-:W-:-:S02]  /*10d50*/  LEA R18, P1, R200, R0, 0x1 ;  /* 0x00000000c8127211 */ /* 0x002fc400078208ff */
[-C--:B------:R-:W-:Y:S02]  /*10d60*/  LEA R6, P0, R132, R0.reuse, 0x1 ;  /* 0x0000000084067211 */ /* 0x080fe400078008ff */
[----:B------:R-:W-:Y:S02]  /*10d70*/  LEA R4, P3, R201, R0, 0x1 ;  /* 0x00000000c9047211 */ /* 0x000fe400078608ff */
[----:B------:R-:W-:Y:S02]  /*10d80*/  IADD3 R192, R186, 0x3800, RZ ;  /* 0x00003800bac07810 */ /* 0x000fe40007ffe0ff */
[-C--:B----4-:R-:W-:Y:S02]  /*10d90*/  LEA.HI.X R19, R200, R2.reuse, R207, 0x1, P1 ;  /* 0x00000002c8137211 */ /* 0x090fe400008f0ccf */
[----:B------:R-:W-:Y:S02]  /*10da0*/  LEA.HI.X R7, R132, R2, R133, 0x1, P0 ;  /* 0x0000000284077211 */ /* 0x000fe400000f0c85 */
[----:B------:R-:W-:Y:S01]  /*10db0*/  LEA R16, P1, R199, R0, 0x1 ;  /* 0x00000000c7107211 */ /* 0x000fe200078208ff */
[----:B------:R-:W-:Y:S01]  /*10dc0*/  IMAD.MOV.U32 R0, RZ, RZ, 0x40 ;  /* 0x00000040ff007424 */ /* 0x000fe200078e00ff */
[----:B------:R-:W-:-:S02]  /*10dd0*/  ISETP.GT.AND P0, PT, R119, R211, PT ;  /* 0x000000d37700720c */ /* 0x000fc40003f04270 */
[-C--:B------:R-:W-:Y:S02]  /*10de0*/  LEA.HI.X R17, R199, R2.reuse, R206, 0x1, P1 ;  /* 0x00000002c7117211 */ /* 0x080fe400008f0cce */
[----:B------:R-:W-:Y:S01]  /*10df0*/  ISETP.GE.OR P1, PT, R132, c[0x0][0x1d4], !P0 ;  /* 0x0000750084007a0c */ /* 0x000fe20004726670 */
[----:B------:R-:W-:Y:S01]  /*10e00*/  HMMA.16816.F32 R20, R12, R24, RZ ;  /* 0x000000180c14723c */ /* 0x000fe200000018ff */
[----:B------:R-:W-:Y:S02]  /*10e10*/  LEA.HI.X R5, R201, R2, R205, 0x1, P3 ;  /* 0x00000002c9057211 */ /* 0x000fe400018f0ccd */
[----:B------:R-:W-:Y:S02]  /*10e20*/  SEL R0, R0, 0xffffffc0, !P2 ;  /* 0xffffffc000007807 */ /* 0x000fe40005000000 */
[----:B------:R-:W-:-:S03]  /*10e30*/  IADD3 R193, R186, 0x800, RZ ;  /* 0x00000800bac17810 */ /* 0x000fc60007ffe0ff */
[--C-:B------:R-:W-:Y:S01]  /*10e40*/  IMAD.IADD R176, R177, 0x1, R0.reuse ;  /* 0x00000001b1b07824 */ /* 0x100fe200078e0200 */
[----:B------:R-:W-:Y:S01]  /*10e50*/  HMMA.16816.F32 R24, R12, R26, RZ ;  /* 0x0000001a0c18723c */ /* 0x000fe200000018ff */
[----:B------:R-:W-:Y:S02]  /*10e60*/  IMAD.IADD R159, R187, 0x1, R0 ;  /* 0x00000001bb9f7824 */ /* 0x000fe400078e0200 */
[----:B------:R-:W-:Y:S01]  /*10e70*/  @!PT LDS RZ, [RZ] ;  /* 0x00000000fffff984 */ /* 0x000fe20000000800 */
[----:B------:R-:W-:Y:S01]  /*10e80*/  @!PT LDS RZ, [RZ] ;  /* 0x00000000fffff984 */ /* 0x000fe20000000800 */
[----:B------:R-:W-:Y:S01]  /*10e90*/  @!PT LDS RZ, [RZ] ;  /* 0x00000000fffff984 */ /* 0x000fe20000000800 */
[----:B------:R1:W-:Y:S01]  /*10ea0*/  LDGSTS.E.BYPASS.LTC128B.128 [R194+0x8080], [R6.64], !P1 ;  /* 0x0808000006c27fae */ /* 0x0003e2000c901d48 */
[----:B------:R-:W-:-:S04]  /*10eb0*/  ISETP.GE.OR P1, PT, R137, c[0x0][0x1d4], !P0 ;  /* 0x0000750089007a0c */ /* 0x000fc80004726670 */
[----:B--2---:R-:W-:Y:S08]  /*10ec0*/  HMMA.16816.F32 R32, R12, R36, RZ ;  /* 0x000000240c20723c */ /* 0x004ff000000018ff */
[----:B---3--:R-:W-:Y:S01]  /*10ed0*/  HMMA.16816.F32 R20, R8, R28, R20 ;  /* 0x0000001c0814723c */ /* 0x008fe20000001814 */
[----:B------:R1:W-:Y:S01]  /*10ee0*/  LDGSTS.E.BYPASS.LTC128B.128 [R194+0x9080], [R4.64], !P1 ;  /* 0x0908000004c27fae */ /* 0x0003e2000c901d48 */
[----:B------:R-:W-:-:S02]  /*10ef0*/  ISETP.GE.OR P1, PT, R200, c[0x0][0x1d4], !P0 ;  /* 0x00007500c8007a0c */ /* 0x000fc40004726670 */
[----:B------:R-:W-:-:S04]  /*10f00*/  ISETP.GE.OR P0, PT, R199, c[0x0][0x1d4], !P0 ;  /* 0x00007500c7007a0c */ /* 0x000fc80004706670 */
[----:B------:R-:W-:Y:S07]  /*10f10*/  HMMA.16816.F32 R28, R8, R30, R24 ;  /* 0x0000001e081c723c */ /* 0x000fee0000001818 */
[----:B------:R2:W-:Y:S01]  /*10f20*/  LDGSTS.E.BYPASS.LTC128B.128 [R194+0xa080], [R18.64], !P1 ;  /* 0x0a08000012c27fae */ /* 0x0005e2000c901d48 */
[----:B------:R-:W-:Y:S03]  /*10f30*/  HMMA.16816.F32 R36, R12, R38, RZ ;  /* 0x000000260c24723c */ /* 0x000fe600000018ff */
[----:B------:R2:W-:Y:S01]  /*10f40*/  LDGSTS.E.BYPASS.LTC128B.128 [R194+0xb080], [R16.64], !P0 ;  /* 0x0b08000010c27fae */ /* 0x0005e2000c101d48 */
[----:B------:R-:W-:-:S03]  /*10f50*/  ISETP.GT.AND P0, PT, R122, R208, PT ;  /* 0x000000d07a00720c */ /* 0x000fc60003f04270 */
[----:B------:R-:W-:Y:S01]  /*10f60*/  LDSM.16.M88.4 R40, [R176] ;  /* 0x00000000b028783b */ /* 0x000fe20000000200 */
[C---:B------:R-:W-:Y:S03]  /*10f70*/  HMMA.16816.F32 R32, R8.reuse, R56, R32 ;  /* 0x000000380820723c */ /* 0x040fe60000001820 */
[----:B------:R-:W-:Y:S04]  /*10f80*/  LDSM.16.M88.4 R44, [R159+-0x3000] ;  /* 0xffd000009f2c783b */ /* 0x000fe80000000200 */
[----:B-1----:R-:W1:Y:S04]  /*10f90*/  LDSM.16.M88.4 R4, [R185] ;  /* 0x00000000b904783b */ /* 0x002e680000000200 */
[----:B------:R-:W3:Y:S04]  /*10fa0*/  LDSM.16.M88.4 R48, [R176+0x800] ;  /* 0x00080000b030783b */ /* 0x000ee80000000200 */
[----:B------:R-:W-:Y:S01]  /*10fb0*/  LDSM.16.M88.4 R24, [R182+0x4000] ;  /* 0x00400000b618783b */ /* 0x000fe20000000200 */
[----:B------:R-:W-:Y:S03]  /*10fc0*/  HMMA.16816.F32 R36, R8, R58, R36 ;  /* 0x0000003a0824723c */ /* 0x000fe60000001824 */
[----:B------:R-:W-:Y:S04]  /*10fd0*/  LDSM.16.M88.4 R64, [R177+0x1000] ;  /* 0x00100000b140783b */ /* 0x000fe80000000200 */
[----:B--2---:R-:W2:Y:S04]  /*10fe0*/  LDSM.16.M88.4 R16, [R184] ;  /* 0x00000000b810783b */ /* 0x004ea80000000200 */
[----:B------:R-:W4:Y:S04]  /*10ff0*/  LDSM.16.M88.4 R52, [R159+-0x2800] ;  /* 0xffd800009f34783b */ /* 0x000f280000000200 */
[----:B------:R-:W-:Y:S04]  /*11000*/  LDSM.16.M88.4 R68, [R189] ;  /* 0x00000000bd44783b */ /* 0x000fe80000000200 */
[----:B------:R-:W-:Y:S04]  /*11010*/  LDSM.16.M88.4 R60, [R176+0x1000] ;  /* 0x00100000b03c783b */ /* 0x000fe80000000200 */
[----:B------:R-:W-:Y:S04]  /*11020*/  LDSM.16.M88.4 R56, [R188] ;  /* 0x00000000bc38783b */ /* 0x000fe80000000200 */
[----:B------:R-:W-:Y:S01]  /*11030*/  LDSM.16.M88.4 R72, [R159+-0x2000] ;  /* 0xffe000009f48783b */ /* 0x000fe20000000200 */
[C---:B-1----:R-:W-:Y:S03]  /*11040*/  HMMA.16816.F32 R20, R4.reuse, R40, R20 ;  /* 0x000000280414723c */ /* 0x042fe60000001814 */
[----:B------:R-:W0:Y:S05]  /*11050*/  LDGDEPBAR ;  /* 0x00000000000079af */ /* 0x000e2a0000000000 */
[C---:B------:R-:W-:Y:S01]  /*11060*/  HMMA.16816.F32 R12, R4.reuse, R42, R28 ;  /* 0x0000002a040c723c */ /* 0x040fe2000000181c */
[----:B------:R-:W1:Y:S07]  /*11070*/  LDSM.16.M88.4 R28, [R183+0x4000] ;  /* 0x00400000b71c783b */ /* 0x000e6e0000000200 */
[----:B---3--:R-:W-:Y:S08]  /*11080*/  HMMA.16816.F32 R32, R4, R48, R32 ;  /* 0x000000300420723c */ /* 0x008ff00000001820 */
[C---:B--2---:R-:W-:Y:S08]  /*11090*/  HMMA.16816.F32 R20, R16.reuse, R44, R20 ;  /* 0x0000002c1014723c */ /* 0x044ff00000001814 */
[----:B------:R-:W-:Y:S01]  /*110a0*/  HMMA.16816.F32 R12, R16, R46, R12 ;  /* 0x0000002e100c723c */ /* 0x000fe2000000180c */
[----:B------:R-:W2:Y:S07]  /*110b0*/  LDSM.16.M88.4 R44, [R177+0x1800] ;  /* 0x00180000b12c783b */ /* 0x000eae0000000200 */
[----:B------:R-:W-:Y:S01]  /*110c0*/  HMMA.16816.F32 R40, R4, R50, R36 ;  /* 0x000000320428723c */ /* 0x000fe20000001824 */
[----:B------:R-:W-:Y:S07]  /*110d0*/  LDSM.16.M88.4 R48, [R176+0x1800] ;  /* 0x00180000b030783b */ /* 0x000fee0000000200 */
[----:B------:R-:W-:Y:S01]  /*110e0*/  HMMA.16816.F32 R8, R24, R64, R20 ;  /* 0x000000401808723c */ /* 0x000fe20000001814 */
[----:B------:R-:W3:Y:S07]  /*110f0*/  LDSM.16.M88.4 R20, [R185+0x4000] ;  /* 0x00400000b914783b */ /* 0x000eee0000000200 */
[----:B----4-:R-:W-:Y:S08]  /*11100*/  HMMA.16816.F32 R36, R16, R52, R32 ;  /* 0x000000341024723c */ /* 0x010ff00000001820 */
[----:B------:R-:W-:Y:S01]  /*11110*/  HMMA.16816.F32 R32, R24, R66, R12 ;  /* 0x000000421820723c */ /* 0x000fe2000000180c */
[----:B------:R-:W4:Y:S04]  /*11120*/  LDSM.16.M88.4 R12, [R184+0x4000] ;  /* 0x00400000b80c783b */ /* 0x000f280000000200 */
[----:B------:R-:W-:Y:S03]  /*11130*/  LDSM.16.M88.4 R64, [R177+0x2000] ;  /* 0x00200000b140783b */ /* 0x000fe60000000200 */
[----:B-1----:R-:W-:Y:S01]  /*11140*/  HMMA.16816.F32 R4, R28, R68, R8 ;  /* 0x000000441c04723c */ /* 0x002fe20000001808 */
[----:B------:R-:W1:Y:S07]  /*11150*/  LDSM.16.M88.4 R8, [R182+0x8000] ;  /* 0x00800000b608783b */ /* 0x000e6e0000000200 */
[----:B------:R-:W-:Y:S01]  /*11160*/  HMMA.16816.F32 R40, R16, R54, R40 ;  /* 0x000000361028723c */ /* 0x000fe20000001828 */
[----:B------:R-:W-:Y:S07]  /*11170*/  LDSM.16.M88.4 R52, [R177+0x2800] ;  /* 0x00280000b134783b */ /* 0x000fee0000000200 */
[----:B--2---:R-:W-:Y:S08]  /*11180*/  HMMA.16816.F32 R36, R24, R44, R36 ;  /* 0x0000002c1824723c */ /* 0x004ff00000001824 */
[----:B------:R-:W-:Y:S01]  /*11190*/  HMMA.16816.F32 R16, R28, R70, R32 ;  /* 0x000000461c10723c */ /* 0x000fe20000001820 */
[----:B------:R-:W-:Y:S07]  /*111a0*/  LDSM.16.M88.4 R68, [R176+0x2000] ;  /* 0x00200000b044783b */ /* 0x000fee0000000200 */
[----:B---3--:R-:W-:Y:S08]  /*111b0*/  HMMA.16816.F32 R4, R20, R60, R4 ;  /* 0x0000003c1404723c */ /* 0x008ff00000001804 */
[----:B------:R-:W-:Y:S01]  /*111c0*/  HMMA.16816.F32 R40, R24, R46, R40 ;  /* 0x0000002e1828723c */ /* 0x000fe20000001828 */
[----:B------:R-:W2:Y:S07]  /*111d0*/  LDSM.16.M88.4 R44, [R159+-0x1800] ;  /* 0xffe800009f2c783b */ /* 0x000eae0000000200 */
[----:B------:R-:W-:Y:S08]  /*111e0*/  HMMA.16816.F32 R32, R28, R56, R36 ;  /* 0x000000381c20723c */ /* 0x000ff00000001824 */
[----:B------:R-:W-:Y:S01]  /*111f0*/  HMMA.16816.F32 R24, R20, R62, R16 ;  /* 0x0000003e1418723c */ /* 0x000fe20000001810 */
[----:B------:R-:W-:Y:S07]  /*11200*/  LDSM.16.M88.4 R60, [R191] ;  /* 0x00000000bf3c783b */ /* 0x000fee0000000200 */
[----:B----4-:R-:W-:Y:S01]  /*11210*/  HMMA.16816.F32 R16, R12, R72, R4 ;  /* 0x000000480c10723c */ /* 0x010fe20000001804 */
[----:B------:R-:W3:Y:S07]  /*11220*/  LDSM.16.M88.4 R4, [R183+0x8000] ;  /* 0x00800000b704783b */ /* 0x000eee0000000200 */
[----:B------:R-:W-:Y:S01]  /*11230*/  HMMA.16816.F32 R36, R28, R58, R40 ;  /* 0x0000003a1c24723c */ /* 0x000fe20000001828 */
[----:B------:R-:W-:Y:S04]  /*11240*/  LDSM.16.M88.4 R56, [R159+-0x1000] ;  /* 0xfff000009f38783b */ /* 0x000fe80000000200 */
[----:B------:R-:W-:Y:S03]  /*11250*/  LDSM.16.M88.4 R40, [R176+0x2800] ;  /* 0x00280000b028783b */ /* 0x000fe60000000200 */
[----:B------:R-:W-:Y:S08]  /*11260*/  HMMA.16816.F32 R32, R20, R48, R32 ;  /* 0x000000301420723c */ /* 0x000ff00000001820 */
[----:B------:R-:W-:Y:S01]  /*11270*/  HMMA.16816.F32 R28, R12, R74, R24 ;  /* 0x0000004a0c1c723c */ /* 0x000fe20000001818 */
[----:B------:R-:W4:Y:S07]  /*11280*/  LDSM.16.M88.4 R24, [R185+0x8000] ;  /* 0x00800000b918783b */ /* 0x000f2e0000000200 */
[----:B-1----:R-:W-:Y:S08]  /*11290*/  HMMA.16816.F32 R16, R8, R64, R16 ;  /* 0x000000400810723c */ /* 0x002ff00000001810 */
[----:B------:R-:W-:Y:S01]  /*112a0*/  HMMA.16816.F32 R36, R20, R50, R36 ;  /* 0x000000321424723c */ /* 0x000fe20000001824 */
[----:B------:R-:W1:Y:S04]  /*112b0*/  LDSM.16.M88.4 R48, [R190] ;  /* 0x00000000be30783b */ /* 0x000e680000000200 */
[----:B------:R-:W1:Y:S03]  /*112c0*/  LDSM.16.M88.4 R20, [R184+0x8000] ;  /* 0x00800000b814783b */ /* 0x000e660000000200 */
[----:B--2---:R-:W-:Y:S08]  /*112d0*/  HMMA.16816.F32 R32, R12, R44, R32 ;  /* 0x0000002c0c20723c */ /* 0x004ff00000001820 */
[----:B------:R-:W-:Y:S01]  /*112e0*/  HMMA.16816.F32 R28, R8, R66, R28 ;  /* 0x00000042081c723c */ /* 0x000fe2000000181c */
[----:B------:R-:W-:Y:S07]  /*112f0*/  LDSM.16.M88.4 R64, [R187] ;  /* 0x00000000bb40783b */ /* 0x000fee0000000200 */
[----:B---3--:R-:W-:Y:S08]  /*11300*/  HMMA.16816.F32 R16, R4, R60, R16 ;  /* 0x0000003c0410723c */ /* 0x008ff00000001810 */
[----:B------:R-:W-:Y:S01]  /*11310*/  HMMA.16816.F32 R36, R12, R46, R36 ;  /* 0x0000002e0c24723c */ /* 0x000fe20000001824 */
[----:B------:R-:W-:Y:S07]  /*11320*/  LDSM.16.M88.4 R44, [R177+0x3000] ;  /* 0x00300000b12c783b */ /* 0x000fee0000000200 */
[----:B------:R-:W-:Y:S08]  /*11330*/  HMMA.16816.F32 R32, R8, R52, R32 ;  /* 0x000000340820723c */ /* 0x000ff00000001820 */
[----:B------:R-:W-:Y:S01]  /*11340*/  HMMA.16816.F32 R28, R4, R62, R28 ;  /* 0x0000003e041c723c */ /* 0x000fe2000000181c */
[----:B------:R-:W-:Y:S07]  /*11350*/  LDSM.16.M88.4 R60, [R176+0x3000] ;  /* 0x00300000b03c783b */ /* 0x000fee0000000200 */
[----:B----4-:R-:W-:Y:S01]  /*11360*/  HMMA.16816.F32 R12, R24, R68, R16 ;  /* 0x00000044180c723c */ /* 0x010fe20000001810 */
[----:B------:R-:W2:Y:S07]  /*11370*/  LDSM.16.M88.4 R16, [R182+0xc000] ;  /* 0x00c00000b610783b */ /* 0x000eae0000000200 */
[----:B------:R-:W-:Y:S01]  /*11380*/  HMMA.16816.F32 R36, R8, R54, R36 ;  /* 0x000000360824723c */ /* 0x000fe20000001824 */
[----:B------:R-:W3:Y:S07]  /*11390*/  LDSM.16.M88.4 R52, [R159+-0x800] ;  /* 0xfff800009f34783b */ /* 0x000eee0000000200 */
[----:B-1----:R-:W-:Y:S08]  /*113a0*/  HMMA.16816.F32 R32, R4, R48, R32 ;  /* 0x000000300420723c */ /* 0x002ff00000001820 */
[----:B------:R-:W-:Y:S08]  /*113b0*/  HMMA.16816.F32 R28, R24, R70, R28 ;  /* 0x00000046181c723c */ /* 0x000ff0000000181c */
[----:B------:R-:W-:Y:S01]  /*113c0*/  HMMA.16816.F32 R8, R20, R56, R12 ;  /* 0x000000381408723c */ /* 0x000fe2000000180c */
[----:B------:R-:W1:Y:S07]  /*113d0*/  LDSM.16.M88.4 R12, [R183+0xc000] ;  /* 0x00c00000b70c783b */ /* 0x000e6e0000000200 */
[----:B------:R-:W-:Y:S01]  /*113e0*/  HMMA.16816.F32 R36, R4, R50, R36 ;  /* 0x000000320424723c */ /* 0x000fe20000001824 */
[----:B------:R-:W4:Y:S07]  /*113f0*/  LDSM.16.M88.4 R48, [R177+0x3800] ;  /* 0x00380000b130783b */ /* 0x000f2e0000000200 */
[----:B------:R-:W-:Y:S08]  /*11400*/  HMMA.16816.F32 R32, R24, R40, R32 ;  /* 0x000000281820723c */ /* 0x000ff00000001820 */
[----:B------:R-:W-:Y:S01]  /*11410*/  HMMA.16816.F32 R28, R20, R58, R28 ;  /* 0x0000003a141c723c */ /* 0x000fe2000000181c */
[----:B------:R-:W-:Y:S07]  /*11420*/  LDSM.16.M88.4 R56, [R159] ;  /* 0x000000009f38783b */ /* 0x000fee0000000200 */
[----:B--2---:R-:W-:Y:S01]  /*11430*/  HMMA.16816.F32 R4, R16, R44, R8 ;  /* 0x0000002c1004723c */ /* 0x004fe20000001808 */
[----:B------:R-:W2:Y:S07]  /*11440*/  LDSM.16.M88.4 R8, [R185+0xc000] ;  /* 0x00c00000b908783b */ /* 0x000eae0000000200 */
[----:B------:R-:W-:Y:S01]  /*11450*/  HMMA.16816.F32 R36, R24, R42, R36 ;  /* 0x0000002a1824723c */ /* 0x000fe20000001824 */
[----:B------:R-:W-:Y:S07]  /*11460*/  LDSM.16.M88.4 R40, [R176+0x3800] ;  /* 0x00380000b028783b */ /* 0x000fee0000000200 */
[----:B---3--:R-:W-:Y:S08]  /*11470*/  HMMA.16816.F32 R32, R20, R52, R32 ;  /* 0x000000341420723c */ /* 0x008ff00000001820 */
[----:B------:R-:W-:Y:S01]  /*11480*/  HMMA.16816.F32 R28, R16, R46, R28 ;  /* 0x0000002e101c723c */ /* 0x000fe2000000181c */
[----:B------:R-:W3:Y:S07]  /*11490*/  LDSM.16.M88.4 R44, [R192] ;  /* 0x00000000c02c783b */ /* 0x000eee0000000200 */
[----:B-1----:R-:W-:Y:S01]  /*114a0*/  HMMA.16816.F32 R24, R12, R64, R4 ;  /* 0x000000400c18723c */ /* 0x002fe20000001804 */
[----:B------:R-:W1:Y:S07]  /*114b0*/  LDSM.16.M88.4 R4, [R184+0xc000] ;  /* 0x00c00000b804783b */ /* 0x000e6e0000000200 */
[----:B------:R-:W-:Y:S08]  /*114c0*/  HMMA.16816.F32 R20, R20, R54, R36 ;  /* 0x000000361414723c */ /* 0x000ff00000001824 */
[----:B----4-:R-:W-:Y:S08]  /*114d0*/  HMMA.16816.F32 R36, R16, R48, R32 ;  /* 0x000000301024723c */ /* 0x010ff00000001820 */
[----:B------:R-:W-:Y:S08]  /*114e0*/  HMMA.16816.F32 R32, R12, R66, R28 ;  /* 0x000000420c20723c */ /* 0x000ff0000000181c */
[----:B--2---:R-:W-:Y:S08]  /*114f0*/  HMMA.16816.F32 R28, R8, R60, R24 ;  /* 0x0000003c081c723c */ /* 0x004ff00000001818 */
[----:B------:R-:W-:Y:S08]  /*11500*/  HMMA.16816.F32 R16, R16, R50, R20 ;  /* 0x000000321010723c */ /* 0x000ff00000001814 */
[----:B---3--:R-:W-:Y:S08]  /*11510*/  HMMA.16816.F32 R20, R12, R44, R36 ;  /* 0x0000002c0c14723c */ /* 0x008ff00000001824 */
[----:B------:R-:W-:Y:S01]  /*11520*/  HMMA.16816.F32 R24, R8, R62, R32 ;  /* 0x0000003e0818723c */ /* 0x000fe20000001820 */
[----:B------:R-:W2:Y:S01]  /*11530*/  LDSM.16.M88.4 R32, [R159+0x800] ;  /* 0x000800009f20783b */ /* 0x000ea20000000200 */
[----:B------:R-:W-:-:S06]  /*11540*/  DEPBAR.LE SB0, 0x0 ;  /* 0x000080000000791a */ /* 0x000fcc0000000000 */
[----:B-1----:R-:W-:Y:S08]  /*11550*/  HMMA.16816.F32 R28, R4, R56, R28 ;  /* 0x00000038041c723c */ /* 0x002ff0000000181c */
[----:B------:R-:W-:Y:S08]  /*11560*/  HMMA.16816.F32 R12, R12, R46, R16 ;  /* 0x0000002e0c0c723c */ /* 0x000ff00000001810 */
[----:B------:R-:W-:Y:S08]  /*11570*/  HMMA.16816.F32 R16, R8, R40, R20 ;  /* 0x000000280810723c */ /* 0x000ff00000001814 */
[----:B------:R-:W-:Y:S01]  /*11580*/  HMMA.16816.F32 R20, R4, R58, R24 ;  /* 0x0000003a0414723c */ /* 0x000fe20000001818 */
[----:B------:R-:W-:-:S04]  /*11590*/  FMUL.FTZ R0, R28, c[0x0][0x320] ;  /* 0x0000c8001c007a20 */ /* 0x000fc80000410000 */
[----:B------:R1:W3:Y:S03]  /*115a0*/  MUFU.TANH R28, R0 ;  /* 0x00000000001c7308 */ /* 0x0002e60000002400 */
[----:B------:R-:W-:Y:S08]  /*115b0*/  HMMA.16816.F32 R8, R8, R42, R12 ;  /* 0x0000002a0808723c */ /* 0x000ff0000000180c */
[----:B--2---:R-:W-:Y:S01]  /*115c0*/  HMMA.16816.F32 R12, R4, R32, R16 ;  /* 0x00000020040c723c */ /* 0x004fe20000001810 */
[----:B-1----:R-:W-:-:S04]  /*115d0*/  FMUL.FTZ R0, R29, c[0x0][0x320] ;  /* 0x0000c8001d007a20 */ /* 0x002fc80000410000 */
        /* <DEDUP_REMOVED lines=32> */
[----:B--234-:R-:W-:Y:S01]  /*117e0*/  ISETP.NE.AND P4, PT, R123, 0x1, PT ;  /* 0x000000017b00780c */ /* 0x01cfe20003f85270 */
[----:B------:R-:W-:Y:S01]  /*117f0*/  IMAD.MOV.U32 R197, RZ, RZ, RZ ;  /* 0x000000ffffc57224 */ /* 0x000fe200078e00ff */
[----:B------:R-:W-:-:S04]  /*11800*/  IADD3 R2, R212, R109, R226 ;  /* 0x0000006dd4027210 */ /* 0x000fc80007ffe0e2 */
[----:B------:R-:W-:-:S05]  /*11810*/  IADD3 R2, R2, -0x20, RZ ;  /* 0xffffffe002027810 */ /* 0x000fca0007ffe0ff */
[----:B-1----:R-:W-:Y:S02]  /*11820*/  IMAD.MOV.U32 R0, RZ, RZ, R2 ;  /* 0x000000ffff007224 */ /* 0x002fe400078e0002 */
[----:B------:R-:W-:-:S05]  /*11830*/  @P4 IMAD.HI.U32 R3, R2, c[0x0][0x2bc], RZ ;  /* 0x0000af0002034a27 */ /* 0x000fca00078e00ff */
        /* <DEDUP_REMOVED lines=23> */
.L_x_983:
[----:B------:R-:W-:Y:S05]  /*119b0*/  BRA.DIV ~URZ, `(.L_x_836) ;  /* 0x0000f7827f007947 */ /* 0x000fea000b800000 */
[----:B-1----:R1:W3:Y:S02]  /*119c0*/  SHFL.IDX PT, R0, R5, RZ, 0x181f ;  /* 0x00181fff05007589 */ /* 0x0022e400000e0000 */
.L_x_984:
[C---:B------:R-:W-:Y:S02]  /*119d0*/  ISETP.GE.AND P1, PT, R132.reuse, c[0x0][0x1d4], PT ;  /* 0x0000750084007a0c */ /* 0x040fe40003f26270 */
[C---:B---3--:R-:W-:Y:S02]  /*119e0*/  LEA R2, P0, R132.reuse, R0, 0x1 ;  /* 0x0000000084027211 */ /* 0x048fe400078008ff */
[----:B------:R-:W-:Y:S02]  /*119f0*/  ISETP.GE.AND P3, PT, R137, c[0x0][0x1d4], PT ;  /* 0x0000750089007a0c */ /* 0x000fe40003f66270 */
[----:B--2---:R-:W-:Y:S02]  /*11a00*/  LEA.HI.X R3, R132, R4, R133, 0x1, P0 ;  /* 0x0000000484037211 */ /* 0x004fe400000f0c85 */
[----:B------:R-:W-:Y:S02]  /*11a10*/  LEA R8, P0, R201, R0, 0x1 ;  /* 0x00000000c9087211 */ /* 0x000fe400078008ff */
[----:B------:R-:W-:-:S02]  /*11a20*/  ISETP.GE.AND P2, PT, R200, c[0x0][0x1d4], PT ;  /* 0x00007500c8007a0c */ /* 0x000fc40003f46270 */
[----:B------:R-:W-:Y:S01]  /*11a30*/  LEA.HI.X R9, R201, R4, R205, 0x1, P0 ;  /* 0x00000004c9097211 */ /* 0x000fe200000f0ccd */
[----:B------:R-:W-:Y:S01]  /*11a40*/  @!PT LDS RZ, [RZ] ;  /* 0x00000000fffff984 */ /* 0x000fe20000000800 */
[----:B------:R-:W-:Y:S01]  /*11a50*/  @!PT LDS RZ, [RZ] ;  /* 0x00000000fffff984 */ /* 0x000fe20000000800 */
[----:B------:R-:W-:Y:S01]  /*11a60*/  @!PT LDS RZ, [RZ] ;  /* 0x00000000fffff984 */ /* 0x000fe20000000800 */
[----:B------:R2:W-:Y:S01]  /*11a70*/  LDGSTS.E.BYPASS.LTC128B.128 [R194+0xc080], [R2.64], !P1 ;  /* 0x0c08000002c27fae */ /* 0x0005e2000c901d48 */
[C---:B------:R-:W-:Y:S02]  /*11a80*/  LEA R6, P0, R200.reuse, R0, 0x1 ;  /* 0x00000000c8067211 */ /* 0x040fe400078008ff */
[----:B------:R-:W-:Y:S01]  /*11a90*/  ISETP.GE.AND P1, PT, R199, c[0x0][0x1d4], PT ;  /* 0x00007500c7007a0c */ /* 0x000fe20003f26270 */
[----:B------:R3:W-:Y:S01]  /*11aa0*/  LDGSTS.E.BYPASS.LTC128B.128 [R194+0xd080], [R8.64], !P3 ;  /* 0x0d08000008c27fae */ /* 0x0007e2000d901d48 */
[----:B------:R-:W-:-:S05]  /*11ab0*/  LEA.HI.X R7, R200, R4, R207, 0x1, P0 ;  /* 0x00000004c8077211 */ /* 0x000fca00000f0ccf */
[----:B------:R3:W-:Y:S01]  /*11ac0*/  LDGSTS.E.BYPASS.LTC128B.128 [R194+0xe080], [R6.64], !P2 ;  /* 0x0e08000006c27fae */ /* 0x0007e2000d101d48 */
[----:B--2---:R-:W-:-:S04]  /*11ad0*/  LEA R2, P0, R199, R0, 0x1 ;  /* 0x00000000c7027211 */ /* 0x004fc800078008ff */
[----:B------:R-:W-:-:S05]  /*11ae0*/  LEA.HI.X R3, R199, R4, R206, 0x1, P0 ;  /* 0x00000004c7037211 */ /* 0x000fca00000f0cce */
[----:B------:R3:W-:Y:S04]  /*11af0*/  LDGSTS.E.BYPASS.LTC128B.128 [R194+0xf080], [R2.64], !P1 ;  /* 0x0f08000002c27fae */ /* 0x0007e8000c901d48 */
.L_x_834:
[----:B--234-:R-:W-:Y:S05]  /*11b00*/  BSYNC B0 ;  /* 0x0000000000007941 */ /* 0x01cfea0003800000 */
.L_x_833:
[----:B-1----:R-:W-:Y:S01]  /*11b10*/  IMAD.MOV.U32 R0, RZ, RZ, c[0x0][0x2c4] ;  /* 0x0000b100ff007624 */ /* 0x002fe200078e00ff */
[----:B------:R-:W-:Y:S01]  /*11b20*/  ULDC UR4, c[0x0][0x324] ;  /* 0x0000c90000047ab9 */ /* 0x000fe20000000800 */
[----:B------:R-:W-:Y:S01]  /*11b30*/  IADD3 R2, R209, 0x1, -R109 ;  /* 0x00000001d1027810 */ /* 0x000fe20007ffe86d */
[----:B------:R-:W-:Y:S01]  /*11b40*/  ULOP3.LUT UR4, URZ, UR4, URZ, 0x33, !UPT ;  /* 0x000000043f047292 */ /* 0x000fe2000f8e333f */
[----:B------:R-:W0:Y:S01]  /*11b50*/  LDGDEPBAR ;  /* 0x00000000000079af */ /* 0x000e220000000000 */
[----:B------:R-:W-:Y:S01]  /*11b60*/  ISETP.NE.AND P0, PT, R0, 0x1, PT ;  /* 0x000000010000780c */ /* 0x000fe20003f05270 */
[----:B------:R-:W-:Y:S02]  /*11b70*/  IMAD.IADD R0, R231, 0x1, R227 ;  /* 0x00000001e7007824 */ /* 0x000fe400078e02e3 */
[----:B------:R-:W-:Y:S02]  /*11b80*/  IMAD.IADD R7, R119, 0x1, -R215 ;  /* 0x0000000177077824 */ /* 0x000fe400078e0ad7 */
[----:B------:R-:W-:-:S08]  /*11b90*/  IMAD.MOV.U32 R4, RZ, RZ, R0 ;  /* 0x000000ffff047224 */ /* 0x000fd000078e0000 */
[----:B------:R-:W-:Y:S01]  /*11ba0*/  @P0 IMAD.HI.U32 R3, R0, c[0x0][0x2c8], RZ ;  /* 0x0000b20000030a27 */ /* 0x000fe200078e00ff */
[----:B------:R-:W-:-:S04]  /*11bb0*/  IADD3 R0, -R210, R2, -R215 ;  /* 0x00000002d2007210 */ /* 0x000fc80007ffe9d7 */
[C---:B------:R-:W-:Y:S02]  /*11bc0*/  IADD3 R6, R0.reuse, UR4, RZ ;  /* 0x0000000400067c10 */ /* 0x040fe4000fffe0ff */
[----:B------:R-:W-:Y:S02]  /*11bd0*/  @P0 SHF.R.U32.HI R4, RZ, c[0x0][0x2cc], R3 ;  /* 0x0000b300ff040a19 */ /* 0x000fe40000011603 */
[----:B------:R-:W-:Y:S01]  /*11be0*/  IADD3 R5, R0, c[0x0][0x328], RZ ;  /* 0x0000ca0000057a10 */ /* 0x000fe20007ffe0ff */
[----:B------:R-:W-:Y:S05]  /*11bf0*/  BRA.DIV ~URZ, `(.L_x_837) ;  /* 0x0000f5a27f007947 */ /* 0x000fea000b800000 */
[----:B------:R1:W2:Y:S02]  /*11c00*/  SHFL.IDX PT, R3, R4, RZ, 0x1c1f ;  /* 0x001c1fff04037589 */ /* 0x0002a400000e0000 */
.L_x_985:
[----:B------:R-:W-:Y:S01]  /*11c10*/  IMAD.MOV.U32 R0, RZ, RZ, c[0x0][0x32c] ;  /* 0x0000cb00ff007624 */ /* 0x000fe200078e00ff */
[----:B--2---:R-:W-:-:S04]  /*11c20*/  IADD3 R2, R5, R3, RZ ;  /* 0x0000000305027210 */ /* 0x004fc80007ffe0ff */
[----:B------:R-:W-:Y:S01]  /*11c30*/  ISETP.GE.AND P0, PT, R0, 0x1, PT ;  /* 0x000000010000780c */ /* 0x000fe20003f06270 */
[----:B------:R-:W-:Y:S01]  /*11c40*/  IMAD.IADD R0, R6, 0x1, R3 ;  /* 0x0000000106007824 */ /* 0x000fe200078e0203 */
[----:B------:R-:W-:-:S11]  /*11c50*/  IMNMX R2, R7, R2, PT ;  /* 0x0000000207027217 */ /* 0x000fd60003800200 */
[----:B------:R-:W-:Y:S05]  /*11c60*/  @!P0 BRA `(.L_x_838) ;  /* 0x0000015000008947 */ /* 0x000fea0003800000 */
[----:B------:R-:W-:Y:S01]  /*11c70*/  IADD3 R3, -R210, R209, R3 ;  /* 0x000000d1d2037210 */ /* 0x000fe20007ffe103 */
[----:B------:R-:W-:Y:S03]  /*11c80*/  BSSY B0, `(.L_x_839) ;  /* 0x000000e000007945 */ /* 0x000fe60003800000 */
        /* <DEDUP_REMOVED lines=9> */
.L_x_840:
[----:B------:R-:W-:-:S04]  /*11d20*/  MOV R8, c[0x0][0x32c] ;  /* 0x0000cb0000087a02 */ /* 0x000fc80000000f00 */
[----:B------:R-:W-:-:S13]  /*11d30*/  ISETP.NE.AND P0, PT, R8, 0x1, PT ;  /* 0x000000010800780c */ /* 0x000fda0003f05270 */
[----:B------:R-:W-:-:S05]  /*11d40*/  @P0 IMAD.HI.U32 R8, R3, c[0x0][0x330], RZ ;  /* 0x0000cc0003080a27 */ /* 0x000fca00078e00ff */
[----:B------:R-:W-:Y:S02]  /*11d50*/  @P0 SHF.R.U32.HI R3, RZ, c[0x0][0x334], R8 ;  /* 0x0000cd00ff030a19 */ /* 0x000fe40000011608 */
.L_x_841:
[----:B------:R-:W-:Y:S05]  /*11d60*/  BSYNC B0 ;  /* 0x0000000000007941 */ /* 0x000fea0003800000 */
.L_x_839:
[----:B------:R-:W-:-:S04]  /*11d70*/  IMAD R3, R3, c[0x0][0x32c], -R109 ;  /* 0x0000cb0003037a24 */ /* 0x000fc800078e0a6d */
[----:B------:R-:W-:-:S05]  /*11d80*/  IMAD.IADD R3, R3, 0x1, -R215 ;  /* 0x0000000103037824 */ /* 0x000fca00078e0ad7 */
[----:B------:R-:W-:Y:S02]  /*11d90*/  IADD3 R8, R3, c[0x0][0x32c], RZ ;  /* 0x0000cb0003087a10 */ /* 0x000fe40007ffe0ff */
[----:B------:R-:W-:Y:S02]  /*11da0*/  IMNMX R0, R0, R3, !PT ;  /* 0x0000000300007217 */ /* 0x000fe40007800200 */
[----:B------:R-:W-:Y:S02]  /*11db0*/  IMNMX R2, R2, R8, PT ;  /* 0x0000000802027217 */ /* 0x000fe40003800200 */
.L_x_838:
[----:B------:R-:W-:-:S04]  /*11dc0*/  ISETP.GT.AND P1, PT, R195, RZ, PT ;  /* 0x000000ffc300720c */ /* 0x000fc80003f24270 */
[C---:B------:R-:W-:Y:S02]  /*11dd0*/  ISETP.GT.AND P2, PT, R0.reuse, RZ, P1 ;  /* 0x000000ff0000720c */ /* 0x040fe40000f44270 */
[----:B------:R-:W-:Y:S02]  /*11de0*/  ISETP.GT.AND P0, PT, R0, 0x1, P1 ;  /* 0x000000010000780c */ /* 0x000fe40000f04270 */
[C---:B------:R-:W-:Y:S02]  /*11df0*/  ISETP.LT.OR P2, PT, R2.reuse, 0x1, P2 ;  /* 0x000000010200780c */ /* 0x040fe40001741670 */
[----:B------:R-:W-:Y:S02]  /*11e00*/  ISETP.LT.OR P0, PT, R2, 0x2, P0 ;  /* 0x000000020200780c */ /* 0x000fe40000701670 */
[----:B------:R-:W-:Y:S02]  /*11e10*/  FSEL R10, R28, -INF , !P2 ;  /* 0xff8000001c0a7808 */ /* 0x000fe40005000000 */
[----:B------:R-:W-:-:S02]  /*11e20*/  FSEL R11, R27, -INF , !P0 ;  /* 0xff8000001b0b7808 */ /* 0x000fc40004000000 */
[C---:B------:R-:W-:Y:S02]  /*11e30*/  ISETP.GT.AND P2, PT, R0.reuse, 0x8, P1 ;  /* 0x000000080000780c */ /* 0x040fe40000f44270 */
        /* <DEDUP_REMOVED lines=16> */
[----:B------:R-:W-:Y:S01]  /*11f40*/  FSEL R28, R15, -INF , !P0 ;  /* 0xff8000000f1c7808 */ /* 0x000fe20004000000 */
[----:B------:R-:W-:Y:S06]  /*11f50*/  BRA.DIV ~URZ, `(.L_x_842) ;  /* 0x0000f2b27f007947 */ /* 0x000fec000b800000 */
[----:B------:R2:W3:Y:S02]  /*11f60*/  SHFL.IDX PT, R3, R4, 0x1, 0x1c1f ;  /* 0x003c1f0004037f89 */ /* 0x0004e400000e0000 */
.L_x_986:
[----:B------:R-:W-:Y:S01]  /*11f70*/  IMAD.MOV.U32 R0, RZ, RZ, c[0x0][0x32c] ;  /* 0x0000cb00ff007624 */ /* 0x000fe200078e00ff */
[----:B---3--:R-:W-:-:S04]  /*11f80*/  IADD3 R2, R5, R3, RZ ;  /* 0x0000000305027210 */ /* 0x008fc80007ffe0ff */
        /* <DEDUP_REMOVED lines=8> */
[----:B-12---:R-:W-:Y:S01]  /*12010*/  IMAD.MOV.U32 R4, RZ, RZ, c[0x0][0x32c] ;  /* 0x0000cb00ff047624 */ /* 0x006fe200078e00ff */
[----:B------:R-:W-:-:S04]  /*12020*/  LOP3.LUT R3, RZ, R3, RZ, 0x33, !PT ;  /* 0x00000003ff037212 */ /* 0x000fc800078e33ff */
[----:B------:R-:W-:-:S13]  /*12030*/  ISETP.NE.AND P0, PT, R4, 0x1, PT ;  /* 0x000000010400780c */ /* 0x000fda0003f05270 */
[----:B------:R-:W-:-:S05]  /*12040*/  @P0 IMAD.HI.U32 R4, R3, c[0x0][0x330], RZ ;  /* 0x0000cc0003040a27 */ /* 0x000fca00078e00ff */
[----:B------:R-:W-:-:S04]  /*12050*/  @P0 SHF.R.U32.HI R3, RZ, c[0x0][0x334], R4 ;  /* 0x0000cd00ff030a19 */ /* 0x000fc80000011604 */
[----:B------:R-:W-:Y:S01]  /*12060*/  LOP3.LUT R3, RZ, R3, RZ, 0x33, !PT ;  /* 0x00000003ff037212 */ /* 0x000fe200078e33ff */
[----:B------:R-:W-:Y:S05]  /*12070*/  BRA `(.L_x_846) ;  /* 0x0000004000007947 */ /* 0x000fea0003800000 */
.L_x_845:
[----:B-12---:R-:W-:-:S04]  /*12080*/  MOV R4, c[0x0][0x32c] ;  /* 0x0000cb0000047a02 */ /* 0x006fc80000000f00 */
[----:B------:R-:W-:-:S13]  /*12090*/  ISETP.NE.AND P0, PT, R4, 0x1, PT ;  /* 0x000000010400780c */ /* 0x000fda0003f05270 */
[----:B------:R-:W-:-:S05]  /*120a0*/  @P0 IMAD.HI.U32 R4, R3, c[0x0][0x330], RZ ;  /* 0x0000cc0003040a27 */ /* 0x000fca00078e00ff */
[----:B------:R-:W-:Y:S02]  /*120b0*/  @P0 SHF.R.U32.HI R3, RZ, c[0x0][0x334], R4 ;  /* 0x0000cd00ff030a19 */ /* 0x000fe40000011604 */
.L_x_846:
[----:B------:R-:W-:Y:S05]  /*120c0*/  BSYNC B0 ;  /* 0x0000000000007941 */ /* 0x000fea0003800000 */
.L_x_844:
[----:B------:R-:W-:-:S04]  /*120d0*/  IMAD R3, R3, c[0x0][0x32c], -R109 ;  /* 0x0000cb0003037a24 */ /* 0x000fc800078e0a6d */
[----:B------:R-:W-:-:S05]  /*120e0*/  IMAD.IADD R3, R3, 0x1, -R215 ;  /* 0x0000000103037824 */ /* 0x000fca00078e0ad7 */
[----:B------:R-:W-:Y:S02]  /*120f0*/  IADD3 R4, R3, c[0x0][0x32c], RZ ;  /* 0x0000cb0003047a10 */ /* 0x000fe40007ffe0ff */
[----:B------:R-:W-:Y:S02]  /*12100*/  IMNMX R0, R0, R3, !PT ;  /* 0x0000000300007217 */ /* 0x000fe40007800200 */
[----:B------:R-:W-:Y:S02]  /*12110*/  IMNMX R2, R2, R4, PT ;  /* 0x0000000402027217 */ /* 0x000fe40003800200 */
.L_x_843:
[C---:B------:R-:W-:Y:S02]  /*12120*/  ISETP.GT.AND P2, PT, R0.reuse, 0x1, P1 ;  /* 0x000000010000780c */ /* 0x040fe40000f44270 */
[----:B------:R-:W-:Y:S02]  /*12130*/  ISETP.GT.AND P0, PT, R0, 0x8, P1 ;  /* 0x000000080000780c */ /* 0x000fe40000f04270 */
[C---:B------:R-:W-:Y:S02]  /*12140*/  ISETP.LT.OR P3, PT, R2.reuse, 0x2, P2 ;  /* 0x000000020200780c */ /* 0x040fe40001761670 */
[----:B------:R-:W-:-:S02]  /*12150*/  ISETP.LT.OR P2, PT, R2, 0x9, P0 ;  /* 0x000000090200780c */ /* 0x000fc40000741670 */
[----:B------:R-:W-:Y:S02]  /*12160*/  ISETP.GT.AND P0, PT, R0, 0x9, P1 ;  /* 0x000000090000780c */ /* 0x000fe40000f04270 */
[----:B------:R-:W-:Y:S02]  /*12170*/  FSEL R8, R26, -INF , !P2 ;  /* 0xff8000001a087808 */ /* 0x000fe40005000000 */
[----:B------:R-:W-:Y:S02]  /*12180*/  ISETP.GT.AND P2, PT, R0, RZ, P1 ;  /* 0x000000ff0000720c */ /* 0x000fe40000f44270 */
[C---:B------:R-:W-:Y:S02]  /*12190*/  ISETP.LT.OR P0, PT, R2.reuse, 0xa, P0 ;  /* 0x0000000a0200780c */ /* 0x040fe40000701670 */
[----:B------:R-:W-:Y:S02]  /*121a0*/  ISETP.LT.OR P2, PT, R2, 0x1, P2 ;  /* 0x000000010200780c */ /* 0x000fe40001741670 */
[----:B------:R-:W-:-:S02]  /*121b0*/  FSEL R7, R29, -INF , !P3 ;  /* 0xff8000001d077808 */ /* 0x000fc40005800000 */
[----:B------:R-:W-:Y:S02]  /*121c0*/  FSEL R9, R25, -INF , !P0 ;  /* 0xff80000019097808 */ /* 0x000fe40004000000 */
[----:B------:R-:W-:Y:S02]  /*121d0*/  FSEL R6, R30, -INF , !P2 ;  /* 0xff8000001e067808 */ /* 0x000fe40005000000 */
[----:B------:R-:W-:Y:S02]  /*121e0*/  ISETP.GT.AND P0, PT, R0, 0x10, P1 ;  /* 0x000000100000780c */ /* 0x000fe40000f04270 */
[----:B------:R-:W-:Y:S02]  /*121f0*/  FMNMX.FTZ R3, R10, R11, !PT ;  /* 0x0000000b0a037209 */ /* 0x000fe40007810000 */
[----:B-12---:R-:W-:Y:S02]  /*12200*/  FMNMX.FTZ R4, R6, R7, !PT ;  /* 0x0000000706047209 */ /* 0x006fe40007810000 */
[----:B------:R-:W-:-:S02]  /*12210*/  ISETP.LT.OR P0, PT, R2, 0x11, P0 ;  /* 0x000000110200780c */ /* 0x000fc40000701670 */
[----:B------:R-:W-:Y:S02]  /*12220*/  FMNMX.FTZ R3, R12, R3, !PT ;  /* 0x000000030c037209 */ /* 0x000fe40007810000 */
[----:B------:R-:W-:Y:S02]  /*12230*/  ISETP.GT.AND P3, PT, R0, 0x11, P1 ;  /* 0x000000110000780c */ /* 0x000fe40000f64270 */
[----:B------:R-:W-:Y:S02]  /*12240*/  FMNMX.FTZ R4, R8, R4, !PT ;  /* 0x0000000408047209 */ /* 0x000fe40007810000 */
[----:B------:R-:W-:Y:S02]  /*12250*/  FSEL R27, R22, -INF , !P0 ;  /* 0xff800000161b7808 */ /* 0x000fe40004000000 */
[C---:B------:R-:W-:Y:S02]  /*12260*/  ISETP.GT.AND P2, PT, R0.reuse, 0x18, P1 ;  /* 0x000000180000780c */ /* 0x040fe40000f44270 */
[----:B------:R-:W-:-:S02]  /*12270*/  ISETP.GT.AND P0, PT, R0, 0x19, P1 ;  /* 0x000000190000780c */ /* 0x000fc40000f04270 */
[----:B------:R-:W-:Y:S02]  /*12280*/  FMNMX.FTZ R0, R13, R3, !PT ;  /* 0x000000030d007209 */ /* 0x000fe40007810000 */
[C---:B------:R-:W-:Y:S02]  /*12290*/  ISETP.LT.OR P3, PT, R2.reuse, 0x12, P3 ;  /* 0x000000120200780c */ /* 0x040fe40001f61670 */
[----:B------:R-:W-:Y:S02]  /*122a0*/  FMNMX.FTZ R3, R9, R4, !PT ;  /* 0x0000000409037209 */ /* 0x000fe40007810000 */
[----:B------:R-:W-:Y:S02]  /*122b0*/  ISETP.LT.OR P1, PT, R2, 0x19, P2 ;  /* 0x000000190200780c */ /* 0x000fe40001721670 */
[----:B------:R-:W-:Y:S02]  /*122c0*/  FSEL R24, R24, -INF , !P3 ;  /* 0xff80000018187808 */ /* 0x000fe40005800000 */
[----:B------:R-:W-:-:S02]  /*122d0*/  FMNMX.FTZ R0, R14, R0, !PT ;  /* 0x000000000e007209 */ /* 0x000fc40007810000 */
[----:B------:R-:W-:Y:S02]  /*122e0*/  FMNMX.FTZ R3, R27, R3, !PT ;  /* 0x000000031b037209 */ /* 0x000fe40007810000 */
[----:B------:R-:W-:Y:S02]  /*122f0*/  ISETP.LT.OR P0, PT, R2, 0x1a, P0 ;  /* 0x0000001a0200780c */ /* 0x000fe40000701670 */
[----:B------:R-:W-:Y:S02]  /*12300*/  FSEL R26, R21, -INF , !P1 ;  /* 0xff800000151a7808 */ /* 0x000fe40004800000 */
[----:B------:R-:W-:Y:S02]  /*12310*/  FMNMX.FTZ R0, R17, R0, !PT ;  /* 0x0000000011007209 */ /* 0x000fe40007810000 */
[----:B------:R-:W-:Y:S02]  /*12320*/  FMNMX.FTZ R2, R24, R3, !PT ;  /* 0x0000000318027209 */ /* 0x000fe40007810000 */
[----:B------:R-:W-:-:S02]  /*12330*/  FSEL R25, R23, -INF , !P0 ;  /* 0xff80000017197808 */ /* 0x000fc40004000000 */
[----:B------:R-:W-:Y:S02]  /*12340*/  FMNMX.FTZ R0, R16, R0, !PT ;  /* 0x0000000010007209 */ /* 0x000fe40007810000 */
[----:B------:R-:W-:Y:S02]  /*12350*/  FMNMX.FTZ R2, R26, R2, !PT ;  /* 0x000000021a027209 */ /* 0x000fe40007810000 */
[----:B------:R-:W-:Y:S02]  /*12360*/  FMNMX.FTZ R4, R28, R0, !PT ;  /* 0x000000001c047209 */ /* 0x000fe40007810000 */
[----:B------:R-:W-:Y:S01]  /*12370*/  FMNMX.FTZ R5, R25, R2, !PT ;  /* 0x0000000219057209 */ /* 0x000fe20007810000 */
[----:B------:R-:W-:Y:S05]  /*12380*/  BRA.DIV ~URZ, `(.L_x_847) ;  /* 0x0000eef27f007947 */ /* 0x000fea000b800000 */
[----:B------:R1:W2:Y:S02]  /*12390*/  SHFL.BFLY PT, R0, R4, 0x2, 0x1f ;  /* 0x0c401f0004007f89 */ /* 0x0002a400000e0000 */
.L_x_987:
[----:B-12---:R-:W-:Y:S01]  /*123a0*/  FMNMX.FTZ R4, R4, R0, !PT ;  /* 0x0000000004047209 */ /* 0x006fe20007810000 */
[----:B------:R-:W-:Y:S05]  /*123b0*/  BRA.DIV ~URZ, `(.L_x_848) ;  /* 0x0000ef027f007947 */ /* 0x000fea000b800000 */
[----:B------:R-:W1:Y:S04]  /*123c0*/  SHFL.BFLY PT, R0, R5, 0x2, 0x1f ;  /* 0x0c401f0005007f89 */ /* 0x000e6800000e0000 */
[----:B------:R-:W2:Y:S01]  /*123d0*/  SHFL.BFLY PT, R2, R4, 0x1, 0x1f ;  /* 0x0c201f0004027f89 */ /* 0x000ea200000e0000 */
[----:B-1----:R-:W-:-:S02]  /*123e0*/  FMNMX.FTZ R5, R5, R0, !PT ;  /* 0x0000000005057209 */ /* 0x002fc40007810000 */
[----:B--2---:R-:W-:-:S03]  /*123f0*/  FMNMX.FTZ R134, R4, R2, !PT ;  /* 0x0000000204867209 */ /* 0x004fc60007810000 */
[----:B------:R1:W2:Y:S04]  /*12400*/  SHFL.BFLY PT, R3, R5, 0x1, 0x1f ;  /* 0x0c201f0005037f89 */ /* 0x0002a800000e0000 */
.L_x_988:
[C---:B------:R-:W-:Y:S01]  /*12410*/  FMUL.FTZ R2, R134.reuse, c[0x0][0x2d0] ;  /* 0x0000b40086027a20 */ /* 0x040fe20000410000 */
[----:B------:R-:W-:Y:S01]  /*12420*/  FSETP.NEU.FTZ.AND P0, PT, R134, -INF , PT ;  /* 0xff8000008600780b */ /* 0x000fe20003f1d000 */
[----:B------:R-:W-:Y:S01]  /*12430*/  WARPSYNC 0xffffffff ;  /* 0xffffffff00007948 */ /* 0x000fe20003800000 */
[----:B-12---:R-:W-:Y:S01]  /*12440*/  FMNMX.FTZ R5, R3, R5, !PT ;  /* 0x0000000503057209 */ /* 0x006fe20007810000 */
[----:B------:R-:W-:Y:S01]  /*12450*/  LDSM.16.MT88.4 R20, [R179] ;  /* 0x00000000b314783b */ /* 0x000fe20000004200 */
[----:B------:R-:W-:Y:S02]  /*12460*/  FSEL R2, R2, RZ, P0 ;  /* 0x000000ff02027208 */ /* 0x000fe40000000000 */
[----:B------:R-:W-:Y:S01]  /*12470*/  FSETP.NEU.FTZ.AND P0, PT, R5, -INF , PT ;  /* 0xff8000000500780b */ /* 0x000fe20003f1d000 */
[----:B------:R-:W-:Y:S01]  /*12480*/  LDSM.16.MT88.4 R148, [R178+0x800] ;  /* 0x00080000b294783b */ /* 0x000fe20000004200 */
[----:B------:R-:W-:Y:S01]  /*12490*/  MOV R135, c[0x0][0x2c4] ;  /* 0x0000b10000877a02 */ /* 0x000fe20000000f00 */
[--C-:B------:R-:W-:Y:S01]  /*124a0*/  FFMA.FTZ R0, R10, c[0x0][0x2d0], -R2.reuse ;  /* 0x0000b4000a007a23 */ /* 0x100fe20000010802 */
[----:B------:R-:W-:Y:S01]  /*124b0*/  IADD3 R195, R195, -0x2, RZ ;  /* 0xfffffffec3c37810 */ /* 0x000fe20007ffe0ff */
[----:B------:R-:W-:Y:S01]  /*124c0*/  FFMA.FTZ R3, R13, c[0x0][0x2d0], -R2 ;  /* 0x0000b4000d037a23 */ /* 0x000fe20000010802 */
[----:B------:R-:W-:Y:S01]  /*124d0*/  LDSM.16.MT88.4 R32, [R181+0x800] ;  /* 0x00080000b520783b */ /* 0x000fe20000004200 */
[----:B------:R1:W-:Y:S01]  /*124e0*/  MUFU.EX2 R110, R0 ;  /* 0x00000000006e7308 */ /* 0x0003e20000000800 */
[----:B------:R-:W-:-:S02]  /*124f0*/  ISETP.NE.AND P1, PT, R135, 0x1, PT ;  /* 0x000000018700780c */ /* 0x000fc40003f25270 */
[----:B------:R-:W-:Y:S01]  /*12500*/  LDSM.16.MT88.4 R36, [R180] ;  /* 0x00000000b424783b */ /* 0x000fe20000004200 */
[----:B------:R-:W-:-:S03]  /*12510*/  MOV R135, c[0x0][0x32c] ;  /* 0x0000cb0000877a02 */ /* 0x000fc60000000f00 */
[----:B------:R-:W-:Y:S01]  /*12520*/  LDSM.16.MT88.4 R40, [R178+0x1000] ;  /* 0x00100000b228783b */ /* 0x000fe20000004200 */
[----:B------:R2:W-:Y:S03]  /*12530*/  MUFU.EX2 R119, R3 ;  /* 0x0000000300777308 */ /* 0x0005e60000000800 */
[----:B------:R-:W-:Y:S04]  /*12540*/  LDSM.16.MT88.4 R52, [R180+0x800] ;  /* 0x00080000b434783b */ /* 0x000fe80000004200 */
[----:B------:R-:W-:Y:S01]  /*12550*/  LDSM.16.MT88.4 R56, [R181+0x1000] ;  /* 0x00100000b538783b */ /* 0x000fe20000004200 */
[----:B-1----:R-:W-:-:S03]  /*12560*/  FFMA.FTZ R0, R11, c[0x0][0x2d0], -R2 ;  /* 0x0000b4000b007a23 */ /* 0x002fc60000010802 */
[----:B------:R-:W-:Y:S01]  /*12570*/  LDSM.16.MT88.4 R68, [R181+0x1800] ;  /* 0x00180000b544783b */ /* 0x000fe20000004200 */
[----:B------:R1:W-:Y:S03]  /*12580*/  MUFU.EX2 R108, R0 ;  /* 0x00000000006c7308 */ /* 0x0003e60000000800 */
[----:B------:R-:W-:Y:S01]  /*12590*/  LDSM.16.MT88.4 R72, [R178+0x2000] ;  /* 0x00200000b248783b */ /* 0x000fe20000004200 */
[----:B--2---:R-:W-:-:S03]  /*125a0*/  FFMA.FTZ R3, R14, c[0x0][0x2d0], -R2 ;  /* 0x0000b4000e037a23 */ /* 0x004fc60000010802 */
[----:B------:R-:W-:Y:S01]  /*125b0*/  LDSM.16.MT88.4 R60, [R179+0x1000] ;  /* 0x00100000b33c783b */ /* 0x000fe20000004200 */
[----:B------:R-:W-:Y:S03]  /*125c0*/  MUFU.EX2 R118, R3 ;  /* 0x0000000300767308 */ /* 0x000fe60000000800 */
[----:B------:R-:W-:Y:S04]  /*125d0*/  LDSM.16.MT88.4 R64, [R180+0x1000] ;  /* 0x00100000b440783b */ /* 0x000fe80000004200 */
[----:B------:R-:W-:Y:S01]  /*125e0*/  LDSM.16.MT88.4 R80, [R180+0x1800] ;  /* 0x00180000b450783b */ /* 0x000fe20000004200 */
[----:B-1----:R-:W-:-:S03]  /*125f0*/  FFMA.FTZ R0, R12, c[0x0][0x2d0], -R2 ;  /* 0x0000b4000c007a23 */ /* 0x002fc60000010802 */
[----:B------:R-:W1:Y:S01]  /*12600*/  LDSM.16.MT88.4 R12, [R178] ;  /* 0x00000000b20c783b */ /* 0x000e620000004200 */
[----:B------:R2:W3:Y:S03]  /*12610*/  MUFU.EX2 R109, R0 ;  /* 0x00000000006d7308 */ /* 0x0004e60000000800 */
[----:B------:R-:W4:Y:S04]  /*12620*/  LDSM.16.MT88.4 R84, [R179+0x2000] ;  /* 0x00200000b354783b */ /* 0x000f280000004200 */
[----:B------:R-:W-:Y:S04]  /*12630*/  LDSM.16.MT88.4 R92, [R179+0x2800] ;  /* 0x00280000b35c783b */ /* 0x000fe80000004200 */
[----:B------:R-:W-:Y:S04]  /*12640*/  LDSM.16.MT88.4 R96, [R180+0x2800] ;  /* 0x00280000b460783b */ /* 0x000fe80000004200 */
[----:B------:R-:W-:Y:S01]  /*12650*/  LDSM.16.MT88.4 R112, [R179+0x3000] ;  /* 0x00300000b370783b */ /* 0x000fe20000004200 */
[----:B--2---:R-:W-:Y:S01]  /*12660*/  FMUL.FTZ R0, R5, c[0x0][0x2d0] ;  /* 0x0000b40005007a20 */ /* 0x004fe20000410000 */
[----:B---3--:R-:W-:-:S02]  /*12670*/  F2FP.PACK_AB R10, R119, R109 ;  /* 0x0000006d770a723e */ /* 0x008fc400000000ff */
[----:B------:R-:W-:Y:S02]  /*12680*/  LDSM.16.MT88.4 R120, [R181+0x3000] ;  /* 0x00300000b578783b */ /* 0x000fe40000004200 */
[----:B------:R-:W-:Y:S02]  /*12690*/  FSEL R0, R0, RZ, P0 ;  /* 0x000000ff00007208 */ /* 0x000fe40000000000 */
[----:B------:R-:W-:Y:S03]  /*126a0*/  LDSM.16.MT88.4 R48, [R179+0x1800] ;  /* 0x00180000b330783b */ /* 0x000fe60000004200 */
[--C-:B------:R-:W-:Y:S01]  /*126b0*/  FFMA.FTZ R3, R6, c[0x0][0x2d0], -R0.reuse ;  /* 0x0000b40006037a23 */ /* 0x100fe20000010800 */
[----:B------:R-:W-:Y:S03]  /*126c0*/  LDSM.16.MT88.4 R88, [R181+0x2000] ;  /* 0x00200000b558783b */ /* 0x000fe60000004200 */
[----:B------:R2:W-:Y:S01]  /*126d0*/  MUFU.EX2 R6, R3 ;  /* 0x0000000300067308 */ /* 0x0005e20000000800 */
[----:B------:R-:W3:Y:S01]  /*126e0*/  LDSM.16.MT88.4 R104, [R178+0x3000] ;  /* 0x00300000b268783b */ /* 0x000ee20000004200 */
[----:B--2---:R-:W-:-:S06]  /*126f0*/  FFMA.FTZ R3, R7, c[0x0][0x2d0], -R0 ;  /* 0x0000b40007037a23 */ /* 0x004fcc0000010800 */
[----:B------:R2:W5:Y:S02]  /*12700*/  MUFU.EX2 R4, R3 ;  /* 0x0000000300047308 */ /* 0x0005640000000800 */
[----:B--2---:R-:W-:Y:S01]  /*12710*/  FFMA.FTZ R3, R8, c[0x0][0x2d0], -R0 ;  /* 0x0000b40008037a23 */ /* 0x004fe20000010800 */
[----:B------:R-:W-:-:S05]  /*12720*/  F2FP.PACK_AB R8, R108, R110 ;  /* 0x0000006e6c08723e */ /* 0x000fca00000000ff */
[----:B------:R2:W-:Y:S02]  /*12730*/  MUFU.EX2 R116, R3 ;  /* 0x0000000300747308 */ /* 0x0005e40000000800 */
[----:B--2---:R-:W-:Y:S01]  /*12740*/  FFMA.FTZ R3, R9, c[0x0][0x2d0], -R0 ;  /* 0x0000b40009037a23 */ /* 0x004fe20000010800 */
[----:B-----5:R-:W-:-:S05]  /*12750*/  F2FP.PACK_AB R9, R4, R6 ;  /* 0x000000060409723e */ /* 0x020fca00000000ff */
[----:B------:R2:W5:Y:S02]  /*12760*/  MUFU.EX2 R7, R3 ;  /* 0x0000000300077308 */ /* 0x0005640000000800 */
[----:B--2---:R-:W-:Y:S01]  /*12770*/  FFMA.FTZ R3, R17, c[0x0][0x2d0], -R2 ;  /* 0x0000b40011037a23 */ /* 0x004fe20000010802 */
[----:B-----5:R-:W-:-:S05]  /*12780*/  F2FP.PACK_AB R11, R7, R116 ;  /* 0x00000074070b723e */ /* 0x020fca00000000ff */
[----:B------:R2:W5:Y:S02]  /*12790*/  MUFU.EX2 R124, R3 ;  /* 0x00000003007c7308 */ /* 0x0005640000000800 */
[C---:B-1----:R-:W-:Y:S08]  /*127a0*/  HMMA.16816.F32 R152, R8.reuse, R12, RZ ;  /* 0x0000000c0898723c */ /* 0x042ff000000018ff */
[C---:B------:R-:W-:Y:S01]  /*127b0*/  HMMA.16816.F32 R12, R8.reuse, R14, RZ ;  /* 0x0000000e080c723c */ /* 0x040fe200000018ff */
[--C-:B--2---:R-:W-:Y:S01]  /*127c0*/  FFMA.FTZ R3, R16, c[0x0][0x2d0], -R2.reuse ;  /* 0x0000b40010037a23 */ /* 0x104fe20000010802 */
[----:B-----5:R-:W-:Y:S01]  /*127d0*/  F2FP.PACK_AB R128, R124, R118 ;  /* 0x000000767c80723e */ /* 0x020fe200000000ff */
[----:B------:R-:W1:Y:S01]  /*127e0*/  LDSM.16.MT88.4 R16, [R181] ;  /* 0x00000000b510783b */ /* 0x000e620000004200 */
[----:B------:R-:W-:Y:S01]  /*127f0*/  FFMA.FTZ R2, R28, c[0x0][0x2d0], -R2 ;  /* 0x0000b4001c027a23 */ /* 0x000fe20000010802 */
[----:B------:R-:W-:Y:S03]  /*12800*/  MUFU.EX2 R125, R3 ;  /* 0x00000003007d7308 */ /* 0x000fe60000000800 */
[C---:B------:R-:W-:Y:S01]  /*12810*/  HMMA.16816.F32 R144, R8.reuse, R20, RZ ;  /* 0x000000140890723c */ /* 0x040fe200000018ff */
[----:B------:R-:W2:Y:S04]  /*12820*/  LDSM.16.MT88.4 R28, [R179+0x800] ;  /* 0x00080000b31c783b */ /* 0x000ea80000004200 */
[----:B------:R5:W3:Y:S03]  /*12830*/  MUFU.EX2 R204, R2 ;  /* 0x0000000200cc7308 */ /* 0x000ae60000000800 */
[C---:B------:R-:W-:Y:S08]  /*12840*/  HMMA.16816.F32 R140, R8.reuse, R22, RZ ;  /* 0x00000016088c723c */ /* 0x040ff000000018ff */
[----:B------:R-:W-:Y:S01]  /*12850*/  HMMA.16816.F32 R44, R8, R60, RZ ;  /* 0x0000003c082c723c */ /* 0x000fe200000018ff */
[----:B-----5:R-:W-:Y:S01]  /*12860*/  FFMA.FTZ R2, R27, c[0x0][0x2d0], -R0 ;  /* 0x0000b4001b027a23 */ /* 0x020fe20000010800 */
[----:B---3--:R-:W-:-:S06]  /*12870*/  F2FP.PACK_AB R130, R204, R125 ;  /* 0x0000007dcc82723e */ /* 0x008fcc00000000ff */
[C---:B----4-:R-:W-:Y:S01]  /*12880*/  HMMA.16816.F32 R76, R8.reuse, R84, RZ ;  /* 0x00000054084c723c */ /* 0x050fe200000018ff */
[----:B------:R3:W-:Y:S07]  /*12890*/  MUFU.EX2 R3, R2 ;  /* 0x0000000200037308 */ /* 0x0007ee0000000800 */
[C---:B------:R-:W-:Y:S08]  /*128a0*/  HMMA.16816.F32 R100, R8.reuse, R104, RZ ;  /* 0x000000680864723c */ /* 0x040ff000000018ff */
[----:B-1----:R-:W-:Y:S01]  /*128b0*/  HMMA.16816.F32 R20, R8, R16, RZ ;  /* 0x000000100814723c */ /* 0x002fe200000018ff */
[----:B---3--:R-:W-:-:S04]  /*128c0*/  FFMA.FTZ R2, R24, c[0x0][0x2d0], -R0 ;  /* 0x0000b40018027a23 */ /* 0x008fc80000010800 */
[----:B------:R1:W3:Y:S03]  /*128d0*/  MUFU.EX2 R117, R2 ;  /* 0x0000000200757308 */ /* 0x0002e60000000800 */
[C---:B------:R-:W-:Y:S08]  /*128e0*/  HMMA.16816.F32 R16, R8.reuse, R18, RZ ;  /* 0x000000120810723c */ /* 0x040ff000000018ff */
[----:B------:R-:W-:Y:S01]  /*128f0*/  HMMA.16816.F32 R104, R8, R106, RZ ;  /* 0x0000006a0868723c */ /* 0x000fe200000018ff */
[--C-:B-1----:R-:W-:Y:S01]  /*12900*/  FFMA.FTZ R2, R26, c[0x0][0x2d0], -R0.reuse ;  /* 0x0000b4001a027a23 */ /* 0x102fe20000010800 */
[----:B---3--:R-:W-:Y:S01]  /*12910*/  F2FP.PACK_AB R129, R117, R3 ;  /* 0x000000037581723e */ /* 0x008fe200000000ff */
[----:B------:R-:W-:-:S02]  /*12920*/  FFMA.FTZ R0, R25, c[0x0][0x2d0], -R0 ;  /* 0x0000b40019007a23 */ /* 0x000fc40000010800 */
[----:B------:R1:W-:Y:S08]  /*12930*/  MUFU.EX2 R126, R2 ;  /* 0x00000002007e7308 */ /* 0x0003f00000000800 */
[----:B------:R-:W3:Y:S01]  /*12940*/  MUFU.EX2 R203, R0 ;  /* 0x0000000000cb7308 */ /* 0x000ee20000000800 */
[----:B-1----:R-:W-:-:S04]  /*12950*/  FADD.FTZ R2, R6, R4 ;  /* 0x0000000406027221 */ /* 0x002fc80000010000 */
        /* <DEDUP_REMOVED lines=11> */
[----:B------:R-:W1:Y:S02]  /*12a10*/  LDSM.16.MT88.4 R12, [R178+0x1800] ;  /* 0x00180000b20c783b */ /* 0x000e640000004200 */
[----:B------:R-:W-:-:S04]  /*12a20*/  FADD.FTZ R0, R124, R0 ;  /* 0x000000007c007221 */ /* 0x000fc80000010000 */
[----:B------:R-:W-:Y:S01]  /*12a30*/  FADD.FTZ R0, R125, R0 ;  /* 0x000000007d007221 */ /* 0x000fe20000010000 */
[C---:B--2---:R-:W-:Y:S03]  /*12a40*/  HMMA.16816.F32 R144, R128.reuse, R28, R144 ;  /* 0x0000001c8090723c */ /* 0x044fe60000001890 */
[----:B------:R-:W-:Y:S02]  /*12a50*/  FADD.FTZ R204, R204, R0 ;  /* 0x00000000cccc7221 */ /* 0x000fe40000010000 */
[----:B------:R-:W-:Y:S02]  /*12a60*/  FADD.FTZ R0, R126, R2 ;  /* 0x000000027e007221 */ /* 0x000fe40000010000 */
[----:B------:R-:W-:Y:S01]  /*12a70*/  @P1 IMAD.HI.U32 R2, R227, c[0x0][0x2c8], RZ ;  /* 0x0000b200e3021a27 */ /* 0x000fe200078e00ff */
[----:B------:R-:W-:Y:S03]  /*12a80*/  HMMA.16816.F32 R140, R128, R30, R140 ;  /* 0x0000001e808c723c */ /* 0x000fe6000000188c */
[----:B------:R-:W-:Y:S01]  /*12a90*/  FADD.FTZ R203, R203, R0 ;  /* 0x00000000cbcb7221 */ /* 0x000fe20000010000 */
[----:B------:R-:W-:-:S02]  /*12aa0*/  MOV R0, R227 ;  /* 0x000000e300007202 */ /* 0x000fc40000000f00 */
[----:B------:R-:W-:Y:S02]  /*12ab0*/  @P1 SHF.R.U32.HI R0, RZ, c[0x0][0x2cc], R2 ;  /* 0x0000b300ff001a19 */ /* 0x000fe40000011602 */
[----:B------:R-:W-:Y:S01]  /*12ac0*/  HMMA.16816.F32 R20, R128, R32, R20 ;  /* 0x000000208014723c */ /* 0x000fe20000001814 */
[----:B------:R-:W-:Y:S02]  /*12ad0*/  ISETP.GE.AND P1, PT, R135, 0x1, PT ;  /* 0x000000018700780c */ /* 0x000fe40003f26270 */
[----:B------:R-:W-:-:S04]  /*12ae0*/  IADD3 R2, R136, R0, RZ ;  /* 0x0000000088027210 */ /* 0x000fc80007ffe0ff */
[----:B------:R-:W-:Y:S01]  /*12af0*/  IADD3 R0, R2, c[0x0][0x328], RZ ;  /* 0x0000ca0002007a10 */ /* 0x000fe20007ffe0ff */
[----:B------:R-:W-:Y:S08]  /*12b00*/  HMMA.16816.F32 R24, R128, R34, R16 ;  /* 0x000000228018723c */ /* 0x000ff00000001810 */
[C---:B------:R-:W-:Y:S08]  /*12b10*/  HMMA.16816.F32 R28, R8.reuse, R36, RZ ;  /* 0x00000024081c723c */ /* 0x040ff000000018ff */
[C---:B------:R-:W-:Y:S08]  /*12b20*/  HMMA.16816.F32 R32, R8.reuse, R38, RZ ;  /* 0x000000260820723c */ /* 0x040ff000000018ff */
[C---:B------:R-:W-:Y:S08]  /*12b30*/  HMMA.16816.F32 R36, R8.reuse, R40, RZ ;  /* 0x000000280824723c */ /* 0x040ff000000018ff */
[----:B------:R-:W-:Y:S08]  /*12b40*/  HMMA.16816.F32 R40, R8, R42, RZ ;  /* 0x0000002a0828723c */ /* 0x000ff000000018ff */
[C---:B------:R-:W-:Y:S08]  /*12b50*/  HMMA.16816.F32 R28, R128.reuse, R52, R28 ;  /* 0x00000034801c723c */ /* 0x040ff0000000181c */
[----:B------:R-:W-:Y:S08]  /*12b60*/  HMMA.16816.F32 R32, R128, R54, R32 ;  /* 0x000000368020723c */ /* 0x000ff00000001820 */
[C---:B------:R-:W-:Y:S08]  /*12b70*/  HMMA.16816.F32 R52, R8.reuse, R56, RZ ;  /* 0x000000380834723c */ /* 0x040ff000000018ff */
[----:B------:R-:W-:Y:S08]  /*12b80*/  HMMA.16816.F32 R56, R8, R58, RZ ;  /* 0x0000003a0838723c */ /* 0x000ff000000018ff */
[C---:B-1----:R-:W-:Y:S08]  /*12b90*/  HMMA.16816.F32 R36, R128.reuse, R12, R36 ;  /* 0x0000000c8024723c */ /* 0x042ff00000001824 */
[C---:B------:R-:W-:Y:S01]  /*12ba0*/  HMMA.16816.F32 R40, R128.reuse, R14, R40 ;  /* 0x0000000e8028723c */ /* 0x040fe20000001828 */
[----:B------:R-:W1:Y:S07]  /*12bb0*/  LDSM.16.MT88.4 R12, [R178+0x2800] ;  /* 0x00280000b20c783b */ /* 0x000e6e0000004200 */
[C---:B------:R-:W-:Y:S08]  /*12bc0*/  HMMA.16816.F32 R52, R128.reuse, R68, R52 ;  /* 0x000000448034723c */ /* 0x040ff00000001834 */
[----:B------:R-:W-:Y:S08]  /*12bd0*/  HMMA.16816.F32 R56, R128, R70, R56 ;  /* 0x000000468038723c */ /* 0x000ff00000001838 */
[C---:B------:R-:W-:Y:S08]  /*12be0*/  HMMA.16816.F32 R68, R8.reuse, R72, RZ ;  /* 0x000000480844723c */ /* 0x040ff000000018ff */
[C---:B------:R-:W-:Y:S08]  /*12bf0*/  HMMA.16816.F32 R72, R8.reuse, R74, RZ ;  /* 0x0000004a0848723c */ /* 0x040ff000000018ff */
        /* <DEDUP_REMOVED lines=43> */
[----:B------:R-:W-:Y:S07]  /*12eb0*/  @!P1 BRA `(.L_x_849) ;  /* 0x0000013000009947 */ /* 0x000fee0003800000 */
        /* <DEDUP_REMOVED lines=11> */
.L_x_851:
[----:B------:R-:W-:-:S04]  /*12f70*/  MOV R2, 0x1 ;  /* 0x0000000100027802 */ /* 0x000fc80000000f00 */
[----:B------:R-:W-:-:S13]  /*12f80*/  ISETP.NE.AND P0, PT, R2, c[0x0][0x32c], PT ;  /* 0x0000cb0002007a0c */ /* 0x000fda0003f05270 */
[----:B------:R-:W-:-:S05]  /*12f90*/  @P0 IMAD.HI.U32 R2, R3, c[0x0][0x330], RZ ;  /* 0x0000cc0003020a27 */ /* 0x000fca00078e00ff */
[----:B------:R-:W-:Y:S02]  /*12fa0*/  @P0 SHF.R.U32.HI R3, RZ, c[0x0][0x334], R2 ;  /* 0x0000cd00ff030a19 */ /* 0x000fe40000011602 */
.L_x_852:
[----:B------:R-:W-:Y:S05]  /*12fb0*/  BSYNC B0 ;  /* 0x0000000000007941 */ /* 0x000fea0003800000 */
.L_x_850:
[----:B------:R-:W-:-:S05]  /*12fc0*/  MOV R2, c[0x0][0x32c] ;  /* 0x0000cb0000027a02 */ /* 0x000fca0000000f00 */
[----:B------:R-:W-:-:S05]  /*12fd0*/  IMAD R3, R3, R2, c[0x0][0x32c] ;  /* 0x0000cb0003037624 */ /* 0x000fca00078e0202 */
[----:B------:R-:W-:-:S04]  /*12fe0*/  IMNMX R0, R0, R3, PT ;  /* 0x0000000300007217 */ /* 0x000fc80003800200 */
.L_x_849:
[----:B------:R-:W-:-:S04]  /*12ff0*/  SHF.R.S32.HI R2, RZ, 0x1f, R0 ;  /* 0x0000001fff027819 */ /* 0x000fc80000011400 */
[----:B------:R-:W-:-:S04]  /*13000*/  LEA.HI R0, R2, R0, RZ, 0x5 ;  /* 0x0000000002007211 */ /* 0x000fc800078f28ff */
[----:B------:R-:W-:-:S04]  /*13010*/  SHF.R.S32.HI R0, RZ, 0x5, R0 ;  /* 0x00000005ff007819 */ /* 0x000fc80000011400 */
[----:B------:R-:W-:-:S04]  /*13020*/  IMNMX R214, R208, R0, !PT ;  /* 0x00000000d0d67217 */ /* 0x000fc80007800200 */
[----:B------:R-:W-:-:S13]  /*13030*/  ISETP.GE.AND P0, PT, R195, R214, PT ;  /* 0x000000d6c300720c */ /* 0x000fda0003f06270 */
[----:B------:R-:W-:Y:S05]  /*13040*/  @!P0 BRA `(.L_x_853) ;  /* 0x00002bf000008947 */ /* 0x000fea0003800000 */
[----:B------:R-:W-:Y:S01]  /*13050*/  ISETP.GE.AND P4, PT, R132, c[0x0][0x1d4], PT ;  /* 0x0000750084007a0c */ /* 0x000fe20003f86270 */
[----:B------:R-:W-:Y:S01]  /*13060*/  IMAD.MOV.U32 R136, RZ, RZ, R5 ;  /* 0x000000ffff887224 */ /* 0x000fe200078e0005 */
[----:B------:R-:W-:Y:S01]  /*13070*/  ISETP.GE.AND P3, PT, R137, c[0x0][0x1d4], PT ;  /* 0x0000750089007a0c */ /* 0x000fe20003f66270 */
[----:B------:R-:W-:Y:S01]  /*13080*/  IMAD.MOV.U32 R135, RZ, RZ, R134 ;  /* 0x000000ffff877224 */ /* 0x000fe200078e0086 */
[----:B------:R-:W-:Y:S01]  /*13090*/  ISETP.GE.AND P2, PT, R200, c[0x0][0x1d4], PT ;  /* 0x00007500c8007a0c */ /* 0x000fe20003f46270 */
[----:B------:R-:W-:Y:S02]  /*130a0*/  IMAD.MOV.U32 R196, RZ, RZ, R195 ;  /* 0x000000ffffc47224 */ /* 0x000fe400078e00c3 */
.L_x_874:
[----:B------:R-:W-:Y:S04]  /*130b0*/  DEPBAR.LE SB0, 0x0 ;  /* 0x000080000000791a */ /* 0x000fe80000000000 */
[----:B------:R-:W-:Y:S01]  /*130c0*/  WARPSYNC 0xffffffff ;  /* 0xffffffff00007948 */ /* 0x000fe20003800000 */
[----:B------:R-:W-:Y:S01]  /*130d0*/  BAR.SYNC.DEFER_BLOCKING 0x0 ;  /* 0x0000000000007b1d */ /* 0x000fe20000010000 */
[----:B------:R-:W-:Y:S05]  /*130e0*/  ISETP.GT.AND P0, PT, R208, R196, PT ;  /* 0x000000c4d000720c */ /* 0x000fea0003f04270 */
[----:B------:R1:W2:Y:S01]  /*130f0*/  LDSM.16.M88.4 R16, [R182] ;  /* 0x00000000b610783b */ /* 0x0002a20000000200 */
[----:B------:R-:W-:Y:S03]  /*13100*/  BSSY B0, `(.L_x_854) ;  /* 0x0000029000007945 */ /* 0x000fe60003800000 */
[----:B------:R1:W3:Y:S04]  /*13110*/  LDSM.16.M88.4 R8, [R177] ;  /* 0x00000000b108783b */ /* 0x0002e80000000200 */
[----:B------:R1:W4:Y:S04]  /*13120*/  LDSM.16.M88.4 R160, [R177+0x800] ;  /* 0x00080000b1a0783b */ /* 0x0003280000000200 */
[----:B------:R1:W1:Y:S04]  /*13130*/  LDSM.16.M88.4 R164, [R183] ;  /* 0x00000000b7a4783b */ /* 0x0002680000000200 */
[----:B------:R1:W1:Y:S04]  /*13140*/  LDSM.16.M88.4 R168, [R186] ;  /* 0x00000000baa8783b */ /* 0x0002680000000200 */
[----:B------:R1:W1:Y:S01]  /*13150*/  LDSM.16.M88.4 R172, [R193] ;  /* 0x00000000c1ac783b */ /* 0x0002620000000200 */
[----:B------:R-:W-:-:S05]  /*13160*/  @P0 BRA `(.L_x_855) ;  /* 0x0000022000000947 */ /* 0x000fca0003800000 */
[----:B------:R-:W-:Y:S01]  /*13170*/  IMAD.WIDE.U32 R2, R198, c[0x0][0x208], RZ ;  /* 0x00008200c6027a25 */ /* 0x000fe200078e00ff */
[----:B------:R-:W-:Y:S05]  /*13180*/  SHF.R.S32.HI R0, RZ, 0x1f, R198 ;  /* 0x0000001fff007819 */ /* 0x000fea00000114c6 */
[----:B------:R-:W-:Y:S04]  /*13190*/  IMAD R0, R0, c[0x0][0x208], RZ ;  /* 0x0000820000007a24 */ /* 0x000fe800078e02ff */
[----:B------:R-:W-:Y:S05]  /*131a0*/  IMAD R0, R198, c[0x0][0x20c], R0 ;  /* 0x00008300c6007a24 */ /* 0x000fea00078e0200 */
[----:B------:R-:W-:Y:S02]  /*131b0*/  IADD3 R3, R3, R0, RZ ;  /* 0x0000000003037210 */ /* 0x000fe40007ffe0ff */
[----:B------:R-:W-:Y:S03]  /*131c0*/  SHF.R.S32.HI R0, RZ, 0x1f, R197 ;  /* 0x0000001fff007819 */ /* 0x000fe600000114c5 */
[C---:B------:R-:W-:Y:S04]  /*131d0*/  IMAD.WIDE.U32 R2, R197.reuse, c[0x0][0x218], R2 ;  /* 0x00008600c5027a25 */ /* 0x040fe800078e0002 */
[----:B------:R-:W-:Y:S01]  /*131e0*/  IMAD R4, R0, c[0x0][0x218], RZ ;  /* 0x0000860000047a24 */ /* 0x000fe200078e02ff */
[----:B------:R-:W-:Y:S03]  /*131f0*/  IADD3 R0, P0, R216, R2, RZ ;  /* 0x00000002d8007210 */ /* 0x000fe60007f1e0ff */
[----:B------:R-:W-:Y:S05]  /*13200*/  IMAD R4, R197, c[0x0][0x21c], R4 ;  /* 0x00008700c5047a24 */ /* 0x000fea00078e0204 */
[----:B------:R-:W-:Y:S02]  /*13210*/  IADD3.X R2, R218, R3, R4, P0, !PT ;  /* 0x00000003da027210 */ /* 0x000fe400007fe404 */
[C---:B------:R-:W-:Y:S04]  /*13220*/  LEA R5, P0, R0.reuse, c[0x0][0x1f8], 0x1 ;  /* 0x00007e0000057a11 */ /* 0x040fe800078008ff */
[----:B------:R-:W-:Y:S01]  /*13230*/  LEA.HI.X R0, R0, c[0x0][0x1fc], R2, 0x1, P0 ;  /* 0x00007f0000007a11 */ /* 0x000fe200000f0c02 */
[----:B------:R-:W-:-:S06]  /*13240*/  BRA.DIV ~URZ, `(.L_x_856) ;  /* 0x0000e1627f007947 */ /* 0x000fcc000b800000 */
[----:B------:R4:W3:Y:S02]  /*13250*/  SHFL.IDX PT, R4, R0, RZ, 0x181f ;  /* 0x00181fff00047589 */ /* 0x0008e400000e0000 */
.L_x_989:
[----:B------:R-:W-:-:S05]  /*13260*/  BRA.DIV ~URZ, `(.L_x_857) ;  /* 0x0000e1a27f007947 */ /* 0x000fca000b800000 */
[----:B----4-:R4:W3:Y:S02]  /*13270*/  SHFL.IDX PT, R0, R5, RZ, 0x181f ;  /* 0x00181fff05007589 */ /* 0x0108e400000e0000 */
.L_x_990:
[C---:B---3--:R-:W-:Y:S04]  /*13280*/  LEA R6, P0, R132.reuse, R0, 0x1 ;  /* 0x0000000084067211 */ /* 0x048fe800078008ff */
[----:B------:R-:W-:Y:S02]  /*13290*/  LEA.HI.X R7, R132, R4, R133, 0x1, P0 ;  /* 0x0000000484077211 */ /* 0x000fe400000f0c85 */
[C---:B------:R-:W-:Y:S03]  /*132a0*/  LEA R2, P0, R201.reuse, R0, 0x1 ;  /* 0x00000000c9027211 */ /* 0x040fe600078008ff */
[----:B------:R-:W-:Y:S01]  /*132b0*/  @!PT LDS RZ, [RZ] ;  /* 0x00000000fffff984 */ /* 0x000fe20000000800 */
[----:B------:R-:W-:Y:S01]  /*132c0*/  @!PT LDS RZ, [RZ] ;  /* 0x00000000fffff984 */ /* 0x000fe20000000800 */
[----:B------:R-:W-:Y:S01]  /*132d0*/  @!PT LDS RZ, [RZ] ;  /* 0x00000000fffff984 */ /* 0x000fe20000000800 */
[----:B------:R3:W-:Y:S01]  /*132e0*/  LDGSTS.E.BYPASS.LTC128B.128 [R194+0x8080], [R6.64], !P4 ;  /* 0x0808000006c27fae */ /* 0x0007e2000e101d48 */
[----:B------:R-:W-:Y:S05]  /*132f0*/  LEA.HI.X R3, R201, R4, R205, 0x1, P0 ;  /* 0x00000004c9037211 */ /* 0x000fea00000f0ccd */
[----:B------:R5:W-:Y:S02]  /*13300*/  LDGSTS.E.BYPASS.LTC128B.128 [R194+0x9080], [R2.64], !P3 ;  /* 0x0908000002c27fae */ /* 0x000be4000d901d48 */
[C---:B-----5:R-:W-:Y:S04]  /*13310*/  LEA R2, P0, R200.reuse, R0, 0x1 ;  /* 0x00000000c8027211 */ /* 0x060fe800078008ff */
[----:B------:R-:W-:Y:S05]  /*13320*/  LEA.HI.X R3, R200, R4, R207, 0x1, P0 ;  /* 0x00000004c8037211 */ /* 0x000fea00000f0ccf */
[----:B------:R5:W-:Y:S02]  /*13330*/  LDGSTS.E.BYPASS.LTC128B.128 [R194+0xa080], [R2.64], !P2 ;  /* 0x0a08000002c27fae */ /* 0x000be4000d101d48 */
[C---:B-----5:R-:W-:Y:S04]  /*13340*/  LEA R2, P0, R199.reuse, R0, 0x1 ;  /* 0x00000000c7027211 */ /* 0x060fe800078008ff */
[C---:B------:R-:W-:Y:S02]  /*13350*/  LEA.HI.X R3, R199.reuse, R4, R206, 0x1, P0 ;  /* 0x00000004c7037211 */ /* 0x040fe400000f0cce */
[----:B------:R-:W-:Y:S11]  /*13360*/  ISETP.GE.AND P0, PT, R199, c[0x0][0x1d4], PT ;  /* 0x00007500c7007a0c */ /* 0x000ff60003f06270 */
[----:B------:R-:W-:Y:S02]  /*13370*/  @!UPT UIADD3 URZ, URZ, URZ, URZ ;  /* 0x0000003f3f3ff290 */ /* 0x000fe4000fffe03f */
[----:B------:R3:W-:Y:S02]  /*13380*/  LDGSTS.E.BYPASS.LTC128B.128 [R194+0xb080], [R2.64], !P0 ;  /* 0x0b08000002c27fae */ /* 0x0007e4000c101d48 */
.L_x_855:
[----:B------:R-:W-:Y:S05]  /*13390*/  BSYNC B0 ;  /* 0x0000000000007941 */ /* 0x000fea0003800000 */
.L_x_854:
[----:B------:R-:W0:Y:S01]  /*133a0*/  LDGDEPBAR ;  /* 0x00000000000079af */ /* 0x000e220000000000 */
[----:B------:R-:W-:Y:S01]  /*133b0*/  WARPSYNC 0xffffffff ;  /* 0xffffffff00007948 */ /* 0x000fe20003800000 */
[C---:B--234-:R-:W-:Y:S01]  /*133c0*/  HMMA.16816.F32 R4, R16.reuse, R8, RZ ;  /* 0x000000081004723c */ /* 0x05cfe200000018ff */
[----:B------:R-:W-:Y:S02]  /*133d0*/  BSSY B0, `(.L_x_858) ;  /* 0x00000bf000007945 */ /* 0x000fe40003800000 */
[----:B------:R-:W-:Y:S05]  /*133e0*/  ISETP.GT.AND P0, PT, R196, R208, PT ;  /* 0x000000d0c400720c */ /* 0x000fea0003f04270 */
[C---:B------:R-:W-:Y:S08]  /*133f0*/  HMMA.16816.F32 R8, R16.reuse, R10, RZ ;  /* 0x0000000a1008723c */ /* 0x040ff000000018ff */
[C---:B------:R-:W-:Y:S08]  /*13400*/  HMMA.16816.F32 R12, R16.reuse, R160, RZ ;  /* 0x000000a0100c723c */ /* 0x040ff000000018ff */
[----:B------:R-:W-:Y:S01]  /*13410*/  HMMA.16816.F32 R16, R16, R162, RZ ;  /* 0x000000a21010723c */ /* 0x000fe200000018ff */
[----:B------:R-:W-:Y:S07]  /*13420*/  LDSM.16.M88.4 R160, [R185] ;  /* 0x00000000b9a0783b */ /* 0x000fee0000000200 */
[C---:B-1----:R-:W-:Y:S08]  /*13430*/  HMMA.16816.F32 R4, R164.reuse, R168, R4 ;  /* 0x000000a8a404723c */ /* 0x042ff00000001804 */
[C---:B------:R-:W-:Y:S01]  /*13440*/  HMMA.16816.F32 R8, R164.reuse, R170, R8 ;  /* 0x000000aaa408723c */ /* 0x040fe20000001808 */
[----:B------:R-:W-:Y:S07]  /*13450*/  LDSM.16.M88.4 R168, [R176+0x800] ;  /* 0x00080000b0a8783b */ /* 0x000fee0000000200 */
[C---:B------:R-:W-:Y:S08]  /*13460*/  HMMA.16816.F32 R12, R164.reuse, R172, R12 ;  /* 0x000000aca40c723c */ /* 0x040ff0000000180c */
[----:B------:R-:W-:Y:S01]  /*13470*/  HMMA.16816.F32 R16, R164, R174, R16 ;  /* 0x000000aea410723c */ /* 0x000fe20000001810 */
[----:B------:R-:W1:Y:S07]  /*13480*/  LDSM.16.M88.4 R164, [R176] ;  /* 0x00000000b0a4783b */ /* 0x000e6e0000000200 */
[C---:B-1----:R-:W-:Y:S08]  /*13490*/  HMMA.16816.F32 R4, R160.reuse, R164, R4 ;  /* 0x000000a4a004723c */ /* 0x042ff00000001804 */
[C---:B------:R-:W-:Y:S01]  /*134a0*/  HMMA.16816.F32 R8, R160.reuse, R166, R8 ;  /* 0x000000a6a008723c */ /* 0x040fe20000001808 */
[----:B------:R-:W-:Y:S07]  /*134b0*/  LDSM.16.M88.4 R164, [R184] ;  /* 0x00000000b8a4783b */ /* 0x000fee0000000200 */
[C---:B------:R-:W-:Y:S08]  /*134c0*/  HMMA.16816.F32 R12, R160.reuse, R168, R12 ;  /* 0x000000a8a00c723c */ /* 0x040ff0000000180c */
[----:B------:R-:W-:Y:S01]  /*134d0*/  HMMA.16816.F32 R16, R160, R170, R16 ;  /* 0x000000aaa010723c */ /* 0x000fe20000001810 */
[----:B------:R-:W1:Y:S06]  /*134e0*/  LDSM.16.M88.4 R160, [R159+-0x3000] ;  /* 0xffd000009fa0783b */ /* 0x000e6c0000000200 */
[----:B------:R-:W2:Y:S01]  /*134f0*/  LDSM.16.M88.4 R168, [R159+-0x2800] ;  /* 0xffd800009fa8783b */ /* 0x000ea20000000200 */
[C---:B-1----:R-:W-:Y:S08]  /*13500*/  HMMA.16816.F32 R4, R164.reuse, R160, R4 ;  /* 0x000000a0a404723c */ /* 0x042ff00000001804 */
[C---:B------:R-:W-:Y:S01]  /*13510*/  HMMA.16816.F32 R8, R164.reuse, R162, R8 ;  /* 0x000000a2a408723c */ /* 0x040fe20000001808 */
[----:B------:R-:W-:Y:S07]  /*13520*/  LDSM.16.M88.4 R160, [R182+0x4000] ;  /* 0x00400000b6a0783b */ /* 0x000fee0000000200 */
[C---:B--2---:R-:W-:Y:S08]  /*13530*/  HMMA.16816.F32 R12, R164.reuse, R168, R12 ;  /* 0x000000a8a40c723c */ /* 0x044ff0000000180c */
[----:B------:R-:W-:Y:S01]  /*13540*/  HMMA.16816.F32 R16, R164, R170, R16 ;  /* 0x000000aaa410723c */ /* 0x000fe20000001810 */
[----:B------:R-:W1:Y:S06]  /*13550*/  LDSM.16.M88.4 R164, [R177+0x1000] ;  /* 0x00100000b1a4783b */ /* 0x000e6c0000000200 */
[----:B------:R-:W2:Y:S01]  /*13560*/  LDSM.16.M88.4 R168, [R177+0x1800] ;  /* 0x00180000b1a8783b */ /* 0x000ea20000000200 */
[C---:B-1----:R-:W-:Y:S08]  /*13570*/  HMMA.16816.F32 R4, R160.reuse, R164, R4 ;  /* 0x000000a4a004723c */ /* 0x042ff00000001804 */
[C---:B------:R-:W-:Y:S01]  /*13580*/  HMMA.16816.F32 R8, R160.reuse, R166, R8 ;  /* 0x000000a6a008723c */ /* 0x040fe20000001808 */
[----:B------:R-:W-:Y:S07]  /*13590*/  LDSM.16.M88.4 R164, [R183+0x4000] ;  /* 0x00400000b7a4783b */ /* 0x000fee0000000200 */
[C---:B--2---:R-:W-:Y:S08]  /*135a0*/  HMMA.16816.F32 R12, R160.reuse, R168, R12 ;  /* 0x000000a8a00c723c */ /* 0x044ff0000000180c */
[----:B------:R-:W-:Y:S01]  /*135b0*/  HMMA.16816.F32 R16, R160, R170, R16 ;  /* 0x000000aaa010723c */ /* 0x000fe20000001810 */
[----:B------:R-:W1:Y:S06]  /*135c0*/  LDSM.16.M88.4 R160, [R189] ;  /* 0x00000000bda0783b */ /* 0x000e6c0000000200 */
[----:B------:R-:W2:Y:S01]  /*135d0*/  LDSM.16.M88.4 R168, [R188] ;  /* 0x00000000bca8783b */ /* 0x000ea20000000200 */
        /* <DEDUP_REMOVED lines=69> */
[----:B------:R-:W2:Y:S01]  /*13a30*/  LDSM.16.M88.4 R168, [R159+0x800] ;  /* 0x000800009fa8783b */ /* 0x000ea20000000200 */
[----:B------:R-:W-:Y:S05]  /*13a40*/  DEPBAR.LE SB0, 0x0 ;  /* 0x000080000000791a */ /* 0x000fea0000000000 */
[----:B------:R-:W-:Y:S01]  /*13a50*/  BAR.SYNC.DEFER_BLOCKING 0x0 ;  /* 0x0000000000007b1d */ /* 0x000fe20000010000 */
[C---:B-1----:R-:W-:Y:S08]  /*13a60*/  HMMA.16816.F32 R4, R164.reuse, R160, R4 ;  /* 0x000000a0a404723c */ /* 0x042ff00000001804 */
[C---:B------:R-:W-:Y:S08]  /*13a70*/  HMMA.16816.F32 R8, R164.reuse, R162, R8 ;  /* 0x000000a2a408723c */ /* 0x040ff00000001808 */
[C---:B--2---:R-:W-:Y:S08]  /*13a80*/  HMMA.16816.F32 R12, R164.reuse, R168, R12 ;  /* 0x000000a8a40c723c */ /* 0x044ff0000000180c */
        /* <DEDUP_REMOVED lines=34> */
[----:B--234-:R-:W-:Y:S02]  /*13cb0*/  IMAD.MOV.U32 R2, RZ, RZ, c[0x0][0x2b8] ;  /* 0x0000ae00ff027624 */ /* 0x01cfe400078e00ff */
[----:B------:R-:W-:Y:S03]  /*13cc0*/  IMAD.MOV.U32 R197, RZ, RZ, RZ ;  /* 0x000000ffffc57224 */ /* 0x000fe600078e00ff */
[----:B------:R-:W-:Y:S01]  /*13cd0*/  ISETP.NE.AND P1, PT, R2, 0x1, PT ;  /* 0x000000010200780c */ /* 0x000fe20003f25270 */
[----:B------:R-:W-:Y:S05]  /*13ce0*/  IMAD R2, R196, 0x20, R226 ;  /* 0x00000020c4027824 */ /* 0x000fea00078e02e2 */
[----:B------:R-:W-:Y:S05]  /*13cf0*/  IADD3 R2, R2, -0x20, R212 ;  /* 0xffffffe002027810 */ /* 0x000fea0007ffe0d4 */
[--C-:B-1----:R-:W-:Y:S02]  /*13d00*/  IMAD.MOV.U32 R0, RZ, RZ, R2.reuse ;  /* 0x000000ffff007224 */ /* 0x102fe400078e0002 */
[----:B------:R-:W-:Y:S05]  /*13d10*/  @P1 IMAD.HI.U32 R3, R2, c[0x0][0x2bc], RZ ;  /* 0x0000af0002031a27 */ /* 0x000fea00078e00ff */
[----:B------:R-:W-:Y:S04]  /*13d20*/  @P1 SHF.R.U32.HI R0, RZ, c[0x0][0x2c0], R3 ;  /* 0x0000b000ff001a19 */ /* 0x000fe80000011603 */
[C---:B------:R-:W-:Y:S04]  /*13d30*/  @!P5 IADD3 R3, P0, R0.reuse, R222, RZ ;  /* 0x000000de0003d210 */ /* 0x040fe80007f1e0ff */
[C---:B------:R-:W-:Y:S02]  /*13d40*/  @!P5 LEA.HI.X.SX32 R5, R0.reuse, R225, 0x1, P0 ;  /* 0x000000e10005d211 */ /* 0x040fe400000f0eff */
[C---:B------:R-:W-:Y:S02]  /*13d50*/  @!P5 LEA R4, P0, R3.reuse, c[0x0][0x2a0], 0x2 ;  /* 0x0000a8000304da11 */ /* 0x040fe400078010ff */
[----:B------:R-:W-:Y:S02]  /*13d60*/  IADD3 R0, -R0, RZ, RZ ;  /* 0x000000ff00007210 */ /* 0x000fe40007ffe1ff */
[----:B------:R-:W-:Y:S03]  /*13d70*/  @!P5 LEA.HI.X R5, R3, c[0x0][0x2a4], R5, 0x2, P0 ;  /* 0x0000a9000305da11 */ /* 0x000fe600000f1405 */
[----:B------:R-:W-:Y:S02]  /*13d80*/  IMAD R198, R0, c[0x0][0x2b8], R2 ;  /* 0x0000ae0000c67a24 */ /* 0x000fe400078e0202 */
[----:B------:R-:W2:Y:S02]  /*13d90*/  @!P5 LDG.E R197, [R4.64] ;  /* 0x0000000804c5d981 */ /* 0x000ea4000c1e1900 */
[----:B------:R-:W-:Y:S01]  /*13da0*/  IMAD.WIDE.U32 R2, R198, c[0x0][0x1e0], RZ ;  /* 0x00007800c6027a25 */ /* 0x000fe200078e00ff */
[----:B------:R-:W-:Y:S05]  /*13db0*/  SHF.R.S32.HI R0, RZ, 0x1f, R198 ;  /* 0x0000001fff007819 */ /* 0x000fea00000114c6 */
[----:B------:R-:W-:Y:S04]  /*13dc0*/  IMAD R0, R0, c[0x0][0x1e0], RZ ;  /* 0x0000780000007a24 */ /* 0x000fe800078e02ff */
[----:B------:R-:W-:Y:S05]  /*13dd0*/  IMAD R0, R198, c[0x0][0x1e4], R0 ;  /* 0x00007900c6007a24 */ /* 0x000fea00078e0200 */
[----:B------:R-:W-:Y:S02]  /*13de0*/  IADD3 R3, R3, R0, RZ ;  /* 0x0000000003037210 */ /* 0x000fe40007ffe0ff */
        /* <DEDUP_REMOVED lines=10> */
.L_x_991:
[----:B------:R-:W-:-:S05]  /*13e90*/  BRA.DIV ~URZ, `(.L_x_861) ;  /* 0x0000d6327f007947 */ /* 0x000fca000b800000 */
[----:B-1----:R1:W3:Y:S02]  /*13ea0*/  SHFL.IDX PT, R0, R5, RZ, 0x181f ;  /* 0x00181fff05007589 */ /* 0x0022e400000e0000 */
.L_x_992:
[C---:B---3--:R-:W-:Y:S04]  /*13eb0*/  LEA R6, P0, R132.reuse, R0, 0x1 ;  /* 0x0000000084067211 */ /* 0x048fe800078008ff */
[----:B--2---:R-:W-:Y:S02]  /*13ec0*/  LEA.HI.X R7, R132, R4, R133, 0x1, P0 ;  /* 0x0000000484077211 */ /* 0x004fe400000f0c85 */
[C---:B------:R-:W-:Y:S03]  /*13ed0*/  LEA R2, P0, R201.reuse, R0, 0x1 ;  /* 0x00000000c9027211 */ /* 0x040fe600078008ff */
[----:B------:R-:W-:Y:S01]  /*13ee0*/  @!PT LDS RZ, [RZ] ;  /* 0x00000000fffff984 */ /* 0x000fe20000000800 */
[----:B------:R-:W-:Y:S01]  /*13ef0*/  @!PT LDS RZ, [RZ] ;  /* 0x00000000fffff984 */ /* 0x000fe20000000800 */
[----:B------:R-:W-:Y:S01]  /*13f00*/  @!PT LDS RZ, [RZ] ;  /* 0x00000000fffff984 */ /* 0x000fe20000000800 */
[----:B------:R2:W-:Y:S01]  /*13f10*/  LDGSTS.E.BYPASS.LTC128B.128 [R194+0xc080], [R6.64], !P4 ;  /* 0x0c08000006c27fae */ /* 0x0005e2000e101d48 */
[----:B------:R-:W-:Y:S05]  /*13f20*/  LEA.HI.X R3, R201, R4, R205, 0x1, P0 ;  /* 0x00000004c9037211 */ /* 0x000fea00000f0ccd */
[----:B------:R3:W-:Y:S02]  /*13f30*/  LDGSTS.E.BYPASS.LTC128B.128 [R194+0xd080], [R2.64], !P3 ;  /* 0x0d08000002c27fae */ /* 0x0007e4000d901d48 */
[C---:B---3--:R-:W-:Y:S04]  /*13f40*/  LEA R2, P0, R200.reuse, R0, 0x1 ;  /* 0x00000000c8027211 */ /* 0x048fe800078008ff */
[----:B------:R-:W-:Y:S05]  /*13f50*/  LEA.HI.X R3, R200, R4, R207, 0x1, P0 ;  /* 0x00000004c8037211 */ /* 0x000fea00000f0ccf */
[----:B------:R3:W-:Y:S02]  /*13f60*/  LDGSTS.E.BYPASS.LTC128B.128 [R194+0xe080], [R2.64], !P2 ;  /* 0x0e08000002c27fae */ /* 0x0007e4000d101d48 */
[C---:B---3--:R-:W-:Y:S04]  /*13f70*/  LEA R2, P0, R199.reuse, R0, 0x1 ;  /* 0x00000000c7027211 */ /* 0x048fe800078008ff */
[C---:B------:R-:W-:Y:S02]  /*13f80*/  LEA.HI.X R3, R199.reuse, R4, R206, 0x1, P0 ;  /* 0x00000004c7037211 */ /* 0x040fe400000f0cce */
[----:B------:R-:W-:Y:S11]  /*13f90*/  ISETP.GE.AND P0, PT, R199, c[0x0][0x1d4], PT ;  /* 0x00007500c7007a0c */ /* 0x000ff60003f06270 */
[----:B------:R-:W-:Y:S02]  /*13fa0*/  @!UPT UIADD3 URZ, URZ, URZ, URZ ;  /* 0x0000003f3f3ff290 */ /* 0x000fe4000fffe03f */
[----:B------:R2:W-:Y:S02]  /*13fb0*/  LDGSTS.E.BYPASS.LTC128B.128 [R194+0xf080], [R2.64], !P0 ;  /* 0x0f08000002c27fae */ /* 0x0005e4000c101d48 */
.L_x_859:
[----:B--234-:R-:W-:Y:S05]  /*13fc0*/  BSYNC B0 ;  /* 0x0000000000007941 */ /* 0x01cfea0003800000 */
.L_x_858:
[----:B-1----:R-:W-:Y:S01]  /*13fd0*/  IMAD.MOV.U32 R0, RZ, RZ, c[0x0][0x2c4] ;  /* 0x0000b100ff007624 */ /* 0x002fe200078e00ff */
[----:B------:R-:W0:Y:S01]  /*13fe0*/  LDGDEPBAR ;  /* 0x00000000000079af */ /* 0x000e220000000000 */
[----:B------:R-:W-:Y:S01]  /*13ff0*/  IMAD.IADD R4, R231, 0x1, R227 ;  /* 0x00000001e7047824 */ /* 0x000fe200078e02e3 */
[----:B------:R-:W-:Y:S01]  /*14000*/  ULDC UR4, c[0x0][0x324] ;  /* 0x0000c90000047ab9 */ /* 0x000fe20000000800 */
[----:B------:R-:W-:Y:S01]  /*14010*/  IMAD.SHL.U32 R5, R196, 0x20, RZ ;  /* 0x00000020c4057824 */ /* 0x000fe200078e00ff */
[----:B------:R-:W-:Y:S01]  /*14020*/  ISETP.NE.AND P0, PT, R0, 0x1, PT ;  /* 0x000000010000780c */ /* 0x000fe20003f05270 */
[----:B------:R-:W-:Y:S11]  /*14030*/  ULOP3.LUT UR4, URZ, UR4, URZ, 0x33, !UPT ;  /* 0x000000043f047292 */ /* 0x000ff6000f8e333f */
[----:B------:R-:W-:Y:S01]  /*14040*/  @!UPT UIADD3 URZ, URZ, URZ, URZ ;  /* 0x0000003f3f3ff290 */ /* 0x000fe2000fffe03f */
[----:B------:R-:W-:Y:S05]  /*14050*/  @P0 IMAD.HI.U32 R0, R4, c[0x0][0x2c8], RZ ;  /* 0x0000b20004000a27 */ /* 0x000fea00078e00ff */
[----:B------:R-:W-:Y:S02]  /*14060*/  @P0 SHF.R.U32.HI R4, RZ, c[0x0][0x2cc], R0 ;  /* 0x0000b300ff040a19 */ /* 0x000fe40000011600 */
[----:B------:R-:W-:Y:S04]  /*14070*/  IADD3 R0, -R215, 0x1, -R5 ;  /* 0x00000001d7007810 */ /* 0x000fe80007ffe905 */
[----:B------:R-:W-:Y:S04]  /*14080*/  IADD3 R0, -R210, R0, R209 ;  /* 0x00000000d2007210 */ /* 0x000fe80007ffe1d1 */
[C---:B------:R-:W-:Y:S02]  /*14090*/  IADD3 R6, R0.reuse, UR4, RZ ;  /* 0x0000000400067c10 */ /* 0x040fe4000fffe0ff */
[----:B------:R-:W-:Y:S01]  /*140a0*/  IADD3 R7, R0, c[0x0][0x328], RZ ;  /* 0x0000ca0000077a10 */ /* 0x000fe20007ffe0ff */
[----:B------:R-:W-:-:S05]  /*140b0*/  BRA.DIV ~URZ, `(.L_x_862) ;  /* 0x0000d4727f007947 */ /* 0x000fca000b800000 */
[----:B------:R1:W2:Y:S02]  /*140c0*/  SHFL.IDX PT, R3, R4, RZ, 0x1c1f ;  /* 0x001c1fff04037589 */ /* 0x0002a400000e0000 */
.L_x_993:
[----:B--2---:R-:W-:Y:S01]  /*140d0*/  IADD3 R2, R7, R3, RZ ;  /* 0x0000000307027210 */ /* 0x004fe20007ffe0ff */
[----:B------:R-:W-:Y:S05]  /*140e0*/  IMAD.MOV.U32 R0, RZ, RZ, c[0x0][0x32c] ;  /* 0x0000cb00ff007624 */ /* 0x000fea00078e00ff */
[----:B------:R-:W-:Y:S01]  /*140f0*/  ISETP.GE.AND P0, PT, R0, 0x1, PT ;  /* 0x000000010000780c */ /* 0x000fe20003f06270 */
[----:B------:R-:W-:Y:S11]  /*14100*/  IMAD.IADD R0, R6, 0x1, R3 ;  /* 0x0000000106007824 */ /* 0x000ff600078e0203 */
[----:B------:R-:W-:Y:S01]  /*14110*/  @!UPT UIADD3 URZ, URZ, URZ, URZ ;  /* 0x0000003f3f3ff290 */ /* 0x000fe2000fffe03f */
[----:B------:R-:W-:-:S05]  /*14120*/  @!P0 BRA `(.L_x_863) ;  /* 0x0000018000008947 */ /* 0x000fca0003800000 */
[----:B------:R-:W-:Y:S01]  /*14130*/  IADD3 R3, -R210, R209, R3 ;  /* 0x000000d1d2037210 */ /* 0x000fe20007ffe103 */
[----:B------:R-:W-:Y:S03]  /*14140*/  BSSY B0, `(.L_x_864) ;  /* 0x0000011000007945 */ /* 0x000fe60003800000 */
        /* <DEDUP_REMOVED lines=11> */
.L_x_865:
[----:B------:R-:W-:Y:S04]  /*14200*/  MOV R8, c[0x0][0x32c] ;  /* 0x0000cb0000087a02 */ /* 0x000fe80000000f00 */
[----:B------:R-:W-:Y:S11]  /*14210*/  ISETP.NE.AND P0, PT, R8, 0x1, PT ;  /* 0x000000010800780c */ /* 0x000ff60003f05270 */
[----:B------:R-:W-:Y:S02]  /*14220*/  @!UPT UIADD3 URZ, URZ, URZ, URZ ;  /* 0x0000003f3f3ff290 */ /* 0x000fe4000fffe03f */
[----:B------:R-:W-:Y:S05]  /*14230*/  @P0 IMAD.HI.U32 R8, R3, c[0x0][0x330], RZ ;  /* 0x0000cc0003080a27 */ /* 0x000fea00078e00ff */
[----:B------:R-:W-:Y:S02]  /*14240*/  @P0 SHF.R.U32.HI R3, RZ, c[0x0][0x334], R8 ;  /* 0x0000cd00ff030a19 */ /* 0x000fe40000011608 */
.L_x_866:
[----:B------:R-:W-:Y:S05]  /*14250*/  BSYNC B0 ;  /* 0x0000000000007941 */ /* 0x000fea0003800000 */
.L_x_864:
[----:B------:R-:W-:Y:S04]  /*14260*/  IMAD R3, R3, c[0x0][0x32c], -R5 ;  /* 0x0000cb0003037a24 */ /* 0x000fe800078e0a05 */
[----:B------:R-:W-:Y:S05]  /*14270*/  IMAD.IADD R3, R3, 0x1, -R215 ;  /* 0x0000000103037824 */ /* 0x000fea00078e0ad7 */
[----:B------:R-:W-:Y:S02]  /*14280*/  IMNMX R0, R0, R3, !PT ;  /* 0x0000000300007217 */ /* 0x000fe40007800200 */
[----:B------:R-:W-:Y:S04]  /*14290*/  IADD3 R3, R3, c[0x0][0x32c], RZ ;  /* 0x0000cb0003037a10 */ /* 0x000fe80007ffe0ff */
[----:B------:R-:W-:Y:S02]  /*142a0*/  IMNMX R2, R2, R3, PT ;  /* 0x0000000302027217 */ /* 0x000fe40003800200 */
.L_x_863:
[----:B------:R-:W-:Y:S04]  /*142b0*/  ISETP.GT.AND P1, PT, R196, -0x1, PT ;  /* 0xffffffffc400780c */ /* 0x000fe80003f24270 */
[----:B------:R-:W-:Y:S04]  /*142c0*/  ISETP.GT.AND P0, PT, R0, RZ, P1 ;  /* 0x000000ff0000720c */ /* 0x000fe80000f04270 */
[----:B------:R-:W-:Y:S04]  /*142d0*/  ISETP.LT.OR P0, PT, R2, 0x1, P0 ;  /* 0x000000010200780c */ /* 0x000fe80000701670 */
[----:B------:R-:W-:Y:S02]  /*142e0*/  FSEL R14, R172, -INF , !P0 ;  /* 0xff800000ac0e7808 */ /* 0x000fe40004000000 */
[----:B------:R-:W-:Y:S04]  /*142f0*/  ISETP.GT.AND P0, PT, R0, 0x1, P1 ;  /* 0x000000010000780c */ /* 0x000fe80000f04270 */
        /* <DEDUP_REMOVED lines=19> */
[----:B------:R-:W-:Y:S01]  /*14430*/  FSEL R15, R9, -INF , !P0 ;  /* 0xff800000090f7808 */ /* 0x000fe20004000000 */
[----:B------:R-:W-:-:S06]  /*14440*/  BRA.DIV ~URZ, `(.L_x_867) ;  /* 0x0000d1527f007947 */ /* 0x000fcc000b800000 */
[----:B------:R2:W3:Y:S02]  /*14450*/  SHFL.IDX PT, R3, R4, 0x1, 0x1c1f ;  /* 0x003c1f0004037f89 */ /* 0x0004e400000e0000 */
.L_x_994:
[----:B---3--:R-:W-:Y:S01]  /*14460*/  IADD3 R2, R7, R3, RZ ;  /* 0x0000000307027210 */ /* 0x008fe20007ffe0ff */
        /* <DEDUP_REMOVED lines=11> */
[----:B-12---:R-:W-:Y:S05]  /*14520*/  IMAD.MOV.U32 R4, RZ, RZ, c[0x0][0x32c] ;  /* 0x0000cb00ff047624 */ /* 0x006fea00078e00ff */
[----:B------:R-:W-:Y:S11]  /*14530*/  ISETP.NE.AND P0, PT, R4, 0x1, PT ;  /* 0x000000010400780c */ /* 0x000ff60003f05270 */
[----:B------:R-:W-:Y:S02]  /*14540*/  @!UPT UIADD3 URZ, URZ, URZ, URZ ;  /* 0x0000003f3f3ff290 */ /* 0x000fe4000fffe03f */
[----:B------:R-:W-:Y:S05]  /*14550*/  @P0 IMAD.HI.U32 R4, R3, c[0x0][0x330], RZ ;  /* 0x0000cc0003040a27 */ /* 0x000fea00078e00ff */
[----:B------:R-:W-:Y:S04]  /*14560*/  @P0 SHF.R.U32.HI R3, RZ, c[0x0][0x334], R4 ;  /* 0x0000cd00ff030a19 */ /* 0x000fe80000011604 */
[----:B------:R-:W-:Y:S01]  /*14570*/  LOP3.LUT R3, RZ, R3, RZ, 0x33, !PT ;  /* 0x00000003ff037212 */ /* 0x000fe200078e33ff */
[----:B------:R-:W-:-:S05]  /*14580*/  BRA `(.L_x_871) ;  /* 0x0000005000007947 */ /* 0x000fca0003800000 */
.L_x_870:
[----:B-12---:R-:W-:Y:S04]  /*14590*/  MOV R4, c[0x0][0x32c] ;  /* 0x0000cb0000047a02 */ /* 0x006fe80000000f00 */
[----:B------:R-:W-:Y:S11]  /*145a0*/  ISETP.NE.AND P0, PT, R4, 0x1, PT ;  /* 0x000000010400780c */ /* 0x000ff60003f05270 */
[----:B------:R-:W-:Y:S02]  /*145b0*/  @!UPT UIADD3 URZ, URZ, URZ, URZ ;  /* 0x0000003f3f3ff290 */ /* 0x000fe4000fffe03f */
[----:B------:R-:W-:Y:S05]  /*145c0*/  @P0 IMAD.HI.U32 R4, R3, c[0x0][0x330], RZ ;  /* 0x0000cc0003040a27 */ /* 0x000fea00078e00ff */
[----:B------:R-:W-:Y:S02]  /*145d0*/  @P0 SHF.R.U32.HI R3, RZ, c[0x0][0x334], R4 ;  /* 0x0000cd00ff030a19 */ /* 0x000fe40000011604 */
.L_x_871:
[----:B------:R-:W-:Y:S05]  /*145e0*/  BSYNC B0 ;  /* 0x0000000000007941 */ /* 0x000fea0003800000 */
.L_x_869:
[----:B------:R-:W-:Y:S04]  /*145f0*/  IMAD R5, R3, c[0x0][0x32c], -R5 ;  /* 0x0000cb0003057a24 */ /* 0x000fe800078e0a05 */
[----:B------:R-:W-:Y:S05]  /*14600*/  IMAD.IADD R3, R5, 0x1, -R215 ;  /* 0x0000000105037824 */ /* 0x000fea00078e0ad7 */
[----:B------:R-:W-:Y:S02]  /*14610*/  IMNMX R0, R0, R3, !PT ;  /* 0x0000000300007217 */ /* 0x000fe40007800200 */
[----:B------:R-:W-:Y:S04]  /*14620*/  IADD3 R3, R3, c[0x0][0x32c], RZ ;  /* 0x0000cb0003037a10 */ /* 0x000fe80007ffe0ff */
[----:B------:R-:W-:Y:S02]  /*14630*/  IMNMX R2, R2, R3, PT ;  /* 0x0000000302027217 */ /* 0x000fe40003800200 */
.L_x_868:
        /* <DEDUP_REMOVED lines=21> */
[----:B------:R-:W-:Y:S02]  /*14790*/  ISETP.GT.AND P0, PT, R0, 0x19, P1 ;  /* 0x000000190000780c */ /* 0x000fe40000f04270 */
        /* <DEDUP_REMOVED lines=13> */
[----:B------:R-:W-:Y:S02]  /*14870*/  FSEL R7, R162, -INF , !P0 ;  /* 0xff800000a2077808 */ /* 0x000fe40004000000 */
[----:B------:R-:W-:Y:S02]  /*14880*/  FMNMX.FTZ R0, R16, R0, !PT ;  /* 0x0000000010007209 */ /* 0x000fe40007810000 */
[----:B------:R-:W-:Y:S02]  /*14890*/  FMNMX.FTZ R2, R8, R2, !PT ;  /* 0x0000000208027209 */ /* 0x000fe40007810000 */
[----:B-12---:R-:W-:Y:S02]  /*148a0*/  FMNMX.FTZ R4, R15, R0, !PT ;  /* 0x000000000f047209 */ /* 0x006fe40007810000 */
[----:B------:R-:W-:Y:S01]  /*148b0*/  FMNMX.FTZ R5, R7, R2, !PT ;  /* 0x0000000207057209 */ /* 0x000fe20007810000 */
[----:B------:R-:W-:-:S05]  /*148c0*/  BRA.DIV ~URZ, `(.L_x_872) ;  /* 0x0000cd427f007947 */ /* 0x000fca000b800000 */
[----:B------:R1:W2:Y:S02]  /*148d0*/  SHFL.BFLY PT, R0, R4, 0x2, 0x1f ;  /* 0x0c401f0004007f89 */ /* 0x0002a400000e0000 */
.L_x_995:
[----:B-12---:R-:W-:Y:S01]  /*148e0*/  FMNMX.FTZ R4, R4, R0, !PT ;  /* 0x0000000004047209 */ /* 0x006fe20007810000 */
[----:B------:R-:W-:-:S05]  /*148f0*/  BRA.DIV ~URZ, `(.L_x_873) ;  /* 0x0000cd527f007947 */ /* 0x000fca000b800000 */
[----:B------:R-:W1:Y:S02]  /*14900*/  SHFL.BFLY PT, R0, R4, 0x1, 0x1f ;  /* 0x0c201f0004007f89 */ /* 0x000e6400000e0000 */
[----:B-1----:R-:W-:Y:S02]  /*14910*/  FMNMX.FTZ R134, R4, R0, !PT ;  /* 0x0000000004867209 */ /* 0x002fe40007810000 */
[----:B------:R-:W1:Y:S02]  /*14920*/  SHFL.BFLY PT, R0, R5, 0x2, 0x1f ;  /* 0x0c401f0005007f89 */ /* 0x000e6400000e0000 */
[----:B-1----:R-:W-:Y:S05]  /*14930*/  FMNMX.FTZ R4, R5, R0, !PT ;  /* 0x0000000005047209 */ /* 0x002fea0007810000 */
[----:B------:R1:W2:Y:S02]  /*14940*/  SHFL.BFLY PT, R0, R4, 0x1, 0x1f ;  /* 0x0c201f0004007f89 */ /* 0x0002a400000e0000 */
.L_x_996:
[C---:B------:R-:W-:Y:S01]  /*14950*/  FSETP.NEU.FTZ.AND P0, PT, R134.reuse, -INF , PT ;  /* 0xff8000008600780b */ /* 0x040fe20003f1d000 */
[----:B------:R-:W-:Y:S01]  /*14960*/  FMUL.FTZ R2, R134, c[0x0][0x2d0] ;  /* 0x0000b40086027a20 */ /* 0x000fe20000410000 */
[----:B--2---:R-:W-:Y:S01]  /*14970*/  FMNMX.FTZ R3, R0, R4, !PT ;  /* 0x0000000400037209 */ /* 0x004fe20007810000 */
[----:B------:R-:W-:Y:S01]  /*14980*/  WARPSYNC 0xffffffff ;  /* 0xffffffff00007948 */ /* 0x000fe20003800000 */
[----:B------:R-:W-:Y:S02]  /*14990*/  FSEL R0, R134, RZ, P0 ;  /* 0x000000ff86007208 */ /* 0x000fe40000000000 */
[----:B------:R-:W-:Y:S02]  /*149a0*/  FSEL R2, R2, RZ, P0 ;  /* 0x000000ff02027208 */ /* 0x000fe40000000000 */
[----:B------:R-:W-:Y:S01]  /*149b0*/  FSETP.NEU.FTZ.AND P0, PT, R3, -INF , PT ;  /* 0xff8000000300780b */ /* 0x000fe20003f1d000 */
[----:B------:R-:W-:Y:S01]  /*149c0*/  FADD.FTZ R0, -R0, R135 ;  /* 0x0000008700007221 */ /* 0x000fe20000010100 */
[----:B------:R-:W-:Y:S01]  /*149d0*/  IADD3 R195, R196, -0x1, RZ ;  /* 0xffffffffc4c37810 */ /* 0x000fe20007ffe0ff */
[--C-:B-1----:R-:W-:Y:S02]  /*149e0*/  FFMA.FTZ R4, R14, c[0x0][0x2d0], -R2.reuse ;  /* 0x0000b4000e047a23 */ /* 0x102fe40000010802 */
[----:B------:R-:W-:Y:S02]  /*149f0*/  FMUL.FTZ R0, R0, c[0x0][0x2d0] ;  /* 0x0000b40000007a20 */ /* 0x000fe40000410000 */
[--C-:B------:R-:W-:Y:S02]  /*14a00*/  FFMA.FTZ R5, R161, c[0x0][0x2d0], -R2.reuse ;  /* 0x0000b400a1057a23 */ /* 0x100fe40000010802 */
[--C-:B------:R-:W-:Y:S02]  /*14a10*/  FFMA.FTZ R169, R15, c[0x0][0x2d0], -R2.reuse ;  /* 0x0000b4000fa97a23 */ /* 0x100fe40000010802 */
[----:B------:R-:W1:Y:S01]  /*14a20*/  MUFU.EX2 R0, R0 ;  /* 0x0000000000007308 */ /* 0x000e620000000800 */
[--C-:B------:R-:W-:Y:S02]  /*14a30*/  FFMA.FTZ R14, R19, c[0x0][0x2d0], -R2.reuse ;  /* 0x0000b400130e7a23 */ /* 0x100fe40000010802 */
[--C-:B------:R-:W-:Y:S02]  /*14a40*/  FFMA.FTZ R135, R160, c[0x0][0x2d0], -R2.reuse ;  /* 0x0000b400a0877a23 */ /* 0x100fe40000010802 */
[--C-:B------:R-:W-:Y:S02]  /*14a50*/  FFMA.FTZ R172, R18, c[0x0][0x2d0], -R2.reuse ;  /* 0x0000b40012ac7a23 */ /* 0x100fe40000010802 */
[--C-:B------:R-:W-:Y:S02]  /*14a60*/  FFMA.FTZ R171, R17, c[0x0][0x2d0], -R2.reuse ;  /* 0x0000b40011ab7a23 */ /* 0x100fe40000010802 */
[----:B------:R-:W-:Y:S01]  /*14a70*/  FFMA.FTZ R170, R16, c[0x0][0x2d0], -R2 ;  /* 0x0000b40010aa7a23 */ /* 0x000fe20000010802 */
[----:B------:R-:W2:Y:S10]  /*14a80*/  MUFU.EX2 R15, R4 ;  /* 0x00000004000f7308 */ /* 0x000eb40000000800 */
[----:B------:R-:W3:Y:S10]  /*14a90*/  MUFU.EX2 R4, R5 ;  /* 0x0000000500047308 */ /* 0x000ef40000000800 */
[----:B------:R4:W-:Y:S01]  /*14aa0*/  MUFU.EX2 R16, R135 ;  /* 0x0000008700107308 */ /* 0x0009e20000000800 */
[C---:B-1----:R-:W-:Y:S02]  /*14ab0*/  FMUL.FTZ R17, R0.reuse, R141 ;  /* 0x0000008d00117220 */ /* 0x042fe40000410000 */
[C---:B------:R-:W-:Y:S02]  /*14ac0*/  FMUL.FTZ R20, R0.reuse, R20 ;  /* 0x0000001400147220 */ /* 0x040fe40000410000 */
[C---:B--2---:R-:W-:Y:S02]  /*14ad0*/  FFMA.FTZ R2, R0.reuse, R204, R15 ;  /* 0x000000cc00027223 */ /* 0x044fe4000001000f */
[C---:B------:R-:W-:Y:S02]  /*14ae0*/  FMUL.FTZ R21, R0.reuse, R21 ;  /* 0x0000001500157220 */ /* 0x040fe40000410000 */
[C---:B------:R-:W-:Y:S02]  /*14af0*/  FMUL.FTZ R24, R0.reuse, R24 ;  /* 0x0000001800187220 */ /* 0x040fe40000410000 */
[C---:B------:R-:W-:Y:S02]  /*14b00*/  FMUL.FTZ R25, R0.reuse, R25 ;  /* 0x0000001900197220 */ /* 0x040fe40000410000 */
[----:B------:R-:W-:Y:S01]  /*14b10*/  FMUL.FTZ R28, R0, R28 ;  /* 0x0000001c001c7220 */ /* 0x000fe20000410000 */
[C---:B---3--:R-:W-:Y:S01]  /*14b20*/  F2FP.PACK_AB R160, R4.reuse, R15 ;  /* 0x0000000f04a0723e */ /* 0x048fe200000000ff */
[----:B------:R-:W-:Y:S01]  /*14b30*/  FADD.FTZ R5, R4, R2 ;  /* 0x0000000204057221 */ /* 0x000fe20000010000 */
[----:B------:R-:W1:Y:S01]  /*14b40*/  MUFU.EX2 R15, R14 ;  /* 0x0000000e000f7308 */ /* 0x000e620000000800 */
[C---:B------:R-:W-:Y:S01]  /*14b50*/  FSEL R2, R3.reuse, RZ, P0 ;  /* 0x000000ff03027208 */ /* 0x040fe20000000000 */
[----:B------:R-:W-:Y:S02]  /*14b60*/  FMUL.FTZ R4, R3, c[0x0][0x2d0] ;  /* 0x0000b40003047a20 */ /* 0x000fe40000410000 */
[----:B------:R-:W-:Y:S02]  /*14b70*/  FMUL.FTZ R29, R0, R29 ;  /* 0x0000001d001d7220 */ /* 0x000fe40000410000 */
[----:B------:R-:W-:Y:S01]  /*14b80*/  FADD.FTZ R2, -R2, R136 ;  /* 0x0000008802027221 */ /* 0x000fe20000010100 */
[----:B------:R-:W-:Y:S01]  /*14b90*/  FSEL R4, R4, RZ, P0 ;  /* 0x000000ff04047208 */ /* 0x000fe20000000000 */
[----:B------:R-:W-:Y:S01]  /*14ba0*/  FMUL.FTZ R32, R0, R32 ;  /* 0x0000002000207220 */ /* 0x000fe20000410000 */
[----:B------:R-:W-:Y:S01]  /*14bb0*/  ISETP.GT.AND P0, PT, R196, R214, PT ;  /* 0x000000d6c400720c */ /* 0x000fe20003f04270 */
[----:B------:R-:W-:Y:S01]  /*14bc0*/  FMUL.FTZ R2, R2, c[0x0][0x2d0] ;  /* 0x0000b40002027a20 */ /* 0x000fe20000410000 */
[----:B------:R-:W-:Y:S01]  /*14bd0*/  MOV R196, R195 ;  /* 0x000000c300c47202 */ /* 0x000fe20000000f00 */
[--C-:B------:R-:W-:Y:S02]  /*14be0*/  FFMA.FTZ R136, R11, c[0x0][0x2d0], -R4.reuse ;  /* 0x0000b4000b887a23 */ /* 0x100fe40000010804 */
[--C-:B------:R-:W-:Y:S02]  /*14bf0*/  FFMA.FTZ R166, R10, c[0x0][0x2d0], -R4.reuse ;  /* 0x0000b4000aa67a23 */ /* 0x100fe40000010804 */
[----:B------:R-:W2:Y:S01]  /*14c00*/  MUFU.EX2 R2, R2 ;  /* 0x0000000200027308 */ /* 0x000ea20000000800 */
[--C-:B------:R-:W-:Y:S02]  /*14c10*/  FFMA.FTZ R165, R9, c[0x0][0x2d0], -R4.reuse ;  /* 0x0000b40009a57a23 */ /* 0x100fe40000010804 */
[--C-:B------:R-:W-:Y:S02]  /*14c20*/  FFMA.FTZ R167, R8, c[0x0][0x2d0], -R4.reuse ;  /* 0x0000b40008a77a23 */ /* 0x100fe40000010804 */
[--C-:B------:R-:W-:Y:S02]  /*14c30*/  FFMA.FTZ R6, R6, c[0x0][0x2d0], -R4.reuse ;  /* 0x0000b40006067a23 */ /* 0x100fe40000010804 */
[--C-:B----4-:R-:W-:Y:S01]  /*14c40*/  FFMA.FTZ R135, R12, c[0x0][0x2d0], -R4.reuse ;  /* 0x0000b4000c877a23 */ /* 0x110fe20000010804 */
[----:B-1----:R-:W-:Y:S01]  /*14c50*/  F2FP.PACK_AB R162, R15, R16 ;  /* 0x000000100fa2723e */ /* 0x002fe200000000ff */
[--C-:B------:R-:W-:Y:S01]  /*14c60*/  FFMA.FTZ R14, R13, c[0x0][0x2d0], -R4.reuse ;  /* 0x0000b4000d0e7a23 */ /* 0x100fe20000010804 */
[----:B------:R1:W3:Y:S01]  /*14c70*/  MUFU.EX2 R161, R6 ;  /* 0x0000000600a17308 */ /* 0x0002e20000000800 */
[----:B------:R-:W-:Y:S02]  /*14c80*/  FFMA.FTZ R168, R7, c[0x0][0x2d0], -R4 ;  /* 0x0000b40007a87a23 */ /* 0x000fe40000010804 */
[----:B------:R-:W-:Y:S02]  /*14c90*/  FADD.FTZ R4, R16, R5 ;  /* 0x0000000510047221 */ /* 0x000fe40000010000 */
[C---:B------:R-:W-:Y:S02]  /*14ca0*/  FMUL.FTZ R16, R0.reuse, R140 ;  /* 0x0000008c00107220 */ /* 0x040fe40000410000 */
[----:B------:R-:W-:Y:S02]  /*14cb0*/  FADD.FTZ R164, R15, R4 ;  /* 0x000000040fa47221 */ /* 0x000fe40000010000 */
[C---:B------:R-:W-:Y:S01]  /*14cc0*/  FMUL.FTZ R4, R0.reuse, R152 ;  /* 0x0000009800047220 */ /* 0x040fe20000410000 */
[----:B------:R-:W-:Y:S01]  /*14cd0*/  MUFU.EX2 R173, R136 ;  /* 0x0000008800ad7308 */ /* 0x000fe20000000800 */
[C---:B------:R-:W-:Y:S02]  /*14ce0*/  FMUL.FTZ R5, R0.reuse, R153 ;  /* 0x0000009900057220 */ /* 0x040fe40000410000 */
[----:B------:R-:W-:Y:S02]  /*14cf0*/  FMUL.FTZ R13, R0, R145 ;  /* 0x00000091000d7220 */ /* 0x000fe40000410000 */
[C---:B--2---:R-:W-:Y:S02]  /*14d00*/  FMUL.FTZ R18, R2.reuse, R142 ;  /* 0x0000008e02127220 */ /* 0x044fe40000410000 */
[C---:B------:R-:W-:Y:S02]  /*14d10*/  FMUL.FTZ R19, R2.reuse, R143 ;  /* 0x0000008f02137220 */ /* 0x040fe40000410000 */
[----:B------:R-:W2:Y:S01]  /*14d20*/  LDSM.16.MT88.4 R140, [R178] ;  /* 0x00000000b28c783b */ /* 0x000ea20000004200 */
[----:B------:R-:W4:Y:S01]  /*14d30*/  MUFU.EX2 R152, R14 ;  /* 0x0000000e00987308 */ /* 0x000f220000000800 */
[----:B------:R-:W-:Y:S02]  /*14d40*/  FMUL.FTZ R7, R2, R155 ;  /* 0x0000009b02077220 */ /* 0x000fe40000410000 */
[----:B------:R-:W-:Y:S02]  /*14d50*/  FMUL.FTZ R8, R0, R148 ;  /* 0x0000009400087220 */ /* 0x000fe40000410000 */
[C---:B-1----:R-:W-:Y:S02]  /*14d60*/  FMUL.FTZ R6, R2.reuse, R154 ;  /* 0x0000009a02067220 */ /* 0x042fe40000410000 */
[----:B---3--:R-:W-:Y:S02]  /*14d70*/  FFMA.FTZ R145, R2, R203, R161 ;  /* 0x000000cb02917223 */ /* 0x008fe400000100a1 */
[----:B------:R-:W-:Y:S01]  /*14d80*/  FMUL.FTZ R9, R0, R149 ;  /* 0x0000009500097220 */ /* 0x000fe20000410000 */
[----:B------:R-:W-:Y:S01]  /*14d90*/  MUFU.EX2 R136, R169 ;  /* 0x000000a900887308 */ /* 0x000fe20000000800 */
[C---:B------:R-:W-:Y:S02]  /*14da0*/  FMUL.FTZ R10, R2.reuse, R150 ;  /* 0x00000096020a7220 */ /* 0x040fe40000410000 */
[----:B------:R-:W-:Y:S02]  /*14db0*/  FMUL.FTZ R11, R2, R151 ;  /* 0x00000097020b7220 */ /* 0x000fe40000410000 */
[----:B------:R-:W-:Y:S01]  /*14dc0*/  FMUL.FTZ R12, R0, R144 ;  /* 0x00000090000c7220 */ /* 0x000fe20000410000 */
[----:B------:R-:W-:Y:S01]  /*14dd0*/  LDSM.16.MT88.4 R148, [R178+0x800] ;  /* 0x00080000b294783b */ /* 0x000fe20000004200 */
[C---:B------:R-:W-:Y:S02]  /*14de0*/  FMUL.FTZ R15, R2.reuse, R147 ;  /* 0x00000093020f7220 */ /* 0x040fe40000410000 */
[C---:B------:R-:W-:Y:S01]  /*14df0*/  FMUL.FTZ R22, R2.reuse, R22 ;  /* 0x0000001602167220 */ /* 0x040fe20000410000 */
[----:B------:R-:W-:Y:S01]  /*14e00*/  MUFU.EX2 R144, R170 ;  /* 0x000000aa00907308 */ /* 0x000fe20000000800 */
[C---:B------:R-:W-:Y:S02]  /*14e10*/  FMUL.FTZ R23, R2.reuse, R23 ;  /* 0x0000001702177220 */ /* 0x040fe40000410000 */
[----:B------:R-:W-:Y:S01]  /*14e20*/  FMUL.FTZ R26, R2, R26 ;  /* 0x0000001a021a7220 */ /* 0x000fe20000410000 */
[----:B----4-:R-:W-:Y:S01]  /*14e30*/  F2FP.PACK_AB R161, R152, R161 ;  /* 0x000000a198a1723e */ /* 0x010fe200000000ff */
[C---:B------:R-:W-:Y:S02]  /*14e40*/  FMUL.FTZ R14, R2.reuse, R146 ;  /* 0x00000092020e7220 */ /* 0x040fe40000410000 */
[C---:B------:R-:W-:Y:S02]  /*14e50*/  FMUL.FTZ R27, R2.reuse, R27 ;  /* 0x0000001b021b7220 */ /* 0x040fe40000410000 */
[C---:B------:R-:W-:Y:S01]  /*14e60*/  FMUL.FTZ R30, R2.reuse, R30 ;  /* 0x0000001e021e7220 */ /* 0x040fe20000410000 */
[----:B------:R-:W1:Y:S01]  /*14e70*/  MUFU.EX2 R146, R135 ;  /* 0x0000008700927308 */ /* 0x000e620000000800 */
[----:B------:R-:W-:Y:S02]  /*14e80*/  FMUL.FTZ R31, R2, R31 ;  /* 0x0000001f021f7220 */ /* 0x000fe40000410000 */
        /* <DEDUP_REMOVED lines=12> */
[----:B------:R-:W-:Y:S01]  /*14f50*/  FMUL.FTZ R43, R2, R43 ;  /* 0x0000002b022b7220 */ /* 0x000fe20000410000 */
[----:B-1----:R-:W-:Y:S01]  /*14f60*/  F2FP.PACK_AB R163, R173, R146 ;  /* 0x00000092ada3723e */ /* 0x002fe200000000ff */
[C---:B------:R-:W-:Y:S02]  /*14f70*/  FMUL.FTZ R44, R0.reuse, R44 ;  /* 0x0000002c002c7220 */ /* 0x040fe40000410000 */
[----:B------:R-:W-:Y:S02]  /*14f80*/  FMUL.FTZ R45, R0, R45 ;  /* 0x0000002d002d7220 */ /* 0x000fe40000410000 */
[C---:B------:R-:W-:Y:S01]  /*14f90*/  FMUL.FTZ R46, R2.reuse, R46 ;  /* 0x0000002e022e7220 */ /* 0x040fe20000410000 */
[----:B------:R-:W1:Y:S01]  /*14fa0*/  MUFU.EX2 R169, R165 ;  /* 0x000000a500a97308 */ /* 0x000e620000000800 */
[C---:B--2---:R-:W-:Y:S05]  /*14fb0*/  HMMA.16816.F32 R4, R160.reuse, R140, R4 ;  /* 0x0000008ca004723c */ /* 0x044fea0000001804 */
[----:B------:R-:W-:Y:S02]  /*14fc0*/  FMUL.FTZ R47, R2, R47 ;  /* 0x0000002f022f7220 */ /* 0x000fe40000410000 */
[C---:B------:R-:W-:Y:S01]  /*14fd0*/  FMUL.FTZ R48, R0.reuse, R48 ;  /* 0x0000003000307220 */ /* 0x040fe20000410000 */
[C---:B------:R-:W-:Y:S01]  /*14fe0*/  HMMA.16816.F32 R8, R160.reuse, R142, R8 ;  /* 0x0000008ea008723c */ /* 0x040fe20000001808 */
[----:B------:R-:W2:Y:S03]  /*14ff0*/  LDSM.16.MT88.4 R140, [R179] ;  /* 0x00000000b38c783b */ /* 0x000ea60000004200 */
[----:B------:R-:W-:Y:S01]  /*15000*/  FMUL.FTZ R49, R0, R49 ;  /* 0x0000003100317220 */ /* 0x000fe20000410000 */
[----:B---3--:R-:W-:Y:S01]  /*15010*/  F2FP.PACK_AB R166, R136, R144 ;  /* 0x0000009088a6723e */ /* 0x008fe200000000ff */
[C---:B------:R-:W-:Y:S02]  /*15020*/  FMUL.FTZ R50, R2.reuse, R50 ;  /* 0x0000003202327220 */ /* 0x040fe40000410000 */
[----:B------:R-:W-:Y:S04]  /*15030*/  FMUL.FTZ R51, R2, R51 ;  /* 0x0000003302337220 */ /* 0x000fe80000410000 */
[C---:B------:R-:W-:Y:S02]  /*15040*/  FMUL.FTZ R52, R0.reuse, R52 ;  /* 0x0000003400347220 */ /* 0x040fe40000410000 */
[----:B------:R-:W-:Y:S01]  /*15050*/  FMUL.FTZ R53, R0, R53 ;  /* 0x0000003500357220 */ /* 0x000fe20000410000 */
[----:B-1----:R-:W-:Y:S01]  /*15060*/  F2FP.PACK_AB R165, R169, R170 ;  /* 0x000000aaa9a5723e */ /* 0x002fe200000000ff */
        /* <DEDUP_REMOVED lines=13> */
[C---:B--2---:R-:W-:Y:S03]  /*15140*/  HMMA.16816.F32 R12, R160.reuse, R140, R12 ;  /* 0x0000008ca00c723c */ /* 0x044fe6000000180c */
        /* <DEDUP_REMOVED lines=69> */
[C---:B------:R-:W-:Y:S01]  /*155a0*/  FMUL.FTZ R124, R0.reuse, R124 ;  /* 0x0000007c007c7220 */ /* 0x040fe20000410000 */
[----:B------:R-:W2:Y:S01]  /*155b0*/  MUFU.EX2 R2, R171 ;  /* 0x000000ab00027308 */ /* 0x000ea20000000800 */
[C---:B------:R-:W-:Y:S01]  /*155c0*/  FMUL.FTZ R125, R0.reuse, R125 ;  /* 0x0000007d007d7220 */ /* 0x040fe20000410000 */
[C---:B-1----:R-:W-:Y:S03]  /*155d0*/  HMMA.16816.F32 R36, R160.reuse, R140, R36 ;  /* 0x0000008ca024723c */ /* 0x042fe60000001824 */
[C---:B------:R-:W-:Y:S02]  /*155e0*/  FMUL.FTZ R128, R0.reuse, R128 ;  /* 0x0000008000807220 */ /* 0x040fe40000410000 */
[----:B------:R-:W-:Y:S02]  /*155f0*/  FMUL.FTZ R129, R0, R129 ;  /* 0x0000008100817220 */ /* 0x000fe40000410000 */
[----:B------:R-:W-:Y:S01]  /*15600*/  FADD.FTZ R0, R135, R164 ;  /* 0x000000a487007221 */ /* 0x000fe20000010000 */
[C---:B------:R-:W-:Y:S01]  /*15610*/  HMMA.16816.F32 R40, R160.reuse, R142, R40 ;  /* 0x0000008ea028723c */ /* 0x040fe20000001828 */
[----:B------:R-:W1:Y:S03]  /*15620*/  LDSM.16.MT88.4 R140, [R179+0x1000] ;  /* 0x00100000b38c783b */ /* 0x000e660000004200 */
[C---:B--2---:R-:W-:Y:S01]  /*15630*/  F2FP.PACK_AB R164, R2.reuse, R135 ;  /* 0x0000008702a4723e */ /* 0x044fe200000000ff */
[----:B------:R-:W-:Y:S01]  /*15640*/  FADD.FTZ R0, R2, R0 ;  /* 0x0000000002007221 */ /* 0x000fe20000010000 */
[----:B------:R-:W-:Y:S01]  /*15650*/  MUFU.EX2 R135, R168 ;  /* 0x000000a800877308 */ /* 0x000fe20000000800 */
[----:B------:R-:W-:Y:S02]  /*15660*/  FADD.FTZ R2, R152, R145 ;  /* 0x0000009198027221 */ /* 0x000fe40000010000 */
[----:B------:R-:W-:Y:S04]  /*15670*/  FADD.FTZ R0, R144, R0 ;  /* 0x0000000090007221 */ /* 0x000fe80000010000 */
[----:B------:R-:W-:Y:S01]  /*15680*/  FADD.FTZ R204, R136, R0 ;  /* 0x0000000088cc7221 */ /* 0x000fe20000010000 */
[-C--:B------:R-:W-:Y:S01]  /*15690*/  MOV R136, R3.reuse ;  /* 0x0000000300887202 */ /* 0x080fe20000000f00 */
        /* <DEDUP_REMOVED lines=36> */
[----:B------:R-:W1:Y:S01]  /*158e0*/  MUFU.EX2 R160, R167 ;  /* 0x000000a700a07308 */ /* 0x000e620000000800 */
[----:B------:R-:W2:Y:S02]  /*158f0*/  LDSM.16.MT88.4 R140, [R179+0x800] ;  /* 0x00080000b38c783b */ /* 0x000ea40000004200 */
[C---:B-1----:R-:W-:Y:S01]  /*15900*/  F2FP.PACK_AB R167, R135.reuse, R160 ;  /* 0x000000a087a7723e */ /* 0x042fe200000000ff */
[----:B------:R-:W-:Y:S04]  /*15910*/  FADD.FTZ R0, R160, R0 ;  /* 0x00000000a0007221 */ /* 0x000fe80000010000 */
[----:B------:R-:W-:Y:S03]  /*15920*/  FADD.FTZ R203, R135, R0 ;  /* 0x0000000087cb7221 */ /* 0x000fe60000010000 */
[----:B------:R-:W-:Y:S01]  /*15930*/  MOV R135, R134 ;  /* 0x0000008600877202 */ /* 0x000fe20000000f00 */
[C---:B------:R-:W-:Y:S01]  /*15940*/  HMMA.16816.F32 R152, R164.reuse, R148, R4 ;  /* 0x00000094a498723c */ /* 0x040fe20000001804 */
[----:B------:R-:W1:Y:S07]  /*15950*/  LDSM.16.MT88.4 R4, [R181+0x800] ;  /* 0x00080000b504783b */ /* 0x000e6e0000004200 */
[C---:B------:R-:W-:Y:S01]  /*15960*/  HMMA.16816.F32 R148, R164.reuse, R150, R8 ;  /* 0x00000096a494723c */ /* 0x040fe20000001808 */
[----:B------:R-:W3:Y:S07]  /*15970*/  LDSM.16.MT88.4 R8, [R180+0x800] ;  /* 0x00080000b408783b */ /* 0x000eee0000004200 */
[C---:B--2---:R-:W-:Y:S08]  /*15980*/  HMMA.16816.F32 R144, R164.reuse, R140, R12 ;  /* 0x0000008ca490723c */ /* 0x044ff0000000180c */
[C---:B------:R-:W-:Y:S08]  /*15990*/  HMMA.16816.F32 R140, R164.reuse, R142, R16 ;  /* 0x0000008ea48c723c */ /* 0x040ff00000001810 */
[C---:B-1----:R-:W-:Y:S08]  /*159a0*/  HMMA.16816.F32 R20, R164.reuse, R4, R20 ;  /* 0x00000004a414723c */ /* 0x042ff00000001814 */
[C---:B------:R-:W-:Y:S01]  /*159b0*/  HMMA.16816.F32 R24, R164.reuse, R6, R24 ;  /* 0x00000006a418723c */ /* 0x040fe20000001818 */
[----:B------:R-:W1:Y:S07]  /*159c0*/  LDSM.16.MT88.4 R4, [R178+0x1800] ;  /* 0x00180000b204783b */ /* 0x000e6e0000004200 */
        /* <DEDUP_REMOVED lines=33> */
[C---:B-1----:R-:W-:Y:S07]  /*15be0*/  HMMA.16816.F32 R116, R164.reuse, R4, R116 ;  /* 0x00000004a474723c */ /* 0x042fee0000001874 */
[----:B------:R-:W-:Y:S01]  /*15bf0*/  MOV R5, R3 ;  /* 0x0000000300057202 */ /* 0x000fe20000000f00 */
[C---:B------:R-:W-:Y:S08]  /*15c00*/  HMMA.16816.F32 R120, R164.reuse, R6, R120 ;  /* 0x00000006a478723c */ /* 0x040ff00000001878 */
[C---:B--2---:R-:W-:Y:S08]  /*15c10*/  HMMA.16816.F32 R124, R164.reuse, R8, R124 ;  /* 0x00000008a47c723c */ /* 0x044ff0000000187c */
[----:B------:R-:W-:Y:S01]  /*15c20*/  HMMA.16816.F32 R128, R164, R10, R128 ;  /* 0x0000000aa480723c */ /* 0x000fe20000001880 */
[----:B------:R-:W-:-:S07]  /*15c30*/  @P0 BRA `(.L_x_874) ;  /* 0xffffd47000000947 */ /* 0x000fce000383ffff */
.L_x_853:
[----:B------:R-:W-:Y:S02]  /*15c40*/  IMAD.MOV.U32 R0, RZ, RZ, c[0x0][0x2c4] ;  /* 0x0000b100ff007624 */ /* 0x000fe400078e00ff */
[----:B------:R-:W-:-:S03]  /*15c50*/  IMAD.MOV.U32 R3, RZ, RZ, c[0x0][0x32c] ;  /* 0x0000cb00ff037624 */ /* 0x000fc600078e00ff */
[----:B------:R-:W-:Y:S02]  /*15c60*/  ISETP.NE.AND P0, PT, R0, 0x1, PT ;  /* 0x000000010000780c */ /* 0x000fe40003f05270 */
[----:B------:R-:W-:-:S11]  /*15c70*/  IADD3 R0, R227, 0x7f, RZ ;  /* 0x0000007fe3007810 */ /* 0x000fd60007ffe0ff */
[----:B------:R-:W-:-:S05]  /*15c80*/  @P0 IMAD.HI.U32 R2, R0, c[0x0][0x2c8], RZ ;  /* 0x0000b20000020a27 */ /* 0x000fca00078e00ff */
[----:B------:R-:W-:Y:S02]  /*15c90*/  @P0 SHF.R.U32.HI R0, RZ, c[0x0][0x2cc], R2 ;  /* 0x0000b300ff000a19 */ /* 0x000fe40000011602 */
[----:B------:R-:W-:Y:S02]  /*15ca0*/  ISETP.GE.AND P0, PT, R3, 0x1, PT ;  /* 0x000000010300780c */ /* 0x000fe40003f06270 */
[----:B------:R-:W-:-:S05]  /*15cb0*/  IADD3 R2, R209, 0x1, -R210 ;  /* 0x00000001d1027810 */ /* 0x000fca0007ffe8d2 */
        /* <DEDUP_REMOVED lines=13> */
.L_x_877:
[----:B------:R-:W-:-:S04]  /*15d90*/  MOV R3, 0x1 ;  /* 0x0000000100037802 */ /* 0x000fc80000000f00 */
[----:B------:R-:W-:-:S13]  /*15da0*/  ISETP.NE.AND P0, PT, R3, c[0x0][0x32c], PT ;  /* 0x0000cb0003007a0c */ /* 0x000fda0003f05270 */
[----:B------:R-:W-:-:S05]  /*15db0*/  @P0 IMAD.HI.U32 R3, R0, c[0x0][0x330], RZ ;  /* 0x0000cc0000030a27 */ /* 0x000fca00078e00ff */
[----:B------:R-:W-:Y:S02]  /*15dc0*/  @P0 SHF.R.U32.HI R0, RZ, c[0x0][0x334], R3 ;  /* 0x0000cd00ff000a19 */ /* 0x000fe40000011603 */
.L_x_878:
[----:B------:R-:W-:Y:S05]  /*15dd0*/  BSYNC B0 ;  /* 0x0000000000007941 */ /* 0x000fea0003800000 */
.L_x_876:
[----:B------:R-:W-:-:S05]  /*15de0*/  IMAD R0, R0, c[0x0][0x32c], RZ ;  /* 0x0000cb0000007a24 */ /* 0x000fca00078e02ff */
[----:B------:R-:W-:-:S04]  /*15df0*/  IMNMX R2, R2, R0, !PT ;  /* 0x0000000002027217 */ /* 0x000fc80007800200 */
.L_x_875:
[----:B------:R-:W-:-:S04]  /*15e00*/  IADD3 R2, R2, 0x1f, RZ ;  /* 0x0000001f02027810 */ /* 0x000fc80007ffe0ff */
[----:B------:R-:W-:-:S04]  /*15e10*/  SHF.R.S32.HI R0, RZ, 0x1f, R2 ;  /* 0x0000001fff007819 */ /* 0x000fc80000011402 */
[----:B------:R-:W-:-:S04]  /*15e20*/  LEA.HI R0, R0, R2, RZ, 0x5 ;  /* 0x0000000200007211 */ /* 0x000fc800078f28ff */
[----:B------:R-:W-:-:S04]  /*15e30*/  SHF.R.S32.HI R0, RZ, 0x5, R0 ;  /* 0x00000005ff007819 */ /* 0x000fc80000011400 */
[----:B------:R-:W-:-:S04]  /*15e40*/  IMNMX R196, R208, R0, !PT ;  /* 0x00000000d0c47217 */ /* 0x000fc80007800200 */
[----:B------:R-:W-:-:S13]  /*15e50*/  ISETP.GE.AND P0, PT, R195, R196, PT ;  /* 0x000000c4c300720c */ /* 0x000fda0003f06270 */
[----:B------:R-:W-:Y:S05]  /*15e60*/  @!P0 BRA `(.L_x_879) ;  /* 0x000023c000008947 */ /* 0x000fea0003800000 */
[----:B------:R-:W-:Y:S02]  /*15e70*/  MOV R136, R5 ;  /* 0x0000000500887202 */ /* 0x000fe40000000f00 */
[----:B------:R-:W-:Y:S02]  /*15e80*/  MOV R135, R134 ;  /* 0x0000008600877202 */ /* 0x000fe40000000f00 */
.L_x_890:
        /* <DEDUP_REMOVED lines=27> */
.L_x_997:
[----:B------:R-:W-:-:S05]  /*16040*/  BRA.DIV ~URZ, `(.L_x_883) ;  /* 0x0000b7327f007947 */ /* 0x000fca000b800000 */
[----:B----4-:R4:W3:Y:S02]  /*16050*/  SHFL.IDX PT, R0, R5, RZ, 0x181f ;  /* 0x00181fff05007589 */ /* 0x0108e400000e0000 */
.L_x_998:
[C---:B------:R-:W-:Y:S02]  /*16060*/  ISETP.GE.AND P0, PT, R132.reuse, c[0x0][0x1d4], PT ;  /* 0x0000750084007a0c */ /* 0x040fe40003f06270 */
[C---:B---3--:R-:W-:Y:S04]  /*16070*/  LEA R6, P1, R132.reuse, R0, 0x1 ;  /* 0x0000000084067211 */ /* 0x048fe800078208ff */
[----:B------:R-:W-:Y:S02]  /*16080*/  LEA.HI.X R7, R132, R4, R133, 0x1, P1 ;  /* 0x0000000484077211 */ /* 0x000fe400008f0c85 */
[C---:B------:R-:W-:Y:S04]  /*16090*/  LEA R2, P1, R201.reuse, R0, 0x1 ;  /* 0x00000000c9027211 */ /* 0x040fe800078208ff */
[----:B------:R-:W-:Y:S01]  /*160a0*/  LEA.HI.X R3, R201, R4, R205, 0x1, P1 ;  /* 0x00000004c9037211 */ /* 0x000fe200008f0ccd */
[----:B------:R-:W-:Y:S01]  /*160b0*/  @!PT LDS RZ, [RZ] ;  /* 0x00000000fffff984 */ /* 0x000fe20000000800 */
[----:B------:R-:W-:Y:S01]  /*160c0*/  @!PT LDS RZ, [RZ] ;  /* 0x00000000fffff984 */ /* 0x000fe20000000800 */
[----:B------:R-:W-:Y:S01]  /*160d0*/  @!PT LDS RZ, [RZ] ;  /* 0x00000000fffff984 */ /* 0x000fe20000000800 */
[----:B------:R3:W-:Y:S01]  /*160e0*/  LDGSTS.E.BYPASS.LTC128B.128 [R194+0x8080], [R6.64], !P0 ;  /* 0x0808000006c27fae */ /* 0x0007e2000c101d48 */
[----:B------:R-:W-:Y:S11]  /*160f0*/  ISETP.GE.AND P0, PT, R137, c[0x0][0x1d4], PT ;  /* 0x0000750089007a0c */ /* 0x000ff60003f06270 */
[----:B------:R-:W-:Y:S02]  /*16100*/  @!UPT UIADD3 URZ, URZ, URZ, URZ ;  /* 0x0000003f3f3ff290 */ /* 0x000fe4000fffe03f */
[----:B------:R5:W-:Y:S01]  /*16110*/  LDGSTS.E.BYPASS.LTC128B.128 [R194+0x9080], [R2.64], !P0 ;  /* 0x0908000002c27fae */ /* 0x000be2000c101d48 */
[C---:B------:R-:W-:Y:S02]  /*16120*/  ISETP.GE.AND P0, PT, R200.reuse, c[0x0][0x1d4], PT ;  /* 0x00007500c8007a0c */ /* 0x040fe40003f06270 */
[C---:B-----5:R-:W-:Y:S04]  /*16130*/  LEA R2, P1, R200.reuse, R0, 0x1 ;  /* 0x00000000c8027211 */ /* 0x060fe800078208ff */
[----:B------:R-:W-:Y:S07]  /*16140*/  LEA.HI.X R3, R200, R4, R207, 0x1, P1 ;  /* 0x00000004c8037211 */ /* 0x000fee00008f0ccf */
[----:B------:R5:W-:Y:S01]  /*16150*/  LDGSTS.E.BYPASS.LTC128B.128 [R194+0xa080], [R2.64], !P0 ;  /* 0x0a08000002c27fae */ /* 0x000be2000c101d48 */
[C---:B------:R-:W-:Y:S02]  /*16160*/  ISETP.GE.AND P0, PT, R199.reuse, c[0x0][0x1d4], PT ;  /* 0x00007500c7007a0c */ /* 0x040fe40003f06270 */
[C---:B-----5:R-:W-:Y:S04]  /*16170*/  LEA R2, P1, R199.reuse, R0, 0x1 ;  /* 0x00000000c7027211 */ /* 0x060fe800078208ff */
[----:B------:R-:W-:Y:S07]  /*16180*/  LEA.HI.X R3, R199, R4, R206, 0x1, P1 ;  /* 0x00000004c7037211 */ /* 0x000fee00008f0cce */
[----:B------:R3:W-:Y:S02]  /*16190*/  LDGSTS.E.BYPASS.LTC128B.128 [R194+0xb080], [R2.64], !P0 ;  /* 0x0b08000002c27fae */ /* 0x0007e4000c101d48 */
.L_x_881:
[----:B------:R-:W-:Y:S05]  /*161a0*/  BSYNC B0 ;  /* 0x0000000000007941 */ /* 0x000fea0003800000 */
.L_x_880:
        /* <DEDUP_REMOVED lines=153> */
[C---:B------:R-:W-:Y:S02]  /*16b40*/  IADD3 R4, -R0.reuse, RZ, RZ ;  /* 0x000000ff00047210 */ /* 0x040fe40007ffe1ff */
[----:B------:R-:W-:Y:S03]  /*16b50*/  @!P5 IADD3 R3, P0, R0, R222, RZ ;  /* 0x000000de0003d210 */ /* 0x000fe60007f1e0ff */
[----:B------:R-:W-:Y:S01]  /*16b60*/  IMAD R198, R4, c[0x0][0x2b8], R2 ;  /* 0x0000ae0004c67a24 */ /* 0x000fe200078e0202 */
[----:B------:R-:W-:Y:S02]  /*16b70*/  @!P5 LEA.HI.X.SX32 R0, R0, R225, 0x1, P0 ;  /* 0x000000e10000d211 */ /* 0x000fe400000f0eff */
[C---:B------:R-:W-:Y:S04]  /*16b80*/  @!P5 LEA R2, P0, R3.reuse, c[0x0][0x2a0], 0x2 ;  /* 0x0000a8000302da11 */ /* 0x040fe800078010ff */
[----:B------:R-:W-:Y:S02]  /*16b90*/  @!P5 LEA.HI.X R3, R3, c[0x0][0x2a4], R0, 0x2, P0 ;  /* 0x0000a9000303da11 */ /* 0x000fe400000f1400 */
[----:B------:R-:W-:Y:S03]  /*16ba0*/  SHF.R.S32.HI R0, RZ, 0x1f, R198 ;  /* 0x0000001fff007819 */ /* 0x000fe600000114c6 */
[----:B------:R1:W2:Y:S02]  /*16bb0*/  @!P5 LDG.E R197, [R2.64] ;  /* 0x0000000802c5d981 */ /* 0x0002a4000c1e1900 */
[----:B------:R-:W-:Y:S04]  /*16bc0*/  IMAD R0, R0, c[0x0][0x1e0], RZ ;  /* 0x0000780000007a24 */ /* 0x000fe800078e02ff */
[C---:B------:R-:W-:Y:S02]  /*16bd0*/  IMAD R0, R198.reuse, c[0x0][0x1e4], R0 ;  /* 0x00007900c6007a24 */ /* 0x040fe400078e0200 */
[----:B-1----:R-:W-:Y:S05]  /*16be0*/  IMAD.WIDE.U32 R2, R198, c[0x0][0x1e0], RZ ;  /* 0x00007800c6027a25 */ /* 0x002fea00078e00ff */
        /* <DEDUP_REMOVED lines=11> */
.L_x_999:
[----:B------:R-:W-:-:S05]  /*16ca0*/  BRA.DIV ~URZ, `(.L_x_887) ;  /* 0x0000ab927f007947 */ /* 0x000fca000b800000 */
[----:B-1----:R1:W3:Y:S02]  /*16cb0*/  SHFL.IDX PT, R0, R5, RZ, 0x181f ;  /* 0x00181fff05007589 */ /* 0x0022e400000e0000 */
.L_x_1000:
[C---:B------:R-:W-:Y:S02]  /*16cc0*/  ISETP.GE.AND P0, PT, R132.reuse, c[0x0][0x1d4], PT ;  /* 0x0000750084007a0c */ /* 0x040fe40003f06270 */
[C---:B---3--:R-:W-:Y:S04]  /*16cd0*/  LEA R6, P1, R132.reuse, R0, 0x1 ;  /* 0x0000000084067211 */ /* 0x048fe800078208ff */
[----:B--2---:R-:W-:Y:S02]  /*16ce0*/  LEA.HI.X R7, R132, R4, R133, 0x1, P1 ;  /* 0x0000000484077211 */ /* 0x004fe400008f0c85 */
        /* <DEDUP_REMOVED lines=10> */
[C---:B---3--:R-:W-:Y:S04]  /*16d90*/  LEA R2, P1, R200.reuse, R0, 0x1 ;  /* 0x00000000c8027211 */ /* 0x048fe800078208ff */
[----:B------:R-:W-:Y:S07]  /*16da0*/  LEA.HI.X R3, R200, R4, R207, 0x1, P1 ;  /* 0x00000004c8037211 */ /* 0x000fee00008f0ccf */
[----:B------:R3:W-:Y:S01]  /*16db0*/  LDGSTS.E.BYPASS.LTC128B.128 [R194+0xe080], [R2.64], !P0 ;  /* 0x0e08000002c27fae */ /* 0x0007e2000c101d48 */
[C---:B------:R-:W-:Y:S02]  /*16dc0*/  ISETP.GE.AND P0, PT, R199.reuse, c[0x0][0x1d4], PT ;  /* 0x00007500c7007a0c */ /* 0x040fe40003f06270 */
[C---:B---3--:R-:W-:Y:S04]  /*16dd0*/  LEA R2, P1, R199.reuse, R0, 0x1 ;  /* 0x00000000c7027211 */ /* 0x048fe800078208ff */
[----:B------:R-:W-:Y:S07]  /*16de0*/  LEA.HI.X R3, R199, R4, R206, 0x1, P1 ;  /* 0x00000004c7037211 */ /* 0x000fee00008f0cce */
[----:B------:R2:W-:Y:S02]  /*16df0*/  LDGSTS.E.BYPASS.LTC128B.128 [R194+0xf080], [R2.64], !P0 ;  /* 0x0f08000002c27fae */ /* 0x0005e4000c101d48 */
.L_x_885:
[----:B--234-:R-:W-:Y:S05]  /*16e00*/  BSYNC B0 ;  /* 0x0000000000007941 */ /* 0x01cfea0003800000 */
.L_x_884:
        /* <DEDUP_REMOVED lines=19> */
.L_x_1001:
[----:B-12---:R-:W-:Y:S01]  /*16f40*/  FMNMX.FTZ R4, R4, R0, !PT ;  /* 0x0000000004047209 */ /* 0x006fe20007810000 */
[----:B------:R-:W-:-:S05]  /*16f50*/  BRA.DIV ~URZ, `(.L_x_889) ;  /* 0x0000a9827f007947 */ /* 0x000fca000b800000 */
[----:B------:R-:W1:Y:S02]  /*16f60*/  SHFL.BFLY PT, R0, R4, 0x1, 0x1f ;  /* 0x0c201f0004007f89 */ /* 0x000e6400000e0000 */
[----:B-1----:R-:W-:Y:S02]  /*16f70*/  FMNMX.FTZ R134, R4, R0, !PT ;  /* 0x0000000004867209 */ /* 0x002fe40007810000 */
[----:B------:R-:W1:Y:S02]  /*16f80*/  SHFL.BFLY PT, R0, R5, 0x2, 0x1f ;  /* 0x0c401f0005007f89 */ /* 0x000e6400000e0000 */
[----:B-1----:R-:W-:Y:S05]  /*16f90*/  FMNMX.FTZ R4, R5, R0, !PT ;  /* 0x0000000005047209 */ /* 0x002fea0007810000 */
[----:B------:R1:W2:Y:S02]  /*16fa0*/  SHFL.BFLY PT, R0, R4, 0x1, 0x1f ;  /* 0x0c201f0004007f89 */ /* 0x0002a400000e0000 */
.L_x_1002:
[----:B--2---:R-:W-:Y:S01]  /*16fb0*/  FMNMX.FTZ R3, R0, R4, !PT ;  /* 0x0000000400037209 */ /* 0x004fe20007810000 */
[C---:B------:R-:W-:Y:S01]  /*16fc0*/  FADD.FTZ R0, -R134.reuse, R135 ;  /* 0x0000008786007221 */ /* 0x040fe20000010100 */
[----:B------:R-:W-:Y:S01]  /*16fd0*/  WARPSYNC 0xffffffff ;  /* 0xffffffff00007948 */ /* 0x000fe20003800000 */
[----:B-1----:R-:W-:Y:S01]  /*16fe0*/  FMUL.FTZ R4, R134, c[0x0][0x2d0] ;  /* 0x0000b40086047a20 */ /* 0x002fe20000410000 */
[C---:B------:R-:W-:Y:S01]  /*16ff0*/  ISETP.GT.AND P0, PT, R195.reuse, R196, PT ;  /* 0x000000c4c300720c */ /* 0x040fe20003f04270 */
[----:B------:R-:W-:Y:S01]  /*17000*/  FMUL.FTZ R0, R0, c[0x0][0x2d0] ;  /* 0x0000b40000007a20 */ /* 0x000fe20000410000 */
[----:B------:R-:W-:Y:S01]  /*17010*/  IADD3 R195, R195, -0x1, RZ ;  /* 0xffffffffc3c37810 */ /* 0x000fe20007ffe0ff */
        /* <DEDUP_REMOVED lines=55> */
[----:B------:R-:W3:Y:S01]  /*17390*/  MUFU.EX2 R135, R171 ;  /* 0x000000ab00877308 */ /* 0x000ee20000000800 */
        /* <DEDUP_REMOVED lines=132> */
[----:B---3--:R-:W-:Y:S03]  /*17be0*/  FADD.FTZ R0, R135, R172 ;  /* 0x000000ac87007221 */ /* 0x008fe60000010000 */
[----:B------:R-:W3:Y:S01]  /*17bf0*/  MUFU.EX2 R170, R165 ;  /* 0x000000a500aa7308 */ /* 0x000ee20000000800 */
        /* <DEDUP_REMOVED lines=9> */
[----:B---3--:R-:W-:Y:S01]  /*17c90*/  F2FP.PACK_AB R165, R169, R170 ;  /* 0x000000aaa9a5723e */ /* 0x008fe200000000ff */
        /* <DEDUP_REMOVED lines=38> */
[-C--:B------:R-:W-:Y:S01]  /*17f00*/  MOV R136, R3.reuse ;  /* 0x0000000300887202 */ /* 0x080fe20000000f00 */
[----:B------:R-:W-:Y:S03]  /*17f10*/  FADD.FTZ R203, R135, R0 ;  /* 0x0000000087cb7221 */ /* 0x000fe60000010000 */
[----:B------:R-:W-:Y:S01]  /*17f20*/  MOV R135, R134 ;  /* 0x0000008600877202 */ /* 0x000fe20000000f00 */
[C---:B------:R-:W-:Y:S01]  /*17f30*/  HMMA.16816.F32 R152, R164.reuse, R148, R4 ;  /* 0x00000094a498723c */ /* 0x040fe20000001804 */
[----:B------:R-:W1:Y:S07]  /*17f40*/  LDSM.16.MT88.4 R4, [R181+0x800] ;  /* 0x00080000b504783b */ /* 0x000e6e0000004200 */
        /* <DEDUP_REMOVED lines=46> */
.L_x_879:
[----:B------:R-:W-:-:S13]  /*18230*/  ISETP.GE.AND P0, PT, R195, R208, PT ;  /* 0x000000d0c300720c */ /* 0x000fda0003f06270 */
[----:B------:R-:W-:Y:S05]  /*18240*/  @!P0 BRA `(.L_x_891) ;  /* 0x00002b3000008947 */ /* 0x000fea0003800000 */
[----:B------:R-:W-:Y:S02]  /*18250*/  MOV R136, R5 ;  /* 0x0000000500887202 */ /* 0x000fe40000000f00 */
[----:B------:R-:W-:Y:S02]  /*18260*/  MOV R135, R134 ;  /* 0x0000008600877202 */ /* 0x000fe40000000f00 */
.L_x_909:
[----:B------:R-:W-:Y:S04]  /*18270*/  DEPBAR.LE SB0, 0x0 ;  /* 0x000080000000791a */ /* 0x000fe80000000000 */
[----:B------:R-:W-:Y:S01]  /*18280*/  WARPSYNC 0xffffffff ;  /* 0xffffffff00007948 */ /* 0x000fe20003800000 */
[----:B------:R-:W-:Y:S01]  /*18290*/  BAR.SYNC.DEFER_BLOCKING 0x0 ;  /* 0x0000000000007b1d */ /* 0x000fe20000010000 */
[----:B------:R-:W-:Y:S01]  /*182a0*/  SHF.R.S32.HI R0, RZ, 0x1f, R198 ;  /* 0x0000001fff007819 */ /* 0x000fe200000114c6 */
[----:B------:R-:W-:Y:S01]  /*182b0*/  IMAD.WIDE.U32 R2, R198, c[0x0][0x208], RZ ;  /* 0x00008200c6027a25 */ /* 0x000fe200078e00ff */
[----:B------:R-:W-:Y:S03]  /*182c0*/  SHF.R.S32.HI R4, RZ, 0x1f, R197 ;  /* 0x0000001fff047819 */ /* 0x000fe600000114c5 */
[----:B------:R-:W-:Y:S02]  /*182d0*/  IMAD R0, R0, c[0x0][0x208], RZ ;  /* 0x0000820000007a24 */ /* 0x000fe400078e02ff */
[----:B------:R-:W-:Y:S02]  /*182e0*/  IMAD R4, R4, c[0x0][0x218], RZ ;  /* 0x0000860004047a24 */ /* 0x000fe400078e02ff */
[----:B------:R-:W-:Y:S02]  /*182f0*/  IMAD R0, R198, c[0x0][0x20c], R0 ;  /* 0x00008300c6007a24 */ /* 0x000fe400078e0200 */
[----:B------:R-:W-:Y:S03]  /*18300*/  IMAD R4, R197, c[0x0][0x21c], R4 ;  /* 0x00008700c5047a24 */ /* 0x000fe600078e0204 */
[----:B------:R-:W-:Y:S05]  /*18310*/  IADD3 R3, R3, R0, RZ ;  /* 0x0000000003037210 */ /* 0x000fea0007ffe0ff */
[----:B------:R-:W-:Y:S01]  /*18320*/  IMAD.WIDE.U32 R2, R197, c[0x0][0x218], R2 ;  /* 0x00008600c5027a25 */ /* 0x000fe200078e0002 */
[----:B------:R1:W2:Y:S04]  /*18330*/  LDSM.16.M88.4 R16, [R182] ;  /* 0x00000000b610783b */ /* 0x0002a80000000200 */
[----:B------:R-:W-:Y:S01]  /*18340*/  IADD3 R0, P0, R216, R2, RZ ;  /* 0x00000002d8007210 */ /* 0x000fe20007f1e0ff */
[----:B------:R1:W3:Y:S03]  /*18350*/  LDSM.16.M88.4 R8, [R177] ;  /* 0x00000000b108783b */ /* 0x0002e60000000200 */
[----:B------:R-:W-:Y:S02]  /*18360*/  IADD3.X R2, R218, R3, R4, P0, !PT ;  /* 0x00000003da027210 */ /* 0x000fe400007fe404 */
[C---:B------:R-:W-:Y:S01]  /*18370*/  LEA R134, P0, R0.reuse, c[0x0][0x1f8], 0x1 ;  /* 0x00007e0000867a11 */ /* 0x040fe200078008ff */
[----:B------:R1:W4:Y:S03]  /*18380*/  LDSM.16.M88.4 R160, [R177+0x800] ;  /* 0x00080000b1a0783b */ /* 0x0003260000000200 */
[----:B------:R-:W-:Y:S01]  /*18390*/  LEA.HI.X R0, R0, c[0x0][0x1fc], R2, 0x1, P0 ;  /* 0x00007f0000007a11 */ /* 0x000fe200000f0c02 */
[----:B------:R1:W1:Y:S04]  /*183a0*/  LDSM.16.M88.4 R164, [R183] ;  /* 0x00000000b7a4783b */ /* 0x0002680000000200 */
[----:B------:R1:W1:Y:S04]  /*183b0*/  LDSM.16.M88.4 R168, [R186] ;  /* 0x00000000baa8783b */ /* 0x0002680000000200 */
[----:B------:R1:W1:Y:S01]  /*183c0*/  LDSM.16.M88.4 R172, [R193] ;  /* 0x00000000c1ac783b */ /* 0x0002620000000200 */
[----:B------:R-:W-:-:S05]  /*183d0*/  BRA.DIV ~URZ, `(.L_x_892) ;  /* 0x000095d27f007947 */ /* 0x000fca000b800000 */
[----:B------:R-:W4:Y:S02]  /*183e0*/  SHFL.IDX PT, R0, R0, RZ, 0x181f ;  /* 0x00181fff00007589 */ /* 0x000f2400000e0000 */
.L_x_1003:
[C---:B--23--:R-:W-:Y:S01]  /*183f0*/  HMMA.16816.F32 R4, R16.reuse, R8, RZ ;  /* 0x000000081004723c */ /* 0x04cfe200000018ff */
[----:B------:R-:W2:Y:S01]  /*18400*/  SHFL.IDX PT, R2, R134, RZ, 0x181f ;  /* 0x00181fff86027589 */ /* 0x000ea200000e0000 */
[----:B------:R-:W-:Y:S01]  /*18410*/  BSSY B0, `(.L_x_893) ;  /* 0x00000d0000007945 */ /* 0x000fe20003800000 */
[----:B------:R-:W-:Y:S02]  /*18420*/  ISETP.GE.AND P4, PT, R132, c[0x0][0x1d4], PT ;  /* 0x0000750084007a0c */ /* 0x000fe40003f86270 */
[----:B------:R-:W-:Y:S02]  /*18430*/  ISETP.GE.AND P3, PT, R200, c[0x0][0x1d4], PT ;  /* 0x00007500c8007a0c */ /* 0x000fe40003f66270 */
[----:B------:R-:W-:Y:S01]  /*18440*/  ISETP.GE.AND P2, PT, R199, c[0x0][0x1d4], PT ;  /* 0x00007500c7007a0c */ /* 0x000fe20003f46270 */
[C---:B------:R-:W-:Y:S08]  /*18450*/  HMMA.16816.F32 R8, R16.reuse, R10, RZ ;  /* 0x0000000a1008723c */ /* 0x040ff000000018ff */
[C---:B----4-:R-:W-:Y:S08]  /*18460*/  HMMA.16816.F32 R12, R16.reuse, R160, RZ ;  /* 0x000000a0100c723c */ /* 0x050ff000000018ff */
[----:B------:R-:W-:Y:S01]  /*18470*/  HMMA.16816.F32 R16, R16, R162, RZ ;  /* 0x000000a21010723c */ /* 0x000fe200000018ff */
[C---:B--2---:R-:W-:Y:S04]  /*18480*/  LEA R160, P0, R132.reuse, R2, 0x1 ;  /* 0x0000000284a07211 */ /* 0x044fe800078008ff */
[----:B------:R-:W-:Y:S02]  /*18490*/  LEA.HI.X R161, R132, R0, R133, 0x1, P0 ;  /* 0x0000000084a17211 */ /* 0x000fe400000f0c85 */
[C---:B------:R-:W-:Y:S01]  /*184a0*/  LEA R162, P1, R200.reuse, R2, 0x1 ;  /* 0x00000002c8a27211 */ /* 0x040fe200078208ff */
[C---:B-1----:R-:W-:Y:S02]  /*184b0*/  HMMA.16816.F32 R4, R164.reuse, R168, R4 ;  /* 0x000000a8a404723c */ /* 0x042fe40000001804 */
[----:B------:R-:W-:Y:S01]  /*184c0*/  @!PT LDS RZ, [RZ] ;  /* 0x00000000fffff984 */ /* 0x000fe20000000800 */
[----:B------:R-:W-:Y:S01]  /*184d0*/  @!PT LDS RZ, [RZ] ;  /* 0x00000000fffff984 */ /* 0x000fe20000000800 */
[----:B------:R1:W-:Y:S03]  /*184e0*/  LDGSTS.E.BYPASS.LTC128B.128 [R219+0x8080], [R160.64], !P4 ;  /* 0x08080000a0db7fae */ /* 0x0003e6000e101d48 */
[----:B------:R-:W-:Y:S02]  /*184f0*/  LEA.HI.X R163, R200, R0, R207, 0x1, P1 ;  /* 0x00000000c8a37211 */ /* 0x000fe400008f0ccf */
[----:B------:R-:W-:Y:S01]  /*18500*/  ISETP.GE.AND P1, PT, R137, c[0x0][0x1d4], PT ;  /* 0x0000750089007a0c */ /* 0x000fe20003f26270 */
[C---:B------:R-:W-:Y:S08]  /*18510*/  HMMA.16816.F32 R8, R164.reuse, R170, R8 ;  /* 0x000000aaa408723c */ /* 0x040ff00000001808 */
[C---:B------:R-:W-:Y:S08]  /*18520*/  HMMA.16816.F32 R12, R164.reuse, R172, R12 ;  /* 0x000000aca40c723c */ /* 0x040ff0000000180c */
[----:B------:R-:W-:Y:S04]  /*18530*/  HMMA.16816.F32 R16, R164, R174, R16 ;  /* 0x000000aea410723c */ /* 0x000fe80000001810 */
[C---:B-1----:R-:W-:Y:S04]  /*18540*/  LEA R160, P0, R201.reuse, R2, 0x1 ;  /* 0x00000002c9a07211 */ /* 0x042fe800078008ff */
[----:B------:R-:W-:Y:S04]  /*18550*/  LEA.HI.X R161, R201, R0, R205, 0x1, P0 ;  /* 0x00000000c9a17211 */ /* 0x000fe800000f0ccd */
[C---:B------:R-:W-:Y:S01]  /*18560*/  LEA R2, P0, R199.reuse, R2, 0x1 ;  /* 0x00000002c7027211 */ /* 0x040fe200078008ff */
[----:B------:R1:W-:Y:S03]  /*18570*/  LDGSTS.E.BYPASS.LTC128B.128 [R219+0x9080], [R160.64], !P1 ;  /* 0x09080000a0db7fae */ /* 0x0003e6000c901d48 */
[----:B------:R-:W-:Y:S02]  /*18580*/  LEA.HI.X R3, R199, R0, R206, 0x1, P0 ;  /* 0x00000000c7037211 */ /* 0x000fe400000f0cce */
[----:B------:R-:W-:Y:S01]  /*18590*/  ISETP.GT.AND P0, PT, R195, R208, PT ;  /* 0x000000d0c300720c */ /* 0x000fe20003f04270 */
[----:B------:R1:W-:Y:S06]  /*185a0*/  LDGSTS.E.BYPASS.LTC128B.128 [R219+0xa080], [R162.64], !P3 ;  /* 0x0a080000a2db7fae */ /* 0x0003ec000d901d48 */
[----:B------:R2:W-:Y:S06]  /*185b0*/  LDGSTS.E.BYPASS.LTC128B.128 [R219+0xb080], [R2.64], !P2 ;  /* 0x0b08000002db7fae */ /* 0x0005ec000d101d48 */
[----:B------:R-:W-:Y:S06]  /*185c0*/  LDSM.16.M88.4 R168, [R176] ;  /* 0x00000000b0a8783b */ /* 0x000fec0000000200 */
[----:B------:R-:W-:Y:S06]  /*185d0*/  LDSM.16.M88.4 R164, [R176+0x800] ;  /* 0x00080000b0a4783b */ /* 0x000fec0000000200 */
[----:B------:R-:W-:Y:S06]  /*185e0*/  LDSM.16.M88.4 R172, [R159+-0x3000] ;  /* 0xffd000009fac783b */ /* 0x000fec0000000200 */
[----:B-1----:R-:W1:Y:S06]  /*185f0*/  LDSM.16.M88.4 R160, [R185] ;  /* 0x00000000b9a0783b */ /* 0x002e6c0000000200 */
[----:B------:R-:W0:Y:S01]  /*18600*/  LDGDEPBAR ;  /* 0x00000000000079af */ /* 0x000e220000000000 */
[C---:B-1----:R-:W-:Y:S08]  /*18610*/  HMMA.16816.F32 R4, R160.reuse, R168, R4 ;  /* 0x000000a8a004723c */ /* 0x042ff00000001804 */
[C---:B------:R-:W-:Y:S01]  /*18620*/  HMMA.16816.F32 R8, R160.reuse, R170, R8 ;  /* 0x000000aaa008723c */ /* 0x040fe20000001808 */
[----:B------:R-:W1:Y:S07]  /*18630*/  LDSM.16.M88.4 R168, [R184] ;  /* 0x00000000b8a8783b */ /* 0x000e6e0000000200 */
[C---:B------:R-:W-:Y:S08]  /*18640*/  HMMA.16816.F32 R12, R160.reuse, R164, R12 ;  /* 0x000000a4a00c723c */ /* 0x040ff0000000180c */
[----:B------:R-:W-:Y:S01]  /*18650*/  HMMA.16816.F32 R16, R160, R166, R16 ;  /* 0x000000a6a010723c */ /* 0x000fe20000001810 */
[----:B------:R-:W3:Y:S06]  /*18660*/  LDSM.16.M88.4 R160, [R159+-0x2800] ;  /* 0xffd800009fa0783b */ /* 0x000eec0000000200 */
[----:B------:R-:W-:Y:S01]  /*18670*/  LDSM.16.M88.4 R164, [R182+0x4000] ;  /* 0x00400000b6a4783b */ /* 0x000fe20000000200 */
[C---:B-1----:R-:W-:Y:S08]  /*18680*/  HMMA.16816.F32 R4, R168.reuse, R172, R4 ;  /* 0x000000aca804723c */ /* 0x042ff00000001804 */
[C---:B------:R-:W-:Y:S01]  /*18690*/  HMMA.16816.F32 R8, R168.reuse, R174, R8 ;  /* 0x000000aea808723c */ /* 0x040fe20000001808 */
[----:B------:R-:W1:Y:S07]  /*186a0*/  LDSM.16.M88.4 R172, [R177+0x1000] ;  /* 0x00100000b1ac783b */ /* 0x000e6e0000000200 */
[C---:B---3--:R-:W-:Y:S08]  /*186b0*/  HMMA.16816.F32 R12, R168.reuse, R160, R12 ;  /* 0x000000a0a80c723c */ /* 0x048ff0000000180c */
[----:B------:R-:W-:Y:S01]  /*186c0*/  HMMA.16816.F32 R16, R168, R162, R16 ;  /* 0x000000a2a810723c */ /* 0x000fe20000001810 */
[----:B------:R-:W3:Y:S06]  /*186d0*/  LDSM.16.M88.4 R160, [R177+0x1800] ;  /* 0x00180000b1a0783b */ /* 0x000eec0000000200 */
[----:B------:R-:W-:Y:S01]  /*186e0*/  LDSM.16.M88.4 R168, [R183+0x4000] ;  /* 0x00400000b7a8783b */ /* 0x000fe20000000200 */
[C---:B-1----:R-:W-:Y:S08]  /*186f0*/  HMMA.16816.F32 R4, R164.reuse, R172, R4 ;  /* 0x000000aca404723c */ /* 0x042ff00000001804 */
[C---:B------:R-:W-:Y:S01]  /*18700*/  HMMA.16816.F32 R8, R164.reuse, R174, R8 ;  /* 0x000000aea408723c */ /* 0x040fe20000001808 */
[----:B------:R-:W1:Y:S07]  /*18710*/  LDSM.16.M88.4 R172, [R189] ;  /* 0x00000000bdac783b */ /* 0x000e6e0000000200 */
[C---:B---3--:R-:W-:Y:S08]  /*18720*/  HMMA.16816.F32 R12, R164.reuse, R160, R12 ;  /* 0x000000a0a40c723c */ /* 0x048ff0000000180c */
[----:B------:R-:W-:Y:S01]  /*18730*/  HMMA.16816.F32 R16, R164, R162, R16 ;  /* 0x000000a2a410723c */ /* 0x000fe20000001810 */
[----:B------:R-:W3:Y:S06]  /*18740*/  LDSM.16.M88.4 R160, [R188] ;  /* 0x00000000bca0783b */ /* 0x000eec0000000200 */
        /* <DEDUP_REMOVED lines=10> */
[----:B------:R-:W1:Y:S07]  /*187f0*/  LDSM.16.M88.4 R172, [R159+-0x2000] ;  /* 0xffe000009fac783b */ /* 0x000e6e0000000200 */
[C---:B---3--:R-:W-:Y:S08]  /*18800*/  HMMA.16816.F32 R12, R164.reuse, R160, R12 ;  /* 0x000000a0a40c723c */ /* 0x048ff0000000180c */
        /* <DEDUP_REMOVED lines=57> */
[----:B------:R-:W3:Y:S01]  /*18ba0*/  LDSM.16.M88.4 R160, [R159+0x800] ;  /* 0x000800009fa0783b */ /* 0x000ee20000000200 */
[----:B------:R-:W-:Y:S05]  /*18bb0*/  DEPBAR.LE SB0, 0x0 ;  /* 0x000080000000791a */ /* 0x000fea0000000000 */
[----:B------:R-:W-:Y:S01]  /*18bc0*/  BAR.SYNC.DEFER_BLOCKING 0x0 ;  /* 0x0000000000007b1d */ /* 0x000fe20000010000 */
[C---:B-1----:R-:W-:Y:S08]  /*18bd0*/  HMMA.16816.F32 R4, R168.reuse, R172, R4 ;  /* 0x000000aca804723c */ /* 0x042ff00000001804 */
[C---:B------:R-:W-:Y:S08]  /*18be0*/  HMMA.16816.F32 R8, R168.reuse, R174, R8 ;  /* 0x000000aea808723c */ /* 0x040ff00000001808 */
[C---:B---3--:R-:W-:Y:S08]  /*18bf0*/  HMMA.16816.F32 R12, R168.reuse, R160, R12 ;  /* 0x000000a0a80c723c */ /* 0x048ff0000000180c */
[----:B------:R-:W-:Y:S01]  /*18c00*/  FMUL.FTZ R0, R4, c[0x0][0x320] ;  /* 0x0000c80004007a20 */ /* 0x000fe20000410000 */
[----:B------:R-:W-:Y:S03]  /*18c10*/  HMMA.16816.F32 R16, R168, R162, R16 ;  /* 0x000000a2a810723c */ /* 0x000fe60000001810 */
        /* <DEDUP_REMOVED lines=32> */
[----:B---34-:R-:W-:Y:S02]  /*18e20*/  IMAD.MOV.U32 R196, RZ, RZ, c[0x0][0x2b8] ;  /* 0x0000ae00ffc47624 */ /* 0x018fe400078e00ff */
[----:B------:R-:W-:Y:S02]  /*18e30*/  IMAD.MOV.U32 R197, RZ, RZ, RZ ;  /* 0x000000ffffc57224 */ /* 0x000fe400078e00ff */
[----:B--2---:R-:W-:Y:S01]  /*18e40*/  IMAD R2, R195, 0x20, R226 ;  /* 0x00000020c3027824 */ /* 0x004fe200078e02e2 */
[----:B------:R-:W-:Y:S04]  /*18e50*/  ISETP.NE.AND P6, PT, R196, 0x1, PT ;  /* 0x00000001c400780c */ /* 0x000fe80003fc5270 */
[----:B------:R-:W-:Y:S05]  /*18e60*/  IADD3 R2, R2, -0x20, R212 ;  /* 0xffffffe002027810 */ /* 0x000fea0007ffe0d4 */
[--C-:B------:R-:W-:Y:S04]  /*18e70*/  IMAD.MOV.U32 R0, RZ, RZ, R2.reuse ;  /* 0x000000ffff007224 */ /* 0x100fe800078e0002 */
        /* <DEDUP_REMOVED lines=24> */
.L_x_1004:
[----:B------:R-:W-:-:S05]  /*19000*/  BRA.DIV ~URZ, `(.L_x_896) ;  /* 0x00008a527f007947 */ /* 0x000fca000b800000 */
[----:B--2---:R2:W4:Y:S02]  /*19010*/  SHFL.IDX PT, R0, R5, RZ, 0x181f ;  /* 0x00181fff05007589 */ /* 0x00452400000e0000 */
.L_x_1005:
[C---:B----4-:R-:W-:Y:S04]  /*19020*/  LEA R2, P0, R132.reuse, R0, 0x1 ;  /* 0x0000000084027211 */ /* 0x050fe800078008ff */
[----:B---3--:R-:W-:Y:S05]  /*19030*/  LEA.HI.X R3, R132, R4, R133, 0x1, P0 ;  /* 0x0000000484037211 */ /* 0x008fea00000f0c85 */
[----:B------:R-:W-:Y:S01]  /*19040*/  @!PT LDS RZ, [RZ] ;  /* 0x00000000fffff984 */ /* 0x000fe20000000800 */
[----:B------:R-:W-:Y:S01]  /*19050*/  @!PT LDS RZ, [RZ] ;  /* 0x00000000fffff984 */ /* 0x000fe20000000800 */
[----:B------:R-:W-:Y:S01]  /*19060*/  @!PT LDS RZ, [RZ] ;  /* 0x00000000fffff984 */ /* 0x000fe20000000800 */
[----:B------:R3:W-:Y:S02]  /*19070*/  LDGSTS.E.BYPASS.LTC128B.128 [R194+0xc080], [R2.64], !P4 ;  /* 0x0c08000002c27fae */ /* 0x0007e4000e101d48 */
[C---:B---3--:R-:W-:Y:S04]  /*19080*/  LEA R2, P0, R201.reuse, R0, 0x1 ;  /* 0x00000000c9027211 */ /* 0x048fe800078008ff */
[----:B------:R-:W-:Y:S02]  /*19090*/  LEA.HI.X R3, R201, R4, R205, 0x1, P0 ;  /* 0x00000004c9037211 */ /* 0x000fe400000f0ccd */
[C---:B------:R-:W-:Y:S03]  /*190a0*/  LEA R6, P0, R200.reuse, R0, 0x1 ;  /* 0x00000000c8067211 */ /* 0x040fe600078008ff */
[----:B------:R3:W-:Y:S01]  /*190b0*/  LDGSTS.E.BYPASS.LTC128B.128 [R194+0xd080], [R2.64], !P1 ;  /* 0x0d08000002c27fae */ /* 0x0007e2000c901d48 */
[----:B------:R-:W-:Y:S05]  /*190c0*/  LEA.HI.X R7, R200, R4, R207, 0x1, P0 ;  /* 0x00000004c8077211 */ /* 0x000fea00000f0ccf */
[----:B------:R4:W-:Y:S01]  /*190d0*/  LDGSTS.E.BYPASS.LTC128B.128 [R194+0xe080], [R6.64], !P3 ;  /* 0x0e08000006c27fae */ /* 0x0009e2000d901d48 */
[C---:B---3--:R-:W-:Y:S04]  /*190e0*/  LEA R2, P0, R199.reuse, R0, 0x1 ;  /* 0x00000000c7027211 */ /* 0x048fe800078008ff */
[----:B------:R-:W-:Y:S05]  /*190f0*/  LEA.HI.X R3, R199, R4, R206, 0x1, P0 ;  /* 0x00000004c7037211 */ /* 0x000fea00000f0cce */
[----:B------:R4:W-:Y:S04]  /*19100*/  LDGSTS.E.BYPASS.LTC128B.128 [R194+0xf080], [R2.64], !P2 ;  /* 0x0f08000002c27fae */ /* 0x0009e8000d101d48 */
.L_x_894:
[----:B---34-:R-:W-:Y:S05]  /*19110*/  BSYNC B0 ;  /* 0x0000000000007941 */ /* 0x018fea0003800000 */
.L_x_893:
[----:B------:R-:W-:Y:S01]  /*19120*/  LOP3.LUT R8, RZ, c[0x0][0x324], RZ, 0x33, !PT ;  /* 0x0000c900ff087a12 */ /* 0x000fe200078e33ff */
[----:B--2---:R-:W-:Y:S01]  /*19130*/  IMAD.MOV.U32 R0, RZ, RZ, c[0x0][0x2c4] ;  /* 0x0000b100ff007624 */ /* 0x004fe200078e00ff */
[----:B------:R-:W0:Y:S01]  /*19140*/  LDGDEPBAR ;  /* 0x00000000000079af */ /* 0x000e220000000000 */
[----:B------:R-:W-:Y:S02]  /*19150*/  IMAD.IADD R4, R231, 0x1, R227 ;  /* 0x00000001e7047824 */ /* 0x000fe400078e02e3 */
[----:B------:R-:W-:Y:S01]  /*19160*/  IMAD.SHL.U32 R5, R195, 0x20, RZ ;  /* 0x00000020c3057824 */ /* 0x000fe200078e00ff */
[----:B------:R-:W-:Y:S11]  /*19170*/  ISETP.NE.AND P0, PT, R0, 0x1, PT ;  /* 0x000000010000780c */ /* 0x000ff60003f05270 */
[----:B------:R-:W-:Y:S02]  /*19180*/  @!UPT UIADD3 URZ, URZ, URZ, URZ ;  /* 0x0000003f3f3ff290 */ /* 0x000fe4000fffe03f */
[----:B------:R-:W-:Y:S05]  /*19190*/  @P0 IMAD.HI.U32 R0, R4, c[0x0][0x2c8], RZ ;  /* 0x0000b20004000a27 */ /* 0x000fea00078e00ff */
[----:B------:R-:W-:Y:S02]  /*191a0*/  @P0 SHF.R.U32.HI R4, RZ, c[0x0][0x2cc], R0 ;  /* 0x0000b300ff040a19 */ /* 0x000fe40000011600 */
[----:B------:R-:W-:Y:S04]  /*191b0*/  IADD3 R0, -R215, 0x1, -R5 ;  /* 0x00000001d7007810 */ /* 0x000fe80007ffe905 */
[----:B------:R-:W-:Y:S04]  /*191c0*/  IADD3 R6, -R210, R0, R209 ;  /* 0x00000000d2067210 */ /* 0x000fe80007ffe1d1 */
[----:B------:R-:W-:Y:S01]  /*191d0*/  IADD3 R7, R6, c[0x0][0x328], RZ ;  /* 0x0000ca0006077a10 */ /* 0x000fe20007ffe0ff */
[----:B------:R-:W-:-:S05]  /*191e0*/  BRA.DIV ~URZ, `(.L_x_897) ;  /* 0x000088d27f007947 */ /* 0x000fca000b800000 */
[----:B------:R2:W3:Y:S02]  /*191f0*/  SHFL.IDX PT, R3, R4, RZ, 0x1c1f ;  /* 0x001c1fff04037589 */ /* 0x0004e400000e0000 */
.L_x_1006:
[-C--:B---3--:R-:W-:Y:S01]  /*19200*/  IADD3 R2, R7, R3.reuse, RZ ;  /* 0x0000000307027210 */ /* 0x088fe20007ffe0ff */
[----:B------:R-:W-:Y:S02]  /*19210*/  IMAD.MOV.U32 R0, RZ, RZ, c[0x0][0x32c] ;  /* 0x0000cb00ff007624 */ /* 0x000fe400078e00ff */
[----:B------:R-:W-:Y:S03]  /*19220*/  IMAD.IADD R6, R8, 0x1, R6 ;  /* 0x0000000108067824 */ /* 0x000fe600078e0206 */
[----:B------:R-:W-:Y:S02]  /*19230*/  ISETP.GE.AND P0, PT, R0, 0x1, PT ;  /* 0x000000010000780c */ /* 0x000fe40003f06270 */
[----:B------:R-:W-:Y:S11]  /*19240*/  IADD3 R0, R6, R3, RZ ;  /* 0x0000000306007210 */ /* 0x000ff60007ffe0ff */
        /* <DEDUP_REMOVED lines=14> */
.L_x_900:
[----:B------:R-:W-:Y:S04]  /*19330*/  MOV R8, c[0x0][0x32c] ;  /* 0x0000cb0000087a02 */ /* 0x000fe80000000f00 */
[----:B------:R-:W-:Y:S11]  /*19340*/  ISETP.NE.AND P0, PT, R8, 0x1, PT ;  /* 0x000000010800780c */ /* 0x000ff60003f05270 */
[----:B------:R-:W-:Y:S02]  /*19350*/  @!UPT UIADD3 URZ, URZ, URZ, URZ ;  /* 0x0000003f3f3ff290 */ /* 0x000fe4000fffe03f */
[----:B------:R-:W-:Y:S05]  /*19360*/  @P0 IMAD.HI.U32 R8, R3, c[0x0][0x330], RZ ;  /* 0x0000cc0003080a27 */ /* 0x000fea00078e00ff */
[----:B------:R-:W-:Y:S02]  /*19370*/  @P0 SHF.R.U32.HI R3, RZ, c[0x0][0x334], R8 ;  /* 0x0000cd00ff030a19 */ /* 0x000fe40000011608 */
.L_x_901:
[----:B------:R-:W-:Y:S05]  /*19380*/  BSYNC B0 ;  /* 0x0000000000007941 */ /* 0x000fea0003800000 */
.L_x_899:
[----:B------:R-:W-:Y:S04]  /*19390*/  IMAD R3, R3, c[0x0][0x32c], -R5 ;  /* 0x0000cb0003037a24 */ /* 0x000fe800078e0a05 */
[----:B------:R-:W-:Y:S05]  /*193a0*/  IMAD.IADD R3, R3, 0x1, -R215 ;  /* 0x0000000103037824 */ /* 0x000fea00078e0ad7 */
[----:B------:R-:W-:Y:S02]  /*193b0*/  IMNMX R0, R0, R3, !PT ;  /* 0x0000000300007217 */ /* 0x000fe40007800200 */
[----:B------:R-:W-:Y:S04]  /*193c0*/  IADD3 R3, R3, c[0x0][0x32c], RZ ;  /* 0x0000cb0003037a10 */ /* 0x000fe80007ffe0ff */
[----:B------:R-:W-:Y:S02]  /*193d0*/  IMNMX R2, R2, R3, PT ;  /* 0x0000000302027217 */ /* 0x000fe40003800200 */
.L_x_898:
[----:B------:R-:W-:Y:S04]  /*193e0*/  ISETP.GT.AND P1, PT, R195, -0x1, PT ;  /* 0xffffffffc300780c */ /* 0x000fe80003f24270 */
[C---:B------:R-:W-:Y:S02]  /*193f0*/  ISETP.GT.AND P2, PT, R0.reuse, RZ, P1 ;  /* 0x000000ff0000720c */ /* 0x040fe40000f44270 */
[----:B------:R-:W-:Y:S02]  /*19400*/  ISETP.GT.AND P0, PT, R0, 0x1, P1 ;  /* 0x000000010000780c */ /* 0x000fe40000f04270 */
[C---:B------:R-:W-:Y:S02]  /*19410*/  ISETP.LT.OR P2, PT, R2.reuse, 0x1, P2 ;  /* 0x000000010200780c */ /* 0x040fe40001741670 */
[----:B------:R-:W-:Y:S02]  /*19420*/  ISETP.LT.OR P0, PT, R2, 0x2, P0 ;  /* 0x000000020200780c */ /* 0x000fe40000701670 */
[----:B------:R-:W-:Y:S02]  /*19430*/  FSEL R14, R167, -INF , !P2 ;  /* 0xff800000a70e7808 */ /* 0x000fe40005000000 */
[----:B------:R-:W-:Y:S02]  /*19440*/  ISETP.GT.AND P2, PT, R0, 0x8, P1 ;  /* 0x000000080000780c */ /* 0x000fe40000f44270 */
[----:B------:R-:W-:Y:S02]  /*19450*/  FSEL R161, R164, -INF , !P0 ;  /* 0xff800000a4a17808 */ /* 0x000fe40004000000 */
        /* <DEDUP_REMOVED lines=10> */
[C---:B------:R-:W-:Y:S02]  /*19500*/  ISETP.GT.AND P2, PT, R0.reuse, 0x18, P1 ;  /* 0x000000180000780c */ /* 0x040fe40000f44270 */
[----:B------:R-:W-:Y:S02]  /*19510*/  FSEL R17, R11, -INF , !P0 ;  /* 0xff8000000b117808 */ /* 0x000fe40004000000 */
[----:B------:R-:W-:Y:S02]  /*19520*/  ISETP.GT.AND P0, PT, R0, 0x19, P1 ;  /* 0x000000190000780c */ /* 0x000fe40000f04270 */
[C---:B------:R-:W-:Y:S02]  /*19530*/  ISETP.LT.OR P2, PT, R2.reuse, 0x19, P2 ;  /* 0x000000190200780c */ /* 0x040fe40001741670 */
[----:B------:R-:W-:Y:S02]  /*19540*/  ISETP.LT.OR P0, PT, R2, 0x1a, P0 ;  /* 0x0000001a0200780c */ /* 0x000fe40000701670 */
[----:B------:R-:W-:Y:S02]  /*19550*/  FSEL R16, R10, -INF , !P2 ;  /* 0xff8000000a107808 */ /* 0x000fe40005000000 */
[----:B------:R-:W-:Y:S01]  /*19560*/  FSEL R15, R9, -INF , !P0 ;  /* 0xff800000090f7808 */ /* 0x000fe20004000000 */
[----:B------:R-:W-:-:S06]  /*19570*/  BRA.DIV ~URZ, `(.L_x_902) ;  /* 0x000085b27f007947 */ /* 0x000fcc000b800000 */
[----:B------:R3:W4:Y:S02]  /*19580*/  SHFL.IDX PT, R3, R4, 0x1, 0x1c1f ;  /* 0x003c1f0004037f89 */ /* 0x00072400000e0000 */
.L_x_1007:
[----:B----4-:R-:W-:Y:S01]  /*19590*/  IADD3 R2, R7, R3, RZ ;  /* 0x0000000307027210 */ /* 0x010fe20007ffe0ff */
        /* <DEDUP_REMOVED lines=11> */
[----:B--23--:R-:W-:Y:S05]  /*19650*/  IMAD.MOV.U32 R4, RZ, RZ, c[0x0][0x32c] ;  /* 0x0000cb00ff047624 */ /* 0x00cfea00078e00ff */
[----:B------:R-:W-:Y:S11]  /*19660*/  ISETP.NE.AND P0, PT, R4, 0x1, PT ;  /* 0x000000010400780c */ /* 0x000ff60003f05270 */
[----:B------:R-:W-:Y:S02]  /*19670*/  @!UPT UIADD3 URZ, URZ, URZ, URZ ;  /* 0x0000003f3f3ff290 */ /* 0x000fe4000fffe03f */
[----:B------:R-:W-:Y:S05]  /*19680*/  @P0 IMAD.HI.U32 R4, R3, c[0x0][0x330], RZ ;  /* 0x0000cc0003040a27 */ /* 0x000fea00078e00ff */
[----:B------:R-:W-:Y:S04]  /*19690*/  @P0 SHF.R.U32.HI R3, RZ, c[0x0][0x334], R4 ;  /* 0x0000cd00ff030a19 */ /* 0x000fe80000011604 */
[----:B------:R-:W-:Y:S01]  /*196a0*/  LOP3.LUT R3, RZ, R3, RZ, 0x33, !PT ;  /* 0x00000003ff037212 */ /* 0x000fe200078e33ff */
[----:B------:R-:W-:-:S05]  /*196b0*/  BRA `(.L_x_906) ;  /* 0x0000005000007947 */ /* 0x000fca0003800000 */
.L_x_905:
[----:B--23--:R-:W-:Y:S04]  /*196c0*/  MOV R4, c[0x0][0x32c] ;  /* 0x0000cb0000047a02 */ /* 0x00cfe80000000f00 */
[----:B------:R-:W-:Y:S11]  /*196d0*/  ISETP.NE.AND P0, PT, R4, 0x1, PT ;  /* 0x000000010400780c */ /* 0x000ff60003f05270 */
[----:B------:R-:W-:Y:S02]  /*196e0*/  @!UPT UIADD3 URZ, URZ, URZ, URZ ;  /* 0x0000003f3f3ff290 */ /* 0x000fe4000fffe03f */
[----:B------:R-:W-:Y:S05]  /*196f0*/  @P0 IMAD.HI.U32 R4, R3, c[0x0][0x330], RZ ;  /* 0x0000cc0003040a27 */ /* 0x000fea00078e00ff */
[----:B------:R-:W-:Y:S02]  /*19700*/  @P0 SHF.R.U32.HI R3, RZ, c[0x0][0x334], R4 ;  /* 0x0000cd00ff030a19 */ /* 0x000fe40000011604 */
.L_x_906:
[----:B------:R-:W-:Y:S05]  /*19710*/  BSYNC B0 ;  /* 0x0000000000007941 */ /* 0x000fea0003800000 */
.L_x_904:
[----:B------:R-:W-:Y:S04]  /*19720*/  IMAD R5, R3, c[0x0][0x32c], -R5 ;  /* 0x0000cb0003057a24 */ /* 0x000fe800078e0a05 */
[----:B------:R-:W-:Y:S05]  /*19730*/  IMAD.IADD R3, R5, 0x1, -R215 ;  /* 0x0000000105037824 */ /* 0x000fea00078e0ad7 */
[----:B------:R-:W-:Y:S02]  /*19740*/  IMNMX R0, R0, R3, !PT ;  /* 0x0000000300007217 */ /* 0x000fe40007800200 */
[----:B------:R-:W-:Y:S04]  /*19750*/  IADD3 R3, R3, c[0x0][0x32c], RZ ;  /* 0x0000cb0003037a10 */ /* 0x000fe80007ffe0ff */
[----:B------:R-:W-:Y:S02]  /*19760*/  IMNMX R2, R2, R3, PT ;  /* 0x0000000302027217 */ /* 0x000fe40003800200 */
.L_x_903:
[C---:B------:R-:W-:Y:S02]  /*19770*/  ISETP.GT.AND P0, PT, R0.reuse, RZ, P1 ;  /* 0x000000ff0000720c */ /* 0x040fe40000f04270 */
[----:B------:R-:W-:Y:S02]  /*19780*/  ISETP.GT.AND P2, PT, R0, 0x1, P1 ;  /* 0x000000010000780c */ /* 0x000fe40000f44270 */
[C---:B------:R-:W-:Y:S02]  /*19790*/  ISETP.LT.OR P0, PT, R2.reuse, 0x1, P0 ;  /* 0x000000010200780c */ /* 0x040fe40000701670 */
[----:B------:R-:W-:Y:S02]  /*197a0*/  ISETP.LT.OR P2, PT, R2, 0x2, P2 ;  /* 0x000000020200780c */ /* 0x000fe40001741670 */
[----:B------:R-:W-:Y:S02]  /*197b0*/  FSEL R6, R175, -INF , !P0 ;  /* 0xff800000af067808 */ /* 0x000fe40004000000 */
[----:B------:R-:W-:Y:S02]  /*197c0*/  ISETP.GT.AND P0, PT, R0, 0x8, P1 ;  /* 0x000000080000780c */ /* 0x000fe40000f04270 */
[----:B------:R-:W-:Y:S02]  /*197d0*/  FSEL R13, R174, -INF , !P2 ;  /* 0xff800000ae0d7808 */ /* 0x000fe40005000000 */
[----:B------:R-:W-:Y:S02]  /*197e0*/  ISETP.LT.OR P0, PT, R2, 0x9, P0 ;  /* 0x000000090200780c */ /* 0x000fe40000701670 */
[C---:B------:R-:W-:Y:S02]  /*197f0*/  ISETP.GT.AND P2, PT, R0.reuse, 0x9, P1 ;  /* 0x000000090000780c */ /* 0x040fe40000f44270 */
[----:B------:R-:W-:Y:S02]  /*19800*/  FSEL R12, R173, -INF , !P0 ;  /* 0xff800000ad0c7808 */ /* 0x000fe40004000000 */
[----:B------:R-:W-:Y:S02]  /*19810*/  ISETP.GT.AND P0, PT, R0, 0x10, P1 ;  /* 0x000000100000780c */ /* 0x000fe40000f04270 */
[C---:B------:R-:W-:Y:S02]  /*19820*/  ISETP.LT.OR P2, PT, R2.reuse, 0xa, P2 ;  /* 0x0000000a0200780c */ /* 0x040fe40001741670 */
[----:B------:R-:W-:Y:S02]  /*19830*/  ISETP.LT.OR P0, PT, R2, 0x11, P0 ;  /* 0x000000110200780c */ /* 0x000fe40000701670 */
[----:B------:R-:W-:Y:S02]  /*19840*/  FSEL R11, R172, -INF , !P2 ;  /* 0xff800000ac0b7808 */ /* 0x000fe40005000000 */
[----:B------:R-:W-:Y:S02]  /*19850*/  ISETP.GT.AND P3, PT, R0, 0x11, P1 ;  /* 0x000000110000780c */ /* 0x000fe40000f64270 */
[----:B------:R-:W-:Y:S02]  /*19860*/  FSEL R10, R162, -INF , !P0 ;  /* 0xff800000a20a7808 */ /* 0x000fe40004000000 */
[C---:B------:R-:W-:Y:S02]  /*19870*/  ISETP.GT.AND P2, PT, R0.reuse, 0x18, P1 ;  /* 0x000000180000780c */ /* 0x040fe40000f44270 */
[----:B------:R-:W-:Y:S02]  /*19880*/  ISETP.GT.AND P0, PT, R0, 0x19, P1 ;  /* 0x000000190000780c */ /* 0x000fe40000f04270 */
[----:B------:R-:W-:Y:S02]  /*19890*/  FMNMX.FTZ R0, R14, R135, !PT ;  /* 0x000000870e007209 */ /* 0x000fe40007810000 */
[----:B------:R-:W-:Y:S02]  /*198a0*/  FMNMX.FTZ R3, R6, R136, !PT ;  /* 0x0000008806037209 */ /* 0x000fe40007810000 */
[----:B------:R-:W-:Y:S02]  /*198b0*/  FMNMX.FTZ R0, R161, R0, !PT ;  /* 0x00000000a1007209 */ /* 0x000fe40007810000 */
[----:B------:R-:W-:Y:S02]  /*198c0*/  FMNMX.FTZ R3, R13, R3, !PT ;  /* 0x000000030d037209 */ /* 0x000fe40007810000 */
[C---:B------:R-:W-:Y:S02]  /*198d0*/  ISETP.LT.OR P3, PT, R2.reuse, 0x12, P3 ;  /* 0x000000120200780c */ /* 0x040fe40001f61670 */
[C---:B------:R-:W-:Y:S02]  /*198e0*/  ISETP.LT.OR P1, PT, R2.reuse, 0x19, P2 ;  /* 0x000000190200780c */ /* 0x040fe40001721670 */
[----:B------:R-:W-:Y:S02]  /*198f0*/  ISETP.LT.OR P0, PT, R2, 0x1a, P0 ;  /* 0x0000001a0200780c */ /* 0x000fe40000701670 */
[----:B------:R-:W-:Y:S02]  /*19900*/  FMNMX.FTZ R2, R160, R0, !PT ;  /* 0x00000000a0027209 */ /* 0x000fe40007810000 */
[----:B------:R-:W-:Y:S02]  /*19910*/  FMNMX.FTZ R0, R12, R3, !PT ;  /* 0x000000030c007209 */ /* 0x000fe40007810000 */
[----:B------:R-:W-:Y:S02]  /*19920*/  FMNMX.FTZ R2, R19, R2, !PT ;  /* 0x0000000213027209 */ /* 0x000fe40007810000 */
[----:B------:R-:W-:Y:S02]  /*19930*/  FMNMX.FTZ R0, R11, R0, !PT ;  /* 0x000000000b007209 */ /* 0x000fe40007810000 */
[----:B------:R-:W-:Y:S02]  /*19940*/  FSEL R9, R165, -INF , !P3 ;  /* 0xff800000a5097808 */ /* 0x000fe40005800000 */
[----:B------:R-:W-:Y:S02]  /*19950*/  FMNMX.FTZ R2, R18, R2, !PT ;  /* 0x0000000212027209 */ /* 0x000fe40007810000 */
[----:B------:R-:W-:Y:S02]  /*19960*/  FMNMX.FTZ R0, R10, R0, !PT ;  /* 0x000000000a007209 */ /* 0x000fe40007810000 */
[----:B------:R-:W-:Y:S02]  /*19970*/  FSEL R8, R163, -INF , !P1 ;  /* 0xff800000a3087808 */ /* 0x000fe40004800000 */
[----:B------:R-:W-:Y:S02]  /*19980*/  FMNMX.FTZ R2, R17, R2, !PT ;  /* 0x0000000211027209 */ /* 0x000fe40007810000 */
[----:B------:R-:W-:Y:S02]  /*19990*/  FMNMX.FTZ R0, R9, R0, !PT ;  /* 0x0000000009007209 */ /* 0x000fe40007810000 */
[----:B-1----:R-:W-:Y:S02]  /*199a0*/  FSEL R7, R166, -INF , !P0 ;  /* 0xff800000a6077808 */ /* 0x002fe40004000000 */
[----:B------:R-:W-:Y:S02]  /*199b0*/  FMNMX.FTZ R2, R16, R2, !PT ;  /* 0x0000000210027209 */ /* 0x000fe40007810000 */
[----:B------:R-:W-:Y:S02]  /*199c0*/  FMNMX.FTZ R0, R8, R0, !PT ;  /* 0x0000000008007209 */ /* 0x000fe40007810000 */
[----:B--23--:R-:W-:Y:S02]  /*199d0*/  FMNMX.FTZ R4, R15, R2, !PT ;  /* 0x000000020f047209 */ /* 0x00cfe40007810000 */
[----:B------:R-:W-:Y:S01]  /*199e0*/  FMNMX.FTZ R5, R7, R0, !PT ;  /* 0x0000000007057209 */ /* 0x000fe20007810000 */
[----:B------:R-:W-:-:S05]  /*199f0*/  BRA.DIV ~URZ, `(.L_x_907) ;  /* 0x000081a27f007947 */ /* 0x000fca000b800000 */
[----:B------:R1:W2:Y:S02]  /*19a00*/  SHFL.BFLY PT, R0, R4, 0x2, 0x1f ;  /* 0x0c401f0004007f89 */ /* 0x0002a400000e0000 */
.L_x_1008:
[----:B-12---:R-:W-:Y:S01]  /*19a10*/  FMNMX.FTZ R4, R4, R0, !PT ;  /* 0x0000000004047209 */ /* 0x006fe20007810000 */
[----:B------:R-:W-:-:S05]  /*19a20*/  BRA.DIV ~URZ, `(.L_x_908) ;  /* 0x000081b27f007947 */ /* 0x000fca000b800000 */
[----:B------:R-:W1:Y:S02]  /*19a30*/  SHFL.BFLY PT, R0, R4, 0x1, 0x1f ;  /* 0x0c201f0004007f89 */ /* 0x000e6400000e0000 */
[----:B-1----:R-:W-:Y:S02]  /*19a40*/  FMNMX.FTZ R134, R4, R0, !PT ;  /* 0x0000000004867209 */ /* 0x002fe40007810000 */
[----:B------:R-:W1:Y:S02]  /*19a50*/  SHFL.BFLY PT, R0, R5, 0x2, 0x1f ;  /* 0x0c401f0005007f89 */ /* 0x000e6400000e0000 */
[----:B-1----:R-:W-:Y:S05]  /*19a60*/  FMNMX.FTZ R4, R5, R0, !PT ;  /* 0x0000000005047209 */ /* 0x002fea0007810000 */
[----:B------:R1:W2:Y:S02]  /*19a70*/  SHFL.BFLY PT, R0, R4, 0x1, 0x1f ;  /* 0x0c201f0004007f89 */ /* 0x0002a400000e0000 */
.L_x_1009:
[C---:B------:R-:W-:Y:S01]  /*19a80*/  FSETP.NEU.FTZ.AND P0, PT, R134.reuse, -INF , PT ;  /* 0xff8000008600780b */ /* 0x040fe20003f1d000 */
[----:B------:R-:W-:Y:S01]  /*19a90*/  FMUL.FTZ R2, R134, c[0x0][0x2d0] ;  /* 0x0000b40086027a20 */ /* 0x000fe20000410000 */
[----:B--2---:R-:W-:Y:S01]  /*19aa0*/  FMNMX.FTZ R3, R0, R4, !PT ;  /* 0x0000000400037209 */ /* 0x004fe20007810000 */
[----:B------:R-:W-:Y:S01]  /*19ab0*/  WARPSYNC 0xffffffff ;  /* 0xffffffff00007948 */ /* 0x000fe20003800000 */
[----:B------:R-:W-:Y:S02]  /*19ac0*/  FSEL R0, R134, RZ, P0 ;  /* 0x000000ff86007208 */ /* 0x000fe40000000000 */
[----:B------:R-:W-:Y:S02]  /*19ad0*/  FSEL R2, R2, RZ, P0 ;  /* 0x000000ff02027208 */ /* 0x000fe40000000000 */
[----:B------:R-:W-:Y:S01]  /*19ae0*/  FSETP.NEU.FTZ.AND P0, PT, R3, -INF , PT ;  /* 0xff8000000300780b */ /* 0x000fe20003f1d000 */
[----:B------:R-:W-:Y:S02]  /*19af0*/  FADD.FTZ R0, -R0, R135 ;  /* 0x0000008700007221 */ /* 0x000fe40000010100 */
        /* <DEDUP_REMOVED lines=20> */
[----:B---3--:R-:W-:Y:S01]  /*19c40*/  F2FP.PACK_AB R160, R4, R15 ;  /* 0x0000000f04a0723e */ /* 0x008fe200000000ff */
[C---:B------:R-:W-:Y:S01]  /*19c50*/  FMUL.FTZ R29, R0.reuse, R29 ;  /* 0x0000001d001d7220 */ /* 0x040fe20000410000 */
[----:B------:R-:W1:Y:S01]  /*19c60*/  MUFU.EX2 R15, R19 ;  /* 0x00000013000f7308 */ /* 0x000e620000000800 */
[C---:B------:R-:W-:Y:S02]  /*19c70*/  FMUL.FTZ R32, R0.reuse, R32 ;  /* 0x0000002000207220 */ /* 0x040fe40000410000 */
[C---:B------:R-:W-:Y:S02]  /*19c80*/  FMUL.FTZ R33, R0.reuse, R33 ;  /* 0x0000002100217220 */ /* 0x040fe40000410000 */
[C---:B------:R-:W-:Y:S02]  /*19c90*/  FMUL.FTZ R36, R0.reuse, R36 ;  /* 0x0000002400247220 */ /* 0x040fe40000410000 */
[----:B------:R-:W-:Y:S02]  /*19ca0*/  FMUL.FTZ R37, R0, R37 ;  /* 0x0000002500257220 */ /* 0x000fe40000410000 */
[----:B----4-:R-:W-:Y:S01]  /*19cb0*/  FADD.FTZ R5, R4, R2 ;  /* 0x0000000204057221 */ /* 0x010fe20000010000 */
[C---:B------:R-:W-:Y:S01]  /*19cc0*/  FSEL R2, R3.reuse, RZ, P0 ;  /* 0x000000ff03027208 */ /* 0x040fe20000000000 */
[----:B------:R-:W-:Y:S02]  /*19cd0*/  FMUL.FTZ R4, R3, c[0x0][0x2d0] ;  /* 0x0000b40003047a20 */ /* 0x000fe40000410000 */
[----:B------:R-:W-:Y:S02]  /*19ce0*/  FMUL.FTZ R40, R0, R40 ;  /* 0x0000002800287220 */ /* 0x000fe40000410000 */
[----:B------:R-:W-:Y:S01]  /*19cf0*/  FADD.FTZ R2, -R2, R136 ;  /* 0x0000008802027221 */ /* 0x000fe20000010100 */
[----:B------:R-:W-:Y:S01]  /*19d00*/  FSEL R4, R4, RZ, P0 ;  /* 0x000000ff04047208 */ /* 0x000fe20000000000 */
[----:B------:R-:W-:Y:S01]  /*19d10*/  FMUL.FTZ R41, R0, R41 ;  /* 0x0000002900297220 */ /* 0x000fe20000410000 */
[----:B------:R-:W-:Y:S01]  /*19d20*/  ISETP.GT.AND P0, PT, R195, R208, PT ;  /* 0x000000d0c300720c */ /* 0x000fe20003f04270 */
[----:B------:R-:W-:Y:S02]  /*19d30*/  FMUL.FTZ R2, R2, c[0x0][0x2d0] ;  /* 0x0000b40002027a20 */ /* 0x000fe40000410000 */
[--C-:B------:R-:W-:Y:S02]  /*19d40*/  FFMA.FTZ R136, R11, c[0x0][0x2d0], -R4.reuse ;  /* 0x0000b4000b887a23 */ /* 0x100fe40000010804 */
[--C-:B------:R-:W-:Y:S01]  /*19d50*/  FFMA.FTZ R166, R10, c[0x0][0x2d0], -R4.reuse ;  /* 0x0000b4000aa67a23 */ /* 0x100fe20000010804 */
[----:B-1----:R-:W-:Y:S01]  /*19d60*/  F2FP.PACK_AB R162, R15, R16 ;  /* 0x000000100fa2723e */ /* 0x002fe200000000ff */
[----:B------:R-:W1:Y:S01]  /*19d70*/  MUFU.EX2 R2, R2 ;  /* 0x0000000200027308 */ /* 0x000e620000000800 */
[--C-:B------:R-:W-:Y:S02]  /*19d80*/  FFMA.FTZ R165, R9, c[0x0][0x2d0], -R4.reuse ;  /* 0x0000b40009a57a23 */ /* 0x100fe40000010804 */
[--C-:B------:R-:W-:Y:S02]  /*19d90*/  FFMA.FTZ R167, R8, c[0x0][0x2d0], -R4.reuse ;  /* 0x0000b40008a77a23 */ /* 0x100fe40000010804 */
[--C-:B------:R-:W-:Y:S02]  /*19da0*/  FFMA.FTZ R6, R6, c[0x0][0x2d0], -R4.reuse ;  /* 0x0000b40006067a23 */ /* 0x100fe40000010804 */
[--C-:B------:R-:W-:Y:S02]  /*19db0*/  FFMA.FTZ R14, R13, c[0x0][0x2d0], -R4.reuse ;  /* 0x0000b4000d0e7a23 */ /* 0x100fe40000010804 */
        /* <DEDUP_REMOVED lines=10> */
[C---:B-1----:R-:W-:Y:S02]  /*19e60*/  FMUL.FTZ R18, R2.reuse, R142 ;  /* 0x0000008e02127220 */ /* 0x042fe40000410000 */
[C---:B------:R-:W-:Y:S02]  /*19e70*/  FMUL.FTZ R19, R2.reuse, R143 ;  /* 0x0000008f02137220 */ /* 0x040fe40000410000 */
[----:B------:R-:W1:Y:S01]  /*19e80*/  LDSM.16.MT88.4 R140, [R178] ;  /* 0x00000000b28c783b */ /* 0x000e620000004200 */
[----:B------:R-:W4:Y:S01]  /*19e90*/  MUFU.EX2 R152, R14 ;  /* 0x0000000e00987308 */ /* 0x000f220000000800 */
[----:B------:R-:W-:Y:S02]  /*19ea0*/  FMUL.FTZ R7, R2, R155 ;  /* 0x0000009b02077220 */ /* 0x000fe40000410000 */
[----:B------:R-:W-:Y:S02]  /*19eb0*/  FMUL.FTZ R8, R0, R148 ;  /* 0x0000009400087220 */ /* 0x000fe40000410000 */
[C---:B--2---:R-:W-:Y:S02]  /*19ec0*/  FMUL.FTZ R6, R2.reuse, R154 ;  /* 0x0000009a02067220 */ /* 0x044fe40000410000 */
        /* <DEDUP_REMOVED lines=16> */
[----:B------:R-:W2:Y:S01]  /*19fd0*/  MUFU.EX2 R146, R135 ;  /* 0x0000008700927308 */ /* 0x000ea20000000800 */
[C---:B------:R-:W-:Y:S02]  /*19fe0*/  FMUL.FTZ R31, R2.reuse, R31 ;  /* 0x0000001f021f7220 */ /* 0x040fe40000410000 */
[C---:B------:R-:W-:Y:S02]  /*19ff0*/  FMUL.FTZ R34, R2.reuse, R34 ;  /* 0x0000002202227220 */ /* 0x040fe40000410000 */
[C---:B------:R-:W-:Y:S02]  /*1a000*/  FMUL.FTZ R35, R2.reuse, R35 ;  /* 0x0000002302237220 */ /* 0x040fe40000410000 */
[C---:B------:R-:W-:Y:S02]  /*1a010*/  FMUL.FTZ R38, R2.reuse, R38 ;  /* 0x0000002602267220 */ /* 0x040fe40000410000 */
[C---:B------:R-:W-:Y:S01]  /*1a020*/  FMUL.FTZ R39, R2.reuse, R39 ;  /* 0x0000002702277220 */ /* 0x040fe20000410000 */
[----:B------:R-:W-:Y:S01]  /*1a030*/  MUFU.EX2 R135, R172 ;  /* 0x000000ac00877308 */ /* 0x000fe20000000800 */
[C---:B------:R-:W-:Y:S02]  /*1a040*/  FMUL.FTZ R42, R2.reuse, R42 ;  /* 0x0000002a022a7220 */ /* 0x040fe40000410000 */
[----:B------:R-:W-:Y:S02]  /*1a050*/  FMUL.FTZ R43, R2, R43 ;  /* 0x0000002b022b7220 */ /* 0x000fe40000410000 */
[C---:B------:R-:W-:Y:S02]  /*1a060*/  FMUL.FTZ R44, R0.reuse, R44 ;  /* 0x0000002c002c7220 */ /* 0x040fe40000410000 */
[----:B------:R-:W-:Y:S02]  /*1a070*/  FMUL.FTZ R45, R0, R45 ;  /* 0x0000002d002d7220 */ /* 0x000fe40000410000 */
[C---:B------:R-:W-:Y:S01]  /*1a080*/  FMUL.FTZ R46, R2.reuse, R46 ;  /* 0x0000002e022e7220 */ /* 0x040fe20000410000 */
[----:B------:R3:W-:Y:S01]  /*1a090*/  MUFU.EX2 R170, R166 ;  /* 0x000000a600aa7308 */ /* 0x0007e20000000800 */
[----:B------:R-:W-:Y:S02]  /*1a0a0*/  FMUL.FTZ R47, R2, R47 ;  /* 0x0000002f022f7220 */ /* 0x000fe40000410000 */
[C---:B------:R-:W-:Y:S01]  /*1a0b0*/  FMUL.FTZ R48, R0.reuse, R48 ;  /* 0x0000003000307220 */ /* 0x040fe20000410000 */
[----:B--2---:R-:W-:Y:S01]  /*1a0c0*/  F2FP.PACK_AB R163, R173, R146 ;  /* 0x00000092ada3723e */ /* 0x004fe200000000ff */
[----:B------:R-:W-:Y:S02]  /*1a0d0*/  FMUL.FTZ R49, R0, R49 ;  /* 0x0000003100317220 */ /* 0x000fe40000410000 */
[C---:B------:R-:W-:Y:S02]  /*1a0e0*/  FMUL.FTZ R50, R2.reuse, R50 ;  /* 0x0000003202327220 */ /* 0x040fe40000410000 */
[----:B------:R-:W-:Y:S01]  /*1a0f0*/  FMUL.FTZ R51, R2, R51 ;  /* 0x0000003302337220 */ /* 0x000fe20000410000 */
[----:B------:R-:W2:Y:S01]  /*1a100*/  MUFU.EX2 R169, R165 ;  /* 0x000000a500a97308 */ /* 0x000ea20000000800 */
[C---:B-1----:R-:W-:Y:S05]  /*1a110*/  HMMA.16816.F32 R4, R160.reuse, R140, R4 ;  /* 0x0000008ca004723c */ /* 0x042fea0000001804 */
[C---:B------:R-:W-:Y:S02]  /*1a120*/  FMUL.FTZ R52, R0.reuse, R52 ;  /* 0x0000003400347220 */ /* 0x040fe40000410000 */
[----:B------:R-:W-:Y:S01]  /*1a130*/  FMUL.FTZ R53, R0, R53 ;  /* 0x0000003500357220 */ /* 0x000fe20000410000 */
[C---:B------:R-:W-:Y:S01]  /*1a140*/  HMMA.16816.F32 R8, R160.reuse, R142, R8 ;  /* 0x0000008ea008723c */ /* 0x040fe20000001808 */
[----:B------:R-:W1:Y:S03]  /*1a150*/  LDSM.16.MT88.4 R140, [R179] ;  /* 0x00000000b38c783b */ /* 0x000e660000004200 */
[----:B------:R-:W-:Y:S01]  /*1a160*/  FMUL.FTZ R54, R2, R54 ;  /* 0x0000003602367220 */ /* 0x000fe20000410000 */
[----:B---3--:R-:W-:Y:S01]  /*1a170*/  F2FP.PACK_AB R166, R136, R144 ;  /* 0x0000009088a6723e */ /* 0x008fe200000000ff */
[----:B------:R-:W-:Y:S02]  /*1a180*/  FMUL.FTZ R55, R2, R55 ;  /* 0x0000003702377220 */ /* 0x000fe40000410000 */
[C---:B------:R-:W-:Y:S04]  /*1a190*/  FMUL.FTZ R56, R0.reuse, R56 ;  /* 0x0000003800387220 */ /* 0x040fe80000410000 */
[----:B------:R-:W-:Y:S02]  /*1a1a0*/  FMUL.FTZ R57, R0, R57 ;  /* 0x0000003900397220 */ /* 0x000fe40000410000 */
[C---:B------:R-:W-:Y:S01]  /*1a1b0*/  FMUL.FTZ R58, R2.reuse, R58 ;  /* 0x0000003a023a7220 */ /* 0x040fe20000410000 */
[----:B--2---:R-:W-:Y:S01]  /*1a1c0*/  F2FP.PACK_AB R165, R169, R170 ;  /* 0x000000aaa9a5723e */ /* 0x004fe200000000ff */
        /* <DEDUP_REMOVED lines=132> */
[----:B-1----:R-:W-:Y:S01]  /*1aa10*/  F2FP.PACK_AB R167, R135, R160 ;  /* 0x000000a087a7723e */ /* 0x002fe200000000ff */
[----:B------:R-:W-:Y:S01]  /*1aa20*/  FADD.FTZ R2, R160, R0 ;  /* 0x00000000a0027221 */ /* 0x000fe20000010000 */
[----:B------:R-:W-:Y:S03]  /*1aa30*/  IADD3 R0, R195, -0x1, RZ ;  /* 0xffffffffc3007810 */ /* 0x000fe60007ffe0ff */
[----:B------:R-:W-:Y:S03]  /*1aa40*/  FADD.FTZ R203, R135, R2 ;  /* 0x0000000287cb7221 */ /* 0x000fe60000010000 */
[----:B------:R-:W-:Y:S01]  /*1aa50*/  MOV R195, R0 ;  /* 0x0000000000c37202 */ /* 0x000fe20000000f00 */
[C---:B------:R-:W-:Y:S01]  /*1aa60*/  HMMA.16816.F32 R152, R164.reuse, R148, R4 ;  /* 0x00000094a498723c */ /* 0x040fe20000001804 */
[----:B------:R-:W1:Y:S04]  /*1aa70*/  LDSM.16.MT88.4 R4, [R181+0x800] ;  /* 0x00080000b504783b */ /* 0x000e680000004200 */
[----:B------:R-:W-:Y:S03]  /*1aa80*/  MOV R135, R134 ;  /* 0x0000008600877202 */ /* 0x000fe60000000f00 */
        /* <DEDUP_REMOVED lines=45> */
[----:B------:R-:W-:Y:S07]  /*1ad60*/  @!UPT UIADD3 URZ, URZ, URZ, URZ ;  /* 0x0000003f3f3ff290 */ /* 0x000fee000fffe03f */
[----:B------:R-:W-:-:S11]  /*1ad70*/  @P0 BRA `(.L_x_909) ;  /* 0xffffd4f000000947 */ /* 0x000fd6000383ffff */
.L_x_891:
[----:B------:R-:W-:Y:S05]  /*1ad80*/  BRA.DIV ~URZ, `(.L_x_910) ;  /* 0x00006f227f007947 */ /* 0x000fea000b800000 */
[----:B------:R1:W2:Y:S02]  /*1ad90*/  SHFL.BFLY PT, R0, R204, 0x2, 0x1f ;  /* 0x0c401f00cc007f89 */ /* 0x0002a400000e0000 */
.L_x_1010:
[----:B--2---:R-:W-:Y:S01]  /*1ada0*/  FADD.FTZ R6, R0, R204 ;  /* 0x000000cc00067221 */ /* 0x004fe20000010000 */
[----:B------:R-:W-:Y:S05]  /*1adb0*/  BRA.DIV ~URZ, `(.L_x_911) ;  /* 0x00006f427f007947 */ /* 0x000fea000b800000 */
[----:B------:R-:W2:Y:S02]  /*1adc0*/  SHFL.BFLY PT, R0, R6, 0x1, 0x1f ;  /* 0x0c201f0006007f89 */ /* 0x000ea400000e0000 */
[----:B--2---:R-:W-:-:S02]  /*1add0*/  FADD.FTZ R6, R6, R0 ;  /* 0x0000000006067221 */ /* 0x004fc40000010000 */
[----:B------:R-:W2:Y:S02]  /*1ade0*/  SHFL.BFLY PT, R0, R203, 0x2, 0x1f ;  /* 0x0c401f00cb007f89 */ /* 0x000ea400000e0000 */
[----:B--2---:R-:W-:-:S05]  /*1adf0*/  FADD.FTZ R4, R0, R203 ;  /* 0x000000cb00047221 */ /* 0x004fca0000010000 */
[----:B------:R2:W3:Y:S02]  /*1ae00*/  SHFL.BFLY PT, R3, R4, 0x1, 0x1f ;  /* 0x0c201f0004037f89 */ /* 0x0004e400000e0000 */
.L_x_1011:
        /* <DEDUP_REMOVED lines=10> */
[----:B------:R-:W-:Y:S02]  /*1aeb0*/  FMUL.FTZ R165, R2, R101 ;  /* 0x0000006502a57220 */ /* 0x000fe40000410000 */
        /* <DEDUP_REMOVED lines=24> */
[----:B------:R-:W-:Y:S02]  /*1b040*/  FMUL.FTZ R121, R0, R27 ;  /* 0x0000001b00797220 */ /* 0x000fe40000410000 */
[C---:B------:R-:W-:Y:S02]  /*1b050*/  FMUL.FTZ R160, R2.reuse, R48 ;  /* 0x0000003002a07220 */ /* 0x040fe40000410000 */
[----:B------:R-:W-:-:S02]  /*1b060*/  FMUL.FTZ R161, R2, R49 ;  /* 0x0000003102a17220 */ /* 0x000fc40000410000 */
[C---:B------:R-:W-:Y:S02]  /*1b070*/  FMUL.FTZ R168, R2.reuse, R116 ;  /* 0x0000007402a87220 */ /* 0x040fe40000410000 */
[C---:B------:R-:W-:Y:S02]  /*1b080*/  FMUL.FTZ R169, R2.reuse, R117 ;  /* 0x0000007502a97220 */ /* 0x040fe40000410000 */
[C---:B------:R-:W-:Y:S02]  /*1b090*/  FMUL.FTZ R112, R2.reuse, R124 ;  /* 0x0000007c02707220 */ /* 0x040fe40000410000 */
[----:B------:R-:W-:Y:S02]  /*1b0a0*/  FMUL.FTZ R113, R2, R125 ;  /* 0x0000007d02717220 */ /* 0x000fe40000410000 */
[C---:B------:R-:W-:Y:S02]  /*1b0b0*/  FMUL.FTZ R52, R0.reuse, R142 ;  /* 0x0000008e00347220 */ /* 0x040fe40000410000 */
[----:B------:R-:W-:-:S02]  /*1b0c0*/  FMUL.FTZ R53, R0, R143 ;  /* 0x0000008f00357220 */ /* 0x000fc40000410000 */
[C---:B------:R-:W-:Y:S02]  /*1b0d0*/  FMUL.FTZ R128, R0.reuse, R22 ;  /* 0x0000001600807220 */ /* 0x040fe40000410000 */
[C---:B------:R-:W-:Y:S02]  /*1b0e0*/  FMUL.FTZ R129, R0.reuse, R23 ;  /* 0x0000001700817220 */ /* 0x040fe40000410000 */
[C---:B------:R-:W-:Y:S02]  /*1b0f0*/  FMUL.FTZ R26, R0.reuse, R42 ;  /* 0x0000002a001a7220 */ /* 0x040fe40000410000 */
[----:B------:R-:W-:Y:S02]  /*1b100*/  FMUL.FTZ R27, R0, R43 ;  /* 0x0000002b001b7220 */ /* 0x000fe40000410000 */
[----:B---3--:R-:W-:Y:S02]  /*1b110*/  @P0 FMUL.FTZ R3, R3, 0.69314718246459960938 ;  /* 0x3f31721803030820 */ /* 0x008fe40000410000 */
        /* <DEDUP_REMOVED lines=56> */
[----:B------:R-:W-:Y:S01]  /*1b4a0*/  FMUL.FTZ R67, R0, R131 ;  /* 0x0000008300437220 */ /* 0x000fe20000410000 */
[----:B------:R-:W-:Y:S01]  /*1b4b0*/  MOV R0, 0x1 ;  /* 0x0000000100007802 */ /* 0x000fe20000000f00 */
[----:B------:R-:W-:Y:S02]  /*1b4c0*/  @P0 FFMA.FTZ R18, R4, R5, R3 ;  /* 0x0000000504120223 */ /* 0x000fe40000010003 */
        /* <DEDUP_REMOVED lines=40> */
.L_x_756:
[----:B------:R-:W2:Y:S01]  /*1b750*/  S2R R110, SR_TID.X ;  /* 0x00000000006e7919 */ /* 0x000ea20000002100 */
[----:B------:R-:W-:Y:S01]  /*1b760*/  BSSY B0, `(.L_x_912) ;  /* 0x0000010000007945 */ /* 0x000fe20003800000 */
[----:B--2---:R-:W-:-:S13]  /*1b770*/  LOP3.LUT P0, RZ, R110, 0xff, RZ, 0xc0, !PT ;  /* 0x000000ff6eff7812 */ /* 0x004fda000780c0ff */
[----:B------:R-:W-:Y:S05]  /*1b780*/  @P0 BRA `(.L_x_913) ;  /* 0x000000d000000947 */ /* 0x000fea0003800000 */
[----:B------:R-:W2:Y:S01]  /*1b790*/  S2R R2, SR_LANEID ;  /* 0x0000000000027919 */ /* 0x000ea20000000000 */
[----:B------:R-:W-:Y:S01]  /*1b7a0*/  VOTEU.ANY UR4, UPT, PT ;  /* 0x0000000000047886 */ /* 0x000fe200038e0100 */
[----:B------:R-:W-:Y:S01]  /*1b7b0*/  IMAD.MOV.U32 R4, RZ, RZ, c[0x0][0x560] ;  /* 0x00015800ff047624 */ /* 0x000fe200078e00ff */
[----:B------:R-:W2:Y:S01]  /*1b7c0*/  FLO.U32 R3, UR4 ;  /* 0x0000000400037d00 */ /* 0x000ea200080e0000 */
[----:B------:R-:W-:Y:S01]  /*1b7d0*/  IMAD.MOV.U32 R5, RZ, RZ, c[0x0][0x564] ;  /* 0x00015900ff057624 */ /* 0x000fe200078e00ff */
[----:B--2---:R-:W-:-:S06]  /*1b7e0*/  ISETP.EQ.U32.AND P0, PT, R3, R2, PT ;  /* 0x000000020300720c */ /* 0x004fcc0003f02070 */
[----:B------:R-:W2:Y:S07]  /*1b7f0*/  POPC R2, UR4 ;  /* 0x0000000400027d09 */ /* 0x000eae0008000000 */
[----:B--2---:R-:W2:Y:S04]  /*1b800*/  @P0 ATOMG.E.ADD.STRONG.GPU PT, R2, [R4.64], R2 ;  /* 0x00000002040209a8 */ /* 0x004ea800081ee1c8 */
[----:B--2---:R2:W3:Y:S04]  /*1b810*/  SHFL.IDX PT, R3, R2, R3, 0x1f ;  /* 0x00001f0302037589 */ /* 0x0044e800000e0000 */
[----:B--2---:R-:W2:Y:S02]  /*1b820*/  S2R R2, SR_LTMASK ;  /* 0x0000000000027919 */ /* 0x004ea40000003900 */
[----:B--2---:R-:W-:-:S06]  /*1b830*/  LOP3.LUT R2, R2, UR4, RZ, 0xc0, !PT ;  /* 0x0000000402027c12 */ /* 0x004fcc000f8ec0ff */
[----:B------:R-:W3:Y:S02]  /*1b840*/  POPC R2, R2 ;  /* 0x0000000200027309 */ /* 0x000ee40000000000 */
[----:B---3--:R-:W-:-:S06]  /*1b850*/  IADD3 R232, R3, c[0x0][0xc], R2 ;  /* 0x0000030003e87a10 */ /* 0x008fcc0007ffe002 */
.L_x_913:
[----:B------:R-:W-:Y:S05]  /*1b860*/  BSYNC B0 ;  /* 0x0000000000007941 */ /* 0x000fea0003800000 */
.L_x_912:
        /* <DEDUP_REMOVED lines=8> */
[----:B------:R-:W-:Y:S01]  /*1b8f0*/  IMAD.MOV.U32 R4, RZ, RZ, 0x4 ;  /* 0x00000004ff047424 */ /* 0x000fe200078e00ff */
[----:B------:R-:W-:Y:S01]  /*1b900*/  F2FP.PACK_AB R0, R49, R48 ;  /* 0x000000303100723e */ /* 0x000fe200000000ff */
[----:B------:R-:W-:Y:S01]  /*1b910*/  IMAD.MOV.U32 R12, RZ, RZ, c[0x0][0x388] ;  /* 0x0000e200ff0c7624 */ /* 0x000fe200078e00ff */
[----:B------:R-:W-:Y:S02]  /*1b920*/  ISETP.NE.U32.AND P0, PT, RZ, c[0x0][0x508], PT ;  /* 0x00014200ff007a0c */ /* 0x000fe40003f05070 */
[----:B------:R-:W-:Y:S02]  /*1b930*/  ISETP.NE.U32.AND P2, PT, RZ, c[0x0][0x500], PT ;  /* 0x00014000ff007a0c */ /* 0x000fe40003f45070 */
[----:B------:R-:W-:-:S02]  /*1b940*/  ISETP.NE.AND.EX P1, PT, RZ, c[0x0][0x50c], PT, P0 ;  /* 0x00014300ff007a0c */ /* 0x000fc40003f25300 */
        /* <DEDUP_REMOVED lines=127> */
[----:B--2---:R-:W-:-:S03]  /*1c140*/  @P1 IMAD.WIDE R2, R235, R4, c[0x0][0x508] ;  /* 0x00014200eb021625 */ /* 0x004fc600078e0204 */
[----:B------:R-:W-:Y:S01]  /*1c150*/  BAR.SYNC.DEFER_BLOCKING 0x1, 0x100 ;  /* 0x0044000000007b1d */ /* 0x000fe20000010000 */
[----:B------:R-:W-:-:S05]  /*1c160*/  IMAD.WIDE R4, R235, R4, c[0x0][0x500] ;  /* 0x00014000eb047625 */ /* 0x000fca00078e0204 */
[----:B------:R2:W5:Y:S02]  /*1c170*/  @P1 LDG.E R12, [R2.64] ;  /* 0x00000008020c1981 */ /* 0x000564000c1e1900 */
[----:B--2---:R-:W-:-:S06]  /*1c180*/  IMAD.MOV.U32 R2, RZ, RZ, RZ ;  /* 0x000000ffff027224 */ /* 0x004fcc00078e00ff */
[----:B------:R3:W5:Y:S01]  /*1c190*/  @P2 LDG.E R2, [R4.64] ;  /* 0x0000000804022981 */ /* 0x000762000c1e1900 */
[----:B------:R-:W-:-:S04]  /*1c1a0*/  ISETP.NE.AND P0, PT, R233, RZ, PT ;  /* 0x000000ffe900720c */ /* 0x000fc80003f05270 */
[----:B------:R-:W-:Y:S01]  /*1c1b0*/  SEL R3, R233, c[0x0][0x3d4], P0 ;  /* 0x0000f500e9037a07 */ /* 0x000fe20000000000 */
[----:B------:R-:W-:Y:S05]  /*1c1c0*/  @P1 BRA `(.L_x_916) ;  /* 0x0000004000001947 */ /* 0x000fea0003800000 */
[----:B------:R-:W-:Y:S05]  /*1c1d0*/  @!P2 BRA `(.L_x_916) ;  /* 0x000000300000a947 */ /* 0x000fea0003800000 */
[----:B---3--:R2:W3:Y:S04]  /*1c1e0*/  LDG.E R0, [R4.64] ;  /* 0x0000000804007981 */ /* 0x0084e8000c1e1900 */
[----:B--2---:R-:W3:Y:S02]  /*1c1f0*/  LDG.E R4, [R4.64+0x4] ;  /* 0x0000040804047981 */ /* 0x004ee4000c1e1900 */
[----:B---3-5:R-:W-:Y:S02]  /*1c200*/  IADD3 R12, -R0, R4, RZ ;  /* 0x00000004000c7210 */ /* 0x028fe40007ffe1ff */
.L_x_916:
[----:B-----5:R-:W2:Y:S01]  /*1c210*/  LDL R99, [R1+0x40] ;  /* 0x0000400001637983 */ /* 0x020ea20000100800 */
[----:B------:R-:W-:Y:S01]  /*1c220*/  IMAD.MOV.U32 R16, RZ, RZ, 0x368 ;  /* 0x00000368ff107424 */ /* 0x000fe200078e00ff */
[----:B------:R-:W-:Y:S01]  /*1c230*/  ISETP.GT.AND P2, PT, R3, 0x1, PT ;  /* 0x000000010300780c */ /* 0x000fe20003f44270 */
[----:B------:R-:W-:Y:S01]  /*1c240*/  IMAD R12, R12, c[0x0][0x4e8], RZ ;  /* 0x00013a000c0c7a24 */ /* 0x000fe200078e02ff */
[----:B------:R-:W-:-:S02]  /*1c250*/  ISETP.NE.U32.AND P0, PT, RZ, c[0x0][0x500], PT ;  /* 0x00014000ff007a0c */ /* 0x000fc40003f05070 */
[----:B------:R-:W-:Y:S02]  /*1c260*/  SEL R16, R16, 0x328, P2 ;  /* 0x0000032810107807 */ /* 0x000fe40001000000 */
[----:B------:R-:W-:Y:S02]  /*1c270*/  ISETP.NE.AND.EX P0, PT, RZ, c[0x0][0x504], PT, P0 ;  /* 0x00014100ff007a0c */ /* 0x000fe40003f05300 */
[----:B------:R-:W4:Y:S01]  /*1c280*/  LDC.64 R6, c[0x0][R16+0x170] ;  /* 0x00005c0010067b82 */ /* 0x000f220000000a00 */
[----:B------:R-:W-:Y:S02]  /*1c290*/  SHF.R.S32.HI R3, RZ, 0x1f, R235 ;  /* 0x0000001fff037819 */ /* 0x000fe400000114eb */
[----:B---3--:R-:W-:Y:S02]  /*1c2a0*/  SEL R0, R235, RZ, !P0 ;  /* 0x000000ffeb007207 */ /* 0x008fe40004000000 */
[----:B------:R-:W-:Y:S02]  /*1c2b0*/  SEL R5, R3, RZ, !P0 ;  /* 0x000000ff03057207 */ /* 0x000fe40004000000 */
[----:B------:R-:W-:Y:S01]  /*1c2c0*/  LOP3.LUT R4, R234, 0xffff, RZ, 0xc0, !PT ;  /* 0x0000ffffea047812 */ /* 0x000fe200078ec0ff */
[----:B------:R-:W3:Y:S01]  /*1c2d0*/  LDC.64 R10, c[0x0][R16+0x168] ;  /* 0x00005a00100a7b82 */ /* 0x000ee20000000a00 */
[----:B------:R-:W-:-:S04]  /*1c2e0*/  SHF.R.S32.HI R19, RZ, 0x1f, R110 ;  /* 0x0000001fff137819 */ /* 0x000fc8000001146e */
[----:B------:R-:W-:-:S03]  /*1c2f0*/  LEA.HI R19, R19, R110, RZ, 0x5 ;  /* 0x0000006e13137211 */ /* 0x000fc600078f28ff */
[----:B------:R-:W1:Y:S01]  /*1c300*/  LDC.64 R14, c[0x0][R16+0x178] ;  /* 0x00005e00100e7b82 */ /* 0x000e620000000a00 */
[----:B------:R-:W-:-:S05]  /*1c310*/  LOP3.LUT R19, R19, 0xffffffe0, RZ, 0xc0, !PT ;  /* 0xffffffe013137812 */ /* 0x000fca00078ec0ff */
[----:B------:R-:W-:Y:S02]  /*1c320*/  IMAD.IADD R19, R110, 0x1, -R19 ;  /* 0x000000016e137824 */ /* 0x000fe400078e0a13 */
[----:B----4-:R-:W-:-:S04]  /*1c330*/  IMAD R3, R7, R0, RZ ;  /* 0x0000000007037224 */ /* 0x010fc800078e02ff */
[C---:B------:R-:W-:Y:S02]  /*1c340*/  IMAD R5, R6.reuse, R5, R3 ;  /* 0x0000000506057224 */ /* 0x040fe400078e0203 */
[----:B------:R-:W-:-:S04]  /*1c350*/  IMAD.WIDE.U32 R6, R6, R0, RZ ;  /* 0x0000000006067225 */ /* 0x000fc800078e00ff */
[----:B---3--:R-:W-:-:S04]  /*1c360*/  IMAD.WIDE.U32 R8, R10, R4, RZ ;  /* 0x000000040a087225 */ /* 0x008fc800078e00ff */
[----:B------:R-:W-:Y:S01]  /*1c370*/  IMAD R3, R11, R4, RZ ;  /* 0x000000040b037224 */ /* 0x000fe200078e02ff */
[--C-:B------:R-:W-:Y:S01]  /*1c380*/  IADD3 R13, P1, P0, R6, R8, R2.reuse ;  /* 0x00000008060d7210 */ /* 0x100fe2000783e002 */
[----:B------:R-:W-:Y:S01]  /*1c390*/  IMAD.IADD R5, R7, 0x1, R5 ;  /* 0x0000000107057824 */ /* 0x000fe200078e0205 */
[----:B------:R-:W-:Y:S01]  /*1c3a0*/  SHF.R.S32.HI R11, RZ, 0x1f, R2 ;  /* 0x0000001fff0b7819 */ /* 0x000fe20000011402 */
[----:B------:R-:W-:Y:S01]  /*1c3b0*/  IMAD.IADD R8, R9, 0x1, R3 ;  /* 0x0000000109087824 */ /* 0x000fe200078e0203 */
[----:B------:R-:W-:Y:S01]  /*1c3c0*/  SEL R6, R244, RZ, P2 ;  /* 0x000000fff4067207 */ /* 0x000fe20001000000 */
[----:B------:R-:W-:-:S03]  /*1c3d0*/  IMAD.MOV.U32 R3, RZ, RZ, c[0x0][0x4e8] ;  /* 0x00013a00ff037624 */ /* 0x000fc600078e00ff */
[----:B------:R-:W-:Y:S01]  /*1c3e0*/  IADD3.X R10, R5, R8, R11, P1, P0 ;  /* 0x00000008050a7210 */ /* 0x000fe20000fe040b */
[-C--:B-1----:R-:W-:Y:S01]  /*1c3f0*/  IMAD R9, R15, R6.reuse, RZ ;  /* 0x000000060f097224 */ /* 0x082fe200078e02ff */
[----:B------:R-:W-:Y:S01]  /*1c400*/  ISETP.NE.AND P3, PT, R3, 0x1, PT ;  /* 0x000000010300780c */ /* 0x000fe20003f65270 */
[----:B------:R-:W-:Y:S02]  /*1c410*/  IMAD.IADD R3, R231, 0x1, R227 ;  /* 0x00000001e7037824 */ /* 0x000fe400078e02e3 */
[----:B------:R-:W-:-:S04]  /*1c420*/  IMAD.WIDE.U32 R6, R14, R6, RZ ;  /* 0x000000060e067225 */ /* 0x000fc800078e00ff */
[----:B------:R-:W-:Y:S02]  /*1c430*/  IMAD.MOV.U32 R5, RZ, RZ, R3 ;  /* 0x000000ffff057224 */ /* 0x000fe400078e0003 */
[----:B------:R-:W-:-:S04]  /*1c440*/  IMAD.IADD R9, R7, 0x1, R9 ;  /* 0x0000000107097824 */ /* 0x000fc800078e0209 */
[----:B------:R-:W-:-:S05]  /*1c450*/  @P3 IMAD.HI.U32 R8, R3, c[0x0][0x4ec], RZ ;  /* 0x00013b0003083a27 */ /* 0x000fca00078e00ff */
[----:B------:R-:W-:-:S04]  /*1c460*/  @P3 SHF.R.U32.HI R5, RZ, c[0x0][0x4f0], R8 ;  /* 0x00013c00ff053a19 */ /* 0x000fc80000011608 */
[----:B------:R-:W-:Y:S02]  /*1c470*/  IADD3 R6, P1, P0, R5, R13, R6 ;  /* 0x0000000d05067210 */ /* 0x000fe4000783e006 */
[--C-:B------:R-:W-:Y:S01]  /*1c480*/  SHF.R.S32.HI R7, RZ, 0x1f, R5.reuse ;  /* 0x0000001fff077819 */ /* 0x100fe20000011405 */
[----:B------:R-:W-:-:S03]  /*1c490*/  IMAD.MOV R5, RZ, RZ, -R5 ;  /* 0x000000ffff057224 */ /* 0x000fc600078e0a05 */
[----:B------:R-:W-:Y:S01]  /*1c4a0*/  IADD3.X R7, R7, R10, R9, P1, P0 ;  /* 0x0000000a07077210 */ /* 0x000fe20000fe0409 */
[----:B------:R-:W-:Y:S01]  /*1c4b0*/  IMAD R5, R5, c[0x0][0x4e8], R3 ;  /* 0x00013a0005057a24 */ /* 0x000fe200078e0203 */
[----:B------:R-:W1:Y:S04]  /*1c4c0*/  LDC.64 R8, c[0x0][R16+0x160] ;  /* 0x0000580010087b82 */ /* 0x000e680000000a00 */
[----:B------:R-:W-:Y:S01]  /*1c4d0*/  SHF.R.S32.HI R10, RZ, 0x1f, R5 ;  /* 0x0000001fff0a7819 */ /* 0x000fe20000011405 */
[----:B-1----:R-:W-:-:S04]  /*1c4e0*/  IMAD.WIDE.U32 R6, R8, R5, R6 ;  /* 0x0000000508067225 */ /* 0x002fc800078e0006 */
[----:B------:R-:W-:Y:S02]  /*1c4f0*/  IMAD R5, R9, R5, RZ ;  /* 0x0000000509057224 */ /* 0x000fe400078e02ff */
[----:B------:R-:W-:Y:S02]  /*1c500*/  IMAD.MOV.U32 R9, RZ, RZ, c[0x0][0x4ac] ;  /* 0x00012b00ff097624 */ /* 0x000fe400078e00ff */
[----:B------:R-:W-:Y:S02]  /*1c510*/  IMAD R5, R8, R10, R5 ;  /* 0x0000000a08057224 */ /* 0x000fe400078e0205 */
[----:B------:R-:W-:Y:S01]  /*1c520*/  IMAD.MOV.U32 R8, RZ, RZ, c[0x0][0x4a8] ;  /* 0x00012a00ff087624 */ /* 0x000fe200078e00ff */
[----:B------:R-:W-:Y:S01]  /*1c530*/  SEL R9, R9, c[0x0][0x454], P2 ;  /* 0x0001150009097a07 */ /* 0x000fe20001000000 */
[----:B------:R-:W-:-:S03]  /*1c540*/  IMAD.IADD R7, R7, 0x1, R5 ;  /* 0x0000000107077824 */ /* 0x000fc600078e0205 */
[----:B------:R-:W-:-:S04]  /*1c550*/  SEL R8, R8, c[0x0][0x450], P2 ;  /* 0x0001140008087a07 */ /* 0x000fc80001000000 */
[----:B------:R-:W-:-:S04]  /*1c560*/  LEA R5, P0, R6, R8, 0x2 ;  /* 0x0000000806057211 */ /* 0x000fc800078010ff */
[----:B------:R-:W-:Y:S01]  /*1c570*/  LEA.HI.X R7, R6, R9, R7, 0x2, P0 ;  /* 0x0000000906077211 */ /* 0x000fe200000f1407 */
[----:B------:R-:W-:Y:S01]  /*1c580*/  SHFL.IDX PT, R8, R5, RZ, 0x1c1f ;  /* 0x001c1fff05087589 */ /* 0x000fe200000e0000 */
[----:B------:R-:W-:-:S03]  /*1c590*/  LOP3.LUT P0, RZ, R19, 0x3, RZ, 0xc0, !PT ;  /* 0x0000000313ff7812 */ /* 0x000fc6000780c0ff */
[----:B------:R-:W1:Y:S04]  /*1c5a0*/  SHFL.IDX PT, R9, R7, RZ, 0x1c1f ;  /* 0x001c1fff07097589 */ /* 0x000e6800000e0000 */
[----:B------:R2:W-:Y:S04]  /*1c5b0*/  SHFL.IDX PT, R6, R5, 0x1, 0x1c1f ;  /* 0x003c1f0005067f89 */ /* 0x0005e800000e0000 */
        /* <DEDUP_REMOVED lines=11> */
[----:B------:R-:W-:Y:S01]  /*1c670*/  IMAD R11, R11, c[0x0][0x3a0], RZ ;  /* 0x0000e8000b0b7a24 */ /* 0x000fe200078e02ff */
[----:B-1----:R-:W-:Y:S01]  /*1c680*/  IADD3 R8, R212, R227, RZ ;  /* 0x000000e3d4087210 */ /* 0x002fe20007ffe0ff */
        /* <DEDUP_REMOVED lines=33> */
[----:B------:R-:W-:Y:S02]  /*1c8a0*/  IADD3 R5, R211, R227, RZ ;  /* 0x000000e3d3057210 */ /* 0x000fe40007ffe0ff */
        /* <DEDUP_REMOVED lines=14> */
.L_x_1012:
[----:B------:R-:W-:Y:S05]  /*1c990*/  BRA.DIV ~URZ, `(.L_x_919) ;  /* 0x000054c27f007947 */ /* 0x000fea000b800000 */
[----:B------:R4:W2:Y:S02]  /*1c9a0*/  SHFL.IDX PT, R0, R14, RZ, 0x181f ;  /* 0x00181fff0e007589 */ /* 0x0008a400000e0000 */
.L_x_1013:
        /* <DEDUP_REMOVED lines=9> */
[----:B------:R-:W-:Y:S02]  /*1ca40*/  @!P1 LEA R6, P5, R200, R0, 0x1 ;  /* 0x00000000c8069211 */ /* 0x000fe400078a08ff */
        /* <DEDUP_REMOVED lines=9> */
.L_x_921:
[----:B------:R-:W-:Y:S05]  /*1cae0*/  BSYNC B0 ;  /* 0x0000000000007941 */ /* 0x000fea0003800000 */
.L_x_920:
[----:B------:R-:W-:Y:S05]  /*1caf0*/  BRA.DIV ~URZ, `(.L_x_922) ;  /* 0x000053c27f007947 */ /* 0x000fea000b800000 */
[----:B---3--:R3:W4:Y:S04]  /*1cb00*/  SHFL.IDX PT, R4, R13, 0x1, 0x181f ;  /* 0x00381f000d047f89 */ /* 0x00872800000e0000 */
[----:B--2---:R3:W2:Y:S02]  /*1cb10*/  SHFL.IDX PT, R0, R14, 0x1, 0x181f ;  /* 0x00381f000e007f89 */ /* 0x0046a400000e0000 */
.L_x_1014:
        /* <DEDUP_REMOVED lines=20> */
.L_x_924:
[----:B------:R-:W-:Y:S05]  /*1cc60*/  BSYNC B0 ;  /* 0x0000000000007941 */ /* 0x000fea0003800000 */
.L_x_923:
[----:B------:R-:W-:Y:S05]  /*1cc70*/  BRA.DIV ~URZ, `(.L_x_925) ;  /* 0x000053027f007947 */ /* 0x000fea000b800000 */
[----:B----4-:R4:W3:Y:S02]  /*1cc80*/  SHFL.IDX PT, R4, R13, 0x2, 0x181f ;  /* 0x00581f000d047f89 */ /* 0x0108e400000e0000 */
.L_x_1015:
[----:B------:R-:W-:Y:S05]  /*1cc90*/  BRA.DIV ~URZ, `(.L_x_926) ;  /* 0x000053527f007947 */ /* 0x000fea000b800000 */
[----:B--2---:R2:W4:Y:S02]  /*1cca0*/  SHFL.IDX PT, R0, R14, 0x2, 0x181f ;  /* 0x00581f000e007f89 */ /* 0x00452400000e0000 */
.L_x_1016:
        /* <DEDUP_REMOVED lines=20> */
.L_x_928:
[----:B------:R-:W-:Y:S05]  /*1cdf0*/  BSYNC B0 ;  /* 0x0000000000007941 */ /* 0x000fea0003800000 */
.L_x_927:
[----:B------:R-:W-:Y:S05]  /*1ce00*/  BRA.DIV ~URZ, `(.L_x_929) ;  /* 0x000052427f007947 */ /* 0x000fea000b800000 */
[----:B---3--:R3:W2:Y:S04]  /*1ce10*/  SHFL.IDX PT, R4, R13, 0x3, 0x181f ;  /* 0x00781f000d047f89 */ /* 0x0086a800000e0000 */
[----:B----4-:R3:W4:Y:S02]  /*1ce20*/  SHFL.IDX PT, R0, R14, 0x3, 0x181f ;  /* 0x00781f000e007f89 */ /* 0x01072400000e0000 */
.L_x_1017:
[----:B------:R-:W-:-:S04]  /*1ce30*/  IADD3 R2, R5, 0x60, RZ ;  /* 0x0000006005027810 */ /* 0x000fc80007ffe0ff */
[----:B------:R-:W-:-:S13]  /*1ce40*/  ISETP.GE.AND P0, PT, R2, R12, PT ;  /* 0x0000000c0200720c */ /* 0x000fda0003f06270 */
[----:B------:R-:W-:Y:S05]  /*1ce50*/  @P0 BRA `(.L_x_930) ;  /* 0x00002b7000000947 */ /* 0x000fea0003800000 */
[----:B------:R-:W-:Y:S02]  /*1ce60*/  ISETP.GE.AND P2, PT, R132, c[0x0][0x3c8], PT ;  /* 0x0000f20084007a0c */ /* 0x000fe40003f46270 */
[----:B------:R-:W-:Y:S02]  /*1ce70*/  ISETP.GE.AND P1, PT, R137, c[0x0][0x3c8], PT ;  /* 0x0000f20089007a0c */ /* 0x000fe40003f26270 */
[----:B------:R-:W-:-:S09]  /*1ce80*/  ISETP.GE.AND P0, PT, R200, c[0x0][0x3c8], PT ;  /* 0x0000f200c8007a0c */ /* 0x000fd20003f06270 */
[-C--:B----4-:R-:W-:Y:S02]  /*1ce90*/  @!P2 LEA R8, P5, R132, R0.reuse, 0x1 ;  /* 0x000000008408a211 */ /* 0x090fe400078a08ff */
[CC--:B------:R-:W-:Y:S02]  /*1cea0*/  @!P1 LEA R6, P4, R201.reuse, R0.reuse, 0x1 ;  /* 0x00000000c9069211 */ /* 0x0c0fe400078808ff */
[----:B------:R-:W-:Y:S02]  /*1ceb0*/  @!P0 LEA R2, P3, R200, R0, 0x1 ;  /* 0x00000000c8028211 */ /* 0x000fe400078608ff */
        /* <DEDUP_REMOVED lines=12> */
.L_x_917:
        /* <DEDUP_REMOVED lines=33> */
.L_x_1018:
[----:B------:R-:W-:Y:S05]  /*1d190*/  BRA.DIV ~URZ, `(.L_x_932) ;  /* 0x00004fe27f007947 */ /* 0x000fea000b800000 */
[----:B------:R3:W4:Y:S02]  /*1d1a0*/  SHFL.IDX PT, R0, R12, RZ, 0x1c1f ;  /* 0x001c1fff0c007589 */ /* 0x00072400000e0000 */
.L_x_1019:
[----:B------:R-:W-:Y:S01]  /*1d1b0*/  BSSY B0, `(.L_x_933) ;  /* 0x00000d0000007945 */ /* 0x000fe20003800000 */
[----:B------:R-:W-:Y:S05]  /*1d1c0*/  @P0 BRA `(.L_x_934) ;  /* 0x00000ce000000947 */ /* 0x000fea0003800000 */
[C---:B------:R-:W-:Y:S02]  /*1d1d0*/  ISETP.GE.AND P0, PT, R215.reuse, c[0x0][0x3c8], PT ;  /* 0x0000f200d7007a0c */ /* 0x040fe40003f06270 */
[----:B------:R-:W-:Y:S02]  /*1d1e0*/  SHF.R.S32.HI R6, RZ, 0x1f, R215 ;  /* 0x0000001fff067819 */ /* 0x000fe400000114d7 */
[C---:B------:R-:W-:Y:S02]  /*1d1f0*/  IADD3 R8, R215.reuse, 0x8, RZ ;  /* 0x00000008d7087810 */ /* 0x040fe40007ffe0ff */
[C---:B------:R-:W-:Y:S02]  /*1d200*/  IADD3 R9, R215.reuse, 0x8, RZ ;  /* 0x00000008d7097810 */ /* 0x040fe40007ffe0ff */
[----:B------:R-:W-:-:S02]  /*1d210*/  IADD3 R7, R215, 0x10, RZ ;  /* 0x00000010d7077810 */ /* 0x000fc40007ffe0ff */
[----:B------:R-:W-:Y:S02]  /*1d220*/  SHF.R.S32.HI R9, RZ, 0x1f, R9 ;  /* 0x0000001fff097819 */ /* 0x000fe40000011409 */
[C---:B------:R-:W-:Y:S02]  /*1d230*/  IADD3 R10, R215.reuse, 0x60, RZ ;  /* 0x00000060d70a7810 */ /* 0x040fe40007ffe0ff */
[C---:B----4-:R-:W-:Y:S02]  /*1d240*/  @!P0 LEA R2, P1, R215.reuse, R0, 0x2 ;  /* 0x00000000d7028211 */ /* 0x050fe400078210ff */
[----:B------:R-:W-:Y:S02]  /*1d250*/  ISETP.GE.AND P3, PT, R10, c[0x0][0x3c8], PT ;  /* 0x0000f2000a007a0c */ /* 0x000fe40003f66270 */
[C---:B--2---:R-:W-:Y:S02]  /*1d260*/  @!P0 LEA.HI.X R3, R215.reuse, R4, R6, 0x2, P1 ;  /* 0x00000004d7038211 */ /* 0x044fe400008f1406 */
[----:B------:R-:W-:-:S02]  /*1d270*/  IADD3 R6, R215, 0x18, RZ ;  /* 0x00000018d7067810 */ /* 0x000fc40007ffe0ff */
[C---:B------:R-:W-:Y:S01]  /*1d280*/  IADD3 R14, R215.reuse, 0x70, RZ ;  /* 0x00000070d70e7810 */ /* 0x040fe20007ffe0ff */
[----:B------:R2:W-:Y:S01]  /*1d290*/  @!P0 ST.E.64 [R2.64], R134 ;  /* 0x0000008602008985 */ /* 0x0005e2000c101b08 */
[----:B------:R-:W-:Y:S02]  /*1d2a0*/  ISETP.GE.AND P0, PT, R8, c[0x0][0x3c8], PT ;  /* 0x0000f20008007a0c */ /* 0x000fe40003f06270 */
[----:B------:R-:W-:Y:S02]  /*1d2b0*/  ISETP.GE.AND P2, PT, R6, c[0x0][0x3c8], PT ;  /* 0x0000f20006007a0c */ /* 0x000fe40003f46270 */
[C---:B------:R-:W-:Y:S02]  /*1d2c0*/  IADD3 R15, R215.reuse, 0x60, RZ ;  /* 0x00000060d70f7810 */ /* 0x040fe40007ffe0ff */
[----:B------:R-:W-:Y:S02]  /*1d2d0*/  IADD3 R11, R215, 0x68, RZ ;  /* 0x00000068d70b7810 */ /* 0x000fe40007ffe0ff */
[----:B------:R-:W-:-:S02]  /*1d2e0*/  ISETP.GE.AND P4, PT, R14, c[0x0][0x3c8], PT ;  /* 0x0000f2000e007a0c */ /* 0x000fc40003f86270 */
[----:B------:R-:W-:Y:S02]  /*1d2f0*/  SHF.R.S32.HI R15, RZ, 0x1f, R15 ;  /* 0x0000001fff0f7819 */ /* 0x000fe4000001140f */
[----:B------:R-:W-:Y:S02]  /*1d300*/  SHF.R.S32.HI R11, RZ, 0x1f, R11 ;  /* 0x0000001fff0b7819 */ /* 0x000fe4000001140b */
[----:B------:R-:W-:Y:S02]  /*1d310*/  ISETP.GE.AND P6, PT, R252, c[0x0][0x3c8], PT ;  /* 0x0000f200fc007a0c */ /* 0x000fe40003fc6270 */
[----:B------:R-:W-:Y:S02]  /*1d320*/  SHF.R.S32.HI R16, RZ, 0x1f, R249 ;  /* 0x0000001fff107819 */ /* 0x000fe400000114f9 */
        /* <DEDUP_REMOVED lines=68> */
[----:B------:R-:W-:-:S03]  /*1d770*/  @!P3 LEA R6, P5, R10, R0, 0x2 ;  /* 0x000000000a06b211 */ /* 0x000fc600078a10ff */
[----:B------:R2:W-:Y:S01]  /*1d780*/  @!P2 ST.E.64 [R2.64], R160 ;  /* 0x000000a00200a985 */ /* 0x0005e2000c101b08 */
[----:B------:R-:W-:Y:S02]  /*1d790*/  ISETP.GE.AND P2, PT, R8, c[0x0][0x3c8], PT ;  /* 0x0000f20008007a0c */ /* 0x000fe40003f46270 */
[----:B------:R-:W-:Y:S02]  /*1d7a0*/  @!P3 LEA.HI.X R7, R10, R4, R15, 0x2, P5 ;  /* 0x000000040a07b211 */ /* 0x000fe400028f140f */
[C---:B------:R-:W-:Y:S02]  /*1d7b0*/  IADD3 R10, R215.reuse, 0x80, RZ ;  /* 0x00000080d70a7810 */ /* 0x040fe40007ffe0ff */
[----:B------:R-:W-:Y:S01]  /*1d7c0*/  IADD3 R15, R215, 0x70, RZ ;  /* 0x00000070d70f7810 */ /* 0x000fe20007ffe0ff */
[----:B------:R4:W-:Y:S01]  /*1d7d0*/  @!P3 ST.E.64 [R6.64], R162 ;  /* 0x000000a20600b985 */ /* 0x0009e2000c101b08 */
[----:B------:R-:W-:Y:S02]  /*1d7e0*/  ISETP.GE.AND P3, PT, R10, c[0x0][0x3c8], PT ;  /* 0x0000f2000a007a0c */ /* 0x000fe40003f66270 */
[----:B------:R-:W-:-:S02]  /*1d7f0*/  SHF.R.S32.HI R15, RZ, 0x1f, R15 ;  /* 0x0000001fff0f7819 */ /* 0x000fc4000001140f */
[----:B--2---:R-:W-:-:S04]  /*1d800*/  @!P1 LEA R2, P0, R9, R0, 0x2 ;  /* 0x0000000009029211 */ /* 0x004fc800078010ff */
[----:B------:R-:W-:Y:S02]  /*1d810*/  @!P1 LEA.HI.X R3, R9, R4, R11, 0x2, P0 ;  /* 0x0000000409039211 */ /* 0x000fe400000f140b */
[C---:B------:R-:W-:Y:S02]  /*1d820*/  IADD3 R9, R215.reuse, 0x88, RZ ;  /* 0x00000088d7097810 */ /* 0x040fe40007ffe0ff */
[----:B------:R-:W-:Y:S01]  /*1d830*/  IADD3 R11, R215, 0x78, RZ ;  /* 0x00000078d70b7810 */ /* 0x000fe20007ffe0ff */
[----:B------:R2:W-:Y:S01]  /*1d840*/  @!P1 ST.E.64 [R2.64], R56 ;  /* 0x0000003802009985 */ /* 0x0005e2000c101b08 */
[----:B------:R-:W-:Y:S02]  /*1d850*/  ISETP.GE.AND P1, PT, R9, c[0x0][0x3c8], PT ;  /* 0x0000f20009007a0c */ /* 0x000fe40003f26270 */
[----:B----4-:R-:W-:Y:S02]  /*1d860*/  @!P4 LEA R6, P5, R14, R0, 0x2 ;  /* 0x000000000e06c211 */ /* 0x010fe400078a10ff */
[----:B------:R-:W-:-:S02]  /*1d870*/  SHF.R.S32.HI R11, RZ, 0x1f, R11 ;  /* 0x0000001fff0b7819 */ /* 0x000fc4000001140b */
        /* <DEDUP_REMOVED lines=60> */
[----:B------:R-:W-:Y:S02]  /*1dc40*/  SHF.R.S32.HI R15, RZ, 0x1f, R15 ;  /* 0x0000001fff0f7819 */ /* 0x000fe4000001140f */
[----:B------:R-:W-:Y:S02]  /*1dc50*/  ISETP.GE.AND P5, PT, R251, c[0x0][0x3c8], PT ;  /* 0x0000f200fb007a0c */ /* 0x000fe40003fa6270 */
[----:B------:R-:W-:-:S02]  /*1dc60*/  SHF.R.S32.HI R14, RZ, 0x1f, R14 ;  /* 0x0000001fff0e7819 */ /* 0x000fc4000001140e */
[----:B------:R-:W-:Y:S02]  /*1dc70*/  ISETP.GE.AND P4, PT, R250, c[0x0][0x3c8], PT ;  /* 0x0000f200fa007a0c */ /* 0x000fe40003f86270 */
[----:B--2---:R-:W-:-:S04]  /*1dc80*/  @!P2 LEA R2, P0, R8, R0, 0x2 ;  /* 0x000000000802a211 */ /* 0x004fc800078010ff */
[----:B------:R-:W-:Y:S02]  /*1dc90*/  @!P2 LEA.HI.X R3, R8, R4, R9, 0x2, P0 ;  /* 0x000000040803a211 */ /* 0x000fe400000f1409 */
[----:B------:R-:W-:-:S03]  /*1dca0*/  @!P3 LEA R8, P0, R10, R0, 0x2 ;  /* 0x000000000a08b211 */ /* 0x000fc600078010ff */
[----:B------:R2:W-:Y:S01]  /*1dcb0*/  @!P2 ST.E.64 [R2.64], R96 ;  /* 0x000000600200a985 */ /* 0x0005e2000c101b08 */
[----:B------:R-:W-:Y:S02]  /*1dcc0*/  @!P3 LEA.HI.X R9, R10, R4, R15, 0x2, P0 ;  /* 0x000000040a09b211 */ /* 0x000fe400000f140f */
[C---:B----4-:R-:W-:Y:S02]  /*1dcd0*/  @!P6 LEA R6, P0, R252.reuse, R0, 0x2 ;  /* 0x00000000fc06e211 */ /* 0x050fe400078010ff */
[----:B------:R-:W-:Y:S01]  /*1dce0*/  SHF.R.S32.HI R10, RZ, 0x1f, R252 ;  /* 0x0000001fff0a7819 */ /* 0x000fe200000114fc */
[----:B------:R-:W-:Y:S01]  /*1dcf0*/  @!P3 ST.E.64 [R8.64], R164 ;  /* 0x000000a40800b985 */ /* 0x000fe2000c101b08 */
[----:B------:R-:W-:Y:S02]  /*1dd00*/  SHF.R.S32.HI R15, RZ, 0x1f, R248 ;  /* 0x0000001fff0f7819 */ /* 0x000fe400000114f8 */
[----:B------:R-:W-:Y:S02]  /*1dd10*/  @!P6 LEA.HI.X R7, R252, R4, R10, 0x2, P0 ;  /* 0x00000004fc07e211 */ /* 0x000fe400000f140a */
[----:B------:R-:W-:-:S02]  /*1dd20*/  ISETP.GE.AND P0, PT, R247, c[0x0][0x3c8], PT ;  /* 0x0000f200f7007a0c */ /* 0x000fc40003f06270 */
[----:B------:R-:W-:Y:S02]  /*1dd30*/  SHF.R.S32.HI R10, RZ, 0x1f, R251 ;  /* 0x0000001fff0a7819 */ /* 0x000fe400000114fb */
[----:B--2---:R-:W-:-:S04]  /*1dd40*/  @!P1 LEA R2, P2, R11, R0, 0x2 ;  /* 0x000000000b029211 */ /* 0x004fc800078410ff */
[----:B------:R-:W-:Y:S02]  /*1dd50*/  @!P1 LEA.HI.X R3, R11, R4, R14, 0x2, P2 ;  /* 0x000000040b039211 */ /* 0x000fe400010f140e */
[----:B------:R-:W-:Y:S02]  /*1dd60*/  ISETP.GE.AND P2, PT, R249, c[0x0][0x3c8], PT ;  /* 0x0000f200f9007a0c */ /* 0x000fe40003f46270 */
[----:B------:R-:W-:Y:S01]  /*1dd70*/  SHF.R.S32.HI R14, RZ, 0x1f, R250 ;  /* 0x0000001fff0e7819 */ /* 0x000fe200000114fa */
[----:B------:R2:W-:Y:S01]  /*1dd80*/  @!P1 ST.E.64 [R2.64], R100 ;  /* 0x0000006402009985 */ /* 0x0005e2000c101b08 */
[----:B------:R-:W-:-:S03]  /*1dd90*/  ISETP.GE.AND P1, PT, R248, c[0x0][0x3c8], PT ;  /* 0x0000f200f8007a0c */ /* 0x000fc60003f26270 */
        /* <DEDUP_REMOVED lines=17> */
.L_x_934:
[----:B------:R-:W-:Y:S05]  /*1deb0*/  BSYNC B0 ;  /* 0x0000000000007941 */ /* 0x000fea0003800000 */
.L_x_933:
[----:B------:R-:W-:Y:S05]  /*1dec0*/  BRA.DIV ~URZ, `(.L_x_935) ;  /* 0x000043127f007947 */ /* 0x000fea000b800000 */
[----:B--2---:R2:W1:Y:S04]  /*1ded0*/  SHFL.IDX PT, R4, R5, 0x1, 0x1c1f ;  /* 0x003c1f0005047f89 */ /* 0x00446800000e0000 */
[----:B----4-:R2:W4:Y:S02]  /*1dee0*/  SHFL.IDX PT, R0, R12, 0x1, 0x1c1f ;  /* 0x003c1f000c007f89 */ /* 0x01052400000e0000 */
.L_x_1020:
[----:B------:R-:W-:-:S13]  /*1def0*/  ISETP.NE.AND P0, PT, R13, RZ, PT ;  /* 0x000000ff0d00720c */ /* 0x000fda0003f05270 */
[----:B------:R-:W-:Y:S05]  /*1df00*/  @P0 BRA `(.L_x_930) ;  /* 0x00001ac000000947 */ /* 0x000fea0003800000 */
[C---:B------:R-:W-:Y:S02]  /*1df10*/  ISETP.GE.AND P3, PT, R215.reuse, c[0x0][0x3c8], PT ;  /* 0x0000f200d7007a0c */ /* 0x040fe40003f66270 */
[----:B------:R-:W-:Y:S02]  /*1df20*/  IADD3 R11, R215, 0x8, RZ ;  /* 0x00000008d70b7810 */ /* 0x000fe40007ffe0ff */
[----:B-12---:R-:W-:Y:S02]  /*1df30*/  SHF.R.S32.HI R5, RZ, 0x1f, R215 ;  /* 0x0000001fff057819 */ /* 0x006fe400000114d7 */
[----:B------:R-:W-:Y:S02]  /*1df40*/  ISETP.GE.AND P2, PT, R11, c[0x0][0x3c8], PT ;  /* 0x0000f2000b007a0c */ /* 0x000fe40003f46270 */
[C---:B---3--:R-:W-:Y:S02]  /*1df50*/  IADD3 R12, R215.reuse, 0x10, RZ ;  /* 0x00000010d70c7810 */ /* 0x048fe40007ffe0ff */
[----:B------:R-:W-:-:S02]  /*1df60*/  IADD3 R14, R215, 0x8, RZ ;  /* 0x00000008d70e7810 */ /* 0x000fc40007ffe0ff */
[----:B------:R-:W-:Y:S02]  /*1df70*/  ISETP.GE.AND P1, PT, R12, c[0x0][0x3c8], PT ;  /* 0x0000f2000c007a0c */ /* 0x000fe40003f26270 */
[C---:B----4-:R-:W-:Y:S02]  /*1df80*/  @!P3 LEA R2, P4, R215.reuse, R0, 0x2 ;  /* 0x00000000d702b211 */ /* 0x050fe400078810ff */
[C---:B------:R-:W-:Y:S02]  /*1df90*/  IADD3 R10, R215.reuse, 0x18, RZ ;  /* 0x00000018d70a7810 */ /* 0x040fe40007ffe0ff */
[----:B------:R-:W-:Y:S02]  /*1dfa0*/  @!P3 LEA.HI.X R3, R215, R4, R5, 0x2, P4 ;  /* 0x00000004d703b211 */ /* 0x000fe400020f1405 */
[----:B------:R-:W-:Y:S02]  /*1dfb0*/  SHF.R.S32.HI R14, RZ, 0x1f, R14 ;  /* 0x0000001fff0e7819 */ /* 0x000fe4000001140e */
[----:B------:R-:W-:Y:S01]  /*1dfc0*/  ISETP.GE.AND P0, PT, R10, c[0x0][0x3c8], PT ;  /* 0x0000f2000a007a0c */ /* 0x000fe20003f06270 */
[----:B------:R1:W-:Y:S01]  /*1dfd0*/  @!P3 ST.E.64 [R2.64], R48 ;  /* 0x000000300200b985 */ /* 0x0003e2000c101b08 */
[----:B------:R-:W-:-:S02]  /*1dfe0*/  @!P2 LEA R8, P3, R11, R0, 0x2 ;  /* 0x000000000b08a211 */ /* 0x000fc400078610ff */
[----:B------:R-:W-:Y:S02]  /*1dff0*/  @!P1 LEA R6, P4, R12, R0, 0x2 ;  /* 0x000000000c069211 */ /* 0x000fe400078810ff */
[----:B------:R-:W-:Y:S02]  /*1e000*/  @!P2 LEA.HI.X R9, R11, R4, R14, 0x2, P3 ;  /* 0x000000040b09a211 */ /* 0x000fe400018f140e */
[C---:B------:R-:W-:Y:S02]  /*1e010*/  IADD3 R14, R215.reuse, 0x10, RZ ;  /* 0x00000010d70e7810 */ /* 0x040fe40007ffe0ff */
[----:B------:R-:W-:Y:S01]  /*1e020*/  IADD3 R11, R215, 0x18, RZ ;  /* 0x00000018d70b7810 */ /* 0x000fe20007ffe0ff */
[----:B------:R2:W-:Y:S01]  /*1e030*/  @!P2 ST.E.64 [R8.64], R124 ;  /* 0x0000007c0800a985 */ /* 0x0005e2000c101b08 */
[----:B------:R-:W-:Y:S02]  /*1e040*/  SHF.R.S32.HI R14, RZ, 0x1f, R14 ;  /* 0x0000001fff0e7819 */ /* 0x000fe4000001140e */
[----:B------:R-:W-:-:S02]  /*1e050*/  SHF.R.S32.HI R11, RZ, 0x1f, R11 ;  /* 0x0000001fff0b7819 */ /* 0x000fc4000001140b */
[----:B------:R-:W-:Y:S02]  /*1e060*/  @!P1 LEA.HI.X R7, R12, R4, R14, 0x2, P4 ;  /* 0x000000040c079211 */ /* 0x000fe400020f140e */
[----:B------:R-:W-:Y:S02]  /*1e070*/  ISETP.GE.AND P4, PT, R246, c[0x0][0x3c8], PT ;  /* 0x0000f200f6007a0c */ /* 0x000fe40003f86270 */
[----:B------:R-:W-:Y:S01]  /*1e080*/  IADD3 R5, R215, 0x30, RZ ;  /* 0x00000030d7057810 */ /* 0x000fe20007ffe0ff */
[----:B------:R3:W-:Y:S01]  /*1e090*/  @!P1 ST.E.64 [R6.64], R116 ;  /* 0x0000007406009985 */ /* 0x0007e2000c101b08 */
[----:B------:R-:W-:Y:S02]  /*1e0a0*/  SHF.R.S32.HI R15, RZ, 0x1f, R245 ;  /* 0x0000001fff0f7819 */ /* 0x000fe400000114f5 */
[----:B------:R-:W-:Y:S02]  /*1e0b0*/  ISETP.GE.AND P6, PT, R5, c[0x0][0x3c8], PT ;  /* 0x0000f20005007a0c */ /* 0x000fe40003fc6270 */
[----:B------:R-:W-:-:S02]  /*1e0c0*/  IADD3 R14, R215, 0x40, RZ ;  /* 0x00000040d70e7810 */ /* 0x000fc40007ffe0ff */
[----:B------:R-:W-:Y:S02]  /*1e0d0*/  IADD3 R12, R215, 0x30, RZ ;  /* 0x00000030d70c7810 */ /* 0x000fe40007ffe0ff */
[C---:B-1----:R-:W-:Y:S02]  /*1e0e0*/  @!P0 LEA R2, P3, R10.reuse, R0, 0x2 ;  /* 0x000000000a028211 */ /* 0x042fe400078610ff */
[----:B------:R-:W-:Y:S02]  /*1e0f0*/  SHF.R.S32.HI R12, RZ, 0x1f, R12 ;  /* 0x0000001fff0c7819 */ /* 0x000fe4000001140c */
[----:B------:R-:W-:Y:S02]  /*1e100*/  @!P0 LEA.HI.X R3, R10, R4, R11, 0x2, P3 ;  /* 0x000000040a038211 */ /* 0x000fe400018f140b */
[----:B------:R-:W-:Y:S02]  /*1e110*/  ISETP.GE.AND P3, PT, R245, c[0x0][0x3c8], PT ;  /* 0x0000f200f5007a0c */ /* 0x000fe40003f66270 */
[----:B------:R-:W-:Y:S01]  /*1e120*/  SHF.R.S32.HI R11, RZ, 0x1f, R246 ;  /* 0x0000001fff0b7819 */ /* 0x000fe200000114f6 */
[----:B------:R1:W-:Y:S01]  /*1e130*/  @!P0 ST.E.64 [R2.64], R52 ;  /* 0x0000003402008985 */ /* 0x0003e2000c101b08 */
[----:B--2---:R-:W-:-:S02]  /*1e140*/  @!P4 LEA R8, P0, R246, R0, 0x2 ;  /* 0x00000000f608c211 */ /* 0x004fc400078010ff */
[----:B------:R-:W-:Y:S02]  /*1e150*/  IADD3 R10, R215, 0x38, RZ ;  /* 0x00000038d70a7810 */ /* 0x000fe40007ffe0ff */
[----:B------:R-:W-:Y:S02]  /*1e160*/  @!P4 LEA.HI.X R9, R246, R4, R11, 0x2, P0 ;  /* 0x00000004f609c211 */ /* 0x000fe400000f140b */
[C---:B------:R-:W-:Y:S02]  /*1e170*/  ISETP.GE.AND P0, PT, R245.reuse, c[0x0][0x3c8], PT ;  /* 0x0000f200f5007a0c */ /* 0x040fe40003f06270 */
[----:B------:R-:W-:Y:S02]  /*1e180*/  ISETP.GE.AND P4, PT, R14, c[0x0][0x3c8], PT ;  /* 0x0000f2000e007a0c */ /* 0x000fe40003f86270 */
[----:B---3--:R-:W-:Y:S02]  /*1e190*/  @!P3 LEA R6, P1, R245, R0, 0x2 ;  /* 0x00000000f506b211 */ /* 0x008fe400078210ff */
[----:B------:R-:W-:-:S02]  /*1e1a0*/  ISETP.GE.AND P5, PT, R10, c[0x0][0x3c8], PT ;  /* 0x0000f2000a007a0c */ /* 0x000fc40003fa6270 */
[C---:B------:R-:W-:Y:S02]  /*1e1b0*/  IADD3 R11, R215.reuse, 0x48, RZ ;  /* 0x00000048d70b7810 */ /* 0x040fe40007ffe0ff */
[----:B------:R-:W-:Y:S02]  /*1e1c0*/  IADD3 R13, R215, 0x58, RZ ;  /* 0x00000058d70d7810 */ /* 0x000fe40007ffe0ff */
[----:B------:R-:W-:-:S05]  /*1e1d0*/  ISETP.GE.AND P3, PT, R11, c[0x0][0x3c8], PT ;  /* 0x0000f2000b007a0c */ /* 0x000fca0003f66270 */
[----:B------:R-:W-:Y:S02]  /*1e1e0*/  @!P0 LEA.HI.X R7, R245, R4, R15, 0x2, P1 ;  /* 0x00000004f5078211 */ /* 0x000fe400008f140f */
[----:B------:R-:W-:Y:S02]  /*1e1f0*/  ISETP.GE.AND P1, PT, R246, c[0x0][0x3c8], PT ;  /* 0x0000f200f6007a0c */ /* 0x000fe40003f26270 */
[----:B------:R-:W-:Y:S02]  /*1e200*/  IADD3 R15, R215, 0x40, RZ ;  /* 0x00000040d70f7810 */ /* 0x000fe40007ffe0ff */
[C---:B-1----:R-:W-:Y:S02]  /*1e210*/  @!P6 LEA R2, P2, R5.reuse, R0, 0x2 ;  /* 0x000000000502e211 */ /* 0x042fe400078410ff */
[----:B------:R-:W-:Y:S02]  /*1e220*/  SHF.R.S32.HI R15, RZ, 0x1f, R15 ;  /* 0x0000001fff0f7819 */ /* 0x000fe4000001140f */
[----:B------:R-:W-:-:S02]  /*1e230*/  @!P6 LEA.HI.X R3, R5, R4, R12, 0x2, P2 ;  /* 0x000000040503e211 */ /* 0x000fc400010f140c */
        /* <DEDUP_REMOVED lines=26> */
[----:B------:R-:W-:Y:S02]  /*1e3e0*/  IADD3 R11, R215, 0x68, RZ ;  /* 0x00000068d70b7810 */ /* 0x000fe40007ffe0ff */
        /* <DEDUP_REMOVED lines=19> */
[----:B------:R-:W-:Y:S01]  /*1e520*/  IADD3 R13, R215, 0x88, RZ ;  /* 0x00000088d70d7810 */ /* 0x000fe20007ffe0ff */
[----:B------:R3:W-:Y:S01]  /*1e530*/  @!P0 ST.E.64 [R2.64], R30 ;  /* 0x0000001e02008985 */ /* 0x0007e2000c101b08 */
[----:B-1----:R-:W-:Y:S02]  /*1e540*/  @!P5 LEA R8, P0, R11, R0, 0x2 ;  /* 0x000000000b08d211 */ /* 0x002fe400078010ff */
[----:B------:R-:W-:Y:S02]  /*1e550*/  SHF.R.S32.HI R12, RZ, 0x1f, R12 ;  /* 0x0000001fff0c7819 */ /* 0x000fe4000001140c */
[----:B------:R-:W-:Y:S02]  /*1e560*/  IADD3 R15, R215, 0x70, RZ ;  /* 0x00000070d70f7810 */ /* 0x000fe40007ffe0ff */
[----:B------:R-:W-:Y:S02]  /*1e570*/  @!P5 LEA.HI.X R9, R11, R4, R12, 0x2, P0 ;  /* 0x000000040b09d211 */ /* 0x000fe400000f140c */
[----:B------:R-:W-:-:S02]  /*1e580*/  SHF.R.S32.HI R15, RZ, 0x1f, R15 ;  /* 0x0000001fff0f7819 */ /* 0x000fc4000001140f */
[C---:B------:R-:W-:Y:S01]  /*1e590*/  IADD3 R12, R215.reuse, 0x78, RZ ;  /* 0x00000078d70c7810 */ /* 0x040fe20007ffe0ff */
[----:B------:R1:W-:Y:S01]  /*1e5a0*/  @!P5 ST.E.64 [R8.64], R150 ;  /* 0x000000960800d985 */ /* 0x0003e2000c101b08 */
[C---:B------:R-:W-:Y:S02]  /*1e5b0*/  IADD3 R10, R215.reuse, 0x80, RZ ;  /* 0x00000080d70a7810 */ /* 0x040fe40007ffe0ff */
        /* <DEDUP_REMOVED lines=23> */
[----:B------:R-:W-:Y:S02]  /*1e730*/  IADD3 R12, R215, 0x90, RZ ;  /* 0x00000090d70c7810 */ /* 0x000fe40007ffe0ff */
        /* <DEDUP_REMOVED lines=19> */
[----:B------:R-:W-:Y:S02]  /*1e870*/  SHF.R.S32.HI R15, RZ, 0x1f, R15 ;  /* 0x0000001fff0f7819 */ /* 0x000fe4000001140f */
[C---:B------:R-:W-:Y:S01]  /*1e880*/  IADD3 R11, R215.reuse, 0xb0, RZ ;  /* 0x000000b0d70b7810 */ /* 0x040fe20007ffe0ff */
[----:B------:R1:W-:Y:S01]  /*1e890*/  @!P5 ST.E.64 [R8.64], R170 ;  /* 0x000000aa0800d985 */ /* 0x0003e2000c101b08 */
[----:B------:R-:W-:Y:S02]  /*1e8a0*/  IADD3 R13, R215, 0xa8, RZ ;  /* 0x000000a8d70d7810 */ /* 0x000fe40007ffe0ff */
        /* <DEDUP_REMOVED lines=9> */
[----:B------:R-:W-:Y:S01]  /*1e940*/  IADD3 R13, R215, 0xb0, RZ ;  /* 0x000000b0d70d7810 */ /* 0x000fe20007ffe0ff */
[----:B------:R2:W-:Y:S01]  /*1e950*/  @!P4 ST.E.64 [R6.64], R70 ;  /* 0x000000460600c985 */ /* 0x0005e2000c101b08 */
[----:B------:R-:W-:-:S02]  /*1e960*/  ISETP.GE.AND P0, PT, R5, c[0x0][0x3c8], PT ;  /* 0x0000f20005007a0c */ /* 0x000fc40003f06270 */
[----:B------:R-:W-:Y:S01]  /*1e970*/  SHF.R.S32.HI R13, RZ, 0x1f, R13 ;  /* 0x0000001fff0d7819 */ /* 0x000fe2000001140d */
[----:B------:R3:W-:Y:S01]  /*1e980*/  @!P3 ST.E.64 [R2.64], R54 ;  /* 0x000000360200b985 */ /* 0x0007e2000c101b08 */
[----:B-1----:R-:W-:Y:S02]  /*1e990*/  @!P2 LEA R8, P3, R11, R0, 0x2 ;  /* 0x000000000b08a211 */ /* 0x002fe400078610ff */
[----:B------:R-:W-:Y:S02]  /*1e9a0*/  IADD3 R10, R215, 0xc8, RZ ;  /* 0x000000c8d70a7810 */ /* 0x000fe40007ffe0ff */
[----:B------:R-:W-:Y:S02]  /*1e9b0*/  @!P2 LEA.HI.X R9, R11, R4, R13, 0x2, P3 ;  /* 0x000000040b09a211 */ /* 0x000fe400018f140d */
[C---:B------:R-:W-:Y:S02]  /*1e9c0*/  IADD3 R13, R215.reuse, 0xb8, RZ ;  /* 0x000000b8d70d7810 */ /* 0x040fe40007ffe0ff */
[----:B------:R-:W-:Y:S01]  /*1e9d0*/  IADD3 R11, R215, 0xc0, RZ ;  /* 0x000000c0d70b7810 */ /* 0x000fe20007ffe0ff */
[----:B------:R-:W-:Y:S01]  /*1e9e0*/  @!P2 ST.E.64 [R8.64], R94 ;  /* 0x0000005e0800a985 */ /* 0x000fe2000c101b08 */
[----:B------:R-:W-:-:S02]  /*1e9f0*/  ISETP.GE.AND P5, PT, R10, c[0x0][0x3c8], PT ;  /* 0x0000f2000a007a0c */ /* 0x000fc40003fa6270 */
[----:B------:R-:W-:Y:S02]  /*1ea00*/  SHF.R.S32.HI R13, RZ, 0x1f, R13 ;  /* 0x0000001fff0d7819 */ /* 0x000fe4000001140d */
[----:B------:R-:W-:Y:S02]  /*1ea10*/  SHF.R.S32.HI R11, RZ, 0x1f, R11 ;  /* 0x0000001fff0b7819 */ /* 0x000fe4000001140b */
[----:B------:R-:W-:Y:S02]  /*1ea20*/  ISETP.GE.AND P2, PT, R250, c[0x0][0x3c8], PT ;  /* 0x0000f200fa007a0c */ /* 0x000fe40003f46270 */
[-C--:B--2---:R-:W-:Y:S02]  /*1ea30*/  @!P1 LEA R6, P4, R12, R0.reuse, 0x2 ;  /* 0x000000000c069211 */ /* 0x084fe400078810ff */
[----:B---3--:R-:W-:-:S11]  /*1ea40*/  @!P0 LEA R2, P6, R5, R0, 0x2 ;  /* 0x0000000005028211 */ /* 0x008fd600078c10ff */
[----:B------:R-:W-:Y:S02]  /*1ea50*/  P2R R3, PR, RZ, 0x10 ;  /* 0x00000010ff037803 */ /* 0x000fe40000000000 */
[----:B------:R-:W-:Y:S02]  /*1ea60*/  ISETP.GE.AND P4, PT, R252, c[0x0][0x3c8], PT ;  /* 0x0000f200fc007a0c */ /* 0x000fe40003f86270 */
[----:B------:R-:W-:Y:S02]  /*1ea70*/  ISETP.NE.AND P3, PT, R3, RZ, PT ;  /* 0x000000ff0300720c */ /* 0x000fe40003f65270 */
[-C--:B------:R-:W-:Y:S02]  /*1ea80*/  @!P0 LEA.HI.X R3, R5, R4.reuse, R11, 0x2, P6 ;  /* 0x0000000405038211 */ /* 0x080fe400030f140b */
[----:B------:R-:W-:Y:S02]  /*1ea90*/  @!P1 LEA.HI.X R7, R12, R4, R13, 0x2, P3 ;  /* 0x000000040c079211 */ /* 0x000fe400018f140d */
[----:B------:R-:W-:-:S02]  /*1eaa0*/  IADD3 R11, R215, 0xc8, RZ ;  /* 0x000000c8d70b7810 */ /* 0x000fc40007ffe0ff */
[----:B------:R-:W-:Y:S01]  /*1eab0*/  ISETP.GE.AND P3, PT, R251, c[0x0][0x3c8], PT ;  /* 0x0000f200fb007a0c */ /* 0x000fe20003f66270 */
[----:B------:R1:W-:Y:S01]  /*1eac0*/  @!P1 ST.E.64 [R6.64], R78 ;  /* 0x0000004e06009985 */ /* 0x0003e2000c101b08 */
[----:B------:R-:W-:Y:S02]  /*1ead0*/  SHF.R.S32.HI R11, RZ, 0x1f, R11 ;  /* 0x0000001fff0b7819 */ /* 0x000fe4000001140b */
[----:B------:R-:W-:Y:S01]  /*1eae0*/  SHF.R.S32.HI R5, RZ, 0x1f, R252 ;  /* 0x0000001fff057819 */ /* 0x000fe200000114fc */
[----:B------:R2:W-:Y:S01]  /*1eaf0*/  @!P0 ST.E.64 [R2.64], R62 ;  /* 0x0000003e02008985 */ /* 0x0005e2000c101b08 */
[----:B------:R-:W-:Y:S02]  /*1eb00*/  ISETP.GE.AND P1, PT, R249, c[0x0][0x3c8], PT ;  /* 0x0000f200f9007a0c */ /* 0x000fe40003f26270 */
[----:B------:R-:W-:Y:S02]  /*1eb10*/  SHF.R.S32.HI R13, RZ, 0x1f, R250 ;  /* 0x0000001fff0d7819 */ /* 0x000fe400000114fa */
[----:B------:R-:W-:-:S02]  /*1eb20*/  SHF.R.S32.HI R12, RZ, 0x1f, R249 ;  /* 0x0000001fff0c7819 */ /* 0x000fc400000114f9 */
[----:B-1----:R-:W-:-:S04]  /*1eb30*/  @!P5 LEA R6, P0, R10, R0, 0x2 ;  /* 0x000000000a06d211 */ /* 0x002fc800078010ff */
[----:B------:R-:W-:Y:S02]  /*1eb40*/  @!P5 LEA.HI.X R7, R10, R4, R11, 0x2, P0 ;  /* 0x000000040a07d211 */ /* 0x000fe400000f140b */
[-C--:B--2---:R-:W-:Y:S02]  /*1eb50*/  @!P4 LEA R2, P6, R252, R0.reuse, 0x2 ;  /* 0x00000000fc02c211 */ /* 0x084fe400078c10ff */
[----:B------:R-:W-:Y:S01]  /*1eb60*/  ISETP.GE.AND P0, PT, R248, c[0x0][0x3c8], PT ;  /* 0x0000f200f8007a0c */ /* 0x000fe20003f06270 */
[----:B------:R-:W-:Y:S01]  /*1eb70*/  @!P5 ST.E.64 [R6.64], R82 ;  /* 0x000000520600d985 */ /* 0x000fe2000c101b08 */
[----:B------:R-:W-:Y:S02]  /*1eb80*/  @!P3 LEA R10, P5, R251, R0, 0x2 ;  /* 0x00000000fb0ab211 */ /* 0x000fe400078a10ff */
[----:B------:R-:W-:Y:S02]  /*1eb90*/  @!P4 LEA.HI.X R3, R252, R4, R5, 0x2, P6 ;  /* 0x00000004fc03c211 */ /* 0x000fe400030f1405 */
[----:B------:R-:W-:-:S02]  /*1eba0*/  SHF.R.S32.HI R5, RZ, 0x1f, R251 ;  /* 0x0000001fff057819 */ /* 0x000fc400000114fb */
[C---:B------:R-:W-:Y:S01]  /*1ebb0*/  @!P2 LEA R8, P6, R250.reuse, R0, 0x2 ;  /* 0x00000000fa08a211 */ /* 0x040fe200078c10ff */
[----:B------:R1:W-:Y:S03]  /*1ebc0*/  @!P4 ST.E.64 [R2.64], R86 ;  /* 0x000000560200c985 */ /* 0x0003e6000c101b08 */
[----:B------:R-:W-:-:S03]  /*1ebd0*/  @!P2 LEA.HI.X R9, R250, R4, R13, 0x2, P6 ;  /* 0x00000004fa09a211 */ /* 0x000fc600030f140d */
[----:B-1----:R-:W-:Y:S02]  /*1ebe0*/  P2R R2, PR, RZ, 0x20 ;  /* 0x00000020ff027803 */ /* 0x002fe40000000000 */
[C---:B------:R-:W-:Y:S02]  /*1ebf0*/  @!P1 LEA R6, P5, R249.reuse, R0, 0x2 ;  /* 0x00000000f9069211 */ /* 0x040fe400078a10ff */
[----:B------:R-:W-:Y:S02]  /*1ec00*/  ISETP.NE.AND P4, PT, R2, RZ, PT ;  /* 0x000000ff0200720c */ /* 0x000fe40003f85270 */
[-C--:B------:R-:W-:Y:S02]  /*1ec10*/  @!P1 LEA.HI.X R7, R249, R4.reuse, R12, 0x2, P5 ;  /* 0x00000004f9079211 */ /* 0x080fe400028f140c */
[----:B------:R-:W-:Y:S02]  /*1ec20*/  @!P3 LEA.HI.X R11, R251, R4, R5, 0x2, P4 ;  /* 0x00000004fb0bb211 */ /* 0x000fe400020f1405 */
[----:B------:R-:W-:-:S02]  /*1ec30*/  SHF.R.S32.HI R5, RZ, 0x1f, R248 ;  /* 0x0000001fff057819 */ /* 0x000fc400000114f8 */
[C---:B------:R-:W-:Y:S01]  /*1ec40*/  @!P0 LEA R2, P4, R248.reuse, R0, 0x2 ;  /* 0x00000000f8028211 */ /* 0x040fe200078810ff */
[----:B------:R1:W-:Y:S03]  /*1ec50*/  @!P3 ST.E.64 [R10.64], R106 ;  /* 0x0000006a0a00b985 */ /* 0x0003e6000c101b08 */
[----:B------:R-:W-:Y:S01]  /*1ec60*/  @!P0 LEA.HI.X R3, R248, R4, R5, 0x2, P4 ;  /* 0x00000004f8038211 */ /* 0x000fe200020f1405 */
[----:B------:R1:W-:Y:S04]  /*1ec70*/  @!P2 ST.E.64 [R8.64], R102 ;  /* 0x000000660800a985 */ /* 0x0003e8000c101b08 */
        /* <DEDUP_REMOVED lines=9> */
.L_x_915:
[----:B------:R-:W-:Y:S01]  /*1ed10*/  ISETP.NE.U32.AND P0, PT, RZ, c[0x0][0x508], PT ;  /* 0x00014200ff007a0c */ /* 0x000fe20003f05070 */
[----:B------:R-:W-:Y:S01]  /*1ed20*/  IMAD.MOV.U32 R4, RZ, RZ, 0x4 ;  /* 0x00000004ff047424 */ /* 0x000fe200078e00ff */
[----:B------:R-:W-:Y:S01]  /*1ed30*/  ISETP.NE.U32.AND P2, PT, RZ, c[0x0][0x500], PT ;  /* 0x00014000ff007a0c */ /* 0x000fe20003f45070 */
[----:B------:R-:W-:Y:S01]  /*1ed40*/  IMAD.MOV.U32 R20, RZ, RZ, c[0x0][0x388] ;  /* 0x0000e200ff147624 */ /* 0x000fe200078e00ff */
[----:B------:R-:W-:Y:S01]  /*1ed50*/  ISETP.NE.AND.EX P0, PT, RZ, c[0x0][0x50c], PT, P0 ;  /* 0x00014300ff007a0c */ /* 0x000fe20003f05300 */
[----:B------:R-:W-:Y:S01]  /*1ed60*/  IMAD.MOV.U32 R0, RZ, RZ, RZ ;  /* 0x000000ffff007224 */ /* 0x000fe200078e00ff */
[----:B------:R-:W-:Y:S01]  /*1ed70*/  ISETP.NE.AND.EX P2, PT, RZ, c[0x0][0x504], PT, P2 ;  /* 0x00014100ff007a0c */ /* 0x000fe20003f45320 */
[----:B------:R-:W-:-:S10]  /*1ed80*/  IMAD.WIDE R2, R235, R4, c[0x0][0x500] ;  /* 0x00014000eb027625 */ /* 0x000fd400078e0204 */
[----:B------:R-:W-:Y:S02]  /*1ed90*/  @P0 IMAD.WIDE R4, R235, R4, c[0x0][0x508] ;  /* 0x00014200eb040625 */ /* 0x000fe400078e0204 */
[----:B------:R2:W5:Y:S04]  /*1eda0*/  @P2 LDG.E R0, [R2.64] ;  /* 0x0000000802002981 */ /* 0x000568000c1e1900 */
[----:B------:R2:W5:Y:S01]  /*1edb0*/  @P0 LDG.E R20, [R4.64] ;  /* 0x0000000804140981 */ /* 0x000562000c1e1900 */
[----:B------:R-:W-:-:S04]  /*1edc0*/  ISETP.NE.AND P1, PT, R233, RZ, PT ;  /* 0x000000ffe900720c */ /* 0x000fc80003f25270 */
[----:B------:R-:W-:Y:S01]  /*1edd0*/  SEL R19, R233, c[0x0][0x3d4], P1 ;  /* 0x0000f500e9137a07 */ /* 0x000fe20000800000 */
[----:B------:R-:W-:Y:S05]  /*1ede0*/  @P0 BRA `(.L_x_936) ;  /* 0x0000004000000947 */ /* 0x000fea0003800000 */
[----:B------:R-:W-:Y:S05]  /*1edf0*/  @!P2 BRA `(.L_x_936) ;  /* 0x000000300000a947 */ /* 0x000fea0003800000 */
[----:B--2---:R2:W3:Y:S04]  /*1ee00*/  LDG.E R4, [R2.64] ;  /* 0x0000000802047981 */ /* 0x0044e8000c1e1900 */
[----:B--2---:R-:W3:Y:S02]  /*1ee10*/  LDG.E R2, [R2.64+0x4] ;  /* 0x0000040802027981 */ /* 0x004ee4000c1e1900 */
[----:B---3-5:R-:W-:Y:S02]  /*1ee20*/  IADD3 R20, -R4, R2, RZ ;  /* 0x0000000204147210 */ /* 0x028fe40007ffe1ff */
.L_x_936:
[----:B--2---:R-:W2:Y:S01]  /*1ee30*/  S2R R3, SR_TID.X ;  /* 0x0000000000037919 */ /* 0x004ea20000002100 */
[----:B------:R-:W-:Y:S01]  /*1ee40*/  SHF.R.S32.HI R2, RZ, 0x1f, R235 ;  /* 0x0000001fff027819 */ /* 0x000fe200000114eb */
[----:B------:R-:W-:Y:S01]  /*1ee50*/  BSSY B0, `(.L_x_937) ;  /* 0x0000036000007945 */ /* 0x000fe20003800000 */
[----:B------:R-:W-:-:S02]  /*1ee60*/  LOP3.LUT R12, R234, 0xffff, RZ, 0xc0, !PT ;  /* 0x0000ffffea0c7812 */ /* 0x000fc400078ec0ff */
[----:B-----5:R-:W-:Y:S02]  /*1ee70*/  SHF.R.S32.HI R18, RZ, 0x1f, R0 ;  /* 0x0000001fff127819 */ /* 0x020fe40000011400 */
[----:B------:R-:W-:Y:S02]  /*1ee80*/  SEL R13, R235, RZ, !P2 ;  /* 0x000000ffeb0d7207 */ /* 0x000fe40005000000 */
[----:B------:R-:W-:Y:S02]  /*1ee90*/  SEL R21, R2, RZ, !P2 ;  /* 0x000000ff02157207 */ /* 0x000fe40005000000 */
[----:B--2---:R-:W-:-:S13]  /*1eea0*/  ISETP.GT.AND P0, PT, R3, 0x7f, PT ;  /* 0x0000007f0300780c */ /* 0x004fda0003f04270 */
[----:B------:R-:W-:Y:S05]  /*1eeb0*/  @P0 BRA `(.L_x_938) ;  /* 0x000002f000000947 */ /* 0x000fea0003800000 */
[----:B------:R-:W-:Y:S01]  /*1eec0*/  IMAD R2, R20, c[0x0][0x4e8], RZ ;  /* 0x00013a0014027a24 */ /* 0x000fe200078e02ff */
[----:B------:R-:W-:-:S04]  /*1eed0*/  IADD3 R16, R227, R3, RZ ;  /* 0x00000003e3107210 */ /* 0x000fc80007ffe0ff */
[----:B------:R-:W-:-:S13]  /*1eee0*/  ISETP.GE.AND P0, PT, R16, R2, PT ;  /* 0x000000021000720c */ /* 0x000fda0003f06270 */
[----:B------:R-:W-:Y:S05]  /*1eef0*/  @P0 BRA `(.L_x_938) ;  /* 0x000002b000000947 */ /* 0x000fea0003800000 */
[----:B------:R-:W-:Y:S01]  /*1ef00*/  IMAD.MOV.U32 R2, RZ, RZ, 0x368 ;  /* 0x00000368ff027424 */ /* 0x000fe200078e00ff */
[----:B------:R-:W-:-:S04]  /*1ef10*/  ISETP.GT.AND P2, PT, R19, 0x1, PT ;  /* 0x000000011300780c */ /* 0x000fc80003f44270 */
[----:B------:R-:W-:-:S04]  /*1ef20*/  SEL R2, R2, 0x328, P2 ;  /* 0x0000032802027807 */ /* 0x000fc80001000000 */
[----:B------:R2:W3:Y:S08]  /*1ef30*/  LDC.64 R8, c[0x0][R2+0x170] ;  /* 0x00005c0002087b82 */ /* 0x0004f00000000a00 */
[----:B------:R2:W4:Y:S08]  /*1ef40*/  LDC.64 R6, c[0x0][R2+0x168] ;  /* 0x00005a0002067b82 */ /* 0x0005300000000a00 */
[----:B------:R2:W5:Y:S08]  /*1ef50*/  LDC.64 R14, c[0x0][R2+0x178] ;  /* 0x00005e00020e7b82 */ /* 0x0005700000000a00 */
[----:B------:R2:W1:Y:S02]  /*1ef60*/  LDC.64 R10, c[0x0][R2+0x160] ;  /* 0x00005800020a7b82 */ /* 0x0004640000000a00 */
[----:B--2---:R-:W-:-:S02]  /*1ef70*/  IMAD.MOV.U32 R2, RZ, RZ, c[0x0][0x4e8] ;  /* 0x00013a00ff027624 */ /* 0x004fc400078e00ff */
[-C--:B---3--:R-:W-:Y:S02]  /*1ef80*/  IMAD R3, R9, R13.reuse, RZ ;  /* 0x0000000d09037224 */ /* 0x088fe400078e02ff */
[----:B------:R-:W-:Y:S01]  /*1ef90*/  IMAD.WIDE.U32 R4, R8, R13, RZ ;  /* 0x0000000d08047225 */ /* 0x000fe200078e00ff */
[----:B------:R-:W-:Y:S02]  /*1efa0*/  ISETP.NE.AND P0, PT, R2, 0x1, PT ;  /* 0x000000010200780c */ /* 0x000fe40003f05270 */
[----:B------:R-:W-:Y:S01]  /*1efb0*/  MOV R2, R16 ;  /* 0x0000001000027202 */ /* 0x000fe20000000f00 */
[----:B------:R-:W-:Y:S01]  /*1efc0*/  IMAD R8, R8, R21, R3 ;  /* 0x0000001508087224 */ /* 0x000fe200078e0203 */
[----:B------:R-:W-:Y:S01]  /*1efd0*/  SEL R3, R244, RZ, P2 ;  /* 0x000000fff4037207 */ /* 0x000fe20001000000 */
[-C--:B----4-:R-:W-:Y:S02]  /*1efe0*/  IMAD R9, R7, R12.reuse, RZ ;  /* 0x0000000c07097224 */ /* 0x090fe400078e02ff */
[----:B------:R-:W-:-:S04]  /*1eff0*/  IMAD.WIDE.U32 R6, R6, R12, RZ ;  /* 0x0000000c06067225 */ /* 0x000fc800078e00ff */
[----:B------:R-:W-:Y:S01]  /*1f000*/  IMAD.IADD R9, R7, 0x1, R9 ;  /* 0x0000000107097824 */ /* 0x000fe200078e0209 */
[----:B------:R-:W-:Y:S01]  /*1f010*/  IADD3 R7, R5, R8, RZ ;  /* 0x0000000805077210 */ /* 0x000fe20007ffe0ff */
[----:B------:R-:W-:-:S04]  /*1f020*/  @P0 IMAD.HI.U32 R17, R16, c[0x0][0x4ec], RZ ;  /* 0x00013b0010110a27 */ /* 0x000fc800078e00ff */
[-C--:B-----5:R-:W-:Y:S01]  /*1f030*/  IMAD R8, R15, R3.reuse, RZ ;  /* 0x000000030f087224 */ /* 0x0a0fe200078e02ff */
[----:B------:R-:W-:Y:S02]  /*1f040*/  @P0 SHF.R.U32.HI R2, RZ, c[0x0][0x4f0], R17 ;  /* 0x00013c00ff020a19 */ /* 0x000fe40000011611 */
[----:B------:R-:W-:Y:S01]  /*1f050*/  IADD3 R17, P1, P0, R4, R6, R0 ;  /* 0x0000000604117210 */ /* 0x000fe2000783e000 */
[----:B------:R-:W-:-:S03]  /*1f060*/  IMAD.WIDE.U32 R4, R14, R3, RZ ;  /* 0x000000030e047225 */ /* 0x000fc600078e00ff */
[----:B------:R-:W-:Y:S01]  /*1f070*/  IADD3.X R9, R7, R9, R18, P1, P0 ;  /* 0x0000000907097210 */ /* 0x000fe20000fe0412 */
[----:B------:R-:W-:Y:S01]  /*1f080*/  IMAD.MOV R6, RZ, RZ, -R2 ;  /* 0x000000ffff067224 */ /* 0x000fe200078e0a02 */
[----:B------:R-:W-:Y:S02]  /*1f090*/  IADD3 R7, R5, R8, RZ ;  /* 0x0000000805077210 */ /* 0x000fe40007ffe0ff */
[----:B------:R-:W-:Y:S01]  /*1f0a0*/  IADD3 R4, P1, P0, R2, R17, R4 ;  /* 0x0000001102047210 */ /* 0x000fe2000783e004 */
[----:B------:R-:W-:Y:S01]  /*1f0b0*/  IMAD R3, R6, c[0x0][0x4e8], R16 ;  /* 0x00013a0006037a24 */ /* 0x000fe200078e0210 */
[----:B------:R-:W-:-:S03]  /*1f0c0*/  SHF.R.S32.HI R5, RZ, 0x1f, R2 ;  /* 0x0000001fff057819 */ /* 0x000fc60000011402 */
[----:B-1----:R-:W-:Y:S01]  /*1f0d0*/  IMAD R2, R11, R3, RZ ;  /* 0x000000030b027224 */ /* 0x002fe200078e02ff */
[----:B------:R-:W-:Y:S02]  /*1f0e0*/  SHF.R.S32.HI R6, RZ, 0x1f, R3 ;  /* 0x0000001fff067819 */ /* 0x000fe40000011403 */
[----:B------:R-:W-:Y:S01]  /*1f0f0*/  IADD3.X R5, R5, R9, R7, P1, P0 ;  /* 0x0000000905057210 */ /* 0x000fe20000fe0407 */
[----:B------:R-:W-:Y:S02]  /*1f100*/  IMAD.MOV.U32 R7, RZ, RZ, c[0x0][0x4a8] ;  /* 0x00012a00ff077624 */ /* 0x000fe400078e00ff */
[C---:B------:R-:W-:Y:S02]  /*1f110*/  IMAD R6, R10.reuse, R6, R2 ;  /* 0x000000060a067224 */ /* 0x040fe400078e0202 */
[----:B------:R-:W-:Y:S01]  /*1f120*/  IMAD.WIDE.U32 R2, R10, R3, R4 ;  /* 0x000000030a027225 */ /* 0x000fe200078e0004 */
[----:B------:R-:W-:Y:S02]  /*1f130*/  MOV R5, c[0x0][0x4ac] ;  /* 0x00012b0000057a02 */ /* 0x000fe40000000f00 */
[----:B------:R-:W-:Y:S01]  /*1f140*/  SEL R4, R7, c[0x0][0x450], P2 ;  /* 0x0001140007047a07 */ /* 0x000fe20001000000 */
[----:B------:R-:W-:Y:S01]  /*1f150*/  IMAD.IADD R3, R3, 0x1, R6 ;  /* 0x0000000103037824 */ /* 0x000fe200078e0206 */
[----:B------:R-:W-:-:S02]  /*1f160*/  SEL R5, R5, c[0x0][0x454], P2 ;  /* 0x0001150005057a07 */ /* 0x000fc40001000000 */
[----:B------:R-:W-:-:S04]  /*1f170*/  LEA R4, P0, R2, R4, 0x2 ;  /* 0x0000000402047211 */ /* 0x000fc800078010ff */
[----:B------:R-:W-:Y:S02]  /*1f180*/  LEA.HI.X R5, R2, R5, R3, 0x2, P0 ;  /* 0x0000000502057211 */ /* 0x000fe400000f1403 */
[----:B------:R-:W-:-:S05]  /*1f190*/  MOV R2, 0xff800000 ;  /* 0xff80000000027802 */ /* 0x000fca0000000f00 */
[----:B------:R1:W-:Y:S02]  /*1f1a0*/  STG.E [R4.64], R2 ;  /* 0x0000000204007986 */ /* 0x0003e4000c101908 */
.L_x_938:
[----:B------:R-:W-:Y:S05]  /*1f1b0*/  BSYNC B0 ;  /* 0x0000000000007941 */ /* 0x000fea0003800000 */
.L_x_937:
[----:B------:R-:W-:-:S13]  /*1f1c0*/  ISETP.GT.AND P0, PT, R19, 0x1, PT ;  /* 0x000000011300780c */ /* 0x000fda0003f04270 */
[----:B------:R-:W-:Y:S05]  /*1f1d0*/  @P0 BRA `(.L_x_930) ;  /* 0x000007f000000947 */ /* 0x000fea0003800000 */
[----:B-1----:R-:W-:Y:S01]  /*1f1e0*/  MOV R2, c[0x0][0x4e8] ;  /* 0x00013a0000027a02 */ /* 0x002fe20000000f00 */
[----:B------:R-:W-:Y:S02]  /*1f1f0*/  IMAD R4, R18, c[0x0][0x3a0], RZ ;  /* 0x0000e80012047a24 */ /* 0x000fe400078e02ff */
[----:B------:R-:W-:Y:S01]  /*1f200*/  IMAD R5, R21, c[0x0][0x3f0], RZ ;  /* 0x0000fc0015057a24 */ /* 0x000fe200078e02ff */
[----:B------:R-:W-:Y:S01]  /*1f210*/  ISETP.NE.AND P0, PT, R2, 0x1, PT ;  /* 0x000000010200780c */ /* 0x000fe20003f05270 */
[----:B------:R-:W-:-:S04]  /*1f220*/  IMAD.WIDE.U32 R2, R0, c[0x0][0x3a0], RZ ;  /* 0x0000e80000027a25 */ /* 0x000fc800078e00ff */
[----:B------:R-:W-:Y:S01]  /*1f230*/  IMAD R0, R0, c[0x0][0x3a4], R4 ;  /* 0x0000e90000007a24 */ /* 0x000fe200078e0204 */
[----:B------:R-:W-:Y:S01]  /*1f240*/  IADD3 R4, R212, R227, RZ ;  /* 0x000000e3d4047210 */ /* 0x000fe20007ffe0ff */
[----:B------:R-:W-:-:S03]  /*1f250*/  IMAD R7, R13, c[0x0][0x3f4], R5 ;  /* 0x0000fd000d077a24 */ /* 0x000fc600078e0205 */
[----:B------:R-:W-:Y:S02]  /*1f260*/  IADD3 R3, R3, R0, RZ ;  /* 0x0000000003037210 */ /* 0x000fe40007ffe0ff */
[----:B------:R-:W-:Y:S01]  /*1f270*/  MOV R0, R4 ;  /* 0x0000000400007202 */ /* 0x000fe20000000f00 */
[----:B------:R-:W-:-:S04]  /*1f280*/  @P0 IMAD.HI.U32 R6, R4, c[0x0][0x4ec], RZ ;  /* 0x00013b0004060a27 */ /* 0x000fc800078e00ff */
[----:B------:R-:W-:Y:S01]  /*1f290*/  IMAD.WIDE.U32 R2, R12, c[0x0][0x3e8], R2 ;  /* 0x0000fa000c027a25 */ /* 0x000fe200078e0002 */
[----:B------:R-:W-:-:S03]  /*1f2a0*/  @P0 SHF.R.U32.HI R0, RZ, c[0x0][0x4f0], R6 ;  /* 0x00013c00ff000a19 */ /* 0x000fc60000011606 */
[----:B------:R-:W-:Y:S01]  /*1f2b0*/  IMAD R3, R12, c[0x0][0x3ec], R3 ;  /* 0x0000fb000c037a24 */ /* 0x000fe200078e0203 */
[----:B------:R-:W-:Y:S02]  /*1f2c0*/  SHF.R.S32.HI R6, RZ, 0x1f, R0 ;  /* 0x0000001fff067819 */ /* 0x000fe40000011400 */
[----:B------:R-:W-:Y:S01]  /*1f2d0*/  IADD3 R5, -R0, RZ, RZ ;  /* 0x000000ff00057210 */ /* 0x000fe20007ffe1ff */
[----:B------:R-:W-:Y:S01]  /*1f2e0*/  IMAD.WIDE.U32 R2, R13, c[0x0][0x3f0], R2 ;  /* 0x0000fc000d027a25 */ /* 0x000fe200078e0002 */
[----:B------:R-:W-:-:S03]  /*1f2f0*/  IADD3 R13, R211, R227, RZ ;  /* 0x000000e3d30d7210 */ /* 0x000fc60007ffe0ff */
        /* <DEDUP_REMOVED lines=15> */
.L_x_1021:
[----:B------:R-:W-:Y:S05]  /*1f3f0*/  BRA.DIV ~URZ, `(.L_x_940) ;  /* 0x00002f127f007947 */ /* 0x000fea000b800000 */
[----:B------:R3:W4:Y:S02]  /*1f400*/  SHFL.IDX PT, R0, R14, RZ, 0x181f ;  /* 0x00181fff0e007589 */ /* 0x00072400000e0000 */
.L_x_1022:
        /* <DEDUP_REMOVED lines=20> */
.L_x_942:
[----:B------:R-:W-:Y:S05]  /*1f550*/  BSYNC B0 ;  /* 0x0000000000007941 */ /* 0x000fea0003800000 */
.L_x_941:
[----:B------:R-:W-:Y:S05]  /*1f560*/  BRA.DIV ~URZ, `(.L_x_943) ;  /* 0x00002e027f007947 */ /* 0x000fea000b800000 */
[----:B--2---:R2:W1:Y:S04]  /*1f570*/  SHFL.IDX PT, R4, R5, 0x1, 0x181f ;  /* 0x00381f0005047f89 */ /* 0x00446800000e0000 */
[----:B----4-:R2:W4:Y:S02]  /*1f580*/  SHFL.IDX PT, R0, R14, 0x1, 0x181f ;  /* 0x00381f000e007f89 */ /* 0x01052400000e0000 */
.L_x_1023:
        /* <DEDUP_REMOVED lines=20> */
.L_x_945:
[----:B------:R-:W-:Y:S05]  /*1f6d0*/  BSYNC B0 ;  /* 0x0000000000007941 */ /* 0x000fea0003800000 */
.L_x_944:
[----:B------:R-:W-:Y:S05]  /*1f6e0*/  BRA.DIV ~URZ, `(.L_x_946) ;  /* 0x00002d427f007947 */ /* 0x000fea000b800000 */
[----:B-1----:R1:W2:Y:S02]  /*1f6f0*/  SHFL.IDX PT, R4, R5, 0x2, 0x181f ;  /* 0x00581f0005047f89 */ /* 0x0022a400000e0000 */
.L_x_1024:
[----:B------:R-:W-:Y:S05]  /*1f700*/  BRA.DIV ~URZ, `(.L_x_947) ;  /* 0x00002d927f007947 */ /* 0x000fea000b800000 */
[----:B----4-:R4:W1:Y:S02]  /*1f710*/  SHFL.IDX PT, R0, R14, 0x2, 0x181f ;  /* 0x00581f000e007f89 */ /* 0x01086400000e0000 */
.L_x_1025:
        /* <DEDUP_REMOVED lines=20> */
.L_x_949:
[----:B------:R-:W-:Y:S05]  /*1f860*/  BSYNC B0 ;  /* 0x0000000000007941 */ /* 0x000fea0003800000 */
.L_x_948:
[----:B------:R-:W-:Y:S05]  /*1f870*/  BRA.DIV ~URZ, `(.L_x_950) ;  /* 0x00002c827f007947 */ /* 0x000fea000b800000 */
[----:B--2---:R2:W3:Y:S04]  /*1f880*/  SHFL.IDX PT, R4, R5, 0x3, 0x181f ;  /* 0x00781f0005047f89 */ /* 0x0044e800000e0000 */
[----:B-1----:R2:W1:Y:S02]  /*1f890*/  SHFL.IDX PT, R0, R14, 0x3, 0x181f ;  /* 0x00781f000e007f89 */ /* 0x00246400000e0000 */
.L_x_1026:
        /* <DEDUP_REMOVED lines=19> */
.L_x_930:
[----:B------:R-:W-:Y:S05]  /*1f9d0*/  BSYNC B1 ;  /* 0x0000000000017941 */ /* 0x000fea0003800000 */
.L_x_914:
        /* <DEDUP_REMOVED lines=13> */
.L_x_1027:
[----:B------:R-:W-:Y:S05]  /*1fab0*/  BRA.DIV ~URZ, `(.L_x_953) ;  /* 0x00002b727f007947 */ /* 0x000fea000b800000 */
[----:B------:R3:W4:Y:S02]  /*1fac0*/  SHFL.IDX PT, R6, R98, 0x1, 0x1f ;  /* 0x00201f0062067f89 */ /* 0x00072400000e0000 */
.L_x_1028:
        /* <DEDUP_REMOVED lines=18> */
.L_x_1029:
        /* <DEDUP_REMOVED lines=16> */
.L_x_1030:
[----:B--2---:R-:W-:Y:S01]  /*1fcf0*/  IMAD R0, R0, c[0x0][0x538], RZ ;  /* 0x00014e0000007a24 */ /* 0x004fe200078e02ff */
[----:B------:R-:W-:Y:S04]  /*1fd00*/  BSSY B1, `(.L_x_956) ;  /* 0x00000c8000017945 */ /* 0x000fe80003800000 */
[----:B----4-:R-:W-:-:S04]  /*1fd10*/  IADD3 R6, R0, R6, RZ ;  /* 0x0000000600067210 */ /* 0x010fc80007ffe0ff */
[----:B------:R-:W-:-:S13]  /*1fd20*/  ISETP.GT.AND P0, PT, R6, R9, PT ;  /* 0x000000090600720c */ /* 0x000fda0003f04270 */
[----:B------:R-:W-:Y:S05]  /*1fd30*/  @P0 BRA `(.L_x_957) ;  /* 0x0000025000000947 */ /* 0x000fea0003800000 */
.L_x_961:
        /* <DEDUP_REMOVED lines=17> */
.L_x_1031:
        /* <DEDUP_REMOVED lines=16> */
.L_x_1032:
[----:B--2---:R-:W-:-:S05]  /*1ff50*/  IMAD R0, R0, c[0x0][0x538], RZ ;  /* 0x00014e0000007a24 */ /* 0x004fca00078e02ff */
[----:B------:R-:W-:-:S04]  /*1ff60*/  IADD3 R6, R0, R6, RZ ;  /* 0x0000000600067210 */ /* 0x000fc80007ffe0ff */
[----:B------:R-:W-:-:S13]  /*1ff70*/  ISETP.GT.AND P0, PT, R6, R9, PT ;  /* 0x000000090600720c */ /* 0x000fda0003f04270 */
[----:B-1-3--:R-:W-:Y:S05]  /*1ff80*/  @!P0 BRA `(.L_x_961) ;  /* 0xfffffdb000008947 */ /* 0x00afea000383ffff */
.L_x_957:
[----:B------:R-:W-:-:S05]  /*1ff90*/  IADD3 R11, -R0, R6, RZ ;  /* 0x00000006000b7210 */ /* 0x000fca0007ffe1ff */
[----:B------:R-:W-:-:S05]  /*1ffa0*/  IMAD R0, R4, c[0x0][0x538], R11 ;  /* 0x00014e0004007a24 */ /* 0x000fca00078e020b */
[----:B------:R-:W-:Y:S01]  /*1ffb0*/  ISETP.GT.AND P0, PT, R0, R9, PT ;  /* 0x000000090000720c */ /* 0x000fe20003f04270 */
[----:B------:R-:W-:-:S12]  /*1ffc0*/  BRA.DIV ~URZ, `(.L_x_962) ;  /* 0x00002aa27f007947 */ /* 0x000fd8000b800000 */
[----:B------:R-:W-:-:S04]  /*1ffd0*/  VOTE.ANY R10, PT, !P0 ;  /* 0x00000000000a7806 */ /* 0x000fc800040e0100 */
.L_x_1033:
[----:B------:R-:W2:Y:S02]  /*1ffe0*/  POPC R6, R10 ;  /* 0x0000000a00067309 */ /* 0x000ea40000000000 */
[----:B--2---:R-:W-:Y:S01]  /*1fff0*/  IADD3 R235, R6, R235, RZ ;  /* 0x000000eb06eb7210 */ /* 0x004fe20007ffe0ff */
[----:B------:R-:W-:Y:S05]  /*20000*/  BRA.DIV ~URZ, `(.L_x_963) ;  /* 0x00002ab27f007947 */ /* 0x000fea000b800000 */
[----:B------:R2:W4:Y:S04]  /*20010*/  SHFL.IDX PT, R7, R7, R6, 0x1f ;  /* 0x00001f0607077589 */ /* 0x00052800000e0000 */
[----:B------:R2:W1:Y:S02]  /*20020*/  SHFL.IDX PT, R5, R8, R6, 0x1f ;  /* 0x00001f0608057589 */ /* 0x00046400000e0000 */
.L_x_1034:
[----:B------:R-:W-:Y:S01]  /*20030*/  ISETP.NE.AND P0, PT, R10, RZ, PT ;  /* 0x000000ff0a00720c */ /* 0x000fe20003f05270 */
[----:B------:R-:W-:-:S12]  /*20040*/  BSSY B0, `(.L_x_964) ;  /* 0x0000005000007945 */ /* 0x000fd80003800000 */
[----:B------:R-:W-:Y:S05]  /*20050*/  @!P0 BRA `(.L_x_965) ;  /* 0x0000003000008947 */ /* 0x000fea0003800000 */
[----:B--2---:R-:W-:Y:S01]  /*20060*/  IADD3 R6, R6, -0x1, RZ ;  /* 0xffffffff06067810 */ /* 0x004fe20007ffe0ff */
[----:B------:R-:W-:Y:S05]  /*20070*/  BRA.DIV ~URZ, `(.L_x_966) ;  /* 0x00002b127f007947 */ /* 0x000fea000b800000 */
[----:B------:R2:W3:Y:S02]  /*20080*/  SHFL.IDX PT, R12, R4, R6, 0x1f ;  /* 0x00001f06040c7589 */ /* 0x0004e400000e0000 */
.L_x_965:
[----:B------:R-:W-:Y:S05]  /*20090*/  BSYNC B0 ;  /* 0x0000000000007941 */ /* 0x000fea0003800000 */
.L_x_964:
[----:B-1----:R-:W-:Y:S01]  /*200a0*/  ISETP.NE.AND P0, PT, R5, 0x1, PT ;  /* 0x000000010500780c */ /* 0x002fe20003f05270 */
[----:B---3--:R-:W-:Y:S01]  /*200b0*/  IMAD R232, R12, c[0x0][0x538], R11 ;  /* 0x00014e000ce87a24 */ /* 0x008fe200078e020b */
[----:B------:R-:W-:Y:S04]  /*200c0*/  BSSY B0, `(.L_x_967) ;  /* 0x0000084000007945 */ /* 0x000fe80003800000 */
[----:B--2---:R-:W-:-:S07]  /*200d0*/  IADD3 R8, -R232, R9, RZ ;  /* 0x00000009e8087210 */ /* 0x004fce0007ffe1ff */
[----:B------:R-:W-:Y:S05]  /*200e0*/  @!P0 BRA `(.L_x_968) ;  /* 0x000003e000008947 */ /* 0x000fea0003800000 */
[-C--:B----4-:R-:W-:Y:S02]  /*200f0*/  IABS R0, R7.reuse ;  /* 0x0000000700007213 */ /* 0x090fe40000000000 */
        /* <DEDUP_REMOVED lines=15> */
[----:B------:R-:W-:-:S04]  /*201f0*/  IMAD.MOV R0, RZ, RZ, -R10 ;  /* 0x000000ffff007224 */ /* 0x000fc800078e0a0a */
[----:B------:R-:W-:Y:S02]  /*20200*/  IMAD.MOV.U32 R3, RZ, RZ, R0 ;  /* 0x000000ffff037224 */ /* 0x000fe400078e0000 */
        /* <DEDUP_REMOVED lines=13> */
[----:B-1----:R-:W-:-:S04]  /*202e0*/  IADD3 R2, RZ, -R3, RZ ;  /* 0x80000003ff027210 */ /* 0x002fc80007ffe0ff */
[----:B------:R-:W-:Y:S01]  /*202f0*/  @!P1 IMAD.MOV R0, RZ, RZ, -R0 ;  /* 0x000000ffff009224 */ /* 0x000fe200078e0a00 */
[----:B------:R-:W-:Y:S01]  /*20300*/  @!P0 LOP3.LUT R0, RZ, R7, RZ, 0x33, !PT ;  /* 0x00000007ff008212 */ /* 0x000fe200078e33ff */
[----:B------:R-:W-:Y:S01]  /*20310*/  IMAD.MOV.U32 R4, RZ, RZ, R2 ;  /* 0x000000ffff047224 */ /* 0x000fe200078e0002 */
[----:B------:R-:W-:Y:S02]  /*20320*/  IABS R2, R5 ;  /* 0x0000000500027213 */ /* 0x000fe40000000000 */
[----:B------:R-:W-:Y:S01]  /*20330*/  IABS R10, R0 ;  /* 0x00000000000a7213 */ /* 0x000fe20000000000 */
[----:B------:R-:W-:Y:S02]  /*20340*/  IMAD R4, R4, R6, RZ ;  /* 0x0000000604047224 */ /* 0x000fe400078e02ff */
[----:B------:R-:W-:Y:S01]  /*20350*/  IMAD.MOV R9, RZ, RZ, -R2 ;  /* 0x000000ffff097224 */ /* 0x000fe200078e0a02 */
[----:B------:R-:W-:-:S05]  /*20360*/  MOV R2, RZ ;  /* 0x000000ff00027202 */ /* 0x000fca0000000f00 */
        /* <DEDUP_REMOVED lines=22> */
.L_x_968:
[----:B------:R-:W-:-:S04]  /*204d0*/  IMAD.MOV.U32 R2, RZ, RZ, 0x4 ;  /* 0x00000004ff027424 */ /* 0x000fc800078e00ff */
[----:B------:R-:W-:-:S05]  /*204e0*/  IMAD.WIDE R2, R235, R2, c[0x0][0x590] ;  /* 0x00016400eb027625 */ /* 0x000fca00078e0202 */
        /* <DEDUP_REMOVED lines=64> */
[----:B------:R-:W-:Y:S02]  /*208f0*/  IMAD R234, R2, R3, R5 ;  /* 0x0000000302ea7224 */ /* 0x000fe400078e0205 */
.L_x_969:
[----:B------:R-:W-:Y:S05]  /*20900*/  BSYNC B0 ;  /* 0x0000000000007941 */ /* 0x000fea0003800000 */
.L_x_967:
[----:B------:R-:W-:-:S04]  /*20910*/  LOP3.LUT R2, RZ, R2, RZ, 0x33, !PT ;  /* 0x00000002ff027212 */ /* 0x000fc800078e33ff */
[----:B------:R-:W-:Y:S01]  /*20920*/  IADD3 R233, R2, R7, RZ ;  /* 0x0000000702e97210 */ /* 0x000fe20007ffe0ff */
[----:B------:R-:W-:Y:S05]  /*20930*/  BRA `(.L_x_970) ;  /* 0x0000004000007947 */ /* 0x000fea0003800000 */
.L_x_958:
[----:B------:R-:W-:Y:S01]  /*20940*/  IMAD.MOV.U32 R232, RZ, RZ, R9 ;  /* 0x000000ffffe87224 */ /* 0x000fe200078e0009 */
[----:B------:R-:W-:Y:S01]  /*20950*/  MOV R234, RZ ;  /* 0x000000ff00ea7202 */ /* 0x000fe20000000f00 */
[----:B------:R-:W-:Y:S01]  /*20960*/  IMAD.MOV.U32 R233, RZ, RZ, RZ ;  /* 0x000000ffffe97224 */ /* 0x000fe200078e00ff */
[----:B------:R-:W-:Y:S02]  /*20970*/  MOV R235, c[0x0][0x53c] ;  /* 0x00014f0000eb7a02 */ /* 0x000fe40000000f00 */
.L_x_970:
[----:B------:R-:W-:Y:S05]  /*20980*/  BSYNC B1 ;  /* 0x0000000000017941 */ /* 0x000fea0003800000 */
.L_x_956:
[----:B------:R-:W-:Y:S01]  /*20990*/  WARPSYNC 0xffffffff ;  /* 0xffffffff00007948 */ /* 0x000fe20003800000 */
[----:B------:R-:W-:Y:S01]  /*209a0*/  BAR.SYNC.DEFER_BLOCKING 0x4, 0x100 ;  /* 0x0104000000007b1d */ /* 0x000fe20000010000 */
[----:B------:R-:W-:-:S13]  /*209b0*/  ISETP.NE.AND P0, PT, R13, RZ, PT ;  /* 0x000000ff0d00720c */ /* 0x000fda0003f05270 */
[----:B------:R2:W-:Y:S04]  /*209c0*/  @!P0 STS.128 [0x20080], R232 ;  /* 0x020080e8ff008388 */ /* 0x0005e80000000c00 */
[----:B------:R-:W-:Y:S06]  /*209d0*/  BAR.ARV 0x5, 0x100 ;  /* 0x0144000000007b1d */ /* 0x000fec0000002000 */
.L_x_951:
[----:B-1----:R-:W-:-:S13]  /*209e0*/  ISETP.GE.AND P0, PT, R235, c[0x0][0x53c], PT ;  /* 0x00014f00eb007a0c */ /* 0x002fda0003f06270 */
[----:B--23--:R-:W-:Y:S01]  /*209f0*/  @P0 CALL.REL.NOINC `(.L_x_971) ;  /* 0x0000001000000944 */ /* 0x00cfe20003c00000 */
[----:B------:R-:W-:Y:S05]  /*20a00*/  BRA `(.L_x_972) ;  /* 0xfffe164000007947 */ /* 0x000fea000383ffff */
.L_x_971:
[----:B------:R-:W-:Y:S05]  /*20a10*/  EXIT ;  /* 0x000000000000794d */ /* 0x000fea0003800000 */
.L_x_701:
[----:B------:R-:W-:Y:S01]  /*20a20*/  IMAD.MOV.U32 R0, RZ, RZ, R5 ;  /* 0x000000ffff007224 */ /* 0x000fe200078e0005 */
[----:B------:R-:W-:Y:S02]  /*20a30*/  MOV R3, 0x1 ;  /* 0x0000000100037802 */ /* 0x000fe40000000f00 */
[----:B------:R-:W-:Y:S02]  /*20a40*/  MOV R2, 0x20a60 ;  /* 0x00020a6000027802 */ /* 0x000fe40000000f00 */
[----:B--2---:R-:W-:Y:S05]  /*20a50*/  CALL.REL.NOINC `($__internal_15_$__cuda_sm70_shflsync_up_p) ;  /* 0x0000228000007944 */ /* 0x004fea0003c00000 */
[----:B------:R-:W-:Y:S01]  /*20a60*/  MOV R0, R4 ;  /* 0x0000000400007202 */ /* 0x000fe20000000f00 */
[----:B------:R-:W-:Y:S05]  /*20a70*/  BRA `(.L_x_973) ;  /* 0xfffdf9c000007947 */ /* 0x000fea000383ffff */
.L_x_702:
[----:B------:R-:W-:Y:S01]  /*20a80*/  IMAD.MOV.U32 R0, RZ, RZ, R5 ;  /* 0x000000ffff007224 */ /* 0x000fe200078e0005 */
[----:B------:R-:W-:Y:S02]  /*20a90*/  MOV R3, 0x2 ;  /* 0x0000000200037802 */ /* 0x000fe40000000f00 */
[----:B------:R-:W-:Y:S02]  /*20aa0*/  MOV R2, 0x20ac0 ;  /* 0x00020ac000027802 */ /* 0x000fe40000000f00 */
[----:B--2---:R-:W-:Y:S05]  /*20ab0*/  CALL.REL.NOINC `($__internal_15_$__cuda_sm70_shflsync_up_p) ;  /* 0x0000222000007944 */ /* 0x004fea0003c00000 */
[----:B------:R-:W-:Y:S01]  /*20ac0*/  SEL R4, R4, RZ, P4 ;  /* 0x000000ff04047207 */ /* 0x000fe20002000000 */
[----:B------:R-:W-:Y:S01]  /*20ad0*/  IMAD.MOV.U32 R3, RZ, RZ, 0x4 ;  /* 0x00000004ff037424 */ /* 0x000fe200078e00ff */
[----:B------:R-:W-:-:S03]  /*20ae0*/  MOV R2, 0x20b10 ;  /* 0x00020b1000027802 */ /* 0x000fc60000000f00 */
[----:B------:R-:W-:Y:S02]  /*20af0*/  IMAD.IADD R0, R5, 0x1, R4 ;  /* 0x0000000105007824 */ /* 0x000fe400078e0204 */
[----:B------:R-:W-:Y:S05]  /*20b00*/  CALL.REL.NOINC `($__internal_15_$__cuda_sm70_shflsync_up_p) ;  /* 0x000021d000007944 */ /* 0x000fea0003c00000 */
        /* <DEDUP_REMOVED lines=12> */
[----:B------:R-:W-:Y:S02]  /*20bd0*/  MOV R202, 0x1f ;  /* 0x0000001f00ca7802 */ /* 0x000fe40000000f00 */
[----:B------:R-:W-:Y:S01]  /*20be0*/  MOV R3, 0x20c20 ;  /* 0x00020c2000037802 */ /* 0x000fe20000000f00 */
[----:B------:R-:W-:-:S04]  /*20bf0*/  IMAD.IADD R4, R0, 0x1, R4 ;  /* 0x0000000100047824 */ /* 0x000fc800078e0204 */
[----:B------:R-:W-:Y:S02]  /*20c00*/  IMAD.MOV.U32 R0, RZ, RZ, R4 ;  /* 0x000000ffff007224 */ /* 0x000fe400078e0004 */
[----:B------:R-:W-:Y:S05]  /*20c10*/  CALL.REL.NOINC `($__internal_14_$__cuda_sm70_shflsync_idx_p) ;  /* 0x0000204000007944 */ /* 0x000fea0003c00000 */
[----:B-1---5:R-:W-:Y:S05]  /*20c20*/  BRA `(.L_x_974) ;  /* 0xfffdf91000007947 */ /* 0x022fea000383ffff */
.L_x_704:
[----:B------:R-:W-:Y:S02]  /*20c30*/  SEL R0, RZ, 0x1, P0 ;  /* 0x00000001ff007807 */ /* 0x000fe40000000000 */
[----:B------:R-:W-:Y:S02]  /*20c40*/  MOV R2, 0x20c60 ;  /* 0x00020c6000027802 */ /* 0x000fe40000000f00 */
[----:B--2---:R-:W-:Y:S05]  /*20c50*/  CALL.REL.NOINC `($__internal_16_$__cuda_sm70_votesync_ballot) ;  /* 0x000020e000007944 */ /* 0x004fea0003c00000 */
[----:B------:R-:W-:Y:S01]  /*20c60*/  MOV R10, R0 ;  /* 0x00000000000a7202 */ /* 0x000fe20000000f00 */
[----:B------:R-:W-:Y:S05]  /*20c70*/  BRA `(.L_x_975) ;  /* 0xfffdf95000007947 */ /* 0x000fea000383ffff */
.L_x_705:
[----:B------:R-:W-:Y:S01]  /*20c80*/  IMAD.MOV.U32 R0, RZ, RZ, R9 ;  /* 0x000000ffff007224 */ /* 0x000fe200078e0009 */
[----:B------:R-:W-:Y:S01]  /*20c90*/  MOV R2, R5 ;  /* 0x0000000500027202 */ /* 0x000fe20000000f00 */
[----:B------:R-:W-:Y:S01]  /*20ca0*/  IMAD.MOV.U32 R202, RZ, RZ, 0x1f ;  /* 0x0000001fffca7424 */ /* 0x000fe200078e00ff */
[----:B------:R-:W-:Y:S02]  /*20cb0*/  MOV R3, 0x20cd0 ;  /* 0x00020cd000037802 */ /* 0x000fe40000000f00 */
[----:B------:R-:W-:Y:S05]  /*20cc0*/  CALL.REL.NOINC `($__internal_14_$__cuda_sm70_shflsync_idx_p) ;  /* 0x00001f9000007944 */ /* 0x000fea0003c00000 */
[----:B------:R-:W-:Y:S01]  /*20cd0*/  IMAD.MOV.U32 R12, RZ, RZ, R0 ;  /* 0x000000ffff0c7224 */ /* 0x000fe200078e0000 */
[----:B------:R-:W-:Y:S01]  /*20ce0*/  MOV R0, R8 ;  /* 0x0000000800007202 */ /* 0x000fe20000000f00 */
[----:B------:R-:W-:Y:S01]  /*20cf0*/  IMAD.MOV.U32 R6, RZ, RZ, RZ ;  /* 0x000000ffff067224 */ /* 0x000fe200078e00ff */
[----:B------:R-:W-:Y:S01]  /*20d00*/  MOV R2, R5 ;  /* 0x0000000500027202 */ /* 0x000fe20000000f00 */
[----:B------:R-:W-:Y:S01]  /*20d10*/  IMAD.MOV.U32 R202, RZ, RZ, 0x1f ;  /* 0x0000001fffca7424 */ /* 0x000fe200078e00ff */
[----:B------:R-:W-:-:S02]  /*20d20*/  MOV R3, 0x20d40 ;  /* 0x00020d4000037802 */ /* 0x000fc40000000f00 */
[----:B-1---5:R-:W-:Y:S05]  /*20d30*/  CALL.REL.NOINC `($__internal_14_$__cuda_sm70_shflsync_idx_p) ;  /* 0x00001f2000007944 */ /* 0x022fea0003c00000 */
[----:B------:R-:W-:Y:S01]  /*20d40*/  MOV R9, R0 ;  /* 0x0000000000097202 */ /* 0x000fe20000000f00 */
[----:B-1---5:R-:W-:Y:S05]  /*20d50*/  BRA `(.L_x_976) ;  /* 0xfffdf8d000007947 */ /* 0x022fea000383ffff */
.L_x_708:
[----:B------:R-:W-:Y:S01]  /*20d60*/  IMAD.MOV.U32 R0, RZ, RZ, R4 ;  /* 0x000000ffff007224 */ /* 0x000fe200078e0004 */
[----:B------:R-:W-:-:S02]  /*20d70*/  MOV R202, 0x1f ;  /* 0x0000001f00ca7802 */ /* 0x000fc40000000f00 */
[----:B------:R-:W-:Y:S02]  /*20d80*/  MOV R3, 0x20da0 ;  /* 0x00020da000037802 */ /* 0x000fe40000000f00 */
[----:B-123--:R-:W-:Y:S05]  /*20d90*/  CALL.REL.NOINC `($__internal_14_$__cuda_sm70_shflsync_idx_p) ;  /* 0x00001ec000007944 */ /* 0x00efea0003c00000 */
[----:B------:R-:W-:Y:S01]  /*20da0*/  MOV R6, R0 ;  /* 0x0000000000067202 */ /* 0x000fe20000000f00 */
[----:B-1---5:R-:W-:Y:S05]  /*20db0*/  BRA `(.L_x_707) ;  /* 0xfffdf8d000007947 */ /* 0x022fea000383ffff */
.L_x_757:
[----:B------:R-:W-:Y:S01]  /*20dc0*/  IMAD.MOV.U32 R0, RZ, RZ, R5 ;  /* 0x000000ffff007224 */ /* 0x000fe200078e0005 */
[----:B------:R-:W-:Y:S01]  /*20dd0*/  MOV R2, RZ ;  /* 0x000000ff00027202 */ /* 0x000fe20000000f00 */
[----:B------:R-:W-:Y:S01]  /*20de0*/  IMAD.MOV.U32 R202, RZ, RZ, 0x181f ;  /* 0x0000181fffca7424 */ /* 0x000fe200078e00ff */
[----:B------:R-:W-:Y:S02]  /*20df0*/  MOV R3, 0x20e10 ;  /* 0x00020e1000037802 */ /* 0x000fe40000000f00 */
[----:B-----5:R-:W-:Y:S05]  /*20e00*/  CALL.REL.NOINC `($__internal_14_$__cuda_sm70_shflsync_idx_p) ;  /* 0x00001e5000007944 */ /* 0x020fea0003c00000 */
[----:B-----5:R-:W-:Y:S01]  /*20e10*/  MOV R4, R0 ;  /* 0x0000000000047202 */ /* 0x020fe20000000f00 */
[----:B-1----:R-:W-:Y:S05]  /*20e20*/  BRA `(.L_x_977) ;  /* 0xfffe648000007947 */ /* 0x002fea000383ffff */
.L_x_758:
[----:B------:R-:W-:Y:S01]  /*20e30*/  IMAD.MOV.U32 R0, RZ, RZ, R12 ;  /* 0x000000ffff007224 */ /* 0x000fe200078e000c */
[----:B------:R-:W-:Y:S01]  /*20e40*/  MOV R2, RZ ;  /* 0x000000ff00027202 */ /* 0x000fe20000000f00 */
[----:B------:R-:W-:Y:S01]  /*20e50*/  IMAD.MOV.U32 R202, RZ, RZ, 0x181f ;  /* 0x0000181fffca7424 */ /* 0x000fe200078e00ff */
[----:B------:R-:W-:Y:S02]  /*20e60*/  MOV R3, 0x20e80 ;  /* 0x00020e8000037802 */ /* 0x000fe40000000f00 */
[----:B-12--5:R-:W-:Y:S05]  /*20e70*/  CALL.REL.NOINC `($__internal_14_$__cuda_sm70_shflsync_idx_p) ;  /* 0x00001de000007944 */ /* 0x026fea0003c00000 */
[----:B-1---5:R-:W-:Y:S05]  /*20e80*/  BRA `(.L_x_978) ;  /* 0xfffe644000007947 */ /* 0x022fea000383ffff */
.L_x_761:
[----:B----4-:R-:W-:Y:S01]  /*20e90*/  IMAD.MOV.U32 R0, RZ, RZ, R5 ;  /* 0x000000ffff007224 */ /* 0x010fe200078e0005 */
[----:B--2---:R-:W-:Y:S01]  /*20ea0*/  MOV R2, 0x1 ;  /* 0x0000000100027802 */ /* 0x004fe20000000f00 */
[----:B------:R-:W-:Y:S01]  /*20eb0*/  IMAD.MOV.U32 R202, RZ, RZ, 0x181f ;  /* 0x0000181fffca7424 */ /* 0x000fe200078e00ff */
[----:B------:R-:W-:-:S02]  /*20ec0*/  MOV R3, 0x20ee0 ;  /* 0x00020ee000037802 */ /* 0x000fc40000000f00 */
[----:B-1-3-5:R-:W-:Y:S05]  /*20ed0*/  CALL.REL.NOINC `($__internal_14_$__cuda_sm70_shflsync_idx_p) ;  /* 0x00001d8000007944 */ /* 0x02afea0003c00000 */
[----:B-----5:R-:W-:Y:S01]  /*20ee0*/  IMAD.MOV.U32 R4, RZ, RZ, R0 ;  /* 0x000000ffff047224 */ /* 0x020fe200078e0000 */
[----:B------:R-:W-:Y:S01]  /*20ef0*/  MOV R2, 0x1 ;  /* 0x0000000100027802 */ /* 0x000fe20000000f00 */
[----:B------:R-:W-:Y:S01]  /*20f00*/  IMAD.MOV.U32 R0, RZ, RZ, R12 ;  /* 0x000000ffff007224 */ /* 0x000fe200078e000c */
[----:B------:R-:W-:-:S02]  /*20f10*/  MOV R202, 0x181f ;  /* 0x0000181f00ca7802 */ /* 0x000fc40000000f00 */
[----:B------:R-:W-:Y:S02]  /*20f20*/  MOV R3, 0x20f40 ;  /* 0x00020f4000037802 */ /* 0x000fe40000000f00 */
[----:B-1----:R-:W-:Y:S05]  /*20f30*/  CALL.REL.NOINC `($__internal_14_$__cuda_sm70_shflsync_idx_p) ;  /* 0x00001d2000007944 */ /* 0x002fea0003c00000 */
[----:B-1---5:R-:W-:Y:S05]  /*20f40*/  BRA `(.L_x_979) ;  /* 0xfffe651000007947 */ /* 0x022fea000383ffff */
.L_x_764:
[----:B----4-:R-:W-:Y:S01]  /*20f50*/  IMAD.MOV.U32 R0, RZ, RZ, R5 ;  /* 0x000000ffff007224 */ /* 0x010fe200078e0005 */
[----:B-1----:R-:W-:Y:S01]  /*20f60*/  MOV R2, 0x2 ;  /* 0x0000000200027802 */ /* 0x002fe20000000f00 */
[----:B------:R-:W-:Y:S01]  /*20f70*/  IMAD.MOV.U32 R202, RZ, RZ, 0x181f ;  /* 0x0000181fffca7424 */ /* 0x000fe200078e00ff */
[----:B------:R-:W-:Y:S02]  /*20f80*/  MOV R3, 0x20fa0 ;  /* 0x00020fa000037802 */ /* 0x000fe40000000f00 */
[----:B--23-5:R-:W-:Y:S05]  /*20f90*/  CALL.REL.NOINC `($__internal_14_$__cuda_sm70_shflsync_idx_p) ;  /* 0x00001cc000007944 */ /* 0x02cfea0003c00000 */
[----:B-----5:R-:W-:Y:S01]  /*20fa0*/  MOV R4, R0 ;  /* 0x0000000000047202 */ /* 0x020fe20000000f00 */
[----:B-1----:R-:W-:Y:S05]  /*20fb0*/  BRA `(.L_x_980) ;  /* 0xfffe662000007947 */ /* 0x002fea000383ffff */
.L_x_765:
[----:B----4-:R-:W-:Y:S01]  /*20fc0*/  IMAD.MOV.U32 R0, RZ, RZ, R12 ;  /* 0x000000ffff007224 */ /* 0x010fe200078e000c */
[----:B------:R-:W-:Y:S01]  /*20fd0*/  MOV R2, 0x2 ;  /* 0x0000000200027802 */ /* 0x000fe20000000f00 */
[----:B------:R-:W-:Y:S01]  /*20fe0*/  IMAD.MOV.U32 R202, RZ, RZ, 0x181f ;  /* 0x0000181fffca7424 */ /* 0x000fe200078e00ff */
[----:B------:R-:W-:Y:S02]  /*20ff0*/  MOV R3, 0x21010 ;  /* 0x0002101000037802 */ /* 0x000fe40000000f00 */
[----:B-123-5:R-:W-:Y:S05]  /*21000*/  CALL.REL.NOINC `($__internal_14_$__cuda_sm70_shflsync_idx_p) ;  /* 0x00001c5000007944 */ /* 0x02efea0003c00000 */
[----:B-1---5:R-:W-:Y:S05]  /*21010*/  BRA `(.L_x_981) ;  /* 0xfffe65e000007947 */ /* 0x022fea000383ffff */
.L_x_768:
[----:B-1----:R-:W-:Y:S01]  /*21020*/  IMAD.MOV.U32 R0, RZ, RZ, R5 ;  /* 0x000000ffff007224 */ /* 0x002fe200078e0005 */
[----:B------:R-:W-:Y:S01]  /*21030*/  MOV R2, 0x3 ;  /* 0x0000000300027802 */ /* 0x000fe20000000f00 */
[----:B------:R-:W-:Y:S01]  /*21040*/  IMAD.MOV.U32 R202, RZ, RZ, 0x181f ;  /* 0x0000181fffca7424 */ /* 0x000fe200078e00ff */
[----:B------:R-:W-:-:S02]  /*21050*/  MOV R3, 0x21070 ;  /* 0x0002107000037802 */ /* 0x000fc40000000f00 */
[----:B--2345:R-:W-:Y:S05]  /*21060*/  CALL.REL.NOINC `($__internal_14_$__cuda_sm70_shflsync_idx_p) ;  /* 0x00001bf000007944 */ /* 0x03cfea0003c00000 */
[----:B-----5:R-:W-:Y:S01]  /*21070*/  IMAD.MOV.U32 R4, RZ, RZ, R0 ;  /* 0x000000ffff047224 */ /* 0x020fe200078e0000 */
[----:B------:R-:W-:Y:S01]  /*21080*/  MOV R2, 0x3 ;  /* 0x0000000300027802 */ /* 0x000fe20000000f00 */
[----:B------:R-:W-:Y:S01]  /*21090*/  IMAD.MOV.U32 R0, RZ, RZ, R12 ;  /* 0x000000ffff007224 */ /* 0x000fe200078e000c */
[----:B------:R-:W-:-:S02]  /*210a0*/  MOV R202, 0x181f ;  /* 0x0000181f00ca7802 */ /* 0x000fc40000000f00 */
[----:B------:R-:W-:Y:S02]  /*210b0*/  MOV R3, 0x210d0 ;  /* 0x000210d000037802 */ /* 0x000fe40000000f00 */
[----:B-1----:R-:W-:Y:S05]  /*210c0*/  CALL.REL.NOINC `($__internal_14_$__cuda_sm70_shflsync_idx_p) ;  /* 0x00001b9000007944 */ /* 0x002fea0003c00000 */
[----:B-1---5:R-:W-:Y:S05]  /*210d0*/  BRA `(.L_x_982) ;  /* 0xfffe66b000007947 */ /* 0x022fea000383ffff */
.L_x_835:
[----:B------:R-:W-:Y:S01]  /*210e0*/  IMAD.MOV.U32 R2, RZ, RZ, RZ ;  /* 0x000000ffff027224 */ /* 0x000fe200078e00ff */
[----:B------:R-:W-:Y:S02]  /*210f0*/  MOV R202, 0x181f ;  /* 0x0000181f00ca7802 */ /* 0x000fe40000000f00 */
[----:B------:R-:W-:Y:S02]  /*21100*/  MOV R3, 0x21120 ;  /* 0x0002112000037802 */ /* 0x000fe40000000f00 */
[----:B------:R-:W-:Y:S05]  /*21110*/  CALL.REL.NOINC `($__internal_14_$__cuda_sm70_shflsync_idx_p) ;  /* 0x00001b4000007944 */ /* 0x000fea0003c00000 */
[----:B-----5:R-:W-:Y:S01]  /*21120*/  MOV R4, R0 ;  /* 0x0000000000047202 */ /* 0x020fe20000000f00 */
[----:B-1----:R-:W-:Y:S05]  /*21130*/  BRA `(.L_x_983) ;  /* 0xffff087000007947 */ /* 0x002fea000383ffff */
.L_x_836:
[----:B-1----:R-:W-:Y:S01]  /*21140*/  IMAD.MOV.U32 R0, RZ, RZ, R5 ;  /* 0x000000ffff007224 */ /* 0x002fe200078e0005 */
[----:B------:R-:W-:Y:S01]  /*21150*/  MOV R2, RZ ;  /* 0x000000ff00027202 */ /* 0x000fe20000000f00 */
[----:B------:R-:W-:Y:S01]  /*21160*/  IMAD.MOV.U32 R202, RZ, RZ, 0x181f ;  /* 0x0000181fffca7424 */ /* 0x000fe200078e00ff */
[----:B------:R-:W-:Y:S02]  /*21170*/  MOV R3, 0x21190 ;  /* 0x0002119000037802 */ /* 0x000fe40000000f00 */
[----:B--2---:R-:W-:Y:S05]  /*21180*/  CALL.REL.NOINC `($__internal_14_$__cuda_sm70_shflsync_idx_p) ;  /* 0x00001ad000007944 */ /* 0x004fea0003c00000 */
[----:B-1---5:R-:W-:Y:S05]  /*21190*/  BRA `(.L_x_984) ;  /* 0xffff083000007947 */ /* 0x022fea000383ffff */
.L_x_837:
[----:B------:R-:W-:Y:S01]  /*211a0*/  IMAD.MOV.U32 R0, RZ, RZ, R4 ;  /* 0x000000ffff007224 */ /* 0x000fe200078e0004 */
[----:B------:R-:W-:Y:S01]  /*211b0*/  MOV R2, RZ ;  /* 0x000000ff00027202 */ /* 0x000fe20000000f00 */
[----:B------:R-:W-:Y:S01]  /*211c0*/  IMAD.MOV.U32 R202, RZ, RZ, 0x1c1f ;  /* 0x00001c1fffca7424 */ /* 0x000fe200078e00ff */
[----:B------:R-:W-:-:S02]  /*211d0*/  MOV R3, 0x211f0 ;  /* 0x000211f000037802 */ /* 0x000fc40000000f00 */
[----:B------:R-:W-:Y:S05]  /*211e0*/  CALL.REL.NOINC `($__internal_14_$__cuda_sm70_shflsync_idx_p) ;  /* 0x00001a7000007944 */ /* 0x000fea0003c00000 */
[----:B------:R-:W-:Y:S01]  /*211f0*/  MOV R3, R0 ;  /* 0x0000000000037202 */ /* 0x000fe20000000f00 */
[----:B-1---5:R-:W-:Y:S05]  /*21200*/  BRA `(.L_x_985) ;  /* 0xffff0a0000007947 */ /* 0x022fea000383ffff */
.L_x_842:
[----:B------:R-:W-:Y:S01]  /*21210*/  IMAD.MOV.U32 R0, RZ, RZ, R4 ;  /* 0x000000ffff007224 */ /* 0x000fe200078e0004 */
[----:B------:R-:W-:Y:S01]  /*21220*/  MOV R2, 0x1 ;  /* 0x0000000100027802 */ /* 0x000fe20000000f00 */
[----:B------:R-:W-:Y:S01]  /*21230*/  IMAD.MOV.U32 R202, RZ, RZ, 0x1c1f ;  /* 0x00001c1fffca7424 */ /* 0x000fe200078e00ff */
[----:B------:R-:W-:-:S02]  /*21240*/  MOV R3, 0x21260 ;  /* 0x0002126000037802 */ /* 0x000fc40000000f00 */
[----:B-1----:R-:W-:Y:S05]  /*21250*/  CALL.REL.NOINC `($__internal_14_$__cuda_sm70_shflsync_idx_p) ;  /* 0x00001a0000007944 */ /* 0x002fea0003c00000 */
[----:B------:R-:W-:Y:S01]  /*21260*/  MOV R3, R0 ;  /* 0x0000000000037202 */ /* 0x000fe20000000f00 */
[----:B-1---5:R-:W-:Y:S05]  /*21270*/  BRA `(.L_x_986) ;  /* 0xffff0cf000007947 */ /* 0x022fea000383ffff */
.L_x_847:
[----:B------:R-:W-:Y:S02]  /*21280*/  MOV R0, 0x2 ;  /* 0x0000000200007802 */ /* 0x000fe40000000f00 */
[----:B------:R-:W-:-:S02]  /*21290*/  MOV R2, 0x212b0 ;  /* 0x000212b000027802 */ /* 0x000fc40000000f00 */
[----:B------:R-:W-:Y:S05]  /*212a0*/  CALL.REL.NOINC `($__internal_13_$__cuda_sm70_shflsync_bfly_p) ;  /* 0x0000195000007944 */ /* 0x000fea0003c00000 */
[----:B------:R-:W-:Y:S05]  /*212b0*/  BRA `(.L_x_987) ;  /* 0xffff10e000007947 */ /* 0x000fea000383ffff */
.L_x_848:
[----:B------:R-:W-:Y:S02]  /*212c0*/  MOV R0, 0x1 ;  /* 0x0000000100007802 */ /* 0x000fe40000000f00 */
[----:B------:R-:W-:-:S02]  /*212d0*/  MOV R2, 0x212f0 ;  /* 0x000212f000027802 */ /* 0x000fc40000000f00 */
[----:B------:R-:W-:Y:S05]  /*212e0*/  CALL.REL.NOINC `($__internal_13_$__cuda_sm70_shflsync_bfly_p) ;  /* 0x0000191000007944 */ /* 0x000fea0003c00000 */
[----:B------:R-:W-:Y:S01]  /*212f0*/  FMNMX.FTZ R134, R4, R0, !PT ;  /* 0x0000000004867209 */ /* 0x000fe20007810000 */
[----:B------:R-:W-:Y:S01]  /*21300*/  IMAD.MOV.U32 R4, RZ, RZ, R5 ;  /* 0x000000ffff047224 */ /* 0x000fe200078e0005 */
[----:B------:R-:W-:Y:S01]  /*21310*/  MOV R2, 0x21340 ;  /* 0x0002134000027802 */ /* 0x000fe20000000f00 */
[----:B------:R-:W-:-:S02]  /*21320*/  IMAD.MOV.U32 R0, RZ, RZ, 0x2 ;  /* 0x00000002ff007424 */ /* 0x000fc400078e00ff */
[----:B------:R-:W-:Y:S05]  /*21330*/  CALL.REL.NOINC `($__internal_13_$__cuda_sm70_shflsync_bfly_p) ;  /* 0x000018c000007944 */ /* 0x000fea0003c00000 */
[----:B------:R-:W-:Y:S01]  /*21340*/  FMNMX.FTZ R5, R5, R0, !PT ;  /* 0x0000000005057209 */ /* 0x000fe20007810000 */
[----:B------:R-:W-:Y:S01]  /*21350*/  IMAD.MOV.U32 R0, RZ, RZ, 0x1 ;  /* 0x00000001ff007424 */ /* 0x000fe200078e00ff */
[----:B------:R-:W-:-:S03]  /*21360*/  MOV R2, 0x21390 ;  /* 0x0002139000027802 */ /* 0x000fc60000000f00 */
[----:B------:R-:W-:Y:S02]  /*21370*/  IMAD.MOV.U32 R4, RZ, RZ, R5 ;  /* 0x000000ffff047224 */ /* 0x000fe400078e0005 */
[----:B------:R-:W-:Y:S05]  /*21380*/  CALL.REL.NOINC `($__internal_13_$__cuda_sm70_shflsync_bfly_p) ;  /* 0x0000187000007944 */ /* 0x000fea0003c00000 */
[----:B------:R-:W-:Y:S01]  /*21390*/  MOV R3, R0 ;  /* 0x0000000000037202 */ /* 0x000fe20000000f00 */
[----:B------:R-:W-:Y:S05]  /*213a0*/  BRA `(.L_x_988) ;  /* 0xffff106000007947 */ /* 0x000fea000383ffff */
.L_x_856:
[----:B------:R-:W-:Y:S01]  /*213b0*/  MOV R202, 0x181f ;  /* 0x0000181f00ca7802 */ /* 0x000fe20000000f00 */
[----:B------:R-:W-:Y:S01]  /*213c0*/  IMAD.MOV.U32 R2, RZ, RZ, RZ ;  /* 0x000000ffff027224 */ /* 0x000fe200078e00ff */
[----:B------:R-:W-:Y:S02]  /*213d0*/  MOV R3, 0x213f0 ;  /* 0x000213f000037802 */ /* 0x000fe40000000f00 */
[----:B-1234-:R-:W-:Y:S05]  /*213e0*/  CALL.REL.NOINC `($__internal_14_$__cuda_sm70_shflsync_idx_p) ;  /* 0x0000187000007944 */ /* 0x01efea0003c00000 */
[----:B-----5:R-:W-:Y:S01]  /*213f0*/  MOV R4, R0 ;  /* 0x0000000000047202 */ /* 0x020fe20000000f00 */
[----:B-1----:R-:W-:-:S05]  /*21400*/  BRA `(.L_x_989) ;  /* 0xffff1e5000007947 */ /* 0x002fca000383ffff */
.L_x_857:
[----:B------:R-:W-:Y:S01]  /*21410*/  MOV R2, RZ ;  /* 0x000000ff00027202 */ /* 0x000fe20000000f00 */
[----:B----4-:R-:W-:Y:S01]  /*21420*/  IMAD.MOV.U32 R0, RZ, RZ, R5 ;  /* 0x000000ffff007224 */ /* 0x010fe200078e0005 */
[----:B------:R-:W-:Y:S01]  /*21430*/  MOV R3, 0x21460 ;  /* 0x0002146000037802 */ /* 0x000fe20000000f00 */
[----:B------:R-:W-:Y:S02]  /*21440*/  IMAD.MOV.U32 R202, RZ, RZ, 0x181f ;  /* 0x0000181fffca7424 */ /* 0x000fe400078e00ff */
[----:B-123--:R-:W-:Y:S05]  /*21450*/  CALL.REL.NOINC `($__internal_14_$__cuda_sm70_shflsync_idx_p) ;  /* 0x0000180000007944 */ /* 0x00efea0003c00000 */
[----:B-1---5:R-:W-:-:S05]  /*21460*/  BRA `(.L_x_990) ;  /* 0xffff1e1000007947 */ /* 0x022fca000383ffff */
.L_x_860:
[----:B------:R-:W-:Y:S01]  /*21470*/  MOV R202, 0x181f ;  /* 0x0000181f00ca7802 */ /* 0x000fe20000000f00 */
[----:B------:R-:W-:Y:S01]  /*21480*/  IMAD.MOV.U32 R2, RZ, RZ, RZ ;  /* 0x000000ffff027224 */ /* 0x000fe200078e00ff */
[----:B------:R-:W-:Y:S02]  /*21490*/  MOV R3, 0x214b0 ;  /* 0x000214b000037802 */ /* 0x000fe40000000f00 */
[----:B------:R-:W-:Y:S05]  /*214a0*/  CALL.REL.NOINC `($__internal_14_$__cuda_sm70_shflsync_idx_p) ;  /* 0x000017b000007944 */ /* 0x000fea0003c00000 */
[----:B-----5:R-:W-:Y:S01]  /*214b0*/  MOV R4, R0 ;  /* 0x0000000000047202 */ /* 0x020fe20000000f00 */
[----:B-1----:R-:W-:-:S05]  /*214c0*/  BRA `(.L_x_991) ;  /* 0xffff29c000007947 */ /* 0x002fca000383ffff */
.L_x_861:
[----:B------:R-:W-:Y:S01]  /*214d0*/  MOV R2, RZ ;  /* 0x000000ff00027202 */ /* 0x000fe20000000f00 */
[----:B-1----:R-:W-:Y:S01]  /*214e0*/  IMAD.MOV.U32 R0, RZ, RZ, R5 ;  /* 0x000000ffff007224 */ /* 0x002fe200078e0005 */
[----:B------:R-:W-:Y:S01]  /*214f0*/  MOV R3, 0x21520 ;  /* 0x0002152000037802 */ /* 0x000fe20000000f00 */
[----:B------:R-:W-:Y:S02]  /*21500*/  IMAD.MOV.U32 R202, RZ, RZ, 0x181f ;  /* 0x0000181fffca7424 */ /* 0x000fe400078e00ff */
[----:B--2---:R-:W-:Y:S05]  /*21510*/  CALL.REL.NOINC `($__internal_14_$__cuda_sm70_shflsync_idx_p) ;  /* 0x0000174000007944 */ /* 0x004fea0003c00000 */
[----:B-1---5:R-:W-:-:S05]  /*21520*/  BRA `(.L_x_992) ;  /* 0xffff298000007947 */ /* 0x022fca000383ffff */
.L_x_862:
[----:B------:R-:W-:Y:S01]  /*21530*/  MOV R2, RZ ;  /* 0x000000ff00027202 */ /* 0x000fe20000000f00 */
[----:B------:R-:W-:Y:S01]  /*21540*/  IMAD.MOV.U32 R0, RZ, RZ, R4 ;  /* 0x000000ffff007224 */ /* 0x000fe200078e0004 */
[----:B------:R-:W-:Y:S01]  /*21550*/  MOV R3, 0x21580 ;  /* 0x0002158000037802 */ /* 0x000fe20000000f00 */
[----:B------:R-:W-:Y:S02]  /*21560*/  IMAD.MOV.U32 R202, RZ, RZ, 0x1c1f ;  /* 0x00001c1fffca7424 */ /* 0x000fe400078e00ff */
[----:B------:R-:W-:Y:S05]  /*21570*/  CALL.REL.NOINC `($__internal_14_$__cuda_sm70_shflsync_idx_p) ;  /* 0x000016e000007944 */ /* 0x000fea0003c00000 */
[----:B------:R-:W-:Y:S01]  /*21580*/  MOV R3, R0 ;  /* 0x0000000000037202 */ /* 0x000fe20000000f00 */
[----:B-1---5:R-:W-:-:S05]  /*21590*/  BRA `(.L_x_993) ;  /* 0xffff2b3000007947 */ /* 0x022fca000383ffff */
.L_x_867:
[----:B------:R-:W-:Y:S01]  /*215a0*/  MOV R2, 0x1 ;  /* 0x0000000100027802 */ /* 0x000fe20000000f00 */
[----:B------:R-:W-:Y:S01]  /*215b0*/  IMAD.MOV.U32 R0, RZ, RZ, R4 ;  /* 0x000000ffff007224 */ /* 0x000fe200078e0004 */
[----:B------:R-:W-:Y:S01]  /*215c0*/  MOV R3, 0x215f0 ;  /* 0x000215f000037802 */ /* 0x000fe20000000f00 */
[----:B------:R-:W-:Y:S02]  /*215d0*/  IMAD.MOV.U32 R202, RZ, RZ, 0x1c1f ;  /* 0x00001c1fffca7424 */ /* 0x000fe400078e00ff */
[----:B-1----:R-:W-:Y:S05]  /*215e0*/  CALL.REL.NOINC `($__internal_14_$__cuda_sm70_shflsync_idx_p) ;  /* 0x0000167000007944 */ /* 0x002fea0003c00000 */
[----:B------:R-:W-:Y:S01]  /*215f0*/  MOV R3, R0 ;  /* 0x0000000000037202 */ /* 0x000fe20000000f00 */
[----:B-1---5:R-:W-:-:S05]  /*21600*/  BRA `(.L_x_994) ;  /* 0xffff2e5000007947 */ /* 0x022fca000383ffff */
.L_x_872:
[----:B------:R-:W-:Y:S02]  /*21610*/  MOV R0, 0x2 ;  /* 0x0000000200007802 */ /* 0x000fe40000000f00 */
[----:B------:R-:W-:Y:S02]  /*21620*/  MOV R2, 0x21640 ;  /* 0x0002164000027802 */ /* 0x000fe40000000f00 */
[----:B------:R-:W-:Y:S05]  /*21630*/  CALL.REL.NOINC `($__internal_13_$__cuda_sm70_shflsync_bfly_p) ;  /* 0x000015c000007944 */ /* 0x000fea0003c00000 */
[----:B------:R-:W-:-:S05]  /*21640*/  BRA `(.L_x_995) ;  /* 0xffff329000007947 */ /* 0x000fca000383ffff */
.L_x_873:
[----:B------:R-:W-:Y:S02]  /*21650*/  MOV R0, 0x1 ;  /* 0x0000000100007802 */ /* 0x000fe40000000f00 */
[----:B------:R-:W-:Y:S02]  /*21660*/  MOV R2, 0x21680 ;  /* 0x0002168000027802 */ /* 0x000fe40000000f00 */
[----:B------:R-:W-:Y:S05]  /*21670*/  CALL.REL.NOINC `($__internal_13_$__cuda_sm70_shflsync_bfly_p) ;  /* 0x0000158000007944 */ /* 0x000fea0003c00000 */
[----:B------:R-:W-:Y:S01]  /*21680*/  FMNMX.FTZ R134, R4, R0, !PT ;  /* 0x0000000004867209 */ /* 0x000fe20007810000 */
[----:B------:R-:W-:Y:S01]  /*21690*/  IMAD.MOV.U32 R4, RZ, RZ, R5 ;  /* 0x000000ffff047224 */ /* 0x000fe200078e0005 */
[----:B------:R-:W-:Y:S01]  /*216a0*/  MOV R2, 0x216d0 ;  /* 0x000216d000027802 */ /* 0x000fe20000000f00 */
[----:B------:R-:W-:Y:S02]  /*216b0*/  IMAD.MOV.U32 R0, RZ, RZ, 0x2 ;  /* 0x00000002ff007424 */ /* 0x000fe400078e00ff */
[----:B------:R-:W-:Y:S05]  /*216c0*/  CALL.REL.NOINC `($__internal_13_$__cuda_sm70_shflsync_bfly_p) ;  /* 0x0000153000007944 */ /* 0x000fea0003c00000 */
[----:B------:R-:W-:Y:S01]  /*216d0*/  FMNMX.FTZ R4, R5, R0, !PT ;  /* 0x0000000005047209 */ /* 0x000fe20007810000 */
[----:B------:R-:W-:Y:S01]  /*216e0*/  IMAD.MOV.U32 R0, RZ, RZ, 0x1 ;  /* 0x00000001ff007424 */ /* 0x000fe200078e00ff */
[----:B------:R-:W-:Y:S02]  /*216f0*/  MOV R2, 0x21710 ;  /* 0x0002171000027802 */ /* 0x000fe40000000f00 */
[----:B------:R-:W-:Y:S05]  /*21700*/  CALL.REL.NOINC `($__internal_13_$__cuda_sm70_shflsync_bfly_p) ;  /* 0x000014f000007944 */ /* 0x000fea0003c00000 */
[----:B------:R-:W-:-:S05]  /*21710*/  BRA `(.L_x_996) ;  /* 0xffff323000007947 */ /* 0x000fca000383ffff */
.L_x_882:
[----:B------:R-:W-:Y:S01]  /*21720*/  MOV R202, 0x181f ;  /* 0x0000181f00ca7802 */ /* 0x000fe20000000f00 */
[----:B------:R-:W-:Y:S01]  /*21730*/  IMAD.MOV.U32 R2, RZ, RZ, RZ ;  /* 0x000000ffff027224 */ /* 0x000fe200078e00ff */
[----:B------:R-:W-:Y:S02]  /*21740*/  MOV R3, 0x21760 ;  /* 0x0002176000037802 */ /* 0x000fe40000000f00 */
[----:B-1234-:R-:W-:Y:S05]  /*21750*/  CALL.REL.NOINC `($__internal_14_$__cuda_sm70_shflsync_idx_p) ;  /* 0x0000150000007944 */ /* 0x01efea0003c00000 */
[----:B-----5:R-:W-:Y:S01]  /*21760*/  MOV R4, R0 ;  /* 0x0000000000047202 */ /* 0x020fe20000000f00 */
[----:B-1----:R-:W-:-:S05]  /*21770*/  BRA `(.L_x_997) ;  /* 0xffff48c000007947 */ /* 0x002fca000383ffff */
.L_x_883:
[----:B------:R-:W-:Y:S01]  /*21780*/  MOV R2, RZ ;  /* 0x000000ff00027202 */ /* 0x000fe20000000f00 */
[----:B----4-:R-:W-:Y:S01]  /*21790*/  IMAD.MOV.U32 R0, RZ, RZ, R5 ;  /* 0x000000ffff007224 */ /* 0x010fe200078e0005 */
[----:B------:R-:W-:Y:S01]  /*217a0*/  MOV R3, 0x217d0 ;  /* 0x000217d000037802 */ /* 0x000fe20000000f00 */
[----:B------:R-:W-:Y:S02]  /*217b0*/  IMAD.MOV.U32 R202, RZ, RZ, 0x181f ;  /* 0x0000181fffca7424 */ /* 0x000fe400078e00ff */
[----:B-123--:R-:W-:Y:S05]  /*217c0*/  CALL.REL.NOINC `($__internal_14_$__cuda_sm70_shflsync_idx_p) ;  /* 0x0000149000007944 */ /* 0x00efea0003c00000 */
[----:B-1---5:R-:W-:-:S05]  /*217d0*/  BRA `(.L_x_998) ;  /* 0xffff488000007947 */ /* 0x022fca000383ffff */
.L_x_886:
[----:B------:R-:W-:Y:S01]  /*217e0*/  MOV R202, 0x181f ;  /* 0x0000181f00ca7802 */ /* 0x000fe20000000f00 */
[----:B------:R-:W-:Y:S01]  /*217f0*/  IMAD.MOV.U32 R2, RZ, RZ, RZ ;  /* 0x000000ffff027224 */ /* 0x000fe200078e00ff */
[----:B------:R-:W-:Y:S02]  /*21800*/  MOV R3, 0x21820 ;  /* 0x0002182000037802 */ /* 0x000fe40000000f00 */
[----:B------:R-:W-:Y:S05]  /*21810*/  CALL.REL.NOINC `($__internal_14_$__cuda_sm70_shflsync_idx_p) ;  /* 0x0000144000007944 */ /* 0x000fea0003c00000 */
[----:B-----5:R-:W-:Y:S01]  /*21820*/  MOV R4, R0 ;  /* 0x0000000000047202 */ /* 0x020fe20000000f00 */
[----:B-1----:R-:W-:-:S05]  /*21830*/  BRA `(.L_x_999) ;  /* 0xffff546000007947 */ /* 0x002fca000383ffff */
.L_x_887:
[----:B------:R-:W-:Y:S01]  /*21840*/  MOV R2, RZ ;  /* 0x000000ff00027202 */ /* 0x000fe20000000f00 */
[----:B-1----:R-:W-:Y:S01]  /*21850*/  IMAD.MOV.U32 R0, RZ, RZ, R5 ;  /* 0x000000ffff007224 */ /* 0x002fe200078e0005 */
[----:B------:R-:W-:Y:S01]  /*21860*/  MOV R3, 0x21890 ;  /* 0x0002189000037802 */ /* 0x000fe20000000f00 */
[----:B------:R-:W-:Y:S02]  /*21870*/  IMAD.MOV.U32 R202, RZ, RZ, 0x181f ;  /* 0x0000181fffca7424 */ /* 0x000fe400078e00ff */
[----:B--2---:R-:W-:Y:S05]  /*21880*/  CALL.REL.NOINC `($__internal_14_$__cuda_sm70_shflsync_idx_p) ;  /* 0x000013d000007944 */ /* 0x004fea0003c00000 */
[----:B-1---5:R-:W-:-:S05]  /*21890*/  BRA `(.L_x_1000) ;  /* 0xffff542000007947 */ /* 0x022fca000383ffff */
.L_x_888:
[----:B------:R-:W-:Y:S02]  /*218a0*/  MOV R0, 0x2 ;  /* 0x0000000200007802 */ /* 0x000fe40000000f00 */
[----:B------:R-:W-:Y:S02]  /*218b0*/  MOV R2, 0x218d0 ;  /* 0x000218d000027802 */ /* 0x000fe40000000f00 */
[----:B------:R-:W-:Y:S05]  /*218c0*/  CALL.REL.NOINC `($__internal_13_$__cuda_sm70_shflsync_bfly_p) ;  /* 0x0000133000007944 */ /* 0x000fea0003c00000 */
[----:B------:R-:W-:-:S05]  /*218d0*/  BRA `(.L_x_1001) ;  /* 0xffff566000007947 */ /* 0x000fca000383ffff */
.L_x_889:
        /* <DEDUP_REMOVED lines=13> */
.L_x_892:
[----:B------:R-:W-:Y:S01]  /*219b0*/  MOV R202, 0x181f ;  /* 0x0000181f00ca7802 */ /* 0x000fe20000000f00 */
[----:B------:R-:W-:Y:S01]  /*219c0*/  IMAD.MOV.U32 R2, RZ, RZ, RZ ;  /* 0x000000ffff027224 */ /* 0x000fe200078e00ff */
[----:B------:R-:W-:Y:S02]  /*219d0*/  MOV R3, 0x219f0 ;  /* 0x000219f000037802 */ /* 0x000fe40000000f00 */
[----:B-1234-:R-:W-:Y:S05]  /*219e0*/  CALL.REL.NOINC `($__internal_14_$__cuda_sm70_shflsync_idx_p) ;  /* 0x0000127000007944 */ /* 0x01efea0003c00000 */
[----:B-1---5:R-:W-:-:S05]  /*219f0*/  BRA `(.L_x_1003) ;  /* 0xffff69f000007947 */ /* 0x022fca000383ffff */
.L_x_895:
[----:B------:R-:W-:Y:S01]  /*21a00*/  MOV R202, 0x181f ;  /* 0x0000181f00ca7802 */ /* 0x000fe20000000f00 */
[----:B------:R-:W-:Y:S01]  /*21a10*/  IMAD.MOV.U32 R2, RZ, RZ, RZ ;  /* 0x000000ffff027224 */ /* 0x000fe200078e00ff */
[----:B------:R-:W-:Y:S02]  /*21a20*/  MOV R3, 0x21a40 ;  /* 0x00021a4000037802 */ /* 0x000fe40000000f00 */
[----:B-1----:R-:W-:Y:S05]  /*21a30*/  CALL.REL.NOINC `($__internal_14_$__cuda_sm70_shflsync_idx_p) ;  /* 0x0000122000007944 */ /* 0x002fea0003c00000 */
[----:B-----5:R-:W-:Y:S01]  /*21a40*/  MOV R4, R0 ;  /* 0x0000000000047202 */ /* 0x020fe20000000f00 */
[----:B-1----:R-:W-:-:S05]  /*21a50*/  BRA `(.L_x_1004) ;  /* 0xffff75a000007947 */ /* 0x002fca000383ffff */
.L_x_896:
[----:B------:R-:W-:Y:S01]  /*21a60*/  MOV R2, RZ ;  /* 0x000000ff00027202 */ /* 0x000fe20000000f00 */
[----:B--2---:R-:W-:Y:S01]  /*21a70*/  IMAD.MOV.U32 R0, RZ, RZ, R5 ;  /* 0x000000ffff007224 */ /* 0x004fe200078e0005 */
[----:B------:R-:W-:Y:S01]  /*21a80*/  MOV R3, 0x21ab0 ;  /* 0x00021ab000037802 */ /* 0x000fe20000000f00 */
[----:B------:R-:W-:Y:S02]  /*21a90*/  IMAD.MOV.U32 R202, RZ, RZ, 0x181f ;  /* 0x0000181fffca7424 */ /* 0x000fe400078e00ff */
[----:B-1-3--:R-:W-:Y:S05]  /*21aa0*/  CALL.REL.NOINC `($__internal_14_$__cuda_sm70_shflsync_idx_p) ;  /* 0x000011b000007944 */ /* 0x00afea0003c00000 */
[----:B-1---5:R-:W-:-:S05]  /*21ab0*/  BRA `(.L_x_1005) ;  /* 0xffff756000007947 */ /* 0x022fca000383ffff */
.L_x_897:
[----:B------:R-:W-:Y:S01]  /*21ac0*/  MOV R2, RZ ;  /* 0x000000ff00027202 */ /* 0x000fe20000000f00 */
[----:B------:R-:W-:Y:S01]  /*21ad0*/  IMAD.MOV.U32 R0, RZ, RZ, R4 ;  /* 0x000000ffff007224 */ /* 0x000fe200078e0004 */
[----:B------:R-:W-:Y:S01]  /*21ae0*/  MOV R3, 0x21b10 ;  /* 0x00021b1000037802 */ /* 0x000fe20000000f00 */
[----:B------:R-:W-:Y:S02]  /*21af0*/  IMAD.MOV.U32 R202, RZ, RZ, 0x1c1f ;  /* 0x00001c1fffca7424 */ /* 0x000fe400078e00ff */
[----:B-1----:R-:W-:Y:S05]  /*21b00*/  CALL.REL.NOINC `($__internal_14_$__cuda_sm70_shflsync_idx_p) ;  /* 0x0000115000007944 */ /* 0x002fea0003c00000 */
[----:B------:R-:W-:Y:S01]  /*21b10*/  MOV R3, R0 ;  /* 0x0000000000037202 */ /* 0x000fe20000000f00 */
[----:B-1---5:R-:W-:-:S05]  /*21b20*/  BRA `(.L_x_1006) ;  /* 0xffff76d000007947 */ /* 0x022fca000383ffff */
.L_x_902:
[----:B------:R-:W-:Y:S01]  /*21b30*/  MOV R2, 0x1 ;  /* 0x0000000100027802 */ /* 0x000fe20000000f00 */
[----:B------:R-:W-:Y:S01]  /*21b40*/  IMAD.MOV.U32 R0, RZ, RZ, R4 ;  /* 0x000000ffff007224 */ /* 0x000fe200078e0004 */
[----:B------:R-:W-:Y:S01]  /*21b50*/  MOV R3, 0x21b80 ;  /* 0x00021b8000037802 */ /* 0x000fe20000000f00 */
[----:B------:R-:W-:Y:S02]  /*21b60*/  IMAD.MOV.U32 R202, RZ, RZ, 0x1c1f ;  /* 0x00001c1fffca7424 */ /* 0x000fe400078e00ff */
[----:B-12---:R-:W-:Y:S05]  /*21b70*/  CALL.REL.NOINC `($__internal_14_$__cuda_sm70_shflsync_idx_p) ;  /* 0x000010e000007944 */ /* 0x006fea0003c00000 */
[----:B------:R-:W-:Y:S01]  /*21b80*/  MOV R3, R0 ;  /* 0x0000000000037202 */ /* 0x000fe20000000f00 */
[----:B-1---5:R-:W-:-:S05]  /*21b90*/  BRA `(.L_x_1007) ;  /* 0xffff79f000007947 */ /* 0x022fca000383ffff */
.L_x_907:
[----:B------:R-:W-:Y:S02]  /*21ba0*/  MOV R0, 0x2 ;  /* 0x0000000200007802 */ /* 0x000fe40000000f00 */
[----:B------:R-:W-:Y:S02]  /*21bb0*/  MOV R2, 0x21bd0 ;  /* 0x00021bd000027802 */ /* 0x000fe40000000f00 */
[----:B------:R-:W-:Y:S05]  /*21bc0*/  CALL.REL.NOINC `($__internal_13_$__cuda_sm70_shflsync_bfly_p) ;  /* 0x0000103000007944 */ /* 0x000fea0003c00000 */
[----:B------:R-:W-:-:S05]  /*21bd0*/  BRA `(.L_x_1008) ;  /* 0xffff7e3000007947 */ /* 0x000fca000383ffff */
.L_x_908:
        /* <DEDUP_REMOVED lines=13> */
.L_x_910:
[----:B------:R-:W-:Y:S01]  /*21cb0*/  IMAD.MOV.U32 R4, RZ, RZ, R204 ;  /* 0x000000ffff047224 */ /* 0x000fe200078e00cc */
[----:B------:R-:W-:-:S02]  /*21cc0*/  MOV R0, 0x2 ;  /* 0x0000000200007802 */ /* 0x000fc40000000f00 */
[----:B------:R-:W-:Y:S02]  /*21cd0*/  MOV R2, 0x21cf0 ;  /* 0x00021cf000027802 */ /* 0x000fe40000000f00 */
[----:B------:R-:W-:Y:S05]  /*21ce0*/  CALL.REL.NOINC `($__internal_13_$__cuda_sm70_shflsync_bfly_p) ;  /* 0x00000f1000007944 */ /* 0x000fea0003c00000 */
[----:B------:R-:W-:Y:S05]  /*21cf0*/  BRA `(.L_x_1010) ;  /* 0xffff90a000007947 */ /* 0x000fea000383ffff */
.L_x_911:
[----:B------:R-:W-:Y:S01]  /*21d00*/  IMAD.MOV.U32 R4, RZ, RZ, R6 ;  /* 0x000000ffff047224 */ /* 0x000fe200078e0006 */
[----:B------:R-:W-:Y:S02]  /*21d10*/  MOV R0, 0x1 ;  /* 0x0000000100007802 */ /* 0x000fe40000000f00 */
[----:B------:R-:W-:Y:S02]  /*21d20*/  MOV R2, 0x21d40 ;  /* 0x00021d4000027802 */ /* 0x000fe40000000f00 */
[----:B-1----:R-:W-:Y:S05]  /*21d30*/  CALL.REL.NOINC `($__internal_13_$__cuda_sm70_shflsync_bfly_p) ;  /* 0x00000ec000007944 */ /* 0x002fea0003c00000 */
[----:B------:R-:W-:Y:S01]  /*21d40*/  FADD.FTZ R6, R6, R0 ;  /* 0x0000000006067221 */ /* 0x000fe20000010000 */
[----:B------:R-:W-:Y:S02]  /*21d50*/  MOV R4, R203 ;  /* 0x000000cb00047202 */ /* 0x000fe40000000f00 */
[----:B------:R-:W-:Y:S02]  /*21d60*/  MOV R0, 0x2 ;  /* 0x0000000200007802 */ /* 0x000fe40000000f00 */
[----:B------:R-:W-:Y:S02]  /*21d70*/  MOV R2, 0x21d90 ;  /* 0x00021d9000027802 */ /* 0x000fe40000000f00 */
[----:B------:R-:W-:Y:S05]  /*21d80*/  CALL.REL.NOINC `($__internal_13_$__cuda_sm70_shflsync_bfly_p) ;  /* 0x00000e7000007944 */ /* 0x000fea0003c00000 */
[----:B------:R-:W-:Y:S01]  /*21d90*/  FADD.FTZ R4, R203, R0 ;  /* 0x00000000cb047221 */ /* 0x000fe20000010000 */
[----:B------:R-:W-:Y:S02]  /*21da0*/  MOV R0, 0x1 ;  /* 0x0000000100007802 */ /* 0x000fe40000000f00 */
[----:B------:R-:W-:-:S02]  /*21db0*/  MOV R2, 0x21dd0 ;  /* 0x00021dd000027802 */ /* 0x000fc40000000f00 */
[----:B------:R-:W-:Y:S05]  /*21dc0*/  CALL.REL.NOINC `($__internal_13_$__cuda_sm70_shflsync_bfly_p) ;  /* 0x00000e3000007944 */ /* 0x000fea0003c00000 */
[----:B------:R-:W-:Y:S01]  /*21dd0*/  MOV R3, R0 ;  /* 0x0000000000037202 */ /* 0x000fe20000000f00 */
[----:B------:R-:W-:Y:S05]  /*21de0*/  BRA `(.L_x_1011) ;  /* 0xffff902000007947 */ /* 0x000fea000383ffff */
.L_x_918:
[----:B--234-:R-:W-:Y:S01]  /*21df0*/  IMAD.MOV.U32 R0, RZ, RZ, R13 ;  /* 0x000000ffff007224 */ /* 0x01cfe200078e000d */
[----:B------:R-:W-:Y:S01]  /*21e00*/  MOV R2, RZ ;  /* 0x000000ff00027202 */ /* 0x000fe20000000f00 */
[----:B------:R-:W-:Y:S01]  /*21e10*/  IMAD.MOV.U32 R202, RZ, RZ, 0x181f ;  /* 0x0000181fffca7424 */ /* 0x000fe200078e00ff */
[----:B------:R-:W-:-:S02]  /*21e20*/  MOV R3, 0x21e40 ;  /* 0x00021e4000037802 */ /* 0x000fc40000000f00 */
[----:B-1----:R-:W-:Y:S05]  /*21e30*/  CALL.REL.NOINC `($__internal_14_$__cuda_sm70_shflsync_idx_p) ;  /* 0x00000e2000007944 */ /* 0x002fea0003c00000 */
[----:B-----5:R-:W-:Y:S01]  /*21e40*/  MOV R4, R0 ;  /* 0x0000000000047202 */ /* 0x020fe20000000f00 */
[----:B-1----:R-:W-:Y:S05]  /*21e50*/  BRA `(.L_x_1012) ;  /* 0xffffab3000007947 */ /* 0x002fea000383ffff */
.L_x_919:
[----:B------:R-:W-:Y:S01]  /*21e60*/  IMAD.MOV.U32 R0, RZ, RZ, R14 ;  /* 0x000000ffff007224 */ /* 0x000fe200078e000e */
[----:B------:R-:W-:Y:S01]  /*21e70*/  MOV R2, RZ ;  /* 0x000000ff00027202 */ /* 0x000fe20000000f00 */
[----:B------:R-:W-:Y:S01]  /*21e80*/  IMAD.MOV.U32 R202, RZ, RZ, 0x181f ;  /* 0x0000181fffca7424 */ /* 0x000fe200078e00ff */
[----:B------:R-:W-:-:S02]  /*21e90*/  MOV R3, 0x21eb0 ;  /* 0x00021eb000037802 */ /* 0x000fc40000000f00 */
[----:B-123--:R-:W-:Y:S05]  /*21ea0*/  CALL.REL.NOINC `($__internal_14_$__cuda_sm70_shflsync_idx_p) ;  /* 0x00000db000007944 */ /* 0x00efea0003c00000 */
[----:B-1---5:R-:W-:Y:S05]  /*21eb0*/  BRA `(.L_x_1013) ;  /* 0xffffaaf000007947 */ /* 0x022fea000383ffff */
.L_x_922:
[----:B--2---:R-:W-:Y:S01]  /*21ec0*/  IMAD.MOV.U32 R0, RZ, RZ, R13 ;  /* 0x000000ffff007224 */ /* 0x004fe200078e000d */
[----:B------:R-:W-:Y:S01]  /*21ed0*/  MOV R2, 0x1 ;  /* 0x0000000100027802 */ /* 0x000fe20000000f00 */
[----:B------:R-:W-:Y:S01]  /*21ee0*/  IMAD.MOV.U32 R202, RZ, RZ, 0x181f ;  /* 0x0000181fffca7424 */ /* 0x000fe200078e00ff */
[----:B------:R-:W-:-:S02]  /*21ef0*/  MOV R3, 0x21f10 ;  /* 0x00021f1000037802 */ /* 0x000fc40000000f00 */
[----:B-1-34-:R-:W-:Y:S05]  /*21f00*/  CALL.REL.NOINC `($__internal_14_$__cuda_sm70_shflsync_idx_p) ;  /* 0x00000d5000007944 */ /* 0x01afea0003c00000 */
[----:B-----5:R-:W-:Y:S01]  /*21f10*/  IMAD.MOV.U32 R4, RZ, RZ, R0 ;  /* 0x000000ffff047224 */ /* 0x020fe200078e0000 */
[----:B------:R-:W-:Y:S01]  /*21f20*/  MOV R2, 0x1 ;  /* 0x0000000100027802 */ /* 0x000fe20000000f00 */
[----:B------:R-:W-:Y:S01]  /*21f30*/  IMAD.MOV.U32 R0, RZ, RZ, R14 ;  /* 0x000000ffff007224 */ /* 0x000fe200078e000e */
[----:B------:R-:W-:-:S02]  /*21f40*/  MOV R202, 0x181f ;  /* 0x0000181f00ca7802 */ /* 0x000fc40000000f00 */
[----:B------:R-:W-:Y:S02]  /*21f50*/  MOV R3, 0x21f70 ;  /* 0x00021f7000037802 */ /* 0x000fe40000000f00 */
[----:B-1----:R-:W-:Y:S05]  /*21f60*/  CALL.REL.NOINC `($__internal_14_$__cuda_sm70_shflsync_idx_p) ;  /* 0x00000cf000007944 */ /* 0x002fea0003c00000 */
[----:B-1---5:R-:W-:Y:S05]  /*21f70*/  BRA `(.L_x_1014) ;  /* 0xffffaba000007947 */ /* 0x022fea000383ffff */
.L_x_925:
[----:B--2---:R-:W-:Y:S01]  /*21f80*/  IMAD.MOV.U32 R0, RZ, RZ, R13 ;  /* 0x000000ffff007224 */ /* 0x004fe200078e000d */
[----:B------:R-:W-:Y:S01]  /*21f90*/  MOV R2, 0x2 ;  /* 0x0000000200027802 */ /* 0x000fe20000000f00 */
[----:B------:R-:W-:Y:S01]  /*21fa0*/  IMAD.MOV.U32 R202, RZ, RZ, 0x181f ;  /* 0x0000181fffca7424 */ /* 0x000fe200078e00ff */
[----:B------:R-:W-:Y:S02]  /*21fb0*/  MOV R3, 0x21fd0 ;  /* 0x00021fd000037802 */ /* 0x000fe40000000f00 */
[----:B-1-34-:R-:W-:Y:S05]  /*21fc0*/  CALL.REL.NOINC `($__internal_14_$__cuda_sm70_shflsync_idx_p) ;  /* 0x00000c9000007944 */ /* 0x01afea0003c00000 */
[----:B-----5:R-:W-:Y:S01]  /*21fd0*/  MOV R4, R0 ;  /* 0x0000000000047202 */ /* 0x020fe20000000f00 */
[----:B-1----:R-:W-:Y:S05]  /*21fe0*/  BRA `(.L_x_1015) ;  /* 0xffffaca000007947 */ /* 0x002fea000383ffff */
.L_x_926:
[----:B--2---:R-:W-:Y:S01]  /*21ff0*/  IMAD.MOV.U32 R0, RZ, RZ, R14 ;  /* 0x000000ffff007224 */ /* 0x004fe200078e000e */
[----:B------:R-:W-:Y:S01]  /*22000*/  MOV R2, 0x2 ;  /* 0x0000000200027802 */ /* 0x000fe20000000f00 */
[----:B------:R-:W-:Y:S01]  /*22010*/  IMAD.MOV.U32 R202, RZ, RZ, 0x181f ;  /* 0x0000181fffca7424 */ /* 0x000fe200078e00ff */
[----:B------:R-:W-:Y:S02]  /*22020*/  MOV R3, 0x22040 ;  /* 0x0002204000037802 */ /* 0x000fe40000000f00 */
[----:B-1-34-:R-:W-:Y:S05]  /*22030*/  CALL.REL.NOINC `($__internal_14_$__cuda_sm70_shflsync_idx_p) ;  /* 0x00000c2000007944 */ /* 0x01afea0003c00000 */
[----:B-1---5:R-:W-:Y:S05]  /*22040*/  BRA `(.L_x_1016) ;  /* 0xffffac6000007947 */ /* 0x022fea000383ffff */
.L_x_929:
[----:B----4-:R-:W-:Y:S01]  /*22050*/  IMAD.MOV.U32 R0, RZ, RZ, R13 ;  /* 0x000000ffff007224 */ /* 0x010fe200078e000d */
[----:B---3--:R-:W-:Y:S01]  /*22060*/  MOV R2, 0x3 ;  /* 0x0000000300027802 */ /* 0x008fe20000000f00 */
[----:B------:R-:W-:Y:S01]  /*22070*/  IMAD.MOV.U32 R202, RZ, RZ, 0x181f ;  /* 0x0000181fffca7424 */ /* 0x000fe200078e00ff */
[----:B------:R-:W-:-:S02]  /*22080*/  MOV R3, 0x220a0 ;  /* 0x000220a000037802 */ /* 0x000fc40000000f00 */
[----:B-12---:R-:W-:Y:S05]  /*22090*/  CALL.REL.NOINC `($__internal_14_$__cuda_sm70_shflsync_idx_p) ;  /* 0x00000bc000007944 */ /* 0x006fea0003c00000 */
[----:B-----5:R-:W-:Y:S01]  /*220a0*/  IMAD.MOV.U32 R4, RZ, RZ, R0 ;  /* 0x000000ffff047224 */ /* 0x020fe200078e0000 */
[----:B------:R-:W-:Y:S01]  /*220b0*/  MOV R2, 0x3 ;  /* 0x0000000300027802 */ /* 0x000fe20000000f00 */
[----:B------:R-:W-:Y:S01]  /*220c0*/  IMAD.MOV.U32 R0, RZ, RZ, R14 ;  /* 0x000000ffff007224 */ /* 0x000fe200078e000e */
[----:B------:R-:W-:-:S02]  /*220d0*/  MOV R202, 0x181f ;  /* 0x0000181f00ca7802 */ /* 0x000fc40000000f00 */
[----:B------:R-:W-:Y:S02]  /*220e0*/  MOV R3, 0x22100 ;  /* 0x0002210000037802 */ /* 0x000fe40000000f00 */
[----:B-1----:R-:W-:Y:S05]  /*220f0*/  CALL.REL.NOINC `($__internal_14_$__cuda_sm70_shflsync_idx_p) ;  /* 0x00000b6000007944 */ /* 0x002fea0003c00000 */
[----:B-1---5:R-:W-:Y:S05]  /*22100*/  BRA `(.L_x_1017) ;  /* 0xffffad2000007947 */ /* 0x022fea000383ffff */
.L_x_931:
[----:B------:R-:W-:Y:S01]  /*22110*/  IMAD.MOV.U32 R0, RZ, RZ, R5 ;  /* 0x000000ffff007224 */ /* 0x000fe200078e0005 */
[----:B------:R-:W-:Y:S01]  /*22120*/  MOV R2, RZ ;  /* 0x000000ff00027202 */ /* 0x000fe20000000f00 */
[----:B------:R-:W-:Y:S01]  /*22130*/  IMAD.MOV.U32 R202, RZ, RZ, 0x1c1f ;  /* 0x00001c1fffca7424 */ /* 0x000fe200078e00ff */
[----:B------:R-:W-:Y:S02]  /*22140*/  MOV R3, 0x22160 ;  /* 0x0002216000037802 */ /* 0x000fe40000000f00 */
[----:B------:R-:W-:Y:S05]  /*22150*/  CALL.REL.NOINC `($__internal_14_$__cuda_sm70_shflsync_idx_p) ;  /* 0x00000b0000007944 */ /* 0x000fea0003c00000 */
[----:B-----5:R-:W-:Y:S01]  /*22160*/  MOV R4, R0 ;  /* 0x0000000000047202 */ /* 0x020fe20000000f00 */
[----:B-1----:R-:W-:Y:S05]  /*22170*/  BRA `(.L_x_1018) ;  /* 0xffffb01000007947 */ /* 0x002fea000383ffff */
.L_x_932:
[----:B------:R-:W-:Y:S01]  /*22180*/  IMAD.MOV.U32 R0, RZ, RZ, R12 ;  /* 0x000000ffff007224 */ /* 0x000fe200078e000c */
[----:B------:R-:W-:Y:S01]  /*22190*/  MOV R2, RZ ;  /* 0x000000ff00027202 */ /* 0x000fe20000000f00 */
[----:B------:R-:W-:Y:S01]  /*221a0*/  IMAD.MOV.U32 R202, RZ, RZ, 0x1c1f ;  /* 0x00001c1fffca7424 */ /* 0x000fe200078e00ff */
[----:B------:R-:W-:Y:S02]  /*221b0*/  MOV R3, 0x221d0 ;  /* 0x000221d000037802 */ /* 0x000fe40000000f00 */
[----:B-12---:R-:W-:Y:S05]  /*221c0*/  CALL.REL.NOINC `($__internal_14_$__cuda_sm70_shflsync_idx_p) ;  /* 0x00000a9000007944 */ /* 0x006fea0003c00000 */
[----:B-1---5:R-:W-:Y:S05]  /*221d0*/  BRA `(.L_x_1019) ;  /* 0xffffafd000007947 */ /* 0x022fea000383ffff */
.L_x_935:
[----:B----4-:R-:W-:Y:S01]  /*221e0*/  IMAD.MOV.U32 R0, RZ, RZ, R5 ;  /* 0x000000ffff007224 */ /* 0x010fe200078e0005 */
[----:B------:R-:W-:Y:S01]  /*221f0*/  MOV R2, 0x1 ;  /* 0x0000000100027802 */ /* 0x000fe20000000f00 */
[----:B------:R-:W-:Y:S01]  /*22200*/  IMAD.MOV.U32 R202, RZ, RZ, 0x1c1f ;  /* 0x00001c1fffca7424 */ /* 0x000fe200078e00ff */
[----:B------:R-:W-:-:S02]  /*22210*/  MOV R3, 0x22230 ;  /* 0x0002223000037802 */ /* 0x000fc40000000f00 */
[----:B-123--:R-:W-:Y:S05]  /*22220*/  CALL.REL.NOINC `($__internal_14_$__cuda_sm70_shflsync_idx_p) ;  /* 0x00000a3000007944 */ /* 0x00efea0003c00000 */
[----:B-----5:R-:W-:Y:S01]  /*22230*/  IMAD.MOV.U32 R4, RZ, RZ, R0 ;  /* 0x000000ffff047224 */ /* 0x020fe200078e0000 */
[----:B------:R-:W-:Y:S01]  /*22240*/  MOV R2, 0x1 ;  /* 0x0000000100027802 */ /* 0x000fe20000000f00 */
[----:B------:R-:W-:Y:S01]  /*22250*/  IMAD.MOV.U32 R0, RZ, RZ, R12 ;  /* 0x000000ffff007224 */ /* 0x000fe200078e000c */
[----:B------:R-:W-:-:S02]  /*22260*/  MOV R202, 0x1c1f ;  /* 0x00001c1f00ca7802 */ /* 0x000fc40000000f00 */
[----:B------:R-:W-:Y:S02]  /*22270*/  MOV R3, 0x22290 ;  /* 0x0002229000037802 */ /* 0x000fe40000000f00 */
[----:B-1----:R-:W-:Y:S05]  /*22280*/  CALL.REL.NOINC `($__internal_14_$__cuda_sm70_shflsync_idx_p) ;  /* 0x000009d000007944 */ /* 0x002fea0003c00000 */
[----:B-1---5:R-:W-:Y:S05]  /*22290*/  BRA `(.L_x_1020) ;  /* 0xffffbc5000007947 */ /* 0x022fea000383ffff */
.L_x_939:
[----:B------:R-:W-:Y:S01]  /*222a0*/  IMAD.MOV.U32 R0, RZ, RZ, R5 ;  /* 0x000000ffff007224 */ /* 0x000fe200078e0005 */
[----:B------:R-:W-:Y:S01]  /*222b0*/  MOV R2, RZ ;  /* 0x000000ff00027202 */ /* 0x000fe20000000f00 */
[----:B------:R-:W-:Y:S01]  /*222c0*/  IMAD.MOV.U32 R202, RZ, RZ, 0x181f ;  /* 0x0000181fffca7424 */ /* 0x000fe200078e00ff */
[----:B------:R-:W-:Y:S02]  /*222d0*/  MOV R3, 0x222f0 ;  /* 0x000222f000037802 */ /* 0x000fe40000000f00 */
[----:B------:R-:W-:Y:S05]  /*222e0*/  CALL.REL.NOINC `($__internal_14_$__cuda_sm70_shflsync_idx_p) ;  /* 0x0000097000007944 */ /* 0x000fea0003c00000 */
[----:B-----5:R-:W-:Y:S01]  /*222f0*/  MOV R4, R0 ;  /* 0x0000000000047202 */ /* 0x020fe20000000f00 */
[----:B-1----:R-:W-:Y:S05]  /*22300*/  BRA `(.L_x_1021) ;  /* 0xffffd0e000007947 */ /* 0x002fea000383ffff */
.L_x_940:
[----:B------:R-:W-:Y:S01]  /*22310*/  IMAD.MOV.U32 R0, RZ, RZ, R14 ;  /* 0x000000ffff007224 */ /* 0x000fe200078e000e */
[----:B------:R-:W-:Y:S01]  /*22320*/  MOV R2, RZ ;  /* 0x000000ff00027202 */ /* 0x000fe20000000f00 */
[----:B------:R-:W-:Y:S01]  /*22330*/  IMAD.MOV.U32 R202, RZ, RZ, 0x181f ;  /* 0x0000181fffca7424 */ /* 0x000fe200078e00ff */
[----:B------:R-:W-:Y:S02]  /*22340*/  MOV R3, 0x22360 ;  /* 0x0002236000037802 */ /* 0x000fe40000000f00 */
[----:B-12---:R-:W-:Y:S05]  /*22350*/  CALL.REL.NOINC `($__internal_14_$__cuda_sm70_shflsync_idx_p) ;  /* 0x0000090000007944 */ /* 0x006fea0003c00000 */
[----:B-1---5:R-:W-:Y:S05]  /*22360*/  BRA `(.L_x_1022) ;  /* 0xffffd0a000007947 */ /* 0x022fea000383ffff */
.L_x_943:
[----:B----4-:R-:W-:Y:S01]  /*22370*/  IMAD.MOV.U32 R0, RZ, RZ, R5 ;  /* 0x000000ffff007224 */ /* 0x010fe200078e0005 */
[----:B--2---:R-:W-:Y:S01]  /*22380*/  MOV R2, 0x1 ;  /* 0x0000000100027802 */ /* 0x004fe20000000f00 */
[----:B------:R-:W-:Y:S01]  /*22390*/  IMAD.MOV.U32 R202, RZ, RZ, 0x181f ;  /* 0x0000181fffca7424 */ /* 0x000fe200078e00ff */
[----:B------:R-:W-:-:S02]  /*223a0*/  MOV R3, 0x223c0 ;  /* 0x000223c000037802 */ /* 0x000fc40000000f00 */
[----:B-1-3--:R-:W-:Y:S05]  /*223b0*/  CALL.REL.NOINC `($__internal_14_$__cuda_sm70_shflsync_idx_p) ;  /* 0x000008a000007944 */ /* 0x00afea0003c00000 */
[----:B-----5:R-:W-:Y:S01]  /*223c0*/  IMAD.MOV.U32 R4, RZ, RZ, R0 ;  /* 0x000000ffff047224 */ /* 0x020fe200078e0000 */
[----:B------:R-:W-:Y:S01]  /*223d0*/  MOV R2, 0x1 ;  /* 0x0000000100027802 */ /* 0x000fe20000000f00 */
[----:B------:R-:W-:Y:S01]  /*223e0*/  IMAD.MOV.U32 R0, RZ, RZ, R14 ;  /* 0x000000ffff007224 */ /* 0x000fe200078e000e */
[----:B------:R-:W-:-:S02]  /*223f0*/  MOV R202, 0x181f ;  /* 0x0000181f00ca7802 */ /* 0x000fc40000000f00 */
[----:B------:R-:W-:Y:S02]  /*22400*/  MOV R3, 0x22420 ;  /* 0x0002242000037802 */ /* 0x000fe40000000f00 */
[----:B-1----:R-:W-:Y:S05]  /*22410*/  CALL.REL.NOINC `($__internal_14_$__cuda_sm70_shflsync_idx_p) ;  /* 0x0000084000007944 */ /* 0x002fea0003c00000 */
[----:B-1---5:R-:W-:Y:S05]  /*22420*/  BRA `(.L_x_1023) ;  /* 0xffffd16000007947 */ /* 0x022fea000383ffff */
.L_x_946:
[----:B----4-:R-:W-:Y:S01]  /*22430*/  IMAD.MOV.U32 R0, RZ, RZ, R5 ;  /* 0x000000ffff007224 */ /* 0x010fe200078e0005 */
[----:B-1----:R-:W-:Y:S01]  /*22440*/  MOV R2, 0x2 ;  /* 0x0000000200027802 */ /* 0x002fe20000000f00 */
[----:B------:R-:W-:Y:S01]  /*22450*/  IMAD.MOV.U32 R202, RZ, RZ, 0x181f ;  /* 0x0000181fffca7424 */ /* 0x000fe200078e00ff */
[----:B------:R-:W-:Y:S02]  /*22460*/  MOV R3, 0x22480 ;  /* 0x0002248000037802 */ /* 0x000fe40000000f00 */
[----:B--23--:R-:W-:Y:S05]  /*22470*/  CALL.REL.NOINC `($__internal_14_$__cuda_sm70_shflsync_idx_p) ;  /* 0x000007e000007944 */ /* 0x00cfea0003c00000 */
[----:B-----5:R-:W-:Y:S01]  /*22480*/  MOV R4, R0 ;  /* 0x0000000000047202 */ /* 0x020fe20000000f00 */
[----:B-1----:R-:W-:Y:S05]  /*22490*/  BRA `(.L_x_1024) ;  /* 0xffffd26000007947 */ /* 0x002fea000383ffff */
.L_x_947:
[----:B----4-:R-:W-:Y:S01]  /*224a0*/  IMAD.MOV.U32 R0, RZ, RZ, R14 ;  /* 0x000000ffff007224 */ /* 0x010fe200078e000e */
[----:B------:R-:W-:Y:S01]  /*224b0*/  MOV R2, 0x2 ;  /* 0x0000000200027802 */ /* 0x000fe20000000f00 */
[----:B------:R-:W-:Y:S01]  /*224c0*/  IMAD.MOV.U32 R202, RZ, RZ, 0x181f ;  /* 0x0000181fffca7424 */ /* 0x000fe200078e00ff */
[----:B------:R-:W-:Y:S02]  /*224d0*/  MOV R3, 0x224f0 ;  /* 0x000224f000037802 */ /* 0x000fe40000000f00 */
[----:B-123--:R-:W-:Y:S05]  /*224e0*/  CALL.REL.NOINC `($__internal_14_$__cuda_sm70_shflsync_idx_p) ;  /* 0x0000077000007944 */ /* 0x00efea0003c00000 */
[----:B-1---5:R-:W-:Y:S05]  /*224f0*/  BRA `(.L_x_1025) ;  /* 0xffffd22000007947 */ /* 0x022fea000383ffff */
.L_x_950:
[----:B-1----:R-:W-:Y:S01]  /*22500*/  IMAD.MOV.U32 R0, RZ, RZ, R5 ;  /* 0x000000ffff007224 */ /* 0x002fe200078e0005 */
[----:B------:R-:W-:Y:S01]  /*22510*/  MOV R2, 0x3 ;  /* 0x0000000300027802 */ /* 0x000fe20000000f00 */
[----:B------:R-:W-:Y:S01]  /*22520*/  IMAD.MOV.U32 R202, RZ, RZ, 0x181f ;  /* 0x0000181fffca7424 */ /* 0x000fe200078e00ff */
[----:B------:R-:W-:-:S02]  /*22530*/  MOV R3, 0x22550 ;  /* 0x0002255000037802 */ /* 0x000fc40000000f00 */
[----:B--234-:R-:W-:Y:S05]  /*22540*/  CALL.REL.NOINC `($__internal_14_$__cuda_sm70_shflsync_idx_p) ;  /* 0x0000071000007944 */ /* 0x01cfea0003c00000 */
[----:B-----5:R-:W-:Y:S01]  /*22550*/  IMAD.MOV.U32 R4, RZ, RZ, R0 ;  /* 0x000000ffff047224 */ /* 0x020fe200078e0000 */
[----:B------:R-:W-:Y:S01]  /*22560*/  MOV R2, 0x3 ;  /* 0x0000000300027802 */ /* 0x000fe20000000f00 */
[----:B------:R-:W-:Y:S01]  /*22570*/  IMAD.MOV.U32 R0, RZ, RZ, R14 ;  /* 0x000000ffff007224 */ /* 0x000fe200078e000e */
[----:B------:R-:W-:-:S02]  /*22580*/  MOV R202, 0x181f ;  /* 0x0000181f00ca7802 */ /* 0x000fc40000000f00 */
[----:B------:R-:W-:Y:S02]  /*22590*/  MOV R3, 0x225b0 ;  /* 0x000225b000037802 */ /* 0x000fe40000000f00 */
[----:B-1----:R-:W-:Y:S05]  /*225a0*/  CALL.REL.NOINC `($__internal_14_$__cuda_sm70_shflsync_idx_p) ;  /* 0x000006b000007944 */ /* 0x002fea0003c00000 */
[----:B-1---5:R-:W-:Y:S05]  /*225b0*/  BRA `(.L_x_1026) ;  /* 0xffffd2e000007947 */ /* 0x022fea000383ffff */
.L_x_952:
[----:B------:R-:W-:Y:S01]  /*225c0*/  IMAD.MOV.U32 R0, RZ, RZ, R98 ;  /* 0x000000ffff007224 */ /* 0x000fe200078e0062 */
[----:B------:R-:W-:Y:S01]  /*225d0*/  MOV R2, RZ ;  /* 0x000000ff00027202 */ /* 0x000fe20000000f00 */
[----:B------:R-:W-:Y:S01]  /*225e0*/  IMAD.MOV.U32 R202, RZ, RZ, 0x1f ;  /* 0x0000001fffca7424 */ /* 0x000fe200078e00ff */
[----:B------:R-:W-:Y:S02]  /*225f0*/  MOV R3, 0x22610 ;  /* 0x0002261000037802 */ /* 0x000fe40000000f00 */
[----:B-12---:R-:W-:Y:S05]  /*22600*/  CALL.REL.NOINC `($__internal_14_$__cuda_sm70_shflsync_idx_p) ;  /* 0x0000065000007944 */ /* 0x006fea0003c00000 */
[----:B------:R-:W-:Y:S01]  /*22610*/  MOV R9, R0 ;  /* 0x0000000000097202 */ /* 0x000fe20000000f00 */
[----:B-1---5:R-:W-:Y:S05]  /*22620*/  BRA `(.L_x_1027) ;  /* 0xffffd48000007947 */ /* 0x022fea000383ffff */
.L_x_953:
[----:B------:R-:W-:Y:S01]  /*22630*/  IMAD.MOV.U32 R0, RZ, RZ, R98 ;  /* 0x000000ffff007224 */ /* 0x000fe200078e0062 */
[----:B------:R-:W-:Y:S01]  /*22640*/  MOV R2, 0x1 ;  /* 0x0000000100027802 */ /* 0x000fe20000000f00 */
[----:B------:R-:W-:Y:S01]  /*22650*/  IMAD.MOV.U32 R202, RZ, RZ, 0x1f ;  /* 0x0000001fffca7424 */ /* 0x000fe200078e00ff */
[----:B------:R-:W-:Y:S02]  /*22660*/  MOV R3, 0x22680 ;  /* 0x0002268000037802 */ /* 0x000fe40000000f00 */
[----:B-1234-:R-:W-:Y:S05]  /*22670*/  CALL.REL.NOINC `($__internal_14_$__cuda_sm70_shflsync_idx_p) ;  /* 0x000005e000007944 */ /* 0x01efea0003c00000 */
[----:B------:R-:W-:Y:S01]  /*22680*/  MOV R6, R0 ;  /* 0x0000000000067202 */ /* 0x000fe20000000f00 */
[----:B-1---5:R-:W-:Y:S05]  /*22690*/  BRA `(.L_x_1028) ;  /* 0xffffd43000007947 */ /* 0x022fea000383ffff */
.L_x_954:
[----:B------:R-:W-:Y:S02]  /*226a0*/  MOV R3, 0x1 ;  /* 0x0000000100037802 */ /* 0x000fe40000000f00 */
[----:B------:R-:W-:-:S02]  /*226b0*/  MOV R2, 0x226d0 ;  /* 0x000226d000027802 */ /* 0x000fc40000000f00 */
[----:B---34-:R-:W-:Y:S05]  /*226c0*/  CALL.REL.NOINC `($__internal_15_$__cuda_sm70_shflsync_up_p) ;  /* 0x0000061000007944 */ /* 0x018fea0003c00000 */
[----:B------:R-:W-:Y:S05]  /*226d0*/  BRA `(.L_x_1029) ;  /* 0xffffd51000007947 */ /* 0x000fea000383ffff */
.L_x_955:
[----:B------:R-:W-:Y:S02]  /*226e0*/  MOV R3, 0x2 ;  /* 0x0000000200037802 */ /* 0x000fe40000000f00 */
[----:B------:R-:W-:-:S02]  /*226f0*/  MOV R2, 0x22710 ;  /* 0x0002271000027802 */ /* 0x000fc40000000f00 */
[----:B---34-:R-:W-:Y:S05]  /*22700*/  CALL.REL.NOINC `($__internal_15_$__cuda_sm70_shflsync_up_p) ;  /* 0x000005d000007944 */ /* 0x018fea0003c00000 */
[----:B------:R-:W-:Y:S02]  /*22710*/  SEL R3, R4, RZ, P1 ;  /* 0x000000ff04037207 */ /* 0x000fe40000800000 */
[----:B------:R-:W-:-:S03]  /*22720*/  MOV R2, 0x22760 ;  /* 0x0002276000027802 */ /* 0x000fc60000000f00 */
[----:B------:R-:W-:Y:S02]  /*22730*/  IMAD.IADD R0, R0, 0x1, R3 ;  /* 0x0000000100007824 */ /* 0x000fe400078e0203 */
[----:B------:R-:W-:Y:S02]  /*22740*/  IMAD.MOV.U32 R3, RZ, RZ, 0x4 ;  /* 0x00000004ff037424 */ /* 0x000fe400078e00ff */
        /* <DEDUP_REMOVED lines=19> */
.L_x_959:
[----:B------:R-:W-:Y:S02]  /*22880*/  MOV R3, 0x1 ;  /* 0x0000000100037802 */ /* 0x000fe40000000f00 */
[----:B------:R-:W-:Y:S02]  /*22890*/  MOV R2, 0x228b0 ;  /* 0x000228b000027802 */ /* 0x000fe40000000f00 */
[----:B---3--:R-:W-:Y:S05]  /*228a0*/  CALL.REL.NOINC `($__internal_15_$__cuda_sm70_shflsync_up_p) ;  /* 0x0000043000007944 */ /* 0x008fea0003c00000 */
[----:B------:R-:W-:Y:S01]  /*228b0*/  MOV R2, R4 ;  /* 0x0000000400027202 */ /* 0x000fe20000000f00 */
[----:B------:R-:W-:Y:S05]  /*228c0*/  BRA `(.L_x_1031) ;  /* 0xffffd58000007947 */ /* 0x000fea000383ffff */
.L_x_960:
[----:B------:R-:W-:Y:S02]  /*228d0*/  MOV R3, 0x2 ;  /* 0x0000000200037802 */ /* 0x000fe40000000f00 */
[----:B------:R-:W-:Y:S02]  /*228e0*/  MOV R2, 0x22900 ;  /* 0x0002290000027802 */ /* 0x000fe40000000f00 */
[----:B---3--:R-:W-:Y:S05]  /*228f0*/  CALL.REL.NOINC `($__internal_15_$__cuda_sm70_shflsync_up_p) ;  /* 0x000003e000007944 */ /* 0x008fea0003c00000 */
        /* <DEDUP_REMOVED lines=23> */
.L_x_962:
[----:B------:R-:W-:Y:S02]  /*22a70*/  SEL R0, RZ, 0x1, P0 ;  /* 0x00000001ff007807 */ /* 0x000fe40000000000 */
[----:B------:R-:W-:Y:S02]  /*22a80*/  MOV R2, 0x22aa0 ;  /* 0x00022aa000027802 */ /* 0x000fe40000000f00 */
[----:B-1-3--:R-:W-:Y:S05]  /*22a90*/  CALL.REL.NOINC `($__internal_16_$__cuda_sm70_votesync_ballot) ;  /* 0x000002a000007944 */ /* 0x00afea0003c00000 */
[----:B------:R-:W-:Y:S01]  /*22aa0*/  MOV R10, R0 ;  /* 0x00000000000a7202 */ /* 0x000fe20000000f00 */
[----:B------:R-:W-:Y:S05]  /*22ab0*/  BRA `(.L_x_1033) ;  /* 0xffffd52000007947 */ /* 0x000fea000383ffff */
.L_x_963:
[----:B------:R-:W-:Y:S01]  /*22ac0*/  IMAD.MOV.U32 R0, RZ, RZ, R7 ;  /* 0x000000ffff007224 */ /* 0x000fe200078e0007 */
[----:B------:R-:W-:Y:S01]  /*22ad0*/  MOV R2, R6 ;  /* 0x0000000600027202 */ /* 0x000fe20000000f00 */
[----:B------:R-:W-:Y:S01]  /*22ae0*/  IMAD.MOV.U32 R202, RZ, RZ, 0x1f ;  /* 0x0000001fffca7424 */ /* 0x000fe200078e00ff */
[----:B------:R-:W-:Y:S02]  /*22af0*/  MOV R3, 0x22b10 ;  /* 0x00022b1000037802 */ /* 0x000fe40000000f00 */
[----:B-1-3--:R-:W-:Y:S05]  /*22b00*/  CALL.REL.NOINC `($__internal_14_$__cuda_sm70_shflsync_idx_p) ;  /* 0x0000015000007944 */ /* 0x00afea0003c00000 */
[----:B------:R-:W-:Y:S01]  /*22b10*/  IMAD.MOV.U32 R7, RZ, RZ, R0 ;  /* 0x000000ffff077224 */ /* 0x000fe200078e0000 */
[----:B------:R-:W-:Y:S01]  /*22b20*/  MOV R2, R6 ;  /* 0x0000000600027202 */ /* 0x000fe20000000f00 */
[----:B------:R-:W-:Y:S01]  /*22b30*/  IMAD.MOV.U32 R0, RZ, RZ, R8 ;  /* 0x000000ffff007224 */ /* 0x000fe200078e0008 */
[----:B------:R-:W-:Y:S02]  /*22b40*/  MOV R202, 0x1f ;  /* 0x0000001f00ca7802 */ /* 0x000fe40000000f00 */
[----:B------:R-:W-:-:S02]  /*22b50*/  MOV R3, 0x22b70 ;  /* 0x00022b7000037802 */ /* 0x000fc40000000f00 */
[----:B-1---5:R-:W-:Y:S05]  /*22b60*/  CALL.REL.NOINC `($__internal_14_$__cuda_sm70_shflsync_idx_p) ;  /* 0x000000f000007944 */ /* 0x022fea0003c00000 */
[----:B------:R-:W-:Y:S01]  /*22b70*/  MOV R5, R0 ;  /* 0x0000000000057202 */ /* 0x000fe20000000f00 */
[----:B-1---5:R-:W-:Y:S05]  /*22b80*/  BRA `(.L_x_1034) ;  /* 0xffffd4a000007947 */ /* 0x022fea000383ffff */
.L_x_966:
[----:B------:R-:W-:Y:S01]  /*22b90*/  IMAD.MOV.U32 R0, RZ, RZ, R4 ;  /* 0x000000ffff007224 */ /* 0x000fe200078e0004 */
[----:B------:R-:W-:Y:S01]  /*22ba0*/  MOV R2, R6 ;  /* 0x0000000600027202 */ /* 0x000fe20000000f00 */
[----:B------:R-:W-:Y:S01]  /*22bb0*/  IMAD.MOV.U32 R202, RZ, RZ, 0x1f ;  /* 0x0000001fffca7424 */ /* 0x000fe200078e00ff */
[----:B------:R-:W-:-:S02]  /*22bc0*/  MOV R3, 0x22be0 ;  /* 0x00022be000037802 */ /* 0x000fc40000000f00 */
[----:B-1-34-:R-:W-:Y:S05]  /*22bd0*/  CALL.REL.NOINC `($__internal_14_$__cuda_sm70_shflsync_idx_p) ;  /* 0x0000008000007944 */ /* 0x01afea0003c00000 */
[----:B------:R-:W-:Y:S01]  /*22be0*/  MOV R12, R0 ;  /* 0x00000000000c7202 */ /* 0x000fe20000000f00 */
[----:B-1---5:R-:W-:Y:S05]  /*22bf0*/  BRA `(.L_x_965) ;  /* 0xffffd49000007947 */ /* 0x022fea000383ffff */
        .weak           $__internal_13_$__cuda_sm70_shflsync_bfly_p
        .type           $__internal_13_$__cuda_sm70_shflsync_bfly_p,@function
        .size           $__internal_13_$__cuda_sm70_shflsync_bfly_p,($__internal_14_$__cuda_sm70_shflsync_idx_p - $__internal_13_$__cuda_sm70_shflsync_bfly_p)
$__internal_13_$__cuda_sm70_shflsync_bfly_p:
[----:B------:R-:W-:Y:S02]  /*22c00*/  MOV R164, 0xffffffff ;  /* 0xffffffff00a47802 */ /* 0x000fe40000000f00 */
[----:B------:R-:W-:-:S02]  /*22c10*/  MOV R3, 0x1f ;  /* 0x0000001f00037802 */ /* 0x000fc40000000f00 */
[----:B------:R-:W-:Y:S04]  /*22c20*/  WARPSYNC R164 ;  /* 0x000000a400007348 */ /* 0x000fe80003800000 */
[----:B------:R1:W2:Y:S02]  /*22c30*/  SHFL.BFLY PT, R0, R4, R0, R3 ;  /* 0x0c00000004007389 */ /* 0x0002a400000e0003 */
[----:B-1----:R-:W-:-:S04]  /*22c40*/  MOV R3, 0x0 ;  /* 0x0000000000037802 */ /* 0x002fc80000000f00 */
[----:B--2---:R-:W-:Y:S05]  /*22c50*/  RET.REL.NODEC R2 `(_ZN7cutlass13device_kernelIN5flash19enable_sm80_to_sm89INS1_16FlashAttnFwdSm80INS1_25CollectiveMainloopFwdSm80ILi8ELi1ELb0EN4cute5tupleIJNS5_1CILi128EEENS7_ILi32EEENS7_ILi256EEEEEELi256ENS_6half_tEfNS_4arch4Sm80ELb0ELb1ELb1ELb1ELb1ELb1ELb1ELb1EEENS1_21CollectiveEpilogueFwdINS6_IJS8_SA_S9_EEENS6_IJNS7_ILi1EEESI_SI_EEESC_SE_Li256ELb1ELb1ELb1ELb0EEENS1_36VarlenDynamicPersistentTileSchedulerILi128ELi32ELi256ELi256ELb1ELb1ELb0ELb1ELb0ELb1EEEEEEEEEvNT_6ParamsE) ;  /* 0xfffdd3a002007950 */ /* 0x004fea0003c3ffff */
        .weak           $__internal_14_$__cuda_sm70_shflsync_idx_p
        .type           $__internal_14_$__cuda_sm70_shflsync_idx_p,@function
        .size           $__internal_14_$__cuda_sm70_shflsync_idx_p,($__internal_15_$__cuda_sm70_shflsync_up_p - $__internal_14_$__cuda_sm70_shflsync_idx_p)
$__internal_14_$__cuda_sm70_shflsync_idx_p:
[----:B------:R1:W-:Y:S02]  /*22c60*/  STL [R1+0x44], R4 ;  /* 0x0000440401007387 */ /* 0x0003e40000100800 */
[----:B-1----:R-:W-:-:S04]  /*22c70*/  MOV R4, 0xffffffff ;  /* 0xffffffff00047802 */ /* 0x002fc80000000f00 */
[----:B------:R-:W-:Y:S04]  /*22c80*/  WARPSYNC R4 ;  /* 0x0000000400007348 */ /* 0x000fe80003800000 */
[----:B------:R1:W2:Y:S04]  /*22c90*/  SHFL.IDX PT, R0, R0, R2, R202 ;  /* 0x0000000200007389 */ /* 0x0002a800000e00ca */
[----:B-1----:R1:W5:Y:S01]  /*22ca0*/  LDL.LU R4, [R1+0x44] ;  /* 0x0000440001047983 */ /* 0x0023620000300800 */
[----:B------:R-:W-:Y:S02]  /*22cb0*/  MOV R2, R3 ;  /* 0x0000000300027202 */ /* 0x000fe40000000f00 */
[----:B------:R-:W-:-:S04]  /*22cc0*/  MOV R3, 0x0 ;  /* 0x0000000000037802 */ /* 0x000fc80000000f00 */
[----:B--2---:R-:W-:Y:S05]  /*22cd0*/  RET.REL.NODEC R2 `(_ZN7cutlass13device_kernelIN5flash19enable_sm80_to_sm89INS1_16FlashAttnFwdSm80INS1_25CollectiveMainloopFwdSm80ILi8ELi1ELb0EN4cute5tupleIJNS5_1CILi128EEENS7_ILi32EEENS7_ILi256EEEEEELi256ENS_6half_tEfNS_4arch4Sm80ELb0ELb1ELb1ELb1ELb1ELb1ELb1ELb1EEENS1_21CollectiveEpilogueFwdINS6_IJS8_SA_S9_EEENS6_IJNS7_ILi1EEESI_SI_EEESC_SE_Li256ELb1ELb1ELb1ELb0EEENS1_36VarlenDynamicPersistentTileSchedulerILi128ELi32ELi256ELi256ELb1ELb1ELb0ELb1ELb0ELb1EEEEEEEEEvNT_6ParamsE) ;  /* 0xfffdd32002007950 */ /* 0x004fea0003c3ffff */
        .weak           $__internal_15_$__cuda_sm70_shflsync_up_p
        .type           $__internal_15_$__cuda_sm70_shflsync_up_p,@function
        .size           $__internal_15_$__cuda_sm70_shflsync_up_p,($__internal_16_$__cuda_sm70_votesync_ballot - $__internal_15_$__cuda_sm70_shflsync_up_p)
$__internal_15_$__cuda_sm70_shflsync_up_p:
[----:B------:R-:W-:Y:S02]  /*22ce0*/  MOV R4, RZ ;  /* 0x000000ff00047202 */ /* 0x000fe40000000f00 */
[----:B------:R-:W-:-:S04]  /*22cf0*/  MOV R10, 0xffffffff ;  /* 0xffffffff000a7802 */ /* 0x000fc80000000f00 */
[----:B------:R-:W-:Y:S04]  /*22d00*/  WARPSYNC R10 ;  /* 0x0000000a00007348 */ /* 0x000fe80003800000 */
[----:B------:R1:W2:Y:S02]  /*22d10*/  SHFL.UP PT, R4, R0, R3, R4 ;  /* 0x0400000300047389 */ /* 0x0002a400000e0004 */
[----:B-1----:R-:W-:-:S04]  /*22d20*/  MOV R3, 0x0 ;  /* 0x0000000000037802 */ /* 0x002fc80000000f00 */
[----:B--2---:R-:W-:Y:S05]  /*22d30*/  RET.REL.NODEC R2 `(_ZN7cutlass13device_kernelIN5flash19enable_sm80_to_sm89INS1_16FlashAttnFwdSm80INS1_25CollectiveMainloopFwdSm80ILi8ELi1ELb0EN4cute5tupleIJNS5_1CILi128EEENS7_ILi32EEENS7_ILi256EEEEEELi256ENS_6half_tEfNS_4arch4Sm80ELb0ELb1ELb1ELb1ELb1ELb1ELb1ELb1EEENS1_21CollectiveEpilogueFwdINS6_IJS8_SA_S9_EEENS6_IJNS7_ILi1EEESI_SI_EEESC_SE_Li256ELb1ELb1ELb1ELb0EEENS1_36VarlenDynamicPersistentTileSchedulerILi128ELi32ELi256ELi256ELb1ELb1ELb0ELb1ELb0ELb1EEEEEEEEEvNT_6ParamsE) ;  /* 0xfffdd2c002007950 */ /* 0x004fea0003c3ffff */
        .weak           $__internal_16_$__cuda_sm70_votesync_ballot
        .type           $__internal_16_$__cuda_sm70_votesync_ballot,@function
        .size           $__internal_16_$__cuda_sm70_votesync_ballot,(.L_x_6474 - $__internal_16_$__cuda_sm70_votesync_ballot)
$__internal_16_$__cuda_sm70_votesync_ballot:
[----:B------:R-:W-:Y:S01]  /*22d40*/  ISETP.NE.U32.AND P0, PT, R0, 0x1, PT ;  /* 0x000000010000780c */ /* 0x000fe20003f05070 */
[----:B------:R-:W-:-:S04]  /*22d50*/  IMAD.MOV.U32 R3, RZ, RZ, -0x1 ;  /* 0xffffffffff037424 */ /* 0x000fc800078e00ff */
[----:B------:R-:W-:Y:S08]  /*22d60*/  WARPSYNC R3 ;  /* 0x0000000300007348 */ /* 0x000ff00003800000 */
[----:B------:R-:W-:-:S04]  /*22d70*/  VOTE.ANY R0, PT, !P0 ;  /* 0x0000000000007806 */ /* 0x000fc800040e0100 */
[----:B------:R-:W-:Y:S01]  /*22d80*/  LOP3.LUT R0, R0, R3, RZ, 0xc0, !PT ;  /* 0x0000000300007212 */ /* 0x000fe200078ec0ff */
[----:B------:R-:W-:-:S04]  /*22d90*/  IMAD.MOV.U32 R3, RZ, RZ, 0x0 ;  /* 0x00000000ff037424 */ /* 0x000fc800078e00ff */
[----:B------:R-:W-:Y:S05]  /*22da0*/  RET.REL.NODEC R2 `(_ZN7cutlass13device_kernelIN5flash19enable_sm80_to_sm89INS1_16FlashAttnFwdSm80INS1_25CollectiveMainloopFwdSm80ILi8ELi1ELb0EN4cute5tupleIJNS5_1CILi128EEENS7_ILi32EEENS7_ILi256EEEEEELi256ENS_6half_tEfNS_4arch4Sm80ELb0ELb1ELb1ELb1ELb1ELb1ELb1ELb1EEENS1_21CollectiveEpilogueFwdINS6_IJS8_SA_S9_EEENS6_IJNS7_ILi1EEESI_SI_EEESC_SE_Li256ELb1ELb1ELb1ELb0EEENS1_36VarlenDynamicPersistentTileSchedulerILi128ELi32ELi256ELi256ELb1ELb1ELb0ELb1ELb0ELb1EEEEEEEEEvNT_6ParamsE) ;  /* 0xfffdd25002007950 */ /* 0x000fea0003c3ffff */
.L_x_1035:
        /* <DEDUP_REMOVED lines=13> */
.L_x_6474:


//--------------------- .text._ZN7cutlass13device_kernelIN5flash19enable_sm80_to_sm89INS1_16FlashAttnFwdSm80INS1_25CollectiveMainloopFwdSm80ILi8ELi1ELb1EN4cute5tupleIJNS5_1CILi128EEENS7_ILi64EEENS7_ILi256EEEEEELi256ENS_6half_tEfNS_4arch4Sm80ELb1ELb0ELb1ELb0ELb1ELb0ELb1ELb1EEENS1_21CollectiveEpilogueFwdINS6_IJS8_SA_S9_EEENS6_IJNS7_ILi1EEESI_SI_EEESC_SE_Li256ELb0ELb1ELb1ELb0EEENS1_30DynamicPersistentTileSchedulerILi256ELi256ELb1ELb1ELb0EEEEEEEEEvNT_6ParamsE --------------------------
	.section	.text._ZN7cutlass13device_kernelIN5flash19enable_sm80_to_sm89INS1_16FlashAttnFwdSm80INS1_25CollectiveMainloopFwdSm80ILi8ELi1ELb1EN4cute5tupleIJNS5_1CILi128EEENS7_ILi64EEENS7_ILi256EEEEEELi256ENS_6half_tEfNS_4arch4Sm80ELb1ELb0ELb1ELb0ELb1ELb0ELb1ELb1EEENS1_21CollectiveEpilogueFwdINS6_IJS8_SA_S9_EEENS6_IJNS7_ILi1EEESI_SI_EEESC_SE_Li256ELb0ELb1ELb1ELb0EEENS1_30DynamicPersistentTileSchedulerILi256ELi256ELb1ELb1ELb0EEEEEEEEEvNT_6ParamsE,"ax",@progbits
	.sectioninfo	@"SHI_REGISTERS=255"
	.align	128
.text._ZN7cutlass13device_kernelIN5flash19enable_sm80_to_sm89INS1_16FlashAttnFwdSm80INS1_25CollectiveMainloopFwdSm80ILi8ELi1ELb1EN4cute5tupleIJNS5_1CILi128EEENS7_ILi64EEENS7_ILi256EEEEEELi256ENS_6half_tEfNS_4arch4Sm80ELb1ELb0ELb1ELb0ELb1ELb0ELb1ELb1EEENS1_21CollectiveEpilogueFwdINS6_IJS8_SA_S9_EEENS6_IJNS7_ILi1EEESI_SI_EEESC_SE_Li256ELb0ELb1ELb1ELb0EEENS1_30DynamicPersistentTileSchedulerILi256ELi256ELb1ELb1ELb0EEEEEEEEEvNT_6ParamsE:
        .type           _ZN7cutlass13device_kernelIN5flash19enable_sm80_to_sm89INS1_16FlashAttnFwdSm80INS1_25CollectiveMainloopFwdSm80ILi8ELi1ELb1EN4cute5tupleIJNS5_1CILi128EEENS7_ILi64EEENS7_ILi256EEEEEELi256ENS_6half_tEfNS_4arch4Sm80ELb1ELb0ELb1ELb0ELb1ELb0ELb1ELb1EEENS1_21CollectiveEpilogueFwdINS6_IJS8_SA_S9_EEENS6_IJNS7_ILi1EEESI_SI_EEESC_SE_Li256ELb0ELb1ELb1ELb0EEENS1_30DynamicPersistentTileSchedulerILi256ELi256ELb1ELb1ELb0EEEEEEEEEvNT_6ParamsE,@function
        .size           _ZN7cutlass13device_kernelIN5flash19enable_sm80_to_sm89INS1_16FlashAttnFwdSm80INS1_25CollectiveMainloopFwdSm80ILi8ELi1ELb1EN4cute5tupleIJNS5_1CILi128EEENS7_ILi64EEENS7_ILi256EEEEEELi256ENS_6half_tEfNS_4arch4Sm80ELb1ELb0ELb1ELb0ELb1ELb0ELb1ELb1EEENS1_21CollectiveEpilogueFwdINS6_IJS8_SA_S9_EEENS6_IJNS7_ILi1EEESI_SI_EEESC_SE_Li256ELb0ELb1ELb1ELb0EEENS1_30DynamicPersistentTileSchedulerILi256ELi256ELb1ELb1ELb0EEEEEEEEEvNT_6ParamsE,(.L_x_6479 - _ZN7cutlass13device_kernelIN5flash19enable_sm80_to_sm89INS1_16FlashAttnFwdSm80INS1_25CollectiveMainloopFwdSm80ILi8ELi1ELb1EN4cute5tupleIJNS5_1CILi128EEENS7_ILi64EEENS7_ILi256EEEEEELi256ENS_6half_tEfNS_4arch4Sm80ELb1ELb0ELb1ELb0ELb1ELb0ELb1ELb1EEENS1_21CollectiveEpilogueFwdINS6_IJS8_SA_S9_EEENS6_IJNS7_ILi1EEESI_SI_EEESC_SE_Li256ELb0ELb1ELb1ELb0EEENS1_30DynamicPersistentTileSchedulerILi256ELi256ELb1ELb1ELb0EEEEEEEEEvNT_6ParamsE)
        .other          _ZN7cutlass13device_kernelIN5flash19enable_sm80_to_sm89INS1_16FlashAttnFwdSm80INS1_25CollectiveMainloopFwdSm80ILi8ELi1ELb1EN4cute5tupleIJNS5_1CILi128EEENS7_ILi64EEENS7_ILi256EEEEEELi256ENS_6half_tEfNS_4arch4Sm80ELb1ELb0ELb1ELb0ELb1ELb0ELb1ELb1EEENS1_21CollectiveEpilogueFwdINS6_IJS8_SA_S9_EEENS6_IJNS7_ILi1EEESI_SI_EEESC_SE_Li256ELb0ELb1ELb1ELb0EEENS1_30DynamicPersistentTileSchedulerILi256ELi256ELb1ELb1ELb0EEEEEEEEEvNT_6ParamsE,@"STO_CUDA_ENTRY STV_DEFAULT"
_ZN7cutlass13device_kernelIN5flash19enable_sm80_to_sm89INS1_16FlashAttnFwdSm80INS1_25CollectiveMainloopFwdSm80ILi8ELi1ELb1EN4cute5tupleIJNS5_1CILi128EEENS7_ILi64EEENS7_ILi256EEEEEELi256ENS_6half_tEfNS_4arch4Sm80ELb1ELb0ELb1ELb0ELb1ELb0ELb1ELb1EEENS1_21CollectiveEpilogueFwdINS6_IJS8_SA_S9_EEENS6_IJNS7_ILi1EEESI_SI_EEESC_SE_Li256ELb0ELb1ELb1ELb0EEENS1_30DynamicPersistentTileSchedulerILi256ELi256ELb1ELb1ELb0EEEEEEEEEvNT_6ParamsE:
[----:B------:R-:W-:-:S03]  /*0000*/  MOV R1, c[0x0][0x28] ;  /* 0x00000a0000017a02 */ /* 0x000fc60000000f00 */
[----:B------:R-:W1:Y:S01]  /*0010*/  S2R R17, SR_TID.X ;  /* 0x0000000000117919 */ /* 0x000e620000002100 */
[----:B------:R-:W-:-:S03]  /*0020*/  IADD3 R1, R1, -0x210, RZ ;  /* 0xfffffdf001017810 */ /* 0x000fc60007ffe0ff */
[----:B------:R-:W2:Y:S01]  /*0030*/  S2R R13, SR_CTAID.X ;  /* 0x00000000000d7919 */ /* 0x000ea20000002500 */
[----:B-1----:R-:W-:-:S05]  /*0040*/  SHF.R.U32.HI R2, RZ, 0x5, R17 ;  /* 0x00000005ff027819 */ /* 0x002fca0000011611 */
[----:B------:R-:W1:Y:S02]  /*0050*/  SHFL.IDX PT, R0, R2, RZ, 0x1f ;  /* 0x00001fff02007589 */ /* 0x000e6400000e0000 */
[----:B-1----:R-:W-:Y:S02]  /*0060*/  ISETP.GE.AND P0, PT, R0, 0x1, PT ;  /* 0x000000010000780c */ /* 0x002fe40003f06270 */
[----:B------:R1:W-:Y:S11]  /*0070*/  STL [R1+0x204], R0 ;  /* 0x0002040001007387 */ /* 0x0003f60000100800 */
[----:B------:R-:W-:Y:S06]  /*0080*/  @P0 BAR.ARV 0x4, 0x100 ;  /* 0x0104000000000b1d */ /* 0x000fec0000002000 */
[----:B--2---:R-:W-:-:S13]  /*0090*/  ISETP.GE.AND P0, PT, R13, c[0x0][0x538], PT ;  /* 0x00014e000d007a0c */ /* 0x004fda0003f06270 */
[----:B------:R-:W-:Y:S05]  /*00a0*/  @P0 EXIT ;  /* 0x000000000000094d */ /* 0x000fea0003800000 */
[----:B-1----:R-:W-:Y:S01]  /*00b0*/  SHF.R.S32.HI R11, RZ, 0x1f, R17 ;  /* 0x0000001fff0b7819 */ /* 0x002fe20000011411 */
[----:B------:R-:W-:Y:S01]  /*00c0*/  IMAD.MOV.U32 R12, RZ, RZ, 0x10 ;  /* 0x00000010ff0c7424 */ /* 0x000fe200078e00ff */
[----:B------:R-:W-:Y:S02]  /*00d0*/  ULDC.64 UR6, c[0x0][0x118] ;  /* 0x0000460000067ab9 */ /* 0x000fe40000000a00 */
[CC--:B------:R-:W-:Y:S02]  /*00e0*/  LEA.HI R2, R11.reuse, R17.reuse, RZ, 0x4 ;  /* 0x000000110b027211 */ /* 0x0c0fe400078f20ff */
[CC--:B------:R-:W-:Y:S02]  /*00f0*/  LEA.HI R8, R11.reuse, R17.reuse, RZ, 0x3 ;  /* 0x000000110b087211 */ /* 0x0c0fe400078f18ff */
[----:B------:R-:W-:Y:S02]  /*0100*/  SHF.R.S32.HI R3, RZ, 0x4, R2 ;  /* 0x00000004ff037819 */ /* 0x000fe40000011402 */
[----:B------:R-:W-:-:S02]  /*0110*/  LEA.HI R4, R11, R17, RZ, 0x2 ;  /* 0x000000110b047211 */ /* 0x000fc400078f10ff */
[----:B------:R-:W-:Y:S02]  /*0120*/  LEA.HI R0, R2, R3, RZ, 0x1 ;  /* 0x0000000302007211 */ /* 0x000fe400078f08ff */
[----:B------:R-:W-:Y:S02]  /*0130*/  SHF.R.S32.HI R6, RZ, 0x3, R8 ;  /* 0x00000003ff067819 */ /* 0x000fe40000011408 */
[----:B------:R-:W-:Y:S02]  /*0140*/  LOP3.LUT R0, R0, 0xfffffffe, RZ, 0xc0, !PT ;  /* 0xfffffffe00007812 */ /* 0x000fe400078ec0ff */
[----:B------:R-:W-:-:S03]  /*0150*/  LOP3.LUT R5, R8, 0xfffffff8, RZ, 0xc0, !PT ;  /* 0xfffffff808057812 */ /* 0x000fc600078ec0ff */
[----:B------:R-:W-:Y:S01]  /*0160*/  IMAD.IADD R9, R3, 0x1, -R0 ;  /* 0x0000000103097824 */ /* 0x000fe200078e0a00 */
[----:B------:R-:W-:Y:S01]  /*0170*/  LOP3.LUT R3, R4, 0xfffffffc, RZ, 0xc0, !PT ;  /* 0xfffffffc04037812 */ /* 0x000fe200078ec0ff */
[----:B------:R-:W-:Y:S01]  /*0180*/  IMAD.SHL.U32 R4, R6, 0x40, RZ ;  /* 0x0000004006047824 */ /* 0x000fe200078e00ff */
[----:B------:R-:W-:Y:S01]  /*0190*/  LOP3.LUT R0, R2, 0xfffffff0, RZ, 0xc0, !PT ;  /* 0xfffffff002007812 */ /* 0x000fe200078ec0ff */
[C---:B------:R-:W-:Y:S02]  /*01a0*/  IMAD.IADD R5, R17.reuse, 0x1, -R5 ;  /* 0x0000000111057824 */ /* 0x040fe400078e0a05 */
[C---:B------:R-:W-:Y:S02]  /*01b0*/  IMAD.IADD R3, R17.reuse, 0x1, -R3 ;  /* 0x0000000111037824 */ /* 0x040fe400078e0a03 */
[----:B------:R-:W-:Y:S01]  /*01c0*/  IMAD.IADD R2, R17, 0x1, -R0 ;  /* 0x0000000111027824 */ /* 0x000fe200078e0a00 */
[----:B------:R-:W-:Y:S01]  /*01d0*/  LOP3.LUT R0, R4, 0x1c0, RZ, 0xc0, !PT ;  /* 0x000001c004007812 */ /* 0x000fe200078ec0ff */
[----:B------:R-:W-:Y:S01]  /*01e0*/  IMAD.SHL.U32 R16, R5, 0x8, RZ ;  /* 0x0000000805107824 */ /* 0x000fe200078e00ff */
[----:B------:R-:W-:Y:S01]  /*01f0*/  LEA.HI R4, R3, R3, RZ, 0x1 ;  /* 0x0000000303047211 */ /* 0x000fe200078f08ff */
[----:B------:R-:W-:Y:S01]  /*0200*/  IMAD.SHL.U32 R6, R5, 0x40, RZ ;  /* 0x0000004005067824 */ /* 0x000fe200078e00ff */
[----:B------:R-:W-:-:S02]  /*0210*/  SHF.R.S32.HI R250, RZ, 0x1f, R2 ;  /* 0x0000001ffffa7819 */ /* 0x000fc40000011402 */
[----:B------:R-:W-:Y:S01]  /*0220*/  LOP3.LUT R4, R4, 0x1ffffffe, RZ, 0xc0, !PT ;  /* 0x1ffffffe04047812 */ /* 0x000fe200078ec0ff */
[----:B------:R-:W-:Y:S01]  /*0230*/  STL [R1+0x88], R16 ;  /* 0x0000881001007387 */ /* 0x000fe20000100800 */
[----:B------:R-:W-:Y:S02]  /*0240*/  SHF.R.U32.HI R7, RZ, 0x3, R0 ;  /* 0x00000003ff077819 */ /* 0x000fe40000011600 */
[----:B------:R-:W-:Y:S01]  /*0250*/  LOP3.LUT R5, R0, 0x38, R16, 0xf8, !PT ;  /* 0x0000003800057812 */ /* 0x000fe200078ef810 */
[----:B------:R-:W-:Y:S01]  /*0260*/  IMAD.IADD R10, R3, 0x1, -R4 ;  /* 0x00000001030a7824 */ /* 0x000fe200078e0a04 */
[----:B------:R-:W-:Y:S02]  /*0270*/  LEA.HI R250, R250, R2, RZ, 0x3 ;  /* 0x00000002fafa7211 */ /* 0x000fe400078f18ff */
[----:B------:R-:W-:Y:S02]  /*0280*/  LOP3.LUT R0, R6, 0x1c0, RZ, 0xc0, !PT ;  /* 0x000001c006007812 */ /* 0x000fe400078ec0ff */
[----:B------:R-:W-:-:S02]  /*0290*/  LOP3.LUT R7, R5, R7, RZ, 0x3c, !PT ;  /* 0x0000000705077212 */ /* 0x000fc400078e3cff */
[C---:B------:R-:W-:Y:S01]  /*02a0*/  LOP3.LUT R3, R250.reuse, 0xfffffff8, RZ, 0xc0, !PT ;  /* 0xfffffff8fa037812 */ /* 0x040fe200078ec0ff */
[----:B------:R-:W-:Y:S01]  /*02b0*/  IMAD.SHL.U32 R250, R250, 0x40, RZ ;  /* 0x00000040fafa7824 */ /* 0x000fe200078e00ff */
[----:B------:R-:W-:Y:S02]  /*02c0*/  LOP3.LUT R5, R0, 0x8, R8, 0xf8, !PT ;  /* 0x0000000800057812 */ /* 0x000fe400078ef808 */
[CC--:B------:R-:W-:Y:S02]  /*02d0*/  LEA.HI R8, R11.reuse, R17.reuse, RZ, 0x5 ;  /* 0x000000110b087211 */ /* 0x0c0fe400078f28ff */
[----:B------:R-:W-:Y:S01]  /*02e0*/  SHF.R.U32.HI R4, RZ, 0x3, R0 ;  /* 0x00000003ff047819 */ /* 0x000fe20000011600 */
[----:B------:R-:W-:Y:S01]  /*02f0*/  IMAD.IADD R0, R2, 0x1, -R3 ;  /* 0x0000000102007824 */ /* 0x000fe200078e0a03 */
[----:B------:R-:W-:Y:S02]  /*0300*/  LEA.HI R6, R11, R17, RZ, 0x6 ;  /* 0x000000110b067211 */ /* 0x000fe400078f30ff */
[----:B------:R-:W-:-:S02]  /*0310*/  LOP3.LUT R2, R8, 0xffffffe0, RZ, 0xc0, !PT ;  /* 0xffffffe008027812 */ /* 0x000fc400078ec0ff */
[----:B------:R-:W-:Y:S01]  /*0320*/  LOP3.LUT R135, R5, R4, RZ, 0x3c, !PT ;  /* 0x0000000405877212 */ /* 0x000fe200078e3cff */
[----:B------:R-:W-:Y:S01]  /*0330*/  IMAD.SHL.U32 R4, R6, 0x8, RZ ;  /* 0x0000000806047824 */ /* 0x000fe200078e00ff */
[----:B------:R-:W-:Y:S01]  /*0340*/  SHF.R.S32.HI R6, RZ, 0x5, R8 ;  /* 0x00000005ff067819 */ /* 0x000fe20000011408 */
[----:B------:R-:W-:Y:S01]  /*0350*/  IMAD.IADD R15, R17, 0x1, -R2 ;  /* 0x00000001110f7824 */ /* 0x000fe200078e0a02 */
[----:B------:R-:W-:Y:S01]  /*0360*/  SHF.R.S32.HI R3, RZ, 0x1f, R8 ;  /* 0x0000001fff037819 */ /* 0x000fe20000011408 */
[----:B------:R-:W-:Y:S01]  /*0370*/  IMAD.MOV.U32 R8, RZ, RZ, 0x20 ;  /* 0x00000020ff087424 */ /* 0x000fe200078e00ff */
[C---:B------:R-:W-:Y:S01]  /*0380*/  R2P PR, R0.reuse, 0x6 ;  /* 0x0000000600007804 */ /* 0x040fe20000000000 */
[----:B------:R-:W-:Y:S01]  /*0390*/  IMAD.SHL.U32 R0, R0, 0x40, RZ ;  /* 0x0000004000007824 */ /* 0x000fe200078e00ff */
[----:B------:R-:W-:Y:S01]  /*03a0*/  LEA.HI R2, R3, R6, RZ, 0x3 ;  /* 0x0000000603027211 */ /* 0x000fe200078f18ff */
[----:B------:R-:W-:Y:S01]  /*03b0*/  IMAD R135, R9, 0x200, R135 ;  /* 0x0000020009877824 */ /* 0x000fe200078e0287 */
[----:B------:R-:W-:-:S02]  /*03c0*/  SHF.R.S32.HI R5, RZ, 0x1f, R15 ;  /* 0x0000001fff057819 */ /* 0x000fc4000001140f */
[----:B------:R-:W-:Y:S02]  /*03d0*/  LOP3.LUT R2, R2, 0xffffff8, RZ, 0xc0, !PT ;  /* 0x0ffffff802027812 */ /* 0x000fe400078ec0ff */
[----:B------:R-:W-:Y:S02]  /*03e0*/  LEA.HI R5, R5, R15, RZ, 0x2 ;  /* 0x0000000f05057211 */ /* 0x000fe400078f10ff */
[----:B------:R-:W-:Y:S01]  /*03f0*/  LOP3.LUT R7, R7, 0x7ffffe00, R4, 0xf8, !PT ;  /* 0x7ffffe0007077812 */ /* 0x000fe200078ef804 */
[----:B------:R-:W-:Y:S01]  /*0400*/  IMAD.IADD R3, R6, 0x1, -R2 ;  /* 0x0000000106037824 */ /* 0x000fe200078e0a02 */
[----:B------:R-:W-:Y:S01]  /*0410*/  SHF.R.S32.HI R2, RZ, 0x2, R5 ;  /* 0x00000002ff027819 */ /* 0x000fe20000011405 */
[----:B------:R-:W-:Y:S01]  /*0420*/  IMAD.SHL.U32 R4, R9, 0x8, RZ ;  /* 0x0000000809047824 */ /* 0x000fe200078e00ff */
[----:B------:R-:W-:Y:S02]  /*0430*/  LOP3.LUT R0, R0, 0x1c0, RZ, 0xc0, !PT ;  /* 0x000001c000007812 */ /* 0x000fe400078ec0ff */
[----:B------:R-:W-:Y:S01]  /*0440*/  IADD3 R9, R16, 0x80, RZ ;  /* 0x0000008010097810 */ /* 0x000fe20007ffe0ff */
[----:B------:R-:W-:Y:S01]  /*0450*/  IMAD R14, R3, 0x10, R2 ;  /* 0x00000010030e7824 */ /* 0x000fe200078e0202 */
[----:B------:R-:W-:-:S02]  /*0460*/  LOP3.LUT R4, R0, 0x8, R4, 0xf8, !PT ;  /* 0x0000000800047812 */ /* 0x000fc400078ef804 */
[----:B------:R-:W-:Y:S02]  /*0470*/  SEL R2, R12, 0xfffffff0, !P1 ;  /* 0xfffffff00c027807 */ /* 0x000fe40004800000 */
[----:B------:R-:W-:Y:S01]  /*0480*/  SEL R3, R8, 0xffffffe0, !P2 ;  /* 0xffffffe008037807 */ /* 0x000fe20005000000 */
[----:B------:R-:W-:Y:S01]  /*0490*/  STL [R1+0x208], R14 ;  /* 0x0002080e01007387 */ /* 0x000fe20000100800 */
[----:B------:R-:W-:Y:S02]  /*04a0*/  SHF.R.U32.HI R0, RZ, 0x3, R0 ;  /* 0x00000003ff007819 */ /* 0x000fe40000011600 */
[----:B------:R-:W-:Y:S01]  /*04b0*/  LEA R135, R135, 0x10100, 0x1 ;  /* 0x0001010087877811 */ /* 0x000fe200078e08ff */
[----:B------:R-:W-:Y:S01]  /*04c0*/  IMAD.IADD R3, R2, 0x1, R3 ;  /* 0x0000000102037824 */ /* 0x000fe200078e0203 */
[----:B------:R-:W-:Y:S01]  /*04d0*/  LOP3.LUT R0, R4, R0, RZ, 0x3c, !PT ;  /* 0x0000000004007212 */ /* 0x000fe200078e3cff */
[----:B------:R-:W-:Y:S01]  /*04e0*/  STL [R1+0xf4], R13 ;  /* 0x0000f40d01007387 */ /* 0x000fe20000100800 */
[----:B------:R-:W-:Y:S01]  /*04f0*/  LEA.HI R2, R11, R17, RZ, 0x7 ;  /* 0x000000110b027211 */ /* 0x000fe200078f38ff */
[----:B------:R-:W-:Y:S01]  /*0500*/  IMAD.MOV.U32 R4, RZ, RZ, 0x40 ;  /* 0x00000040ff047424 */ /* 0x000fe200078e00ff */
[----:B------:R-:W-:-:S02]  /*0510*/  LOP3.LUT R250, R0, 0x7ffffe00, R250, 0xf8, !PT ;  /* 0x7ffffe0000fa7812 */ /* 0x000fc400078ef8fa */
[----:B------:R-:W-:Y:S02]  /*0520*/  SHF.R.S32.HI R0, RZ, 0x7, R2 ;  /* 0x00000007ff007819 */ /* 0x000fe40000011402 */
[----:B------:R-:W-:Y:S02]  /*0530*/  SHF.R.S32.HI R2, RZ, 0x1f, R16 ;  /* 0x0000001fff027819 */ /* 0x000fe40000011410 */
[----:B------:R-:W-:Y:S02]  /*0540*/  IADD3 R11, R16, 0x40, RZ ;  /* 0x00000040100b7810 */ /* 0x000fe40007ffe0ff */
[----:B------:R-:W-:Y:S01]  /*0550*/  LOP3.LUT R0, R5, 0x7ffffffc, RZ, 0xc0, !PT ;  /* 0x7ffffffc05007812 */ /* 0x000fe200078ec0ff */
[----:B------:R1:W-:Y:S01]  /*0560*/  STL [R1+0x180], R2 ;  /* 0x0001800201007387 */ /* 0x0003e20000100800 */
[----:B------:R-:W-:Y:S02]  /*0570*/  SHF.R.S32.HI R5, RZ, 0x1f, R11 ;  /* 0x0000001fff057819 */ /* 0x000fe4000001140b */
[----:B------:R-:W-:Y:S01]  /*0580*/  LEA R250, R250, 0x100, 0x1 ;  /* 0x00000100fafa7811 */ /* 0x000fe200078e08ff */
[----:B------:R-:W-:Y:S01]  /*0590*/  STL [R1+0x9c], R11 ;  /* 0x00009c0b01007387 */ /* 0x000fe20000100800 */
[----:B------:R-:W-:-:S03]  /*05a0*/  IMAD.IADD R0, R15, 0x1, -R0 ;  /* 0x000000010f007824 */ /* 0x000fc600078e0a00 */
[----:B------:R-:W-:Y:S01]  /*05b0*/  STL [R1+0x98], R9 ;  /* 0x0000980901007387 */ /* 0x000fe20000100800 */
[----:B------:R-:W-:Y:S01]  /*05c0*/  IMAD.SHL.U32 R38, R0, 0x2, RZ ;  /* 0x0000000200267824 */ /* 0x000fe200078e00ff */
[----:B------:R-:W-:Y:S01]  /*05d0*/  SEL R0, R8, 0xffffffe0, !P1 ;  /* 0xffffffe008007807 */ /* 0x000fe20004800000 */
[----:B------:R-:W-:Y:S01]  /*05e0*/  IMAD R3, R3, 0x2, R250 ;  /* 0x0000000203037824 */ /* 0x000fe200078e02fa */
[----:B------:R2:W-:Y:S02]  /*05f0*/  STL [R1+0x17c], R5 ;  /* 0x00017c0501007387 */ /* 0x0005e40000100800 */
[----:B------:R-:W-:Y:S01]  /*0600*/  IADD3 R37, R38, 0x8, RZ ;  /* 0x0000000826257810 */ /* 0x000fe20007ffe0ff */
[----:B------:R-:W-:Y:S01]  /*0610*/  IMAD.IADD R252, R250, 0x1, R0 ;  /* 0x00000001fafc7824 */ /* 0x000fe200078e0200 */
[C---:B------:R-:W-:Y:S02]  /*0620*/  IADD3 R36, R38.reuse, 0x10, RZ ;  /* 0x0000001026247810 */ /* 0x040fe40007ffe0ff */
[----:B------:R-:W-:-:S02]  /*0630*/  IADD3 R35, R38, 0x18, RZ ;  /* 0x0000001826237810 */ /* 0x000fc40007ffe0ff */
[C---:B------:R-:W-:Y:S02]  /*0640*/  IADD3 R34, R38.reuse, 0x20, RZ ;  /* 0x0000002026227810 */ /* 0x040fe40007ffe0ff */
[C---:B------:R-:W-:Y:S02]  /*0650*/  IADD3 R33, R38.reuse, 0x28, RZ ;  /* 0x0000002826217810 */ /* 0x040fe40007ffe0ff */
[----:B------:R-:W-:Y:S02]  /*0660*/  IADD3 R32, R38, 0x30, RZ ;  /* 0x0000003026207810 */ /* 0x000fe40007ffe0ff */
[----:B-1----:R-:W-:Y:S02]  /*0670*/  IADD3 R2, R16, 0xc0, RZ ;  /* 0x000000c010027810 */ /* 0x002fe40007ffe0ff */
[C---:B------:R-:W-:Y:S02]  /*0680*/  IADD3 R31, R38.reuse, 0x38, RZ ;  /* 0x00000038261f7810 */ /* 0x040fe40007ffe0ff */
[C---:B------:R-:W-:Y:S01]  /*0690*/  IADD3 R30, R38.reuse, 0x40, RZ ;  /* 0x00000040261e7810 */ /* 0x040fe20007ffe0ff */
[----:B------:R1:W-:Y:S01]  /*06a0*/  STL [R1+0x94], R2 ;  /* 0x0000940201007387 */ /* 0x0003e20000100800 */
[----:B------:R-:W-:-:S02]  /*06b0*/  IADD3 R29, R38, 0x48, RZ ;  /* 0x00000048261d7810 */ /* 0x000fc40007ffe0ff */
[C---:B------:R-:W-:Y:S02]  /*06c0*/  IADD3 R28, R38.reuse, 0x50, RZ ;  /* 0x00000050261c7810 */ /* 0x040fe40007ffe0ff */
[C---:B------:R-:W-:Y:S02]  /*06d0*/  IADD3 R27, R38.reuse, 0x58, RZ ;  /* 0x00000058261b7810 */ /* 0x040fe40007ffe0ff */
[----:B--2---:R-:W-:Y:S02]  /*06e0*/  SHF.R.S32.HI R5, RZ, 0x1f, R9 ;  /* 0x0000001fff057819 */ /* 0x004fe40000011409 */
[C---:B------:R-:W-:Y:S02]  /*06f0*/  IADD3 R26, R38.reuse, 0x60, RZ ;  /* 0x00000060261a7810 */ /* 0x040fe40007ffe0ff */
[C---:B------:R-:W-:Y:S01]  /*0700*/  IADD3 R25, R38.reuse, 0x68, RZ ;  /* 0x0000006826197810 */ /* 0x040fe20007ffe0ff */
[----:B------:R2:W-:Y:S01]  /*0710*/  STL [R1+0x178], R5 ;  /* 0x0001780501007387 */ /* 0x0005e20000100800 */
[----:B------:R-:W-:-:S02]  /*0720*/  IADD3 R24, R38, 0x70, RZ ;  /* 0x0000007026187810 */ /* 0x000fc40007ffe0ff */
[C---:B------:R-:W-:Y:S02]  /*0730*/  IADD3 R23, R38.reuse, 0x78, RZ ;  /* 0x0000007826177810 */ /* 0x040fe40007ffe0ff */
[C---:B------:R-:W-:Y:S02]  /*0740*/  IADD3 R22, R38.reuse, 0x80, RZ ;  /* 0x0000008026167810 */ /* 0x040fe40007ffe0ff */
[C---:B------:R-:W-:Y:S02]  /*0750*/  IADD3 R21, R38.reuse, 0x88, RZ ;  /* 0x0000008826157810 */ /* 0x040fe40007ffe0ff */
[C---:B------:R-:W-:Y:S02]  /*0760*/  IADD3 R20, R38.reuse, 0x90, RZ ;  /* 0x0000009026147810 */ /* 0x040fe40007ffe0ff */
[----:B------:R-:W-:Y:S02]  /*0770*/  IADD3 R19, R38, 0x98, RZ ;  /* 0x0000009826137810 */ /* 0x000fe40007ffe0ff */
[----:B-1----:R-:W-:-:S02]  /*0780*/  SHF.R.S32.HI R2, RZ, 0x1f, R2 ;  /* 0x0000001fff027819 */ /* 0x002fc40000011402 */
[C---:B------:R-:W-:Y:S02]  /*0790*/  IADD3 R18, R38.reuse, 0xa0, RZ ;  /* 0x000000a026127810 */ /* 0x040fe40007ffe0ff */
[C---:B------:R-:W-:Y:S01]  /*07a0*/  IADD3 R17, R38.reuse, 0xa8, RZ ;  /* 0x000000a826117810 */ /* 0x040fe20007ffe0ff */
[----:B------:R1:W-:Y:S01]  /*07b0*/  STL [R1+0x174], R2 ;  /* 0x0001740201007387 */ /* 0x0003e20000100800 */
[C---:B------:R-:W-:Y:S02]  /*07c0*/  IADD3 R16, R38.reuse, 0xb0, RZ ;  /* 0x000000b026107810 */ /* 0x040fe40007ffe0ff */
[C---:B------:R-:W-:Y:S02]  /*07d0*/  IADD3 R15, R38.reuse, 0xb8, RZ ;  /* 0x000000b8260f7810 */ /* 0x040fe40007ffe0ff */
[C---:B------:R-:W-:Y:S01]  /*07e0*/  IADD3 R13, R38.reuse, 0xc8, RZ ;  /* 0x000000c8260d7810 */ /* 0x040fe20007ffe0ff */
[----:B--2---:R-:W-:Y:S01]  /*07f0*/  IMAD.SHL.U32 R5, R7, 0x2, RZ ;  /* 0x0000000207057824 */ /* 0x004fe200078e00ff */
[----:B------:R-:W-:-:S02]  /*0800*/  IADD3 R12, R38, 0xd0, RZ ;  /* 0x000000d0260c7810 */ /* 0x000fc40007ffe0ff */
[C---:B------:R-:W-:Y:S02]  /*0810*/  IADD3 R11, R38.reuse, 0xd8, RZ ;  /* 0x000000d8260b7810 */ /* 0x040fe40007ffe0ff */
[----:B------:R2:W-:Y:S01]  /*0820*/  STL [R1+0x54], R5 ;  /* 0x0000540501007387 */ /* 0x0005e20000100800 */
[C---:B------:R-:W-:Y:S02]  /*0830*/  IADD3 R9, R38.reuse, 0xe0, RZ ;  /* 0x000000e026097810 */ /* 0x040fe40007ffe0ff */
[----:B------:R-:W-:Y:S02]  /*0840*/  IADD3 R7, R38, 0xe8, RZ ;  /* 0x000000e826077810 */ /* 0x000fe40007ffe0ff */
[----:B------:R-:W-:Y:S01]  /*0850*/  SHF.R.S32.HI R8, RZ, 0x1f, R37 ;  /* 0x0000001fff087819 */ /* 0x000fe20000011425 */
[----:B-1----:R-:W-:Y:S01]  /*0860*/  IMAD R2, R10, 0x8, R14 ;  /* 0x000000080a027824 */ /* 0x002fe200078e020e */
[----:B------:R-:W-:Y:S02]  /*0870*/  IADD3 R14, R38, 0xc0, RZ ;  /* 0x000000c0260e7810 */ /* 0x000fe40007ffe0ff */
[----:B------:R-:W-:-:S02]  /*0880*/  SHF.R.S32.HI R10, RZ, 0x1f, R36 ;  /* 0x0000001fff0a7819 */ /* 0x000fc40000011424 */
[----:B------:R1:W-:Y:S04]  /*0890*/  STL [R1+0x200], R2 ;  /* 0x0002000201007387 */ /* 0x0003e80000100800 */
[----:B------:R-:W-:Y:S01]  /*08a0*/  STL [R1+0xdc], R38 ;  /* 0x0000dc2601007387 */ /* 0x000fe20000100800 */
[----:B--2---:R-:W-:-:S03]  /*08b0*/  IADD3 R5, R38, 0xf0, RZ ;  /* 0x000000f026057810 */ /* 0x004fc60007ffe0ff */
[----:B------:R-:W-:Y:S04]  /*08c0*/  STL [R1+0x170], R37 ;  /* 0x0001702501007387 */ /* 0x000fe80000100800 */
[----:B------:R-:W-:Y:S04]  /*08d0*/  STL [R1+0x16c], R36 ;  /* 0x00016c2401007387 */ /* 0x000fe80000100800 */
[----:B------:R-:W-:Y:S04]  /*08e0*/  STL [R1+0x168], R35 ;  /* 0x0001682301007387 */ /* 0x000fe80000100800 */
[----:B------:R2:W-:Y:S04]  /*08f0*/  STL [R1+0x164], R34 ;  /* 0x0001642201007387 */ /* 0x0005e80000100800 */
[----:B------:R-:W-:Y:S01]  /*0900*/  STL [R1+0x160], R33 ;  /* 0x0001602101007387 */ /* 0x000fe20000100800 */
[----:B-1----:R-:W-:-:S02]  /*0910*/  SEL R2, R4, 0xffffffc0, !P2 ;  /* 0xffffffc004027807 */ /* 0x002fc40005000000 */
[----:B------:R-:W-:Y:S01]  /*0920*/  IADD3 R4, R38, 0xf8, RZ ;  /* 0x000000f826047810 */ /* 0x000fe20007ffe0ff */
[----:B------:R-:W-:Y:S02]  /*0930*/  STL [R1+0x15c], R32 ;  /* 0x00015c2001007387 */ /* 0x000fe40000100800 */
[----:B------:R-:W-:Y:S02]  /*0940*/  IMAD.IADD R251, R250, 0x1, R2 ;  /* 0x00000001fafb7824 */ /* 0x000fe400078e0202 */
[----:B------:R1:W-:Y:S04]  /*0950*/  STL [R1+0x158], R31 ;  /* 0x0001581f01007387 */ /* 0x0003e80000100800 */
[----:B------:R-:W-:Y:S04]  /*0960*/  STL [R1+0x154], R30 ;  /* 0x0001541e01007387 */ /* 0x000fe80000100800 */
[----:B------:R-:W-:Y:S04]  /*0970*/  STL [R1+0x150], R29 ;  /* 0x0001501d01007387 */ /* 0x000fe80000100800 */
[----:B------:R3:W-:Y:S01]  /*0980*/  STL [R1+0x14c], R28 ;  /* 0x00014c1c01007387 */ /* 0x0007e20000100800 */
[----:B--2---:R-:W-:-:S03]  /*0990*/  SHF.R.S32.HI R34, RZ, 0x1f, R34 ;  /* 0x0000001fff227819 */ /* 0x004fc60000011422 */
[----:B------:R-:W-:Y:S04]  /*09a0*/  STL [R1+0x148], R27 ;  /* 0x0001481b01007387 */ /* 0x000fe80000100800 */
[----:B------:R-:W-:Y:S04]  /*09b0*/  STL [R1+0x144], R26 ;  /* 0x0001441a01007387 */ /* 0x000fe80000100800 */
[----:B------:R2:W-:Y:S01]  /*09c0*/  STL [R1+0x140], R25 ;  /* 0x0001401901007387 */ /* 0x0005e20000100800 */
[----:B-1----:R-:W-:-:S03]  /*09d0*/  SHF.R.S32.HI R31, RZ, 0x1f, R31 ;  /* 0x0000001fff1f7819 */ /* 0x002fc6000001141f */
[----:B------:R-:W-:Y:S04]  /*09e0*/  STL [R1+0x13c], R24 ;  /* 0x00013c1801007387 */ /* 0x000fe80000100800 */
[----:B------:R-:W-:Y:S04]  /*09f0*/  STL [R1+0x138], R23 ;  /* 0x0001381701007387 */ /* 0x000fe80000100800 */
[----:B------:R1:W-:Y:S01]  /*0a00*/  STL [R1+0x134], R22 ;  /* 0x0001341601007387 */ /* 0x0003e20000100800 */
[----:B---3--:R-:W-:-:S03]  /*0a10*/  SHF.R.S32.HI R28, RZ, 0x1f, R28 ;  /* 0x0000001fff1c7819 */ /* 0x008fc6000001141c */
        /* <DEDUP_REMOVED lines=17> */
[----:B------:R2:W-:Y:S04]  /*0b30*/  STL [R1+0x1fc], R8 ;  /* 0x0001fc0801007387 */ /* 0x0005e80000100800 */
[----:B------:R-:W-:Y:S01]  /*0b40*/  STL [R1+0xfc], R5 ;  /* 0x0000fc0501007387 */ /* 0x000fe20000100800 */
[----:B-1----:R-:W-:-:S03]  /*0b50*/  SHF.R.S32.HI R13, RZ, 0x1f, R13 ;  /* 0x0000001fff0d7819 */ /* 0x002fc6000001140d */
[----:B------:R1:W-:Y:S04]  /*0b60*/  STL [R1+0x1f8], R10 ;  /* 0x0001f80a01007387 */ /* 0x0003e80000100800 */
[----:B------:R4:W-:Y:S01]  /*0b70*/  STL [R1+0xf8], R4 ;  /* 0x0000f80401007387 */ /* 0x0009e20000100800 */
[----:B---3--:R-:W-:Y:S02]  /*0b80*/  SHF.R.S32.HI R9, RZ, 0x1f, R9 ;  /* 0x0000001fff097819 */ /* 0x008fe40000011409 */
[----:B--2---:R-:W-:-:S05]  /*0b90*/  SHF.R.S32.HI R8, RZ, 0x1f, R35 ;  /* 0x0000001fff087819 */ /* 0x004fca0000011423 */
[----:B------:R2:W-:Y:S01]  /*0ba0*/  STL [R1+0x1f4], R8 ;  /* 0x0001f40801007387 */ /* 0x0005e20000100800 */
[----:B-1----:R-:W-:-:S03]  /*0bb0*/  SHF.R.S32.HI R10, RZ, 0x1f, R33 ;  /* 0x0000001fff0a7819 */ /* 0x002fc60000011421 */
[----:B------:R-:W-:Y:S01]  /*0bc0*/  STL [R1+0x1f0], R34 ;  /* 0x0001f02201007387 */ /* 0x000fe20000100800 */
[----:B----4-:R-:W-:-:S03]  /*0bd0*/  SHF.R.S32.HI R4, RZ, 0x1f, R4 ;  /* 0x0000001fff047819 */ /* 0x010fc60000011404 */
[----:B------:R1:W-:Y:S01]  /*0be0*/  STL [R1+0x1ec], R10 ;  /* 0x0001ec0a01007387 */ /* 0x0003e20000100800 */
[----:B--2---:R-:W-:-:S05]  /*0bf0*/  SHF.R.S32.HI R8, RZ, 0x1f, R32 ;  /* 0x0000001fff087819 */ /* 0x004fca0000011420 */
[----:B------:R2:W-:Y:S01]  /*0c00*/  STL [R1+0x1e8], R8 ;  /* 0x0001e80801007387 */ /* 0x0005e20000100800 */
[----:B-1----:R-:W-:-:S03]  /*0c10*/  SHF.R.S32.HI R10, RZ, 0x1f, R30 ;  /* 0x0000001fff0a7819 */ /* 0x002fc6000001141e */
[----:B------:R-:W-:Y:S04]  /*0c20*/  STL [R1+0x1e4], R31 ;  /* 0x0001e41f01007387 */ /* 0x000fe80000100800 */
        /* <DEDUP_REMOVED lines=30> */
[----:B------:R-:W-:Y:S01]  /*0e10*/  STL [R1+0x198], R10 ;  /* 0x0001980a01007387 */ /* 0x000fe20000100800 */
[----:B--2---:R-:W-:-:S05]  /*0e20*/  SHF.R.S32.HI R8, RZ, 0x1f, R11 ;  /* 0x0000001fff087819 */ /* 0x004fca000001140b */
[----:B------:R1:W-:Y:S04]  /*0e30*/  STL [R1+0x194], R8 ;  /* 0x0001940801007387 */ /* 0x0003e80000100800 */
[----:B------:R-:W-:Y:S01]  /*0e40*/  STL [R1+0x190], R9 ;  /* 0x0001900901007387 */ /* 0x000fe20000100800 */
[----:B-1----:R-:W-:Y:S02]  /*0e50*/  SHF.R.S32.HI R8, RZ, 0x1f, R7 ;  /* 0x0000001fff087819 */ /* 0x002fe40000011407 */
[----:B------:R-:W-:Y:S01]  /*0e60*/  SHF.R.S32.HI R7, RZ, 0x1f, R5 ;  /* 0x0000001fff077819 */ /* 0x000fe20000011405 */
[----:B------:R-:W-:Y:S02]  /*0e70*/  IMAD R5, R6, 0x800, R250 ;  /* 0x0000080006057824 */ /* 0x000fe400078e02fa */
[----:B------:R-:W-:Y:S04]  /*0e80*/  STL [R1+0x18c], R8 ;  /* 0x00018c0801007387 */ /* 0x000fe80000100800 */
[----:B------:R-:W-:Y:S04]  /*0e90*/  STL [R1+0x188], R7 ;  /* 0x0001880701007387 */ /* 0x000fe80000100800 */
[----:B------:R1:W-:Y:S04]  /*0ea0*/  STL [R1+0x184], R4 ;  /* 0x0001840401007387 */ /* 0x0003e80000100800 */
[----:B------:R2:W-:Y:S01]  /*0eb0*/  STL [R1+0x38], R3 ;  /* 0x0000380301007387 */ /* 0x0005e20000100800 */
[--C-:B-1----:R-:W-:Y:S01]  /*0ec0*/  IMAD.IADD R4, R0, 0x1, R5.reuse ;  /* 0x0000000100047824 */ /* 0x102fe200078e0205 */
[C---:B------:R-:W-:Y:S01]  /*0ed0*/  IADD3 R0, R2.reuse, R250, R0 ;  /* 0x000000fa02007210 */ /* 0x040fe20007ffe000 */
[----:B--2---:R-:W-:-:S04]  /*0ee0*/  IMAD.IADD R3, R2, 0x1, R5 ;  /* 0x0000000102037824 */ /* 0x004fc800078e0205 */
[----:B------:R1:W-:Y:S04]  /*0ef0*/  STL [R1], R0 ;  /* 0x0000000001007387 */ /* 0x0003e80000100800 */
[----:B------:R2:W-:Y:S04]  /*0f00*/  STL [R1+0x48], R4 ;  /* 0x0000480401007387 */ /* 0x0005e80000100800 */
[----:B------:R2:W-:Y:S01]  /*0f10*/  STL [R1+0x50], R3 ;  /* 0x0000500301007387 */ /* 0x0005e20000100800 */
[----:B-1----:R-:W-:-:S05]  /*0f20*/  IMAD.IADD R0, R2, 0x1, R4 ;  /* 0x0000000102007824 */ /* 0x002fca00078e0204 */
[----:B------:R2:W-:Y:S02]  /*0f30*/  STL [R1+0x4c], R0 ;  /* 0x00004c0001007387 */ /* 0x0005e40000100800 */
.L_x_1081:
[----:B--2---:R-:W2:Y:S01]  /*0f40*/  LDL R4, [R1+0xf4] ;  /* 0x0000f40001047983 */ /* 0x004ea20000100800 */
[----:B------:R-:W-:Y:S01]  /*0f50*/  IMAD.MOV.U32 R0, RZ, RZ, c[0x0][0x560] ;  /* 0x00015800ff007624 */ /* 0x000fe200078e00ff */
[----:B------:R-:W-:Y:S01]  /*0f60*/  YIELD ;  /* 0x0000000000007946 */ /* 0x000fe20003800000 */
[----:B------:R-:W-:Y:S03]  /*0f70*/  BSSY B0, `(.L_x_1036) ;  /* 0x0000016000007945 */ /* 0x000fe60003800000 */
[----:B------:R-:W-:-:S13]  /*0f80*/  ISETP.NE.AND P0, PT, R0, 0x1, PT ;  /* 0x000000010000780c */ /* 0x000fda0003f05270 */
[----:B--2---:R-:W-:Y:S01]  /*0f90*/  @P0 IMAD.HI.U32 R0, R4, c[0x0][0x564], RZ ;  /* 0x0001590004000a27 */ /* 0x004fe200078e00ff */
[----:B------:R-:W-:-:S04]  /*0fa0*/  MOV R3, R4 ;  /* 0x0000000400037202 */ /* 0x000fc80000000f00 */
[----:B------:R-:W-:-:S04]  /*0fb0*/  @P0 SHF.R.U32.HI R3, RZ, c[0x0][0x568], R0 ;  /* 0x00015a00ff030a19 */ /* 0x000fc80000011600 */
[----:B------:R-:W-:Y:S01]  /*0fc0*/  ISETP.GE.AND P0, PT, R3, c[0x0][0x578], PT ;  /* 0x00015e0003007a0c */ /* 0x000fe20003f06270 */
[----:B------:R-:W-:-:S04]  /*0fd0*/  IMAD.MOV R2, RZ, RZ, -R3 ;  /* 0x000000ffff027224 */ /* 0x000fc800078e0a03 */
[----:B------:R-:W-:-:S08]  /*0fe0*/  IMAD R2, R2, c[0x0][0x560], R4 ;  /* 0x0001580002027a24 */ /* 0x000fd000078e0204 */
[----:B------:R-:W-:Y:S05]  /*0ff0*/  @!P0 BRA `(.L_x_1037) ;  /* 0x0000007000008947 */ /* 0x000fea0003800000 */
[----:B------:R-:W-:-:S04]  /*1000*/  MOV R0, c[0x0][0x56c] ;  /* 0x00015b0000007a02 */ /* 0x000fc80000000f00 */
[----:B------:R-:W-:Y:S02]  /*1010*/  ISETP.NE.AND P0, PT, R0, 0x1, PT ;  /* 0x000000010000780c */ /* 0x000fe40003f05270 */
[----:B------:R-:W-:-:S11]  /*1020*/  MOV R0, R2 ;  /* 0x0000000200007202 */ /* 0x000fd60000000f00 */
[----:B------:R-:W-:-:S05]  /*1030*/  @P0 IMAD.HI.U32 R4, R2, c[0x0][0x570], RZ ;  /* 0x00015c0002040a27 */ /* 0x000fca00078e00ff */
[----:B------:R-:W-:-:S05]  /*1040*/  @P0 SHF.R.U32.HI R0, RZ, c[0x0][0x574], R4 ;  /* 0x00015d00ff000a19 */ /* 0x000fca0000011604 */
[----:B------:R-:W-:Y:S01]  /*1050*/  IMAD R4, R0, c[0x0][0x56c], RZ ;  /* 0x00015b0000047a24 */ /* 0x000fe200078e02ff */
[----:B------:R-:W-:Y:S05]  /*1060*/  BRA `(.L_x_1038) ;  /* 0x0000006000007947 */ /* 0x000fea0003800000 */
.L_x_1037:
[----:B------:R-:W-:-:S04]  /*1070*/  MOV R0, c[0x0][0x554] ;  /* 0x0001550000007a02 */ /* 0x000fc80000000f00 */
[----:B------:R-:W-:Y:S02]  /*1080*/  ISETP.NE.AND P0, PT, R0, 0x1, PT ;  /* 0x000000010000780c */ /* 0x000fe40003f05270 */
[----:B------:R-:W-:-:S11]  /*1090*/  MOV R0, R2 ;  /* 0x0000000200007202 */ /* 0x000fd60000000f00 */
[----:B------:R-:W-:-:S05]  /*10a0*/  @P0 IMAD.HI.U32 R4, R2, c[0x0][0x558], RZ ;  /* 0x0001560002040a27 */ /* 0x000fca00078e00ff */
[----:B------:R-:W-:-:S05]  /*10b0*/  @P0 SHF.R.U32.HI R0, RZ, c[0x0][0x55c], R4 ;  /* 0x00015700ff000a19 */ /* 0x000fca0000011604 */
[----:B------:R-:W-:Y:S02]  /*10c0*/  IMAD R4, R0, c[0x0][0x554], RZ ;  /* 0x0001550000047a24 */ /* 0x000fe400078e02ff */
.L_x_1038:
[----:B------:R-:W-:Y:S05]  /*10d0*/  BSYNC B0 ;  /* 0x0000000000007941 */ /* 0x000fea0003800000 */
.L_x_1036:
[----:B------:R-:W-:Y:S01]  /*10e0*/  IMAD.MOV.U32 R5, RZ, RZ, c[0x0][0x548] ;  /* 0x00015200ff057624 */ /* 0x000fe200078e00ff */
[----:B------:R-:W-:Y:S01]  /*10f0*/  ISETP.NE.U32.AND P0, PT, RZ, c[0x0][0x370], PT ;  /* 0x0000dc00ff007a0c */ /* 0x000fe20003f05070 */
[----:B------:R-:W2:Y:S01]  /*1100*/  LDL.LU R16, [R1+0xec] ;  /* 0x0000ec0001107983 */ /* 0x000ea20000300800 */
[----:B------:R-:W-:Y:S02]  /*1110*/  IMAD.IADD R4, R2, 0x1, -R4 ;  /* 0x0000000102047824 */ /* 0x000fe400078e0a04 */
[----:B------:R-:W-:Y:S01]  /*1120*/  ISETP.NE.AND P1, PT, R5, 0x1, PT ;  /* 0x000000010500780c */ /* 0x000fe20003f25270 */
[----:B------:R-:W-:Y:S01]  /*1130*/  IMAD.MOV.U32 R132, RZ, RZ, RZ ;  /* 0x000000ffff847224 */ /* 0x000fe200078e00ff */
[----:B------:R-:W-:Y:S01]  /*1140*/  ISETP.NE.AND.EX P0, PT, RZ, c[0x0][0x374], PT, P0 ;  /* 0x0000dd00ff007a0c */ /* 0x000fe20003f05300 */
[----:B------:R-:W-:-:S04]  /*1150*/  IMAD R4, R3, c[0x0][0x554], R4 ;  /* 0x0001550003047a24 */ /* 0x000fc800078e0204 */
[----:B------:R-:W-:-:S06]  /*1160*/  IMAD.MOV.U32 R15, RZ, RZ, R4 ;  /* 0x000000ffff0f7224 */ /* 0x000fcc00078e0004 */
[----:B------:R-:W-:-:S04]  /*1170*/  @P1 IMAD.HI.U32 R2, R4, c[0x0][0x54c], RZ ;  /* 0x0001530004021a27 */ /* 0x000fc800078e00ff */
[----:B------:R-:W-:Y:S01]  /*1180*/  @P0 IMAD.MOV.U32 R3, RZ, RZ, 0x4 ;  /* 0x00000004ff030424 */ /* 0x000fe200078e00ff */
[----:B------:R-:W-:-:S05]  /*1190*/  @P1 SHF.R.U32.HI R15, RZ, c[0x0][0x550], R2 ;  /* 0x00015400ff0f1a19 */ /* 0x000fca0000011602 */
[----:B------:R-:W-:Y:S01]  /*11a0*/  @P0 IMAD.WIDE R2, R15, R3, c[0x0][0x370] ;  /* 0x0000dc000f020625 */ /* 0x000fe200078e0203 */
[----:B------:R1:W-:Y:S04]  /*11b0*/  STL [R1+0xe0], R15 ;  /* 0x0000e00f01007387 */ /* 0x0003e80000100800 */
[----:B------:R3:W4:Y:S01]  /*11c0*/  @P0 LDG.E R132, [R2.64] ;  /* 0x0000000602840981 */ /* 0x000722000c1e1900 */
[----:B------:R-:W-:Y:S01]  /*11d0*/  IMAD.MOV.U32 R12, RZ, RZ, R0 ;  /* 0x000000ffff0c7224 */ /* 0x000fe200078e0000 */
[----:B------:R-:W-:Y:S01]  /*11e0*/  BSSY B0, `(.L_x_1039) ;  /* 0x0000047000007945 */ /* 0x000fe20003800000 */
[----:B------:R-:W-:Y:S02]  /*11f0*/  IMAD.MOV.U32 R14, RZ, RZ, c[0x0][0x2c4] ;  /* 0x0000b100ff0e7624 */ /* 0x000fe400078e00ff */
[----:B------:R-:W-:-:S03]  /*1200*/  IMAD.MOV.U32 R28, RZ, RZ, 0x40 ;  /* 0x00000040ff1c7424 */ /* 0x000fc600078e00ff */
[----:B------:R-:W-:Y:S02]  /*1210*/  ISETP.NE.AND P3, PT, R14, 0x1, PT ;  /* 0x000000010e00780c */ /* 0x000fe40003f65270 */
[----:B------:R-:W-:Y:S01]  /*1220*/  IADD3 R5, R28, -c[0x0][0x168], RZ ;  /* 0x80005a001c057a10 */ /* 0x000fe20007ffe0ff */
[----:B---3--:R-:W-:-:S05]  /*1230*/  IMAD.MOV.U32 R2, RZ, RZ, c[0x0][0x53c] ;  /* 0x00014f00ff027624 */ /* 0x008fca00078e00ff */
[----:B------:R-:W-:Y:S02]  /*1240*/  ISETP.NE.AND P0, PT, R2, 0x1, PT ;  /* 0x000000010200780c */ /* 0x000fe40003f05270 */
[----:B------:R-:W-:-:S11]  /*1250*/  LOP3.LUT R2, R0, 0x1ffffff, RZ, 0x3c, !PT ;  /* 0x01ffffff00027812 */ /* 0x000fd600078e3cff */
[----:B------:R-:W-:Y:S01]  /*1260*/  @P0 IMAD.HI.U32 R3, R0, c[0x0][0x540], RZ ;  /* 0x0001500000030a27 */ /* 0x000fe200078e00ff */
[----:B------:R-:W-:-:S03]  /*1270*/  IADD3 R0, R2, c[0x0][0x53c], RZ ;  /* 0x00014f0002007a10 */ /* 0x000fc60007ffe0ff */
[----:B------:R-:W-:Y:S01]  /*1280*/  IMAD.MOV.U32 R2, RZ, RZ, c[0x0][0x2ac] ;  /* 0x0000ab00ff027624 */ /* 0x000fe200078e00ff */
[----:B------:R-:W-:-:S03]  /*1290*/  @P0 SHF.R.U32.HI R12, RZ, c[0x0][0x544], R3 ;  /* 0x00015100ff0c0a19 */ /* 0x000fc60000011603 */
[----:B------:R-:W-:Y:S02]  /*12a0*/  IMAD R169, R2, c[0x0][0x1d0], RZ ;  /* 0x0000740002a97a24 */ /* 0x000fe400078e02ff */
[----:B------:R-:W-:Y:S01]  /*12b0*/  IMAD R0, R12, c[0x0][0x53c], R0 ;  /* 0x00014f000c007a24 */ /* 0x000fe200078e0200 */
[----:B------:R1:W-:Y:S01]  /*12c0*/  STL [R1+0xe8], R12 ;  /* 0x0000e80c01007387 */ /* 0x0003e20000100800 */
[----:B------:R-:W-:Y:S01]  /*12d0*/  IMAD R2, R2, c[0x0][0x1d0], R5 ;  /* 0x0000740002027a24 */ /* 0x000fe200078e0205 */
[----:B------:R-:W-:Y:S01]  /*12e0*/  IADD3 R5, R169, 0x3f, RZ ;  /* 0x0000003fa9057810 */ /* 0x000fe20007ffe0ff */
[----:B------:R-:W-:-:S05]  /*12f0*/  IMAD.SHL.U32 R11, R0, 0x80, RZ ;  /* 0x00000080000b7824 */ /* 0x000fca00078e00ff */
[----:B------:R-:W-:Y:S01]  /*1300*/  IADD3 R0, R11, 0x7f, RZ ;  /* 0x0000007f0b007810 */ /* 0x000fe20007ffe0ff */
[----:B------:R1:W-:Y:S04]  /*1310*/  STL [R1+0xf0], R11 ;  /* 0x0000f00b01007387 */ /* 0x0003e80000100800 */
[----:B------:R-:W-:-:S05]  /*1320*/  @P3 IMAD.HI.U32 R3, R0, c[0x0][0x2c8], RZ ;  /* 0x0000b20000033a27 */ /* 0x000fca00078e00ff */
[----:B------:R-:W-:-:S05]  /*1330*/  @P3 SHF.R.U32.HI R0, RZ, c[0x0][0x2cc], R3 ;  /* 0x0000b300ff003a19 */ /* 0x000fca0000011603 */
[----:B------:R-:W-:Y:S01]  /*1340*/  IMAD.IADD R0, R2, 0x1, R0 ;  /* 0x0000000102007824 */ /* 0x000fe200078e0200 */
[----:B------:R-:W-:-:S04]  /*1350*/  SHF.R.S32.HI R2, RZ, 0x1f, R5 ;  /* 0x0000001fff027819 */ /* 0x000fc80000011405 */
[----:B------:R-:W-:Y:S02]  /*1360*/  SHF.R.S32.HI R3, RZ, 0x1f, R0 ;  /* 0x0000001fff037819 */ /* 0x000fe40000011400 */
[----:B------:R-:W-:Y:S02]  /*1370*/  LEA.HI R2, R2, R5, RZ, 0x6 ;  /* 0x0000000502027211 */ /* 0x000fe400078f30ff */
[----:B------:R-:W-:Y:S02]  /*1380*/  LEA.HI R3, R3, R0, RZ, 0x6 ;  /* 0x0000000003037211 */ /* 0x000fe400078f30ff */
[----:B------:R-:W-:Y:S02]  /*1390*/  SHF.R.S32.HI R0, RZ, 0x6, R2 ;  /* 0x00000006ff007819 */ /* 0x000fe40000011402 */
[----:B------:R-:W-:-:S04]  /*13a0*/  SHF.R.S32.HI R2, RZ, 0x6, R3 ;  /* 0x00000006ff027819 */ /* 0x000fc80000011403 */
[----:B------:R-:W-:Y:S01]  /*13b0*/  IMNMX R7, R0, R2, PT ;  /* 0x0000000200077217 */ /* 0x000fe20003800200 */
[----:B------:R-:W-:Y:S02]  /*13c0*/  IMAD.MOV R0, RZ, RZ, -R15 ;  /* 0x000000ffff007224 */ /* 0x000fe400078e0a0f */
[----:B------:R-:W-:Y:S01]  /*13d0*/  IMAD.MOV.U32 R2, RZ, RZ, RZ ;  /* 0x000000ffff027224 */ /* 0x000fe200078e00ff */
[----:B------:R-:W-:Y:S01]  /*13e0*/  ISETP.GE.AND P0, PT, R7, 0x1, PT ;  /* 0x000000010700780c */ /* 0x000fe20003f06270 */
[----:B------:R-:W-:Y:S01]  /*13f0*/  IMAD R134, R0, c[0x0][0x548], R4 ;  /* 0x0001520000867a24 */ /* 0x000fe200078e0204 */
[----:B--2---:R-:W-:-:S04]  /*1400*/  LOP3.LUT R16, R16, 0xfffffffd, RZ, 0xc0, !PT ;  /* 0xfffffffd10107812 */ /* 0x004fc800078ec0ff */
[----:B------:R-:W-:-:S05]  /*1410*/  @P3 LOP3.LUT R16, R16, 0x2, RZ, 0xfc, !PT ;  /* 0x0000000210103812 */ /* 0x000fca00078efcff */
[----:B------:R1:W-:Y:S04]  /*1420*/  STL [R1+0xec], R16 ;  /* 0x0000ec1001007387 */ /* 0x0003e80000100800 */
[----:B----4-:R1:W-:Y:S04]  /*1430*/  STL [R1+0xb4], R132 ;  /* 0x0000b48401007387 */ /* 0x0103e80000100800 */
[----:B------:R1:W-:Y:S01]  /*1440*/  STL [R1+0xe4], R134 ;  /* 0x0000e48601007387 */ /* 0x0003e20000100800 */
[----:B------:R-:W-:Y:S05]  /*1450*/  @!P0 BRA `(.L_x_1040) ;  /* 0x000001f000008947 */ /* 0x000fea0003800000 */
[----:B------:R-:W-:-:S04]  /*1460*/  SHF.R.U32.HI R0, RZ, 0x10, R12 ;  /* 0x00000010ff007819 */ /* 0x000fc8000001160c */
[----:B------:R-:W-:-:S04]  /*1470*/  ISETP.NE.AND P0, PT, R0, RZ, PT ;  /* 0x000000ff0000720c */ /* 0x000fc80003f05270 */
[----:B------:R-:W-:-:S04]  /*1480*/  SEL R0, R0, c[0x0][0x338], P0 ;  /* 0x0000ce0000007a07 */ /* 0x000fc80000000000 */
[----:B------:R-:W-:Y:S02]  /*1490*/  IABS R3, R0 ;  /* 0x0000000000037213 */ /* 0x000fe40000000000 */
[----:B------:R-:W-:Y:S02]  /*14a0*/  IADD3 R6, R0, -0x1, R7 ;  /* 0xffffffff00067810 */ /* 0x000fe40007ffe007 */
[----:B------:R-:W2:Y:S02]  /*14b0*/  I2F.RP R4, R3 ;  /* 0x0000000300047306 */ /* 0x000ea40000209400 */
[----:B------:R-:W-:Y:S02]  /*14c0*/  IABS R10, R6 ;  /* 0x00000006000a7213 */ /* 0x000fe40000000000 */
[----:B------:R-:W-:-:S04]  /*14d0*/  LOP3.LUT R6, R6, R0, RZ, 0x3c, !PT ;  /* 0x0000000006067212 */ /* 0x000fc800078e3cff */
[----:B------:R-:W-:Y:S01]  /*14e0*/  ISETP.GE.AND P1, PT, R6, RZ, PT ;  /* 0x000000ff0600720c */ /* 0x000fe20003f26270 */
[----:B--2---:R-:W2:Y:S02]  /*14f0*/  MUFU.RCP R4, R4 ;  /* 0x0000000400047308 */ /* 0x004ea40000001000 */
[----:B--2---:R-:W-:-:S06]  /*1500*/  IADD3 R4, R4, 0xffffffe, RZ ;  /* 0x0ffffffe04047810 */ /* 0x004fcc0007ffe0ff */
[----:B------:R-:W2:Y:S02]  /*1510*/  F2I.FTZ.U32.TRUNC.NTZ R5, R4 ;  /* 0x0000000400057305 */ /* 0x000ea4000021f000 */
[----:B--2---:R-:W-:Y:S02]  /*1520*/  IMAD.MOV R2, RZ, RZ, -R5 ;  /* 0x000000ffff027224 */ /* 0x004fe400078e0a05 */
[----:B------:R-:W-:Y:S02]  /*1530*/  IMAD.MOV.U32 R4, RZ, RZ, RZ ;  /* 0x000000ffff047224 */ /* 0x000fe400078e00ff */
        /* <DEDUP_REMOVED lines=13> */
[----:B------:R-:W-:-:S13]  /*1610*/  ISETP.GE.U32.AND P2, PT, R4, R3, PT ;  /* 0x000000030400720c */ /* 0x000fda0003f46070 */
[----:B------:R-:W-:-:S05]  /*1620*/  @P2 IADD3 R2, R2, 0x1, RZ ;  /* 0x0000000102022810 */ /* 0x000fca0007ffe0ff */
[----:B------:R-:W-:Y:S01]  /*1630*/  @!P1 IMAD.MOV R2, RZ, RZ, -R2 ;  /* 0x000000ffff029224 */ /* 0x000fe200078e0a02 */
[----:B------:R-:W-:Y:S02]  /*1640*/  @!P0 LOP3.LUT R2, RZ, R0, RZ, 0x33, !PT ;  /* 0x00000000ff028212 */ /* 0x000fe400078e33ff */
.L_x_1040:
[----:B------:R-:W-:Y:S05]  /*1650*/  BSYNC B0 ;  /* 0x0000000000007941 */ /* 0x000fea0003800000 */
.L_x_1039:
[----:B------:R-:W-:Y:S01]  /*1660*/  LOP3.LUT R0, R12, 0xffff, RZ, 0xc0, !PT ;  /* 0x0000ffff0c007812 */ /* 0x000fe200078ec0ff */
[----:B------:R-:W-:Y:S01]  /*1670*/  CS2R R130, SRZ ;  /* 0x0000000000827805 */ /* 0x000fe2000001ff00 */
[----:B-1----:R-:W-:Y:S01]  /*1680*/  CS2R R12, SRZ ;  /* 0x00000000000c7805 */ /* 0x002fe2000001ff00 */
[----:B------:R-:W-:Y:S01]  /*1690*/  CS2R R128, SRZ ;  /* 0x0000000000807805 */ /* 0x000fe2000001ff00 */
[----:B------:R-:W-:Y:S01]  /*16a0*/  CS2R R126, SRZ ;  /* 0x00000000007e7805 */ /* 0x000fe2000001ff00 */
[----:B------:R-:W-:Y:S01]  /*16b0*/  IMAD R133, R0, R2, RZ ;  /* 0x0000000200857224 */ /* 0x000fe200078e02ff */
[----:B------:R-:W-:Y:S01]  /*16c0*/  PRMT R0, RZ, 0x7610, R0 ;  /* 0x00007610ff007816 */ /* 0x000fe20000000000 */
[----:B------:R-:W-:Y:S01]  /*16d0*/  CS2R R124, SRZ ;  /* 0x00000000007c7805 */ /* 0x000fe2000001ff00 */
        /* <DEDUP_REMOVED lines=66> */
[----:B-1----:R-:W-:-:S04]  /*1b00*/  ISETP.NE.U32.AND P0, PT, RZ, c[0x0][0x340], PT ;  /* 0x0000d000ff007a0c */ /* 0x002fc80003f05070 */
[----:B------:R-:W-:-:S13]  /*1b10*/  ISETP.NE.AND.EX P0, PT, RZ, c[0x0][0x344], PT, P0 ;  /* 0x0000d100ff007a0c */ /* 0x000fda0003f05300 */
[----:B------:R-:W-:-:S04]  /*1b20*/  @P0 IMAD.MOV.U32 R2, RZ, RZ, 0x4 ;  /* 0x00000004ff020424 */ /* 0x000fc800078e00ff */
[----:B------:R-:W-:-:S05]  /*1b30*/  @P0 IMAD.WIDE R2, R15, R2, c[0x0][0x340] ;  /* 0x0000d0000f020625 */ /* 0x000fca00078e0202 */
[----:B------:R1:W5:Y:S01]  /*1b40*/  @P0 LDG.E R0, [R2.64] ;  /* 0x0000000602000981 */ /* 0x000362000c1e1900 */
[----:B------:R-:W-:Y:S01]  /*1b50*/  WARPSYNC 0xffffffff ;  /* 0xffffffff00007948 */ /* 0x000fe20003800000 */
[----:B------:R-:W-:Y:S02]  /*1b60*/  @!P0 MOV R0, R15 ;  /* 0x0000000f00008202 */ /* 0x000fe40000000f00 */
[----:B-1----:R-:W1:Y:S01]  /*1b70*/  S2R R6, SR_TID.X ;  /* 0x0000000000067919 */ /* 0x002e620000002100 */
[----:B------:R-:W-:Y:S01]  /*1b80*/  IMAD.MOV.U32 R87, RZ, RZ, c[0x0][0x2b8] ;  /* 0x0000ae00ff577624 */ /* 0x000fe200078e00ff */
[----:B------:R-:W-:Y:S01]  /*1b90*/  IADD3 R72, R5, -0x1, RZ ;  /* 0xffffffff05487810 */ /* 0x000fe20007ffe0ff */
[----:B------:R-:W-:Y:S01]  /*1ba0*/  IMAD.MOV.U32 R4, RZ, RZ, R16 ;  /* 0x000000ffff047224 */ /* 0x000fe200078e0010 */
[----:B-----5:R-:W-:Y:S01]  /*1bb0*/  SHF.R.S32.HI R3, RZ, 0x1f, R0 ;  /* 0x0000001fff037819 */ /* 0x020fe20000011400 */
[----:B------:R-:W-:Y:S01]  /*1bc0*/  IMAD.WIDE.U32 R88, R0, c[0x0][0x2b0], RZ ;  /* 0x0000ac0000587a25 */ /* 0x000fe200078e00ff */
[----:B------:R-:W-:Y:S01]  /*1bd0*/  ISETP.NE.AND P1, PT, R87, 0x1, PT ;  /* 0x000000015700780c */ /* 0x000fe20003f25270 */
[----:B------:R-:W-:Y:S01]  /*1be0*/  BAR.SYNC.DEFER_BLOCKING 0x0 ;  /* 0x0000000000007b1d */ /* 0x000fe20000010000 */
[----:B------:R-:W-:Y:S01]  /*1bf0*/  LOP3.LUT R4, R4, 0xfffffffe, RZ, 0xc0, !PT ;  /* 0xfffffffe04047812 */ /* 0x000fe200078ec0ff */
[----:B------:R-:W-:-:S10]  /*1c00*/  IMAD.MOV.U32 R36, RZ, RZ, RZ ;  /* 0x000000ffff247224 */ /* 0x000fd400078e00ff */
[----:B------:R-:W-:Y:S02]  /*1c10*/  @P1 LOP3.LUT R4, R4, 0x1, RZ, 0xfc, !PT ;  /* 0x0000000104041812 */ /* 0x000fe400078efcff */
[----:B-1----:R-:W-:-:S03]  /*1c20*/  SHF.R.S32.HI R25, RZ, 0x1f, R6 ;  /* 0x0000001fff197819 */ /* 0x002fc60000011406 */
[----:B------:R1:W-:Y:S01]  /*1c30*/  STL [R1+0xec], R4 ;  /* 0x0000ec0401007387 */ /* 0x0003e20000100800 */
[----:B------:R-:W-:Y:S02]  /*1c40*/  SHF.R.S32.HI R168, RZ, 0x1f, R6 ;  /* 0x0000001fffa87819 */ /* 0x000fe40000011406 */
[-C--:B------:R-:W-:Y:S01]  /*1c50*/  LEA.HI R25, R25, R6.reuse, RZ, 0x3 ;  /* 0x0000000619197211 */ /* 0x080fe200078f18ff */
[----:B------:R-:W-:Y:S01]  /*1c60*/  STL.64 [R1+0xc0], R88 ;  /* 0x0000c05801007387 */ /* 0x000fe20000100a00 */
[----:B------:R-:W-:Y:S02]  /*1c70*/  LEA.HI R168, R168, R6, RZ, 0x3 ;  /* 0x00000006a8a87211 */ /* 0x000fe400078f18ff */
[----:B------:R-:W-:Y:S02]  /*1c80*/  LOP3.LUT R25, R25, 0xfffffff8, RZ, 0xc0, !PT ;  /* 0xfffffff819197812 */ /* 0x000fe400078ec0ff */
[----:B------:R-:W-:-:S03]  /*1c90*/  SHF.R.S32.HI R168, RZ, 0x3, R168 ;  /* 0x00000003ffa87819 */ /* 0x000fc600000114a8 */
[----:B------:R-:W-:-:S04]  /*1ca0*/  IMAD.IADD R25, R6, 0x1, -R25 ;  /* 0x0000000106197824 */ /* 0x000fc800078e0a19 */
[----:B------:R-:W-:-:S04]  /*1cb0*/  IMAD R77, R25, 0x20, R168 ;  /* 0x00000020194d7824 */ /* 0x000fc800078e02a8 */
[----:B------:R-:W-:-:S04]  /*1cc0*/  IMAD R2, R72, 0x40, R77 ;  /* 0x0000004048027824 */ /* 0x000fc800078e024d */
        /* <DEDUP_REMOVED lines=9> */
[----:B------:R-:W-:Y:S01]  /*1d60*/  STL [R1+0xd4], R86 ;  /* 0x0000d45601007387 */ /* 0x000fe20000100800 */
        /* <DEDUP_REMOVED lines=14> */
[----:B------:R-:W-:Y:S01]  /*1e50*/  SHF.R.S32.HI R23, RZ, 0x1f, R134 ;  /* 0x0000001fff177819 */ /* 0x000fe20000011486 */
[----:B-1----:R-:W-:Y:S01]  /*1e60*/  IMAD.IADD R4, R11, 0x1, R77 ;  /* 0x000000010b047824 */ /* 0x002fe200078e024d */
[----:B------:R-:W-:-:S03]  /*1e70*/  SHF.R.S32.HI R6, RZ, 0x1f, R15 ;  /* 0x0000001fff067819 */ /* 0x000fc6000001140f */
[----:B------:R-:W-:Y:S02]  /*1e80*/  IMAD R5, R23, c[0x0][0x1b8], RZ ;  /* 0x00006e0017057a24 */ /* 0x000fe400078e02ff */
[----:B------:R-:W-:-:S04]  /*1e90*/  @P3 IMAD.HI.U32 R7, R4, c[0x0][0x2c8], RZ ;  /* 0x0000b20004073a27 */ /* 0x000fc800078e00ff */
[C---:B------:R-:W-:Y:S02]  /*1ea0*/  IMAD R5, R134.reuse, c[0x0][0x1bc], R5 ;  /* 0x00006f0086057a24 */ /* 0x040fe400078e0205 */
[----:B------:R-:W-:Y:S01]  /*1eb0*/  IMAD.MOV.U32 R0, RZ, RZ, R4 ;  /* 0x000000ffff007224 */ /* 0x000fe200078e0004 */
[----:B------:R-:W-:Y:S01]  /*1ec0*/  @P3 SHF.R.U32.HI R0, RZ, c[0x0][0x2cc], R7 ;  /* 0x0000b300ff003a19 */ /* 0x000fe20000011607 */
[----:B------:R-:W-:-:S04]  /*1ed0*/  IMAD.WIDE.U32 R2, R134, c[0x0][0x1b8], RZ ;  /* 0x00006e0086027a25 */ /* 0x000fc800078e00ff */
[----:B------:R-:W-:Y:S02]  /*1ee0*/  IMAD.IADD R3, R3, 0x1, R5 ;  /* 0x0000000103037824 */ /* 0x000fe400078e0205 */
[----:B------:R-:W-:Y:S01]  /*1ef0*/  IMAD R5, R6, c[0x0][0x1c0], RZ ;  /* 0x0000700006057a24 */ /* 0x000fe200078e02ff */
[----:B------:R-:W-:Y:S01]  /*1f00*/  SHF.R.S32.HI R7, RZ, 0x1f, R0 ;  /* 0x0000001fff077819 */ /* 0x000fe20000011400 */
[----:B------:R-:W-:-:S04]  /*1f10*/  IMAD.WIDE.U32 R2, R15, c[0x0][0x1c0], R2 ;  /* 0x000070000f027a25 */ /* 0x000fc800078e0002 */
[----:B------:R-:W-:Y:S02]  /*1f20*/  IMAD R6, R15, c[0x0][0x1c4], R5 ;  /* 0x000071000f067a24 */ /* 0x000fe400078e0205 */
        /* <DEDUP_REMOVED lines=14> */
[----:B------:R-:W2:Y:S01]  /*2010*/  SHFL.IDX PT, R3, R17, RZ, 0x181f ;  /* 0x00181fff11037589 */ /* 0x000ea200000e0000 */
[----:B------:R-:W-:-:S03]  /*2020*/  IMAD R24, R14, c[0x0][0x168], RZ ;  /* 0x00005a000e187a24 */ /* 0x000fc600078e02ff */
[----:B------:R-:W3:Y:S01]  /*2030*/  SHFL.IDX PT, R4, R16, RZ, 0x181f ;  /* 0x00181fff10047589 */ /* 0x000ee200000e0000 */
[----:B------:R-:W-:-:S05]  /*2040*/  IMAD.IADD R20, R168, 0x1, R11 ;  /* 0x00000001a8147824 */ /* 0x000fca00078e020b */
[C---:B------:R-:W-:Y:S01]  /*2050*/  ISETP.GE.AND P0, PT, R20.reuse, R24, PT ;  /* 0x000000181400720c */ /* 0x040fe20003f06270 */
[----:B------:R-:W1:Y:S01]  /*2060*/  SHFL.IDX PT, R0, R17, 0x1, 0x181f ;  /* 0x00381f0011007f89 */ /* 0x000e6200000e0000 */
[----:B------:R-:W-:-:S03]  /*2070*/  IADD3 R5, R20, 0x20, RZ ;  /* 0x0000002014057810 */ /* 0x000fc60007ffe0ff */
[----:B------:R-:W1:Y:S01]  /*2080*/  SHFL.IDX PT, R2, R16, 0x1, 0x181f ;  /* 0x00381f0010027f89 */ /* 0x000e6200000e0000 */
[----:B------:R-:W-:Y:S01]  /*2090*/  ISETP.GE.AND P1, PT, R5, R24, PT ;  /* 0x000000180500720c */ /* 0x000fe20003f26270 */
[----:B------:R-:W-:-:S06]  /*20a0*/  IMAD.WIDE.U32 R84, R134, c[0x0][0x1e8], RZ ;  /* 0x00007a0086547a25 */ /* 0x000fcc00078e00ff */
[----:B--2---:R-:W-:-:S04]  /*20b0*/  @!P0 LEA R10, P3, R32, R3, 0x1 ;  /* 0x00000003200a8211 */ /* 0x004fc800078608ff */
[-C--:B---3--:R-:W-:Y:S02]  /*20c0*/  @!P0 LEA.HI.X R11, R32, R4.reuse, R35, 0x1, P3 ;  /* 0x00000004200b8211 */ /* 0x088fe400018f0c23 */
[-C--:B----4-:R-:W-:Y:S02]  /*20d0*/  @!P0 LEA R6, P3, R30, R3.reuse, 0x1 ;  /* 0x000000031e068211 */ /* 0x090fe400078608ff */
[----:B------:R-:W-:Y:S02]  /*20e0*/  ISETP.GE.AND P4, PT, R32, c[0x0][0x198], PT ;  /* 0x0000660020007a0c */ /* 0x000fe40003f86270 */
[----:B------:R-:W-:Y:S02]  /*20f0*/  @!P0 LEA.HI.X R7, R30, R4, R33, 0x1, P3 ;  /* 0x000000041e078211 */ /* 0x000fe400018f0c21 */
[C---:B------:R-:W-:Y:S02]  /*2100*/  ISETP.GE.AND P3, PT, R26.reuse, c[0x0][0x198], PT ;  /* 0x000066001a007a0c */ /* 0x040fe40003f66270 */
[----:B------:R-:W-:-:S02]  /*2110*/  @!P0 LEA R12, P2, R26, R3, 0x1 ;  /* 0x000000031a0c8211 */ /* 0x000fc400078408ff */
[C---:B------:R-:W-:Y:S02]  /*2120*/  ISETP.GE.AND P5, PT, R31.reuse, c[0x0][0x198], PT ;  /* 0x000066001f007a0c */ /* 0x040fe40003fa6270 */
        /* <DEDUP_REMOVED lines=18> */
[----:B------:R-:W3:Y:S02]  /*2250*/  SHFL.IDX PT, R0, R17, 0x2, 0x181f ;  /* 0x00581f0011007f89 */ /* 0x000ee400000e0000 */
[----:B------:R-:W-:Y:S02]  /*2260*/  @!P1 LEA.HI.X R5, R30, R2, R33, 0x1, P0 ;  /* 0x000000021e059211 */ /* 0x000fe400000f0c21 */
[----:B------:R-:W4:Y:S01]  /*2270*/  SHFL.IDX PT, R2, R16, 0x2, 0x181f ;  /* 0x00581f0010027f89 */ /* 0x000f2200000e0000 */
[----:B------:R-:W-:-:S03]  /*2280*/  ISETP.GE.AND P0, PT, R3, R24, PT ;  /* 0x000000180300720c */ /* 0x000fc60003f06270 */
[----:B------:R1:W-:Y:S04]  /*2290*/  @!P1 LDGSTS.E.BYPASS.LTC128B.128 [R29+0x9100], [R6.64], !P5 ;  /* 0x09100000061d9fae */ /* 0x0003e8000e901d46 */
[----:B------:R1:W-:Y:S04]  /*22a0*/  @!P1 LDGSTS.E.BYPASS.LTC128B.128 [R29+0xd100], [R4.64], !P6 ;  /* 0x0d100000041d9fae */ /* 0x0003e8000f101d46 */
[----:B------:R-:W1:Y:S02]  /*22b0*/  SHFL.IDX PT, R12, R17, 0x3, 0x181f ;  /* 0x00781f00110c7f89 */ /* 0x000e6400000e0000 */
[----:B---3--:R-:W-:-:S04]  /*22c0*/  @!P0 LEA R10, P1, R32, R0, 0x1 ;  /* 0x00000000200a8211 */ /* 0x008fc800078208ff */
[----:B----4-:R-:W-:Y:S02]  /*22d0*/  @!P0 LEA.HI.X R11, R32, R2, R35, 0x1, P1 ;  /* 0x00000002200b8211 */ /* 0x010fe400008f0c23 */
[CC--:B--2---:R-:W-:Y:S01]  /*22e0*/  @!P0 LEA R8, P1, R31.reuse, R0.reuse, 0x1 ;  /* 0x000000001f088211 */ /* 0x0c4fe200078208ff */
[----:B------:R-:W2:Y:S01]  /*22f0*/  SHFL.IDX PT, R13, R16, 0x3, 0x181f ;  /* 0x00781f00100d7f89 */ /* 0x000ea200000e0000 */
[----:B------:R-:W-:Y:S02]  /*2300*/  @!P0 LEA R14, P2, R26, R0, 0x1 ;  /* 0x000000001a0e8211 */ /* 0x000fe400078408ff */
[----:B------:R-:W-:Y:S02]  /*2310*/  @!P0 LEA.HI.X R9, R31, R2, R34, 0x1, P1 ;  /* 0x000000021f098211 */ /* 0x000fe400008f0c22 */
[----:B------:R-:W-:Y:S02]  /*2320*/  IADD3 R20, R20, 0x60, RZ ;  /* 0x0000006014147810 */ /* 0x000fe40007ffe0ff */
[----:B-1----:R-:W-:Y:S01]  /*2330*/  @!P0 LEA R4, P1, R30, R0, 0x1 ;  /* 0x000000001e048211 */ /* 0x002fe200078208ff */
[----:B------:R-:W-:Y:S01]  /*2340*/  IMAD.MOV R0, RZ, RZ, -R21 ;  /* 0x000000ffff007224 */ /* 0x000fe200078e0a15 */
[----:B------:R-:W-:-:S02]  /*2350*/  @!P0 LEA.HI.X R15, R26, R2, R27, 0x1, P2 ;  /* 0x000000021a0f8211 */ /* 0x000fc400010f0c1b */
[----:B------:R-:W-:Y:S01]  /*2360*/  ISETP.GE.AND P2, PT, R20, R24, PT ;  /* 0x000000181400720c */ /* 0x000fe20003f46270 */
[----:B------:R-:W-:Y:S02]  /*2370*/  IMAD R22, R0, c[0x0][0x2b8], R22 ;  /* 0x0000ae0000167a24 */ /* 0x000fe400078e0216 */
[----:B------:R1:W-:Y:S04]  /*2380*/  @!P0 LDGSTS.E.BYPASS.LTC128B.128 [R29+0x2100], [R14.64], !P3 ;  /* 0x021000000e1d8fae */ /* 0x0003e8000d901d46 */
[----:B------:R3:W-:Y:S04]  /*2390*/  @!P0 LDGSTS.E.BYPASS.LTC128B.128 [R29+0x6100], [R10.64], !P4 ;  /* 0x061000000a1d8fae */ /* 0x0007e8000e101d46 */
[----:B------:R4:W-:Y:S01]  /*23a0*/  @!P0 LDGSTS.E.BYPASS.LTC128B.128 [R29+0xa100], [R8.64], !P5 ;  /* 0x0a100000081d8fae */ /* 0x0009e2000e901d46 */
[----:B------:R-:W-:Y:S01]  /*23b0*/  @!P0 LEA.HI.X R5, R30, R2, R33, 0x1, P1 ;  /* 0x000000021e058211 */ /* 0x000fe200008f0c21 */
[----:B------:R-:W-:Y:S01]  /*23c0*/  IMAD.WIDE.U32 R2, R22, c[0x0][0x1e0], RZ ;  /* 0x0000780016027a25 */ /* 0x000fe200078e00ff */
[----:B------:R-:W-:-:S03]  /*23d0*/  @!P2 LEA R6, P1, R26, R12, 0x1 ;  /* 0x0000000c1a06a211 */ /* 0x000fc600078208ff */
[----:B------:R1:W-:Y:S01]  /*23e0*/  @!P0 LDGSTS.E.BYPASS.LTC128B.128 [R29+0xe100], [R4.64], !P6 ;  /* 0x0e100000041d8fae */ /* 0x0003e2000f101d46 */
[----:B--2---:R-:W-:-:S05]  /*23f0*/  @!P2 LEA.HI.X R7, R26, R13, R27, 0x1, P1 ;  /* 0x0000000d1a07a211 */ /* 0x004fca00008f0c1b */
[----:B------:R2:W-:Y:S01]  /*2400*/  @!P2 LDGSTS.E.BYPASS.LTC128B.128 [R29+0x3100], [R6.64], !P3 ;  /* 0x03100000061dafae */ /* 0x0005e2000d901d46 */
[----:B----4-:R-:W-:-:S05]  /*2410*/  SHF.R.S32.HI R8, RZ, 0x1f, R22 ;  /* 0x0000001fff087819 */ /* 0x010fca0000011416 */
[----:B------:R-:W-:-:S04]  /*2420*/  IMAD R0, R8, c[0x0][0x1e0], RZ ;  /* 0x0000780008007a24 */ /* 0x000fc800078e02ff */
[----:B------:R-:W-:Y:S01]  /*2430*/  IMAD R0, R22, c[0x0][0x1e4], R0 ;  /* 0x0000790016007a24 */ /* 0x000fe200078e0200 */
[----:B-1----:R-:W-:-:S03]  /*2440*/  SHF.R.S32.HI R15, RZ, 0x1f, R36 ;  /* 0x0000001fff0f7819 */ /* 0x002fc60000011424 */
[----:B------:R-:W-:Y:S02]  /*2450*/  IMAD.IADD R3, R3, 0x1, R0 ;  /* 0x0000000103037824 */ /* 0x000fe400078e0200 */
[----:B------:R-:W-:Y:S01]  /*2460*/  IMAD R0, R23, c[0x0][0x1e8], RZ ;  /* 0x00007a0017007a24 */ /* 0x000fe200078e02ff */
[----:B------:R-:W-:Y:S01]  /*2470*/  @!P2 LEA R4, P0, R32, R12, 0x1 ;  /* 0x0000000c2004a211 */ /* 0x000fe200078008ff */
[----:B--2---:R-:W-:Y:S02]  /*2480*/  IMAD R6, R15, c[0x0][0x1f0], RZ ;  /* 0x00007c000f067a24 */ /* 0x004fe400078e02ff */
[----:B------:R-:W-:Y:S02]  /*2490*/  IMAD R0, R134, c[0x0][0x1ec], R0 ;  /* 0x00007b0086007a24 */ /* 0x000fe400078e0200 */
[----:B------:R-:W-:Y:S01]  /*24a0*/  IMAD.WIDE.U32 R2, R36, c[0x0][0x1f0], R2 ;  /* 0x00007c0024027a25 */ /* 0x000fe200078e0002 */
[----:B------:R-:W-:-:S03]  /*24b0*/  @!P2 LEA.HI.X R5, R32, R13, R35, 0x1, P0 ;  /* 0x0000000d2005a211 */ /* 0x000fc600000f0c23 */
[----:B------:R-:W-:Y:S01]  /*24c0*/  IMAD.IADD R83, R85, 0x1, R0 ;  /* 0x0000000155537824 */ /* 0x000fe200078e0200 */
[----:B------:R-:W-:Y:S01]  /*24d0*/  IADD3 R0, P0, R2, R84, RZ ;  /* 0x0000005402007210 */ /* 0x000fe20007f1e0ff */
[----:B------:R-:W-:Y:S01]  /*24e0*/  IMAD R6, R36, c[0x0][0x1f4], R6 ;  /* 0x00007d0024067a24 */ /* 0x000fe200078e0206 */
[----:B------:R1:W-:Y:S04]  /*24f0*/  @!P2 LDGSTS.E.BYPASS.LTC128B.128 [R29+0x7100], [R4.64], !P4 ;  /* 0x07100000041dafae */ /* 0x0003e8000e101d46 */
[----:B------:R-:W-:Y:S02]  /*2500*/  IADD3.X R2, R83, R3, R6, P0, !PT ;  /* 0x0000000353027210 */ /* 0x000fe400007fe406 */
[----:B---3--:R-:W-:-:S04]  /*2510*/  LEA R10, P0, R0, c[0x0][0x1c8], 0x1 ;  /* 0x00007200000a7a11 */ /* 0x008fc800078008ff */
[----:B------:R-:W-:Y:S02]  /*2520*/  LEA.HI.X R11, R0, c[0x0][0x1cc], R2, 0x1, P0 ;  /* 0x00007300000b7a11 */ /* 0x000fe400000f0c02 */
[CC--:B------:R-:W-:Y:S01]  /*2530*/  @!P2 LEA R2, P0, R31.reuse, R12.reuse, 0x1 ;  /* 0x0000000c1f02a211 */ /* 0x0c0fe200078008ff */
[----:B------:R-:W-:Y:S03]  /*2540*/  STL [R1+0x84], R36 ;  /* 0x0000842401007387 */ /* 0x000fe60000100800 */
[----:B------:R-:W-:Y:S01]  /*2550*/  @!P2 LEA.HI.X R3, R31, R13, R34, 0x1, P0 ;  /* 0x0000000d1f03a211 */ /* 0x000fe200000f0c22 */
[----:B------:R-:W-:Y:S04]  /*2560*/  STL [R1+0x8c], R22 ;  /* 0x00008c1601007387 */ /* 0x000fe80000100800 */
[----:B------:R-:W-:Y:S01]  /*2570*/  STL.64 [R1+0xb8], R84 ;  /* 0x0000b85401007387 */ /* 0x000fe20000100a00 */
[----:B-1----:R-:W-:-:S03]  /*2580*/  @!P2 LEA R4, P0, R30, R12, 0x1 ;  /* 0x0000000c1e04a211 */ /* 0x002fc600078008ff */
[----:B------:R-:W-:Y:S01]  /*2590*/  STL [R1+0xd0], R83 ;  /* 0x0000d05301007387 */ /* 0x000fe20000100800 */
[----:B------:R-:W-:-:S03]  /*25a0*/  @!P2 LEA.HI.X R5, R30, R13, R33, 0x1, P0 ;  /* 0x0000000d1e05a211 */ /* 0x000fc600000f0c21 */
[----:B------:R-:W2:Y:S04]  /*25b0*/  LDL R16, [R1+0x48] ;  /* 0x0000480001107983 */ /* 0x000ea80000100800 */
[----:B------:R-:W3:Y:S04]  /*25c0*/  LDL R13, [R1+0x50] ;  /* 0x00005000010d7983 */ /* 0x000ee80000100800 */
[----:B------:R-:W4:Y:S01]  /*25d0*/  LDL R12, [R1+0x4c] ;  /* 0x00004c00010c7983 */ /* 0x000f220000100800 */
[----:B------:R-:W-:-:S03]  /*25e0*/  IMAD R78, R72, -0x40, R169 ;  /* 0xffffffc0484e7824 */ /* 0x000fc600078e02a9 */
[----:B------:R-:W1:Y:S01]  /*25f0*/  SHFL.IDX PT, R0, R10, RZ, 0x181f ;  /* 0x00181fff0a007589 */ /* 0x000e6200000e0000 */
[----:B------:R-:W-:-:S03]  /*2600*/  IMAD.IADD R14, R78, 0x1, -R168 ;  /* 0x000000014e0e7824 */ /* 0x000fc600078e0aa8 */
[----:B------:R-:W1:Y:S02]  /*2610*/  SHFL.IDX PT, R7, R11, RZ, 0x181f ;  /* 0x00181fff0b077589 */ /* 0x000e6400000e0000 */
[----:B------:R-:W-:Y:S02]  /*2620*/  ISETP.GE.AND P1, PT, R14, 0x1, PT ;  /* 0x000000010e00780c */ /* 0x000fe40003f26270 */
[----:B------:R1:W-:Y:S04]  /*2630*/  @!P2 LDGSTS.E.BYPASS.LTC128B.128 [R29+0xb100], [R2.64], !P5 ;  /* 0x0b100000021dafae */ /* 0x0003e8000e901d46 */
[----:B------:R1:W-:Y:S04]  /*2640*/  @!P2 LDGSTS.E.BYPASS.LTC128B.128 [R29+0xf100], [R4.64], !P6 ;  /* 0x0f100000041dafae */ /* 0x0003e8000f101d46 */
[----:B------:R-:W1:Y:S03]  /*2650*/  SHFL.IDX PT, R10, R10, 0x1, 0x181f ;  /* 0x00381f000a0a7f89 */ /* 0x000e6600000e0000 */
[----:B------:R-:W-:Y:S01]  /*2660*/  @P1 ISETP.GE.AND P4, PT, R26, c[0x0][0x1d4], PT ;  /* 0x000075001a001a0c */ /* 0x000fe20003f86270 */
[----:B------:R-:W1:Y:S01]  /*2670*/  SHFL.IDX PT, R11, R11, 0x1, 0x181f ;  /* 0x00381f000b0b7f89 */ /* 0x000e6200000e0000 */
[----:B------:R-:W-:-:S03]  /*2680*/  @P1 ISETP.GE.AND P3, PT, R32, c[0x0][0x1d4], PT ;  /* 0x0000750020001a0c */ /* 0x000fc60003f66270 */
[----:B------:R-:W0:Y:S01]  /*2690*/  LDGDEPBAR ;  /* 0x00000000000079af */ /* 0x000e220000000000 */
[-C--:B-1----:R-:W-:Y:S02]  /*26a0*/  @P1 LEA R2, P0, R26, R0.reuse, 0x1 ;  /* 0x000000001a021211 */ /* 0x082fe400078008ff */
[----:B------:R-:W-:Y:S02]  /*26b0*/  @P1 LEA R4, P2, R32, R0, 0x1 ;  /* 0x0000000020041211 */ /* 0x000fe400078408ff */
[-C--:B------:R-:W-:Y:S02]  /*26c0*/  @P1 LEA.HI.X R3, R26, R7.reuse, R27, 0x1, P0 ;  /* 0x000000071a031211 */ /* 0x080fe400000f0c1b */
[----:B------:R-:W-:-:S03]  /*26d0*/  @P1 LEA.HI.X R5, R32, R7, R35, 0x1, P2 ;  /* 0x0000000720051211 */ /* 0x000fc600010f0c23 */
[----:B------:R1:W-:Y:S01]  /*26e0*/  @P1 LDGSTS.E.BYPASS.LTC128B.128 [R29+0x10100], [R2.64], !P4 ;  /* 0x10100000021d1fae */ /* 0x0003e2000e101d46 */
[C---:B------:R-:W-:Y:S02]  /*26f0*/  @P1 ISETP.GE.AND P4, PT, R31.reuse, c[0x0][0x1d4], PT ;  /* 0x000075001f001a0c */ /* 0x040fe40003f86270 */
[----:B------:R-:W-:Y:S01]  /*2700*/  ISETP.GE.AND P0, PT, R14, 0x21, PT ;  /* 0x000000210e00780c */ /* 0x000fe20003f06270 */
[----:B------:R1:W-:Y:S01]  /*2710*/  @P1 LDGSTS.E.BYPASS.LTC128B.128 [R29+0x12100], [R4.64], !P3 ;  /* 0x12100000041d1fae */ /* 0x0003e2000d901d46 */
[----:B------:R-:W-:Y:S02]  /*2720*/  @P1 ISETP.GE.AND P3, PT, R30, c[0x0][0x1d4], PT ;  /* 0x000075001e001a0c */ /* 0x000fe40003f66270 */
[----:B-1----:R-:W-:-:S04]  /*2730*/  @P1 LEA R2, P2, R31, R0, 0x1 ;  /* 0x000000001f021211 */ /* 0x002fc800078408ff */
[----:B------:R-:W-:Y:S02]  /*2740*/  @P1 LEA.HI.X R3, R31, R7, R34, 0x1, P2 ;  /* 0x000000071f031211 */ /* 0x000fe400010f0c22 */
[----:B------:R-:W-:-:S03]  /*2750*/  @P1 LEA R6, P2, R30, R0, 0x1 ;  /* 0x000000001e061211 */ /* 0x000fc600078408ff */
[----:B------:R1:W-:Y:S01]  /*2760*/  @P1 LDGSTS.E.BYPASS.LTC128B.128 [R29+0x14100], [R2.64], !P4 ;  /* 0x14100000021d1fae */ /* 0x0003e2000e101d46 */
[----:B------:R-:W-:Y:S02]  /*2770*/  @P1 LEA.HI.X R7, R30, R7, R33, 0x1, P2 ;  /* 0x000000071e071211 */ /* 0x000fe400010f0c21 */
[----:B------:R-:W-:-:S03]  /*2780*/  @P0 ISETP.GE.AND P4, PT, R26, c[0x0][0x1d4], PT ;  /* 0x000075001a000a0c */ /* 0x000fc60003f86270 */
[----:B------:R1:W-:Y:S01]  /*2790*/  @P1 LDGSTS.E.BYPASS.LTC128B.128 [R29+0x16100], [R6.64], !P3 ;  /* 0x16100000061d1fae */ /* 0x0003e2000d901d46 */
[----:B------:R-:W-:Y:S01]  /*27a0*/  @P0 ISETP.GE.AND P1, PT, R32, c[0x0][0x1d4], PT ;  /* 0x0000750020000a0c */ /* 0x000fe20003f26270 */
[----:B------:R-:W-:Y:S01]  /*27b0*/  IMAD R0, R8, c[0x0][0x208], RZ ;  /* 0x0000820008007a24 */ /* 0x000fe200078e02ff */
[-C--:B------:R-:W-:Y:S02]  /*27c0*/  @P0 LEA R4, P2, R26, R10.reuse, 0x1 ;  /* 0x0000000a1a040211 */ /* 0x080fe400078408ff */
[----:B------:R-:W-:Y:S02]  /*27d0*/  @P0 LEA R8, P3, R32, R10, 0x1 ;  /* 0x0000000a20080211 */ /* 0x000fe400078608ff */
[----:B------:R-:W-:Y:S02]  /*27e0*/  @P0 ISETP.GE.AND P5, PT, R31, c[0x0][0x1d4], PT ;  /* 0x000075001f000a0c */ /* 0x000fe40003fa6270 */
[-C--:B------:R-:W-:Y:S02]  /*27f0*/  @P0 LEA.HI.X R5, R26, R11.reuse, R27, 0x1, P2 ;  /* 0x0000000b1a050211 */ /* 0x080fe400010f0c1b */
[----:B------:R-:W-:Y:S01]  /*2800*/  @P0 LEA.HI.X R9, R32, R11, R35, 0x1, P3 ;  /* 0x0000000b20090211 */ /* 0x000fe200018f0c23 */
[----:B------:R-:W-:-:S02]  /*2810*/  IMAD R0, R22, c[0x0][0x20c], R0 ;  /* 0x0000830016007a24 */ /* 0x000fc400078e0200 */
[----:B------:R1:W-:Y:S04]  /*2820*/  @P0 LDGSTS.E.BYPASS.LTC128B.128 [R29+0x11100], [R4.64], !P4 ;  /* 0x11100000041d0fae */ /* 0x0003e8000e101d46 */
[----:B------:R2:W-:Y:S01]  /*2830*/  @P0 LDGSTS.E.BYPASS.LTC128B.128 [R29+0x13100], [R8.64], !P1 ;  /* 0x13100000081d0fae */ /* 0x0005e2000c901d46 */
[----:B-1----:R-:W-:Y:S01]  /*2840*/  IMAD.WIDE.U32 R2, R22, c[0x0][0x208], RZ ;  /* 0x0000820016027a25 */ /* 0x002fe200078e00ff */
[----:B------:R-:W-:Y:S02]  /*2850*/  @P0 ISETP.GE.AND P1, PT, R30, c[0x0][0x1d4], PT ;  /* 0x000075001e000a0c */ /* 0x000fe40003f26270 */
[----:B------:R-:W-:Y:S01]  /*2860*/  @P0 LEA R6, P2, R31, R10, 0x1 ;  /* 0x0000000a1f060211 */ /* 0x000fe200078408ff */
[----:B------:R-:W-:-:S03]  /*2870*/  IMAD.IADD R3, R3, 0x1, R0 ;  /* 0x0000000103037824 */ /* 0x000fc600078e0200 */
[----:B------:R-:W-:Y:S01]  /*2880*/  @P0 LEA.HI.X R7, R31, R11, R34, 0x1, P2 ;  /* 0x0000000b1f070211 */ /* 0x000fe200010f0c22 */
[----:B------:R-:W-:-:S04]  /*2890*/  IMAD.WIDE.U32 R18, R134, c[0x0][0x210], RZ ;  /* 0x0000840086127a25 */ /* 0x000fc800078e00ff */
[----:B------:R-:W-:Y:S01]  /*28a0*/  IMAD.WIDE.U32 R2, R36, c[0x0][0x218], R2 ;  /* 0x0000860024027a25 */ /* 0x000fe200078e0002 */
[----:B------:R1:W-:Y:S01]  /*28b0*/  @P0 LDGSTS.E.BYPASS.LTC128B.128 [R29+0x15100], [R6.64], !P5 ;  /* 0x15100000061d0fae */ /* 0x0003e2000e901d46 */
[----:B------:R-:W-:-:S03]  /*28c0*/  @P0 LEA R4, P4, R30, R10, 0x1 ;  /* 0x0000000a1e040211 */ /* 0x000fc600078808ff */
[----:B------:R-:W-:Y:S02]  /*28d0*/  IADD3 R0, P3, R2, R18, RZ ;  /* 0x0000001202007210 */ /* 0x000fe40007f7e0ff */
[----:B------:R-:W-:Y:S01]  /*28e0*/  @P0 LEA.HI.X R5, R30, R11, R33, 0x1, P4 ;  /* 0x0000000b1e050211 */ /* 0x000fe200020f0c21 */
[----:B------:R-:W-:-:S04]  /*28f0*/  IMAD R2, R15, c[0x0][0x218], RZ ;  /* 0x000086000f027a24 */ /* 0x000fc800078e02ff */
[----:B------:R1:W-:Y:S01]  /*2900*/  @P0 LDGSTS.E.BYPASS.LTC128B.128 [R29+0x17100], [R4.64], !P1 ;  /* 0x17100000041d0fae */ /* 0x0003e2000c901d46 */
[----:B------:R-:W-:Y:S02]  /*2910*/  IMAD R2, R36, c[0x0][0x21c], R2 ;  /* 0x0000870024027a24 */ /* 0x000fe400078e0202 */
[----:B-1----:R-:W-:Y:S01]  /*2920*/  IMAD R6, R23, c[0x0][0x210], RZ ;  /* 0x0000840017067a24 */ /* 0x002fe200078e02ff */
[----:B------:R-:W0:Y:S03]  /*2930*/  LDGDEPBAR ;  /* 0x00000000000079af */ /* 0x000e260000000000 */
[----:B------:R-:W-:Y:S01]  /*2940*/  IMAD R6, R134, c[0x0][0x214], R6 ;  /* 0x0000850086067a24 */ /* 0x000fe200078e0206 */
[----:B------:R-:W-:-:S03]  /*2950*/  LEA R10, P2, R0, c[0x0][0x1f8], 0x1 ;  /* 0x00007e00000a7a11 */ /* 0x000fc600078408ff */
[----:B------:R-:W-:-:S05]  /*2960*/  IMAD.IADD R4, R19, 0x1, R6 ;  /* 0x0000000113047824 */ /* 0x000fca00078e0206 */
[----:B------:R-:W-:-:S04]  /*2970*/  IADD3.X R2, R4, R3, R2, P3, !PT ;  /* 0x0000000304027210 */ /* 0x000fc80001ffe402 */
[----:B------:R-:W-:Y:S02]  /*2980*/  LEA.HI.X R0, R0, c[0x0][0x1fc], R2, 0x1, P2 ;  /* 0x00007f0000007a11 */ /* 0x000fe400010f0c02 */
[----:B------:R-:W-:Y:S01]  /*2990*/  R2P PR, R25, 0x6 ;  /* 0x0000000619007804 */ /* 0x000fe20000000000 */
[----:B------:R-:W-:-:S04]  /*29a0*/  DEPBAR.LE SB0, 0x1 ;  /* 0x000080400000791a */ /* 0x000fc80000000000 */
[----:B------:R-:W1:Y:S04]  /*29b0*/  S2R R25, SR_TID.X ;  /* 0x0000000000197919 */ /* 0x000e680000002100 */
[----:B------:R-:W-:Y:S01]  /*29c0*/  BAR.SYNC.DEFER_BLOCKING 0x0 ;  /* 0x0000000000007b1d */ /* 0x000fe20000010000 */
[----:B-1----:R-:W-:-:S04]  /*29d0*/  SHF.R.S32.HI R17, RZ, 0x1f, R25 ;  /* 0x0000001fff117819 */ /* 0x002fc80000011419 */
        /* <DEDUP_REMOVED lines=8> */
[----:B------:R-:W-:Y:S04]  /*2a60*/  STL.64 [R1+0xc8], R18 ;  /* 0x0000c81201007387 */ /* 0x000fe80000100a00 */
[----:B------:R-:W-:Y:S04]  /*2a70*/  STL [R1+0xd8], R4 ;  /* 0x0000d80401007387 */ /* 0x000fe80000100800 */
[----:B--2---:R-:W-:Y:S04]  /*2a80*/  LDSM.16.M88.4 R172, [R16] ;  /* 0x0000000010ac783b */ /* 0x004fe80000000200 */
[----:B---3--:R-:W-:Y:S04]  /*2a90*/  LDSM.16.M88.4 R192, [R13] ;  /* 0x000000000dc0783b */ /* 0x008fe80000000200 */
[----:B----4-:R-:W-:Y:S04]  /*2aa0*/  LDSM.16.M88.4 R196, [R12] ;  /* 0x000000000cc4783b */ /* 0x010fe80000000200 */
[----:B------:R-:W-:Y:S04]  /*2ab0*/  LDSM.16.M88.4 R204, [R16+0x4000] ;  /* 0x0040000010cc783b */ /* 0x000fe80000000200 */
        /* <DEDUP_REMOVED lines=8> */
[----:B------:R-:W-:Y:S06]  /*2b40*/  BAR.SYNC.DEFER_BLOCKING 0x0 ;  /* 0x0000000000007b1d */ /* 0x000fec0000010000 */
[----:B------:R-:W2:Y:S01]  /*2b50*/  SHFL.IDX PT, R4, R0, RZ, 0x181f ;  /* 0x00181fff00047589 */ /* 0x000ea200000e0000 */
[----:B------:R-:W-:-:S04]  /*2b60*/  DEPBAR.LE SB0, 0x0 ;  /* 0x000080000000791a */ /* 0x000fc80000000000 */
[----:B------:R-:W-:Y:S01]  /*2b70*/  BAR.SYNC.DEFER_BLOCKING 0x0 ;  /* 0x0000000000007b1d */ /* 0x000fe20000010000 */
[C---:B------:R-:W-:Y:S01]  /*2b80*/  ISETP.GE.AND P5, PT, R26.reuse, c[0x0][0x1d4], PT ;  /* 0x000075001a007a0c */ /* 0x040fe20003fa6270 */
[----:B------:R-:W-:-:S04]  /*2b90*/  IMAD.SHL.U32 R80, R26, 0x2, RZ ;  /* 0x000000021a507824 */ /* 0x000fc800078e00ff */
[----:B------:R-:W3:Y:S01]  /*2ba0*/  SHFL.IDX PT, R2, R10, 0x1, 0x181f ;  /* 0x00381f000a027f89 */ /* 0x000ee200000e0000 */
[----:B------:R-:W-:-:S03]  /*2bb0*/  ISETP.LT.OR P3, PT, R14, 0x1, P5 ;  /* 0x000000010e00780c */ /* 0x000fc60002f61670 */
[----:B------:R-:W4:Y:S01]  /*2bc0*/  SHFL.IDX PT, R3, R0, 0x1, 0x181f ;  /* 0x00381f0000037f89 */ /* 0x000f2200000e0000 */
[----:B------:R-:W-:Y:S02]  /*2bd0*/  SHF.L.U64.HI R73, R26, 0x1, R27 ;  /* 0x000000011a497819 */ /* 0x000fe4000001021b */
[----:B-1----:R-:W-:Y:S01]  /*2be0*/  IADD3 R8, P0, R7, R80, RZ ;  /* 0x0000005007087210 */ /* 0x002fe20007f1e0ff */
[----:B------:R-:W1:Y:S01]  /*2bf0*/  LDSM.16.M88.4 R20, [R135] ;  /* 0x000000008714783b */ /* 0x000e620000000200 */
[----:B------:R-:W-:-:S03]  /*2c00*/  IADD3 R90, R135, 0x20, RZ ;  /* 0x00000020875a7810 */ /* 0x000fc60007ffe0ff */
[----:B--2---:R-:W-:Y:S01]  /*2c10*/  IMAD.X R9, R4, 0x1, R73, P0 ;  /* 0x0000000104097824 */ /* 0x004fe200000e0649 */
[----:B------:R-:W-:Y:S01]  /*2c20*/  @P1 IADD3 R90, R135, -0x20, RZ ;  /* 0xffffffe0875a1810 */ /* 0x000fe20007ffe0ff */
[----:B------:R-:W-:Y:S01]  /*2c30*/  IMAD.SHL.U32 R79, R32, 0x2, RZ ;  /* 0x00000002204f7824 */ /* 0x000fe200078e00ff */
[----:B------:R-:W2:Y:S01]  /*2c40*/  LDSM.16.M88.4 R24, [R135+0x800] ;  /* 0x000800008718783b */ /* 0x000ea20000000200 */
[----:B------:R-:W-:Y:S02]  /*2c50*/  IMAD.SHL.U32 R81, R31, 0x2, RZ ;  /* 0x000000021f517824 */ /* 0x000fe400078e00ff */
[----:B------:R-:W-:Y:S01]  /*2c60*/  IMAD.SHL.U32 R82, R30, 0x2, RZ ;  /* 0x000000021e527824 */ /* 0x000fe200078e00ff */
[----:B------:R-:W-:Y:S01]  /*2c70*/  LDSM.16.M88.4 R44, [R135+0x1000] ;  /* 0x00100000872c783b */ /* 0x000fe20000000200 */
[----:B------:R-:W-:-:S03]  /*2c80*/  SHF.L.U64.HI R74, R32, 0x1, R35 ;  /* 0x00000001204a7819 */ /* 0x000fc60000010223 */
[----:B------:R-:W-:Y:S01]  /*2c90*/  LDSM.16.M88.4 R64, [R135+0x1800] ;  /* 0x001800008740783b */ /* 0x000fe20000000200 */
[----:B------:R-:W-:-:S03]  /*2ca0*/  SHF.L.U64.HI R75, R31, 0x1, R34 ;  /* 0x000000011f4b7819 */ /* 0x000fc60000010222 */
[----:B------:R-:W1:Y:S01]  /*2cb0*/  LDSM.16.M88.4 R36, [R90] ;  /* 0x000000005a24783b */ /* 0x000e620000000200 */
[----:B------:R-:W-:-:S03]  /*2cc0*/  SHF.L.U64.HI R76, R30, 0x1, R33 ;  /* 0x000000011e4c7819 */ /* 0x000fc60000010221 */
[----:B------:R-:W1:Y:S01]  /*2cd0*/  LDSM.16.M88.4 R40, [R90+0x800] ;  /* 0x000800005a28783b */ /* 0x000e620000000200 */
[----:B------:R-:W-:-:S03]  /*2ce0*/  IADD3 R12, P1, R7, R81, RZ ;  /* 0x00000051070c7210 */ /* 0x000fc60007f3e0ff */
[----:B------:R-:W1:Y:S01]  /*2cf0*/  LDSM.16.M88.4 R52, [R90+0x1000] ;  /* 0x001000005a34783b */ /* 0x000e620000000200 */
[----:B------:R-:W-:-:S03]  /*2d00*/  IADD3 R6, P0, R7, R82, RZ ;  /* 0x0000005207067210 */ /* 0x000fc60007f1e0ff */
[----:B------:R-:W-:Y:S04]  /*2d10*/  LDSM.16.M88.4 R68, [R90+0x1800] ;  /* 0x001800005a44783b */ /* 0x000fe80000000200 */
[----:B------:R-:W-:Y:S01]  /*2d20*/  @!PT LDS RZ, [RZ] ;  /* 0x00000000fffff984 */ /* 0x000fe20000000800 */
[----:B------:R-:W-:Y:S01]  /*2d30*/  @!PT LDS RZ, [RZ] ;  /* 0x00000000fffff984 */ /* 0x000fe20000000800 */
[----:B------:R-:W-:Y:S01]  /*2d40*/  @!PT LDS RZ, [RZ] ;  /* 0x00000000fffff984 */ /* 0x000fe20000000800 */
[----:B------:R2:W-:Y:S01]  /*2d50*/  LDGSTS.E.BYPASS.LTC128B.128 [R29+0x100], [R8.64], !P3 ;  /* 0x00100000081d7fae */ /* 0x0005e2000d901d46 */
[----:B------:R-:W-:Y:S01]  /*2d60*/  IMAD.X R13, R4, 0x1, R75, P1 ;  /* 0x00000001040d7824 */ /* 0x000fe200008e064b */
[----:B------:R-:W-:Y:S02]  /*2d70*/  ISETP.GE.AND P4, PT, R32, c[0x0][0x1d4], PT ;  /* 0x0000750020007a0c */ /* 0x000fe40003f86270 */
[----:B--2---:R-:W-:Y:S01]  /*2d80*/  IADD3 R8, P3, R7, R79, RZ ;  /* 0x0000004f07087210 */ /* 0x004fe20007f7e0ff */
[----:B------:R-:W-:-:S04]  /*2d90*/  IMAD.X R7, R4, 0x1, R76, P0 ;  /* 0x0000000104077824 */ /* 0x000fc800000e064c */
[----:B------:R-:W-:Y:S01]  /*2da0*/  IMAD.X R9, R4, 0x1, R74, P3 ;  /* 0x0000000104097824 */ /* 0x000fe200018e064a */
[----:B---3--:R-:W-:-:S05]  /*2db0*/  IADD3 R4, P0, R2, R79, RZ ;  /* 0x0000004f02047210 */ /* 0x008fca0007f1e0ff */
[----:B----4-:R-:W-:Y:S01]  /*2dc0*/  IMAD.X R5, R3, 0x1, R74, P0 ;  /* 0x0000000103057824 */ /* 0x010fe200000e064a */
[----:B------:R-:W-:Y:S01]  /*2dd0*/  ISETP.LT.OR P0, PT, R14, 0x1, P4 ;  /* 0x000000010e00780c */ /* 0x000fe20002701670 */
[----:B-1----:R-:W-:Y:S01]  /*2de0*/  HMMA.16816.F32 R16, R168, R20, RZ ;  /* 0x00000014a810723c */ /* 0x002fe200000018ff */
[----:B------:R-:W-:-:S04]  /*2df0*/  ISETP.GE.AND P3, PT, R31, c[0x0][0x1d4], PT ;  /* 0x000075001f007a0c */ /* 0x000fc80003f66270 */
[----:B------:R-:W-:Y:S02]  /*2e00*/  ISETP.LT.OR P1, PT, R14, 0x1, P3 ;  /* 0x000000010e00780c */ /* 0x000fe40001f21670 */
[----:B------:R-:W-:-:S05]  /*2e10*/  SEL R0, R28, 0xffffffc0, !P2 ;  /* 0xffffffc01c007807 */ /* 0x000fca0005000000 */
[----:B------:R1:W-:Y:S01]  /*2e20*/  LDGSTS.E.BYPASS.LTC128B.128 [R29+0x2100], [R8.64], !P0 ;  /* 0x02100000081d7fae */ /* 0x0003e2000c101d46 */
[----:B------:R-:W-:Y:S02]  /*2e30*/  IADD3 R10, P2, R2, R80, RZ ;  /* 0x00000050020a7210 */ /* 0x000fe40007f5e0ff */
[----:B------:R-:W-:-:S03]  /*2e40*/  ISETP.LT.OR P5, PT, R14, 0x21, P5 ;  /* 0x000000210e00780c */ /* 0x000fc60002fa1670 */
[----:B------:R-:W-:Y:S01]  /*2e50*/  IMAD.X R11, R3, 0x1, R73, P2 ;  /* 0x00000001030b7824 */ /* 0x000fe200010e0649 */
[C---:B------:R-:W-:Y:S01]  /*2e60*/  ISETP.LT.OR P4, PT, R14.reuse, 0x21, P4 ;  /* 0x000000210e00780c */ /* 0x040fe20002781670 */
[----:B------:R2:W-:Y:S01]  /*2e70*/  LDGSTS.E.BYPASS.LTC128B.128 [R29+0x4100], [R12.64], !P1 ;  /* 0x041000000c1d7fae */ /* 0x0005e2000c901d46 */
[----:B------:R-:W-:Y:S02]  /*2e80*/  ISETP.LT.OR P3, PT, R14, 0x21, P3 ;  /* 0x000000210e00780c */ /* 0x000fe40001f61670 */
[----:B-1----:R-:W-:-:S05]  /*2e90*/  IADD3 R8, P0, R2, R81, RZ ;  /* 0x0000005102087210 */ /* 0x002fca0007f1e0ff */
[----:B------:R-:W-:Y:S01]  /*2ea0*/  IMAD.X R9, R3, 0x1, R75, P0 ;  /* 0x0000000103097824 */ /* 0x000fe200000e064b */
[----:B------:R-:W-:-:S04]  /*2eb0*/  ISETP.GE.AND P0, PT, R30, c[0x0][0x1d4], PT ;  /* 0x000075001e007a0c */ /* 0x000fc80003f06270 */
[C---:B------:R-:W-:Y:S02]  /*2ec0*/  ISETP.LT.OR P2, PT, R14.reuse, 0x1, P0 ;  /* 0x000000010e00780c */ /* 0x040fe40000741670 */
[----:B------:R-:W-:Y:S02]  /*2ed0*/  ISETP.LT.OR P1, PT, R14, 0x21, P0 ;  /* 0x000000210e00780c */ /* 0x000fe40000721670 */
[----:B------:R-:W-:Y:S01]  /*2ee0*/  IADD3 R2, P0, R2, R82, RZ ;  /* 0x0000005202027210 */ /* 0x000fe20007f1e0ff */
[----:B--2---:R-:W-:Y:S01]  /*2ef0*/  HMMA.16816.F32 R12, R168, R24, RZ ;  /* 0x00000018a80c723c */ /* 0x004fe200000018ff */
[----:B------:R-:W-:-:S03]  /*2f00*/  IMAD.IADD R249, R135, 0x1, R0 ;  /* 0x0000000187f97824 */ /* 0x000fc600078e0200 */
[----:B------:R-:W-:-:S04]  /*2f10*/  IMAD.X R3, R3, 0x1, R76, P0 ;  /* 0x0000000103037824 */ /* 0x000fc800000e064c */
[----:B------:R-:W-:Y:S01]  /*2f20*/  HMMA.16816.F32 R48, R172, R36, R16 ;  /* 0x00000024ac30723c */ /* 0x000fe20000001810 */
[----:B------:R1:W-:Y:S04]  /*2f30*/  LDGSTS.E.BYPASS.LTC128B.128 [R29+0x6100], [R6.64], !P2 ;  /* 0x06100000061d7fae */ /* 0x0003e8000d101d46 */
[----:B------:R2:W-:Y:S03]  /*2f40*/  LDGSTS.E.BYPASS.LTC128B.128 [R29+0x1100], [R10.64], !P5 ;  /* 0x011000000a1d7fae */ /* 0x0005e6000e901d46 */
[C---:B------:R-:W-:Y:S01]  /*2f50*/  HMMA.16816.F32 R16, R168.reuse, R22, RZ ;  /* 0x00000016a810723c */ /* 0x040fe200000018ff */
[----:B------:R1:W-:Y:S04]  /*2f60*/  LDGSTS.E.BYPASS.LTC128B.128 [R29+0x3100], [R4.64], !P4 ;  /* 0x03100000041d7fae */ /* 0x0003e8000e101d46 */
[----:B------:R2:W-:Y:S04]  /*2f70*/  LDGSTS.E.BYPASS.LTC128B.128 [R29+0x5100], [R8.64], !P3 ;  /* 0x05100000081d7fae */ /* 0x0005e8000d901d46 */
[----:B------:R2:W-:Y:S04]  /*2f80*/  LDGSTS.E.BYPASS.LTC128B.128 [R29+0x7100], [R2.64], !P1 ;  /* 0x07100000021d7fae */ /* 0x0005e8000c901d46 */
[----:B------:R-:W3:Y:S01]  /*2f90*/  LDSM.16.M88.4 R32, [R249] ;  /* 0x00000000f920783b */ /* 0x000ee20000000200 */
[----:B------:R-:W-:Y:S01]  /*2fa0*/  HMMA.16816.F32 R24, R168, R26, RZ ;  /* 0x0000001aa818723c */ /* 0x000fe200000018ff */
[----:B------:R-:W-:-:S02]  /*2fb0*/  IADD3 R91, R90, 0x6000, RZ ;  /* 0x000060005a5b7810 */ /* 0x000fc40007ffe0ff */
[----:B------:R-:W-:Y:S01]  /*2fc0*/  IADD3 R92, R90, 0x2000, RZ ;  /* 0x000020005a5c7810 */ /* 0x000fe20007ffe0ff */
[----:B------:R-:W-:Y:S04]  /*2fd0*/  STL [R1+0x4], R90 ;  /* 0x0000045a01007387 */ /* 0x000fe80000100800 */
[----:B------:R-:W0:Y:S02]  /*2fe0*/  LDGDEPBAR ;  /* 0x00000000000079af */ /* 0x000e240000000000 */
[C---:B------:R-:W-:Y:S08]  /*2ff0*/  HMMA.16816.F32 R20, R172.reuse, R38, R16 ;  /* 0x00000026ac14723c */ /* 0x040ff00000001810 */
[----:B-1----:R-:W-:Y:S01]  /*3000*/  HMMA.16816.F32 R4, R172, R40, R12 ;  /* 0x00000028ac04723c */ /* 0x002fe2000000180c */
[----:B--2---:R-:W1:Y:S07]  /*3010*/  LDSM.16.M88.4 R28, [R249+0x800] ;  /* 0x00080000f91c783b */ /* 0x004e6e0000000200 */
[C---:B------:R-:W-:Y:S08]  /*3020*/  HMMA.16816.F32 R12, R168.reuse, R44, RZ ;  /* 0x0000002ca80c723c */ /* 0x040ff000000018ff */
[----:B------:R-:W-:Y:S08]  /*3030*/  HMMA.16816.F32 R8, R168, R46, RZ ;  /* 0x0000002ea808723c */ /* 0x000ff000000018ff */
[C---:B------:R-:W-:Y:S08]  /*3040*/  HMMA.16816.F32 R16, R172.reuse, R42, R24 ;  /* 0x0000002aac10723c */ /* 0x040ff00000001818 */
[C---:B------:R-:W-:Y:S08]  /*3050*/  HMMA.16816.F32 R36, R172.reuse, R52, R12 ;  /* 0x00000034ac24723c */ /* 0x040ff0000000180c */
[----:B------:R-:W-:Y:S08]  /*3060*/  HMMA.16816.F32 R24, R172, R54, R8 ;  /* 0x00000036ac18723c */ /* 0x000ff00000001808 */
[----:B---3--:R-:W-:Y:S01]  /*3070*/  HMMA.16816.F32 R52, R192, R34, R20 ;  /* 0x00000022c034723c */ /* 0x008fe20000001814 */
[----:B------:R-:W2:Y:S01]  /*3080*/  LDSM.16.M88.4 R20, [R249+0x1000] ;  /* 0x00100000f914783b */ /* 0x000ea20000000200 */
[----:B------:R-:W-:-:S06]  /*3090*/  IMAD.IADD R248, R91, 0x1, R0 ;  /* 0x000000015bf87824 */ /* 0x000fcc00078e0200 */
[----:B-1----:R-:W-:Y:S08]  /*30a0*/  HMMA.16816.F32 R60, R192, R28, R4 ;  /* 0x0000001cc03c723c */ /* 0x002ff00000001804 */
[C---:B------:R-:W-:Y:S08]  /*30b0*/  HMMA.16816.F32 R4, R168.reuse, R64, RZ ;  /* 0x00000040a804723c */ /* 0x040ff000000018ff */
[----:B------:R-:W-:Y:S08]  /*30c0*/  HMMA.16816.F32 R12, R168, R66, RZ ;  /* 0x00000042a80c723c */ /* 0x000ff000000018ff */
[----:B------:R-:W-:Y:S01]  /*30d0*/  HMMA.16816.F32 R56, R192, R30, R16 ;  /* 0x0000001ec038723c */ /* 0x000fe20000001810 */
[----:B------:R-:W1:Y:S04]  /*30e0*/  LDSM.16.M88.4 R16, [R249+0x1800] ;  /* 0x00180000f910783b */ /* 0x000e680000000200 */
[----:B------:R-:W3:Y:S03]  /*30f0*/  LDSM.16.M88.4 R28, [R248+-0x6000] ;  /* 0xffa00000f81c783b */ /* 0x000ee60000000200 */
[----:B------:R-:W-:Y:S08]  /*3100*/  HMMA.16816.F32 R8, R172, R68, R4 ;  /* 0x00000044ac08723c */ /* 0x000ff00000001804 */
[----:B------:R-:W-:Y:S08]  /*3110*/  HMMA.16816.F32 R48, R192, R32, R48 ;  /* 0x00000020c030723c */ /* 0x000ff00000001830 */
[----:B------:R-:W-:Y:S01]  /*3120*/  HMMA.16816.F32 R4, R172, R70, R12 ;  /* 0x00000046ac04723c */ /* 0x000fe2000000180c */
[----:B------:R-:W-:Y:S07]  /*3130*/  LDSM.16.M88.4 R12, [R135+0x2000] ;  /* 0x00200000870c783b */ /* 0x000fee0000000200 */
[C---:B--2---:R-:W-:Y:S01]  /*3140*/  HMMA.16816.F32 R44, R192.reuse, R20, R36 ;  /* 0x00000014c02c723c */ /* 0x044fe20000001824 */
[----:B------:R-:W2:Y:S07]  /*3150*/  LDSM.16.M88.4 R36, [R248+-0x5800] ;  /* 0xffa80000f824783b */ /* 0x000eae0000000200 */
[C---:B------:R-:W-:Y:S01]  /*3160*/  HMMA.16816.F32 R40, R192.reuse, R22, R24 ;  /* 0x00000016c028723c */ /* 0x040fe20000001818 */
[----:B------:R-:W4:Y:S04]  /*3170*/  LDSM.16.M88.4 R24, [R248+-0x5000] ;  /* 0xffb00000f818783b */ /* 0x000f280000000200 */
[----:B------:R-:W4:Y:S03]  /*3180*/  LDSM.16.M88.4 R20, [R248+-0x4800] ;  /* 0xffb80000f814783b */ /* 0x000f260000000200 */
[C---:B-1----:R-:W-:Y:S08]  /*3190*/  HMMA.16816.F32 R32, R192.reuse, R16, R8 ;  /* 0x00000010c020723c */ /* 0x042ff00000001808 */
[----:B------:R-:W-:Y:S08]  /*31a0*/  HMMA.16816.F32 R16, R192, R18, R4 ;  /* 0x00000012c010723c */ /* 0x000ff00000001804 */
[C---:B---3--:R-:W-:Y:S08]  /*31b0*/  HMMA.16816.F32 R8, R196.reuse, R28, R48 ;  /* 0x0000001cc408723c */ /* 0x048ff00000001830 */
[----:B------:R-:W-:Y:S01]  /*31c0*/  HMMA.16816.F32 R4, R196, R30, R52 ;  /* 0x0000001ec404723c */ /* 0x000fe20000001834 */
[----:B------:R-:W1:Y:S01]  /*31d0*/  LDSM.16.M88.4 R52, [R135+0x2800] ;  /* 0x002800008734783b */ /* 0x000e620000000200 */
[----:B------:R-:W-:-:S06]  /*31e0*/  IADD3 R0, R90, 0x2800, RZ ;  /* 0x000028005a007810 */ /* 0x000fcc0007ffe0ff */
[C---:B--2---:R-:W-:Y:S08]  /*31f0*/  HMMA.16816.F32 R28, R196.reuse, R36, R60 ;  /* 0x00000024c41c723c */ /* 0x044ff0000000183c */
[C---:B------:R-:W-:Y:S08]  /*3200*/  HMMA.16816.F32 R36, R196.reuse, R38, R56 ;  /* 0x00000026c424723c */ /* 0x040ff00000001838 */
[C---:B----4-:R-:W-:Y:S08]  /*3210*/  HMMA.16816.F32 R56, R196.reuse, R24, R44 ;  /* 0x00000018c438723c */ /* 0x050ff0000000182c */
[C---:B------:R-:W-:Y:S08]  /*3220*/  HMMA.16816.F32 R48, R196.reuse, R26, R40 ;  /* 0x0000001ac430723c */ /* 0x040ff00000001828 */
[C---:B------:R-:W-:Y:S01]  /*3230*/  HMMA.16816.F32 R44, R196.reuse, R20, R32 ;  /* 0x00000014c42c723c */ /* 0x040fe20000001820 */
[----:B------:R-:W-:Y:S07]  /*3240*/  LDSM.16.M88.4 R32, [R0] ;  /* 0x000000000020783b */ /* 0x000fee0000000200 */
[----:B------:R-:W-:Y:S08]  /*3250*/  HMMA.16816.F32 R40, R196, R22, R16 ;  /* 0x00000016c428723c */ /* 0x000ff00000001810 */
[C---:B------:R-:W-:Y:S01]  /*3260*/  HMMA.16816.F32 R24, R200.reuse, R12, R8 ;  /* 0x0000000cc818723c */ /* 0x040fe20000001808 */
[----:B------:R-:W2:Y:S07]  /*3270*/  LDSM.16.M88.4 R8, [R135+0x3000] ;  /* 0x003000008708783b */ /* 0x000eae0000000200 */
[C---:B------:R-:W-:Y:S01]  /*3280*/  HMMA.16816.F32 R20, R200.reuse, R14, R4 ;  /* 0x0000000ec814723c */ /* 0x040fe20000001804 */
[----:B------:R-:W3:Y:S04]  /*3290*/  LDSM.16.M88.4 R4, [R135+0x3800] ;  /* 0x003800008704783b */ /* 0x000ee80000000200 */
[----:B------:R-:W4:Y:S03]  /*32a0*/  LDSM.16.M88.4 R12, [R92] ;  /* 0x000000005c0c783b */ /* 0x000f260000000200 */
[C---:B-1----:R-:W-:Y:S01]  /*32b0*/  HMMA.16816.F32 R16, R200.reuse, R52, R28 ;  /* 0x00000034c810723c */ /* 0x042fe2000000181c */
[----:B------:R-:W-:Y:S04]  /*32c0*/  STL [R1+0x8], R91 ;  /* 0x0000085b01007387 */ /* 0x000fe80000100800 */
[----:B------:R-:W-:Y:S04]  /*32d0*/  STL [R1+0x18], R92 ;  /* 0x0000185c01007387 */ /* 0x000fe80000100800 */
[----:B------:R1:W-:Y:S01]  /*32e0*/  STL [R1+0xc], R0 ;  /* 0x00000c0001007387 */ /* 0x0003e20000100800 */
[C---:B------:R-:W-:Y:S08]  /*32f0*/  HMMA.16816.F32 R36, R200.reuse, R54, R36 ;  /* 0x00000036c824723c */ /* 0x040ff00000001824 */
[----:B--2---:R-:W-:Y:S01]  /*3300*/  HMMA.16816.F32 R52, R200, R10, R48 ;  /* 0x0000000ac834723c */ /* 0x004fe20000001830 */
[----:B-1----:R-:W-:-:S07]  /*3310*/  IADD3 R0, R90, 0x3000, RZ ;  /* 0x000030005a007810 */ /* 0x002fce0007ffe0ff */
[C---:B---3--:R-:W-:Y:S01]  /*3320*/  HMMA.16816.F32 R48, R200.reuse, R4, R44 ;  /* 0x00000004c830723c */ /* 0x048fe2000000182c */
[----:B------:R-:W-:Y:S04]  /*3330*/  STL [R1+0x10], R0 ;  /* 0x0000100001007387 */ /* 0x000fe80000100800 */
[----:B------:R1:W2:Y:S03]  /*3340*/  LDSM.16.M88.4 R28, [R0] ;  /* 0x00000000001c783b */ /* 0x0002a60000000200 */
[----:B------:R-:W-:Y:S08]  /*3350*/  HMMA.16816.F32 R44, R200, R6, R40 ;  /* 0x00000006c82c723c */ /* 0x000ff00000001828 */
[----:B----4-:R-:W-:Y:S08]  /*3360*/  HMMA.16816.F32 R40, R204, R12, R24 ;  /* 0x0000000ccc28723c */ /* 0x010ff00000001818 */
[----:B------:R-:W-:Y:S01]  /*3370*/  HMMA.16816.F32 R60, R200, R8, R56 ;  /* 0x00000008c83c723c */ /* 0x000fe20000001838 */
[----:B------:R-:W-:Y:S01]  /*3380*/  LDSM.16.M88.4 R56, [R249+0x3000] ;  /* 0x00300000f938783b */ /* 0x000fe20000000200 */
[----:B-1----:R-:W-:-:S06]  /*3390*/  IADD3 R0, R90, 0x3800, RZ ;  /* 0x000038005a007810 */ /* 0x002fcc0007ffe0ff */
[C---:B------:R-:W-:Y:S01]  /*33a0*/  HMMA.16816.F32 R24, R204.reuse, R14, R20 ;  /* 0x0000000ecc18723c */ /* 0x040fe20000001814 */
[----:B------:R-:W1:Y:S04]  /*33b0*/  LDSM.16.M88.4 R12, [R249+0x2800] ;  /* 0x00280000f90c783b */ /* 0x000e680000000200 */
[----:B------:R-:W3:Y:S03]  /*33c0*/  LDSM.16.M88.4 R20, [R0] ;  /* 0x000000000014783b */ /* 0x000ee60000000200 */
[C---:B------:R-:W-:Y:S01]  /*33d0*/  HMMA.16816.F32 R8, R204.reuse, R32, R16 ;  /* 0x00000020cc08723c */ /* 0x040fe20000001810 */
[----:B------:R-:W4:Y:S07]  /*33e0*/  LDSM.16.M88.4 R16, [R249+0x2000] ;  /* 0x00200000f910783b */ /* 0x000f2e0000000200 */
[C---:B------:R-:W-:Y:S08]  /*33f0*/  HMMA.16816.F32 R4, R204.reuse, R34, R36 ;  /* 0x00000022cc04723c */ /* 0x040ff00000001824 */
[C---:B--2---:R-:W-:Y:S01]  /*3400*/  HMMA.16816.F32 R32, R204.reuse, R28, R60 ;  /* 0x0000001ccc20723c */ /* 0x044fe2000000183c */
[----:B------:R-:W-:Y:S07]  /*3410*/  LDSM.16.M88.4 R60, [R135+0x5800] ;  /* 0x00580000873c783b */ /* 0x000fee0000000200 */
[----:B------:R-:W-:Y:S08]  /*3420*/  HMMA.16816.F32 R52, R204, R30, R52 ;  /* 0x0000001ecc34723c */ /* 0x000ff00000001834 */
[----:B-1----:R-:W-:Y:S08]  /*3430*/  HMMA.16816.F32 R28, R208, R12, R8 ;  /* 0x0000000cd01c723c */ /* 0x002ff00000001808 */
[C---:B---3--:R-:W-:Y:S08]  /*3440*/  HMMA.16816.F32 R48, R204.reuse, R20, R48 ;  /* 0x00000014cc30723c */ /* 0x048ff00000001830 */
[----:B------:R-:W-:Y:S01]  /*3450*/  HMMA.16816.F32 R44, R204, R22, R44 ;  /* 0x00000016cc2c723c */ /* 0x000fe2000000182c */
[----:B------:R-:W1:Y:S07]  /*3460*/  LDSM.16.M88.4 R20, [R249+0x3800] ;  /* 0x00380000f914783b */ /* 0x000e6e0000000200 */
[C---:B----4-:R-:W-:Y:S08]  /*3470*/  HMMA.16816.F32 R40, R208.reuse, R16, R40 ;  /* 0x00000010d028723c */ /* 0x050ff00000001828 */
[C---:B------:R-:W-:Y:S01]  /*3480*/  HMMA.16816.F32 R36, R208.reuse, R18, R24 ;  /* 0x00000012d024723c */ /* 0x040fe20000001818 */
[----:B------:R-:W2:Y:S04]  /*3490*/  LDSM.16.M88.4 R16, [R248+-0x4000] ;  /* 0xffc00000f810783b */ /* 0x000ea80000000200 */
[----:B------:R-:W-:Y:S03]  /*34a0*/  LDSM.16.M88.4 R24, [R248+-0x3000] ;  /* 0xffd00000f818783b */ /* 0x000fe60000000200 */
[C---:B------:R-:W-:Y:S01]  /*34b0*/  HMMA.16816.F32 R8, R208.reuse, R14, R4 ;  /* 0x0000000ed008723c */ /* 0x040fe20000001804 */
[----:B------:R-:W3:Y:S07]  /*34c0*/  LDSM.16.M88.4 R12, [R248+-0x3800] ;  /* 0xffc80000f80c783b */ /* 0x000eee0000000200 */
[C---:B------:R-:W-:Y:S08]  /*34d0*/  HMMA.16816.F32 R4, R208.reuse, R56, R32 ;  /* 0x00000038d004723c */ /* 0x040ff00000001820 */
[C---:B------:R-:W-:Y:S08]  /*34e0*/  HMMA.16816.F32 R32, R208.reuse, R58, R52 ;  /* 0x0000003ad020723c */ /* 0x040ff00000001834 */
[C---:B-1----:R-:W-:Y:S08]  /*34f0*/  HMMA.16816.F32 R56, R208.reuse, R20, R48 ;  /* 0x00000014d038723c */ /* 0x042ff00000001830 */
[----:B------:R-:W-:Y:S01]  /*3500*/  HMMA.16816.F32 R52, R208, R22, R44 ;  /* 0x00000016d034723c */ /* 0x000fe2000000182c */
[----:B------:R-:W-:Y:S07]  /*3510*/  LDSM.16.M88.4 R20, [R135+0x4000] ;  /* 0x004000008714783b */ /* 0x000fee0000000200 */
[C---:B--2---:R-:W-:Y:S08]  /*3520*/  HMMA.16816.F32 R48, R212.reuse, R16, R40 ;  /* 0x00000010d430723c */ /* 0x044ff00000001828 */
[C---:B------:R-:W-:Y:S01]  /*3530*/  HMMA.16816.F32 R44, R212.reuse, R18, R36 ;  /* 0x00000012d42c723c */ /* 0x040fe20000001824 */
[----:B------:R-:W1:Y:S04]  /*3540*/  LDSM.16.M88.4 R16, [R135+0x4800] ;  /* 0x004800008710783b */ /* 0x000e680000000200 */
[----:B------:R-:W2:Y:S03]  /*3550*/  LDSM.16.M88.4 R36, [R248+-0x2800] ;  /* 0xffd80000f824783b */ /* 0x000ea60000000200 */
[C---:B---3--:R-:W-:Y:S08]  /*3560*/  HMMA.16816.F32 R40, R212.reuse, R12, R28 ;  /* 0x0000000cd428723c */ /* 0x048ff0000000181c */
[C---:B------:R-:W-:Y:S01]  /*3570*/  HMMA.16816.F32 R28, R212.reuse, R14, R8 ;  /* 0x0000000ed41c723c */ /* 0x040fe20000001808 */
[----:B------:R-:W3:Y:S07]  /*3580*/  LDSM.16.M88.4 R12, [R135+0x5000] ;  /* 0x00500000870c783b */ /* 0x000eee0000000200 */
[C---:B------:R-:W-:Y:S08]  /*3590*/  HMMA.16816.F32 R8, R212.reuse, R24, R4 ;  /* 0x00000018d408723c */ /* 0x040ff00000001804 */
[----:B------:R-:W-:Y:S01]  /*35a0*/  HMMA.16816.F32 R4, R212, R26, R32 ;  /* 0x0000001ad404723c */ /* 0x000fe20000001820 */
[----:B------:R-:W-:-:S02]  /*35b0*/  IADD3 R2, R90, 0x5000, RZ ;  /* 0x000050005a027810 */ /* 0x000fc40007ffe0ff */
[C---:B------:R-:W-:Y:S02]  /*35c0*/  IADD3 R64, R90.reuse, 0x4000, RZ ;  /* 0x000040005a407810 */ /* 0x040fe40007ffe0ff */
[----:B------:R-:W-:-:S03]  /*35d0*/  IADD3 R3, R90, 0x4800, RZ ;  /* 0x000048005a037810 */ /* 0x000fc60007ffe0ff */
[----:B-1----:R-:W-:Y:S08]  /*35e0*/  HMMA.16816.F32 R32, R216, R18, R28 ;  /* 0x00000012d820723c */ /* 0x002ff0000000181c */
[----:B--2---:R-:W-:Y:S08]  /*35f0*/  HMMA.16816.F32 R24, R212, R36, R56 ;  /* 0x00000024d418723c */ /* 0x004ff00000001838 */
[----:B---3--:R-:W-:Y:S01]  /*3600*/  HMMA.16816.F32 R28, R216, R12, R8 ;  /* 0x0000000cd81c723c */ /* 0x008fe20000001808 */
[----:B------:R-:W1:Y:S07]  /*3610*/  LDSM.16.M88.4 R8, [R2] ;  /* 0x000000000208783b */ /* 0x000e6e0000000200 */
[----:B------:R-:W-:Y:S08]  /*3620*/  HMMA.16816.F32 R56, R212, R38, R52 ;  /* 0x00000026d438723c */ /* 0x000ff00000001834 */
[C---:B------:R-:W-:Y:S01]  /*3630*/  HMMA.16816.F32 R36, R216.reuse, R16, R40 ;  /* 0x00000010d824723c */ /* 0x040fe20000001828 */
[----:B------:R-:W2:Y:S07]  /*3640*/  LDSM.16.M88.4 R16, [R64] ;  /* 0x000000004010783b */ /* 0x000eae0000000200 */
[C---:B------:R-:W-:Y:S01]  /*3650*/  HMMA.16816.F32 R4, R216.reuse, R14, R4 ;  /* 0x0000000ed804723c */ /* 0x040fe20000001804 */
[----:B------:R-:W3:Y:S04]  /*3660*/  LDSM.16.M88.4 R12, [R3] ;  /* 0x00000000030c783b */ /* 0x000ee80000000200 */
[----:B------:R4:W-:Y:S03]  /*3670*/  STL [R1+0x14], R0 ;  /* 0x0000140001007387 */ /* 0x0009e60000100800 */
[C---:B------:R-:W-:Y:S08]  /*3680*/  HMMA.16816.F32 R52, R216.reuse, R20, R48 ;  /* 0x00000014d834723c */ /* 0x040ff00000001830 */
[----:B------:R-:W-:Y:S01]  /*3690*/  HMMA.16816.F32 R44, R216, R22, R44 ;  /* 0x00000016d82c723c */ /* 0x000fe2000000182c */
[----:B----4-:R-:W-:-:S05]  /*36a0*/  IADD3 R0, R90, 0x5800, RZ ;  /* 0x000058005a007810 */ /* 0x010fca0007ffe0ff */
[----:B------:R-:W4:Y:S02]  /*36b0*/  LDSM.16.M88.4 R48, [R0] ;  /* 0x000000000030783b */ /* 0x000f240000000200 */
[----:B------:R-:W-:Y:S08]  /*36c0*/  HMMA.16816.F32 R20, R216, R60, R24 ;  /* 0x0000003cd814723c */ /* 0x000ff00000001818 */
[C---:B-1----:R-:W-:Y:S08]  /*36d0*/  HMMA.16816.F32 R24, R220.reuse, R8, R28 ;  /* 0x00000008dc18723c */ /* 0x042ff0000000181c */
[----:B------:R-:W-:Y:S01]  /*36e0*/  HMMA.16816.F32 R4, R220, R10, R4 ;  /* 0x0000000adc04723c */ /* 0x000fe20000001804 */
[----:B------:R-:W1:Y:S07]  /*36f0*/  LDSM.16.M88.4 R8, [R249+0x5000] ;  /* 0x00500000f908783b */ /* 0x000e6e0000000200 */
[----:B------:R-:W-:Y:S08]  /*3700*/  HMMA.16816.F32 R60, R216, R62, R56 ;  /* 0x0000003ed83c723c */ /* 0x000ff00000001838 */
[C---:B--2---:R-:W-:Y:S01]  /*3710*/  HMMA.16816.F32 R56, R220.reuse, R16, R52 ;  /* 0x00000010dc38723c */ /* 0x044fe20000001834 */
[----:B------:R-:W2:Y:S07]  /*3720*/  LDSM.16.M88.4 R52, [R249+0x5800] ;  /* 0x00580000f934783b */ /* 0x000eae0000000200 */
[C---:B------:R-:W-:Y:S01]  /*3730*/  HMMA.16816.F32 R40, R220.reuse, R18, R44 ;  /* 0x00000012dc28723c */ /* 0x040fe2000000182c */
[----:B------:R-:W2:Y:S07]  /*3740*/  LDSM.16.M88.4 R16, [R249+0x4000] ;  /* 0x00400000f910783b */ /* 0x000eae0000000200 */
[C---:B---3--:R-:W-:Y:S08]  /*3750*/  HMMA.16816.F32 R36, R220.reuse, R12, R36 ;  /* 0x0000000cdc24723c */ /* 0x048ff00000001824 */
[C---:B------:R-:W-:Y:S01]  /*3760*/  HMMA.16816.F32 R32, R220.reuse, R14, R32 ;  /* 0x0000000edc20723c */ /* 0x040fe20000001820 */
[----:B------:R-:W3:Y:S07]  /*3770*/  LDSM.16.M88.4 R12, [R249+0x4800] ;  /* 0x00480000f90c783b */ /* 0x000eee0000000200 */
[----:B----4-:R-:W-:Y:S08]  /*3780*/  HMMA.16816.F32 R20, R220, R48, R20 ;  /* 0x00000030dc14723c */ /* 0x010ff00000001814 */
[C---:B-1----:R-:W-:Y:S08]  /*3790*/  HMMA.16816.F32 R24, R224.reuse, R8, R24 ;  /* 0x00000008e018723c */ /* 0x042ff00000001818 */
[C---:B------:R-:W-:Y:S08]  /*37a0*/  HMMA.16816.F32 R8, R224.reuse, R10, R4 ;  /* 0x0000000ae008723c */ /* 0x040ff00000001804 */
[----:B--2---:R-:W-:Y:S01]  /*37b0*/  HMMA.16816.F32 R4, R224, R52, R20 ;  /* 0x00000034e004723c */ /* 0x004fe20000001814 */
[----:B------:R-:W1:Y:S07]  /*37c0*/  LDSM.16.M88.4 R20, [R248+-0x2000] ;  /* 0xffe00000f814783b */ /* 0x000e6e0000000200 */
[----:B------:R-:W-:Y:S08]  /*37d0*/  HMMA.16816.F32 R60, R220, R50, R60 ;  /* 0x00000032dc3c723c */ /* 0x000ff0000000183c */
[C---:B------:R-:W-:Y:S08]  /*37e0*/  HMMA.16816.F32 R48, R224.reuse, R16, R56 ;  /* 0x00000010e030723c */ /* 0x040ff00000001838 */
[C---:B------:R-:W-:Y:S01]  /*37f0*/  HMMA.16816.F32 R44, R224.reuse, R18, R40 ;  /* 0x00000012e02c723c */ /* 0x040fe20000001828 */
[----:B------:R-:W2:Y:S04]  /*3800*/  LDSM.16.M88.4 R16, [R248+-0x1800] ;  /* 0xffe80000f810783b */ /* 0x000ea80000000200 */
[----:B------:R-:W-:Y:S03]  /*3810*/  LDSM.16.M88.4 R40, [R248+-0x800] ;  /* 0xfff80000f828783b */ /* 0x000fe60000000200 */
[C---:B---3--:R-:W-:Y:S08]  /*3820*/  HMMA.16816.F32 R36, R224.reuse, R12, R36 ;  /* 0x0000000ce024723c */ /* 0x048ff00000001824 */
[C---:B------:R-:W-:Y:S01]  /*3830*/  HMMA.16816.F32 R28, R224.reuse, R14, R32 ;  /* 0x0000000ee01c723c */ /* 0x040fe20000001820 */
[----:B------:R-:W3:Y:S07]  /*3840*/  LDSM.16.M88.4 R12, [R248+-0x1000] ;  /* 0xfff00000f80c783b */ /* 0x000eee0000000200 */
[----:B------:R-:W-:Y:S08]  /*3850*/  HMMA.16816.F32 R56, R224, R54, R60 ;  /* 0x00000036e038723c */ /* 0x000ff0000000183c */
[C---:B-1----:R-:W-:Y:S08]  /*3860*/  HMMA.16816.F32 R52, R228.reuse, R20, R48 ;  /* 0x00000014e434723c */ /* 0x042ff00000001830 */
[C---:B------:R-:W-:Y:S01]  /*3870*/  HMMA.16816.F32 R48, R228.reuse, R22, R44 ;  /* 0x00000016e430723c */ /* 0x040fe2000000182c */
[----:B------:R-:W1:Y:S07]  /*3880*/  LDSM.16.M88.4 R20, [R135+0x6800] ;  /* 0x006800008714783b */ /* 0x000e6e0000000200 */
[C---:B--2---:R-:W-:Y:S08]  /*3890*/  HMMA.16816.F32 R44, R228.reuse, R16, R36 ;  /* 0x00000010e42c723c */ /* 0x044ff00000001824 */
[C---:B------:R-:W-:Y:S01]  /*38a0*/  HMMA.16816.F32 R36, R228.reuse, R18, R28 ;  /* 0x00000012e424723c */ /* 0x040fe2000000181c */
[----:B------:R-:W-:Y:S07]  /*38b0*/  LDSM.16.M88.4 R16, [R135+0x7000] ;  /* 0x007000008710783b */ /* 0x000fee0000000200 */
[C---:B---3--:R-:W-:Y:S01]  /*38c0*/  HMMA.16816.F32 R32, R228.reuse, R12, R24 ;  /* 0x0000000ce420723c */ /* 0x048fe20000001818 */
[----:B------:R-:W2:Y:S07]  /*38d0*/  LDSM.16.M88.4 R24, [R135+0x6000] ;  /* 0x006000008718783b */ /* 0x000eae0000000200 */
[C---:B------:R-:W-:Y:S01]  /*38e0*/  HMMA.16816.F32 R28, R228.reuse, R14, R8 ;  /* 0x0000000ee41c723c */ /* 0x040fe20000001808 */
[----:B------:R-:W3:Y:S07]  /*38f0*/  LDSM.16.M88.4 R12, [R135+0x7800] ;  /* 0x00780000870c783b */ /* 0x000eee0000000200 */
[C---:B------:R-:W-:Y:S08]  /*3900*/  HMMA.16816.F32 R8, R228.reuse, R40, R4 ;  /* 0x00000028e408723c */ /* 0x040ff00000001804 */
[----:B------:R-:W-:Y:S01]  /*3910*/  HMMA.16816.F32 R4, R228, R42, R56 ;  /* 0x0000002ae404723c */ /* 0x000fe20000001838 */
[----:B------:R-:W-:Y:S04]  /*3920*/  STL [R1+0x28], R64 ;  /* 0x0000284001007387 */ /* 0x000fe80000100800 */
[----:B------:R-:W-:Y:S04]  /*3930*/  STL [R1+0x1c], R3 ;  /* 0x00001c0301007387 */ /* 0x000fe80000100800 */
[----:B------:R4:W-:Y:S04]  /*3940*/  STL [R1+0x20], R2 ;  /* 0x0000200201007387 */ /* 0x0009e80000100800 */
[----:B------:R3:W-:Y:S01]  /*3950*/  STL [R1+0x24], R0 ;  /* 0x0000240001007387 */ /* 0x0007e20000100800 */
[C---:B-1----:R-:W-:Y:S08]  /*3960*/  HMMA.16816.F32 R40, R232.reuse, R20, R44 ;  /* 0x00000014e828723c */ /* 0x042ff0000000182c */
[C---:B--2---:R-:W-:Y:S08]  /*3970*/  HMMA.16816.F32 R52, R232.reuse, R24, R52 ;  /* 0x00000018e834723c */ /* 0x044ff00000001834 */
[----:B------:R-:W-:Y:S01]  /*3980*/  HMMA.16816.F32 R48, R232, R26, R48 ;  /* 0x0000001ae830723c */ /* 0x000fe20000001830 */
[----:B----4-:R-:W-:-:S02]  /*3990*/  IADD3 R2, R90, 0x7000, RZ ;  /* 0x000070005a027810 */ /* 0x010fc40007ffe0ff */
[----:B---3--:R-:W-:-:S05]  /*39a0*/  IADD3 R0, R90, 0x7800, RZ ;  /* 0x000078005a007810 */ /* 0x008fca0007ffe0ff */
[C---:B------:R-:W-:Y:S01]  /*39b0*/  HMMA.16816.F32 R36, R232.reuse, R22, R36 ;  /* 0x00000016e824723c */ /* 0x040fe20000001824 */
[----:B------:R-:W1:Y:S07]  /*39c0*/  LDSM.16.M88.4 R20, [R91] ;  /* 0x000000005b14783b */ /* 0x000e6e0000000200 */
[C---:B------:R-:W-:Y:S01]  /*39d0*/  HMMA.16816.F32 R24, R232.reuse, R12, R8 ;  /* 0x0000000ce818723c */ /* 0x040fe20000001808 */
[----:B------:R-:W-:Y:S07]  /*39e0*/  LDSM.16.M88.4 R8, [R0] ;  /* 0x000000000008783b */ /* 0x000fee0000000200 */
[----:B------:R-:W-:Y:S01]  /*39f0*/  HMMA.16816.F32 R4, R232, R14, R4 ;  /* 0x0000000ee804723c */ /* 0x000fe20000001804 */
[----:B------:R-:W2:Y:S01]  /*3a00*/  LDSM.16.M88.4 R12, [R2] ;  /* 0x00000000020c783b */ /* 0x000ea20000000200 */
[----:B------:R-:W-:-:S06]  /*3a10*/  IADD3 R3, R90, 0x6800, RZ ;  /* 0x000068005a037810 */ /* 0x000fcc0007ffe0ff */
[C---:B------:R-:W-:Y:S08]  /*3a20*/  HMMA.16816.F32 R32, R232.reuse, R16, R32 ;  /* 0x00000010e820723c */ /* 0x040ff00000001820 */
[----:B------:R-:W-:Y:S01]  /*3a30*/  HMMA.16816.F32 R28, R232, R18, R28 ;  /* 0x00000012e81c723c */ /* 0x000fe2000000181c */
[----:B------:R-:W3:Y:S07]  /*3a40*/  LDSM.16.M88.4 R16, [R3] ;  /* 0x000000000310783b */ /* 0x000eee0000000200 */
[C---:B-1----:R-:W-:Y:S08]  /*3a50*/  HMMA.16816.F32 R68, R236.reuse, R20, R52 ;  /* 0x00000014ec44723c */ /* 0x042ff00000001834 */
[C---:B------:R-:W-:Y:S08]  /*3a60*/  HMMA.16816.F32 R44, R236.reuse, R22, R48 ;  /* 0x00000016ec2c723c */ /* 0x040ff00000001830 */
[C---:B--2---:R-:W-:Y:S08]  /*3a70*/  HMMA.16816.F32 R32, R236.reuse, R12, R32 ;  /* 0x0000000cec20723c */ /* 0x044ff00000001820 */
[C---:B------:R-:W-:Y:S01]  /*3a80*/  HMMA.16816.F32 R28, R236.reuse, R14, R28 ;  /* 0x0000000eec1c723c */ /* 0x040fe2000000181c */
[----:B------:R-:W1:Y:S07]  /*3a90*/  LDSM.16.M88.4 R12, [R249+0x6000] ;  /* 0x00600000f90c783b */ /* 0x000e6e0000000200 */
[C---:B------:R-:W-:Y:S08]  /*3aa0*/  HMMA.16816.F32 R24, R236.reuse, R8, R24 ;  /* 0x00000008ec18723c */ /* 0x040ff00000001818 */
[C---:B------:R-:W-:Y:S01]  /*3ab0*/  HMMA.16816.F32 R20, R236.reuse, R10, R4 ;  /* 0x0000000aec14723c */ /* 0x040fe20000001804 */
[----:B------:R-:W2:Y:S04]  /*3ac0*/  LDSM.16.M88.4 R8, [R249+0x6800] ;  /* 0x00680000f908783b */ /* 0x000ea80000000200 */
[----:B------:R-:W4:Y:S03]  /*3ad0*/  LDSM.16.M88.4 R4, [R249+0x7000] ;  /* 0x00700000f904783b */ /* 0x000f260000000200 */
        /* <DEDUP_REMOVED lines=9> */
[C---:B----4-:R-:W-:Y:S08]  /*3b70*/  HMMA.16816.F32 R52, R240.reuse, R4, R32 ;  /* 0x00000004f034723c */ /* 0x050ff00000001820 */
[----:B------:R-:W-:Y:S01]  /*3b80*/  HMMA.16816.F32 R48, R240, R6, R28 ;  /* 0x00000006f030723c */ /* 0x000fe2000000181c */
[----:B------:R-:W4:Y:S04]  /*3b90*/  LDSM.16.M88.4 R4, [R248+0x1000] ;  /* 0x00100000f804783b */ /* 0x000f280000000200 */
[----:B------:R-:W4:Y:S01]  /*3ba0*/  LDSM.16.M88.4 R28, [R248+0x1800] ;  /* 0x00180000f81c783b */ /* 0x000f220000000200 */
[----:B------:R-:W-:Y:S01]  /*3bb0*/  ISETP.GT.AND P0, PT, R72, R133, PT ;  /* 0x000000854800720c */ /* 0x000fe20003f04270 */
[----:B------:R-:W-:-:S04]  /*3bc0*/  DEPBAR.LE SB0, 0x0 ;  /* 0x000080000000791a */ /* 0x000fc80000000000 */
[C---:B---3--:R-:W-:Y:S08]  /*3bd0*/  HMMA.16816.F32 R44, R240.reuse, R16, R24 ;  /* 0x00000010f02c723c */ /* 0x048ff00000001818 */
[----:B------:R-:W-:Y:S08]  /*3be0*/  HMMA.16816.F32 R36, R240, R18, R20 ;  /* 0x00000012f024723c */ /* 0x000ff00000001814 */
[C---:B-1----:R-:W-:Y:S08]  /*3bf0*/  HMMA.16816.F32 R40, R244.reuse, R12, R68 ;  /* 0x0000000cf428723c */ /* 0x042ff00000001844 */
[C---:B--2---:R-:W-:Y:S08]  /*3c00*/  HMMA.16816.F32 R24, R244.reuse, R8, R60 ;  /* 0x00000008f418723c */ /* 0x044ff0000000183c */
[C---:B------:R-:W-:Y:S08]  /*3c10*/  HMMA.16816.F32 R32, R244.reuse, R14, R64 ;  /* 0x0000000ef420723c */ /* 0x040ff00000001840 */
[C---:B------:R-:W-:Y:S08]  /*3c20*/  HMMA.16816.F32 R20, R244.reuse, R10, R56 ;  /* 0x0000000af414723c */ /* 0x040ff00000001838 */
[C---:B----4-:R-:W-:Y:S08]  /*3c30*/  HMMA.16816.F32 R16, R244.reuse, R4, R52 ;  /* 0x00000004f410723c */ /* 0x050ff00000001834 */
[C---:B------:R-:W-:Y:S08]  /*3c40*/  HMMA.16816.F32 R12, R244.reuse, R6, R48 ;  /* 0x00000006f40c723c */ /* 0x040ff00000001830 */
[C---:B------:R-:W-:Y:S08]  /*3c50*/  HMMA.16816.F32 R8, R244.reuse, R28, R44 ;  /* 0x0000001cf408723c */ /* 0x040ff0000000182c */
[----:B------:R-:W-:Y:S01]  /*3c60*/  HMMA.16816.F32 R4, R244, R30, R36 ;  /* 0x0000001ef404723c */ /* 0x000fe20000001824 */
[----:B------:R1:W-:Y:S04]  /*3c70*/  STL [R1+0x2c], R3 ;  /* 0x00002c0301007387 */ /* 0x0003e80000100800 */
[----:B------:R2:W-:Y:S04]  /*3c80*/  STL [R1+0x30], R2 ;  /* 0x0000300201007387 */ /* 0x0005e80000100800 */
[----:B------:R3:W-:Y:S01]  /*3c90*/  STL [R1+0x34], R0 ;  /* 0x0000340001007387 */ /* 0x0007e20000100800 */
[----:B------:R-:W-:-:S02]  /*3ca0*/  FMUL.FTZ R40, R40, c[0x0][0x320] ;  /* 0x0000c80028287a20 */ /* 0x000fc40000410000 */
[----:B------:R-:W-:Y:S02]  /*3cb0*/  FMUL.FTZ R42, R42, c[0x0][0x320] ;  /* 0x0000c8002a2a7a20 */ /* 0x000fe40000410000 */
[----:B------:R-:W-:Y:S02]  /*3cc0*/  FMUL.FTZ R43, R43, c[0x0][0x320] ;  /* 0x0000c8002b2b7a20 */ /* 0x000fe40000410000 */
[----:B------:R-:W-:Y:S02]  /*3cd0*/  FMUL.FTZ R24, R24, c[0x0][0x320] ;  /* 0x0000c80018187a20 */ /* 0x000fe40000410000 */
[----:B------:R-:W-:Y:S01]  /*3ce0*/  FMUL.FTZ R25, R25, c[0x0][0x320] ;  /* 0x0000c80019197a20 */ /* 0x000fe20000410000 */
[C---:B-1----:R-:W-:Y:S02]  /*3cf0*/  IADD3 R3, R90.reuse, 0x1800, RZ ;  /* 0x000018005a037810 */ /* 0x042fe40007ffe0ff */
[C---:B--2---:R-:W-:Y:S02]  /*3d00*/  IADD3 R2, R90.reuse, 0x1000, RZ ;  /* 0x000010005a027810 */ /* 0x044fe40007ffe0ff */
[----:B---3--:R-:W-:Y:S01]  /*3d10*/  IADD3 R0, R90, 0x800, RZ ;  /* 0x000008005a007810 */ /* 0x008fe20007ffe0ff */
[----:B------:R1:W-:Y:S01]  /*3d20*/  STL [R1+0x44], R3 ;  /* 0x0000440301007387 */ /* 0x0003e20000100800 */
[----:B------:R-:W-:-:S03]  /*3d30*/  FMUL.FTZ R41, R41, c[0x0][0x320] ;  /* 0x0000c80029297a20 */ /* 0x000fc60000410000 */
[----:B------:R1:W-:Y:S01]  /*3d40*/  STL [R1+0x3c], R0 ;  /* 0x00003c0001007387 */ /* 0x0003e20000100800 */
[----:B------:R-:W-:-:S03]  /*3d50*/  FMUL.FTZ R32, R32, c[0x0][0x320] ;  /* 0x0000c80020207a20 */ /* 0x000fc60000410000 */
[----:B------:R1:W-:Y:S01]  /*3d60*/  STL [R1+0x40], R2 ;  /* 0x0000400201007387 */ /* 0x0003e20000100800 */
[----:B------:R-:W-:Y:S02]  /*3d70*/  FMUL.FTZ R33, R33, c[0x0][0x320] ;  /* 0x0000c80021217a20 */ /* 0x000fe40000410000 */
[----:B------:R-:W-:Y:S02]  /*3d80*/  FMUL.FTZ R34, R34, c[0x0][0x320] ;  /* 0x0000c80022227a20 */ /* 0x000fe40000410000 */
[----:B------:R-:W-:Y:S02]  /*3d90*/  FMUL.FTZ R35, R35, c[0x0][0x320] ;  /* 0x0000c80023237a20 */ /* 0x000fe40000410000 */
[----:B------:R-:W-:Y:S02]  /*3da0*/  FMUL.FTZ R26, R26, c[0x0][0x320] ;  /* 0x0000c8001a1a7a20 */ /* 0x000fe40000410000 */
[----:B------:R-:W-:Y:S02]  /*3db0*/  FMUL.FTZ R27, R27, c[0x0][0x320] ;  /* 0x0000c8001b1b7a20 */ /* 0x000fe40000410000 */
[----:B------:R-:W-:-:S02]  /*3dc0*/  FMUL.FTZ R20, R20, c[0x0][0x320] ;  /* 0x0000c80014147a20 */ /* 0x000fc40000410000 */
        /* <DEDUP_REMOVED lines=18> */
[----:B------:R-:W-:Y:S01]  /*3ef0*/  FMUL.FTZ R7, R7, c[0x0][0x320] ;  /* 0x0000c80007077a20 */ /* 0x000fe20000410000 */
[----:B------:R1:W2:Y:S08]  /*3f00*/  MUFU.TANH R44, R40 ;  /* 0x00000028002c7308 */ /* 0x0002b00000002400 */
[----:B------:R1:W3:Y:S08]  /*3f10*/  MUFU.TANH R49, R42 ;  /* 0x0000002a00317308 */ /* 0x0002f00000002400 */
[----:B------:R1:W4:Y:S08]  /*3f20*/  MUFU.TANH R48, R43 ;  /* 0x0000002b00307308 */ /* 0x0003300000002400 */
[----:B------:R1:W1:Y:S08]  /*3f30*/  MUFU.TANH R31, R24 ;  /* 0x00000018001f7308 */ /* 0x0002700000002400 */
        /* <DEDUP_REMOVED lines=13> */
[----:B------:R-:W1:Y:S08]  /*4010*/  MUFU.TANH R41, R41 ;  /* 0x0000002900297308 */ /* 0x000e700000002400 */
        /* <DEDUP_REMOVED lines=13> */
[----:B------:R1:W1:Y:S01]  /*40f0*/  MUFU.TANH R26, R7 ;  /* 0x00000007001a7308 */ /* 0x0002620000002400 */
[----:B------:R-:W-:Y:S01]  /*4100*/  BSSY B0, `(.L_x_1042) ;  /* 0x000005c000007945 */ /* 0x000fe20003800000 */
[----:B------:R-:W-:Y:S01]  /*4110*/  BAR.SYNC.DEFER_BLOCKING 0x0 ;  /* 0x0000000000007b1d */ /* 0x000fe20000010000 */
[----:B------:R-:W-:-:S05]  /*4120*/  ISETP.GT.AND P6, PT, R77, 0x3f, PT ;  /* 0x0000003f4d00780c */ /* 0x000fca0003fc4270 */
[----:B------:R-:W-:Y:S05]  /*4130*/  @!P0 BRA `(.L_x_1043) ;  /* 0x0000058000008947 */ /* 0x000fea0003800000 */
[----:B--234-:R-:W-:Y:S01]  /*4140*/  ISETP.NE.AND P2, PT, R87, 0x1, PT ;  /* 0x000000015700780c */ /* 0x01cfe20003f45270 */
[----:B-1----:R-:W-:Y:S02]  /*4150*/  IMAD R2, R72, 0x40, R132 ;  /* 0x0000004048027824 */ /* 0x002fe400078e0284 */
[----:B------:R-:W-:-:S03]  /*4160*/  IMAD.MOV.U32 R6, RZ, RZ, RZ ;  /* 0x000000ffff067224 */ /* 0x000fc600078e00ff */
[----:B------:R-:W-:-:S05]  /*4170*/  IADD3 R2, R2, -0x40, R77 ;  /* 0xffffffc002027810 */ /* 0x000fca0007ffe04d */
[----:B------:R-:W-:Y:S02]  /*4180*/  IMAD.MOV.U32 R0, RZ, RZ, R2 ;  /* 0x000000ffff007224 */ /* 0x000fe400078e0002 */
        /* <DEDUP_REMOVED lines=8> */
[----:B------:R-:W-:-:S05]  /*4210*/  IMAD R2, R0, c[0x0][0x2b8], R2 ;  /* 0x0000ae0000027a24 */ /* 0x000fca00078e0202 */
[----:B------:R-:W-:Y:S01]  /*4220*/  SHF.R.S32.HI R0, RZ, 0x1f, R2 ;  /* 0x0000001fff007819 */ /* 0x000fe20000011402 */
[----:B------:R1:W-:Y:S04]  /*4230*/  STL [R1+0x8c], R2 ;  /* 0x00008c0201007387 */ /* 0x0003e80000100800 */
[----:B------:R-:W-:-:S04]  /*4240*/  IMAD R0, R0, c[0x0][0x1e0], RZ ;  /* 0x0000780000007a24 */ /* 0x000fc800078e02ff */
[C---:B------:R-:W-:Y:S02]  /*4250*/  IMAD R0, R2.reuse, c[0x0][0x1e4], R0 ;  /* 0x0000790002007a24 */ /* 0x040fe400078e0200 */
[----:B-1----:R-:W-:-:S04]  /*4260*/  IMAD.WIDE.U32 R2, R2, c[0x0][0x1e0], RZ ;  /* 0x0000780002027a25 */ /* 0x002fc800078e00ff */
[----:B------:R-:W-:Y:S01]  /*4270*/  IMAD.IADD R3, R3, 0x1, R0 ;  /* 0x0000000103037824 */ /* 0x000fe200078e0200 */
[----:B--2---:R1:W-:Y:S01]  /*4280*/  STL [R1+0x84], R6 ;  /* 0x0000840601007387 */ /* 0x0043e20000100800 */
[----:B------:R-:W-:Y:S02]  /*4290*/  SHF.R.S32.HI R0, RZ, 0x1f, R6 ;  /* 0x0000001fff007819 */ /* 0x000fe40000011406 */
[----:B------:R-:W-:-:S04]  /*42a0*/  IMAD.WIDE.U32 R2, R6, c[0x0][0x1f0], R2 ;  /* 0x00007c0006027a25 */ /* 0x000fc800078e0002 */
[----:B------:R-:W-:-:S04]  /*42b0*/  IMAD R0, R0, c[0x0][0x1f0], RZ ;  /* 0x00007c0000007a24 */ /* 0x000fc800078e02ff */
[----:B------:R-:W-:Y:S01]  /*42c0*/  IMAD R5, R6, c[0x0][0x1f4], R0 ;  /* 0x00007d0006057a24 */ /* 0x000fe200078e0200 */
[----:B------:R-:W-:-:S04]  /*42d0*/  IADD3 R0, P0, R84, R2, RZ ;  /* 0x0000000254007210 */ /* 0x000fc80007f1e0ff */
[----:B------:R-:W-:Y:S02]  /*42e0*/  IADD3.X R5, R83, R3, R5, P0, !PT ;  /* 0x0000000353057210 */ /* 0x000fe400007fe405 */
[----:B------:R-:W-:-:S04]  /*42f0*/  LEA R15, P0, R0, c[0x0][0x1c8], 0x1 ;  /* 0x00007200000f7a11 */ /* 0x000fc800078008ff */
[----:B------:R-:W-:Y:S01]  /*4300*/  LEA.HI.X R5, R0, c[0x0][0x1cc], R5, 0x1, P0 ;  /* 0x0000730000057a11 */ /* 0x000fe200000f0c05 */
[----:B------:R-:W-:Y:S06]  /*4310*/  BRA.DIV ~URZ, `(.L_x_1044) ;  /* 0x0000d7a27f007947 */ /* 0x000fec000b800000 */
[----:B------:R2:W3:Y:S02]  /*4320*/  SHFL.IDX PT, R4, R5, RZ, 0x181f ;  /* 0x00181fff05047589 */ /* 0x0004e400000e0000 */
.L_x_1082:
[----:B------:R-:W-:Y:S05]  /*4330*/  BRA.DIV ~URZ, `(.L_x_1045) ;  /* 0x0000d7f27f007947 */ /* 0x000fea000b800000 */
[----:B------:R-:W4:Y:S04]  /*4340*/  LDL R2, [R1+0x88] ;  /* 0x0000880001027983 */ /* 0x000f280000100800 */
[----:B------:R-:W5:Y:S04]  /*4350*/  LDL R51, [R1+0x9c] ;  /* 0x00009c0001337983 */ /* 0x000f680000100800 */
[----:B--2---:R-:W2:Y:S04]  /*4360*/  LDL R50, [R1+0x98] ;  /* 0x0000980001327983 */ /* 0x004ea80000100800 */
[----:B---3--:R-:W3:Y:S04]  /*4370*/  LDL R19, [R1+0x94] ;  /* 0x0000940001137983 */ /* 0x008ee80000100800 */
[----:B------:R-:W3:Y:S04]  /*4380*/  LDL R18, [R1+0x54] ;  /* 0x0000540001127983 */ /* 0x000ee80000100800 */
[----:B------:R-:W1:Y:S02]  /*4390*/  SHFL.IDX PT, R0, R15, RZ, 0x181f ;  /* 0x00181fff0f007589 */ /* 0x000e6400000e0000 */
[----:B-1----:R-:W-:-:S02]  /*43a0*/  IADD3 R10, P1, R0, R80, RZ ;  /* 0x00000050000a7210 */ /* 0x002fc40007f3e0ff */
[C---:B------:R-:W-:Y:S02]  /*43b0*/  IADD3 R8, P0, R0.reuse, R79, RZ ;  /* 0x0000004f00087210 */ /* 0x040fe40007f1e0ff */
[----:B------:R-:W-:Y:S01]  /*43c0*/  IADD3 R6, P5, R0, R81, RZ ;  /* 0x0000005100067210 */ /* 0x000fe20007fbe0ff */
[C---:B------:R-:W-:Y:S02]  /*43d0*/  IMAD.X R11, R4.reuse, 0x1, R73, P1 ;  /* 0x00000001040b7824 */ /* 0x040fe400008e0649 */
[C---:B------:R-:W-:Y:S02]  /*43e0*/  IMAD.X R9, R4.reuse, 0x1, R74, P0 ;  /* 0x0000000104097824 */ /* 0x040fe400000e064a */
[----:B------:R-:W-:Y:S01]  /*43f0*/  IMAD.X R7, R4, 0x1, R75, P5 ;  /* 0x0000000104077824 */ /* 0x000fe200028e064b */
[----:B----4-:R-:W-:Y:S02]  /*4400*/  ISETP.GE.AND P3, PT, R2, c[0x0][0x1d4], PT ;  /* 0x0000750002007a0c */ /* 0x010fe40003f66270 */
[----:B------:R-:W-:-:S02]  /*4410*/  IADD3 R2, P4, R0, R82, RZ ;  /* 0x0000005200027210 */ /* 0x000fc40007f9e0ff */
[----:B-----5:R-:W-:Y:S01]  /*4420*/  ISETP.GE.AND P2, PT, R51, c[0x0][0x1d4], PT ;  /* 0x0000750033007a0c */ /* 0x020fe20003f46270 */
[----:B------:R-:W1:Y:S01]  /*4430*/  SHFL.IDX PT, R0, R15, 0x1, 0x181f ;  /* 0x00381f000f007f89 */ /* 0x000e6200000e0000 */
[----:B------:R-:W-:Y:S01]  /*4440*/  SEL R14, RZ, 0x10, P3 ;  /* 0x00000010ff0e7807 */ /* 0x000fe20001800000 */
[----:B------:R-:W-:Y:S01]  /*4450*/  IMAD.X R3, R4, 0x1, R76, P4 ;  /* 0x0000000104037824 */ /* 0x000fe200020e064c */
[----:B--2---:R-:W-:Y:S01]  /*4460*/  ISETP.GE.AND P1, PT, R50, c[0x0][0x1d4], PT ;  /* 0x0000750032007a0c */ /* 0x004fe20003f26270 */
[----:B------:R2:W4:Y:S01]  /*4470*/  SHFL.IDX PT, R4, R5, 0x1, 0x181f ;  /* 0x00381f0005047f89 */ /* 0x00052200000e0000 */
[----:B------:R-:W-:Y:S02]  /*4480*/  SEL R13, RZ, 0x10, P2 ;  /* 0x00000010ff0d7807 */ /* 0x000fe40001000000 */
[----:B---3--:R-:W-:Y:S02]  /*4490*/  ISETP.GE.AND P0, PT, R19, c[0x0][0x1d4], PT ;  /* 0x0000750013007a0c */ /* 0x008fe40003f06270 */
[----:B------:R-:W-:Y:S01]  /*44a0*/  SEL R12, RZ, 0x10, P1 ;  /* 0x00000010ff0c7807 */ /* 0x000fe20000800000 */
[----:B------:R3:W-:Y:S04]  /*44b0*/  LDGSTS.E.BYPASS.LTC128B.128 [R18+0x10100], [R10.64], !P3 ;  /* 0x101000000a127fae */ /* 0x0007e8000d901d46 */
[----:B------:R3:W-:Y:S04]  /*44c0*/  LDGSTS.E.BYPASS.LTC128B.128 [R18+0x12100], [R8.64], !P2 ;  /* 0x1210000008127fae */ /* 0x0007e8000d101d46 */
[----:B------:R3:W-:Y:S04]  /*44d0*/  LDGSTS.E.BYPASS.LTC128B.128 [R18+0x14100], [R6.64], !P1 ;  /* 0x1410000006127fae */ /* 0x0007e8000c901d46 */
[----:B------:R3:W-:Y:S01]  /*44e0*/  LDGSTS.E.BYPASS.LTC128B.128 [R18+0x16100], [R2.64], !P0 ;  /* 0x1610000002127fae */ /* 0x0007e2000c101d46 */
[----:B--2---:R-:W-:-:S03]  /*44f0*/  SEL R5, RZ, 0x10, P0 ;  /* 0x00000010ff057807 */ /* 0x004fc60000000000 */
.L_x_1083:
[----:B-1----:R-:W2:Y:S01]  /*4500*/  LDL R15, [R1+0x54] ;  /* 0x00005400010f7983 */ /* 0x002ea20000100800 */
[----:B---3--:R-:W-:-:S02]  /*4510*/  IADD3 R2, -R13, 0x10, RZ ;  /* 0x000000100d027810 */ /* 0x008fc40007ffe1ff */
[----:B------:R-:W-:Y:S02]  /*4520*/  IADD3 R10, -R14, 0x10, RZ ;  /* 0x000000100e0a7810 */ /* 0x000fe40007ffe1ff */
[----:B------:R-:W-:Y:S02]  /*4530*/  LOP3.LUT R2, R2, 0xf, RZ, 0xc0, !PT ;  /* 0x0000000f02027812 */ /* 0x000fe400078ec0ff */
[----:B------:R-:W-:Y:S02]  /*4540*/  IADD3 R6, -R12, 0x10, RZ ;  /* 0x000000100c067810 */ /* 0x000fe40007ffe1ff */
[----:B------:R-:W-:Y:S02]  /*4550*/  LOP3.LUT R10, R10, 0xf, RZ, 0xc0, !PT ;  /* 0x0000000f0a0a7812 */ /* 0x000fe400078ec0ff */
[----:B------:R-:W-:Y:S02]  /*4560*/  IADD3 R8, P5, P4, R2, R0, R79 ;  /* 0x0000000002087210 */ /* 0x000fe40007cbe04f */
[----:B------:R-:W-:-:S02]  /*4570*/  IADD3 R2, -R5, 0x10, RZ ;  /* 0x0000001005027810 */ /* 0x000fc40007ffe1ff */
[----:B------:R-:W-:Y:S02]  /*4580*/  LOP3.LUT R6, R6, 0xf, RZ, 0xc0, !PT ;  /* 0x0000000f06067812 */ /* 0x000fe400078ec0ff */
[-C--:B------:R-:W-:Y:S02]  /*4590*/  IADD3 R10, P1, P0, R10, R0.reuse, R80 ;  /* 0x000000000a0a7210 */ /* 0x080fe4000783e050 */
[----:B------:R-:W-:Y:S02]  /*45a0*/  LOP3.LUT R2, R2, 0xf, RZ, 0xc0, !PT ;  /* 0x0000000f02027812 */ /* 0x000fe400078ec0ff */
[----:B------:R-:W-:Y:S02]  /*45b0*/  IADD3 R6, P3, P2, R6, R0, R81 ;  /* 0x0000000006067210 */ /* 0x000fe40007a7e051 */
[----:B----4-:R-:W-:Y:S02]  /*45c0*/  IADD3.X R11, RZ, R4, R73, P1, P0 ;  /* 0x00000004ff0b7210 */ /* 0x010fe40000fe0449 */
[----:B------:R-:W-:-:S02]  /*45d0*/  IADD3 R2, P1, P0, R2, R0, R82 ;  /* 0x0000000002027210 */ /* 0x000fc4000783e052 */
[-C--:B------:R-:W-:Y:S02]  /*45e0*/  IADD3.X R7, RZ, R4.reuse, R75, P3, P2 ;  /* 0x00000004ff077210 */ /* 0x080fe40001fe444b */
[----:B------:R-:W-:Y:S02]  /*45f0*/  ISETP.NE.U32.AND P3, PT, R14, RZ, PT ;  /* 0x000000ff0e00720c */ /* 0x000fe40003f65070 */
[----:B------:R-:W-:Y:S02]  /*4600*/  ISETP.NE.U32.AND P2, PT, R13, RZ, PT ;  /* 0x000000ff0d00720c */ /* 0x000fe40003f45070 */
[----:B------:R-:W-:Y:S02]  /*4610*/  IADD3.X R3, RZ, R4, R76, P1, P0 ;  /* 0x00000004ff037210 */ /* 0x000fe40000fe044c */
[----:B------:R-:W-:Y:S02]  /*4620*/  ISETP.NE.U32.AND P1, PT, R12, RZ, PT ;  /* 0x000000ff0c00720c */ /* 0x000fe40003f25070 */
[----:B------:R-:W-:-:S02]  /*4630*/  ISETP.NE.U32.AND P0, PT, R5, RZ, PT ;  /* 0x000000ff0500720c */ /* 0x000fc40003f05070 */
[----:B------:R-:W-:-:S03]  /*4640*/  IADD3.X R9, RZ, R4, R74, P5, P4 ;  /* 0x00000004ff097210 */ /* 0x000fc60002fe844a */
[----:B------:R-:W-:Y:S01]  /*4650*/  @!PT LDS RZ, [RZ] ;  /* 0x00000000fffff984 */ /* 0x000fe20000000800 */
[----:B------:R-:W-:Y:S01]  /*4660*/  @!PT LDS RZ, [RZ] ;  /* 0x00000000fffff984 */ /* 0x000fe20000000800 */
[----:B------:R-:W-:Y:S01]  /*4670*/  @!PT LDS RZ, [RZ] ;  /* 0x00000000fffff984 */ /* 0x000fe20000000800 */
[----:B--2---:R1:W-:Y:S04]  /*4680*/  LDGSTS.E.BYPASS.LTC128B.128.ZFILL [R15+0x11100], [R10.64], P3 ;  /* 0x111000000a0f7fae */ /* 0x0043e80009941d46 */
[----:B------:R1:W-:Y:S04]  /*4690*/  LDGSTS.E.BYPASS.LTC128B.128.ZFILL [R15+0x13100], [R8.64], P2 ;  /* 0x13100000080f7fae */ /* 0x0003e80009141d46 */
[----:B------:R1:W-:Y:S04]  /*46a0*/  LDGSTS.E.BYPASS.LTC128B.128.ZFILL [R15+0x15100], [R6.64], P1 ;  /* 0x15100000060f7fae */ /* 0x0003e80008941d46 */
[----:B------:R1:W-:Y:S02]  /*46b0*/  LDGSTS.E.BYPASS.LTC128B.128.ZFILL [R15+0x17100], [R2.64], P0 ;  /* 0x17100000020f7fae */ /* 0x0003e40008141d46 */
.L_x_1043:
[----:B--234-:R-:W-:Y:S05]  /*46c0*/  BSYNC B0 ;  /* 0x0000000000007941 */ /* 0x01cfea0003800000 */
.L_x_1042:
[----:B-1----:R-:W2:Y:S04]  /*46d0*/  LDL R3, [R1+0xf0] ;  /* 0x0000f00001037983 */ /* 0x002ea80000100800 */
[----:B------:R-:W2:Y:S01]  /*46e0*/  LDL R2, [R1+0x200] ;  /* 0x0002000001027983 */ /* 0x000ea20000100800 */
[----:B------:R-:W-:-:S03]  /*46f0*/  MOV R4, c[0x0][0x2c4] ;  /* 0x0000b10000047a02 */ /* 0x000fc60000000f00 */
[----:B------:R-:W3:Y:S01]  /*4700*/  LDL R5, [R1+0xdc] ;  /* 0x0000dc0001057983 */ /* 0x000ee20000100800 */
[----:B------:R-:W-:Y:S02]  /*4710*/  ISETP.NE.AND P0, PT, R4, 0x1, PT ;  /* 0x000000010400780c */ /* 0x000fe40003f05270 */
[----:B------:R-:W-:Y:S01]  /*4720*/  MOV R0, 0x1 ;  /* 0x0000000100007802 */ /* 0x000fe20000000f00 */
[----:B------:R-:W0:Y:S04]  /*4730*/  LDGDEPBAR ;  /* 0x00000000000079af */ /* 0x000e280000000000 */
[----:B------:R-:W-:Y:S02]  /*4740*/  IMAD R0, R72, -0x40, R0 ;  /* 0xffffffc048007824 */ /* 0x000fe400078e0200 */
[----:B--2---:R-:W-:Y:S01]  /*4750*/  IMAD.IADD R4, R2, 0x1, R3 ;  /* 0x0000000102047824 */ /* 0x004fe200078e0203 */
[----:B------:R-:W-:-:S03]  /*4760*/  MOV R3, c[0x0][0x2ac] ;  /* 0x0000ab0000037a02 */ /* 0x000fc60000000f00 */
[----:B------:R-:W-:Y:S01]  /*4770*/  @P0 IMAD.HI.U32 R2, R4, c[0x0][0x2c8], RZ ;  /* 0x0000b20004020a27 */ /* 0x000fe200078e00ff */
[----:B------:R1:W-:Y:S03]  /*4780*/  STL [R1+0xac], R4 ;  /* 0x0000ac0401007387 */ /* 0x0003e60000100800 */
[----:B------:R-:W-:Y:S02]  /*4790*/  IMAD R0, R3, c[0x0][0x1d0], R0 ;  /* 0x0000740003007a24 */ /* 0x000fe400078e0200 */
[----:B---3--:R-:W-:-:S03]  /*47a0*/  IMAD.IADD R6, R78, 0x1, -R5 ;  /* 0x000000014e067824 */ /* 0x008fc600078e0a05 */
[----:B------:R-:W-:Y:S02]  /*47b0*/  IADD3 R5, R0, -c[0x0][0x168], -R5 ;  /* 0x80005a0000057a10 */ /* 0x000fe40007ffe805 */
[----:B-1----:R-:W-:Y:S01]  /*47c0*/  @P0 SHF.R.U32.HI R4, RZ, c[0x0][0x2cc], R2 ;  /* 0x0000b300ff040a19 */ /* 0x002fe20000011602 */
[----:B------:R-:W-:Y:S05]  /*47d0*/  BRA.DIV ~URZ, `(.L_x_1046) ;  /* 0x0000d6227f007947 */ /* 0x000fea000b800000 */
[----:B------:R1:W2:Y:S02]  /*47e0*/  SHFL.IDX PT, R0, R4, RZ, 0x1c1f ;  /* 0x001c1fff04007589 */ /* 0x0002a400000e0000 */
.L_x_1084:
[----:B--2---:R-:W-:-:S05]  /*47f0*/  IMAD.IADD R0, R5, 0x1, R0 ;  /* 0x0000000105007824 */ /* 0x004fca00078e0200 */
[----:B------:R-:W-:-:S04]  /*4800*/  IMNMX R0, R6, R0, PT ;  /* 0x0000000006007217 */ /* 0x000fc80003800200 */
[C---:B------:R-:W-:Y:S02]  /*4810*/  ISETP.GT.AND P0, PT, R0.reuse, RZ, PT ;  /* 0x000000ff0000720c */ /* 0x040fe40003f04270 */
[----:B------:R-:W-:Y:S02]  /*4820*/  ISETP.GT.AND P2, PT, R0, 0x1, PT ;  /* 0x000000010000780c */ /* 0x000fe40003f44270 */
[----:B------:R-:W-:Y:S02]  /*4830*/  FSEL R13, R44, -INF , P0 ;  /* 0xff8000002c0d7808 */ /* 0x000fe40000000000 */
[C---:B------:R-:W-:Y:S02]  /*4840*/  ISETP.GT.AND P3, PT, R0.reuse, 0x8, PT ;  /* 0x000000080000780c */ /* 0x040fe40003f64270 */
[C---:B------:R-:W-:Y:S02]  /*4850*/  ISETP.GT.AND P4, PT, R0.reuse, 0x9, PT ;  /* 0x000000090000780c */ /* 0x040fe40003f84270 */
[----:B------:R-:W-:-:S02]  /*4860*/  ISETP.GT.AND P1, PT, R0, 0x10, PT ;  /* 0x000000100000780c */ /* 0x000fc40003f24270 */
[----:B------:R-:W-:Y:S02]  /*4870*/  ISETP.GT.AND P0, PT, R0, 0x11, PT ;  /* 0x000000110000780c */ /* 0x000fe40003f04270 */
[----:B------:R-:W-:Y:S02]  /*4880*/  FSEL R12, R41, -INF , P2 ;  /* 0xff800000290c7808 */ /* 0x000fe40001000000 */
        /* <DEDUP_REMOVED lines=11> */
[----:B------:R-:W-:Y:S02]  /*4940*/  FSEL R87, R25, -INF , P2 ;  /* 0xff80000019577808 */ /* 0x000fe40001000000 */
[----:B------:R-:W-:Y:S02]  /*4950*/  FSEL R86, R24, -INF , P1 ;  /* 0xff80000018567808 */ /* 0x000fe40000800000 */
[----:B------:R-:W-:Y:S02]  /*4960*/  FSEL R85, R23, -INF , P0 ;  /* 0xff80000017557808 */ /* 0x000fe40000000000 */
[C---:B------:R-:W-:Y:S02]  /*4970*/  ISETP.GT.AND P4, PT, R0.reuse, 0x29, PT ;  /* 0x000000290000780c */ /* 0x040fe40003f84270 */
[----:B------:R-:W-:-:S02]  /*4980*/  ISETP.GT.AND P3, PT, R0, 0x30, PT ;  /* 0x000000300000780c */ /* 0x000fc40003f64270 */
[C---:B------:R-:W-:Y:S02]  /*4990*/  ISETP.GT.AND P2, PT, R0.reuse, 0x31, PT ;  /* 0x000000310000780c */ /* 0x040fe40003f44270 */
[C---:B------:R-:W-:Y:S02]  /*49a0*/  ISETP.GT.AND P1, PT, R0.reuse, 0x38, PT ;  /* 0x000000380000780c */ /* 0x040fe40003f24270 */
[----:B------:R-:W-:Y:S02]  /*49b0*/  ISETP.GT.AND P0, PT, R0, 0x39, PT ;  /* 0x000000390000780c */ /* 0x000fe40003f04270 */
[----:B------:R-:W-:Y:S02]  /*49c0*/  FSEL R84, R22, -INF , P4 ;  /* 0xff80000016547808 */ /* 0x000fe40002000000 */
[----:B------:R-:W-:Y:S02]  /*49d0*/  FSEL R83, R21, -INF , P3 ;  /* 0xff80000015537808 */ /* 0x000fe40001800000 */
[----:B------:R-:W-:-:S02]  /*49e0*/  FSEL R82, R20, -INF , P2 ;  /* 0xff80000014527808 */ /* 0x000fc40001000000 */
[----:B------:R-:W-:Y:S02]  /*49f0*/  FSEL R81, R17, -INF , P1 ;  /* 0xff80000011517808 */ /* 0x000fe40000800000 */
[----:B------:R-:W-:Y:S01]  /*4a00*/  FSEL R80, R16, -INF , P0 ;  /* 0xff80000010507808 */ /* 0x000fe20000000000 */
[----:B------:R-:W-:Y:S05]  /*4a10*/  BRA.DIV ~URZ, `(.L_x_1047) ;  /* 0x0000d4427f007947 */ /* 0x000fea000b800000 */
[----:B------:R-:W2:Y:S01]  /*4a20*/  SHFL.IDX PT, R0, R4, 0x1, 0x1c1f ;  /* 0x003c1f0004007f89 */ /* 0x000ea200000e0000 */
[----:B------:R-:W-:-:S04]  /*4a30*/  FMNMX.FTZ R2, R13, R12, !PT ;  /* 0x0000000c0d027209 */ /* 0x000fc80007810000 */
[----:B------:R-:W-:-:S04]  /*4a40*/  FMNMX.FTZ R2, R14, R2, !PT ;  /* 0x000000020e027209 */ /* 0x000fc80007810000 */
[----:B------:R-:W-:-:S04]  /*4a50*/  FMNMX.FTZ R2, R15, R2, !PT ;  /* 0x000000020f027209 */ /* 0x000fc80007810000 */
[----:B------:R-:W-:-:S04]  /*4a60*/  FMNMX.FTZ R2, R18, R2, !PT ;  /* 0x0000000212027209 */ /* 0x000fc80007810000 */
[----:B------:R-:W-:-:S04]  /*4a70*/  FMNMX.FTZ R2, R19, R2, !PT ;  /* 0x0000000213027209 */ /* 0x000fc80007810000 */
[----:B------:R-:W-:Y:S01]  /*4a80*/  FMNMX.FTZ R2, R28, R2, !PT ;  /* 0x000000021c027209 */ /* 0x000fe20007810000 */
[----:B--2---:R-:W-:-:S03]  /*4a90*/  IMAD.IADD R0, R5, 0x1, R0 ;  /* 0x0000000105007824 */ /* 0x004fc600078e0200 */
[----:B------:R-:W-:Y:S02]  /*4aa0*/  FMNMX.FTZ R2, R29, R2, !PT ;  /* 0x000000021d027209 */ /* 0x000fe40007810000 */
[----:B------:R-:W-:Y:S02]  /*4ab0*/  IMNMX R0, R6, R0, PT ;  /* 0x0000000006007217 */ /* 0x000fe40003800200 */
[----:B------:R-:W-:Y:S02]  /*4ac0*/  FMNMX.FTZ R2, R87, R2, !PT ;  /* 0x0000000257027209 */ /* 0x000fe40007810000 */
[C---:B------:R-:W-:Y:S02]  /*4ad0*/  ISETP.GT.AND P1, PT, R0.reuse, RZ, PT ;  /* 0x000000ff0000720c */ /* 0x040fe40003f24270 */
[C---:B------:R-:W-:Y:S02]  /*4ae0*/  ISETP.GT.AND P0, PT, R0.reuse, 0x1, PT ;  /* 0x000000010000780c */ /* 0x040fe40003f04270 */
[----:B------:R-:W-:-:S02]  /*4af0*/  ISETP.GT.AND P2, PT, R0, 0x8, PT ;  /* 0x000000080000780c */ /* 0x000fc40003f44270 */
[----:B------:R-:W-:Y:S02]  /*4b00*/  FSEL R6, R49, -INF , P1 ;  /* 0xff80000031067808 */ /* 0x000fe40000800000 */
[----:B------:R-:W-:Y:S02]  /*4b10*/  FSEL R5, R48, -INF , P0 ;  /* 0xff80000030057808 */ /* 0x000fe40000000000 */
[----:B------:R-:W-:Y:S02]  /*4b20*/  ISETP.GT.AND P0, PT, R0, 0x9, PT ;  /* 0x000000090000780c */ /* 0x000fe40003f04270 */
[----:B------:R-:W-:Y:S02]  /*4b30*/  FSEL R8, R46, -INF , P2 ;  /* 0xff8000002e087808 */ /* 0x000fe40001000000 */
[----:B------:R-:W-:Y:S02]  /*4b40*/  FMNMX.FTZ R3, R6, R5, !PT ;  /* 0x0000000506037209 */ /* 0x000fe40007810000 */
[----:B------:R-:W-:-:S02]  /*4b50*/  ISETP.GT.AND P1, PT, R0, 0x10, PT ;  /* 0x000000100000780c */ /* 0x000fc40003f24270 */
[----:B------:R-:W-:Y:S02]  /*4b60*/  FSEL R7, R47, -INF , P0 ;  /* 0xff8000002f077808 */ /* 0x000fe40000000000 */
[----:B------:R-:W-:Y:S02]  /*4b70*/  FMNMX.FTZ R3, R8, R3, !PT ;  /* 0x0000000308037209 */ /* 0x000fe40007810000 */
[C---:B------:R-:W-:Y:S02]  /*4b80*/  ISETP.GT.AND P0, PT, R0.reuse, 0x11, PT ;  /* 0x000000110000780c */ /* 0x040fe40003f04270 */
[----:B------:R-:W-:Y:S02]  /*4b90*/  FSEL R17, R43, -INF , P1 ;  /* 0xff8000002b117808 */ /* 0x000fe40000800000 */
[----:B------:R-:W-:Y:S02]  /*4ba0*/  FMNMX.FTZ R3, R7, R3, !PT ;  /* 0x0000000307037209 */ /* 0x000fe40007810000 */
[----:B------:R-:W-:-:S02]  /*4bb0*/  ISETP.GT.AND P1, PT, R0, 0x18, PT ;  /* 0x000000180000780c */ /* 0x000fc40003f24270 */
[----:B------:R-:W-:Y:S02]  /*4bc0*/  FSEL R11, R45, -INF , P0 ;  /* 0xff8000002d0b7808 */ /* 0x000fe40000000000 */
[----:B------:R-:W-:Y:S02]  /*4bd0*/  FMNMX.FTZ R3, R17, R3, !PT ;  /* 0x0000000311037209 */ /* 0x000fe40007810000 */
[----:B------:R-:W-:Y:S02]  /*4be0*/  ISETP.GT.AND P0, PT, R0, 0x19, PT ;  /* 0x000000190000780c */ /* 0x000fe40003f04270 */
        /* <DEDUP_REMOVED lines=8> */
[----:B------:R-:W-:-:S02]  /*4c70*/  FMNMX.FTZ R2, R86, R2, !PT ;  /* 0x0000000256027209 */ /* 0x000fc40007810000 */
[----:B------:R-:W-:Y:S02]  /*4c80*/  ISETP.GT.AND P1, PT, R0, 0x28, PT ;  /* 0x000000280000780c */ /* 0x000fe40003f24270 */
[----:B------:R-:W-:Y:S02]  /*4c90*/  FSEL R78, R38, -INF , P0 ;  /* 0xff800000264e7808 */ /* 0x000fe40000000000 */
[----:B------:R-:W-:Y:S02]  /*4ca0*/  FMNMX.FTZ R3, R79, R3, !PT ;  /* 0x000000034f037209 */ /* 0x000fe40007810000 */
[----:B------:R-:W-:Y:S02]  /*4cb0*/  FMNMX.FTZ R2, R85, R2, !PT ;  /* 0x0000000255027209 */ /* 0x000fe40007810000 */
[----:B------:R-:W-:Y:S02]  /*4cc0*/  ISETP.GT.AND P0, PT, R0, 0x29, PT ;  /* 0x000000290000780c */ /* 0x000fe40003f04270 */
[----:B------:R-:W-:-:S02]  /*4cd0*/  FSEL R77, R35, -INF , P1 ;  /* 0xff800000234d7808 */ /* 0x000fc40000800000 */
[----:B------:R-:W-:Y:S02]  /*4ce0*/  FMNMX.FTZ R3, R78, R3, !PT ;  /* 0x000000034e037209 */ /* 0x000fe40007810000 */
        /* <DEDUP_REMOVED lines=17> */
[----:B------:R-:W-:Y:S02]  /*4e00*/  FSEL R72, R26, -INF , P0 ;  /* 0xff8000001a487808 */ /* 0x000fe40000000000 */
[----:B------:R-:W-:Y:S02]  /*4e10*/  FMNMX.FTZ R2, R73, R3, !PT ;  /* 0x0000000349027209 */ /* 0x000fe40007810000 */
[----:B------:R-:W2:Y:S02]  /*4e20*/  SHFL.BFLY PT, R3, R0, 0x2, 0x1f ;  /* 0x0c401f0000037f89 */ /* 0x000ea400000e0000 */
[----:B------:R-:W-:-:S05]  /*4e30*/  FMNMX.FTZ R2, R72, R2, !PT ;  /* 0x0000000248027209 */ /* 0x000fca0007810000 */
[----:B------:R-:W3:Y:S01]  /*4e40*/  SHFL.BFLY PT, R16, R2, 0x2, 0x1f ;  /* 0x0c401f0002107f89 */ /* 0x000ee200000e0000 */
[----:B--2---:R-:W-:-:S05]  /*4e50*/  FMNMX.FTZ R0, R3, R0, !PT ;  /* 0x0000000003007209 */ /* 0x004fca0007810000 */
[----:B------:R-:W2:Y:S01]  /*4e60*/  SHFL.BFLY PT, R132, R0, 0x1, 0x1f ;  /* 0x0c201f0000847f89 */ /* 0x000ea200000e0000 */
[----:B---3--:R-:W-:-:S05]  /*4e70*/  FMNMX.FTZ R16, R2, R16, !PT ;  /* 0x0000001002107209 */ /* 0x008fca0007810000 */
[----:B------:R3:W4:Y:S01]  /*4e80*/  SHFL.BFLY PT, R3, R16, 0x1, 0x1f ;  /* 0x0c201f0010037f89 */ /* 0x00072200000e0000 */
[----:B--2---:R-:W-:-:S03]  /*4e90*/  FMNMX.FTZ R132, R0, R132, !PT ;  /* 0x0000008400847209 */ /* 0x004fc60007810000 */
.L_x_1085:
[----:B------:R-:W2:Y:S04]  /*4ea0*/  LDL R56, [R1+0x38] ;  /* 0x0000380001387983 */ /* 0x000ea80000100800 */
[----:B------:R-:W5:Y:S01]  /*4eb0*/  LDL R93, [R1] ;  /* 0x00000000015d7983 */ /* 0x000f620000100800 */
[C---:B------:R-:W-:Y:S01]  /*4ec0*/  FMUL.FTZ R2, R132.reuse, c[0x0][0x2d0] ;  /* 0x0000b40084027a20 */ /* 0x040fe20000410000 */
[----:B------:R-:W-:Y:S01]  /*4ed0*/  FSETP.NEU.FTZ.AND P0, PT, R132, -INF , PT ;  /* 0xff8000008400780b */ /* 0x000fe20003f1d000 */
[----:B------:R-:W-:Y:S01]  /*4ee0*/  WARPSYNC 0xffffffff ;  /* 0xffffffff00007948 */ /* 0x000fe20003800000 */
[----:B---34-:R-:W-:Y:S01]  /*4ef0*/  FMNMX.FTZ R16, R3, R16, !PT ;  /* 0x0000001003107209 */ /* 0x018fe20007810000 */
[----:B------:R-:W3:Y:S01]  /*4f00*/  LDSM.16.MT88.4 R24, [R250] ;  /* 0x00000000fa18783b */ /* 0x000ee20000004200 */
[----:B------:R-:W-:-:S02]  /*4f10*/  FSEL R2, R2, RZ, P0 ;  /* 0x000000ff02027208 */ /* 0x000fc40000000000 */
[C---:B------:R-:W-:Y:S01]  /*4f20*/  FSETP.NEU.FTZ.AND P0, PT, R16.reuse, -INF , PT ;  /* 0xff8000001000780b */ /* 0x040fe20003f1d000 */
[----:B------:R-:W-:Y:S01]  /*4f30*/  FMUL.FTZ R0, R16, c[0x0][0x2d0] ;  /* 0x0000b40010007a20 */ /* 0x000fe20000410000 */
[----:B------:R-:W4:Y:S01]  /*4f40*/  LDSM.16.MT88.4 R20, [R252] ;  /* 0x00000000fc14783b */ /* 0x000f220000004200 */
[--C-:B------:R-:W-:Y:S02]  /*4f50*/  FFMA.FTZ R3, R14, c[0x0][0x2d0], -R2.reuse ;  /* 0x0000b4000e037a23 */ /* 0x100fe40000010802 */
[--C-:B------:R-:W-:Y:S01]  /*4f60*/  FFMA.FTZ R13, R13, c[0x0][0x2d0], -R2.reuse ;  /* 0x0000b4000d0d7a23 */ /* 0x100fe20000010802 */
[----:B------:R-:W-:Y:S01]  /*4f70*/  FSEL R0, R0, RZ, P0 ;  /* 0x000000ff00007208 */ /* 0x000fe20000000000 */
[----:B------:R1:W-:Y:S01]  /*4f80*/  MUFU.EX2 R117, R3 ;  /* 0x0000000300757308 */ /* 0x0003e20000000800 */
[----:B------:R-:W-:Y:S01]  /*4f90*/  FFMA.FTZ R12, R12, c[0x0][0x2d0], -R2 ;  /* 0x0000b4000c0c7a23 */ /* 0x000fe20000010802 */
[----:B------:R-:W-:Y:S02]  /*4fa0*/  LDSM.16.MT88.4 R44, [R250+0x800] ;  /* 0x00080000fa2c783b */ /* 0x000fe40000004200 */
[----:B------:R-:W-:-:S02]  /*4fb0*/  FFMA.FTZ R6, R6, c[0x0][0x2d0], -R0 ;  /* 0x0000b40006067a23 */ /* 0x000fc40000010800 */
[----:B------:R-:W-:Y:S02]  /*4fc0*/  LDSM.16.MT88.4 R40, [R252+0x800] ;  /* 0x00080000fc28783b */ /* 0x000fe40000004200 */
[----:B------:R-:W-:Y:S02]  /*4fd0*/  MUFU.EX2 R118, R13 ;  /* 0x0000000d00767308 */ /* 0x000fe40000000800 */
[----:B------:R-:W-:Y:S04]  /*4fe0*/  LDSM.16.MT88.4 R32, [R251+0x800] ;  /* 0x00080000fb20783b */ /* 0x000fe80000004200 */
[----:B------:R-:W-:Y:S01]  /*4ff0*/  LDSM.16.MT88.4 R64, [R252+0x2000] ;  /* 0x00200000fc40783b */ /* 0x000fe20000004200 */
[----:B-1----:R-:W-:Y:S01]  /*5000*/  FFMA.FTZ R3, R15, c[0x0][0x2d0], -R2 ;  /* 0x0000b4000f037a23 */ /* 0x002fe20000010802 */
[----:B------:R-:W1:Y:S02]  /*5010*/  MUFU.EX2 R116, R12 ;  /* 0x0000000c00747308 */ /* 0x000e640000000800 */
[----:B------:R-:W-:Y:S04]  /*5020*/  LDSM.16.MT88.4 R60, [R251+0x2800] ;  /* 0x00280000fb3c783b */ /* 0x000fe80000004200 */
[----:B------:R-:W-:Y:S02]  /*5030*/  LDSM.16.MT88.4 R68, [R250+0x4000] ;  /* 0x00400000fa44783b */ /* 0x000fe40000004200 */
[----:B------:R3:W3:Y:S08]  /*5040*/  MUFU.EX2 R121, R3 ;  /* 0x0000000300797308 */ /* 0x0006f00000000800 */
[----:B------:R-:W-:Y:S01]  /*5050*/  MUFU.EX2 R120, R6 ;  /* 0x0000000600787308 */ /* 0x000fe20000000800 */
[----:B-1----:R-:W-:Y:S01]  /*5060*/  F2FP.PACK_AB R12, R116, R118 ;  /* 0x00000076740c723e */ /* 0x002fe200000000ff */
[----:B---3--:R-:W-:Y:S01]  /*5070*/  FFMA.FTZ R3, R5, c[0x0][0x2d0], -R0 ;  /* 0x0000b40005037a23 */ /* 0x008fe20000010800 */
[----:B------:R-:W-:-:S05]  /*5080*/  F2FP.PACK_AB R14, R121, R117 ;  /* 0x00000075790e723e */ /* 0x000fca00000000ff */
[----:B------:R1:W3:Y:S02]  /*5090*/  MUFU.EX2 R119, R3 ;  /* 0x0000000300777308 */ /* 0x0002e40000000800 */
[----:B-1----:R-:W-:Y:S01]  /*50a0*/  FFMA.FTZ R3, R8, c[0x0][0x2d0], -R0 ;  /* 0x0000b40008037a23 */ /* 0x002fe20000010800 */
[----:B---3--:R-:W-:-:S05]  /*50b0*/  F2FP.PACK_AB R13, R119, R120 ;  /* 0x00000078770d723e */ /* 0x008fca00000000ff */
[----:B------:R1:W-:Y:S02]  /*50c0*/  MUFU.EX2 R123, R3 ;  /* 0x00000003007b7308 */ /* 0x0003e40000000800 */
[----:B-1----:R-:W-:Y:S02]  /*50d0*/  FFMA.FTZ R3, R7, c[0x0][0x2d0], -R0 ;  /* 0x0000b40007037a23 */ /* 0x002fe40000010800 */
[----:B------:R-:W1:Y:S04]  /*50e0*/  LDSM.16.MT88.4 R4, [R251] ;  /* 0x00000000fb04783b */ /* 0x000e680000004200 */
[----:B------:R3:W3:Y:S02]  /*50f0*/  MUFU.EX2 R128, R3 ;  /* 0x0000000300807308 */ /* 0x0006e40000000800 */
[----:B---3--:R-:W-:Y:S01]  /*5100*/  FFMA.FTZ R3, R18, c[0x0][0x2d0], -R2 ;  /* 0x0000b40012037a23 */ /* 0x008fe20000010802 */
[----:B------:R-:W-:-:S05]  /*5110*/  F2FP.PACK_AB R15, R128, R123 ;  /* 0x0000007b800f723e */ /* 0x000fca00000000ff */
[----:B------:R3:W-:Y:S02]  /*5120*/  MUFU.EX2 R18, R3 ;  /* 0x0000000300127308 */ /* 0x0007e40000000800 */
[C---:B------:R-:W-:Y:S08]  /*5130*/  HMMA.16816.F32 R48, R12.reuse, R26, RZ ;  /* 0x0000001a0c30723c */ /* 0x040ff000000018ff */
[----:B------:R-:W-:Y:S01]  /*5140*/  HMMA.16816.F32 R52, R12, R24, RZ ;  /* 0x000000180c34723c */ /* 0x000fe200000018ff */
[----:B---3--:R-:W-:-:S04]  /*5150*/  FFMA.FTZ R3, R19, c[0x0][0x2d0], -R2 ;  /* 0x0000b40013037a23 */ /* 0x008fc80000010802 */
[----:B------:R3:W1:Y:S03]  /*5160*/  MUFU.EX2 R129, R3 ;  /* 0x0000000300817308 */ /* 0x0006660000000800 */
[----:B----4-:R-:W-:Y:S01]  /*5170*/  HMMA.16816.F32 R36, R12, R20, RZ ;  /* 0x000000140c24723c */ /* 0x010fe200000018ff */
[----:B---3--:R-:W-:Y:S01]  /*5180*/  FFMA.FTZ R3, R28, c[0x0][0x2d0], -R2 ;  /* 0x0000b4001c037a23 */ /* 0x008fe20000010802 */
[----:B-1----:R-:W-:-:S03]  /*5190*/  F2FP.PACK_AB R8, R129, R18 ;  /* 0x000000128108723e */ /* 0x002fc600000000ff */
[----:B------:R1:W-:Y:S02]  /*51a0*/  MUFU.EX2 R133, R3 ;  /* 0x0000000300857308 */ /* 0x0003e40000000800 */
[----:B-1----:R-:W-:Y:S02]  /*51b0*/  FFMA.FTZ R3, R29, c[0x0][0x2d0], -R2 ;  /* 0x0000b4001d037a23 */ /* 0x002fe40000010802 */
[C---:B------:R-:W-:Y:S04]  /*51c0*/  HMMA.16816.F32 R28, R12.reuse, R22, RZ ;  /* 0x000000160c1c723c */ /* 0x040fe800000018ff */
[----:B------:R1:W3:Y:S04]  /*51d0*/  MUFU.EX2 R92, R3 ;  /* 0x00000003005c7308 */ /* 0x0002e80000000800 */
[C---:B------:R-:W-:Y:S08]  /*51e0*/  HMMA.16816.F32 R20, R12.reuse, R4, RZ ;  /* 0x000000040c14723c */ /* 0x040ff000000018ff */
[----:B------:R-:W-:Y:S01]  /*51f0*/  HMMA.16816.F32 R4, R12, R6, RZ ;  /* 0x000000060c04723c */ /* 0x000fe200000018ff */
[----:B-1----:R-:W-:-:S04]  /*5200*/  FFMA.FTZ R3, R17, c[0x0][0x2d0], -R0 ;  /* 0x0000b40011037a23 */ /* 0x002fc80000010800 */
[----:B------:R1:W-:Y:S02]  /*5210*/  MUFU.EX2 R122, R3 ;  /* 0x00000003007a7308 */ /* 0x0003e40000000800 */
[----:B-1----:R-:W-:-:S06]  /*5220*/  FFMA.FTZ R3, R11, c[0x0][0x2d0], -R0 ;  /* 0x0000b4000b037a23 */ /* 0x002fcc0000010800 */
[----:B------:R1:W4:Y:S02]  /*5230*/  MUFU.EX2 R130, R3 ;  /* 0x0000000300827308 */ /* 0x0003240000000800 */
[----:B-1----:R-:W-:Y:S01]  /*5240*/  FFMA.FTZ R3, R10, c[0x0][0x2d0], -R0 ;  /* 0x0000b4000a037a23 */ /* 0x002fe20000010800 */
[----:B---3--:R-:W-:-:S05]  /*5250*/  F2FP.PACK_AB R10, R92, R133 ;  /* 0x000000855c0a723e */ /* 0x008fca00000000ff */
[----:B------:R1:W-:Y:S02]  /*5260*/  MUFU.EX2 R134, R3 ;  /* 0x0000000300867308 */ /* 0x0003e40000000800 */
[----:B-1----:R-:W-:Y:S01]  /*5270*/  FFMA.FTZ R3, R9, c[0x0][0x2d0], -R0 ;  /* 0x0000b40009037a23 */ /* 0x002fe20000010800 */
[----:B----4-:R-:W-:-:S05]  /*5280*/  F2FP.PACK_AB R9, R130, R122 ;  /* 0x0000007a8209723e */ /* 0x010fca00000000ff */
[----:B------:R-:W1:Y:S02]  /*5290*/  MUFU.EX2 R131, R3 ;  /* 0x0000000300837308 */ /* 0x000e640000000800 */
[----:B-1----:R-:W-:-:S07]  /*52a0*/  F2FP.PACK_AB R11, R131, R134 ;  /* 0x00000086830b723e */ /* 0x002fce00000000ff */
[C---:B------:R-:W-:Y:S08]  /*52b0*/  HMMA.16816.F32 R48, R8.reuse, R46, R48 ;  /* 0x0000002e0830723c */ /* 0x040ff00000001830 */
[C---:B------:R-:W-:Y:S01]  /*52c0*/  HMMA.16816.F32 R164, R8.reuse, R44, R52 ;  /* 0x0000002c08a4723c */ /* 0x040fe20000001834 */
[----:B--2---:R-:W1:Y:S07]  /*52d0*/  LDSM.16.MT88.4 R24, [R56] ;  /* 0x000000003818783b */ /* 0x004e6e0000004200 */
[C---:B------:R-:W-:Y:S01]  /*52e0*/  HMMA.16816.F32 R28, R8.reuse, R42, R28 ;  /* 0x0000002a081c723c */ /* 0x040fe2000000181c */
[----:B------:R-:W2:Y:S04]  /*52f0*/  LDSM.16.MT88.4 R56, [R250+0x2000] ;  /* 0x00200000fa38783b */ /* 0x000ea80000004200 */
[----:B-----5:R-:W3:Y:S03]  /*5300*/  LDSM.16.MT88.4 R52, [R93+0x800] ;  /* 0x000800005d34783b */ /* 0x020ee60000004200 */
[----:B------:R-:W-:Y:S01]  /*5310*/  MOV R98, R51 ;  /* 0x0000003300627202 */ /* 0x000fe20000000f00 */
[----:B------:R-:W-:Y:S01]  /*5320*/  IMAD.MOV.U32 R95, RZ, RZ, R49 ;  /* 0x000000ffff5f7224 */ /* 0x000fe200078e0031 */
[----:B------:R-:W-:Y:S01]  /*5330*/  MOV R97, R48 ;  /* 0x0000003000617202 */ /* 0x000fe20000000f00 */
[----:B------:R-:W-:Y:S01]  /*5340*/  HMMA.16816.F32 R148, R8, R32, R20 ;  /* 0x000000200894723c */ /* 0x000fe20000001814 */
[----:B------:R-:W-:-:S02]  /*5350*/  MOV R96, R50 ;  /* 0x0000003200607202 */ /* 0x000fc40000000f00 */
[----:B------:R-:W4:Y:S05]  /*5360*/  LDSM.16.MT88.4 R48, [R251+0x2000] ;  /* 0x00200000fb30783b */ /* 0x000f2a0000004200 */
[C---:B------:R-:W-:Y:S05]  /*5370*/  HMMA.16816.F32 R4, R8.reuse, R34, R4 ;  /* 0x000000220804723c */ /* 0x040fea0000001804 */
[----:B------:R-:W-:Y:S01]  /*5380*/  MOV R94, R31 ;  /* 0x0000001f005e7202 */ /* 0x000fe20000000f00 */
[----:B------:R-:W-:Y:S01]  /*5390*/  IMAD.MOV.U32 R89, RZ, RZ, R29 ;  /* 0x000000ffff597224 */ /* 0x000fe200078e001d */
[----:B------:R-:W-:Y:S01]  /*53a0*/  MOV R91, R28 ;  /* 0x0000001c005b7202 */ /* 0x000fe20000000f00 */
[----:B------:R-:W-:Y:S01]  /*53b0*/  HMMA.16816.F32 R156, R8, R40, R36 ;  /* 0x00000028089c723c */ /* 0x000fe20000001824 */
[----:B------:R-:W5:Y:S01]  /*53c0*/  LDSM.16.MT88.4 R40, [R250+0x2800] ;  /* 0x00280000fa28783b */ /* 0x000f620000004200 */
[----:B------:R-:W-:-:S03]  /*53d0*/  MOV R90, R30 ;  /* 0x0000001e005a7202 */ /* 0x000fc60000000f00 */
[----:B------:R-:W3:Y:S03]  /*53e0*/  LDSM.16.MT88.4 R36, [R252+0x2800] ;  /* 0x00280000fc24783b */ /* 0x000ee60000004200 */
[C---:B------:R-:W-:Y:S08]  /*53f0*/  HMMA.16816.F32 R20, R12.reuse, R64, RZ ;  /* 0x000000400c14723c */ /* 0x040ff000000018ff */
[----:B-1----:R-:W-:Y:S01]  /*5400*/  HMMA.16816.F32 R32, R12, R26, RZ ;  /* 0x0000001a0c20723c */ /* 0x002fe200000018ff */
[----:B------:R-:W-:Y:S01]  /*5410*/  MOV R88, R4 ;  /* 0x0000000400587202 */ /* 0x000fe20000000f00 */
[----:B------:R-:W-:Y:S01]  /*5420*/  IMAD.MOV.U32 R3, RZ, RZ, R5 ;  /* 0x000000ffff037224 */ /* 0x000fe200078e0005 */
[----:B------:R-:W-:-:S02]  /*5430*/  MOV R19, R6 ;  /* 0x0000000600137202 */ /* 0x000fc40000000f00 */
[----:B------:R-:W-:-:S03]  /*5440*/  MOV R17, R7 ;  /* 0x0000000700117202 */ /* 0x000fc60000000f00 */
[C---:B------:R-:W-:Y:S08]  /*5450*/  HMMA.16816.F32 R44, R12.reuse, R24, RZ ;  /* 0x000000180c2c723c */ /* 0x040ff000000018ff */
[C---:B--2---:R-:W-:Y:S08]  /*5460*/  HMMA.16816.F32 R28, R12.reuse, R56, RZ ;  /* 0x000000380c1c723c */ /* 0x044ff000000018ff */
[----:B------:R-:W-:Y:S01]  /*5470*/  HMMA.16816.F32 R24, R12, R58, RZ ;  /* 0x0000003a0c18723c */ /* 0x000fe200000018ff */
[----:B------:R-:W1:Y:S07]  /*5480*/  LDSM.16.MT88.4 R56, [R93+0x2000] ;  /* 0x002000005d38783b */ /* 0x000e6e0000004200 */
[----:B---3--:R-:W-:Y:S08]  /*5490*/  HMMA.16816.F32 R100, R8, R54, R32 ;  /* 0x000000360864723c */ /* 0x008ff00000001820 */
[----:B------:R-:W-:Y:S01]  /*54a0*/  HMMA.16816.F32 R4, R12, R66, RZ ;  /* 0x000000420c04723c */ /* 0x000fe200000018ff */
[----:B------:R-:W2:Y:S07]  /*54b0*/  LDSM.16.MT88.4 R64, [R93+0x2800] ;  /* 0x002800005d40783b */ /* 0x000eae0000004200 */
[----:B------:R-:W-:Y:S08]  /*54c0*/  HMMA.16816.F32 R140, R8, R52, R44 ;  /* 0x00000034088c723c */ /* 0x000ff0000000182c */
[----:B----4-:R-:W-:Y:S01]  /*54d0*/  HMMA.16816.F32 R44, R12, R48, RZ ;  /* 0x000000300c2c723c */ /* 0x010fe200000018ff */
[----:B------:R-:W-:Y:S01]  /*54e0*/  MOV R35, R103 ;  /* 0x0000006700237202 */ /* 0x000fe20000000f00 */
[----:B------:R-:W-:Y:S01]  /*54f0*/  IMAD.MOV.U32 R32, RZ, RZ, R101 ;  /* 0x000000ffff207224 */ /* 0x000fe200078e0065 */
[----:B------:R-:W-:-:S02]  /*5500*/  MOV R34, R100 ;  /* 0x0000006400227202 */ /* 0x000fc40000000f00 */
[----:B------:R-:W-:-:S03]  /*5510*/  MOV R33, R102 ;  /* 0x0000006600217202 */ /* 0x000fc60000000f00 */
[C---:B-----5:R-:W-:Y:S08]  /*5520*/  HMMA.16816.F32 R100, R8.reuse, R42, R24 ;  /* 0x0000002a0864723c */ /* 0x060ff00000001818 */
[----:B------:R-:W-:Y:S08]  /*5530*/  HMMA.16816.F32 R188, R8, R38, R4 ;  /* 0x0000002608bc723c */ /* 0x000ff00000001804 */
[----:B-1----:R-:W-:Y:S07]  /*5540*/  HMMA.16816.F32 R4, R12, R56, RZ ;  /* 0x000000380c04723c */ /* 0x002fee00000018ff */
[----:B------:R-:W-:Y:S01]  /*5550*/  MOV R56, R35 ;  /* 0x0000002300387202 */ /* 0x000fe20000000f00 */
[C---:B------:R-:W-:Y:S01]  /*5560*/  HMMA.16816.F32 R52, R8.reuse, R40, R28 ;  /* 0x000000280834723c */ /* 0x040fe2000000181c */
[----:B------:R-:W-:Y:S01]  /*5570*/  IMAD.MOV.U32 R57, RZ, RZ, R34 ;  /* 0x000000ffff397224 */ /* 0x000fe200078e0022 */
[----:B------:R-:W-:Y:S01]  /*5580*/  LDSM.16.MT88.4 R40, [R250+0x4800] ;  /* 0x00480000fa28783b */ /* 0x000fe20000004200 */
[----:B------:R-:W-:Y:S01]  /*5590*/  MOV R25, R102 ;  /* 0x0000006600197202 */ /* 0x000fe20000000f00 */
[----:B------:R-:W-:Y:S01]  /*55a0*/  IMAD.MOV.U32 R48, RZ, RZ, R100 ;  /* 0x000000ffff307224 */ /* 0x000fe200078e0064 */
[----:B------:R-:W-:Y:S01]  /*55b0*/  MOV R24, R101 ;  /* 0x0000006500187202 */ /* 0x000fe20000000f00 */
[----:B------:R-:W-:Y:S01]  /*55c0*/  LDSM.16.MT88.4 R28, [R252+0x4800] ;  /* 0x00480000fc1c783b */ /* 0x000fe20000004200 */
[----:B------:R-:W-:Y:S01]  /*55d0*/  MOV R49, R103 ;  /* 0x0000006700317202 */ /* 0x000fe20000000f00 */
[C---:B------:R-:W-:Y:S07]  /*55e0*/  HMMA.16816.F32 R160, R8.reuse, R60, R44 ;  /* 0x0000003c08a0723c */ /* 0x040fee000000182c */
[----:B------:R-:W-:Y:S01]  /*55f0*/  MOV R60, R33 ;  /* 0x00000021003c7202 */ /* 0x000fe20000000f00 */
[----:B------:R-:W-:Y:S01]  /*5600*/  HMMA.16816.F32 R184, R8, R36, R20 ;  /* 0x0000002408b8723c */ /* 0x000fe20000001814 */
[----:B------:R-:W-:Y:S01]  /*5610*/  MOV R61, R32 ;  /* 0x00000020003d7202 */ /* 0x000fe20000000f00 */
[----:B------:R-:W-:Y:S04]  /*5620*/  LDSM.16.MT88.4 R36, [R251+0x4000] ;  /* 0x00400000fb24783b */ /* 0x000fe80000004200 */
[----:B------:R-:W1:Y:S02]  /*5630*/  LDSM.16.MT88.4 R32, [R252+0x4000] ;  /* 0x00400000fc20783b */ /* 0x000e640000004200 */
[----:B------:R-:W-:Y:S07]  /*5640*/  HMMA.16816.F32 R20, R12, R50, RZ ;  /* 0x000000320c14723c */ /* 0x000fee00000018ff */
[----:B------:R-:W-:Y:S01]  /*5650*/  MOV R51, R25 ;  /* 0x0000001900337202 */ /* 0x000fe20000000f00 */
[----:B--2---:R-:W-:Y:S01]  /*5660*/  HMMA.16816.F32 R144, R8, R64, R4 ;  /* 0x000000400890723c */ /* 0x004fe20000001804 */
[----:B------:R-:W-:-:S06]  /*5670*/  MOV R50, R24 ;  /* 0x0000001800327202 */ /* 0x000fcc0000000f00 */
[----:B------:R-:W-:Y:S01]  /*5680*/  MOV R65, R91 ;  /* 0x0000005b00417202 */ /* 0x000fe20000000f00 */
[----:B------:R-:W-:Y:S01]  /*5690*/  HMMA.16816.F32 R24, R12, R58, RZ ;  /* 0x0000003a0c18723c */ /* 0x000fe200000018ff */
[----:B------:R-:W-:-:S06]  /*56a0*/  MOV R64, R94 ;  /* 0x0000005e00407202 */ /* 0x000fcc0000000f00 */
[----:B------:R-:W-:Y:S01]  /*56b0*/  MOV R58, R98 ;  /* 0x00000062003a7202 */ /* 0x000fe20000000f00 */
[----:B------:R-:W-:Y:S01]  /*56c0*/  HMMA.16816.F32 R4, R12, R68, RZ ;  /* 0x000000440c04723c */ /* 0x000fe200000018ff */
[----:B------:R-:W-:-:S06]  /*56d0*/  IMAD.MOV.U32 R59, RZ, RZ, R97 ;  /* 0x000000ffff3b7224 */ /* 0x000fcc00078e0061 */
[----:B------:R-:W-:Y:S01]  /*56e0*/  MOV R68, R88 ;  /* 0x0000005800447202 */ /* 0x000fe20000000f00 */
[----:B------:R-:W-:Y:S01]  /*56f0*/  HMMA.16816.F32 R152, R8, R62, R20 ;  /* 0x0000003e0898723c */ /* 0x000fe20000001814 */
[----:B------:R-:W-:Y:S02]  /*5700*/  IMAD.MOV.U32 R69, RZ, RZ, R3 ;  /* 0x000000ffff457224 */ /* 0x000fe400078e0003 */
[----:B------:R-:W-:-:S04]  /*5710*/  FADD.FTZ R3, R118, R116 ;  /* 0x0000007476037221 */ /* 0x000fc80000010000 */
[----:B------:R-:W-:Y:S01]  /*5720*/  MOV R63, R96 ;  /* 0x00000060003f7202 */ /* 0x000fe20000000f00 */
[----:B------:R-:W-:Y:S01]  /*5730*/  HMMA.16816.F32 R136, R8, R66, R24 ;  /* 0x000000420888723c */ /* 0x000fe20000001818 */
[----:B------:R-:W-:Y:S01]  /*5740*/  MOV R62, R95 ;  /* 0x0000005f003e7202 */ /* 0x000fe20000000f00 */
[----:B------:R-:W-:-:S04]  /*5750*/  FADD.FTZ R3, R117, R3 ;  /* 0x0000000375037221 */ /* 0x000fc80000010000 */
[----:B------:R-:W-:Y:S01]  /*5760*/  FADD.FTZ R3, R121, R3 ;  /* 0x0000000379037221 */ /* 0x000fe20000010000 */
[----:B------:R-:W-:Y:S01]  /*5770*/  MOV R66, R89 ;  /* 0x0000005900427202 */ /* 0x000fe20000000f00 */
[----:B------:R-:W-:Y:S01]  /*5780*/  IMAD.MOV.U32 R67, RZ, RZ, R90 ;  /* 0x000000ffff437224 */ /* 0x000fe200078e005a */
[----:B-1----:R-:W-:Y:S01]  /*5790*/  HMMA.16816.F32 R20, R12, R32, RZ ;  /* 0x000000200c14723c */ /* 0x002fe200000018ff */
[----:B------:R-:W-:Y:S02]  /*57a0*/  FADD.FTZ R3, R18, R3 ;  /* 0x0000000312037221 */ /* 0x000fe40000010000 */
[----:B------:R-:W-:-:S05]  /*57b0*/  FFMA.FTZ R18, R87, c[0x0][0x2d0], -R2 ;  /* 0x0000b40057127a23 */ /* 0x000fca0000010802 */
[----:B------:R-:W-:Y:S07]  /*57c0*/  HMMA.16816.F32 R88, R8, R40, R4 ;  /* 0x000000280858723c */ /* 0x000fee0000001804 */
[----:B------:R-:W-:Y:S01]  /*57d0*/  MOV R41, R17 ;  /* 0x0000001100297202 */ /* 0x000fe20000000f00 */
[----:B------:R-:W-:Y:S01]  /*57e0*/  HMMA.16816.F32 R4, R12, R34, RZ ;  /* 0x000000220c04723c */ /* 0x000fe200000018ff */
[----:B------:R-:W-:Y:S01]  /*57f0*/  FADD.FTZ R17, R120, R119 ;  /* 0x0000007778117221 */ /* 0x000fe20000010000 */
[----:B------:R-:W-:Y:S01]  /*5800*/  MOV R40, R19 ;  /* 0x0000001300287202 */ /* 0x000fe20000000f00 */
[----:B------:R-:W-:-:S05]  /*5810*/  FFMA.FTZ R19, R85, c[0x0][0x2d0], -R2 ;  /* 0x0000b40055137a23 */ /* 0x000fca0000010802 */
[----:B------:R-:W-:Y:S07]  /*5820*/  HMMA.16816.F32 R24, R12, R70, RZ ;  /* 0x000000460c18723c */ /* 0x000fee00000018ff */
[----:B------:R-:W-:Y:S01]  /*5830*/  MOV R71, R93 ;  /* 0x0000005d00477202 */ /* 0x000fe20000000f00 */
[----:B------:R-:W-:Y:S01]  /*5840*/  HMMA.16816.F32 R96, R8, R28, R20 ;  /* 0x0000001c0860723c */ /* 0x000fe20000001814 */
[----:B------:R-:W-:-:S03]  /*5850*/  MOV R70, R92 ;  /* 0x0000005c00467202 */ /* 0x000fc60000000f00 */
[----:B------:R-:W1:Y:S04]  /*5860*/  LDSM.16.MT88.4 R44, [R71+0x4000] ;  /* 0x00400000472c783b */ /* 0x000e680000004200 */
[C---:B------:R-:W-:Y:S01]  /*5870*/  HMMA.16816.F32 R100, R8.reuse, R30, R4 ;  /* 0x0000001e0864723c */ /* 0x040fe20000001804 */
[----:B------:R-:W2:Y:S04]  /*5880*/  LDSM.16.MT88.4 R28, [R251+0x4800] ;  /* 0x00480000fb1c783b */ /* 0x000ea80000004200 */
[----:B------:R-:W3:Y:S03]  /*5890*/  LDSM.16.MT88.4 R32, [R71+0x4800] ;  /* 0x004800004720783b */ /* 0x000ee60000004200 */
[----:B------:R-:W-:Y:S07]  /*58a0*/  HMMA.16816.F32 R92, R8, R42, R24 ;  /* 0x0000002a085c723c */ /* 0x000fee0000001818 */
[----:B------:R-:W-:Y:S01]  /*58b0*/  MOV R42, R67 ;  /* 0x00000043002a7202 */ /* 0x000fe20000000f00 */
[----:B------:R-:W-:Y:S01]  /*58c0*/  HMMA.16816.F32 R24, R12, R36, RZ ;  /* 0x000000240c18723c */ /* 0x000fe200000018ff */
[----:B------:R-:W-:-:S06]  /*58d0*/  MOV R43, R64 ;  /* 0x00000040002b7202 */ /* 0x000fcc0000000f00 */
[--C-:B------:R-:W-:Y:S01]  /*58e0*/  FFMA.FTZ R37, R82, c[0x0][0x2d0], -R2.reuse ;  /* 0x0000b40052257a23 */ /* 0x100fe20000010802 */
[----:B------:R-:W-:Y:S01]  /*58f0*/  HMMA.16816.F32 R20, R12, R38, RZ ;  /* 0x000000260c14723c */ /* 0x000fe200000018ff */
[----:B------:R-:W-:-:S06]  /*5900*/  FFMA.FTZ R36, R81, c[0x0][0x2d0], -R2 ;  /* 0x0000b40051247a23 */ /* 0x000fcc0000010802 */
[----:B------:R-:W-:Y:S01]  /*5910*/  FFMA.FTZ R38, R83, c[0x0][0x2d0], -R2 ;  /* 0x0000b40053267a23 */ /* 0x000fe20000010802 */
[----:B------:R-:W-:Y:S02]  /*5920*/  MOV R39, R58 ;  /* 0x0000003a00277202 */ /* 0x000fe40000000f00 */
[----:B------:R-:W-:Y:S01]  /*5930*/  MOV R58, R51 ;  /* 0x00000033003a7202 */ /* 0x000fe20000000f00 */
[----:B-1----:R-:W-:Y:S07]  /*5940*/  HMMA.16816.F32 R4, R12, R44, RZ ;  /* 0x0000002c0c04723c */ /* 0x002fee00000018ff */
[----:B------:R-:W-:Y:S01]  /*5950*/  IMAD.MOV.U32 R45, RZ, RZ, R62 ;  /* 0x000000ffff2d7224 */ /* 0x000fe200078e003e */
[----:B--2---:R-:W-:Y:S01]  /*5960*/  HMMA.16816.F32 R104, R8, R28, R24 ;  /* 0x0000001c0868723c */ /* 0x004fe20000001818 */
[----:B------:R-:W1:Y:S01]  /*5970*/  LDSM.16.MT88.4 R24, [R250+0x6000] ;  /* 0x00600000fa18783b */ /* 0x000e620000004200 */
[----:B------:R-:W-:-:S02]  /*5980*/  MOV R62, R60 ;  /* 0x0000003c003e7202 */ /* 0x000fc40000000f00 */
[----:B------:R-:W-:Y:S02]  /*5990*/  MOV R44, R59 ;  /* 0x0000003b002c7202 */ /* 0x000fe40000000f00 */
[----:B------:R-:W-:Y:S01]  /*59a0*/  MOV R60, R57 ;  /* 0x00000039003c7202 */ /* 0x000fe20000000f00 */
[----:B------:R-:W-:Y:S01]  /*59b0*/  FFMA.FTZ R28, R84, c[0x0][0x2d0], -R2 ;  /* 0x0000b400541c7a23 */ /* 0x000fe20000010802 */
[----:B------:R-:W-:Y:S01]  /*59c0*/  HMMA.16816.F32 R108, R8, R30, R20 ;  /* 0x0000001e086c723c */ /* 0x000fe20000001814 */
[----:B------:R-:W2:Y:S01]  /*59d0*/  LDSM.16.MT88.4 R20, [R250+0x6800] ;  /* 0x00680000fa14783b */ /* 0x000ea20000004200 */
[----:B------:R-:W-:Y:S02]  /*59e0*/  MOV R57, R50 ;  /* 0x0000003200397202 */ /* 0x000fe40000000f00 */
[----:B------:R-:W-:-:S04]  /*59f0*/  MOV R59, R49 ;  /* 0x00000031003b7202 */ /* 0x000fc80000000f00 */
[----:B---3--:R-:W-:Y:S07]  /*5a00*/  HMMA.16816.F32 R112, R8, R32, R4 ;  /* 0x000000200870723c */ /* 0x008fee0000001804 */
[--C-:B------:R-:W-:Y:S01]  /*5a10*/  FFMA.FTZ R33, R75, c[0x0][0x2d0], -R0.reuse ;  /* 0x0000b4004b217a23 */ /* 0x100fe20000010800 */
[----:B------:R-:W-:Y:S01]  /*5a20*/  HMMA.16816.F32 R4, R12, R46, RZ ;  /* 0x0000002e0c04723c */ /* 0x000fe200000018ff */
[----:B------:R-:W-:-:S06]  /*5a30*/  FFMA.FTZ R32, R74, c[0x0][0x2d0], -R0 ;  /* 0x0000b4004a207a23 */ /* 0x000fcc0000010800 */
[----:B------:R-:W-:Y:S01]  /*5a40*/  MOV R47, R63 ;  /* 0x0000003f002f7202 */ /* 0x000fe20000000f00 */
[----:B------:R-:W-:Y:S02]  /*5a50*/  IMAD.MOV.U32 R63, RZ, RZ, R56 ;  /* 0x000000ffff3f7224 */ /* 0x000fe400078e0038 */
[----:B------:R-:W-:Y:S01]  /*5a60*/  IMAD.MOV.U32 R56, RZ, RZ, R48 ;  /* 0x000000ffff387224 */ /* 0x000fe200078e0030 */
[----:B------:R-:W-:Y:S02]  /*5a70*/  MOV R46, R47 ;  /* 0x0000002f002e7202 */ /* 0x000fe40000000f00 */
[----:B------:R-:W-:-:S11]  /*5a80*/  MOV R47, R39 ;  /* 0x00000027002f7202 */ /* 0x000fd60000000f00 */
[----:B------:R-:W-:Y:S07]  /*5a90*/  HMMA.16816.F32 R180, R8, R34, R4 ;  /* 0x0000002208b4723c */ /* 0x000fee0000001804 */
[----:B------:R-:W-:Y:S01]  /*5aa0*/  FFMA.FTZ R34, R80, c[0x0][0x2d0], -R2 ;  /* 0x0000b40050227a23 */ /* 0x000fe20000010802 */
[----:B-1----:R-:W-:Y:S01]  /*5ab0*/  HMMA.16816.F32 R4, R12, R24, RZ ;  /* 0x000000180c04723c */ /* 0x002fe200000018ff */
[----:B------:R-:W-:Y:S11]  /*5ac0*/  FFMA.FTZ R35, R72, c[0x0][0x2d0], -R0 ;  /* 0x0000b40048237a23 */ /* 0x000ff60000010800 */
[----:B------:R-:W-:Y:S11]  /*5ad0*/  @!UPT UIADD3 URZ, URZ, URZ, URZ ;  /* 0x0000003f3f3ff290 */ /* 0x000ff6000fffe03f */
[----:B------:R-:W-:Y:S01]  /*5ae0*/  @!UPT UIADD3 URZ, URZ, URZ, URZ ;  /* 0x0000003f3f3ff290 */ /* 0x000fe2000fffe03f */
[----:B--2---:R-:W-:Y:S08]  /*5af0*/  HMMA.16816.F32 R176, R8, R20, R4 ;  /* 0x0000001408b0723c */ /* 0x004ff00000001804 */
[----:B------:R-:W-:Y:S01]  /*5b00*/  HMMA.16816.F32 R4, R12, R26, RZ ;  /* 0x0000001a0c04723c */ /* 0x000fe200000018ff */
[----:B------:R-:W-:Y:S11]  /*5b10*/  LDSM.16.MT88.4 R24, [R252+0x6800] ;  /* 0x00680000fc18783b */ /* 0x000ff60000004200 */
[----:B------:R-:W-:Y:S11]  /*5b20*/  @!UPT UIADD3 URZ, URZ, URZ, URZ ;  /* 0x0000003f3f3ff290 */ /* 0x000ff6000fffe03f */
[----:B------:R-:W-:Y:S01]  /*5b30*/  @!UPT UIADD3 URZ, URZ, URZ, URZ ;  /* 0x0000003f3f3ff290 */ /* 0x000fe2000fffe03f */
[----:B------:R-:W-:Y:S01]  /*5b40*/  HMMA.16816.F32 R124, R8, R22, R4 ;  /* 0x00000016087c723c */ /* 0x000fe20000001804 */
[----:B------:R-:W1:Y:S06]  /*5b50*/  LDSM.16.MT88.4 R20, [R252+0x6000] ;  /* 0x00600000fc14783b */ /* 0x000e6c0000004200 */
[----:B------:R-:W-:Y:S02]  /*5b60*/  FADD.FTZ R4, R123, R17 ;  /* 0x000000117b047221 */ /* 0x000fe40000010000 */
[----:B------:R-:W-:Y:S02]  /*5b70*/  FFMA.FTZ R17, R86, c[0x0][0x2d0], -R2 ;  /* 0x0000b40056117a23 */ /* 0x000fe40000010802 */
[----:B------:R-:W-:-:S02]  /*5b80*/  FADD.FTZ R4, R128, R4 ;  /* 0x0000000480047221 */ /* 0x000fc40000010000 */
[----:B------:R-:W-:Y:S02]  /*5b90*/  FADD.FTZ R2, R129, R3 ;  /* 0x0000000381027221 */ /* 0x000fe40000010000 */
[----:B------:R-:W-:Y:S02]  /*5ba0*/  FADD.FTZ R3, R122, R4 ;  /* 0x000000047a037221 */ /* 0x000fe40000010000 */
[----:B------:R-:W-:Y:S01]  /*5bb0*/  FADD.FTZ R2, R133, R2 ;  /* 0x0000000285027221 */ /* 0x000fe20000010000 */
[----:B------:R-:W-:Y:S01]  /*5bc0*/  MOV R133, R71 ;  /* 0x0000004700857202 */ /* 0x000fe20000000f00 */
[----:B------:R-:W-:Y:S01]  /*5bd0*/  IMAD.MOV.U32 R71, RZ, RZ, R41 ;  /* 0x000000ffff477224 */ /* 0x000fe200078e0029 */
[----:B------:R-:W-:Y:S01]  /*5be0*/  MOV R41, R66 ;  /* 0x0000004200297202 */ /* 0x000fe20000000f00 */
[----:B------:R-:W-:Y:S01]  /*5bf0*/  FADD.FTZ R3, R130, R3 ;  /* 0x0000000382037221 */ /* 0x000fe20000010000 */
[----:B-1----:R-:W-:Y:S01]  /*5c00*/  HMMA.16816.F32 R4, R12, R20, RZ ;  /* 0x000000140c04723c */ /* 0x002fe200000018ff */
[----:B------:R1:W-:Y:S08]  /*5c10*/  MUFU.EX2 R21, R17 ;  /* 0x0000001100157308 */ /* 0x0003f00000000800 */
[----:B------:R2:W-:Y:S01]  /*5c20*/  MUFU.EX2 R20, R19 ;  /* 0x0000001300147308 */ /* 0x0005e20000000800 */
[--C-:B-1----:R-:W-:Y:S11]  /*5c30*/  FFMA.FTZ R17, R79, c[0x0][0x2d0], -R0.reuse ;  /* 0x0000b4004f117a23 */ /* 0x102ff60000010800 */
[----:B------:R-:W-:Y:S03]  /*5c40*/  @!UPT UIADD3 URZ, URZ, URZ, URZ ;  /* 0x0000003f3f3ff290 */ /* 0x000fe6000fffe03f */
[----:B------:R-:W-:Y:S01]  /*5c50*/  HMMA.16816.F32 R120, R8, R24, R4 ;  /* 0x000000180878723c */ /* 0x000fe20000001804 */
[----:B--2---:R-:W-:-:S06]  /*5c60*/  FFMA.FTZ R19, R73, c[0x0][0x2d0], -R0 ;  /* 0x0000b40049137a23 */ /* 0x004fcc0000010800 */
[----:B------:R-:W-:Y:S01]  /*5c70*/  MUFU.EX2 R19, R19 ;  /* 0x0000001300137308 */ /* 0x000fe20000000800 */
[----:B------:R-:W-:Y:S07]  /*5c80*/  HMMA.16816.F32 R4, R12, R22, RZ ;  /* 0x000000160c04723c */ /* 0x000fee00000018ff */
[----:B------:R1:W2:Y:S02]  /*5c90*/  MUFU.EX2 R22, R18 ;  /* 0x0000001200167308 */ /* 0x0002a40000000800 */
[--C-:B-1----:R-:W-:Y:S11]  /*5ca0*/  FFMA.FTZ R18, R76, c[0x0][0x2d0], -R0.reuse ;  /* 0x0000b4004c127a23 */ /* 0x102ff60000010800 */
[----:B------:R-:W-:Y:S04]  /*5cb0*/  @!UPT UIADD3 URZ, URZ, URZ, URZ ;  /* 0x0000003f3f3ff290 */ /* 0x000fe8000fffe03f */
[----:B------:R-:W-:Y:S01]  /*5cc0*/  HMMA.16816.F32 R116, R8, R26, R4 ;  /* 0x0000001a0874723c */ /* 0x000fe20000001804 */
[----:B------:R1:W3:Y:S01]  /*5cd0*/  MUFU.EX2 R6, R28 ;  /* 0x0000001c00067308 */ /* 0x0002e20000000800 */
[----:B------:R-:W-:Y:S05]  /*5ce0*/  LDSM.16.MT88.4 R24, [R251+0x6800] ;  /* 0x00680000fb18783b */ /* 0x000fea0000004200 */
[--C-:B------:R-:W-:Y:S01]  /*5cf0*/  FFMA.FTZ R7, R78, c[0x0][0x2d0], -R0.reuse ;  /* 0x0000b4004e077a23 */ /* 0x100fe20000010800 */
[----:B--2---:R-:W-:Y:S01]  /*5d00*/  F2FP.PACK_AB R4, R21, R22 ;  /* 0x000000161504723e */ /* 0x004fe200000000ff */
[----:B------:R-:W-:Y:S02]  /*5d10*/  FFMA.FTZ R5, R77, c[0x0][0x2d0], -R0 ;  /* 0x0000b4004d057a23 */ /* 0x000fe40000010800 */
[----:B------:R-:W-:Y:S01]  /*5d20*/  FADD.FTZ R0, R70, R2 ;  /* 0x0000000246007221 */ /* 0x000fe20000010000 */
[----:B------:R-:W-:Y:S01]  /*5d30*/  MOV R70, R40 ;  /* 0x0000002800467202 */ /* 0x000fe20000000f00 */
[----:B------:R-:W-:Y:S01]  /*5d40*/  MUFU.EX2 R7, R7 ;  /* 0x0000000700077308 */ /* 0x000fe20000000800 */
[----:B------:R-:W-:Y:S01]  /*5d50*/  MOV R40, R65 ;  /* 0x0000004100287202 */ /* 0x000fe20000000f00 */
[----:B------:R-:W-:Y:S01]  /*5d60*/  FADD.FTZ R0, R22, R0 ;  /* 0x0000000016007221 */ /* 0x000fe20000010000 */
[----:B-1----:R-:W1:Y:S01]  /*5d70*/  LDSM.16.MT88.4 R28, [R251+0x6000] ;  /* 0x00600000fb1c783b */ /* 0x002e620000004200 */
[----:B------:R-:W-:-:S02]  /*5d80*/  FADD.FTZ R2, R134, R3 ;  /* 0x0000000386027221 */ /* 0x000fc40000010000 */
[----:B------:R-:W-:Y:S02]  /*5d90*/  FADD.FTZ R0, R21, R0 ;  /* 0x0000000015007221 */ /* 0x000fe40000010000 */
[----:B------:R-:W-:Y:S01]  /*5da0*/  MUFU.EX2 R3, R18 ;  /* 0x0000001200037308 */ /* 0x000fe20000000800 */
[----:B------:R-:W-:Y:S02]  /*5db0*/  FADD.FTZ R2, R131, R2 ;  /* 0x0000000283027221 */ /* 0x000fe40000010000 */
[----:B------:R-:W-:-:S04]  /*5dc0*/  FADD.FTZ R0, R20, R0 ;  /* 0x0000000014007221 */ /* 0x000fc80000010000 */
[C---:B---3--:R-:W-:Y:S01]  /*5dd0*/  FADD.FTZ R0, R6.reuse, R0 ;  /* 0x0000000006007221 */ /* 0x048fe20000010000 */
[----:B------:R-:W-:Y:S02]  /*5de0*/  F2FP.PACK_AB R6, R6, R20 ;  /* 0x000000140606723e */ /* 0x000fe400000000ff */
[----:B-1----:R-:W-:Y:S01]  /*5df0*/  HMMA.16816.F32 R20, R12, R28, RZ ;  /* 0x0000001c0c14723c */ /* 0x002fe200000018ff */
[----:B------:R-:W1:Y:S08]  /*5e00*/  MUFU.EX2 R29, R17 ;  /* 0x00000011001d7308 */ /* 0x000e700000000800 */
[----:B------:R-:W-:Y:S08]  /*5e10*/  MUFU.EX2 R28, R34 ;  /* 0x00000022001c7308 */ /* 0x000ff00000000800 */
[----:B------:R2:W3:Y:S01]  /*5e20*/  MUFU.EX2 R17, R5 ;  /* 0x0000000500117308 */ /* 0x0004e20000000800 */
[----:B-1----:R-:W-:-:S04]  /*5e30*/  FADD.FTZ R2, R29, R2 ;  /* 0x000000021d027221 */ /* 0x002fc80000010000 */
[C---:B------:R-:W-:Y:S02]  /*5e40*/  FADD.FTZ R2, R7.reuse, R2 ;  /* 0x0000000207027221 */ /* 0x040fe40000010000 */
[----:B------:R-:W-:Y:S01]  /*5e50*/  HMMA.16816.F32 R64, R8, R24, R20 ;  /* 0x000000180840723c */ /* 0x000fe20000001814 */
[----:B------:R-:W1:Y:S07]  /*5e60*/  MUFU.EX2 R25, R38 ;  /* 0x0000002600197308 */ /* 0x000e6e0000000800 */
[----:B------:R-:W-:Y:S01]  /*5e70*/  HMMA.16816.F32 R20, R12, R30, RZ ;  /* 0x0000001e0c14723c */ /* 0x000fe200000018ff */
[----:B------:R-:W4:Y:S01]  /*5e80*/  MUFU.EX2 R24, R37 ;  /* 0x0000002500187308 */ /* 0x000f220000000800 */
[----:B--2---:R-:W-:-:S02]  /*5e90*/  F2FP.PACK_AB R5, R7, R29 ;  /* 0x0000001d0705723e */ /* 0x004fc400000000ff */
[----:B---3--:R-:W-:Y:S01]  /*5ea0*/  F2FP.PACK_AB R7, R3, R17 ;  /* 0x000000110307723e */ /* 0x008fe200000000ff */
[----:B-1----:R-:W-:-:S04]  /*5eb0*/  FADD.FTZ R0, R25, R0 ;  /* 0x0000000019007221 */ /* 0x002fc80000010000 */
[----:B------:R-:W1:Y:S01]  /*5ec0*/  MUFU.EX2 R30, R36 ;  /* 0x00000024001e7308 */ /* 0x000e620000000800 */
[C---:B----4-:R-:W-:Y:S01]  /*5ed0*/  FADD.FTZ R0, R24.reuse, R0 ;  /* 0x0000000018007221 */ /* 0x050fe20000010000 */
[----:B------:R-:W-:Y:S11]  /*5ee0*/  F2FP.PACK_AB R128, R24, R25 ;  /* 0x000000191880723e */ /* 0x000ff600000000ff */
[----:B------:R-:W-:Y:S02]  /*5ef0*/  @!UPT UIADD3 URZ, URZ, URZ, URZ ;  /* 0x0000003f3f3ff290 */ /* 0x000fe4000fffe03f */
[----:B------:R-:W-:Y:S01]  /*5f00*/  HMMA.16816.F32 R48, R8, R26, R20 ;  /* 0x0000001a0830723c */ /* 0x000fe20000001814 */
[----:B------:R-:W2:Y:S01]  /*5f10*/  LDSM.16.MT88.4 R20, [R133+0x6000] ;  /* 0x006000008514783b */ /* 0x000ea20000004200 */
[----:B-1----:R-:W-:Y:S01]  /*5f20*/  FADD.FTZ R0, R30, R0 ;  /* 0x000000001e007221 */ /* 0x002fe20000010000 */
[----:B------:R-:W-:-:S03]  /*5f30*/  F2FP.PACK_AB R130, R28, R30 ;  /* 0x0000001e1c82723e */ /* 0x000fc600000000ff */
[----:B------:R-:W-:-:S05]  /*5f40*/  FADD.FTZ R0, R28, R0 ;  /* 0x000000001c007221 */ /* 0x000fca0000010000 */
[----:B------:R1:W-:Y:S02]  /*5f50*/  STL [R1+0xa4], R0 ;  /* 0x0000a40001007387 */ /* 0x0003e40000100800 */
[----:B-1----:R-:W-:Y:S02]  /*5f60*/  FADD.FTZ R0, R17, R2 ;  /* 0x0000000211007221 */ /* 0x002fe40000010000 */
[----:B------:R-:W1:Y:S02]  /*5f70*/  MUFU.EX2 R17, R33 ;  /* 0x0000002100117308 */ /* 0x000e640000000800 */
[----:B------:R-:W-:Y:S01]  /*5f80*/  FADD.FTZ R0, R3, R0 ;  /* 0x0000000003007221 */ /* 0x000fe20000010000 */
[C---:B--2---:R-:W-:Y:S05]  /*5f90*/  HMMA.16816.F32 R24, R12.reuse, R20, RZ ;  /* 0x000000140c18723c */ /* 0x044fea00000018ff */
[----:B------:R-:W2:Y:S03]  /*5fa0*/  MUFU.EX2 R3, R32 ;  /* 0x0000002000037308 */ /* 0x000ea60000000800 */
[----:B------:R-:W-:Y:S01]  /*5fb0*/  HMMA.16816.F32 R20, R12, R22, RZ ;  /* 0x000000160c14723c */ /* 0x000fe200000018ff */
[----:B------:R-:W3:Y:S04]  /*5fc0*/  LDSM.16.MT88.4 R12, [R133+0x6800] ;  /* 0x00680000850c783b */ /* 0x000ee80000004200 */
[----:B------:R-:W4:Y:S01]  /*5fd0*/  MUFU.EX2 R2, R35 ;  /* 0x0000002300027308 */ /* 0x000f220000000800 */
[----:B-1----:R-:W-:-:S04]  /*5fe0*/  FADD.FTZ R0, R17, R0 ;  /* 0x0000000011007221 */ /* 0x002fc80000010000 */
[C---:B--2---:R-:W-:Y:S01]  /*5ff0*/  FADD.FTZ R0, R3.reuse, R0 ;  /* 0x0000000003007221 */ /* 0x044fe20000010000 */
[----:B------:R-:W-:-:S03]  /*6000*/  F2FP.PACK_AB R129, R3, R17 ;  /* 0x000000110381723e */ /* 0x000fc600000000ff */
[----:B------:R-:W-:-:S04]  /*6010*/  FADD.FTZ R0, R19, R0 ;  /* 0x0000000013007221 */ /* 0x000fc80000010000 */
[C---:B----4-:R-:W-:Y:S01]  /*6020*/  FADD.FTZ R0, R2.reuse, R0 ;  /* 0x0000000002007221 */ /* 0x050fe20000010000 */
[----:B------:R-:W-:-:S04]  /*6030*/  F2FP.PACK_AB R131, R2, R19 ;  /* 0x000000130283723e */ /* 0x000fc800000000ff */
[----:B------:R1:W-:Y:S01]  /*6040*/  STL [R1+0xa0], R0 ;  /* 0x0000a00001007387 */ /* 0x0003e20000100800 */
[C---:B---3--:R-:W-:Y:S08]  /*6050*/  HMMA.16816.F32 R32, R8.reuse, R12, R24 ;  /* 0x0000000c0820723c */ /* 0x048ff00000001818 */
[----:B------:R-:W-:Y:S01]  /*6060*/  HMMA.16816.F32 R24, R8, R14, R20 ;  /* 0x0000000e0818723c */ /* 0x000fe20000001814 */
[----:B------:R-:W2:Y:S04]  /*6070*/  LDSM.16.MT88.4 R12, [R252+0x1000] ;  /* 0x00100000fc0c783b */ /* 0x000ea80000004200 */
[----:B------:R-:W3:Y:S04]  /*6080*/  LDSM.16.MT88.4 R8, [R250+0x1000] ;  /* 0x00100000fa08783b */ /* 0x000ee80000004200 */
[----:B-1----:R-:W4:Y:S04]  /*6090*/  LDL R0, [R1+0xf0] ;  /* 0x0000f00001007983 */ /* 0x002f280000100800 */
[----:B------:R-:W5:Y:S04]  /*60a0*/  LDL.LU R3, [R1+0x7c] ;  /* 0x00007c0001037983 */ /* 0x000f680000300800 */
[----:B------:R-:W4:Y:S04]  /*60b0*/  LDL R17, [R1+0xa8] ;  /* 0x0000a80001117983 */ /* 0x000f280000100800 */
[----:B------:R-:W-:Y:S01]  /*60c0*/  LDSM.16.MT88.4 R20, [R252+0x7000] ;  /* 0x00700000fc14783b */ /* 0x000fe20000004200 */
[C---:B--2---:R-:W-:Y:S08]  /*60d0*/  HMMA.16816.F32 R156, R4.reuse, R12, R156 ;  /* 0x0000000c049c723c */ /* 0x044ff0000000189c */
        /* <DEDUP_REMOVED lines=16> */
[----:B------:R-:W-:Y:S07]  /*61e0*/  LDSM.16.MT88.4 R8, [R251+0x3000] ;  /* 0x00300000fb08783b */ /* 0x000fee0000004200 */
[C---:B-1----:R-:W-:Y:S01]  /*61f0*/  HMMA.16816.F32 R80, R4.reuse, R12, R144 ;  /* 0x0000000c0450723c */ /* 0x042fe20000001890 */
[----:B------:R-:W-:Y:S07]  /*6200*/  LDSM.16.MT88.4 R144, [R251+0x1800] ;  /* 0x00180000fb90783b */ /* 0x000fee0000004200 */
[C---:B------:R-:W-:Y:S01]  /*6210*/  HMMA.16816.F32 R84, R4.reuse, R14, R136 ;  /* 0x0000000e0454723c */ /* 0x040fe20000001888 */
[----:B------:R-:W1:Y:S04]  /*6220*/  LDSM.16.MT88.4 R12, [R252+0x5000] ;  /* 0x00500000fc0c783b */ /* 0x000e680000004200 */
[----:B------:R-:W-:Y:S03]  /*6230*/  LDSM.16.MT88.4 R136, [R133+0x1800] ;  /* 0x001800008588783b */ /* 0x000fe60000004200 */
[C---:B-1----:R-:W-:Y:S08]  /*6240*/  HMMA.16816.F32 R96, R4.reuse, R12, R96 ;  /* 0x0000000c0460723c */ /* 0x042ff00000001860 */
[C---:B------:R-:W-:Y:S01]  /*6250*/  HMMA.16816.F32 R100, R4.reuse, R14, R100 ;  /* 0x0000000e0464723c */ /* 0x040fe20000001864 */
[----:B------:R-:W1:Y:S07]  /*6260*/  LDSM.16.MT88.4 R12, [R133+0x5000] ;  /* 0x00500000850c783b */ /* 0x000e6e0000004200 */
[C---:B-1----:R-:W-:Y:S08]  /*6270*/  HMMA.16816.F32 R112, R4.reuse, R12, R112 ;  /* 0x0000000c0470723c */ /* 0x042ff00000001870 */
[C---:B------:R-:W-:Y:S01]  /*6280*/  HMMA.16816.F32 R180, R4.reuse, R14, R180 ;  /* 0x0000000e04b4723c */ /* 0x040fe200000018b4 */
[----:B------:R-:W1:Y:S07]  /*6290*/  LDSM.16.MT88.4 R12, [R251+0x7000] ;  /* 0x00700000fb0c783b */ /* 0x000e6e0000004200 */
[C---:B------:R-:W-:Y:S01]  /*62a0*/  HMMA.16816.F32 R76, R4.reuse, R10, R152 ;  /* 0x0000000a044c723c */ /* 0x040fe20000001898 */
[----:B------:R-:W2:Y:S07]  /*62b0*/  LDSM.16.MT88.4 R152, [R252+0x1800] ;  /* 0x00180000fc98783b */ /* 0x000eae0000004200 */
[----:B------:R-:W-:Y:S08]  /*62c0*/  HMMA.16816.F32 R120, R4, R20, R120 ;  /* 0x000000140478723c */ /* 0x000ff00000001878 */
[----:B------:R-:W-:Y:S08]  /*62d0*/  HMMA.16816.F32 R148, R128, R144, R148 ;  /* 0x000000908094723c */ /* 0x000ff00000001894 */
[----:B------:R-:W-:Y:S08]  /*62e0*/  HMMA.16816.F32 R20, R4, R22, R116 ;  /* 0x000000160414723c */ /* 0x000ff00000001874 */
[----:B------:R-:W-:Y:S01]  /*62f0*/  HMMA.16816.F32 R144, R128, R146, R40 ;  /* 0x000000928090723c */ /* 0x000fe20000001828 */
[----:B------:R-:W3:Y:S07]  /*6300*/  LDSM.16.MT88.4 R40, [R250+0x3800] ;  /* 0x00380000fa28783b */ /* 0x000eee0000004200 */
[C---:B-1----:R-:W-:Y:S01]  /*6310*/  HMMA.16816.F32 R116, R4.reuse, R12, R64 ;  /* 0x0000000c0474723c */ /* 0x042fe20000001840 */
[----:B------:R-:W-:Y:S07]  /*6320*/  LDSM.16.MT88.4 R64, [R133+0x3800] ;  /* 0x003800008540783b */ /* 0x000fee0000004200 */
[C---:B------:R-:W-:Y:S01]  /*6330*/  HMMA.16816.F32 R12, R4.reuse, R14, R48 ;  /* 0x0000000e040c723c */ /* 0x040fe20000001830 */
[----:B------:R-:W1:Y:S07]  /*6340*/  LDSM.16.MT88.4 R48, [R252+0x3800] ;  /* 0x00380000fc30783b */ /* 0x000e6e0000004200 */
[----:B------:R-:W-:Y:S01]  /*6350*/  HMMA.16816.F32 R72, R4, R8, R160 ;  /* 0x000000080448723c */ /* 0x000fe200000018a0 */
[----:B------:R-:W1:Y:S01]  /*6360*/  LDSM.16.MT88.4 R8, [R250+0x5000] ;  /* 0x00500000fa08783b */ /* 0x000e620000004200 */
[----:B------:R-:W-:-:S02]  /*6370*/  MOV R2, c[0x0][0x2c4] ;  /* 0x0000b10000027a02 */ /* 0x000fc40000000f00 */
[----:B------:R-:W-:Y:S01]  /*6380*/  MOV R18, c[0x0][0x2ac] ;  /* 0x0000ab0000127a02 */ /* 0x000fe20000000f00 */
[----:B------:R-:W-:Y:S03]  /*6390*/  LDSM.16.MT88.4 R160, [R250+0x1800] ;  /* 0x00180000faa0783b */ /* 0x000fe60000004200 */
[C---:B--2---:R-:W-:Y:S08]  /*63a0*/  HMMA.16816.F32 R156, R128.reuse, R152, R156 ;  /* 0x00000098809c723c */ /* 0x044ff0000000189c */
[C---:B------:R-:W-:Y:S08]  /*63b0*/  HMMA.16816.F32 R152, R128.reuse, R154, R36 ;  /* 0x0000009a8098723c */ /* 0x040ff00000001824 */
[C---:B------:R-:W-:Y:S08]  /*63c0*/  HMMA.16816.F32 R140, R128.reuse, R136, R140 ;  /* 0x00000088808c723c */ /* 0x040ff0000000188c */
[C---:B---3--:R-:W-:Y:S08]  /*63d0*/  HMMA.16816.F32 R36, R128.reuse, R40, R52 ;  /* 0x000000288024723c */ /* 0x048ff00000001834 */
[C---:B------:R-:W-:Y:S08]  /*63e0*/  HMMA.16816.F32 R136, R128.reuse, R138, R44 ;  /* 0x0000008a8088723c */ /* 0x040ff0000000182c */
[C---:B------:R-:W-:Y:S01]  /*63f0*/  HMMA.16816.F32 R40, R128.reuse, R42, R56 ;  /* 0x0000002a8028723c */ /* 0x040fe20000001838 */
[----:B------:R-:W2:Y:S07]  /*6400*/  LDSM.16.MT88.4 R56, [R251+0x3800] ;  /* 0x00380000fb38783b */ /* 0x000eae0000004200 */
[C---:B-1----:R-:W-:Y:S08]  /*6410*/  HMMA.16816.F32 R44, R128.reuse, R48, R60 ;  /* 0x00000030802c723c */ /* 0x042ff0000000183c */
[----:B------:R-:W-:Y:S01]  /*6420*/  HMMA.16816.F32 R60, R128, R64, R80 ;  /* 0x00000040803c723c */ /* 0x000fe20000001850 */
[----:B------:R-:W1:Y:S07]  /*6430*/  LDSM.16.MT88.4 R80, [R252+0x5800] ;  /* 0x00580000fc50783b */ /* 0x000e6e0000004200 */
[C---:B------:R-:W-:Y:S08]  /*6440*/  HMMA.16816.F32 R88, R4.reuse, R8, R88 ;  /* 0x000000080458723c */ /* 0x040ff00000001858 */
[----:B------:R-:W-:Y:S01]  /*6450*/  HMMA.16816.F32 R92, R4, R10, R92 ;  /* 0x0000000a045c723c */ /* 0x000fe2000000185c */
[----:B------:R-:W3:Y:S07]  /*6460*/  LDSM.16.MT88.4 R8, [R251+0x5000] ;  /* 0x00500000fb08783b */ /* 0x000eee0000004200 */
[C---:B--2---:R-:W-:Y:S01]  /*6470*/  HMMA.16816.F32 R52, R128.reuse, R56, R72 ;  /* 0x000000388034723c */ /* 0x044fe20000001848 */
[----:B------:R-:W2:Y:S07]  /*6480*/  LDSM.16.MT88.4 R72, [R250+0x5800] ;  /* 0x00580000fa48783b */ /* 0x000eae0000004200 */
[C---:B------:R-:W-:Y:S08]  /*6490*/  HMMA.16816.F32 R56, R128.reuse, R58, R76 ;  /* 0x0000003a8038723c */ /* 0x040ff0000000184c */
[----:B-1----:R-:W-:Y:S01]  /*64a0*/  HMMA.16816.F32 R76, R128, R80, R96 ;  /* 0x00000050804c723c */ /* 0x002fe20000001860 */
[----:B------:R-:W1:Y:S07]  /*64b0*/  LDSM.16.MT88.4 R96, [R133+0x5800] ;  /* 0x005800008560783b */ /* 0x000e6e0000004200 */
[C---:B---3--:R-:W-:Y:S08]  /*64c0*/  HMMA.16816.F32 R104, R4.reuse, R8, R104 ;  /* 0x000000080468723c */ /* 0x048ff00000001868 */
[----:B------:R-:W-:Y:S01]  /*64d0*/  HMMA.16816.F32 R108, R4, R10, R108 ;  /* 0x0000000a046c723c */ /* 0x000fe2000000186c */
[----:B------:R-:W3:Y:S07]  /*64e0*/  LDSM.16.MT88.4 R8, [R250+0x7000] ;  /* 0x00700000fa08783b */ /* 0x000eee0000004200 */
[C---:B------:R-:W-:Y:S08]  /*64f0*/  HMMA.16816.F32 R48, R128.reuse, R50, R68 ;  /* 0x000000328030723c */ /* 0x040ff00000001844 */
[C---:B--2---:R-:W-:Y:S01]  /*6500*/  HMMA.16816.F32 R68, R128.reuse, R72, R88 ;  /* 0x000000488044723c */ /* 0x044fe20000001858 */
[----:B------:R-:W2:Y:S07]  /*6510*/  LDSM.16.MT88.4 R88, [R251+0x5800] ;  /* 0x00580000fb58783b */ /* 0x000eae0000004200 */
[C---:B------:R-:W-:Y:S08]  /*6520*/  HMMA.16816.F32 R72, R128.reuse, R74, R92 ;  /* 0x0000004a8048723c */ /* 0x040ff0000000185c */
[----:B-1----:R-:W-:Y:S01]  /*6530*/  HMMA.16816.F32 R92, R128, R96, R112 ;  /* 0x00000060805c723c */ /* 0x002fe20000001870 */
[----:B------:R-:W1:Y:S07]  /*6540*/  LDSM.16.MT88.4 R112, [R252+0x7800] ;  /* 0x00780000fc70783b */ /* 0x000e6e0000004200 */
[C---:B---3--:R-:W-:Y:S08]  /*6550*/  HMMA.16816.F32 R176, R4.reuse, R8, R176 ;  /* 0x0000000804b0723c */ /* 0x048ff000000018b0 */
[----:B------:R-:W-:Y:S01]  /*6560*/  HMMA.16816.F32 R124, R4, R10, R124 ;  /* 0x0000000a047c723c */ /* 0x000fe2000000187c */
[----:B------:R-:W3:Y:S01]  /*6570*/  LDSM.16.MT88.4 R8, [R133+0x7000] ;  /* 0x007000008508783b */ /* 0x000ee20000004200 */
[----:B------:R-:W-:Y:S01]  /*6580*/  ISETP.NE.AND P1, PT, R2, 0x1, PT ;  /* 0x000000010200780c */ /* 0x000fe20003f25270 */
[----:B------:R-:W-:-:S05]  /*6590*/  IMAD R18, R18, c[0x0][0x1d0], RZ ;  /* 0x0000740012127a24 */ /* 0x000fca00078e02ff */
[C---:B------:R-:W-:Y:S07]  /*65a0*/  HMMA.16816.F32 R64, R128.reuse, R66, R84 ;  /* 0x000000428040723c */ /* 0x040fee0000001854 */
[----:B----4-:R-:W-:Y:S01]  /*65b0*/  @P1 IMAD.HI.U32 R2, R0, c[0x0][0x2c8], RZ ;  /* 0x0000b20000021a27 */ /* 0x010fe200078e00ff */
[----:B--2---:R-:W-:Y:S01]  /*65c0*/  HMMA.16816.F32 R84, R128, R88, R104 ;  /* 0x000000588054723c */ /* 0x004fe20000001868 */
[----:B------:R-:W2:Y:S03]  /*65d0*/  LDSM.16.MT88.4 R104, [R250+0x7800] ;  /* 0x00780000fa68783b */ /* 0x000ea60000004200 */
[----:B------:R-:W-:-:S04]  /*65e0*/  @P1 SHF.R.U32.HI R0, RZ, c[0x0][0x2cc], R2 ;  /* 0x0000b300ff001a19 */ /* 0x000fc80000011602 */
[----:B------:R-:W-:Y:S01]  /*65f0*/  HMMA.16816.F32 R88, R128, R90, R108 ;  /* 0x0000005a8058723c */ /* 0x000fe2000000186c */
[----:B------:R-:W-:-:S07]  /*6600*/  IADD3 R0, R0, -c[0x0][0x168], R18 ;  /* 0x80005a0000007a10 */ /* 0x000fce0007ffe012 */
[----:B-1----:R-:W-:Y:S01]  /*6610*/  HMMA.16816.F32 R108, R128, R112, R120 ;  /* 0x00000070806c723c */ /* 0x002fe20000001878 */
[----:B------:R-:W1:Y:S07]  /*6620*/  LDSM.16.MT88.4 R120, [R251+0x7800] ;  /* 0x00780000fb78783b */ /* 0x000e6e0000004200 */
[C---:B---3--:R-:W-:Y:S08]  /*6630*/  HMMA.16816.F32 R32, R4.reuse, R8, R32 ;  /* 0x000000080420723c */ /* 0x048ff00000001820 */
[----:B------:R-:W-:Y:S01]  /*6640*/  HMMA.16816.F32 R24, R4, R10, R24 ;  /* 0x0000000a0418723c */ /* 0x000fe20000001818 */
[----:B------:R-:W3:Y:S01]  /*6650*/  LDSM.16.MT88.4 R4, [R133+0x7800] ;  /* 0x007800008504783b */ /* 0x000ee20000004200 */
[----:B------:R-:W-:-:S04]  /*6660*/  SHF.R.S32.HI R2, RZ, 0x1f, R0 ;  /* 0x0000001fff027819 */ /* 0x000fc80000011400 */
[----:B------:R-:W-:-:S04]  /*6670*/  LEA.HI R0, R2, R0, RZ, 0x6 ;  /* 0x0000000002007211 */ /* 0x000fc800078f30ff */
[----:B------:R-:W-:Y:S02]  /*6680*/  SHF.R.S32.HI R0, RZ, 0x6, R0 ;  /* 0x00000006ff007819 */ /* 0x000fe40000011400 */
[----:B-----5:R-:W-:Y:S02]  /*6690*/  IADD3 R3, R3, -0x2, RZ ;  /* 0xfffffffe03037810 */ /* 0x020fe40007ffe0ff */
[----:B------:R-:W-:-:S03]  /*66a0*/  IMNMX R0, R17, R0, !PT ;  /* 0x0000000011007217 */ /* 0x000fc60007800200 */
[----:B------:R4:W-:Y:S04]  /*66b0*/  STL [R1+0x68], R3 ;  /* 0x0000680301007387 */ /* 0x0009e80000100800 */
[----:B------:R4:W-:Y:S01]  /*66c0*/  STL [R1+0xb0], R0 ;  /* 0x0000b00001007387 */ /* 0x0009e20000100800 */
[----:B------:R-:W-:Y:S01]  /*66d0*/  ISETP.GE.AND P0, PT, R3, R0, PT ;  /* 0x000000000300720c */ /* 0x000fe20003f06270 */
[C---:B------:R-:W-:Y:S08]  /*66e0*/  HMMA.16816.F32 R80, R128.reuse, R82, R100 ;  /* 0x000000528050723c */ /* 0x040ff00000001864 */
[C---:B--2---:R-:W-:Y:S08]  /*66f0*/  HMMA.16816.F32 R100, R128.reuse, R104, R176 ;  /* 0x000000688064723c */ /* 0x044ff000000018b0 */
[C---:B------:R-:W-:Y:S08]  /*6700*/  HMMA.16816.F32 R164, R128.reuse, R160, R164 ;  /* 0x000000a080a4723c */ /* 0x040ff000000018a4 */
[C---:B------:R-:W-:Y:S08]  /*6710*/  HMMA.16816.F32 R104, R128.reuse, R106, R124 ;  /* 0x0000006a8068723c */ /* 0x040ff0000000187c */
[C---:B-1----:R-:W-:Y:S08]  /*6720*/  HMMA.16816.F32 R116, R128.reuse, R120, R116 ;  /* 0x000000788074723c */ /* 0x042ff00000001874 */
[C---:B------:R-:W-:Y:S08]  /*6730*/  HMMA.16816.F32 R160, R128.reuse, R162, R28 ;  /* 0x000000a280a0723c */ /* 0x040ff0000000181c */
[C---:B------:R-:W-:Y:S08]  /*6740*/  HMMA.16816.F32 R96, R128.reuse, R98, R180 ;  /* 0x000000628060723c */ /* 0x040ff000000018b4 */
[C---:B------:R-:W-:Y:S08]  /*6750*/  HMMA.16816.F32 R112, R128.reuse, R114, R20 ;  /* 0x000000728070723c */ /* 0x040ff00000001814 */
[C---:B------:R-:W-:Y:S08]  /*6760*/  HMMA.16816.F32 R120, R128.reuse, R122, R12 ;  /* 0x0000007a8078723c */ /* 0x040ff0000000180c */
[C---:B---3--:R-:W-:Y:S08]  /*6770*/  HMMA.16816.F32 R124, R128.reuse, R4, R32 ;  /* 0x00000004807c723c */ /* 0x048ff00000001820 */
[----:B------:R-:W-:Y:S01]  /*6780*/  HMMA.16816.F32 R128, R128, R6, R24 ;  /* 0x000000068080723c */ /* 0x000fe20000001818 */
[----:B------:R-:W-:Y:S01]  /*6790*/  @!UPT UIADD3 URZ, URZ, URZ, URZ ;  /* 0x0000003f3f3ff290 */ /* 0x000fe2000fffe03f */
[----:B------:R-:W-:Y:S11]  /*67a0*/  @!P0 BRA `(.L_x_1048) ;  /* 0x0000482000008947 */ /* 0x000ff60003800000 */
[----:B----4-:R-:W-:Y:S02]  /*67b0*/  MOV R0, R3 ;  /* 0x0000000300007202 */ /* 0x010fe40000000f00 */
[----:B------:R-:W-:-:S02]  /*67c0*/  MOV R134, R16 ;  /* 0x0000001000867202 */ /* 0x000fc40000000f00 */
[----:B------:R-:W-:Y:S01]  /*67d0*/  MOV R133, R132 ;  /* 0x0000008400857202 */ /* 0x000fe20000000f00 */
[----:B------:R1:W-:Y:S06]  /*67e0*/  STL [R1+0x90], R0 ;  /* 0x0000900001007387 */ /* 0x0003ec0000100800 */
.L_x_1059:
[----:B------:R-:W2:Y:S01]  /*67f0*/  LDL R6, [R1+0x4] ;  /* 0x0000040001067983 */ /* 0x000ea20000100800 */
[----:B------:R-:W-:Y:S04]  /*6800*/  DEPBAR.LE SB0, 0x0 ;  /* 0x000080000000791a */ /* 0x000fe80000000000 */
[----:B------:R-:W3:Y:S01]  /*6810*/  LDL R2, [R1+0x90] ;  /* 0x0000900001027983 */ /* 0x000ee20000100800 */
[----:B------:R-:W-:Y:S01]  /*6820*/  WARPSYNC 0xffffffff ;  /* 0xffffffff00007948 */ /* 0x000fe20003800000 */
[----:B------:R-:W-:Y:S02]  /*6830*/  BSSY B0, `(.L_x_1049) ;  /* 0x0000072000007945 */ /* 0x000fe40003800000 */
[----:B------:R-:W4:Y:S04]  /*6840*/  LDL R5, [R1+0x3c] ;  /* 0x00003c0001057983 */ /* 0x000f280000100800 */
[----:B-1----:R-:W3:Y:S04]  /*6850*/  LDL R0, [R1+0xa8] ;  /* 0x0000a80001007983 */ /* 0x002ee80000100800 */
[----:B------:R-:W5:Y:S04]  /*6860*/  LDL R4, [R1+0x40] ;  /* 0x0000400001047983 */ /* 0x000f680000100800 */
[----:B------:R-:W5:Y:S04]  /*6870*/  LDL R3, [R1+0x44] ;  /* 0x0000440001037983 */ /* 0x000f680000100800 */
[----:B------:R-:W-:Y:S06]  /*6880*/  BAR.SYNC.DEFER_BLOCKING 0x0 ;  /* 0x0000000000007b1d */ /* 0x000fec0000010000 */
[----:B------:R1:W1:Y:S04]  /*6890*/  LDSM.16.M88.4 R8, [R135] ;  /* 0x000000008708783b */ /* 0x0002680000000200 */
[----:B------:R1:W1:Y:S04]  /*68a0*/  LDSM.16.M88.4 R16, [R135+0x800] ;  /* 0x000800008710783b */ /* 0x0002680000000200 */
[----:B------:R1:W1:Y:S04]  /*68b0*/  LDSM.16.M88.4 R24, [R135+0x1000] ;  /* 0x001000008718783b */ /* 0x0002680000000200 */
[----:B------:R1:W1:Y:S04]  /*68c0*/  LDSM.16.M88.4 R32, [R135+0x1800] ;  /* 0x001800008720783b */ /* 0x0002680000000200 */
[----:B--2---:R2:W1:Y:S04]  /*68d0*/  LDSM.16.M88.4 R176, [R6] ;  /* 0x0000000006b0783b */ /* 0x0044680000000200 */
[----:B----4-:R2:W4:Y:S01]  /*68e0*/  LDSM.16.M88.4 R180, [R5] ;  /* 0x0000000005b4783b */ /* 0x0105220000000200 */
[----:B---3--:R-:W-:Y:S03]  /*68f0*/  ISETP.GT.AND P0, PT, R0, R2, PT ;  /* 0x000000020000720c */ /* 0x008fe60003f04270 */
[----:B-----5:R2:W3:Y:S04]  /*6900*/  LDSM.16.M88.4 R184, [R4] ;  /* 0x0000000004b8783b */ /* 0x0204e80000000200 */
[----:B------:R2:W1:Y:S06]  /*6910*/  LDSM.16.M88.4 R188, [R3] ;  /* 0x0000000003bc783b */ /* 0x00046c0000000200 */
[----:B------:R-:W-:-:S05]  /*6920*/  @P0 BRA `(.L_x_1050) ;  /* 0x0000062000000947 */ /* 0x000fca0003800000 */
[----:B--2---:R-:W2:Y:S04]  /*6930*/  LDL R4, [R1+0x8c] ;  /* 0x00008c0001047983 */ /* 0x004ea80000100800 */
[----:B------:R-:W5:Y:S04]  /*6940*/  LDL R28, [R1+0x84] ;  /* 0x00008400011c7983 */ /* 0x000f680000100800 */
[----:B----4-:R-:W4:Y:S04]  /*6950*/  LDL.64 R22, [R1+0xc8] ;  /* 0x0000c80001167983 */ /* 0x010f280000100a00 */
[----:B---3--:R-:W3:Y:S04]  /*6960*/  LDL R5, [R1+0x94] ;  /* 0x0000940001057983 */ /* 0x008ee80000100800 */
[----:B------:R-:W3:Y:S04]  /*6970*/  LDL R21, [R1+0xd8] ;  /* 0x0000d80001157983 */ /* 0x000ee80000100800 */
[----:B------:R-:W3:Y:S04]  /*6980*/  LDL R20, [R1+0x174] ;  /* 0x0001740001147983 */ /* 0x000ee80000100800 */
[----:B------:R-:W4:Y:S04]  /*6990*/  LDL R15, [R1+0x178] ;  /* 0x00017800010f7983 */ /* 0x000f280000100800 */
[----:B------:R-:W4:Y:S04]  /*69a0*/  LDL R14, [R1+0x98] ;  /* 0x00009800010e7983 */ /* 0x000f280000100800 */
[----:B------:R-:W4:Y:S04]  /*69b0*/  LDL R13, [R1+0x17c] ;  /* 0x00017c00010d7983 */ /* 0x000f280000100800 */
[----:B------:R-:W4:Y:S04]  /*69c0*/  LDL R12, [R1+0x9c] ;  /* 0x00009c00010c7983 */ /* 0x000f280000100800 */
[----:B------:R-:W4:Y:S04]  /*69d0*/  LDL R7, [R1+0x180] ;  /* 0x0001800001077983 */ /* 0x000f280000100800 */
[----:B------:R-:W4:Y:S01]  /*69e0*/  LDL R6, [R1+0x88] ;  /* 0x0000880001067983 */ /* 0x000f220000100800 */
[----:B--2---:R-:W-:Y:S01]  /*69f0*/  SHF.R.S32.HI R0, RZ, 0x1f, R4 ;  /* 0x0000001fff007819 */ /* 0x004fe20000011404 */
[----:B------:R-:W-:Y:S04]  /*6a00*/  IMAD.WIDE.U32 R2, R4, c[0x0][0x208], RZ ;  /* 0x0000820004027a25 */ /* 0x000fe800078e00ff */
[----:B------:R-:W-:Y:S04]  /*6a10*/  IMAD R0, R0, c[0x0][0x208], RZ ;  /* 0x0000820000007a24 */ /* 0x000fe800078e02ff */
[----:B------:R-:W-:Y:S01]  /*6a20*/  IMAD R0, R4, c[0x0][0x20c], R0 ;  /* 0x0000830004007a24 */ /* 0x000fe200078e0200 */
[----:B-----5:R-:W-:Y:S03]  /*6a30*/  SHF.R.S32.HI R4, RZ, 0x1f, R28 ;  /* 0x0000001fff047819 */ /* 0x020fe6000001141c */
[----:B------:R-:W-:Y:S02]  /*6a40*/  IMAD.IADD R3, R3, 0x1, R0 ;  /* 0x0000000103037824 */ /* 0x000fe400078e0200 */
[----:B------:R-:W-:Y:S02]  /*6a50*/  IMAD R4, R4, c[0x0][0x218], RZ ;  /* 0x0000860004047a24 */ /* 0x000fe400078e02ff */
[C---:B------:R-:W-:Y:S01]  /*6a60*/  IMAD.WIDE.U32 R2, R28.reuse, c[0x0][0x218], R2 ;  /* 0x000086001c027a25 */ /* 0x040fe200078e0002 */
[C---:B---3--:R-:W-:Y:S03]  /*6a70*/  SHF.L.U64.HI R29, R5.reuse, 0x1, R20 ;  /* 0x00000001051d7819 */ /* 0x048fe60000010214 */
[----:B------:R-:W-:Y:S01]  /*6a80*/  IMAD R4, R28, c[0x0][0x21c], R4 ;  /* 0x000087001c047a24 */ /* 0x000fe200078e0204 */
[----:B----4-:R-:W-:Y:S01]  /*6a90*/  IADD3 R0, P0, R22, R2, RZ ;  /* 0x0000000216007210 */ /* 0x010fe20007f1e0ff */
[----:B------:R-:W-:Y:S03]  /*6aa0*/  IMAD.SHL.U32 R2, R5, 0x2, RZ ;  /* 0x0000000205027824 */ /* 0x000fe600078e00ff */
[----:B------:R-:W-:Y:S02]  /*6ab0*/  IADD3.X R4, R21, R3, R4, P0, !PT ;  /* 0x0000000315047210 */ /* 0x000fe400007fe404 */
[----:B------:R-:W-:Y:S01]  /*6ac0*/  LEA R21, P0, R0, c[0x0][0x1f8], 0x1 ;  /* 0x00007e0000157a11 */ /* 0x000fe200078008ff */
[----:B------:R2:W-:Y:S01]  /*6ad0*/  STL [R1+0x58], R2 ;  /* 0x0000580201007387 */ /* 0x0005e20000100800 */
[----:B------:R-:W-:Y:S02]  /*6ae0*/  SHF.L.U64.HI R28, R14, 0x1, R15 ;  /* 0x000000010e1c7819 */ /* 0x000fe4000001020f */
[----:B------:R-:W-:Y:S02]  /*6af0*/  LEA.HI.X R5, R0, c[0x0][0x1fc], R4, 0x1, P0 ;  /* 0x00007f0000057a11 */ /* 0x000fe400000f0c04 */
[----:B------:R-:W-:Y:S02]  /*6b00*/  SHF.L.U32 R132, R14, 0x1, RZ ;  /* 0x000000010e847819 */ /* 0x000fe400000006ff */
[C---:B------:R-:W-:Y:S01]  /*6b10*/  SHF.L.U64.HI R23, R12.reuse, 0x1, R13 ;  /* 0x000000010c177819 */ /* 0x040fe2000001020d */
[----:B------:R-:W-:Y:S01]  /*6b20*/  IMAD.SHL.U32 R31, R12, 0x2, RZ ;  /* 0x000000020c1f7824 */ /* 0x000fe200078e00ff */
[C---:B------:R-:W-:Y:S02]  /*6b30*/  SHF.L.U64.HI R22, R6.reuse, 0x1, R7 ;  /* 0x0000000106167819 */ /* 0x040fe40000010207 */
[----:B------:R-:W-:Y:S01]  /*6b40*/  SHF.L.U32 R30, R6, 0x1, RZ ;  /* 0x00000001061e7819 */ /* 0x000fe200000006ff */
[----:B------:R-:W-:-:S05]  /*6b50*/  BRA.DIV ~URZ, `(.L_x_1051) ;  /* 0x0000b8a27f007947 */ /* 0x000fca000b800000 */
[----:B------:R3:W4:Y:S02]  /*6b60*/  SHFL.IDX PT, R4, R5, RZ, 0x181f ;  /* 0x00181fff05047589 */ /* 0x00072400000e0000 */
.L_x_1086:
[----:B------:R-:W-:-:S05]  /*6b70*/  BRA.DIV ~URZ, `(.L_x_1052) ;  /* 0x0000b8f27f007947 */ /* 0x000fca000b800000 */
[----:B--2---:R-:W2:Y:S04]  /*6b80*/  LDL R2, [R1+0x88] ;  /* 0x0000880001027983 */ /* 0x004ea80000100800 */
[----:B------:R-:W5:Y:S04]  /*6b90*/  LDL R14, [R1+0x54] ;  /* 0x00005400010e7983 */ /* 0x000f680000100800 */
[----:B---3--:R-:W3:Y:S04]  /*6ba0*/  LDL R7, [R1+0x9c] ;  /* 0x00009c0001077983 */ /* 0x008ee80000100800 */
[----:B----4-:R-:W4:Y:S04]  /*6bb0*/  LDL R20, [R1+0x98] ;  /* 0x0000980001147983 */ /* 0x010f280000100800 */
[----:B------:R-:W2:Y:S04]  /*6bc0*/  LDL R15, [R1+0x94] ;  /* 0x00009400010f7983 */ /* 0x000ea80000100800 */
[----:B------:R-:W2:Y:S04]  /*6bd0*/  LDL R6, [R1+0x58] ;  /* 0x0000580001067983 */ /* 0x000ea80000100800 */
[----:B------:R-:W2:Y:S02]  /*6be0*/  SHFL.IDX PT, R0, R21, RZ, 0x181f ;  /* 0x00181fff15007589 */ /* 0x000ea400000e0000 */
[----:B--2---:R-:W-:Y:S02]  /*6bf0*/  IADD3 R6, P2, R0, R6, RZ ;  /* 0x0000000600067210 */ /* 0x004fe40007f5e0ff */
[----:B------:R-:W-:Y:S02]  /*6c00*/  ISETP.GE.AND P4, PT, R2, c[0x0][0x1d4], PT ;  /* 0x0000750002007a0c */ /* 0x000fe40003f86270 */
[----:B------:R-:W-:Y:S02]  /*6c10*/  IADD3 R2, P0, R0, R30, RZ ;  /* 0x0000001e00027210 */ /* 0x000fe40007f1e0ff */
[----:B---3--:R-:W-:Y:S01]  /*6c20*/  ISETP.GE.AND P3, PT, R7, c[0x0][0x1d4], PT ;  /* 0x0000750007007a0c */ /* 0x008fe20003f66270 */
[----:B------:R-:W-:Y:S01]  /*6c30*/  IMAD.X R7, R4, 0x1, R29, P2 ;  /* 0x0000000104077824 */ /* 0x000fe200010e061d */
[----:B----4-:R-:W-:Y:S01]  /*6c40*/  ISETP.GE.AND P1, PT, R20, c[0x0][0x1d4], PT ;  /* 0x0000750014007a0c */ /* 0x010fe20003f26270 */
[----:B------:R-:W-:Y:S01]  /*6c50*/  IMAD.X R3, R4, 0x1, R22, P0 ;  /* 0x0000000104037824 */ /* 0x000fe200000e0616 */
[----:B------:R-:W-:Y:S02]  /*6c60*/  IADD3 R12, P0, R0, R31, RZ ;  /* 0x0000001f000c7210 */ /* 0x000fe40007f1e0ff */
[----:B------:R-:W-:Y:S03]  /*6c70*/  SEL R20, RZ, 0x10, P3 ;  /* 0x00000010ff147807 */ /* 0x000fe60001800000 */
[----:B------:R-:W-:Y:S01]  /*6c80*/  @!PT LDS RZ, [RZ] ;  /* 0x00000000fffff984 */ /* 0x000fe20000000800 */
[----:B------:R-:W-:Y:S01]  /*6c90*/  @!PT LDS RZ, [RZ] ;  /* 0x00000000fffff984 */ /* 0x000fe20000000800 */
[----:B-----5:R2:W-:Y:S01]  /*6ca0*/  LDGSTS.E.BYPASS.LTC128B.128 [R14+0x100], [R2.64], !P4 ;  /* 0x00100000020e7fae */ /* 0x0205e2000e101d46 */
[----:B------:R-:W-:Y:S05]  /*6cb0*/  IMAD.X R13, R4, 0x1, R23, P0 ;  /* 0x00000001040d7824 */ /* 0x000fea00000e0617 */
[----:B------:R3:W-:Y:S01]  /*6cc0*/  LDGSTS.E.BYPASS.LTC128B.128 [R14+0x2100], [R12.64], !P3 ;  /* 0x021000000c0e7fae */ /* 0x0007e2000d901d46 */
[----:B--2---:R-:W-:Y:S03]  /*6cd0*/  IADD3 R2, P0, R0, R132, RZ ;  /* 0x0000008400027210 */ /* 0x004fe60007f1e0ff */
[----:B------:R-:W2:Y:S02]  /*6ce0*/  SHFL.IDX PT, R0, R21, 0x1, 0x181f ;  /* 0x00381f0015007f89 */ /* 0x000ea400000e0000 */
[----:B------:R-:W-:Y:S01]  /*6cf0*/  IMAD.X R3, R4, 0x1, R28, P0 ;  /* 0x0000000104037824 */ /* 0x000fe200000e061c */
[----:B------:R-:W-:Y:S01]  /*6d00*/  ISETP.GE.AND P0, PT, R15, c[0x0][0x1d4], PT ;  /* 0x000075000f007a0c */ /* 0x000fe20003f06270 */
[----:B------:R4:W1:Y:S01]  /*6d10*/  SHFL.IDX PT, R4, R5, 0x1, 0x181f ;  /* 0x00381f0005047f89 */ /* 0x00086200000e0000 */
[----:B------:R-:W-:Y:S03]  /*6d20*/  SEL R15, RZ, 0x10, P1 ;  /* 0x00000010ff0f7807 */ /* 0x000fe60000800000 */
[----:B------:R3:W-:Y:S08]  /*6d30*/  LDGSTS.E.BYPASS.LTC128B.128 [R14+0x4100], [R2.64], !P1 ;  /* 0x04100000020e7fae */ /* 0x0007f0000c901d46 */
[----:B------:R3:W-:Y:S01]  /*6d40*/  LDGSTS.E.BYPASS.LTC128B.128 [R14+0x6100], [R6.64], !P0 ;  /* 0x06100000060e7fae */ /* 0x0007e2000c101d46 */
[----:B----4-:R-:W-:Y:S02]  /*6d50*/  SEL R5, RZ, 0x10, P4 ;  /* 0x00000010ff057807 */ /* 0x010fe40002000000 */
[----:B---3--:R-:W-:Y:S02]  /*6d60*/  SEL R14, RZ, 0x10, P0 ;  /* 0x00000010ff0e7807 */ /* 0x008fe40000000000 */
.L_x_1087:
[C---:B-12---:R-:W-:Y:S01]  /*6d70*/  ISETP.NE.U32.AND P2, PT, R5.reuse, RZ, PT ;  /* 0x000000ff0500720c */ /* 0x046fe20003f45070 */
[----:B------:R-:W2:Y:S01]  /*6d80*/  LDL R21, [R1+0x54] ;  /* 0x0000540001157983 */ /* 0x000ea20000100800 */
[----:B------:R-:W-:Y:S02]  /*6d90*/  IADD3 R5, -R5, 0x10, RZ ;  /* 0x0000001005057810 */ /* 0x000fe40007ffe1ff */
[----:B------:R-:W-:Y:S02]  /*6da0*/  IADD3 R6, -R15, 0x10, RZ ;  /* 0x000000100f067810 */ /* 0x000fe40007ffe1ff */
[----:B------:R-:W-:Y:S02]  /*6db0*/  LOP3.LUT R5, R5, 0xf, RZ, 0xc0, !PT ;  /* 0x0000000f05057812 */ /* 0x000fe400078ec0ff */
[----:B------:R-:W-:Y:S02]  /*6dc0*/  IADD3 R12, -R20, 0x10, RZ ;  /* 0x00000010140c7810 */ /* 0x000fe40007ffe1ff */
[----:B------:R-:W-:Y:S02]  /*6dd0*/  IADD3 R2, P1, P0, R5, R0, R30 ;  /* 0x0000000005027210 */ /* 0x000fe4000783e01e */
[----:B------:R-:W-:Y:S01]  /*6de0*/  LOP3.LUT R6, R6, 0xf, RZ, 0xc0, !PT ;  /* 0x0000000f06067812 */ /* 0x000fe200078ec0ff */
[----:B------:R-:W3:Y:S01]  /*6df0*/  LDL.LU R30, [R1+0x58] ;  /* 0x00005800011e7983 */ /* 0x000ee20000300800 */
[----:B------:R-:W-:Y:S02]  /*6e00*/  IADD3.X R3, RZ, R4, R22, P1, P0 ;  /* 0x00000004ff037210 */ /* 0x000fe40000fe0416 */
[----:B------:R-:W-:Y:S04]  /*6e10*/  LOP3.LUT R12, R12, 0xf, RZ, 0xc0, !PT ;  /* 0x0000000f0c0c7812 */ /* 0x000fe800078ec0ff */
[----:B------:R-:W-:Y:S04]  /*6e20*/  IADD3 R12, P1, P0, R12, R0, R31 ;  /* 0x000000000c0c7210 */ /* 0x000fe8000783e01f */
[----:B------:R-:W-:Y:S01]  /*6e30*/  IADD3.X R13, RZ, R4, R23, P1, P0 ;  /* 0x00000004ff0d7210 */ /* 0x000fe20000fe0417 */
[----:B------:R-:W-:Y:S01]  /*6e40*/  @!PT LDS RZ, [RZ] ;  /* 0x00000000fffff984 */ /* 0x000fe20000000800 */
[----:B------:R-:W-:Y:S01]  /*6e50*/  @!PT LDS RZ, [RZ] ;  /* 0x00000000fffff984 */ /* 0x000fe20000000800 */
[----:B------:R-:W-:Y:S01]  /*6e60*/  @!PT LDS RZ, [RZ] ;  /* 0x00000000fffff984 */ /* 0x000fe20000000800 */
[----:B--2---:R1:W-:Y:S01]  /*6e70*/  LDGSTS.E.BYPASS.LTC128B.128.ZFILL [R21+0x1100], [R2.64], P2 ;  /* 0x0110000002157fae */ /* 0x0043e20009141d46 */
[----:B------:R-:W-:Y:S04]  /*6e80*/  IADD3 R6, P3, P2, R6, R0, R132 ;  /* 0x0000000006067210 */ /* 0x000fe80007a7e084 */
[----:B------:R-:W-:Y:S02]  /*6e90*/  IADD3.X R7, RZ, R4, R28, P3, P2 ;  /* 0x00000004ff077210 */ /* 0x000fe40001fe441c */
[----:B------:R-:W-:Y:S02]  /*6ea0*/  ISETP.NE.U32.AND P3, PT, R20, RZ, PT ;  /* 0x000000ff1400720c */ /* 0x000fe40003f65070 */
[----:B------:R-:W-:Y:S11]  /*6eb0*/  ISETP.NE.U32.AND P2, PT, R15, RZ, PT ;  /* 0x000000ff0f00720c */ /* 0x000ff60003f45070 */
[----:B------:R2:W-:Y:S04]  /*6ec0*/  LDGSTS.E.BYPASS.LTC128B.128.ZFILL [R21+0x3100], [R12.64], P3 ;  /* 0x031000000c157fae */ /* 0x0005e80009941d46 */
[----:B------:R2:W-:Y:S01]  /*6ed0*/  LDGSTS.E.BYPASS.LTC128B.128.ZFILL [R21+0x5100], [R6.64], P2 ;  /* 0x0510000006157fae */ /* 0x0005e20009141d46 */
[----:B-1----:R-:W-:Y:S04]  /*6ee0*/  IADD3 R2, -R14, 0x10, RZ ;  /* 0x000000100e027810 */ /* 0x002fe80007ffe1ff */
[----:B------:R-:W-:Y:S04]  /*6ef0*/  LOP3.LUT R2, R2, 0xf, RZ, 0xc0, !PT ;  /* 0x0000000f02027812 */ /* 0x000fe800078ec0ff */
[----:B---3--:R-:W-:Y:S04]  /*6f00*/  IADD3 R2, P1, P0, R2, R0, R30 ;  /* 0x0000000002027210 */ /* 0x008fe8000783e01e */
[----:B------:R-:W-:Y:S02]  /*6f10*/  IADD3.X R3, RZ, R4, R29, P1, P0 ;  /* 0x00000004ff037210 */ /* 0x000fe40000fe041d */
[----:B------:R-:W-:Y:S11]  /*6f20*/  ISETP.NE.U32.AND P0, PT, R14, RZ, PT ;  /* 0x000000ff0e00720c */ /* 0x000ff60003f05070 */
[----:B------:R-:W-:Y:S02]  /*6f30*/  @!UPT UIADD3 URZ, URZ, URZ, URZ ;  /* 0x0000003f3f3ff290 */ /* 0x000fe4000fffe03f */
[----:B------:R2:W-:Y:S02]  /*6f40*/  LDGSTS.E.BYPASS.LTC128B.128.ZFILL [R21+0x7100], [R2.64], P0 ;  /* 0x0710000002157fae */ /* 0x0005e40008141d46 */
.L_x_1050:
[----:B------:R-:W-:Y:S05]  /*6f50*/  BSYNC B0 ;  /* 0x0000000000007941 */ /* 0x000fea0003800000 */
.L_x_1049:
[----:B------:R-:W5:Y:S04]  /*6f60*/  LDL R132, [R1+0x18] ;  /* 0x0000180001847983 */ /* 0x000f680000100800 */
[----:B--2---:R-:W2:Y:S04]  /*6f70*/  LDL R3, [R1+0xc] ;  /* 0x00000c0001037983 */ /* 0x004ea80000100800 */
[----:B----4-:R-:W4:Y:S04]  /*6f80*/  LDL R2, [R1+0x10] ;  /* 0x0000100001027983 */ /* 0x010f280000100800 */
[----:B------:R-:W0:Y:S01]  /*6f90*/  LDGDEPBAR ;  /* 0x00000000000079af */ /* 0x000e220000000000 */
[----:B------:R-:W-:Y:S01]  /*6fa0*/  WARPSYNC 0xffffffff ;  /* 0xffffffff00007948 */ /* 0x000fe20003800000 */
[C---:B-1----:R-:W-:Y:S01]  /*6fb0*/  HMMA.16816.F32 R4, R168.reuse, R8, RZ ;  /* 0x00000008a804723c */ /* 0x042fe200000018ff */
[----:B------:R-:W-:Y:S05]  /*6fc0*/  BSSY B0, `(.L_x_1053) ;  /* 0x000018d000007945 */ /* 0x000fea0003800000 */
[----:B---3--:R-:W3:Y:S02]  /*6fd0*/  LDL R0, [R1+0x14] ;  /* 0x0000140001007983 */ /* 0x008ee40000100800 */
[C---:B------:R-:W-:Y:S08]  /*6fe0*/  HMMA.16816.F32 R8, R168.reuse, R10, RZ ;  /* 0x0000000aa808723c */ /* 0x040ff000000018ff */
[C---:B------:R-:W-:Y:S08]  /*6ff0*/  HMMA.16816.F32 R12, R168.reuse, R16, RZ ;  /* 0x00000010a80c723c */ /* 0x040ff000000018ff */
        /* <DEDUP_REMOVED lines=10> */
[----:B------:R-:W1:Y:S07]  /*70a0*/  LDSM.16.M88.4 R180, [R249+0x800] ;  /* 0x00080000f9b4783b */ /* 0x000e6e0000000200 */
[C---:B------:R-:W-:Y:S08]  /*70b0*/  HMMA.16816.F32 R20, R172.reuse, R184, R20 ;  /* 0x000000b8ac14723c */ /* 0x040ff00000001814 */
[C---:B------:R-:W-:Y:S01]  /*70c0*/  HMMA.16816.F32 R24, R172.reuse, R186, R24 ;  /* 0x000000baac18723c */ /* 0x040fe20000001818 */
[----:B------:R-:W1:Y:S07]  /*70d0*/  LDSM.16.M88.4 R184, [R249+0x1000] ;  /* 0x00100000f9b8783b */ /* 0x000e6e0000000200 */
[C---:B------:R-:W-:Y:S08]  /*70e0*/  HMMA.16816.F32 R28, R172.reuse, R188, R28 ;  /* 0x000000bcac1c723c */ /* 0x040ff0000000181c */
[----:B------:R-:W-:Y:S01]  /*70f0*/  HMMA.16816.F32 R32, R172, R190, R32 ;  /* 0x000000beac20723c */ /* 0x000fe20000001820 */
[----:B------:R-:W1:Y:S07]  /*7100*/  LDSM.16.M88.4 R188, [R249+0x1800] ;  /* 0x00180000f9bc783b */ /* 0x000e6e0000000200 */
[C---:B-1----:R-:W-:Y:S08]  /*7110*/  HMMA.16816.F32 R4, R192.reuse, R176, R4 ;  /* 0x000000b0c004723c */ /* 0x042ff00000001804 */
[C---:B------:R-:W-:Y:S01]  /*7120*/  HMMA.16816.F32 R8, R192.reuse, R178, R8 ;  /* 0x000000b2c008723c */ /* 0x040fe20000001808 */
[----:B------:R-:W1:Y:S07]  /*7130*/  LDSM.16.M88.4 R176, [R248+-0x6000] ;  /* 0xffa00000f8b0783b */ /* 0x000e6e0000000200 */
[C---:B------:R-:W-:Y:S08]  /*7140*/  HMMA.16816.F32 R12, R192.reuse, R180, R12 ;  /* 0x000000b4c00c723c */ /* 0x040ff0000000180c */
[C---:B------:R-:W-:Y:S01]  /*7150*/  HMMA.16816.F32 R16, R192.reuse, R182, R16 ;  /* 0x000000b6c010723c */ /* 0x040fe20000001810 */
[----:B------:R-:W1:Y:S07]  /*7160*/  LDSM.16.M88.4 R180, [R248+-0x5800] ;  /* 0xffa80000f8b4783b */ /* 0x000e6e0000000200 */
[C---:B------:R-:W-:Y:S08]  /*7170*/  HMMA.16816.F32 R20, R192.reuse, R184, R20 ;  /* 0x000000b8c014723c */ /* 0x040ff00000001814 */
[C---:B------:R-:W-:Y:S01]  /*7180*/  HMMA.16816.F32 R24, R192.reuse, R186, R24 ;  /* 0x000000bac018723c */ /* 0x040fe20000001818 */
[----:B------:R-:W1:Y:S07]  /*7190*/  LDSM.16.M88.4 R184, [R248+-0x5000] ;  /* 0xffb00000f8b8783b */ /* 0x000e6e0000000200 */
[C---:B------:R-:W-:Y:S08]  /*71a0*/  HMMA.16816.F32 R28, R192.reuse, R188, R28 ;  /* 0x000000bcc01c723c */ /* 0x040ff0000000181c */
[----:B------:R-:W-:Y:S01]  /*71b0*/  HMMA.16816.F32 R32, R192, R190, R32 ;  /* 0x000000bec020723c */ /* 0x000fe20000001820 */
[----:B------:R-:W1:Y:S07]  /*71c0*/  LDSM.16.M88.4 R188, [R248+-0x4800] ;  /* 0xffb80000f8bc783b */ /* 0x000e6e0000000200 */
[C---:B-1----:R-:W-:Y:S08]  /*71d0*/  HMMA.16816.F32 R4, R196.reuse, R176, R4 ;  /* 0x000000b0c404723c */ /* 0x042ff00000001804 */
[C---:B------:R-:W-:Y:S01]  /*71e0*/  HMMA.16816.F32 R8, R196.reuse, R178, R8 ;  /* 0x000000b2c408723c */ /* 0x040fe20000001808 */
[----:B------:R-:W1:Y:S07]  /*71f0*/  LDSM.16.M88.4 R176, [R135+0x2000] ;  /* 0x0020000087b0783b */ /* 0x000e6e0000000200 */
[C---:B------:R-:W-:Y:S08]  /*7200*/  HMMA.16816.F32 R12, R196.reuse, R180, R12 ;  /* 0x000000b4c40c723c */ /* 0x040ff0000000180c */
[C---:B------:R-:W-:Y:S01]  /*7210*/  HMMA.16816.F32 R16, R196.reuse, R182, R16 ;  /* 0x000000b6c410723c */ /* 0x040fe20000001810 */
[----:B------:R-:W1:Y:S07]  /*7220*/  LDSM.16.M88.4 R180, [R135+0x2800] ;  /* 0x0028000087b4783b */ /* 0x000e6e0000000200 */
[C---:B------:R-:W-:Y:S08]  /*7230*/  HMMA.16816.F32 R20, R196.reuse, R184, R20 ;  /* 0x000000b8c414723c */ /* 0x040ff00000001814 */
[C---:B------:R-:W-:Y:S01]  /*7240*/  HMMA.16816.F32 R24, R196.reuse, R186, R24 ;  /* 0x000000bac418723c */ /* 0x040fe20000001818 */
[----:B------:R-:W5:Y:S07]  /*7250*/  LDSM.16.M88.4 R184, [R135+0x3000] ;  /* 0x0030000087b8783b */ /* 0x000f6e0000000200 */
[C---:B------:R-:W-:Y:S08]  /*7260*/  HMMA.16816.F32 R28, R196.reuse, R188, R28 ;  /* 0x000000bcc41c723c */ /* 0x040ff0000000181c */
[----:B------:R-:W-:Y:S01]  /*7270*/  HMMA.16816.F32 R32, R196, R190, R32 ;  /* 0x000000bec420723c */ /* 0x000fe20000001820 */
[----:B------:R-:W2:Y:S07]  /*7280*/  LDSM.16.M88.4 R188, [R135+0x3800] ;  /* 0x0038000087bc783b */ /* 0x000eae0000000200 */
[C---:B-1----:R-:W-:Y:S08]  /*7290*/  HMMA.16816.F32 R4, R200.reuse, R176, R4 ;  /* 0x000000b0c804723c */ /* 0x042ff00000001804 */
[C---:B------:R-:W-:Y:S08]  /*72a0*/  HMMA.16816.F32 R8, R200.reuse, R178, R8 ;  /* 0x000000b2c808723c */ /* 0x040ff00000001808 */
[C---:B------:R-:W-:Y:S08]  /*72b0*/  HMMA.16816.F32 R12, R200.reuse, R180, R12 ;  /* 0x000000b4c80c723c */ /* 0x040ff0000000180c */
[C---:B------:R-:W-:Y:S01]  /*72c0*/  HMMA.16816.F32 R16, R200.reuse, R182, R16 ;  /* 0x000000b6c810723c */ /* 0x040fe20000001810 */
[----:B-----5:R1:W2:Y:S07]  /*72d0*/  LDSM.16.M88.4 R176, [R132] ;  /* 0x0000000084b0783b */ /* 0x0202ae0000000200 */
[C---:B------:R-:W-:Y:S01]  /*72e0*/  HMMA.16816.F32 R20, R200.reuse, R184, R20 ;  /* 0x000000b8c814723c */ /* 0x040fe20000001814 */
[----:B--2---:R2:W2:Y:S07]  /*72f0*/  LDSM.16.M88.4 R180, [R3] ;  /* 0x0000000003b4783b */ /* 0x0044ae0000000200 */
[C---:B------:R-:W-:Y:S01]  /*7300*/  HMMA.16816.F32 R24, R200.reuse, R186, R24 ;  /* 0x000000bac818723c */ /* 0x040fe20000001818 */
[----:B----4-:R4:W2:Y:S07]  /*7310*/  LDSM.16.M88.4 R184, [R2] ;  /* 0x0000000002b8783b */ /* 0x0108ae0000000200 */
[C---:B------:R-:W-:Y:S01]  /*7320*/  HMMA.16816.F32 R28, R200.reuse, R188, R28 ;  /* 0x000000bcc81c723c */ /* 0x040fe2000000181c */
[----:B-1----:R-:W5:Y:S07]  /*7330*/  LDL R132, [R1+0x28] ;  /* 0x0000280001847983 */ /* 0x002f6e0000100800 */
[----:B------:R-:W-:Y:S01]  /*7340*/  HMMA.16816.F32 R32, R200, R190, R32 ;  /* 0x000000bec820723c */ /* 0x000fe20000001820 */
[----:B---3--:R1:W3:Y:S08]  /*7350*/  LDSM.16.M88.4 R188, [R0] ;  /* 0x0000000000bc783b */ /* 0x0082f00000000200 */
[----:B--2---:R-:W2:Y:S01]  /*7360*/  LDL R3, [R1+0x1c] ;  /* 0x00001c0001037983 */ /* 0x004ea20000100800 */
[C---:B------:R-:W-:Y:S03]  /*7370*/  HMMA.16816.F32 R4, R204.reuse, R176, R4 ;  /* 0x000000b0cc04723c */ /* 0x040fe60000001804 */
[----:B----4-:R-:W4:Y:S05]  /*7380*/  LDL R2, [R1+0x20] ;  /* 0x0000200001027983 */ /* 0x010f2a0000100800 */
[C---:B------:R-:W-:Y:S01]  /*7390*/  HMMA.16816.F32 R8, R204.reuse, R178, R8 ;  /* 0x000000b2cc08723c */ /* 0x040fe20000001808 */
[----:B------:R-:W3:Y:S07]  /*73a0*/  LDSM.16.M88.4 R176, [R249+0x2000] ;  /* 0x00200000f9b0783b */ /* 0x000eee0000000200 */
[C---:B------:R-:W-:Y:S01]  /*73b0*/  HMMA.16816.F32 R12, R204.reuse, R180, R12 ;  /* 0x000000b4cc0c723c */ /* 0x040fe2000000180c */
[----:B-1----:R-:W4:Y:S07]  /*73c0*/  LDL R0, [R1+0x24] ;  /* 0x0000240001007983 */ /* 0x002f2e0000100800 */
[C---:B------:R-:W-:Y:S01]  /*73d0*/  HMMA.16816.F32 R16, R204.reuse, R182, R16 ;  /* 0x000000b6cc10723c */ /* 0x040fe20000001810 */
[----:B------:R-:W1:Y:S07]  /*73e0*/  LDSM.16.M88.4 R180, [R249+0x2800] ;  /* 0x00280000f9b4783b */ /* 0x000e6e0000000200 */
[C---:B------:R-:W-:Y:S08]  /*73f0*/  HMMA.16816.F32 R20, R204.reuse, R184, R20 ;  /* 0x000000b8cc14723c */ /* 0x040ff00000001814 */
[C---:B------:R-:W-:Y:S01]  /*7400*/  HMMA.16816.F32 R24, R204.reuse, R186, R24 ;  /* 0x000000bacc18723c */ /* 0x040fe20000001818 */
[----:B------:R-:W1:Y:S07]  /*7410*/  LDSM.16.M88.4 R184, [R249+0x3000] ;  /* 0x00300000f9b8783b */ /* 0x000e6e0000000200 */
[C---:B---3--:R-:W-:Y:S08]  /*7420*/  HMMA.16816.F32 R28, R204.reuse, R188, R28 ;  /* 0x000000bccc1c723c */ /* 0x048ff0000000181c */
[----:B------:R-:W-:Y:S01]  /*7430*/  HMMA.16816.F32 R32, R204, R190, R32 ;  /* 0x000000becc20723c */ /* 0x000fe20000001820 */
[----:B------:R-:W3:Y:S07]  /*7440*/  LDSM.16.M88.4 R188, [R249+0x3800] ;  /* 0x00380000f9bc783b */ /* 0x000eee0000000200 */
[C---:B------:R-:W-:Y:S08]  /*7450*/  HMMA.16816.F32 R4, R208.reuse, R176, R4 ;  /* 0x000000b0d004723c */ /* 0x040ff00000001804 */
[C---:B------:R-:W-:Y:S01]  /*7460*/  HMMA.16816.F32 R8, R208.reuse, R178, R8 ;  /* 0x000000b2d008723c */ /* 0x040fe20000001808 */
[----:B------:R-:W3:Y:S07]  /*7470*/  LDSM.16.M88.4 R176, [R248+-0x4000] ;  /* 0xffc00000f8b0783b */ /* 0x000eee0000000200 */
[C---:B-1----:R-:W-:Y:S08]  /*7480*/  HMMA.16816.F32 R12, R208.reuse, R180, R12 ;  /* 0x000000b4d00c723c */ /* 0x042ff0000000180c */
[C---:B------:R-:W-:Y:S01]  /*7490*/  HMMA.16816.F32 R16, R208.reuse, R182, R16 ;  /* 0x000000b6d010723c */ /* 0x040fe20000001810 */
[----:B------:R-:W1:Y:S07]  /*74a0*/  LDSM.16.M88.4 R180, [R248+-0x3800] ;  /* 0xffc80000f8b4783b */ /* 0x000e6e0000000200 */
[C---:B------:R-:W-:Y:S08]  /*74b0*/  HMMA.16816.F32 R20, R208.reuse, R184, R20 ;  /* 0x000000b8d014723c */ /* 0x040ff00000001814 */
[C---:B------:R-:W-:Y:S01]  /*74c0*/  HMMA.16816.F32 R24, R208.reuse, R186, R24 ;  /* 0x000000bad018723c */ /* 0x040fe20000001818 */
[----:B------:R-:W1:Y:S07]  /*74d0*/  LDSM.16.M88.4 R184, [R248+-0x3000] ;  /* 0xffd00000f8b8783b */ /* 0x000e6e0000000200 */
[C---:B---3--:R-:W-:Y:S08]  /*74e0*/  HMMA.16816.F32 R28, R208.reuse, R188, R28 ;  /* 0x000000bcd01c723c */ /* 0x048ff0000000181c */
[----:B------:R-:W-:Y:S01]  /*74f0*/  HMMA.16816.F32 R32, R208, R190, R32 ;  /* 0x000000bed020723c */ /* 0x000fe20000001820 */
[----:B------:R-:W-:Y:S07]  /*7500*/  LDSM.16.M88.4 R188, [R135+0x4000] ;  /* 0x0040000087bc783b */ /* 0x000fee0000000200 */
[C---:B------:R-:W-:Y:S08]  /*7510*/  HMMA.16816.F32 R4, R212.reuse, R176, R4 ;  /* 0x000000b0d404723c */ /* 0x040ff00000001804 */
[C---:B------:R-:W-:Y:S01]  /*7520*/  HMMA.16816.F32 R8, R212.reuse, R178, R8 ;  /* 0x000000b2d408723c */ /* 0x040fe20000001808 */
[----:B------:R-:W3:Y:S07]  /*7530*/  LDSM.16.M88.4 R176, [R248+-0x2800] ;  /* 0xffd80000f8b0783b */ /* 0x000eee0000000200 */
[C---:B-1----:R-:W-:Y:S08]  /*7540*/  HMMA.16816.F32 R12, R212.reuse, R180, R12 ;  /* 0x000000b4d40c723c */ /* 0x042ff0000000180c */
[C---:B------:R-:W-:Y:S01]  /*7550*/  HMMA.16816.F32 R16, R212.reuse, R182, R16 ;  /* 0x000000b6d410723c */ /* 0x040fe20000001810 */
[----:B------:R-:W1:Y:S07]  /*7560*/  LDSM.16.M88.4 R180, [R135+0x4800] ;  /* 0x0048000087b4783b */ /* 0x000e6e0000000200 */
[C---:B------:R-:W-:Y:S08]  /*7570*/  HMMA.16816.F32 R20, R212.reuse, R184, R20 ;  /* 0x000000b8d414723c */ /* 0x040ff00000001814 */
[C---:B------:R-:W-:Y:S01]  /*7580*/  HMMA.16816.F32 R24, R212.reuse, R186, R24 ;  /* 0x000000bad418723c */ /* 0x040fe20000001818 */
[----:B------:R-:W-:Y:S07]  /*7590*/  LDSM.16.M88.4 R184, [R135+0x5800] ;  /* 0x0058000087b8783b */ /* 0x000fee0000000200 */
[C---:B---3--:R-:W-:Y:S08]  /*75a0*/  HMMA.16816.F32 R28, R212.reuse, R176, R28 ;  /* 0x000000b0d41c723c */ /* 0x048ff0000000181c */
[----:B------:R-:W-:Y:S01]  /*75b0*/  HMMA.16816.F32 R32, R212, R178, R32 ;  /* 0x000000b2d420723c */ /* 0x000fe20000001820 */
[----:B------:R-:W3:Y:S07]  /*75c0*/  LDSM.16.M88.4 R176, [R135+0x5000] ;  /* 0x0050000087b0783b */ /* 0x000eee0000000200 */
[C---:B------:R-:W-:Y:S08]  /*75d0*/  HMMA.16816.F32 R4, R216.reuse, R188, R4 ;  /* 0x000000bcd804723c */ /* 0x040ff00000001804 */
[C---:B------:R-:W-:Y:S08]  /*75e0*/  HMMA.16816.F32 R8, R216.reuse, R190, R8 ;  /* 0x000000bed808723c */ /* 0x040ff00000001808 */
[C---:B-1----:R-:W-:Y:S08]  /*75f0*/  HMMA.16816.F32 R12, R216.reuse, R180, R12 ;  /* 0x000000b4d80c723c */ /* 0x042ff0000000180c */
[C---:B------:R-:W-:Y:S08]  /*7600*/  HMMA.16816.F32 R16, R216.reuse, R182, R16 ;  /* 0x000000b6d810723c */ /* 0x040ff00000001810 */
[C---:B---3--:R-:W-:Y:S08]  /*7610*/  HMMA.16816.F32 R20, R216.reuse, R176, R20 ;  /* 0x000000b0d814723c */ /* 0x048ff00000001814 */
[C---:B------:R-:W-:Y:S08]  /*7620*/  HMMA.16816.F32 R24, R216.reuse, R178, R24 ;  /* 0x000000b2d818723c */ /* 0x040ff00000001818 */
[C---:B------:R-:W-:Y:S08]  /*7630*/  HMMA.16816.F32 R28, R216.reuse, R184, R28 ;  /* 0x000000b8d81c723c */ /* 0x040ff0000000181c */
[----:B------:R-:W-:Y:S01]  /*7640*/  HMMA.16816.F32 R32, R216, R186, R32 ;  /* 0x000000bad820723c */ /* 0x000fe20000001820 */
[----:B-----5:R1:W3:Y:S08]  /*7650*/  LDSM.16.M88.4 R188, [R132] ;  /* 0x0000000084bc783b */ /* 0x0202f00000000200 */
[----:B--2---:R2:W2:Y:S08]  /*7660*/  LDSM.16.M88.4 R176, [R3] ;  /* 0x0000000003b0783b */ /* 0x0044b00000000200 */
[----:B----4-:R4:W2:Y:S08]  /*7670*/  LDSM.16.M88.4 R180, [R2] ;  /* 0x0000000002b4783b */ /* 0x0108b00000000200 */
[----:B-1----:R-:W5:Y:S04]  /*7680*/  LDL R132, [R1+0x8] ;  /* 0x0000080001847983 */ /* 0x002f680000100800 */
[----:B------:R1:W2:Y:S01]  /*7690*/  LDSM.16.M88.4 R184, [R0] ;  /* 0x0000000000b8783b */ /* 0x0002a20000000200 */
[C---:B---3--:R-:W-:Y:S07]  /*76a0*/  HMMA.16816.F32 R4, R220.reuse, R188, R4 ;  /* 0x000000bcdc04723c */ /* 0x048fee0000001804 */
[----:B--2---:R-:W2:Y:S04]  /*76b0*/  LDL R3, [R1+0x2c] ;  /* 0x00002c0001037983 */ /* 0x004ea80000100800 */
[----:B----4-:R-:W3:Y:S01]  /*76c0*/  LDL R2, [R1+0x30] ;  /* 0x0000300001027983 */ /* 0x010ee20000100800 */
[C---:B------:R-:W-:Y:S03]  /*76d0*/  HMMA.16816.F32 R8, R220.reuse, R190, R8 ;  /* 0x000000bedc08723c */ /* 0x040fe60000001808 */
[----:B------:R-:W-:Y:S05]  /*76e0*/  LDSM.16.M88.4 R188, [R249+0x4800] ;  /* 0x00480000f9bc783b */ /* 0x000fea0000000200 */
[C---:B------:R-:W-:Y:S03]  /*76f0*/  HMMA.16816.F32 R12, R220.reuse, R176, R12 ;  /* 0x000000b0dc0c723c */ /* 0x040fe6000000180c */
[----:B-1----:R-:W4:Y:S05]  /*7700*/  LDL R0, [R1+0x34] ;  /* 0x0000340001007983 */ /* 0x002f2a0000100800 */
[C---:B------:R-:W-:Y:S01]  /*7710*/  HMMA.16816.F32 R16, R220.reuse, R178, R16 ;  /* 0x000000b2dc10723c */ /* 0x040fe20000001810 */
[----:B------:R-:W1:Y:S07]  /*7720*/  LDSM.16.M88.4 R176, [R249+0x4000] ;  /* 0x00400000f9b0783b */ /* 0x000e6e0000000200 */
[C---:B------:R-:W-:Y:S08]  /*7730*/  HMMA.16816.F32 R20, R220.reuse, R180, R20 ;  /* 0x000000b4dc14723c */ /* 0x040ff00000001814 */
[C---:B------:R-:W-:Y:S01]  /*7740*/  HMMA.16816.F32 R24, R220.reuse, R182, R24 ;  /* 0x000000b6dc18723c */ /* 0x040fe20000001818 */
[----:B------:R-:W1:Y:S07]  /*7750*/  LDSM.16.M88.4 R180, [R249+0x5000] ;  /* 0x00500000f9b4783b */ /* 0x000e6e0000000200 */
[C---:B------:R-:W-:Y:S08]  /*7760*/  HMMA.16816.F32 R28, R220.reuse, R184, R28 ;  /* 0x000000b8dc1c723c */ /* 0x040ff0000000181c */
[----:B------:R-:W-:Y:S01]  /*7770*/  HMMA.16816.F32 R32, R220, R186, R32 ;  /* 0x000000badc20723c */ /* 0x000fe20000001820 */
[----:B------:R-:W-:Y:S07]  /*7780*/  LDSM.16.M88.4 R184, [R248+-0x2000] ;  /* 0xffe00000f8b8783b */ /* 0x000fee0000000200 */
[C---:B-1----:R-:W-:Y:S08]  /*7790*/  HMMA.16816.F32 R4, R224.reuse, R176, R4 ;  /* 0x000000b0e004723c */ /* 0x042ff00000001804 */
[C---:B------:R-:W-:Y:S01]  /*77a0*/  HMMA.16816.F32 R8, R224.reuse, R178, R8 ;  /* 0x000000b2e008723c */ /* 0x040fe20000001808 */
[----:B------:R-:W1:Y:S07]  /*77b0*/  LDSM.16.M88.4 R176, [R249+0x5800] ;  /* 0x00580000f9b0783b */ /* 0x000e6e0000000200 */
[C---:B------:R-:W-:Y:S08]  /*77c0*/  HMMA.16816.F32 R12, R224.reuse, R188, R12 ;  /* 0x000000bce00c723c */ /* 0x040ff0000000180c */
[C---:B------:R-:W-:Y:S01]  /*77d0*/  HMMA.16816.F32 R16, R224.reuse, R190, R16 ;  /* 0x000000bee010723c */ /* 0x040fe20000001810 */
[----:B------:R-:W1:Y:S07]  /*77e0*/  LDSM.16.M88.4 R188, [R248+-0x1800] ;  /* 0xffe80000f8bc783b */ /* 0x000e6e0000000200 */
[C---:B------:R-:W-:Y:S08]  /*77f0*/  HMMA.16816.F32 R20, R224.reuse, R180, R20 ;  /* 0x000000b4e014723c */ /* 0x040ff00000001814 */
[C---:B------:R-:W-:Y:S01]  /*7800*/  HMMA.16816.F32 R24, R224.reuse, R182, R24 ;  /* 0x000000b6e018723c */ /* 0x040fe20000001818 */
[----:B------:R-:W-:Y:S07]  /*7810*/  LDSM.16.M88.4 R180, [R248+-0x800] ;  /* 0xfff80000f8b4783b */ /* 0x000fee0000000200 */
[C---:B-1----:R-:W-:Y:S08]  /*7820*/  HMMA.16816.F32 R28, R224.reuse, R176, R28 ;  /* 0x000000b0e01c723c */ /* 0x042ff0000000181c */
[----:B------:R-:W-:Y:S01]  /*7830*/  HMMA.16816.F32 R32, R224, R178, R32 ;  /* 0x000000b2e020723c */ /* 0x000fe20000001820 */
[----:B------:R-:W1:Y:S07]  /*7840*/  LDSM.16.M88.4 R176, [R248+-0x1000] ;  /* 0xfff00000f8b0783b */ /* 0x000e6e0000000200 */
[C---:B------:R-:W-:Y:S08]  /*7850*/  HMMA.16816.F32 R4, R228.reuse, R184, R4 ;  /* 0x000000b8e404723c */ /* 0x040ff00000001804 */
[C---:B------:R-:W-:Y:S01]  /*7860*/  HMMA.16816.F32 R8, R228.reuse, R186, R8 ;  /* 0x000000bae408723c */ /* 0x040fe20000001808 */
        /* <DEDUP_REMOVED lines=9> */
[----:B------:R-:W1:Y:S07]  /*7900*/  LDSM.16.M88.4 R180, [R135+0x7800] ;  /* 0x0078000087b4783b */ /* 0x000e6e0000000200 */
        /* <DEDUP_REMOVED lines=8> */
[----:B------:R-:W-:Y:S08]  /*7990*/  LDSM.16.M88.4 R180, [R249+0x6000] ;  /* 0x00600000f9b4783b */ /* 0x000ff00000000200 */
[----:B-----5:R-:W1:Y:S08]  /*79a0*/  LDSM.16.M88.4 R176, [R132] ;  /* 0x0000000084b0783b */ /* 0x020e700000000200 */
[----:B--2---:R-:W2:Y:S08]  /*79b0*/  LDSM.16.M88.4 R184, [R3] ;  /* 0x0000000003b8783b */ /* 0x004eb00000000200 */
[----:B---3--:R-:W3:Y:S01]  /*79c0*/  LDSM.16.M88.4 R188, [R2] ;  /* 0x0000000002bc783b */ /* 0x008ee20000000200 */
[C---:B-1----:R-:W-:Y:S08]  /*79d0*/  HMMA.16816.F32 R4, R236.reuse, R176, R4 ;  /* 0x000000b0ec04723c */ /* 0x042ff00000001804 */
[C---:B------:R-:W-:Y:S01]  /*79e0*/  HMMA.16816.F32 R8, R236.reuse, R178, R8 ;  /* 0x000000b2ec08723c */ /* 0x040fe20000001808 */
[----:B----4-:R-:W1:Y:S07]  /*79f0*/  LDSM.16.M88.4 R176, [R0] ;  /* 0x0000000000b0783b */ /* 0x010e6e0000000200 */
[C---:B--2---:R-:W-:Y:S08]  /*7a00*/  HMMA.16816.F32 R12, R236.reuse, R184, R12 ;  /* 0x000000b8ec0c723c */ /* 0x044ff0000000180c */
[C---:B------:R-:W-:Y:S01]  /*7a10*/  HMMA.16816.F32 R16, R236.reuse, R186, R16 ;  /* 0x000000baec10723c */ /* 0x040fe20000001810 */
[----:B------:R-:W2:Y:S07]  /*7a20*/  LDSM.16.M88.4 R184, [R249+0x6800] ;  /* 0x00680000f9b8783b */ /* 0x000eae0000000200 */
[C---:B---3--:R-:W-:Y:S08]  /*7a30*/  HMMA.16816.F32 R20, R236.reuse, R188, R20 ;  /* 0x000000bcec14723c */ /* 0x048ff00000001814 */
[C---:B------:R-:W-:Y:S01]  /*7a40*/  HMMA.16816.F32 R24, R236.reuse, R190, R24 ;  /* 0x000000beec18723c */ /* 0x040fe20000001818 */
[----:B------:R-:W-:Y:S07]  /*7a50*/  LDSM.16.M88.4 R188, [R248] ;  /* 0x00000000f8bc783b */ /* 0x000fee0000000200 */
[C---:B-1----:R-:W-:Y:S08]  /*7a60*/  HMMA.16816.F32 R28, R236.reuse, R176, R28 ;  /* 0x000000b0ec1c723c */ /* 0x042ff0000000181c */
[----:B------:R-:W-:Y:S01]  /*7a70*/  HMMA.16816.F32 R32, R236, R178, R32 ;  /* 0x000000b2ec20723c */ /* 0x000fe20000001820 */
[----:B------:R-:W1:Y:S07]  /*7a80*/  LDSM.16.M88.4 R176, [R249+0x7000] ;  /* 0x00700000f9b0783b */ /* 0x000e6e0000000200 */
[C---:B------:R-:W-:Y:S08]  /*7a90*/  HMMA.16816.F32 R4, R240.reuse, R180, R4 ;  /* 0x000000b4f004723c */ /* 0x040ff00000001804 */
[C---:B------:R-:W-:Y:S01]  /*7aa0*/  HMMA.16816.F32 R8, R240.reuse, R182, R8 ;  /* 0x000000b6f008723c */ /* 0x040fe20000001808 */
[----:B------:R-:W3:Y:S07]  /*7ab0*/  LDSM.16.M88.4 R180, [R249+0x7800] ;  /* 0x00780000f9b4783b */ /* 0x000eee0000000200 */
[C---:B--2---:R-:W-:Y:S08]  /*7ac0*/  HMMA.16816.F32 R12, R240.reuse, R184, R12 ;  /* 0x000000b8f00c723c */ /* 0x044ff0000000180c */
[C---:B------:R-:W-:Y:S08]  /*7ad0*/  HMMA.16816.F32 R16, R240.reuse, R186, R16 ;  /* 0x000000baf010723c */ /* 0x040ff00000001810 */
[C---:B-1----:R-:W-:Y:S08]  /*7ae0*/  HMMA.16816.F32 R20, R240.reuse, R176, R20 ;  /* 0x000000b0f014723c */ /* 0x042ff00000001814 */
[C---:B------:R-:W-:Y:S01]  /*7af0*/  HMMA.16816.F32 R24, R240.reuse, R178, R24 ;  /* 0x000000b2f018723c */ /* 0x040fe20000001818 */
[----:B------:R-:W1:Y:S07]  /*7b00*/  LDSM.16.M88.4 R176, [R248+0x800] ;  /* 0x00080000f8b0783b */ /* 0x000e6e0000000200 */
[C---:B---3--:R-:W-:Y:S08]  /*7b10*/  HMMA.16816.F32 R28, R240.reuse, R180, R28 ;  /* 0x000000b4f01c723c */ /* 0x048ff0000000181c */
[----:B------:R-:W-:Y:S08]  /*7b20*/  HMMA.16816.F32 R32, R240, R182, R32 ;  /* 0x000000b6f020723c */ /* 0x000ff00000001820 */
[C---:B------:R-:W-:Y:S08]  /*7b30*/  HMMA.16816.F32 R4, R244.reuse, R188, R4 ;  /* 0x000000bcf404723c */ /* 0x040ff00000001804 */
[C---:B------:R-:W-:Y:S08]  /*7b40*/  HMMA.16816.F32 R8, R244.reuse, R190, R8 ;  /* 0x000000bef408723c */ /* 0x040ff00000001808 */
[C---:B-1----:R-:W-:Y:S08]  /*7b50*/  HMMA.16816.F32 R12, R244.reuse, R176, R12 ;  /* 0x000000b0f40c723c */ /* 0x042ff0000000180c */
[----:B------:R-:W-:Y:S01]  /*7b60*/  FMUL.FTZ R4, R4, c[0x0][0x320] ;  /* 0x0000c80004047a20 */ /* 0x000fe20000410000 */
[C---:B------:R-:W-:Y:S03]  /*7b70*/  HMMA.16816.F32 R16, R244.reuse, R178, R16 ;  /* 0x000000b2f410723c */ /* 0x040fe60000001810 */
[----:B------:R-:W1:Y:S01]  /*7b80*/  MUFU.TANH R2, R4 ;  /* 0x0000000400027308 */ /* 0x000e620000002400 */
[----:B------:R-:W-:Y:S02]  /*7b90*/  FMUL.FTZ R5, R5, c[0x0][0x320] ;  /* 0x0000c80005057a20 */ /* 0x000fe40000410000 */
[----:B------:R-:W-:Y:S02]  /*7ba0*/  FMUL.FTZ R6, R6, c[0x0][0x320] ;  /* 0x0000c80006067a20 */ /* 0x000fe40000410000 */
[----:B------:R-:W-:Y:S04]  /*7bb0*/  FMUL.FTZ R7, R7, c[0x0][0x320] ;  /* 0x0000c80007077a20 */ /* 0x000fe80000410000 */
[----:B------:R-:W-:Y:S01]  /*7bc0*/  FMUL.FTZ R10, R10, c[0x0][0x320] ;  /* 0x0000c8000a0a7a20 */ /* 0x000fe20000410000 */
[----:B------:R-:W2:Y:S01]  /*7bd0*/  MUFU.TANH R0, R5 ;  /* 0x0000000500007308 */ /* 0x000ea20000002400 */
[----:B------:R-:W-:Y:S02]  /*7be0*/  FMUL.FTZ R11, R11, c[0x0][0x320] ;  /* 0x0000c8000b0b7a20 */ /* 0x000fe40000410000 */
[----:B------:R-:W-:Y:S02]  /*7bf0*/  FMUL.FTZ R14, R14, c[0x0][0x320] ;  /* 0x0000c8000e0e7a20 */ /* 0x000fe40000410000 */
[----:B------:R-:W-:Y:S02]  /*7c00*/  FMUL.FTZ R8, R8, c[0x0][0x320] ;  /* 0x0000c80008087a20 */ /* 0x000fe40000410000 */
[----:B------:R-:W-:Y:S02]  /*7c10*/  FMUL.FTZ R9, R9, c[0x0][0x320] ;  /* 0x0000c80009097a20 */ /* 0x000fe40000410000 */
[----:B------:R-:W-:Y:S01]  /*7c20*/  FMUL.FTZ R15, R15, c[0x0][0x320] ;  /* 0x0000c8000f0f7a20 */ /* 0x000fe20000410000 */
[----:B------:R-:W-:Y:S01]  /*7c30*/  MUFU.TANH R190, R8 ;  /* 0x0000000800be7308 */ /* 0x000fe20000002400 */
[----:B------:R-:W-:Y:S02]  /*7c40*/  FMUL.FTZ R18, R18, c[0x0][0x320] ;  /* 0x0000c80012127a20 */ /* 0x000fe40000410000 */
[----:B------:R-:W-:Y:S01]  /*7c50*/  FMUL.FTZ R12, R12, c[0x0][0x320] ;  /* 0x0000c8000c0c7a20 */ /* 0x000fe20000410000 */
[----:B-1----:R1:W-:Y:S01]  /*7c60*/  STL [R1+0x70], R2 ;  /* 0x0000700201007387 */ /* 0x0023e20000100800 */
[----:B------:R-:W-:Y:S02]  /*7c70*/  FMUL.FTZ R13, R13, c[0x0][0x320] ;  /* 0x0000c8000d0d7a20 */ /* 0x000fe40000410000 */
[----:B------:R-:W-:Y:S02]  /*7c80*/  FMUL.FTZ R16, R16, c[0x0][0x320] ;  /* 0x0000c80010107a20 */ /* 0x000fe40000410000 */
[----:B------:R-:W-:Y:S01]  /*7c90*/  FMUL.FTZ R17, R17, c[0x0][0x320] ;  /* 0x0000c80011117a20 */ /* 0x000fe20000410000 */
[----:B------:R-:W-:Y:S01]  /*7ca0*/  MUFU.TANH R189, R9 ;  /* 0x0000000900bd7308 */ /* 0x000fe20000002400 */
[----:B------:R-:W-:Y:S01]  /*7cb0*/  FMUL.FTZ R19, R19, c[0x0][0x320] ;  /* 0x0000c80013137a20 */ /* 0x000fe20000410000 */
[----:B--2---:R2:W-:Y:S08]  /*7cc0*/  STL [R1+0x6c], R0 ;  /* 0x00006c0001007387 */ /* 0x0045f00000100800 */
[----:B------:R-:W-:Y:S10]  /*7cd0*/  MUFU.TANH R3, R15 ;  /* 0x0000000f00037308 */ /* 0x000ff40000002400 */
[----:B-1----:R-:W1:Y:S10]  /*7ce0*/  MUFU.TANH R2, R6 ;  /* 0x0000000600027308 */ /* 0x002e740000002400 */
[----:B--2---:R-:W2:Y:S10]  /*7cf0*/  MUFU.TANH R0, R7 ;  /* 0x0000000700007308 */ /* 0x004eb40000002400 */
[----:B------:R-:W-:Y:S01]  /*7d00*/  MUFU.TANH R188, R18 ;  /* 0x0000001200bc7308 */ /* 0x000fe20000002400 */
[----:B-1----:R1:W-:Y:S09]  /*7d10*/  STL [R1+0x80], R2 ;  /* 0x0000800201007387 */ /* 0x0023f20000100800 */
[----:B------:R-:W-:Y:S01]  /*7d20*/  MUFU.TANH R186, R12 ;  /* 0x0000000c00ba7308 */ /* 0x000fe20000002400 */
[----:B--2---:R2:W-:Y:S04]  /*7d30*/  STL [R1+0x7c], R0 ;  /* 0x00007c0001007387 */ /* 0x0045e80000100800 */
[----:B------:R-:W3:Y:S05]  /*7d40*/  LDSM.16.M88.4 R4, [R248+0x1000] ;  /* 0x00100000f804783b */ /* 0x000eea0000000200 */
[----:B------:R-:W-:Y:S10]  /*7d50*/  MUFU.TANH R185, R13 ;  /* 0x0000000d00b97308 */ /* 0x000ff40000002400 */
[----:B-1----:R-:W1:Y:S10]  /*7d60*/  MUFU.TANH R2, R10 ;  /* 0x0000000a00027308 */ /* 0x002e740000002400 */
[----:B--2---:R-:W2:Y:S10]  /*7d70*/  MUFU.TANH R0, R11 ;  /* 0x0000000b00007308 */ /* 0x004eb40000002400 */
[----:B------:R-:W-:Y:S01]  /*7d80*/  MUFU.TANH R182, R16 ;  /* 0x0000001000b67308 */ /* 0x000fe20000002400 */
[----:B-1----:R-:W-:Y:S01]  /*7d90*/  STL [R1+0x78], R2 ;  /* 0x0000780201007387 */ /* 0x002fe20000100800 */
[C---:B---3--:R-:W-:Y:S08]  /*7da0*/  HMMA.16816.F32 R20, R244.reuse, R4, R20 ;  /* 0x00000004f414723c */ /* 0x048ff00000001814 */
[----:B------:R-:W-:Y:S01]  /*7db0*/  MUFU.TANH R181, R17 ;  /* 0x0000001100b57308 */ /* 0x000fe20000002400 */
[----:B--2---:R1:W-:Y:S01]  /*7dc0*/  STL [R1+0x74], R0 ;  /* 0x0000740001007387 */ /* 0x0043e20000100800 */
[C---:B------:R-:W-:Y:S03]  /*7dd0*/  HMMA.16816.F32 R24, R244.reuse, R6, R24 ;  /* 0x00000006f418723c */ /* 0x040fe60000001818 */
[----:B------:R-:W2:Y:S01]  /*7de0*/  LDSM.16.M88.4 R8, [R248+0x1800] ;  /* 0x00180000f808783b */ /* 0x000ea20000000200 */
[----:B------:R-:W-:Y:S04]  /*7df0*/  DEPBAR.LE SB0, 0x0 ;  /* 0x000080000000791a */ /* 0x000fe80000000000 */
[----:B------:R-:W-:Y:S03]  /*7e00*/  MUFU.TANH R187, R19 ;  /* 0x0000001300bb7308 */ /* 0x000fe60000002400 */
[----:B------:R-:W-:Y:S03]  /*7e10*/  BAR.SYNC.DEFER_BLOCKING 0x0 ;  /* 0x0000000000007b1d */ /* 0x000fe60000010000 */
[----:B------:R-:W-:Y:S02]  /*7e20*/  FMUL.FTZ R18, R20, c[0x0][0x320] ;  /* 0x0000c80014127a20 */ /* 0x000fe40000410000 */
[----:B------:R-:W-:Y:S02]  /*7e30*/  FMUL.FTZ R21, R21, c[0x0][0x320] ;  /* 0x0000c80015157a20 */ /* 0x000fe40000410000 */
[----:B------:R-:W-:Y:S02]  /*7e40*/  FMUL.FTZ R22, R22, c[0x0][0x320] ;  /* 0x0000c80016167a20 */ /* 0x000fe40000410000 */
[----:B------:R-:W-:Y:S01]  /*7e50*/  MUFU.TANH R18, R18 ;  /* 0x0000001200127308 */ /* 0x000fe20000002400 */
[----:B------:R-:W-:Y:S03]  /*7e60*/  FMUL.FTZ R23, R23, c[0x0][0x320] ;  /* 0x0000c80017177a20 */ /* 0x000fe60000410000 */
[----:B------:R-:W-:Y:S02]  /*7e70*/  FMUL.FTZ R26, R26, c[0x0][0x320] ;  /* 0x0000c8001a1a7a20 */ /* 0x000fe40000410000 */
[----:B------:R-:W-:Y:S02]  /*7e80*/  FMUL.FTZ R27, R27, c[0x0][0x320] ;  /* 0x0000c8001b1b7a20 */ /* 0x000fe40000410000 */
[----:B------:R-:W-:Y:S02]  /*7e90*/  FMUL.FTZ R24, R24, c[0x0][0x320] ;  /* 0x0000c80018187a20 */ /* 0x000fe40000410000 */
[----:B------:R-:W-:Y:S01]  /*7ea0*/  FMUL.FTZ R25, R25, c[0x0][0x320] ;  /* 0x0000c80019197a20 */ /* 0x000fe20000410000 */
[----:B-1----:R-:W1:Y:S10]  /*7eb0*/  MUFU.TANH R0, R14 ;  /* 0x0000000e00007308 */ /* 0x002e740000002400 */
[----:B------:R-:W-:Y:S01]  /*7ec0*/  MUFU.TANH R180, R26 ;  /* 0x0000001a00b47308 */ /* 0x000fe20000002400 */
[C---:B--2---:R-:W-:Y:S08]  /*7ed0*/  HMMA.16816.F32 R28, R244.reuse, R8, R28 ;  /* 0x00000008f41c723c */ /* 0x044ff0000000181c */
[----:B------:R-:W-:Y:S01]  /*7ee0*/  HMMA.16816.F32 R32, R244, R10, R32 ;  /* 0x0000000af420723c */ /* 0x000fe20000001820 */
[----:B------:R2:W-:Y:S01]  /*7ef0*/  MUFU.TANH R179, R27 ;  /* 0x0000001b00b37308 */ /* 0x0005e20000002400 */
[----:B-1----:R1:W-:Y:S04]  /*7f00*/  STL [R1+0x68], R0 ;  /* 0x0000680001007387 */ /* 0x0023e80000100800 */
[----:B------:R-:W3:Y:S05]  /*7f10*/  LDL R2, [R1+0x90] ;  /* 0x0000900001027983 */ /* 0x000eea0000100800 */
[----:B------:R-:W-:Y:S05]  /*7f20*/  MUFU.TANH R178, R21 ;  /* 0x0000001500b27308 */ /* 0x000fea0000002400 */
[----:B------:R-:W-:Y:S02]  /*7f30*/  FMUL.FTZ R30, R30, c[0x0][0x320] ;  /* 0x0000c8001e1e7a20 */ /* 0x000fe40000410000 */
[----:B------:R-:W-:Y:S02]  /*7f40*/  FMUL.FTZ R31, R31, c[0x0][0x320] ;  /* 0x0000c8001f1f7a20 */ /* 0x000fe40000410000 */
[----:B------:R-:W-:Y:S01]  /*7f50*/  FMUL.FTZ R28, R28, c[0x0][0x320] ;  /* 0x0000c8001c1c7a20 */ /* 0x000fe20000410000 */
[----:B------:R-:W4:Y:S03]  /*7f60*/  MUFU.TANH R4, R30 ;  /* 0x0000001e00047308 */ /* 0x000f260000002400 */
[----:B------:R-:W-:Y:S02]  /*7f70*/  FMUL.FTZ R35, R35, c[0x0][0x320] ;  /* 0x0000c80023237a20 */ /* 0x000fe40000410000 */
[----:B--2---:R-:W-:Y:S02]  /*7f80*/  FMUL.FTZ R27, R32, c[0x0][0x320] ;  /* 0x0000c800201b7a20 */ /* 0x004fe40000410000 */
[----:B------:R-:W-:Y:S01]  /*7f90*/  FMUL.FTZ R26, R33, c[0x0][0x320] ;  /* 0x0000c800211a7a20 */ /* 0x000fe20000410000 */
[----:B-1----:R-:W3:Y:S02]  /*7fa0*/  LDL R0, [R1+0xa8] ;  /* 0x0000a80001007983 */ /* 0x002ee40000100800 */
[----:B------:R1:W-:Y:S01]  /*7fb0*/  MUFU.TANH R132, R28 ;  /* 0x0000001c00847308 */ /* 0x0003e20000002400 */
[----:B------:R-:W-:Y:S01]  /*7fc0*/  FMUL.FTZ R34, R34, c[0x0][0x320] ;  /* 0x0000c80022227a20 */ /* 0x000fe20000410000 */
[----:B------:R2:W-:Y:S08]  /*7fd0*/  STL [R1+0x64], R3 ;  /* 0x0000640301007387 */ /* 0x0005f00000100800 */
[----:B------:R-:W-:Y:S01]  /*7fe0*/  MUFU.TANH R184, R22 ;  /* 0x0000001600b87308 */ /* 0x000fe20000002400 */
[----:B----4-:R-:W-:Y:S09]  /*7ff0*/  STL [R1+0x58], R4 ;  /* 0x0000580401007387 */ /* 0x010ff20000100800 */
[----:B------:R-:W-:Y:S01]  /*8000*/  MUFU.TANH R183, R23 ;  /* 0x0000001700b77308 */ /* 0x000fe20000002400 */
[----:B-1----:R-:W-:Y:S09]  /*8010*/  FMUL.FTZ R28, R29, c[0x0][0x320] ;  /* 0x0000c8001d1c7a20 */ /* 0x002ff20000410000 */
[----:B--2---:R-:W1:Y:S10]  /*8020*/  MUFU.TANH R3, R31 ;  /* 0x0000001f00037308 */ /* 0x004e740000002400 */
[----:B------:R-:W-:Y:S10]  /*8030*/  MUFU.TANH R177, R24 ;  /* 0x0000001800b17308 */ /* 0x000ff40000002400 */
[----:B------:R-:W-:Y:S01]  /*8040*/  MUFU.TANH R176, R25 ;  /* 0x0000001900b07308 */ /* 0x000fe20000002400 */
[----:B-1----:R1:W-:Y:S09]  /*8050*/  STL [R1+0x60], R3 ;  /* 0x0000600301007387 */ /* 0x0023f20000100800 */
[----:B------:R-:W-:Y:S10]  /*8060*/  MUFU.TANH R28, R28 ;  /* 0x0000001c001c7308 */ /* 0x000ff40000002400 */
[----:B------:R-:W-:Y:S10]  /*8070*/  MUFU.TANH R27, R27 ;  /* 0x0000001b001b7308 */ /* 0x000ff40000002400 */
[----:B-1----:R-:W1:Y:S10]  /*8080*/  MUFU.TANH R3, R35 ;  /* 0x0000002300037308 */ /* 0x002e740000002400 */
[----:B------:R-:W2:Y:S10]  /*8090*/  MUFU.TANH R26, R26 ;  /* 0x0000001a001a7308 */ /* 0x000eb40000002400 */
[----:B------:R4:W2:Y:S01]  /*80a0*/  MUFU.TANH R191, R34 ;  /* 0x0000002200bf7308 */ /* 0x0008a20000002400 */
[----:B-1----:R4:W-:Y:S01]  /*80b0*/  STL [R1+0x5c], R3 ;  /* 0x00005c0301007387 */ /* 0x0029e20000100800 */
[----:B---3--:R-:W-:Y:S11]  /*80c0*/  ISETP.GT.AND P0, PT, R2, R0, PT ;  /* 0x000000000200720c */ /* 0x008ff60003f04270 */
[----:B------:R-:W-:Y:S02]  /*80d0*/  @!UPT UIADD3 URZ, URZ, URZ, URZ ;  /* 0x0000003f3f3ff290 */ /* 0x000fe4000fffe03f */
[----:B------:R-:W-:-:S05]  /*80e0*/  @!P0 BRA `(.L_x_1054) ;  /* 0x000007a000008947 */ /* 0x000fca0003800000 */
[----:B--2-4-:R-:W2:Y:S01]  /*80f0*/  LDL R3, [R1+0xb4] ;  /* 0x0000b40001037983 */ /* 0x014ea20000100800 */
[----:B------:R-:W-:Y:S03]  /*8100*/  IMAD.MOV.U32 R11, RZ, RZ, RZ ;  /* 0x000000ffff0b7224 */ /* 0x000fe600078e00ff */
[----:B------:R-:W3:Y:S04]  /*8110*/  LDL.64 R22, [R1+0xc0] ;  /* 0x0000c00001167983 */ /* 0x000ee80000100a00 */
[----:B------:R-:W4:Y:S04]  /*8120*/  LDL R4, [R1+0xd4] ;  /* 0x0000d40001047983 */ /* 0x000f280000100800 */
[----:B------:R-:W1:Y:S04]  /*8130*/  S2R R13, SR_TID.X ;  /* 0x00000000000d7919 */ /* 0x000e680000002100 */
[----:B------:R-:W5:Y:S04]  /*8140*/  LDL.64 R20, [R1+0xb8] ;  /* 0x0000b80001147983 */ /* 0x000f680000100a00 */
[----:B------:R-:W4:Y:S04]  /*8150*/  LDL R10, [R1+0xd0] ;  /* 0x0000d000010a7983 */ /* 0x000f280000100800 */
[----:B------:R-:W5:Y:S04]  /*8160*/  LDL R9, [R1+0x174] ;  /* 0x0001740001097983 */ /* 0x000f680000100800 */
[----:B------:R-:W5:Y:S04]  /*8170*/  LDL R16, [R1+0x94] ;  /* 0x0000940001107983 */ /* 0x000f680000100800 */
[----:B------:R-:W5:Y:S01]  /*8180*/  LDL R8, [R1+0x178] ;  /* 0x0001780001087983 */ /* 0x000f620000100800 */
[--C-:B-1----:R-:W-:Y:S03]  /*8190*/  SHF.R.S32.HI R0, RZ, 0x1f, R13.reuse ;  /* 0x0000001fff007819 */ /* 0x102fe6000001140d */
[----:B------:R-:W5:Y:S01]  /*81a0*/  LDL R15, [R1+0x98] ;  /* 0x00009800010f7983 */ /* 0x000f620000100800 */
[----:B------:R-:W-:Y:S02]  /*81b0*/  SHF.R.S32.HI R12, RZ, 0x1f, R13 ;  /* 0x0000001fff0c7819 */ /* 0x000fe4000001140d */
[-C--:B------:R-:W-:Y:S01]  /*81c0*/  LEA.HI R0, R0, R13.reuse, RZ, 0x3 ;  /* 0x0000000d00007211 */ /* 0x080fe200078f18ff */
[----:B------:R-:W5:Y:S01]  /*81d0*/  LDL R7, [R1+0x17c] ;  /* 0x00017c0001077983 */ /* 0x000f620000100800 */
[----:B------:R-:W-:Y:S02]  /*81e0*/  LEA.HI R12, R12, R13, RZ, 0x3 ;  /* 0x0000000d0c0c7211 */ /* 0x000fe400078f18ff */
[----:B------:R-:W-:Y:S01]  /*81f0*/  LOP3.LUT R0, R0, 0xfffffff8, RZ, 0xc0, !PT ;  /* 0xfffffff800007812 */ /* 0x000fe200078ec0ff */
[----:B------:R-:W5:Y:S01]  /*8200*/  LDL R14, [R1+0x9c] ;  /* 0x00009c00010e7983 */ /* 0x000f620000100800 */
[----:B------:R-:W-:Y:S03]  /*8210*/  SHF.R.S32.HI R12, RZ, 0x3, R12 ;  /* 0x00000003ff0c7819 */ /* 0x000fe6000001140c */
[----:B------:R-:W-:Y:S01]  /*8220*/  IMAD.IADD R0, R13, 0x1, -R0 ;  /* 0x000000010d007824 */ /* 0x000fe200078e0a00 */
[----:B------:R-:W5:Y:S01]  /*8230*/  LDL R6, [R1+0x180] ;  /* 0x0001800001067983 */ /* 0x000f620000100800 */
[----:B------:R-:W-:Y:S02]  /*8240*/  IMAD.MOV.U32 R13, RZ, RZ, c[0x0][0x2b8] ;  /* 0x0000ae00ff0d7624 */ /* 0x000fe400078e00ff */
[----:B------:R-:W-:Y:S02]  /*8250*/  IMAD R0, R0, 0x20, R12 ;  /* 0x0000002000007824 */ /* 0x000fe400078e020c */
[----:B------:R-:W5:Y:S01]  /*8260*/  LDL R12, [R1+0x88] ;  /* 0x00008800010c7983 */ /* 0x000f620000100800 */
[----:B------:R-:W-:Y:S01]  /*8270*/  ISETP.NE.AND P1, PT, R13, 0x1, PT ;  /* 0x000000010d00780c */ /* 0x000fe20003f25270 */
[----:B--2---:R-:W-:Y:S05]  /*8280*/  IMAD R2, R2, 0x40, R3 ;  /* 0x0000004002027824 */ /* 0x004fea00078e0203 */
[----:B------:R-:W-:Y:S07]  /*8290*/  IADD3 R2, R2, -0x40, R0 ;  /* 0xffffffc002027810 */ /* 0x000fee0007ffe000 */
[----:B------:R-:W-:Y:S04]  /*82a0*/  @P1 IMAD.HI.U32 R3, R2, c[0x0][0x2bc], RZ ;  /* 0x0000af0002031a27 */ /* 0x000fe800078e00ff */
[----:B------:R-:W-:Y:S01]  /*82b0*/  IMAD.MOV.U32 R0, RZ, RZ, R2 ;  /* 0x000000ffff007224 */ /* 0x000fe200078e0002 */
[----:B------:R-:W-:Y:S04]  /*82c0*/  @P1 SHF.R.U32.HI R0, RZ, c[0x0][0x2c0], R3 ;  /* 0x0000b000ff001a19 */ /* 0x000fe80000011603 */
[C---:B---3--:R-:W-:Y:S04]  /*82d0*/  @!P6 IADD3 R3, P0, R0.reuse, R22, RZ ;  /* 0x000000160003e210 */ /* 0x048fe80007f1e0ff */
[----:B----4-:R-:W-:Y:S01]  /*82e0*/  @!P6 LEA.HI.X.SX32 R5, R0, R4, 0x1, P0 ;  /* 0x000000040005e211 */ /* 0x010fe200000f0eff */
[----:B------:R-:W-:Y:S01]  /*82f0*/  IMAD.MOV R0, RZ, RZ, -R0 ;  /* 0x000000ffff007224 */ /* 0x000fe200078e0a00 */
[C---:B------:R-:W-:Y:S03]  /*8300*/  @!P6 LEA R4, P0, R3.reuse, c[0x0][0x2a0], 0x2 ;  /* 0x0000a8000304ea11 */ /* 0x040fe600078010ff */
[----:B------:R-:W-:Y:S01]  /*8310*/  IMAD R13, R0, c[0x0][0x2b8], R2 ;  /* 0x0000ae00000d7a24 */ /* 0x000fe200078e0202 */
[----:B------:R-:W-:Y:S01]  /*8320*/  @!P6 LEA.HI.X R5, R3, c[0x0][0x2a4], R5, 0x2, P0 ;  /* 0x0000a9000305ea11 */ /* 0x000fe200000f1405 */
[C---:B-----5:R-:W-:Y:S01]  /*8330*/  IMAD.SHL.U32 R22, R16.reuse, 0x2, RZ ;  /* 0x0000000210167824 */ /* 0x060fe200078e00ff */
[----:B------:R-:W-:Y:S01]  /*8340*/  SHF.L.U64.HI R17, R16, 0x1, R9 ;  /* 0x0000000110117819 */ /* 0x000fe20000010209 */
[----:B------:R-:W-:Y:S01]  /*8350*/  IMAD.WIDE.U32 R2, R13, c[0x0][0x1e0], RZ ;  /* 0x000078000d027a25 */ /* 0x000fe200078e00ff */
[----:B------:R-:W-:Y:S01]  /*8360*/  SHF.R.S32.HI R0, RZ, 0x1f, R13 ;  /* 0x0000001fff007819 */ /* 0x000fe2000001140d */
[----:B------:R-:W2:Y:S02]  /*8370*/  @!P6 LDG.E R11, [R4.64] ;  /* 0x00000006040be981 */ /* 0x000ea4000c1e1900 */
[C---:B------:R-:W-:Y:S02]  /*8380*/  IMAD.SHL.U32 R21, R15.reuse, 0x2, RZ ;  /* 0x000000020f157824 */ /* 0x040fe400078e00ff */
[----:B------:R1:W-:Y:S01]  /*8390*/  STL [R1+0x8c], R13 ;  /* 0x00008c0d01007387 */ /* 0x0003e20000100800 */
[----:B------:R-:W-:Y:S01]  /*83a0*/  IMAD R0, R0, c[0x0][0x1e0], RZ ;  /* 0x0000780000007a24 */ /* 0x000fe200078e02ff */
[----:B------:R-:W-:Y:S03]  /*83b0*/  SHF.L.U64.HI R16, R15, 0x1, R8 ;  /* 0x000000010f107819 */ /* 0x000fe60000010208 */
[----:B------:R-:W-:Y:S01]  /*83c0*/  IMAD R0, R13, c[0x0][0x1e4], R0 ;  /* 0x000079000d007a24 */ /* 0x000fe200078e0200 */
[----:B------:R-:W-:Y:S03]  /*83d0*/  SHF.L.U64.HI R15, R14, 0x1, R7 ;  /* 0x000000010e0f7819 */ /* 0x000fe60000010207 */
[----:B------:R-:W-:Y:S02]  /*83e0*/  IMAD.IADD R3, R3, 0x1, R0 ;  /* 0x0000000103037824 */ /* 0x000fe400078e0200 */
[----:B------:R-:W-:Y:S01]  /*83f0*/  IMAD.SHL.U32 R19, R12, 0x2, RZ ;  /* 0x000000020c137824 */ /* 0x000fe200078e00ff */
[----:B--2---:R-:W-:Y:S01]  /*8400*/  SHF.R.S32.HI R5, RZ, 0x1f, R11 ;  /* 0x0000001fff057819 */ /* 0x004fe2000001140b */
[----:B------:R2:W-:Y:S01]  /*8410*/  STL [R1+0x84], R11 ;  /* 0x0000840b01007387 */ /* 0x0005e20000100800 */
[----:B------:R-:W-:Y:S04]  /*8420*/  IMAD.WIDE.U32 R2, R11, c[0x0][0x1f0], R2 ;  /* 0x00007c000b027a25 */ /* 0x000fe800078e0002 */
[----:B------:R-:W-:Y:S01]  /*8430*/  IMAD R5, R5, c[0x0][0x1f0], RZ ;  /* 0x00007c0005057a24 */ /* 0x000fe200078e02ff */
[----:B------:R-:W-:Y:S01]  /*8440*/  IADD3 R0, P0, R20, R2, RZ ;  /* 0x0000000214007210 */ /* 0x000fe20007f1e0ff */
[----:B------:R-:W-:Y:S01]  /*8450*/  IMAD.SHL.U32 R20, R14, 0x2, RZ ;  /* 0x000000020e147824 */ /* 0x000fe200078e00ff */
[----:B------:R-:W-:Y:S01]  /*8460*/  SHF.L.U64.HI R14, R12, 0x1, R6 ;  /* 0x000000010c0e7819 */ /* 0x000fe20000010206 */
[----:B------:R-:W-:Y:S05]  /*8470*/  IMAD R5, R11, c[0x0][0x1f4], R5 ;  /* 0x00007d000b057a24 */ /* 0x000fea00078e0205 */
[----:B------:R-:W-:Y:S02]  /*8480*/  IADD3.X R5, R10, R3, R5, P0, !PT ;  /* 0x000000030a057210 */ /* 0x000fe400007fe405 */
[C---:B-1----:R-:W-:Y:S04]  /*8490*/  LEA R13, P0, R0.reuse, c[0x0][0x1c8], 0x1 ;  /* 0x00007200000d7a11 */ /* 0x042fe800078008ff */
[----:B------:R-:W-:Y:S01]  /*84a0*/  LEA.HI.X R5, R0, c[0x0][0x1cc], R5, 0x1, P0 ;  /* 0x0000730000057a11 */ /* 0x000fe200000f0c05 */
[----:B------:R-:W-:-:S06]  /*84b0*/  BRA.DIV ~URZ, `(.L_x_1055) ;  /* 0x0000a2927f007947 */ /* 0x000fcc000b800000 */
[----:B------:R1:W3:Y:S02]  /*84c0*/  SHFL.IDX PT, R4, R5, RZ, 0x181f ;  /* 0x00181fff05047589 */ /* 0x0002e400000e0000 */
.L_x_1088:
[----:B------:R-:W-:-:S05]  /*84d0*/  BRA.DIV ~URZ, `(.L_x_1056) ;  /* 0x0000a2e27f007947 */ /* 0x000fca000b800000 */
[----:B------:R-:W4:Y:S04]  /*84e0*/  LDL R2, [R1+0x88] ;  /* 0x0000880001027983 */ /* 0x000f280000100800 */
[----:B------:R-:W5:Y:S04]  /*84f0*/  LDL R23, [R1+0x54] ;  /* 0x0000540001177983 */ /* 0x000f680000100800 */
[----:B--2---:R-:W2:Y:S04]  /*8500*/  LDL R6, [R1+0x9c] ;  /* 0x00009c0001067983 */ /* 0x004ea80000100800 */
[----:B---3--:R-:W3:Y:S04]  /*8510*/  LDL R25, [R1+0x98] ;  /* 0x0000980001197983 */ /* 0x008ee80000100800 */
[----:B------:R-:W5:Y:S04]  /*8520*/  LDL R24, [R1+0x94] ;  /* 0x0000940001187983 */ /* 0x000f680000100800 */
[----:B------:R-:W1:Y:S01]  /*8530*/  SHFL.IDX PT, R0, R13, RZ, 0x181f ;  /* 0x00181fff0d007589 */ /* 0x000e6200000e0000 */
[----:B----4-:R-:W-:Y:S02]  /*8540*/  ISETP.GE.AND P4, PT, R2, c[0x0][0x1d4], PT ;  /* 0x0000750002007a0c */ /* 0x010fe40003f86270 */
[----:B-1----:R-:W-:Y:S05]  /*8550*/  IADD3 R2, P0, R0, R19, RZ ;  /* 0x0000001300027210 */ /* 0x002fea0007f1e0ff */
[----:B------:R-:W-:Y:S01]  /*8560*/  IMAD.X R3, R4, 0x1, R14, P0 ;  /* 0x0000000104037824 */ /* 0x000fe200000e060e */
[----:B------:R-:W-:Y:S02]  /*8570*/  IADD3 R8, P0, R0, R20, RZ ;  /* 0x0000001400087210 */ /* 0x000fe40007f1e0ff */
[----:B--2---:R-:W-:Y:S02]  /*8580*/  ISETP.GE.AND P3, PT, R6, c[0x0][0x1d4], PT ;  /* 0x0000750006007a0c */ /* 0x004fe40003f66270 */
[----:B---3--:R-:W-:Y:S01]  /*8590*/  ISETP.GE.AND P1, PT, R25, c[0x0][0x1d4], PT ;  /* 0x0000750019007a0c */ /* 0x008fe20003f26270 */
[----:B------:R-:W-:Y:S01]  /*85a0*/  @!PT LDS RZ, [RZ] ;  /* 0x00000000fffff984 */ /* 0x000fe20000000800 */
[----:B------:R-:W-:Y:S01]  /*85b0*/  @!PT LDS RZ, [RZ] ;  /* 0x00000000fffff984 */ /* 0x000fe20000000800 */
[----:B-----5:R1:W-:Y:S01]  /*85c0*/  LDGSTS.E.BYPASS.LTC128B.128 [R23+0x10100], [R2.64], !P4 ;  /* 0x1010000002177fae */ /* 0x0203e2000e101d46 */
[----:B------:R-:W-:Y:S01]  /*85d0*/  IMAD.X R9, R4, 0x1, R15, P0 ;  /* 0x0000000104097824 */ /* 0x000fe200000e060f */
[----:B------:R-:W-:Y:S02]  /*85e0*/  IADD3 R6, P2, R0, R22, RZ ;  /* 0x0000001600067210 */ /* 0x000fe40007f5e0ff */
[----:B------:R-:W-:Y:S02]  /*85f0*/  SEL R12, RZ, 0x10, P3 ;  /* 0x00000010ff0c7807 */ /* 0x000fe40001800000 */
[----:B------:R-:W-:Y:S01]  /*8600*/  SEL R11, RZ, 0x10, P1 ;  /* 0x00000010ff0b7807 */ /* 0x000fe20000800000 */
[----:B------:R-:W-:Y:S03]  /*8610*/  IMAD.X R7, R4, 0x1, R17, P2 ;  /* 0x0000000104077824 */ /* 0x000fe600010e0611 */
[----:B------:R2:W-:Y:S01]  /*8620*/  LDGSTS.E.BYPASS.LTC128B.128 [R23+0x12100], [R8.64], !P3 ;  /* 0x1210000008177fae */ /* 0x0005e2000d901d46 */
[----:B-1----:R-:W-:Y:S03]  /*8630*/  IADD3 R2, P0, R0, R21, RZ ;  /* 0x0000001500027210 */ /* 0x002fe60007f1e0ff */
[----:B------:R-:W1:Y:S02]  /*8640*/  SHFL.IDX PT, R0, R13, 0x1, 0x181f ;  /* 0x00381f000d007f89 */ /* 0x000e6400000e0000 */
[----:B------:R-:W-:Y:S01]  /*8650*/  IMAD.X R3, R4, 0x1, R16, P0 ;  /* 0x0000000104037824 */ /* 0x000fe200000e0610 */
[----:B------:R-:W-:Y:S01]  /*8660*/  ISETP.GE.AND P0, PT, R24, c[0x0][0x1d4], PT ;  /* 0x0000750018007a0c */ /* 0x000fe20003f06270 */
[----:B------:R3:W4:Y:S03]  /*8670*/  SHFL.IDX PT, R4, R5, 0x1, 0x181f ;  /* 0x00381f0005047f89 */ /* 0x00072600000e0000 */
[----:B------:R-:W-:Y:S01]  /*8680*/  SEL R10, RZ, 0x10, P0 ;  /* 0x00000010ff0a7807 */ /* 0x000fe20000000000 */
[----:B------:R2:W-:Y:S08]  /*8690*/  LDGSTS.E.BYPASS.LTC128B.128 [R23+0x14100], [R2.64], !P1 ;  /* 0x1410000002177fae */ /* 0x0005f0000c901d46 */
[----:B------:R2:W-:Y:S01]  /*86a0*/  LDGSTS.E.BYPASS.LTC128B.128 [R23+0x16100], [R6.64], !P0 ;  /* 0x1610000006177fae */ /* 0x0005e2000c101d46 */
[----:B---3--:R-:W-:Y:S04]  /*86b0*/  SEL R5, RZ, 0x10, P4 ;  /* 0x00000010ff057807 */ /* 0x008fe80002000000 */
.L_x_1089:
[C---:B-1----:R-:W-:Y:S01]  /*86c0*/  ISETP.NE.U32.AND P2, PT, R5.reuse, RZ, PT ;  /* 0x000000ff0500720c */ /* 0x042fe20003f45070 */
[----:B------:R-:W3:Y:S01]  /*86d0*/  LDL R13, [R1+0x54] ;  /* 0x00005400010d7983 */ /* 0x000ee20000100800 */
[----:B------:R-:W-:Y:S02]  /*86e0*/  IADD3 R5, -R5, 0x10, RZ ;  /* 0x0000001005057810 */ /* 0x000fe40007ffe1ff */
[----:B--2---:R-:W-:Y:S02]  /*86f0*/  IADD3 R6, -R11, 0x10, RZ ;  /* 0x000000100b067810 */ /* 0x004fe40007ffe1ff */
[----:B------:R-:W-:Y:S02]  /*8700*/  LOP3.LUT R5, R5, 0xf, RZ, 0xc0, !PT ;  /* 0x0000000f05057812 */ /* 0x000fe400078ec0ff */
[----:B------:R-:W-:Y:S02]  /*8710*/  IADD3 R8, -R12, 0x10, RZ ;  /* 0x000000100c087810 */ /* 0x000fe40007ffe1ff */
[----:B------:R-:W-:Y:S02]  /*8720*/  IADD3 R2, P1, P0, R5, R0, R19 ;  /* 0x0000000005027210 */ /* 0x000fe4000783e013 */
[----:B------:R-:W-:Y:S02]  /*8730*/  LOP3.LUT R6, R6, 0xf, RZ, 0xc0, !PT ;  /* 0x0000000f06067812 */ /* 0x000fe400078ec0ff */
[----:B----4-:R-:W-:Y:S02]  /*8740*/  IADD3.X R3, RZ, R4, R14, P1, P0 ;  /* 0x00000004ff037210 */ /* 0x010fe40000fe040e */
[----:B------:R-:W-:Y:S04]  /*8750*/  LOP3.LUT R8, R8, 0xf, RZ, 0xc0, !PT ;  /* 0x0000000f08087812 */ /* 0x000fe800078ec0ff */
[----:B------:R-:W-:Y:S04]  /*8760*/  IADD3 R8, P1, P0, R8, R0, R20 ;  /* 0x0000000008087210 */ /* 0x000fe8000783e014 */
[----:B------:R-:W-:Y:S01]  /*8770*/  IADD3.X R9, RZ, R4, R15, P1, P0 ;  /* 0x00000004ff097210 */ /* 0x000fe20000fe040f */
[----:B------:R-:W-:Y:S01]  /*8780*/  @!PT LDS RZ, [RZ] ;  /* 0x00000000fffff984 */ /* 0x000fe20000000800 */
[----:B------:R-:W-:Y:S01]  /*8790*/  @!PT LDS RZ, [RZ] ;  /* 0x00000000fffff984 */ /* 0x000fe20000000800 */
[----:B------:R-:W-:Y:S01]  /*87a0*/  @!PT LDS RZ, [RZ] ;  /* 0x00000000fffff984 */ /* 0x000fe20000000800 */
[----:B---3--:R1:W-:Y:S01]  /*87b0*/  LDGSTS.E.BYPASS.LTC128B.128.ZFILL [R13+0x11100], [R2.64], P2 ;  /* 0x11100000020d7fae */ /* 0x0083e20009141d46 */
        /* <DEDUP_REMOVED lines=8> */
[----:B------:R-:W-:Y:S04]  /*8840*/  IADD3 R2, P1, P0, R2, R0, R22 ;  /* 0x0000000002027210 */ /* 0x000fe8000783e016 */
[----:B------:R-:W-:Y:S02]  /*8850*/  IADD3.X R3, RZ, R4, R17, P1, P0 ;  /* 0x00000004ff037210 */ /* 0x000fe40000fe0411 */
[----:B------:R-:W-:Y:S11]  /*8860*/  ISETP.NE.U32.AND P0, PT, R10, RZ, PT ;  /* 0x000000ff0a00720c */ /* 0x000ff60003f05070 */
[----:B------:R-:W-:Y:S02]  /*8870*/  @!UPT UIADD3 URZ, URZ, URZ, URZ ;  /* 0x0000003f3f3ff290 */ /* 0x000fe4000fffe03f */
[----:B------:R2:W-:Y:S02]  /*8880*/  LDGSTS.E.BYPASS.LTC128B.128.ZFILL [R13+0x17100], [R2.64], P0 ;  /* 0x17100000020d7fae */ /* 0x0005e40008141d46 */
.L_x_1054:
[----:B--2-4-:R-:W-:Y:S05]  /*8890*/  BSYNC B0 ;  /* 0x0000000000007941 */ /* 0x014fea0003800000 */
.L_x_1053:
[----:B------:R-:W2:Y:S01]  /*88a0*/  LDL R4, [R1+0xac] ;  /* 0x0000ac0001047983 */ /* 0x000ea20000100800 */
[----:B------:R-:W-:Y:S02]  /*88b0*/  IMAD.MOV.U32 R0, RZ, RZ, c[0x0][0x2c4] ;  /* 0x0000b100ff007624 */ /* 0x000fe400078e00ff */
[----:B------:R-:W-:Y:S01]  /*88c0*/  IMAD.MOV.U32 R5, RZ, RZ, 0x1 ;  /* 0x00000001ff057424 */ /* 0x000fe200078e00ff */
[----:B------:R-:W3:Y:S02]  /*88d0*/  LDL R3, [R1+0x90] ;  /* 0x0000900001037983 */ /* 0x000ee40000100800 */
[----:B------:R-:W-:Y:S02]  /*88e0*/  ISETP.NE.AND P0, PT, R0, 0x1, PT ;  /* 0x000000010000780c */ /* 0x000fe40003f05270 */
[----:B------:R-:W4:Y:S04]  /*88f0*/  LDL R2, [R1+0xdc] ;  /* 0x0000dc0001027983 */ /* 0x000f280000100800 */
[----:B------:R-:W0:Y:S07]  /*8900*/  LDGDEPBAR ;  /* 0x00000000000079af */ /* 0x000e2e0000000000 */
[----:B--2---:R-:W-:Y:S04]  /*8910*/  @P0 IMAD.HI.U32 R0, R4, c[0x0][0x2c8], RZ ;  /* 0x0000b20004000a27 */ /* 0x004fe800078e00ff */
[----:B---3--:R-:W-:Y:S01]  /*8920*/  IMAD R5, R3, -0x40, R5 ;  /* 0xffffffc003057824 */ /* 0x008fe200078e0205 */
[----:B------:R-:W-:Y:S02]  /*8930*/  @P0 SHF.R.U32.HI R4, RZ, c[0x0][0x2cc], R0 ;  /* 0x0000b300ff040a19 */ /* 0x000fe40000011600 */
[----:B------:R-:W-:Y:S02]  /*8940*/  MOV R0, c[0x0][0x2ac] ;  /* 0x0000ab0000007a02 */ /* 0x000fe40000000f00 */
[----:B----4-:R-:W-:Y:S05]  /*8950*/  IADD3 R5, -R2, R5, RZ ;  /* 0x0000000502057210 */ /* 0x010fea0007ffe1ff */
[----:B------:R-:W-:Y:S05]  /*8960*/  IMAD R5, R0, c[0x0][0x1d0], R5 ;  /* 0x0000740000057a24 */ /* 0x000fea00078e0205 */
[----:B------:R-:W-:Y:S01]  /*8970*/  IADD3 R5, R5, -c[0x0][0x168], RZ ;  /* 0x80005a0005057a10 */ /* 0x000fe20007ffe0ff */
[----:B------:R-:W-:-:S05]  /*8980*/  BRA.DIV ~URZ, `(.L_x_1057) ;  /* 0x0000a1027f007947 */ /* 0x000fca000b800000 */
[----:B------:R1:W2:Y:S02]  /*8990*/  SHFL.IDX PT, R0, R4, RZ, 0x1c1f ;  /* 0x001c1fff04007589 */ /* 0x0002a400000e0000 */
.L_x_1090:
[----:B------:R-:W3:Y:S01]  /*89a0*/  LDL.LU R3, [R1+0x70] ;  /* 0x0000700001037983 */ /* 0x000ee20000300800 */
[----:B--2---:R-:W-:Y:S03]  /*89b0*/  IMAD.IADD R0, R5, 0x1, R0 ;  /* 0x0000000105007824 */ /* 0x004fe600078e0200 */
[----:B------:R-:W2:Y:S02]  /*89c0*/  LDL.LU R2, [R1+0x6c] ;  /* 0x00006c0001027983 */ /* 0x000ea40000300800 */
[C---:B------:R-:W-:Y:S02]  /*89d0*/  ISETP.GT.AND P0, PT, R0.reuse, RZ, PT ;  /* 0x000000ff0000720c */ /* 0x040fe40003f04270 */
[C---:B------:R-:W-:Y:S02]  /*89e0*/  ISETP.GT.AND P2, PT, R0.reuse, 0x1, PT ;  /* 0x000000010000780c */ /* 0x040fe40003f44270 */
[C---:B------:R-:W-:Y:S02]  /*89f0*/  ISETP.GT.AND P3, PT, R0.reuse, 0x8, PT ;  /* 0x000000080000780c */ /* 0x040fe40003f64270 */
[C---:B------:R-:W-:Y:S02]  /*8a00*/  ISETP.GT.AND P4, PT, R0.reuse, 0x9, PT ;  /* 0x000000090000780c */ /* 0x040fe40003f84270 */
[----:B------:R-:W-:Y:S02]  /*8a10*/  ISETP.GT.AND P1, PT, R0, 0x10, PT ;  /* 0x000000100000780c */ /* 0x000fe40003f24270 */
[----:B------:R-:W-:Y:S02]  /*8a20*/  FSEL R24, R190, -INF , P3 ;  /* 0xff800000be187808 */ /* 0x000fe40001800000 */
[C---:B------:R-:W-:Y:S02]  /*8a30*/  ISETP.GT.AND P3, PT, R0.reuse, 0x18, PT ;  /* 0x000000180000780c */ /* 0x040fe40003f64270 */
[----:B------:R-:W-:Y:S02]  /*8a40*/  FSEL R23, R189, -INF , P4 ;  /* 0xff800000bd177808 */ /* 0x000fe40002000000 */
[----:B------:R-:W-:Y:S02]  /*8a50*/  ISETP.GT.AND P4, PT, R0, 0x19, PT ;  /* 0x000000190000780c */ /* 0x000fe40003f84270 */
[----:B------:R-:W-:Y:S02]  /*8a60*/  FSEL R22, R186, -INF , P1 ;  /* 0xff800000ba167808 */ /* 0x000fe40000800000 */
[----:B------:R-:W-:Y:S02]  /*8a70*/  ISETP.GT.AND P1, PT, R0, 0x21, PT ;  /* 0x000000210000780c */ /* 0x000fe40003f24270 */
[----:B------:R-:W-:Y:S02]  /*8a80*/  FSEL R20, R182, -INF , P3 ;  /* 0xff800000b6147808 */ /* 0x000fe40001800000 */
[----:B------:R-:W-:Y:S02]  /*8a90*/  FSEL R19, R181, -INF , P4 ;  /* 0xff800000b5137808 */ /* 0x000fe40002000000 */
[C---:B------:R-:W-:Y:S02]  /*8aa0*/  ISETP.GT.AND P4, PT, R0.reuse, 0x29, PT ;  /* 0x000000290000780c */ /* 0x040fe40003f84270 */
[----:B------:R-:W-:Y:S02]  /*8ab0*/  ISETP.GT.AND P3, PT, R0, 0x30, PT ;  /* 0x000000300000780c */ /* 0x000fe40003f64270 */
[----:B------:R-:W-:Y:S02]  /*8ac0*/  FSEL R17, R178, -INF , P1 ;  /* 0xff800000b2117808 */ /* 0x000fe40000800000 */
[----:B------:R-:W-:Y:S02]  /*8ad0*/  ISETP.GT.AND P1, PT, R0, 0x38, PT ;  /* 0x000000380000780c */ /* 0x000fe40003f24270 */
[----:B------:R-:W-:Y:S02]  /*8ae0*/  FSEL R15, R176, -INF , P4 ;  /* 0xff800000b00f7808 */ /* 0x000fe40002000000 */
[----:B------:R-:W-:Y:S02]  /*8af0*/  FSEL R14, R132, -INF , P3 ;  /* 0xff800000840e7808 */ /* 0x000fe40001800000 */
[----:B------:R-:W-:Y:S02]  /*8b00*/  FSEL R12, R27, -INF , P1 ;  /* 0xff8000001b0c7808 */ /* 0x000fe40000800000 */
[----:B---3--:R-:W-:Y:S02]  /*8b10*/  FSEL R6, R3, -INF , P0 ;  /* 0xff80000003067808 */ /* 0x008fe40000000000 */
[----:B------:R-:W-:Y:S02]  /*8b20*/  ISETP.GT.AND P0, PT, R0, 0x11, PT ;  /* 0x000000110000780c */ /* 0x000fe40003f04270 */
[----:B--2---:R-:W-:Y:S02]  /*8b30*/  FSEL R25, R2, -INF , P2 ;  /* 0xff80000002197808 */ /* 0x004fe40001000000 */
[C---:B------:R-:W-:Y:S02]  /*8b40*/  ISETP.GT.AND P2, PT, R0.reuse, 0x20, PT ;  /* 0x000000200000780c */ /* 0x040fe40003f44270 */
[----:B------:R-:W-:Y:S02]  /*8b50*/  FSEL R21, R185, -INF , P0 ;  /* 0xff800000b9157808 */ /* 0x000fe40000000000 */
[----:B------:R-:W-:Y:S02]  /*8b60*/  ISETP.GT.AND P0, PT, R0, 0x28, PT ;  /* 0x000000280000780c */ /* 0x000fe40003f04270 */
[----:B------:R-:W-:Y:S02]  /*8b70*/  FSEL R18, R18, -INF , P2 ;  /* 0xff80000012127808 */ /* 0x000fe40001000000 */
[C---:B------:R-:W-:Y:S02]  /*8b80*/  ISETP.GT.AND P2, PT, R0.reuse, 0x31, PT ;  /* 0x000000310000780c */ /* 0x040fe40003f44270 */
[----:B------:R-:W-:Y:S02]  /*8b90*/  FSEL R16, R177, -INF , P0 ;  /* 0xff800000b1107808 */ /* 0x000fe40000000000 */
[----:B------:R-:W-:Y:S02]  /*8ba0*/  ISETP.GT.AND P0, PT, R0, 0x39, PT ;  /* 0x000000390000780c */ /* 0x000fe40003f04270 */
[----:B------:R-:W-:Y:S02]  /*8bb0*/  FSEL R13, R28, -INF , P2 ;  /* 0xff8000001c0d7808 */ /* 0x000fe40001000000 */
[----:B------:R-:W-:Y:S01]  /*8bc0*/  FSEL R11, R26, -INF , P0 ;  /* 0xff8000001a0b7808 */ /* 0x000fe20000000000 */
[----:B------:R-:W-:-:S05]  /*8bd0*/  BRA.DIV ~URZ, `(.L_x_1058) ;  /* 0x00009f127f007947 */ /* 0x000fca000b800000 */
[----:B------:R-:W2:Y:S04]  /*8be0*/  LDL.LU R182, [R1+0x80] ;  /* 0x0000800001b67983 */ /* 0x000ea80000300800 */
[----:B------:R-:W3:Y:S04]  /*8bf0*/  LDL.LU R181, [R1+0x7c] ;  /* 0x00007c0001b57983 */ /* 0x000ee80000300800 */
[----:B------:R-:W4:Y:S04]  /*8c00*/  LDL.LU R178, [R1+0x78] ;  /* 0x0000780001b27983 */ /* 0x000f280000300800 */
[----:B------:R-:W5:Y:S04]  /*8c10*/  LDL.LU R176, [R1+0x74] ;  /* 0x0000740001b07983 */ /* 0x000f680000300800 */
[----:B------:R-:W5:Y:S04]  /*8c20*/  LDL.LU R3, [R1+0x68] ;  /* 0x0000680001037983 */ /* 0x000f680000300800 */
[----:B------:R-:W5:Y:S04]  /*8c30*/  LDL.LU R2, [R1+0x64] ;  /* 0x0000640001027983 */ /* 0x000f680000300800 */
[----:B------:R1:W1:Y:S04]  /*8c40*/  SHFL.IDX PT, R0, R4, 0x1, 0x1c1f ;  /* 0x003c1f0004007f89 */ /* 0x00026800000e0000 */
[----:B------:R-:W5:Y:S04]  /*8c50*/  LDL.LU R7, [R1+0x58] ;  /* 0x0000580001077983 */ /* 0x000f680000300800 */
[----:B-1----:R-:W5:Y:S01]  /*8c60*/  LDL.LU R4, [R1+0x60] ;  /* 0x0000600001047983 */ /* 0x002f620000300800 */
[----:B------:R-:W-:Y:S05]  /*8c70*/  IMAD.IADD R0, R5, 0x1, R0 ;  /* 0x0000000105007824 */ /* 0x000fea00078e0200 */
[C---:B------:R-:W-:Y:S02]  /*8c80*/  ISETP.GT.AND P1, PT, R0.reuse, 0x10, PT ;  /* 0x000000100000780c */ /* 0x040fe40003f24270 */
[C---:B------:R-:W-:Y:S02]  /*8c90*/  ISETP.GT.AND P0, PT, R0.reuse, RZ, PT ;  /* 0x000000ff0000720c */ /* 0x040fe40003f04270 */
[C---:B------:R-:W-:Y:S02]  /*8ca0*/  ISETP.GT.AND P2, PT, R0.reuse, 0x1, PT ;  /* 0x000000010000780c */ /* 0x040fe40003f44270 */
[C---:B------:R-:W-:Y:S02]  /*8cb0*/  ISETP.GT.AND P3, PT, R0.reuse, 0x8, PT ;  /* 0x000000080000780c */ /* 0x040fe40003f64270 */
[----:B------:R-:W-:Y:S02]  /*8cc0*/  ISETP.GT.AND P4, PT, R0, 0x9, PT ;  /* 0x000000090000780c */ /* 0x000fe40003f84270 */
[----:B--2---:R-:W-:Y:S02]  /*8cd0*/  FSEL R5, R182, -INF , P0 ;  /* 0xff800000b6057808 */ /* 0x004fe40000000000 */
[C---:B------:R-:W-:Y:S02]  /*8ce0*/  ISETP.GT.AND P0, PT, R0.reuse, 0x11, PT ;  /* 0x000000110000780c */ /* 0x040fe40003f04270 */
[----:B---3--:R-:W-:Y:S02]  /*8cf0*/  FSEL R177, R181, -INF , P2 ;  /* 0xff800000b5b17808 */ /* 0x008fe40001000000 */
[----:B------:R-:W-:Y:S02]  /*8d00*/  ISETP.GT.AND P2, PT, R0, 0x20, PT ;  /* 0x000000200000780c */ /* 0x000fe40003f44270 */
[----:B----4-:R-:W-:Y:S02]  /*8d10*/  FSEL R35, R178, -INF , P3 ;  /* 0xff800000b2237808 */ /* 0x010fe40001800000 */
[----:B------:R-:W-:Y:S02]  /*8d20*/  ISETP.GT.AND P3, PT, R0, 0x18, PT ;  /* 0x000000180000780c */ /* 0x000fe40003f64270 */
[----:B-----5:R-:W-:Y:S02]  /*8d30*/  FSEL R34, R176, -INF , P4 ;  /* 0xff800000b0227808 */ /* 0x020fe40002000000 */
[C---:B------:R-:W-:Y:S02]  /*8d40*/  ISETP.GT.AND P4, PT, R0.reuse, 0x19, PT ;  /* 0x000000190000780c */ /* 0x040fe40003f84270 */
[----:B------:R-:W-:Y:S02]  /*8d50*/  FSEL R33, R3, -INF , P1 ;  /* 0xff80000003217808 */ /* 0x000fe40000800000 */
[----:B------:R-:W-:Y:S01]  /*8d60*/  ISETP.GT.AND P1, PT, R0, 0x21, PT ;  /* 0x000000210000780c */ /* 0x000fe20003f24270 */
[----:B------:R-:W2:Y:S01]  /*8d70*/  LDL.LU R3, [R1+0x5c] ;  /* 0x00005c0001037983 */ /* 0x000ea20000300800 */
[----:B------:R-:W-:Y:S02]  /*8d80*/  FSEL R32, R2, -INF , P0 ;  /* 0xff80000002207808 */ /* 0x000fe40000000000 */
[----:B------:R-:W-:Y:S02]  /*8d90*/  ISETP.GT.AND P0, PT, R0, 0x28, PT ;  /* 0x000000280000780c */ /* 0x000fe40003f04270 */
[----:B------:R-:W-:Y:S02]  /*8da0*/  FSEL R31, R188, -INF , P3 ;  /* 0xff800000bc1f7808 */ /* 0x000fe40001800000 */
[----:B------:R-:W-:Y:S02]  /*8db0*/  FSEL R30, R187, -INF , P4 ;  /* 0xff800000bb1e7808 */ /* 0x000fe40002000000 */
[----:B------:R-:W-:Y:S02]  /*8dc0*/  ISETP.GT.AND P4, PT, R0, 0x29, PT ;  /* 0x000000290000780c */ /* 0x000fe40003f84270 */
[----:B------:R-:W-:Y:S02]  /*8dd0*/  FSEL R29, R184, -INF , P2 ;  /* 0xff800000b81d7808 */ /* 0x000fe40001000000 */
[C---:B------:R-:W-:Y:S02]  /*8de0*/  ISETP.GT.AND P3, PT, R0.reuse, 0x30, PT ;  /* 0x000000300000780c */ /* 0x040fe40003f64270 */
[----:B------:R-:W-:Y:S02]  /*8df0*/  FSEL R28, R183, -INF , P1 ;  /* 0xff800000b71c7808 */ /* 0x000fe40000800000 */
[----:B------:R-:W-:Y:S02]  /*8e00*/  ISETP.GT.AND P2, PT, R0, 0x31, PT ;  /* 0x000000310000780c */ /* 0x000fe40003f44270 */
[----:B------:R-:W-:Y:S02]  /*8e10*/  FSEL R27, R180, -INF , P0 ;  /* 0xff800000b41b7808 */ /* 0x000fe40000000000 */
[C---:B------:R-:W-:Y:S02]  /*8e20*/  ISETP.GT.AND P1, PT, R0.reuse, 0x38, PT ;  /* 0x000000380000780c */ /* 0x040fe40003f24270 */
[----:B------:R-:W-:Y:S02]  /*8e30*/  ISETP.GT.AND P0, PT, R0, 0x39, PT ;  /* 0x000000390000780c */ /* 0x000fe40003f04270 */
[----:B------:R-:W-:Y:S02]  /*8e40*/  FMNMX.FTZ R0, R6, R133, !PT ;  /* 0x0000008506007209 */ /* 0x000fe40007810000 */
[----:B------:R-:W-:Y:S02]  /*8e50*/  FSEL R26, R179, -INF , P4 ;  /* 0xff800000b31a7808 */ /* 0x000fe40002000000 */
[----:B------:R-:W-:Y:S02]  /*8e60*/  FMNMX.FTZ R0, R25, R0, !PT ;  /* 0x0000000019007209 */ /* 0x000fe40007810000 */
[----:B------:R-:W-:Y:S02]  /*8e70*/  FSEL R10, R7, -INF , P3 ;  /* 0xff800000070a7808 */ /* 0x000fe40001800000 */
[----:B------:R-:W-:Y:S02]  /*8e80*/  FMNMX.FTZ R0, R24, R0, !PT ;  /* 0x0000000018007209 */ /* 0x000fe40007810000 */
[----:B------:R-:W-:Y:S02]  /*8e90*/  FSEL R9, R4, -INF , P2 ;  /* 0xff80000004097808 */ /* 0x000fe40001000000 */
[----:B------:R-:W-:Y:S02]  /*8ea0*/  FMNMX.FTZ R0, R23, R0, !PT ;  /* 0x0000000017007209 */ /* 0x000fe40007810000 */
[----:B------:R-:W-:Y:S02]  /*8eb0*/  FSEL R8, R191, -INF , P1 ;  /* 0xff800000bf087808 */ /* 0x000fe40000800000 */
        /* <DEDUP_REMOVED lines=13> */
[----:B-1----:R-:W-:Y:S05]  /*8f90*/  FMNMX.FTZ R0, R2, R0, !PT ;  /* 0x0000000002007209 */ /* 0x002fea0007810000 */
[----:B------:R-:W1:Y:S02]  /*8fa0*/  SHFL.BFLY PT, R132, R0, 0x1, 0x1f ;  /* 0x0c201f0000847f89 */ /* 0x000e6400000e0000 */
[----:B-1----:R-:W-:Y:S02]  /*8fb0*/  FMNMX.FTZ R132, R0, R132, !PT ;  /* 0x0000008400847209 */ /* 0x002fe40007810000 */
        /* <DEDUP_REMOVED lines=15> */
[----:B--2---:R-:W-:Y:S04]  /*90b0*/  FSEL R7, R3, -INF , P0 ;  /* 0xff80000003077808 */ /* 0x004fe80000000000 */
[----:B------:R-:W-:Y:S05]  /*90c0*/  FMNMX.FTZ R4, R7, R4, !PT ;  /* 0x0000000407047209 */ /* 0x000fea0007810000 */
[----:B------:R-:W1:Y:S02]  /*90d0*/  SHFL.BFLY PT, R0, R4, 0x2, 0x1f ;  /* 0x0c401f0004007f89 */ /* 0x000e6400000e0000 */
[----:B-1----:R-:W-:Y:S05]  /*90e0*/  FMNMX.FTZ R4, R4, R0, !PT ;  /* 0x0000000004047209 */ /* 0x002fea0007810000 */
[----:B------:R1:W2:Y:S02]  /*90f0*/  SHFL.BFLY PT, R0, R4, 0x1, 0x1f ;  /* 0x0c201f0004007f89 */ /* 0x0002a400000e0000 */
.L_x_1091:
[----:B------:R-:W3:Y:S01]  /*9100*/  LDL.LU R178, [R1+0xa4] ;  /* 0x0000a40001b27983 */ /* 0x000ee20000300800 */
[C---:B------:R-:W-:Y:S01]  /*9110*/  FSETP.NEU.FTZ.AND P0, PT, R132.reuse, -INF , PT ;  /* 0xff8000008400780b */ /* 0x040fe20003f1d000 */
[----:B------:R-:W-:Y:S01]  /*9120*/  FMUL.FTZ R2, R132, c[0x0][0x2d0] ;  /* 0x0000b40084027a20 */ /* 0x000fe20000410000 */
[----:B--2---:R-:W-:Y:S01]  /*9130*/  FMNMX.FTZ R3, R0, R4, !PT ;  /* 0x0000000400037209 */ /* 0x004fe20007810000 */
[----:B------:R-:W-:Y:S01]  /*9140*/  WARPSYNC 0xffffffff ;  /* 0xffffffff00007948 */ /* 0x000fe20003800000 */
[----:B------:R-:W-:Y:S02]  /*9150*/  FSEL R0, R132, RZ, P0 ;  /* 0x000000ff84007208 */ /* 0x000fe40000000000 */
[----:B------:R-:W-:Y:S01]  /*9160*/  FSEL R2, R2, RZ, P0 ;  /* 0x000000ff02027208 */ /* 0x000fe20000000000 */
[C---:B-1----:R-:W-:Y:S01]  /*9170*/  FMUL.FTZ R4, R3.reuse, c[0x0][0x2d0] ;  /* 0x0000b40003047a20 */ /* 0x042fe20000410000 */
[----:B------:R-:W-:Y:S01]  /*9180*/  FSETP.NEU.FTZ.AND P0, PT, R3, -INF , PT ;  /* 0xff8000000300780b */ /* 0x000fe20003f1d000 */
[----:B------:R-:W-:Y:S02]  /*9190*/  FADD.FTZ R0, -R0, R133 ;  /* 0x0000008500007221 */ /* 0x000fe40000010100 */
[--C-:B------:R-:W-:Y:S01]  /*91a0*/  FFMA.FTZ R6, R6, c[0x0][0x2d0], -R2.reuse ;  /* 0x0000b40006067a23 */ /* 0x100fe20000010802 */
[----:B------:R-:W-:Y:S01]  /*91b0*/  FSEL R4, R4, RZ, P0 ;  /* 0x000000ff04047208 */ /* 0x000fe20000000000 */
[----:B------:R-:W-:Y:S02]  /*91c0*/  FMUL.FTZ R0, R0, c[0x0][0x2d0] ;  /* 0x0000b40000007a20 */ /* 0x000fe40000410000 */
[----:B------:R-:W-:Y:S01]  /*91d0*/  FFMA.FTZ R25, R25, c[0x0][0x2d0], -R2 ;  /* 0x0000b40019197a23 */ /* 0x000fe20000010802 */
[----:B------:R-:W-:Y:S01]  /*91e0*/  MUFU.EX2 R176, R6 ;  /* 0x0000000600b07308 */ /* 0x000fe20000000800 */
[----:B------:R-:W-:Y:S02]  /*91f0*/  FFMA.FTZ R181, R32, c[0x0][0x2d0], -R4 ;  /* 0x0000b40020b57a23 */ /* 0x000fe40000010804 */
        /* <DEDUP_REMOVED lines=8> */
[--C-:B------:R-:W-:Y:S02]  /*9280*/  FFMA.FTZ R17, R17, c[0x0][0x2d0], -R2.reuse ;  /* 0x0000b40011117a23 */ /* 0x100fe40000010802 */
[--C-:B------:R-:W-:Y:S01]  /*9290*/  FFMA.FTZ R16, R16, c[0x0][0x2d0], -R2.reuse ;  /* 0x0000b40010107a23 */ /* 0x100fe20000010802 */
[----:B------:R-:W1:Y:S01]  /*92a0*/  MUFU.EX2 R25, R25 ;  /* 0x0000001900197308 */ /* 0x000e620000000800 */
[--C-:B------:R-:W-:Y:S02]  /*92b0*/  FFMA.FTZ R15, R15, c[0x0][0x2d0], -R2.reuse ;  /* 0x0000b4000f0f7a23 */ /* 0x100fe40000010802 */
[--C-:B------:R-:W-:Y:S02]  /*92c0*/  FFMA.FTZ R19, R12, c[0x0][0x2d0], -R2.reuse ;  /* 0x0000b4000c137a23 */ /* 0x100fe40000010802 */
[--C-:B------:R-:W-:Y:S02]  /*92d0*/  FFMA.FTZ R11, R11, c[0x0][0x2d0], -R2.reuse ;  /* 0x0000b4000b0b7a23 */ /* 0x100fe40000010802 */
[--C-:B------:R-:W-:Y:S02]  /*92e0*/  FFMA.FTZ R24, R24, c[0x0][0x2d0], -R2.reuse ;  /* 0x0000b40018187a23 */ /* 0x100fe40000010802 */
[----:B------:R-:W-:Y:S01]  /*92f0*/  FFMA.FTZ R18, R18, c[0x0][0x2d0], -R2 ;  /* 0x0000b40012127a23 */ /* 0x000fe20000010802 */
[----:B------:R-:W-:Y:S01]  /*9300*/  MUFU.EX2 R23, R23 ;  /* 0x0000001700177308 */ /* 0x000fe20000000800 */
[--C-:B------:R-:W-:Y:S02]  /*9310*/  FFMA.FTZ R10, R10, c[0x0][0x2d0], -R4.reuse ;  /* 0x0000b4000a0a7a23 */ /* 0x100fe40000010804 */
[--C-:B------:R-:W-:Y:S01]  /*9320*/  FFMA.FTZ R133, R35, c[0x0][0x2d0], -R4.reuse ;  /* 0x0000b40023857a23 */ /* 0x100fe20000010804 */
[----:B------:R-:W-:Y:S01]  /*9330*/  MOV R35, R15 ;  /* 0x0000000f00237202 */ /* 0x000fe20000000f00 */
[--C-:B------:R-:W-:Y:S02]  /*9340*/  FFMA.FTZ R15, R9, c[0x0][0x2d0], -R4.reuse ;  /* 0x0000b400090f7a23 */ /* 0x100fe40000010804 */
[--C-:B------:R-:W-:Y:S02]  /*9350*/  FFMA.FTZ R5, R5, c[0x0][0x2d0], -R4.reuse ;  /* 0x0000b40005057a23 */ /* 0x100fe40000010804 */
[--C-:B------:R-:W-:Y:S01]  /*9360*/  FFMA.FTZ R182, R33, c[0x0][0x2d0], -R4.reuse ;  /* 0x0000b40021b67a23 */ /* 0x100fe20000010804 */
[----:B------:R-:W2:Y:S01]  /*9370*/  MUFU.EX2 R24, R24 ;  /* 0x0000001800187308 */ /* 0x000ea20000000800 */
[----:B------:R-:W-:Y:S01]  /*9380*/  MOV R33, R17 ;  /* 0x0000001100217202 */ /* 0x000fe20000000f00 */
[--C-:B------:R-:W-:Y:S02]  /*9390*/  FFMA.FTZ R177, R177, c[0x0][0x2d0], -R4.reuse ;  /* 0x0000b400b1b17a23 */ /* 0x100fe40000010804 */
[--C-:B------:R-:W-:Y:S02]  /*93a0*/  FFMA.FTZ R183, R31, c[0x0][0x2d0], -R4.reuse ;  /* 0x0000b4001fb77a23 */ /* 0x100fe40000010804 */
[--C-:B------:R-:W-:Y:S02]  /*93b0*/  FFMA.FTZ R184, R30, c[0x0][0x2d0], -R4.reuse ;  /* 0x0000b4001eb87a23 */ /* 0x100fe40000010804 */
[--C-:B------:R-:W-:Y:S02]  /*93c0*/  FFMA.FTZ R191, R27, c[0x0][0x2d0], -R4.reuse ;  /* 0x0000b4001bbf7a23 */ /* 0x100fe40000010804 */
[----:B------:R4:W-:Y:S01]  /*93d0*/  MUFU.EX2 R179, R5 ;  /* 0x0000000500b37308 */ /* 0x0009e20000000800 */
[--C-:B------:R-:W-:Y:S02]  /*93e0*/  FFMA.FTZ R26, R26, c[0x0][0x2d0], -R4.reuse ;  /* 0x0000b4001a1a7a23 */ /* 0x100fe40000010804 */
[--C-:B------:R-:W-:Y:S02]  /*93f0*/  FFMA.FTZ R190, R29, c[0x0][0x2d0], -R4.reuse ;  /* 0x0000b4001dbe7a23 */ /* 0x100fe40000010804 */
[--C-:B------:R-:W-:Y:S02]  /*9400*/  FFMA.FTZ R189, R28, c[0x0][0x2d0], -R4.reuse ;  /* 0x0000b4001cbd7a23 */ /* 0x100fe40000010804 */
[----:B------:R-:W-:Y:S03]  /*9410*/  FFMA.FTZ R7, R7, c[0x0][0x2d0], -R4 ;  /* 0x0000b40007077a23 */ /* 0x000fe60000010804 */
[----:B------:R-:W-:Y:S10]  /*9420*/  MUFU.EX2 R190, R190 ;  /* 0x000000be00be7308 */ /* 0x000ff40000000800 */
[----:B------:R-:W-:Y:S10]  /*9430*/  MUFU.EX2 R189, R189 ;  /* 0x000000bd00bd7308 */ /* 0x000ff40000000800 */
[----:B------:R-:W-:Y:S10]  /*9440*/  MUFU.EX2 R191, R191 ;  /* 0x000000bf00bf7308 */ /* 0x000ff40000000800 */
[----:B------:R-:W-:Y:S01]  /*9450*/  MUFU.EX2 R184, R184 ;  /* 0x000000b800b87308 */ /* 0x000fe20000000800 */
[C---:B---3--:R-:W-:Y:S01]  /*9460*/  FFMA.FTZ R2, R0.reuse, R178, R176 ;  /* 0x000000b200027223 */ /* 0x048fe200000100b0 */
[----:B-1----:R-:W-:Y:S01]  /*9470*/  F2FP.PACK_AB R176, R25, R176 ;  /* 0x000000b019b0723e */ /* 0x002fe200000000ff */
[C---:B------:R-:W-:Y:S01]  /*9480*/  FMUL.FTZ R32, R0.reuse, R136 ;  /* 0x0000008800207220 */ /* 0x040fe20000410000 */
[----:B--2---:R-:W-:Y:S01]  /*9490*/  F2FP.PACK_AB R178, R23, R24 ;  /* 0x0000001817b2723e */ /* 0x004fe200000000ff */
[----:B------:R-:W2:Y:S01]  /*94a0*/  LDL.LU R136, [R1+0xa0] ;  /* 0x0000a00001887983 */ /* 0x000ea20000300800 */
[----:B------:R-:W-:Y:S01]  /*94b0*/  FADD.FTZ R6, R25, R2 ;  /* 0x0000000219067221 */ /* 0x000fe20000010000 */
[----:B------:R-:W-:Y:S01]  /*94c0*/  FSEL R2, R3, RZ, P0 ;  /* 0x000000ff03027208 */ /* 0x000fe20000000000 */
[C---:B------:R-:W-:Y:S01]  /*94d0*/  FMUL.FTZ R9, R0.reuse, R161 ;  /* 0x000000a100097220 */ /* 0x040fe20000410000 */
[----:B------:R-:W-:Y:S01]  /*94e0*/  MOV R161, R10 ;  /* 0x0000000a00a17202 */ /* 0x000fe20000000f00 */
[----:B------:R-:W-:Y:S01]  /*94f0*/  FMUL.FTZ R20, R0, R148 ;  /* 0x0000009400147220 */ /* 0x000fe20000410000 */
[----:B------:R-:W-:Y:S01]  /*9500*/  MOV R25, R18 ;  /* 0x0000001200197202 */ /* 0x000fe20000000f00 */
[----:B------:R-:W-:Y:S02]  /*9510*/  FADD.FTZ R2, -R2, R134 ;  /* 0x0000008602027221 */ /* 0x000fe40000010100 */
[--C-:B------:R-:W-:Y:S01]  /*9520*/  FFMA.FTZ R134, R34, c[0x0][0x2d0], -R4.reuse ;  /* 0x0000b40022867a23 */ /* 0x100fe20000010804 */
[----:B------:R-:W-:Y:S01]  /*9530*/  MOV R34, R16 ;  /* 0x0000001000227202 */ /* 0x000fe20000000f00 */
[----:B------:R-:W-:Y:S02]  /*9540*/  FMUL.FTZ R2, R2, c[0x0][0x2d0] ;  /* 0x0000b40002027a20 */ /* 0x000fe40000410000 */
[C---:B------:R-:W-:Y:S01]  /*9550*/  FMUL.FTZ R16, R0.reuse, R152 ;  /* 0x0000009800107220 */ /* 0x040fe20000410000 */
[----:B------:R-:W-:Y:S01]  /*9560*/  MOV R148, R34 ;  /* 0x0000002200947202 */ /* 0x000fe20000000f00 */
[----:B------:R-:W-:Y:S01]  /*9570*/  FMUL.FTZ R28, R0, R140 ;  /* 0x0000008c001c7220 */ /* 0x000fe20000410000 */
[----:B------:R-:W-:Y:S01]  /*9580*/  MOV R140, R35 ;  /* 0x00000023008c7202 */ /* 0x000fe20000000f00 */
[----:B------:R-:W1:Y:S01]  /*9590*/  MUFU.EX2 R2, R2 ;  /* 0x0000000200027308 */ /* 0x000e620000000800 */
[----:B------:R-:W-:Y:S02]  /*95a0*/  FFMA.FTZ R18, R8, c[0x0][0x2d0], -R4 ;  /* 0x0000b40008127a23 */ /* 0x000fe40000010804 */
[----:B------:R-:W-:Y:S02]  /*95b0*/  FADD.FTZ R4, R24, R6 ;  /* 0x0000000618047221 */ /* 0x000fe40000010000 */
        /* <DEDUP_REMOVED lines=9> */
[----:B------:R-:W-:Y:S02]  /*9650*/  FADD.FTZ R180, R23, R4 ;  /* 0x0000000417b47221 */ /* 0x000fe40000010000 */
[C---:B------:R-:W-:Y:S01]  /*9660*/  FMUL.FTZ R4, R0.reuse, R164 ;  /* 0x000000a400047220 */ /* 0x040fe20000410000 */
[----:B------:R-:W3:Y:S01]  /*9670*/  MUFU.EX2 R153, R177 ;  /* 0x000000b100997308 */ /* 0x000ee20000000800 */
[C---:B----4-:R-:W-:Y:S01]  /*9680*/  FMUL.FTZ R5, R0.reuse, R165 ;  /* 0x000000a500057220 */ /* 0x050fe20000410000 */
[----:B------:R-:W-:Y:S01]  /*9690*/  MOV R164, R7 ;  /* 0x0000000700a47202 */ /* 0x000fe20000000f00 */
[----:B------:R-:W-:Y:S01]  /*96a0*/  FMUL.FTZ R21, R0, R149 ;  /* 0x0000009500157220 */ /* 0x000fe20000410000 */
[----:B------:R-:W-:Y:S01]  /*96b0*/  MOV R149, R14 ;  /* 0x0000000e00957202 */ /* 0x000fe20000000f00 */
[C---:B-1----:R-:W-:Y:S01]  /*96c0*/  FMUL.FTZ R10, R2.reuse, R162 ;  /* 0x000000a2020a7220 */ /* 0x042fe20000410000 */
[----:B------:R-:W-:Y:S01]  /*96d0*/  MOV R165, R18 ;  /* 0x0000001200a57202 */ /* 0x000fe20000000f00 */
[----:B------:R-:W4:Y:S01]  /*96e0*/  LDL R162, [R1+0x38] ;  /* 0x0000380001a27983 */ /* 0x000f220000100800 */
[C---:B------:R-:W-:Y:S02]  /*96f0*/  FMUL.FTZ R34, R2.reuse, R138 ;  /* 0x0000008a02227220 */ /* 0x040fe40000410000 */
[C---:B------:R-:W-:Y:S01]  /*9700*/  FMUL.FTZ R35, R2.reuse, R139 ;  /* 0x0000008b02237220 */ /* 0x040fe20000410000 */
[----:B------:R-:W-:Y:S01]  /*9710*/  MUFU.EX2 R156, R133 ;  /* 0x00000085009c7308 */ /* 0x000fe20000000800 */
[C---:B------:R-:W-:Y:S01]  /*9720*/  FMUL.FTZ R6, R2.reuse, R166 ;  /* 0x000000a602067220 */ /* 0x040fe20000410000 */
[----:B------:R-:W-:Y:S01]  /*9730*/  MOV R166, R19 ;  /* 0x0000001300a67202 */ /* 0x000fe20000000f00 */
[C---:B------:R-:W-:Y:S01]  /*9740*/  FMUL.FTZ R7, R2.reuse, R167 ;  /* 0x000000a702077220 */ /* 0x040fe20000410000 */
[----:B------:R-:W-:Y:S01]  /*9750*/  MOV R167, R22 ;  /* 0x0000001600a77202 */ /* 0x000fe20000000f00 */
[----:B------:R-:W-:Y:S02]  /*9760*/  FMUL.FTZ R14, R2, R158 ;  /* 0x0000009e020e7220 */ /* 0x000fe40000410000 */
[----:B------:R-:W5:Y:S01]  /*9770*/  LDL R158, [R1] ;  /* 0x00000000019e7983 */ /* 0x000f620000100800 */
[C---:B------:R-:W-:Y:S01]  /*9780*/  FMUL.FTZ R8, R0.reuse, R160 ;  /* 0x000000a000087220 */ /* 0x040fe20000410000 */
[----:B------:R-:W-:Y:S01]  /*9790*/  MOV R160, R15 ;  /* 0x0000000f00a07202 */ /* 0x000fe20000000f00 */
[----:B------:R-:W1:Y:S01]  /*97a0*/  MUFU.EX2 R157, R134 ;  /* 0x00000086009d7308 */ /* 0x000e620000000800 */
[C---:B------:R-:W-:Y:S01]  /*97b0*/  FMUL.FTZ R29, R0.reuse, R141 ;  /* 0x0000008d001d7220 */ /* 0x040fe20000410000 */
[----:B------:R-:W-:Y:S01]  /*97c0*/  MOV R141, R26 ;  /* 0x0000001a008d7202 */ /* 0x000fe20000000f00 */
[C---:B------:R-:W-:Y:S01]  /*97d0*/  FMUL.FTZ R36, R0.reuse, R36 ;  /* 0x0000002400247220 */ /* 0x040fe20000410000 */
[----:B---3--:R-:W-:Y:S01]  /*97e0*/  F2FP.PACK_AB R177, R153, R179 ;  /* 0x000000b399b1723e */ /* 0x008fe200000000ff */
[C---:B------:R-:W-:Y:S02]  /*97f0*/  FMUL.FTZ R37, R0.reuse, R37 ;  /* 0x0000002500257220 */ /* 0x040fe40000410000 */
[C---:B------:R-:W-:Y:S02]  /*9800*/  FMUL.FTZ R40, R0.reuse, R40 ;  /* 0x0000002800287220 */ /* 0x040fe40000410000 */
[C---:B------:R-:W-:Y:S01]  /*9810*/  FMUL.FTZ R41, R0.reuse, R41 ;  /* 0x0000002900297220 */ /* 0x040fe20000410000 */
[----:B------:R3:W1:Y:S01]  /*9820*/  MUFU.EX2 R133, R188 ;  /* 0x000000bc00857308 */ /* 0x0006620000000800 */
        /* <DEDUP_REMOVED lines=13> */
[C---:B------:R-:W-:Y:S01]  /*9900*/  FMUL.FTZ R65, R0.reuse, R65 ;  /* 0x0000004100417220 */ /* 0x040fe20000410000 */
[----:B---3--:R-:W3:Y:S01]  /*9910*/  LDL.LU R188, [R1+0x90] ;  /* 0x0000900001bc7983 */ /* 0x008ee20000300800 */
        /* <DEDUP_REMOVED lines=49> */
[C---:B------:R-:W-:Y:S01]  /*9c30*/  FMUL.FTZ R38, R2.reuse, R38 ;  /* 0x0000002602267220 */ /* 0x040fe20000410000 */
[----:B------:R-:W-:Y:S01]  /*9c40*/  LDSM.16.MT88.4 R140, [R250+0x800] ;  /* 0x00080000fa8c783b */ /* 0x000fe20000004200 */
        /* <DEDUP_REMOVED lines=50> */
[----:B--2---:R-:W-:Y:S01]  /*9f70*/  FFMA.FTZ R152, R2, R136, R179 ;  /* 0x0000008802987223 */ /* 0x004fe200000100b3 */
[----:B------:R-:W-:Y:S01]  /*9f80*/  F2FP.PACK_AB R179, R157, R156 ;  /* 0x0000009c9db3723e */ /* 0x000fe200000000ff */
[----:B------:R-:W1:Y:S01]  /*9f90*/  LDSM.16.MT88.4 R136, [R250] ;  /* 0x00000000fa88783b */ /* 0x000e620000004200 */
[----:B------:R-:W2:Y:S10]  /*9fa0*/  MUFU.EX2 R2, R187 ;  /* 0x000000bb00027308 */ /* 0x000eb40000000800 */
[----:B------:R-:W1:Y:S10]  /*9fb0*/  MUFU.EX2 R187, R182 ;  /* 0x000000b600bb7308 */ /* 0x000e740000000800 */
[----:B------:R-:W2:Y:S01]  /*9fc0*/  MUFU.EX2 R182, R160 ;  /* 0x000000a000b67308 */ /* 0x000ea20000000800 */
        /* <DEDUP_REMOVED lines=8> */
[----:B----4-:R1:W4:Y:S03]  /*a050*/  LDSM.16.MT88.4 R136, [R162] ;  /* 0x00000000a288783b */ /* 0x0103260000004200 */
[----:B-1----:R-:W-:Y:S02]  /*a060*/  MOV R162, R167 ;  /* 0x000000a700a27202 */ /* 0x002fe40000000f00 */
[----:B------:R-:W-:Y:S02]  /*a070*/  MOV R167, R166 ;  /* 0x000000a600a77202 */ /* 0x000fe40000000f00 */
[----:B------:R-:W-:Y:S01]  /*a080*/  MOV R166, R0 ;  /* 0x0000000000a67202 */ /* 0x000fe20000000f00 */
[----:B------:R-:W-:Y:S02]  /*a090*/  FADD.FTZ R0, R133, R180 ;  /* 0x000000b485007221 */ /* 0x000fe40000010000 */
[----:B------:R-:W-:Y:S02]  /*a0a0*/  MUFU.EX2 R180, R165 ;  /* 0x000000a500b47308 */ /* 0x000fe40000000800 */
[----:B--2---:R-:W-:Y:S04]  /*a0b0*/  FADD.FTZ R0, R2, R0 ;  /* 0x0000000002007221 */ /* 0x004fe80000010000 */
[----:B------:R-:W-:Y:S01]  /*a0c0*/  FADD.FTZ R0, R144, R0 ;  /* 0x0000000090007221 */ /* 0x000fe20000010000 */
[C---:B----4-:R-:W-:Y:S03]  /*a0d0*/  HMMA.16816.F32 R28, R176.reuse, R136, R28 ;  /* 0x00000088b01c723c */ /* 0x050fe6000000181c */
[----:B------:R-:W-:Y:S05]  /*a0e0*/  FADD.FTZ R0, R134, R0 ;  /* 0x0000000086007221 */ /* 0x000fea0000010000 */
        /* <DEDUP_REMOVED lines=10> */
[----:B-----5:R-:W1:Y:S07]  /*a190*/  LDSM.16.MT88.4 R136, [R158+0x2000] ;  /* 0x002000009e88783b */ /* 0x020e6e0000004200 */
        /* <DEDUP_REMOVED lines=30> */
[----:B------:R-:W2:Y:S02]  /*a380*/  LDSM.16.MT88.4 R144, [R252+0x800] ;  /* 0x00080000fc90783b */ /* 0x000ea40000004200 */
[----:B------:R-:W4:Y:S01]  /*a390*/  MUFU.EX2 R2, R154 ;  /* 0x0000009a00027308 */ /* 0x000f220000000800 */
[----:B------:R-:W-:Y:S02]  /*a3a0*/  F2FP.PACK_AB R139, R184, R185 ;  /* 0x000000b9b88b723e */ /* 0x000fe400000000ff */
[----:B------:R-:W-:Y:S05]  /*a3b0*/  F2FP.PACK_AB R177, R182, R181 ;  /* 0x000000b5b6b1723e */ /* 0x000fea00000000ff */
[C---:B------:R-:W-:Y:S02]  /*a3c0*/  HMMA.16816.F32 R4, R136.reuse, R140, R4 ;  /* 0x0000008c8804723c */ /* 0x040fe40000001804 */
[----:B------:R-:W-:Y:S03]  /*a3d0*/  MUFU.EX2 R176, R162 ;  /* 0x000000a200b07308 */ /* 0x000fe60000000800 */
[----:B-1----:R-:W-:Y:S03]  /*a3e0*/  FADD.FTZ R0, R133, R0 ;  /* 0x0000000085007221 */ /* 0x002fe60000010000 */
[C---:B------:R-:W-:Y:S01]  /*a3f0*/  HMMA.16816.F32 R8, R136.reuse, R142, R8 ;  /* 0x0000008e8808723c */ /* 0x040fe20000001808 */
[----:B------:R-:W1:Y:S03]  /*a400*/  LDSM.16.MT88.4 R140, [R251+0x800] ;  /* 0x00080000fb8c783b */ /* 0x000e660000004200 */
[----:B------:R-:W5:Y:S01]  /*a410*/  MUFU.EX2 R134, R159 ;  /* 0x0000009f00867308 */ /* 0x000f620000000800 */
[----:B----4-:R-:W-:Y:S04]  /*a420*/  FADD.FTZ R0, R2, R0 ;  /* 0x0000000002007221 */ /* 0x010fe80000010000 */
[----:B------:R-:W-:Y:S05]  /*a430*/  FADD.FTZ R0, R148, R0 ;  /* 0x0000000094007221 */ /* 0x000fea0000010000 */
[----:B------:R-:W-:Y:S01]  /*a440*/  MUFU.EX2 R178, R166 ;  /* 0x000000a600b27308 */ /* 0x000fe20000000800 */
[C---:B--2---:R-:W-:Y:S03]  /*a450*/  HMMA.16816.F32 R12, R136.reuse, R144, R12 ;  /* 0x00000090880c723c */ /* 0x044fe6000000180c */
[C---:B-----5:R-:W-:Y:S05]  /*a460*/  FADD.FTZ R0, R134.reuse, R0 ;  /* 0x0000000086007221 */ /* 0x060fea0000010000 */
        /* <DEDUP_REMOVED lines=45> */
[----:B------:R-:W4:Y:S01]  /*a740*/  LDSM.16.MT88.4 R148, [R251+0x1000] ;  /* 0x00100000fb94783b */ /* 0x000f220000004200 */
[----:B------:R-:W5:Y:S02]  /*a750*/  MUFU.EX2 R134, R164 ;  /* 0x000000a400867308 */ /* 0x000f640000000800 */
[----:B------:R-:W-:Y:S02]  /*a760*/  F2FP.PACK_AB R136, R2, R133 ;  /* 0x000000850288723e */ /* 0x000fe400000000ff */
[----:B------:R-:W-:Y:S02]  /*a770*/  F2FP.PACK_AB R137, R189, R190 ;  /* 0x000000bebd89723e */ /* 0x000fe400000000ff */
[----:B------:R-:W-:Y:S04]  /*a780*/  F2FP.PACK_AB R139, R183, R191 ;  /* 0x000000bfb78b723e */ /* 0x000fe800000000ff */
[----:B------:R3:W3:Y:S03]  /*a790*/  MUFU.EX2 R2, R163 ;  /* 0x000000a300027308 */ /* 0x0006e60000000800 */
[C---:B-1----:R-:W-:Y:S07]  /*a7a0*/  HMMA.16816.F32 R4, R136.reuse, R140, R4 ;  /* 0x0000008c8804723c */ /* 0x042fee0000001804 */
[----:B------:R-:W1:Y:S01]  /*a7b0*/  MUFU.EX2 R133, R167 ;  /* 0x000000a700857308 */ /* 0x000e620000000800 */
[C---:B------:R-:W-:Y:S01]  /*a7c0*/  HMMA.16816.F32 R8, R136.reuse, R142, R8 ;  /* 0x0000008e8808723c */ /* 0x040fe20000001808 */
[----:B------:R-:W1:Y:S03]  /*a7d0*/  LDSM.16.MT88.4 R140, [R158+0x1000] ;  /* 0x001000009e8c783b */ /* 0x000e660000004200 */
[----:B-----5:R-:W-:Y:S04]  /*a7e0*/  F2FP.PACK_AB R179, R134, R180 ;  /* 0x000000b486b3723e */ /* 0x020fe800000000ff */
[C---:B--2---:R-:W-:Y:S01]  /*a7f0*/  HMMA.16816.F32 R12, R136.reuse, R144, R12 ;  /* 0x00000090880c723c */ /* 0x044fe2000000180c */
[----:B---3--:R-:W-:Y:S03]  /*a800*/  LDSM.16.MT88.4 R160, [R250+0x1800] ;  /* 0x00180000faa0783b */ /* 0x008fe60000004200 */
[----:B------:R-:W-:Y:S04]  /*a810*/  FADD.FTZ R0, R2, R0 ;  /* 0x0000000002007221 */ /* 0x000fe80000010000 */
[C---:B------:R-:W-:Y:S01]  /*a820*/  HMMA.16816.F32 R16, R136.reuse, R146, R16 ;  /* 0x000000928810723c */ /* 0x040fe20000001810 */
[----:B------:R-:W2:Y:S03]  /*a830*/  LDSM.16.MT88.4 R144, [R250+0x3000] ;  /* 0x00300000fa90783b */ /* 0x000ea60000004200 */
[C---:B------:R-:W-:Y:S01]  /*a840*/  FADD.FTZ R0, R176.reuse, R0 ;  /* 0x00000000b0007221 */ /* 0x040fe20000010000 */
[----:B------:R-:W-:Y:S01]  /*a850*/  F2FP.PACK_AB R176, R176, R2 ;  /* 0x00000002b0b0723e */ /* 0x000fe200000000ff */
[----:B------:R-:W-:Y:S02]  /*a860*/  FADD.FTZ R2, R153, R152 ;  /* 0x0000009899027221 */ /* 0x000fe40000010000 */
[C---:B----4-:R-:W-:Y:S01]  /*a870*/  HMMA.16816.F32 R20, R136.reuse, R148, R20 ;  /* 0x000000948814723c */ /* 0x050fe20000001814 */
[----:B------:R-:W-:Y:S03]  /*a880*/  LDSM.16.MT88.4 R152, [R252+0x1800] ;  /* 0x00180000fc98783b */ /* 0x000fe60000004200 */
[----:B-1----:R-:W-:Y:S04]  /*a890*/  FADD.FTZ R0, R133, R0 ;  /* 0x0000000085007221 */ /* 0x002fe80000010000 */
[C---:B------:R-:W-:Y:S01]  /*a8a0*/  HMMA.16816.F32 R24, R136.reuse, R150, R24 ;  /* 0x000000968818723c */ /* 0x040fe20000001818 */
[----:B------:R-:W1:Y:S03]  /*a8b0*/  LDSM.16.MT88.4 R148, [R252+0x3000] ;  /* 0x00300000fc94783b */ /* 0x000e660000004200 */
[C---:B------:R-:W-:Y:S01]  /*a8c0*/  FADD.FTZ R0, R178.reuse, R0 ;  /* 0x00000000b2007221 */ /* 0x040fe20000010000 */
[----:B------:R-:W-:Y:S03]  /*a8d0*/  F2FP.PACK_AB R178, R178, R133 ;  /* 0x00000085b2b2723e */ /* 0x000fe600000000ff */
[C---:B------:R-:W-:Y:S01]  /*a8e0*/  HMMA.16816.F32 R28, R136.reuse, R140, R28 ;  /* 0x0000008c881c723c */ /* 0x040fe2000000181c */
[----:B------:R3:W-:Y:S04]  /*a8f0*/  STL [R1+0xa4], R0 ;  /* 0x0000a40001007387 */ /* 0x0007e80000100800 */
[----:B------:R-:W4:Y:S03]  /*a900*/  LDL R133, [R1+0xb0] ;  /* 0x0000b00001857983 */ /* 0x000f260000100800 */
[C---:B------:R-:W-:Y:S01]  /*a910*/  HMMA.16816.F32 R32, R136.reuse, R142, R32 ;  /* 0x0000008e8820723c */ /* 0x040fe20000001820 */
[----:B------:R-:W5:Y:S07]  /*a920*/  LDSM.16.MT88.4 R140, [R251+0x3000] ;  /* 0x00300000fb8c783b */ /* 0x000f6e0000004200 */
[C---:B--2---:R-:W-:Y:S08]  /*a930*/  HMMA.16816.F32 R36, R136.reuse, R144, R36 ;  /* 0x000000908824723c */ /* 0x044ff00000001824 */
[C---:B------:R-:W-:Y:S01]  /*a940*/  HMMA.16816.F32 R40, R136.reuse, R146, R40 ;  /* 0x000000928828723c */ /* 0x040fe20000001828 */
[----:B------:R-:W2:Y:S03]  /*a950*/  LDSM.16.MT88.4 R144, [R158+0x3000] ;  /* 0x003000009e90783b */ /* 0x000ea60000004200 */
[----:B---3--:R-:W-:Y:S01]  /*a960*/  FADD.FTZ R0, R156, R2 ;  /* 0x000000029c007221 */ /* 0x008fe20000010000 */
[----:B------:R-:W-:Y:S03]  /*a970*/  MOV R2, R157 ;  /* 0x0000009d00027202 */ /* 0x000fe60000000f00 */
[C---:B-1----:R-:W-:Y:S04]  /*a980*/  HMMA.16816.F32 R44, R136.reuse, R148, R44 ;  /* 0x00000094882c723c */ /* 0x042fe8000000182c */
[----:B------:R-:W-:Y:S01]  /*a990*/  FADD.FTZ R0, R2, R0 ;  /* 0x0000000002007221 */ /* 0x000fe20000010000 */
[----:B------:R-:W-:Y:S03]  /*a9a0*/  IADD3 R2, R188, -0x1, RZ ;  /* 0xffffffffbc027810 */ /* 0x000fe60007ffe0ff */
[C---:B------:R-:W-:Y:S01]  /*a9b0*/  HMMA.16816.F32 R48, R136.reuse, R150, R48 ;  /* 0x000000968830723c */ /* 0x040fe20000001830 */
[----:B------:R-:W1:Y:S03]  /*a9c0*/  LDSM.16.MT88.4 R148, [R250+0x5000] ;  /* 0x00500000fa94783b */ /* 0x000e660000004200 */
[----:B------:R-:W-:Y:S04]  /*a9d0*/  FADD.FTZ R0, R187, R0 ;  /* 0x00000000bb007221 */ /* 0x000fe80000010000 */
[C---:B-----5:R-:W-:Y:S01]  /*a9e0*/  HMMA.16816.F32 R52, R136.reuse, R140, R52 ;  /* 0x0000008c8834723c */ /* 0x060fe20000001834 */
[----:B------:R-:W-:Y:S03]  /*a9f0*/  STL [R1+0x68], R2 ;  /* 0x0000680201007387 */ /* 0x000fe60000100800 */
[----:B------:R-:W-:Y:S04]  /*aa00*/  FADD.FTZ R0, R186, R0 ;  /* 0x00000000ba007221 */ /* 0x000fe80000010000 */
[C---:B------:R-:W-:Y:S01]  /*aa10*/  HMMA.16816.F32 R56, R136.reuse, R142, R56 ;  /* 0x0000008e8838723c */ /* 0x040fe20000001838 */
[----:B------:R-:W3:Y:S03]  /*aa20*/  LDSM.16.MT88.4 R140, [R252+0x5000] ;  /* 0x00500000fc8c783b */ /* 0x000ee60000004200 */
[----:B------:R-:W-:Y:S04]  /*aa30*/  FADD.FTZ R0, R185, R0 ;  /* 0x00000000b9007221 */ /* 0x000fe80000010000 */
[----:B------:R-:W-:Y:S01]  /*aa40*/  FADD.FTZ R0, R184, R0 ;  /* 0x00000000b8007221 */ /* 0x000fe20000010000 */
[C---:B--2---:R-:W-:Y:S03]  /*aa50*/  HMMA.16816.F32 R60, R136.reuse, R144, R60 ;  /* 0x00000090883c723c */ /* 0x044fe6000000183c */
[----:B------:R-:W-:Y:S04]  /*aa60*/  FADD.FTZ R0, R190, R0 ;  /* 0x00000000be007221 */ /* 0x000fe80000010000 */
[----:B------:R-:W-:Y:S01]  /*aa70*/  FADD.FTZ R0, R189, R0 ;  /* 0x00000000bd007221 */ /* 0x000fe20000010000 */
[C---:B------:R-:W-:Y:S01]  /*aa80*/  HMMA.16816.F32 R64, R136.reuse, R146, R64 ;  /* 0x000000928840723c */ /* 0x040fe20000001840 */
[----:B------:R-:W2:Y:S03]  /*aa90*/  LDSM.16.MT88.4 R144, [R251+0x5000] ;  /* 0x00500000fb90783b */ /* 0x000ea60000004200 */
[----:B------:R-:W-:Y:S04]  /*aaa0*/  FADD.FTZ R0, R191, R0 ;  /* 0x00000000bf007221 */ /* 0x000fe80000010000 */
[C---:B-1----:R-:W-:Y:S04]  /*aab0*/  HMMA.16816.F32 R68, R136.reuse, R148, R68 ;  /* 0x000000948844723c */ /* 0x042fe80000001844 */
[----:B------:R-:W-:Y:S04]  /*aac0*/  FADD.FTZ R0, R183, R0 ;  /* 0x00000000b7007221 */ /* 0x000fe80000010000 */
[C---:B------:R-:W-:Y:S01]  /*aad0*/  HMMA.16816.F32 R72, R136.reuse, R150, R72 ;  /* 0x000000968848723c */ /* 0x040fe20000001848 */
[----:B------:R-:W1:Y:S03]  /*aae0*/  LDSM.16.MT88.4 R148, [R158+0x5000] ;  /* 0x005000009e94783b */ /* 0x000e660000004200 */
[----:B------:R-:W-:Y:S04]  /*aaf0*/  FADD.FTZ R0, R181, R0 ;  /* 0x00000000b5007221 */ /* 0x000fe80000010000 */
[C---:B---3--:R-:W-:Y:S04]  /*ab00*/  HMMA.16816.F32 R76, R136.reuse, R140, R76 ;  /* 0x0000008c884c723c */ /* 0x048fe8000000184c */
[----:B------:R-:W-:Y:S04]  /*ab10*/  FADD.FTZ R0, R182, R0 ;  /* 0x00000000b6007221 */ /* 0x000fe80000010000 */
[C---:B------:R-:W-:Y:S01]  /*ab20*/  HMMA.16816.F32 R80, R136.reuse, R142, R80 ;  /* 0x0000008e8850723c */ /* 0x040fe20000001850 */
[----:B------:R-:W3:Y:S03]  /*ab30*/  LDSM.16.MT88.4 R140, [R250+0x7000] ;  /* 0x00700000fa8c783b */ /* 0x000ee60000004200 */
[----:B------:R-:W-:Y:S04]  /*ab40*/  FADD.FTZ R0, R180, R0 ;  /* 0x00000000b4007221 */ /* 0x000fe80000010000 */
[----:B------:R-:W-:Y:S01]  /*ab50*/  FADD.FTZ R0, R134, R0 ;  /* 0x0000000086007221 */ /* 0x000fe20000010000 */
[C---:B--2---:R-:W-:Y:S03]  /*ab60*/  HMMA.16816.F32 R84, R136.reuse, R144, R84 ;  /* 0x000000908854723c */ /* 0x044fe60000001854 */
[----:B------:R-:W-:Y:S01]  /*ab70*/  MOV R134, R3 ;  /* 0x0000000300867202 */ /* 0x000fe20000000f00 */
[----:B------:R2:W-:Y:S04]  /*ab80*/  STL [R1+0xa0], R0 ;  /* 0x0000a00001007387 */ /* 0x0005e80000100800 */
[C---:B------:R-:W-:Y:S01]  /*ab90*/  HMMA.16816.F32 R88, R136.reuse, R146, R88 ;  /* 0x000000928858723c */ /* 0x040fe20000001858 */
[----:B------:R-:W5:Y:S07]  /*aba0*/  LDSM.16.MT88.4 R144, [R252+0x7000] ;  /* 0x00700000fc90783b */ /* 0x000f6e0000004200 */
[C---:B-1----:R-:W-:Y:S08]  /*abb0*/  HMMA.16816.F32 R92, R136.reuse, R148, R92 ;  /* 0x00000094885c723c */ /* 0x042ff0000000185c */
[C---:B------:R-:W-:Y:S01]  /*abc0*/  HMMA.16816.F32 R96, R136.reuse, R150, R96 ;  /* 0x000000968860723c */ /* 0x040fe20000001860 */
[----:B------:R-:W1:Y:S03]  /*abd0*/  LDSM.16.MT88.4 R148, [R251+0x7000] ;  /* 0x00700000fb94783b */ /* 0x000e660000004200 */
[----:B--2---:R-:W-:Y:S04]  /*abe0*/  MOV R0, R2 ;  /* 0x0000000200007202 */ /* 0x004fe80000000f00 */
[C---:B---3--:R-:W-:Y:S01]  /*abf0*/  HMMA.16816.F32 R100, R136.reuse, R140, R100 ;  /* 0x0000008c8864723c */ /* 0x048fe20000001864 */
[----:B------:R-:W-:Y:S07]  /*ac00*/  STL [R1+0x90], R0 ;  /* 0x0000900001007387 */ /* 0x000fee0000100800 */
[C---:B------:R-:W-:Y:S01]  /*ac10*/  HMMA.16816.F32 R104, R136.reuse, R142, R104 ;  /* 0x0000008e8868723c */ /* 0x040fe20000001868 */
[----:B------:R-:W2:Y:S07]  /*ac20*/  LDSM.16.MT88.4 R140, [R158+0x7000] ;  /* 0x007000009e8c783b */ /* 0x000eae0000004200 */
[C---:B-----5:R-:W-:Y:S08]  /*ac30*/  HMMA.16816.F32 R108, R136.reuse, R144, R108 ;  /* 0x00000090886c723c */ /* 0x060ff0000000186c */
[C---:B------:R-:W-:Y:S01]  /*ac40*/  HMMA.16816.F32 R112, R136.reuse, R146, R112 ;  /* 0x000000928870723c */ /* 0x040fe20000001870 */
[----:B------:R-:W3:Y:S07]  /*ac50*/  LDSM.16.MT88.4 R144, [R251+0x1800] ;  /* 0x00180000fb90783b */ /* 0x000eee0000004200 */
[C---:B-1----:R-:W-:Y:S08]  /*ac60*/  HMMA.16816.F32 R116, R136.reuse, R148, R116 ;  /* 0x000000948874723c */ /* 0x042ff00000001874 */
[C---:B------:R-:W-:Y:S08]  /*ac70*/  HMMA.16816.F32 R120, R136.reuse, R150, R120 ;  /* 0x000000968878723c */ /* 0x040ff00000001878 */
[C---:B--2---:R-:W-:Y:S07]  /*ac80*/  HMMA.16816.F32 R124, R136.reuse, R140, R124 ;  /* 0x0000008c887c723c */ /* 0x044fee000000187c */
[----:B------:R-:W-:Y:S01]  /*ac90*/  MOV R141, R158 ;  /* 0x0000009e008d7202 */ /* 0x000fe20000000f00 */
[----:B------:R-:W-:Y:S04]  /*aca0*/  HMMA.16816.F32 R128, R136, R142, R128 ;  /* 0x0000008e8880723c */ /* 0x000fe80000001880 */
[----:B------:R-:W1:Y:S04]  /*acb0*/  LDSM.16.MT88.4 R136, [R141+0x1800] ;  /* 0x001800008d88783b */ /* 0x000e680000004200 */
[C---:B------:R-:W-:Y:S04]  /*acc0*/  HMMA.16816.F32 R164, R176.reuse, R160, R4 ;  /* 0x000000a0b0a4723c */ /* 0x040fe80000001804 */
[----:B------:R-:W2:Y:S04]  /*acd0*/  LDSM.16.MT88.4 R4, [R250+0x3800] ;  /* 0x00380000fa04783b */ /* 0x000ea80000004200 */
[C---:B------:R-:W-:Y:S04]  /*ace0*/  HMMA.16816.F32 R160, R176.reuse, R162, R8 ;  /* 0x000000a2b0a0723c */ /* 0x040fe80000001808 */
[----:B------:R-:W5:Y:S04]  /*acf0*/  LDSM.16.MT88.4 R8, [R252+0x3800] ;  /* 0x00380000fc08783b */ /* 0x000f680000004200 */
[C---:B------:R-:W-:Y:S04]  /*ad00*/  HMMA.16816.F32 R156, R176.reuse, R152, R12 ;  /* 0x00000098b09c723c */ /* 0x040fe8000000180c */
[----:B------:R-:W2:Y:S04]  /*ad10*/  LDSM.16.MT88.4 R12, [R251+0x3800] ;  /* 0x00380000fb0c783b */ /* 0x000ea80000004200 */
[C---:B------:R-:W-:Y:S08]  /*ad20*/  HMMA.16816.F32 R152, R176.reuse, R154, R16 ;  /* 0x0000009ab098723c */ /* 0x040ff00000001810 */
[C---:B---3--:R-:W-:Y:S07]  /*ad30*/  HMMA.16816.F32 R148, R176.reuse, R144, R20 ;  /* 0x00000090b094723c */ /* 0x048fee0000001814 */
[----:B------:R-:W-:Y:S01]  /*ad40*/  MOV R23, R141 ;  /* 0x0000008d00177202 */ /* 0x000fe20000000f00 */
[C---:B------:R-:W-:Y:S04]  /*ad50*/  HMMA.16816.F32 R144, R176.reuse, R146, R24 ;  /* 0x00000092b090723c */ /* 0x040fe80000001818 */
[----:B------:R-:W3:Y:S04]  /*ad60*/  LDSM.16.MT88.4 R16, [R23+0x3800] ;  /* 0x003800001710783b */ /* 0x000ee80000004200 */
[C---:B-1----:R-:W-:Y:S08]  /*ad70*/  HMMA.16816.F32 R140, R176.reuse, R136, R28 ;  /* 0x00000088b08c723c */ /* 0x042ff0000000181c */
[C---:B------:R-:W-:Y:S08]  /*ad80*/  HMMA.16816.F32 R136, R176.reuse, R138, R32 ;  /* 0x0000008ab088723c */ /* 0x040ff00000001820 */
[C---:B--2---:R-:W-:Y:S08]  /*ad90*/  HMMA.16816.F32 R36, R176.reuse, R4, R36 ;  /* 0x00000004b024723c */ /* 0x044ff00000001824 */
[C---:B------:R-:W-:Y:S01]  /*ada0*/  HMMA.16816.F32 R40, R176.reuse, R6, R40 ;  /* 0x00000006b028723c */ /* 0x040fe20000001828 */
[----:B------:R-:W1:Y:S07]  /*adb0*/  LDSM.16.MT88.4 R4, [R250+0x5800] ;  /* 0x00580000fa04783b */ /* 0x000e6e0000004200 */
[C---:B-----5:R-:W-:Y:S08]  /*adc0*/  HMMA.16816.F32 R44, R176.reuse, R8, R44 ;  /* 0x00000008b02c723c */ /* 0x060ff0000000182c */
[C---:B------:R-:W-:Y:S01]  /*add0*/  HMMA.16816.F32 R48, R176.reuse, R10, R48 ;  /* 0x0000000ab030723c */ /* 0x040fe20000001830 */
[----:B------:R-:W2:Y:S02]  /*ade0*/  LDSM.16.MT88.4 R8, [R252+0x5800] ;  /* 0x00580000fc08783b */ /* 0x000ea40000004200 */
[----:B----4-:R-:W-:Y:S02]  /*adf0*/  ISETP.GT.AND P0, PT, R188, R133, PT ;  /* 0x00000085bc00720c */ /* 0x010fe40003f04270 */
[----:B------:R-:W-:Y:S03]  /*ae00*/  MOV R133, R132 ;  /* 0x0000008400857202 */ /* 0x000fe60000000f00 */
[C---:B------:R-:W-:Y:S08]  /*ae10*/  HMMA.16816.F32 R52, R176.reuse, R12, R52 ;  /* 0x0000000cb034723c */ /* 0x040ff00000001834 */
[C---:B------:R-:W-:Y:S01]  /*ae20*/  HMMA.16816.F32 R56, R176.reuse, R14, R56 ;  /* 0x0000000eb038723c */ /* 0x040fe20000001838 */
[----:B------:R-:W4:Y:S07]  /*ae30*/  LDSM.16.MT88.4 R12, [R251+0x5800] ;  /* 0x00580000fb0c783b */ /* 0x000f2e0000004200 */
        /* <DEDUP_REMOVED lines=9> */
[C---:B----4-:R-:W-:Y:S08]  /*aed0*/  HMMA.16816.F32 R84, R176.reuse, R12, R84 ;  /* 0x0000000cb054723c */ /* 0x050ff00000001854 */
[C---:B------:R-:W-:Y:S01]  /*aee0*/  HMMA.16816.F32 R88, R176.reuse, R14, R88 ;  /* 0x0000000eb058723c */ /* 0x040fe20000001858 */
[----:B------:R-:W4:Y:S07]  /*aef0*/  LDSM.16.MT88.4 R12, [R251+0x7800] ;  /* 0x00780000fb0c783b */ /* 0x000f2e0000004200 */
[C---:B---3--:R-:W-:Y:S08]  /*af00*/  HMMA.16816.F32 R92, R176.reuse, R16, R92 ;  /* 0x00000010b05c723c */ /* 0x048ff0000000185c */
[C---:B------:R-:W-:Y:S01]  /*af10*/  HMMA.16816.F32 R96, R176.reuse, R18, R96 ;  /* 0x00000012b060723c */ /* 0x040fe20000001860 */
[----:B------:R-:W3:Y:S07]  /*af20*/  LDSM.16.MT88.4 R16, [R23+0x7800] ;  /* 0x007800001710783b */ /* 0x000eee0000004200 */
[C---:B-1----:R-:W-:Y:S08]  /*af30*/  HMMA.16816.F32 R100, R176.reuse, R4, R100 ;  /* 0x00000004b064723c */ /* 0x042ff00000001864 */
[C---:B------:R-:W-:Y:S08]  /*af40*/  HMMA.16816.F32 R104, R176.reuse, R6, R104 ;  /* 0x00000006b068723c */ /* 0x040ff00000001868 */
[C---:B--2---:R-:W-:Y:S08]  /*af50*/  HMMA.16816.F32 R108, R176.reuse, R8, R108 ;  /* 0x00000008b06c723c */ /* 0x044ff0000000186c */
[C---:B------:R-:W-:Y:S08]  /*af60*/  HMMA.16816.F32 R112, R176.reuse, R10, R112 ;  /* 0x0000000ab070723c */ /* 0x040ff00000001870 */
[C---:B----4-:R-:W-:Y:S08]  /*af70*/  HMMA.16816.F32 R116, R176.reuse, R12, R116 ;  /* 0x0000000cb074723c */ /* 0x050ff00000001874 */
[C---:B------:R-:W-:Y:S08]  /*af80*/  HMMA.16816.F32 R120, R176.reuse, R14, R120 ;  /* 0x0000000eb078723c */ /* 0x040ff00000001878 */
[C---:B---3--:R-:W-:Y:S07]  /*af90*/  HMMA.16816.F32 R124, R176.reuse, R16, R124 ;  /* 0x00000010b07c723c */ /* 0x048fee000000187c */
[----:B------:R-:W-:Y:S01]  /*afa0*/  MOV R16, R3 ;  /* 0x0000000300107202 */ /* 0x000fe20000000f00 */
[----:B------:R-:W-:Y:S01]  /*afb0*/  HMMA.16816.F32 R128, R176, R18, R128 ;  /* 0x00000012b080723c */ /* 0x000fe20000001880 */
[----:B------:R-:W-:-:S07]  /*afc0*/  @P0 BRA `(.L_x_1059) ;  /* 0xffffb82000000947 */ /* 0x000fce000383ffff */
.L_x_1048:
[----:B----4-:R-:W2:Y:S04]  /*afd0*/  LDL R2, [R1+0xa8] ;  /* 0x0000a80001027983 */ /* 0x010ea80000100800 */
[----:B------:R-:W2:Y:S02]  /*afe0*/  LDL R0, [R1+0x68] ;  /* 0x0000680001007983 */ /* 0x000ea40000100800 */
[----:B--2---:R-:W-:-:S13]  /*aff0*/  ISETP.GE.AND P0, PT, R0, R2, PT ;  /* 0x000000020000720c */ /* 0x004fda0003f06270 */
[----:B------:R-:W-:Y:S05]  /*b000*/  @!P0 BRA `(.L_x_1060) ;  /* 0x00003fe000008947 */ /* 0x000fea0003800000 */
[----:B------:R-:W-:Y:S02]  /*b010*/  MOV R134, R16 ;  /* 0x0000001000867202 */ /* 0x000fe40000000f00 */
[----:B------:R-:W-:Y:S02]  /*b020*/  MOV R133, R132 ;  /* 0x0000008400857202 */ /* 0x000fe40000000f00 */
.L_x_1067:
[----:B------:R-:W2:Y:S01]  /*b030*/  LDL R6, [R1+0x8c] ;  /* 0x00008c0001067983 */ /* 0x000ea20000100800 */
[----:B------:R-:W-:Y:S04]  /*b040*/  DEPBAR.LE SB0, 0x0 ;  /* 0x000080000000791a */ /* 0x000fe80000000000 */
[----:B------:R-:W3:Y:S01]  /*b050*/  LDL R12, [R1+0x4] ;  /* 0x00000400010c7983 */ /* 0x000ee20000100800 */
[----:B------:R-:W-:Y:S03]  /*b060*/  WARPSYNC 0xffffffff ;  /* 0xffffffff00007948 */ /* 0x000fe60003800000 */
[----:B------:R-:W4:Y:S04]  /*b070*/  LDL R28, [R1+0x84] ;  /* 0x00008400011c7983 */ /* 0x000f280000100800 */
[----:B------:R-:W5:Y:S04]  /*b080*/  LDL R7, [R1+0x3c] ;  /* 0x00003c0001077983 */ /* 0x000f680000100800 */
[----:B------:R-:W4:Y:S04]  /*b090*/  LDL.64 R22, [R1+0xc8] ;  /* 0x0000c80001167983 */ /* 0x000f280000100a00 */
[----:B------:R-:W4:Y:S04]  /*b0a0*/  LDL R4, [R1+0x44] ;  /* 0x0000440001047983 */ /* 0x000f280000100800 */
[----:B------:R-:W4:Y:S04]  /*b0b0*/  LDL R20, [R1+0x94] ;  /* 0x0000940001147983 */ /* 0x000f280000100800 */
[----:B------:R-:W4:Y:S04]  /*b0c0*/  LDL R5, [R1+0x40] ;  /* 0x0000400001057983 */ /* 0x000f280000100800 */
[----:B------:R-:W4:Y:S04]  /*b0d0*/  LDL R21, [R1+0x174] ;  /* 0x0001740001157983 */ /* 0x000f280000100800 */
[----:B------:R-:W4:Y:S04]  /*b0e0*/  LDL R15, [R1+0x178] ;  /* 0x00017800010f7983 */ /* 0x000f280000100800 */
[----:B------:R-:W4:Y:S04]  /*b0f0*/  LDL R14, [R1+0x98] ;  /* 0x00009800010e7983 */ /* 0x000f280000100800 */
[----:B------:R-:W4:Y:S04]  /*b100*/  LDL R13, [R1+0x17c] ;  /* 0x00017c00010d7983 */ /* 0x000f280000100800 */
[----:B------:R-:W-:Y:S06]  /*b110*/  BAR.SYNC.DEFER_BLOCKING 0x0 ;  /* 0x0000000000007b1d */ /* 0x000fec0000010000 */
[----:B------:R-:W1:Y:S04]  /*b120*/  LDSM.16.M88.4 R8, [R135] ;  /* 0x000000008708783b */ /* 0x000e680000000200 */
[----:B------:R-:W1:Y:S04]  /*b130*/  LDSM.16.M88.4 R16, [R135+0x800] ;  /* 0x000800008710783b */ /* 0x000e680000000200 */
[----:B------:R-:W1:Y:S04]  /*b140*/  LDSM.16.M88.4 R24, [R135+0x1000] ;  /* 0x001000008718783b */ /* 0x000e680000000200 */
[----:B------:R-:W1:Y:S04]  /*b150*/  LDSM.16.M88.4 R32, [R135+0x1800] ;  /* 0x001800008720783b */ /* 0x000e680000000200 */
[----:B---3--:R3:W1:Y:S01]  /*b160*/  LDSM.16.M88.4 R176, [R12] ;  /* 0x000000000cb0783b */ /* 0x0086620000000200 */
[----:B--2---:R-:W-:Y:S01]  /*b170*/  SHF.R.S32.HI R0, RZ, 0x1f, R6 ;  /* 0x0000001fff007819 */ /* 0x004fe20000011406 */
[----:B------:R-:W-:Y:S04]  /*b180*/  IMAD.WIDE.U32 R2, R6, c[0x0][0x208], RZ ;  /* 0x0000820006027a25 */ /* 0x000fe800078e00ff */
[----:B------:R-:W-:Y:S01]  /*b190*/  IMAD R0, R0, c[0x0][0x208], RZ ;  /* 0x0000820000007a24 */ /* 0x000fe200078e02ff */
[----:B-----5:R2:W1:Y:S03]  /*b1a0*/  LDSM.16.M88.4 R180, [R7] ;  /* 0x0000000007b4783b */ /* 0x0204660000000200 */
[----:B------:R-:W-:Y:S02]  /*b1b0*/  IMAD R0, R6, c[0x0][0x20c], R0 ;  /* 0x0000830006007a24 */ /* 0x000fe400078e0200 */
[----:B------:R-:W5:Y:S02]  /*b1c0*/  LDL R6, [R1+0xd8] ;  /* 0x0000d80001067983 */ /* 0x000f640000100800 */
[----:B------:R-:W-:Y:S02]  /*b1d0*/  IMAD.IADD R3, R3, 0x1, R0 ;  /* 0x0000000103037824 */ /* 0x000fe400078e0200 */
[----:B----4-:R4:W1:Y:S02]  /*b1e0*/  LDSM.16.M88.4 R188, [R4] ;  /* 0x0000000004bc783b */ /* 0x0108640000000200 */
[----:B------:R-:W-:Y:S05]  /*b1f0*/  IMAD.WIDE.U32 R2, R28, c[0x0][0x218], R2 ;  /* 0x000086001c027a25 */ /* 0x000fea00078e0002 */
[----:B------:R-:W-:Y:S01]  /*b200*/  IADD3 R0, P0, R22, R2, RZ ;  /* 0x0000000216007210 */ /* 0x000fe20007f1e0ff */
[----:B---3--:R-:W3:Y:S01]  /*b210*/  LDL R12, [R1+0x9c] ;  /* 0x00009c00010c7983 */ /* 0x008ee20000100800 */
[----:B------:R-:W-:Y:S03]  /*b220*/  SHF.L.U64.HI R29, R20, 0x1, R21 ;  /* 0x00000001141d7819 */ /* 0x000fe60000010215 */
[----:B------:R1:W3:Y:S04]  /*b230*/  LDSM.16.M88.4 R184, [R5] ;  /* 0x0000000005b8783b */ /* 0x0002e80000000200 */
[----:B--2---:R-:W2:Y:S01]  /*b240*/  LDL R7, [R1+0x180] ;  /* 0x0001800001077983 */ /* 0x004ea20000100800 */
[----:B------:R-:W-:Y:S03]  /*b250*/  SHF.L.U32 R31, R14, 0x1, RZ ;  /* 0x000000010e1f7819 */ /* 0x000fe600000006ff */
[----:B----4-:R-:W2:Y:S01]  /*b260*/  LDL R4, [R1+0x88] ;  /* 0x0000880001047983 */ /* 0x010ea20000100800 */
[----:B-1----:R-:W-:Y:S05]  /*b270*/  SHF.R.S32.HI R5, RZ, 0x1f, R28 ;  /* 0x0000001fff057819 */ /* 0x002fea000001141c */
[----:B------:R-:W-:Y:S04]  /*b280*/  IMAD R5, R5, c[0x0][0x218], RZ ;  /* 0x0000860005057a24 */ /* 0x000fe800078e02ff */
[----:B------:R-:W-:Y:S01]  /*b290*/  IMAD R5, R28, c[0x0][0x21c], R5 ;  /* 0x000087001c057a24 */ /* 0x000fe200078e0205 */
[----:B------:R-:W-:Y:S04]  /*b2a0*/  SHF.L.U64.HI R28, R14, 0x1, R15 ;  /* 0x000000010e1c7819 */ /* 0x000fe8000001020f */
[----:B-----5:R-:W-:Y:S02]  /*b2b0*/  IADD3.X R5, R6, R3, R5, P0, !PT ;  /* 0x0000000306057210 */ /* 0x020fe400007fe405 */
[C---:B------:R-:W-:Y:S04]  /*b2c0*/  LEA R6, P0, R0.reuse, c[0x0][0x1f8], 0x1 ;  /* 0x00007e0000067a11 */ /* 0x040fe800078008ff */
[----:B------:R-:W-:Y:S01]  /*b2d0*/  LEA.HI.X R5, R0, c[0x0][0x1fc], R5, 0x1, P0 ;  /* 0x00007f0000057a11 */ /* 0x000fe200000f0c05 */
[----:B------:R-:W-:Y:S01]  /*b2e0*/  IMAD.SHL.U32 R0, R20, 0x2, RZ ;  /* 0x0000000214007824 */ /* 0x000fe200078e00ff */
[C---:B---3--:R-:W-:Y:S04]  /*b2f0*/  SHF.L.U64.HI R15, R12.reuse, 0x1, R13 ;  /* 0x000000010c0f7819 */ /* 0x048fe8000001020d */
[----:B------:R1:W-:Y:S01]  /*b300*/  STL [R1+0x58], R0 ;  /* 0x0000580001007387 */ /* 0x0003e20000100800 */
[----:B------:R-:W-:Y:S01]  /*b310*/  IMAD.SHL.U32 R23, R12, 0x2, RZ ;  /* 0x000000020c177824 */ /* 0x000fe200078e00ff */
[C---:B--2---:R-:W-:Y:S02]  /*b320*/  SHF.L.U64.HI R14, R4.reuse, 0x1, R7 ;  /* 0x00000001040e7819 */ /* 0x044fe40000010207 */
[----:B------:R-:W-:Y:S01]  /*b330*/  SHF.L.U32 R20, R4, 0x1, RZ ;  /* 0x0000000104147819 */ /* 0x000fe200000006ff */
[----:B------:R-:W-:-:S05]  /*b340*/  BRA.DIV ~URZ, `(.L_x_1061) ;  /* 0x00007da27f007947 */ /* 0x000fca000b800000 */
[----:B-1----:R1:W2:Y:S02]  /*b350*/  SHFL.IDX PT, R0, R5, RZ, 0x181f ;  /* 0x00181fff05007589 */ /* 0x0022a400000e0000 */
.L_x_1092:
[----:B------:R-:W3:Y:S01]  /*b360*/  LDL R2, [R1+0x88] ;  /* 0x0000880001027983 */ /* 0x000ee20000100800 */
[----:B------:R-:W-:Y:S04]  /*b370*/  BSSY B0, `(.L_x_1062) ;  /* 0x00001b2000007945 */ /* 0x000fe80003800000 */
[----:B------:R-:W4:Y:S05]  /*b380*/  LDL R12, [R1+0x9c] ;  /* 0x00009c00010c7983 */ /* 0x000f2a0000100800 */
[----:B--2---:R-:W2:Y:S05]  /*b390*/  LDL R7, [R1+0x98] ;  /* 0x0000980001077983 */ /* 0x004eaa0000100800 */
[----:B------:R-:W2:Y:S05]  /*b3a0*/  LDL R22, [R1+0x94] ;  /* 0x0000940001167983 */ /* 0x000eaa0000100800 */
[----:B------:R-:W2:Y:S05]  /*b3b0*/  LDL.LU R21, [R1+0x58] ;  /* 0x0000580001157983 */ /* 0x000eaa0000300800 */
[----:B------:R1:W-:Y:S05]  /*b3c0*/  STL [R1+0x20c], R36 ;  /* 0x00020c2401007387 */ /* 0x0003ea0000100800 */
[----:B------:R-:W3:Y:S05]  /*b3d0*/  SHFL.IDX PT, R4, R6, RZ, 0x181f ;  /* 0x00181fff06047589 */ /* 0x000eea00000e0000 */
[----:B-1----:R-:W2:Y:S01]  /*b3e0*/  LDL R36, [R1+0x54] ;  /* 0x0000540001247983 */ /* 0x002ea20000100800 */
[----:B---3--:R-:W-:Y:S02]  /*b3f0*/  ISETP.GE.AND P1, PT, R2, c[0x0][0x1d4], PT ;  /* 0x0000750002007a0c */ /* 0x008fe40003f26270 */
[----:B------:R-:W-:Y:S02]  /*b400*/  IADD3 R2, P0, R4, R20, RZ ;  /* 0x0000001404027210 */ /* 0x000fe40007f1e0ff */
[----:B------:R-:W-:Y:S02]  /*b410*/  SEL R132, RZ, 0x10, P1 ;  /* 0x00000010ff847807 */ /* 0x000fe40000800000 */
[----:B----4-:R-:W-:Y:S01]  /*b420*/  ISETP.GE.AND P5, PT, R12, c[0x0][0x1d4], PT ;  /* 0x000075000c007a0c */ /* 0x010fe20003fa6270 */
[----:B------:R-:W-:Y:S01]  /*b430*/  IMAD.X R3, R0, 0x1, R14, P0 ;  /* 0x0000000100037824 */ /* 0x000fe200000e060e */
[----:B------:R-:W-:Y:S02]  /*b440*/  IADD3 R12, P0, R4, R23, RZ ;  /* 0x00000017040c7210 */ /* 0x000fe40007f1e0ff */
[----:B--2---:R-:W-:Y:S02]  /*b450*/  ISETP.GE.AND P4, PT, R7, c[0x0][0x1d4], PT ;  /* 0x0000750007007a0c */ /* 0x004fe40003f86270 */
[----:B------:R-:W-:Y:S02]  /*b460*/  IADD3.X R13, R0, R15, RZ, P0, !PT ;  /* 0x0000000f000d7210 */ /* 0x000fe400007fe4ff */
[----:B------:R-:W-:Y:S01]  /*b470*/  ISETP.GE.AND P3, PT, R22, c[0x0][0x1d4], PT ;  /* 0x0000750016007a0c */ /* 0x000fe20003f66270 */
[----:B------:R-:W-:Y:S01]  /*b480*/  @!PT LDS RZ, [RZ] ;  /* 0x00000000fffff984 */ /* 0x000fe20000000800 */
[----:B------:R-:W-:Y:S01]  /*b490*/  @!PT LDS RZ, [RZ] ;  /* 0x00000000fffff984 */ /* 0x000fe20000000800 */
[----:B------:R1:W-:Y:S05]  /*b4a0*/  LDGSTS.E.BYPASS.LTC128B.128 [R36+0x100], [R2.64], !P1 ;  /* 0x0010000002247fae */ /* 0x0003ea000c901d46 */
[----:B------:R2:W-:Y:S05]  /*b4b0*/  LDGSTS.E.BYPASS.LTC128B.128 [R36+0x2100], [R12.64], !P5 ;  /* 0x021000000c247fae */ /* 0x0005ea000e901d46 */
[----:B-1----:R1:W3:Y:S05]  /*b4c0*/  SHFL.IDX PT, R2, R6, 0x1, 0x181f ;  /* 0x00381f0006027f89 */ /* 0x0022ea00000e0000 */
[----:B------:R4:W3:Y:S01]  /*b4d0*/  SHFL.IDX PT, R3, R5, 0x1, 0x181f ;  /* 0x00381f0005037f89 */ /* 0x0008e200000e0000 */
[----:B--2---:R-:W-:Y:S04]  /*b4e0*/  IADD3 R12, -R132, 0x10, RZ ;  /* 0x00000010840c7810 */ /* 0x004fe80007ffe1ff */
[----:B------:R-:W-:Y:S02]  /*b4f0*/  LOP3.LUT R12, R12, 0xf, RZ, 0xc0, !PT ;  /* 0x0000000f0c0c7812 */ /* 0x000fe400078ec0ff */
[----:B-1----:R-:W-:Y:S05]  /*b500*/  IADD3 R6, P0, R4, R31, RZ ;  /* 0x0000001f04067210 */ /* 0x002fea0007f1e0ff */
[----:B------:R-:W-:Y:S01]  /*b510*/  IMAD.X R7, R0, 0x1, R28, P0 ;  /* 0x0000000100077824 */ /* 0x000fe200000e061c */
[----:B------:R-:W-:Y:S04]  /*b520*/  IADD3 R4, P0, R4, R21, RZ ;  /* 0x0000001504047210 */ /* 0x000fe80007f1e0ff */
[----:B------:R1:W-:Y:S01]  /*b530*/  LDGSTS.E.BYPASS.LTC128B.128 [R36+0x4100], [R6.64], !P4 ;  /* 0x0410000006247fae */ /* 0x0003e2000e101d46 */
[----:B----4-:R-:W-:Y:S02]  /*b540*/  IADD3.X R5, R0, R29, RZ, P0, !PT ;  /* 0x0000001d00057210 */ /* 0x010fe400007fe4ff */
[----:B------:R-:W-:Y:S02]  /*b550*/  SEL R0, RZ, 0x10, P5 ;  /* 0x00000010ff007807 */ /* 0x000fe40002800000 */
[-C--:B---3--:R-:W-:Y:S01]  /*b560*/  IADD3 R12, P1, P0, R12, R2.reuse, R20 ;  /* 0x000000020c0c7210 */ /* 0x088fe2000783e014 */
[----:B------:R2:W-:Y:S01]  /*b570*/  LDGSTS.E.BYPASS.LTC128B.128 [R36+0x6100], [R4.64], !P3 ;  /* 0x0610000004247fae */ /* 0x0005e2000d901d46 */
[----:B------:R-:W-:Y:S02]  /*b580*/  IADD3 R22, -R0, 0x10, RZ ;  /* 0x0000001000167810 */ /* 0x000fe40007ffe1ff */
[----:B------:R-:W-:Y:S02]  /*b590*/  SEL R20, RZ, 0x10, P3 ;  /* 0x00000010ff147807 */ /* 0x000fe40001800000 */
[----:B------:R-:W-:Y:S02]  /*b5a0*/  LOP3.LUT R22, R22, 0xf, RZ, 0xc0, !PT ;  /* 0x0000000f16167812 */ /* 0x000fe400078ec0ff */
[-C--:B------:R-:W-:Y:S02]  /*b5b0*/  IADD3.X R13, RZ, R3.reuse, R14, P1, P0 ;  /* 0x00000003ff0d7210 */ /* 0x080fe40000fe040e */
[-C--:B------:R-:W-:Y:S04]  /*b5c0*/  IADD3 R22, P1, P0, R22, R2.reuse, R23 ;  /* 0x0000000216167210 */ /* 0x080fe8000783e017 */
[-C--:B------:R-:W-:Y:S01]  /*b5d0*/  IADD3.X R23, RZ, R3.reuse, R15, P1, P0 ;  /* 0x00000003ff177210 */ /* 0x080fe20000fe040f */
[----:B-1----:R-:W-:Y:S01]  /*b5e0*/  IMAD.MOV.U32 R7, RZ, RZ, R21 ;  /* 0x000000ffff077224 */ /* 0x002fe200078e0015 */
[----:B------:R-:W-:Y:S04]  /*b5f0*/  SEL R21, RZ, 0x10, P4 ;  /* 0x00000010ff157807 */ /* 0x000fe80002000000 */
[C---:B------:R-:W-:Y:S02]  /*b600*/  IADD3 R30, -R21.reuse, 0x10, RZ ;  /* 0x00000010151e7810 */ /* 0x040fe40007ffe1ff */
[----:B--2---:R-:W-:Y:S02]  /*b610*/  IADD3 R4, -R20, 0x10, RZ ;  /* 0x0000001014047810 */ /* 0x004fe40007ffe1ff */
[----:B------:R-:W-:Y:S02]  /*b620*/  LOP3.LUT R30, R30, 0xf, RZ, 0xc0, !PT ;  /* 0x0000000f1e1e7812 */ /* 0x000fe400078ec0ff */
[----:B------:R-:W-:Y:S02]  /*b630*/  LOP3.LUT R4, R4, 0xf, RZ, 0xc0, !PT ;  /* 0x0000000f04047812 */ /* 0x000fe400078ec0ff */
[-C--:B------:R-:W-:Y:S04]  /*b640*/  IADD3 R30, P1, P0, R30, R2.reuse, R31 ;  /* 0x000000021e1e7210 */ /* 0x080fe8000783e01f */
[-C--:B------:R-:W-:Y:S02]  /*b650*/  IADD3.X R31, RZ, R3.reuse, R28, P1, P0 ;  /* 0x00000003ff1f7210 */ /* 0x080fe40000fe041c */
[----:B------:R-:W-:Y:S02]  /*b660*/  IADD3 R2, P1, P0, R4, R2, R7 ;  /* 0x0000000204027210 */ /* 0x000fe4000783e007 */
[C---:B------:R-:W-:Y:S03]  /*b670*/  HMMA.16816.F32 R4, R168.reuse, R8, RZ ;  /* 0x00000008a804723c */ /* 0x040fe600000018ff */
[----:B------:R-:W-:Y:S02]  /*b680*/  IADD3.X R3, RZ, R3, R29, P1, P0 ;  /* 0x00000003ff037210 */ /* 0x000fe40000fe041d */
[----:B------:R-:W-:Y:S02]  /*b690*/  ISETP.NE.U32.AND P1, PT, R132, RZ, PT ;  /* 0x000000ff8400720c */ /* 0x000fe40003f25070 */
[----:B------:R-:W-:Y:S01]  /*b6a0*/  ISETP.NE.U32.AND P0, PT, R0, RZ, PT ;  /* 0x000000ff0000720c */ /* 0x000fe20003f05070 */
[C---:B------:R-:W-:Y:S10]  /*b6b0*/  HMMA.16816.F32 R8, R168.reuse, R10, RZ ;  /* 0x0000000aa808723c */ /* 0x040ff400000018ff */
[----:B------:R1:W-:Y:S01]  /*b6c0*/  LDGSTS.E.BYPASS.LTC128B.128.ZFILL [R36+0x1100], [R12.64], P1 ;  /* 0x011000000c247fae */ /* 0x0003e20008941d46 */
[----:B------:R-:W-:Y:S04]  /*b6d0*/  ISETP.NE.U32.AND P1, PT, R21, RZ, PT ;  /* 0x000000ff1500720c */ /* 0x000fe80003f25070 */
[----:B------:R2:W-:Y:S01]  /*b6e0*/  LDGSTS.E.BYPASS.LTC128B.128.ZFILL [R36+0x3100], [R22.64], P0 ;  /* 0x0310000016247fae */ /* 0x0005e20008141d46 */
[----:B------:R-:W-:Y:S08]  /*b6f0*/  ISETP.NE.U32.AND P0, PT, R20, RZ, PT ;  /* 0x000000ff1400720c */ /* 0x000ff00003f05070 */
[----:B------:R3:W-:Y:S05]  /*b700*/  LDGSTS.E.BYPASS.LTC128B.128.ZFILL [R36+0x5100], [R30.64], P1 ;  /* 0x051000001e247fae */ /* 0x0007ea0008941d46 */
[----:B------:R3:W-:Y:S05]  /*b710*/  LDGSTS.E.BYPASS.LTC128B.128.ZFILL [R36+0x7100], [R2.64], P0 ;  /* 0x0710000002247fae */ /* 0x0007ea0008141d46 */
[----:B------:R-:W0:Y:S01]  /*b720*/  LDGDEPBAR ;  /* 0x00000000000079af */ /* 0x000e220000000000 */
[C---:B-1----:R-:W-:Y:S08]  /*b730*/  HMMA.16816.F32 R12, R168.reuse, R16, RZ ;  /* 0x00000010a80c723c */ /* 0x042ff000000018ff */
[C---:B------:R-:W-:Y:S08]  /*b740*/  HMMA.16816.F32 R16, R168.reuse, R18, RZ ;  /* 0x00000012a810723c */ /* 0x040ff000000018ff */
[C---:B--2---:R-:W-:Y:S01]  /*b750*/  HMMA.16816.F32 R20, R168.reuse, R24, RZ ;  /* 0x00000018a814723c */ /* 0x044fe200000018ff */
[----:B---3--:R1:W5:Y:S07]  /*b760*/  LDL.LU R36, [R1+0x20c] ;  /* 0x00020c0001247983 */ /* 0x00836e0000300800 */
[C---:B------:R-:W-:Y:S01]  /*b770*/  HMMA.16816.F32 R24, R168.reuse, R26, RZ ;  /* 0x0000001aa818723c */ /* 0x040fe200000018ff */
[----:B------:R-:W2:Y:S05]  /*b780*/  LDL R2, [R1+0xc] ;  /* 0x00000c0001027983 */ /* 0x000eaa0000100800 */
[----:B------:R-:W3:Y:S02]  /*b790*/  LDL R3, [R1+0x10] ;  /* 0x0000100001037983 */ /* 0x000ee40000100800 */
[C---:B------:R-:W-:Y:S03]  /*b7a0*/  HMMA.16816.F32 R28, R168.reuse, R32, RZ ;  /* 0x00000020a81c723c */ /* 0x040fe600000018ff */
[----:B------:R-:W3:Y:S05]  /*b7b0*/  LDL R0, [R1+0x14] ;  /* 0x0000140001007983 */ /* 0x000eea0000100800 */
        /* <DEDUP_REMOVED lines=37> */
[C---:B-1----:R-:W-:Y:S01]  /*ba10*/  HMMA.16816.F32 R4, R200.reuse, R176, R4 ;  /* 0x000000b0c804723c */ /* 0x042fe20000001804 */
[----:B------:R-:W4:Y:S07]  /*ba20*/  LDL R177, [R1+0x18] ;  /* 0x0000180001b17983 */ /* 0x000f2e0000100800 */
[C---:B------:R-:W-:Y:S08]  /*ba30*/  HMMA.16816.F32 R8, R200.reuse, R178, R8 ;  /* 0x000000b2c808723c */ /* 0x040ff00000001808 */
[C---:B------:R-:W-:Y:S08]  /*ba40*/  HMMA.16816.F32 R12, R200.reuse, R180, R12 ;  /* 0x000000b4c80c723c */ /* 0x040ff0000000180c */
[C---:B------:R-:W-:Y:S08]  /*ba50*/  HMMA.16816.F32 R16, R200.reuse, R182, R16 ;  /* 0x000000b6c810723c */ /* 0x040ff00000001810 */
[C---:B------:R-:W-:Y:S08]  /*ba60*/  HMMA.16816.F32 R20, R200.reuse, R184, R20 ;  /* 0x000000b8c814723c */ /* 0x040ff00000001814 */
[C---:B------:R-:W-:Y:S08]  /*ba70*/  HMMA.16816.F32 R24, R200.reuse, R186, R24 ;  /* 0x000000bac818723c */ /* 0x040ff00000001818 */
[C---:B------:R-:W-:Y:S08]  /*ba80*/  HMMA.16816.F32 R28, R200.reuse, R188, R28 ;  /* 0x000000bcc81c723c */ /* 0x040ff0000000181c */
[----:B------:R-:W-:Y:S01]  /*ba90*/  HMMA.16816.F32 R32, R200, R190, R32 ;  /* 0x000000bec820723c */ /* 0x000fe20000001820 */
[----:B--2---:R1:W-:Y:S05]  /*baa0*/  LDSM.16.M88.4 R180, [R2] ;  /* 0x0000000002b4783b */ /* 0x0043ea0000000200 */
[----:B---3--:R2:W-:Y:S05]  /*bab0*/  LDSM.16.M88.4 R184, [R3] ;  /* 0x0000000003b8783b */ /* 0x0085ea0000000200 */
[----:B------:R3:W-:Y:S05]  /*bac0*/  LDSM.16.M88.4 R188, [R0] ;  /* 0x0000000000bc783b */ /* 0x0007ea0000000200 */
[----:B-1----:R-:W4:Y:S05]  /*bad0*/  LDL R2, [R1+0x20] ;  /* 0x0000200001027983 */ /* 0x002f2a0000100800 */
[----:B--2---:R-:W2:Y:S05]  /*bae0*/  LDL R3, [R1+0x1c] ;  /* 0x00001c0001037983 */ /* 0x004eaa0000100800 */
[----:B---3--:R-:W3:Y:S05]  /*baf0*/  LDL R0, [R1+0x24] ;  /* 0x0000240001007983 */ /* 0x008eea0000100800 */
[----:B----4-:R-:W1:Y:S02]  /*bb00*/  LDSM.16.M88.4 R176, [R177] ;  /* 0x00000000b1b0783b */ /* 0x010e640000000200 */
[C---:B-1----:R-:W-:Y:S08]  /*bb10*/  HMMA.16816.F32 R4, R204.reuse, R176, R4 ;  /* 0x000000b0cc04723c */ /* 0x042ff00000001804 */
[C---:B------:R-:W-:Y:S01]  /*bb20*/  HMMA.16816.F32 R8, R204.reuse, R178, R8 ;  /* 0x000000b2cc08723c */ /* 0x040fe20000001808 */
[----:B------:R-:W1:Y:S07]  /*bb30*/  LDSM.16.M88.4 R176, [R249+0x2000] ;  /* 0x00200000f9b0783b */ /* 0x000e6e0000000200 */
[C---:B------:R-:W-:Y:S08]  /*bb40*/  HMMA.16816.F32 R12, R204.reuse, R180, R12 ;  /* 0x000000b4cc0c723c */ /* 0x040ff0000000180c */
[C---:B------:R-:W-:Y:S01]  /*bb50*/  HMMA.16816.F32 R16, R204.reuse, R182, R16 ;  /* 0x000000b6cc10723c */ /* 0x040fe20000001810 */
[----:B------:R-:W4:Y:S07]  /*bb60*/  LDSM.16.M88.4 R180, [R249+0x2800] ;  /* 0x00280000f9b4783b */ /* 0x000f2e0000000200 */
        /* <DEDUP_REMOVED lines=8> */
[----:B------:R-:W1:Y:S07]  /*bbf0*/  LDSM.16.M88.4 R176, [R248+-0x4000] ;  /* 0xffc00000f8b0783b */ /* 0x000e6e0000000200 */
[C---:B----4-:R-:W-:Y:S08]  /*bc00*/  HMMA.16816.F32 R12, R208.reuse, R180, R12 ;  /* 0x000000b4d00c723c */ /* 0x050ff0000000180c */
[C---:B------:R-:W-:Y:S01]  /*bc10*/  HMMA.16816.F32 R16, R208.reuse, R182, R16 ;  /* 0x000000b6d010723c */ /* 0x040fe20000001810 */
[----:B------:R-:W4:Y:S07]  /*bc20*/  LDSM.16.M88.4 R180, [R248+-0x3800] ;  /* 0xffc80000f8b4783b */ /* 0x000f2e0000000200 */
[C---:B--2---:R-:W-:Y:S08]  /*bc30*/  HMMA.16816.F32 R20, R208.reuse, R184, R20 ;  /* 0x000000b8d014723c */ /* 0x044ff00000001814 */
[C---:B------:R-:W-:Y:S01]  /*bc40*/  HMMA.16816.F32 R24, R208.reuse, R186, R24 ;  /* 0x000000bad018723c */ /* 0x040fe20000001818 */
[----:B------:R-:W2:Y:S07]  /*bc50*/  LDSM.16.M88.4 R184, [R248+-0x3000] ;  /* 0xffd00000f8b8783b */ /* 0x000eae0000000200 */
[C---:B---3--:R-:W-:Y:S08]  /*bc60*/  HMMA.16816.F32 R28, R208.reuse, R188, R28 ;  /* 0x000000bcd01c723c */ /* 0x048ff0000000181c */
[----:B------:R-:W-:Y:S01]  /*bc70*/  HMMA.16816.F32 R32, R208, R190, R32 ;  /* 0x000000bed020723c */ /* 0x000fe20000001820 */
[----:B------:R-:W-:Y:S07]  /*bc80*/  LDSM.16.M88.4 R188, [R135+0x4000] ;  /* 0x0040000087bc783b */ /* 0x000fee0000000200 */
[C---:B-1----:R-:W-:Y:S08]  /*bc90*/  HMMA.16816.F32 R4, R212.reuse, R176, R4 ;  /* 0x000000b0d404723c */ /* 0x042ff00000001804 */
[C---:B------:R-:W-:Y:S01]  /*bca0*/  HMMA.16816.F32 R8, R212.reuse, R178, R8 ;  /* 0x000000b2d408723c */ /* 0x040fe20000001808 */
[----:B------:R-:W1:Y:S07]  /*bcb0*/  LDSM.16.M88.4 R176, [R248+-0x2800] ;  /* 0xffd80000f8b0783b */ /* 0x000e6e0000000200 */
[C---:B----4-:R-:W-:Y:S08]  /*bcc0*/  HMMA.16816.F32 R12, R212.reuse, R180, R12 ;  /* 0x000000b4d40c723c */ /* 0x050ff0000000180c */
[C---:B------:R-:W-:Y:S01]  /*bcd0*/  HMMA.16816.F32 R16, R212.reuse, R182, R16 ;  /* 0x000000b6d410723c */ /* 0x040fe20000001810 */
[----:B------:R-:W3:Y:S07]  /*bce0*/  LDSM.16.M88.4 R180, [R135+0x4800] ;  /* 0x0048000087b4783b */ /* 0x000eee0000000200 */
[C---:B--2---:R-:W-:Y:S08]  /*bcf0*/  HMMA.16816.F32 R20, R212.reuse, R184, R20 ;  /* 0x000000b8d414723c */ /* 0x044ff00000001814 */
[C---:B------:R-:W-:Y:S01]  /*bd00*/  HMMA.16816.F32 R24, R212.reuse, R186, R24 ;  /* 0x000000bad418723c */ /* 0x040fe20000001818 */
[----:B------:R-:W-:Y:S07]  /*bd10*/  LDSM.16.M88.4 R184, [R135+0x5800] ;  /* 0x0058000087b8783b */ /* 0x000fee0000000200 */
[C---:B-1----:R-:W-:Y:S08]  /*bd20*/  HMMA.16816.F32 R28, R212.reuse, R176, R28 ;  /* 0x000000b0d41c723c */ /* 0x042ff0000000181c */
[----:B------:R-:W-:Y:S01]  /*bd30*/  HMMA.16816.F32 R32, R212, R178, R32 ;  /* 0x000000b2d420723c */ /* 0x000fe20000001820 */
[----:B------:R-:W1:Y:S07]  /*bd40*/  LDSM.16.M88.4 R176, [R135+0x5000] ;  /* 0x0050000087b0783b */ /* 0x000e6e0000000200 */
[C---:B------:R-:W-:Y:S01]  /*bd50*/  HMMA.16816.F32 R4, R216.reuse, R188, R4 ;  /* 0x000000bcd804723c */ /* 0x040fe20000001804 */
[----:B------:R-:W2:Y:S07]  /*bd60*/  LDL R189, [R1+0x28] ;  /* 0x0000280001bd7983 */ /* 0x000eae0000100800 */
[C---:B------:R-:W-:Y:S08]  /*bd70*/  HMMA.16816.F32 R8, R216.reuse, R190, R8 ;  /* 0x000000bed808723c */ /* 0x040ff00000001808 */
[C---:B---3--:R-:W-:Y:S08]  /*bd80*/  HMMA.16816.F32 R12, R216.reuse, R180, R12 ;  /* 0x000000b4d80c723c */ /* 0x048ff0000000180c */
[C---:B------:R-:W-:Y:S01]  /*bd90*/  HMMA.16816.F32 R16, R216.reuse, R182, R16 ;  /* 0x000000b6d810723c */ /* 0x040fe20000001810 */
[----:B------:R3:W-:Y:S07]  /*bda0*/  LDSM.16.M88.4 R180, [R2] ;  /* 0x0000000002b4783b */ /* 0x0007ee0000000200 */
[C---:B-1----:R-:W-:Y:S08]  /*bdb0*/  HMMA.16816.F32 R20, R216.reuse, R176, R20 ;  /* 0x000000b0d814723c */ /* 0x042ff00000001814 */
[C---:B------:R-:W-:Y:S01]  /*bdc0*/  HMMA.16816.F32 R24, R216.reuse, R178, R24 ;  /* 0x000000b2d818723c */ /* 0x040fe20000001818 */
[----:B------:R1:W-:Y:S05]  /*bdd0*/  LDSM.16.M88.4 R176, [R3] ;  /* 0x0000000003b0783b */ /* 0x0003ea0000000200 */
[----:B---3--:R-:W3:Y:S02]  /*bde0*/  LDL R2, [R1+0x30] ;  /* 0x0000300001027983 */ /* 0x008ee40000100800 */
[C---:B------:R-:W-:Y:S08]  /*bdf0*/  HMMA.16816.F32 R28, R216.reuse, R184, R28 ;  /* 0x000000b8d81c723c */ /* 0x040ff0000000181c */
[----:B------:R-:W-:Y:S01]  /*be00*/  HMMA.16816.F32 R32, R216, R186, R32 ;  /* 0x000000bad820723c */ /* 0x000fe20000001820 */
[----:B------:R4:W-:Y:S05]  /*be10*/  LDSM.16.M88.4 R184, [R0] ;  /* 0x0000000000b8783b */ /* 0x0009ea0000000200 */
[----:B-1----:R-:W3:Y:S05]  /*be20*/  LDL R3, [R1+0x2c] ;  /* 0x00002c0001037983 */ /* 0x002eea0000100800 */
[----:B----4-:R-:W4:Y:S05]  /*be30*/  LDL R0, [R1+0x34] ;  /* 0x0000340001007983 */ /* 0x010f2a0000100800 */
[----:B--2---:R-:W1:Y:S02]  /*be40*/  LDSM.16.M88.4 R188, [R189] ;  /* 0x00000000bdbc783b */ /* 0x004e640000000200 */
[C---:B-1----:R-:W-:Y:S08]  /*be50*/  HMMA.16816.F32 R4, R220.reuse, R188, R4 ;  /* 0x000000bcdc04723c */ /* 0x042ff00000001804 */
[C---:B------:R-:W-:Y:S01]  /*be60*/  HMMA.16816.F32 R8, R220.reuse, R190, R8 ;  /* 0x000000bedc08723c */ /* 0x040fe20000001808 */
[----:B------:R-:W-:Y:S07]  /*be70*/  LDSM.16.M88.4 R188, [R249+0x4800] ;  /* 0x00480000f9bc783b */ /* 0x000fee0000000200 */
[C---:B------:R-:W-:Y:S08]  /*be80*/  HMMA.16816.F32 R12, R220.reuse, R176, R12 ;  /* 0x000000b0dc0c723c */ /* 0x040ff0000000180c */
[C---:B------:R-:W-:Y:S01]  /*be90*/  HMMA.16816.F32 R16, R220.reuse, R178, R16 ;  /* 0x000000b2dc10723c */ /* 0x040fe20000001810 */
[----:B------:R-:W1:Y:S07]  /*bea0*/  LDSM.16.M88.4 R176, [R249+0x4000] ;  /* 0x00400000f9b0783b */ /* 0x000e6e0000000200 */
[C---:B------:R-:W-:Y:S08]  /*beb0*/  HMMA.16816.F32 R20, R220.reuse, R180, R20 ;  /* 0x000000b4dc14723c */ /* 0x040ff00000001814 */
[C---:B------:R-:W-:Y:S01]  /*bec0*/  HMMA.16816.F32 R24, R220.reuse, R182, R24 ;  /* 0x000000b6dc18723c */ /* 0x040fe20000001818 */
[----:B------:R-:W2:Y:S07]  /*bed0*/  LDSM.16.M88.4 R180, [R249+0x5000] ;  /* 0x00500000f9b4783b */ /* 0x000eae0000000200 */
        /* <DEDUP_REMOVED lines=8> */
[----:B------:R-:W3:Y:S07]  /*bf60*/  LDSM.16.M88.4 R188, [R248+-0x1800] ;  /* 0xffe80000f8bc783b */ /* 0x000eee0000000200 */
[C---:B--2---:R-:W-:Y:S08]  /*bf70*/  HMMA.16816.F32 R20, R224.reuse, R180, R20 ;  /* 0x000000b4e014723c */ /* 0x044ff00000001814 */
[C---:B------:R-:W-:Y:S01]  /*bf80*/  HMMA.16816.F32 R24, R224.reuse, R182, R24 ;  /* 0x000000b6e018723c */ /* 0x040fe20000001818 */
[----:B------:R-:W-:Y:S07]  /*bf90*/  LDSM.16.M88.4 R180, [R248+-0x800] ;  /* 0xfff80000f8b4783b */ /* 0x000fee0000000200 */
[C---:B-1----:R-:W-:Y:S08]  /*bfa0*/  HMMA.16816.F32 R28, R224.reuse, R176, R28 ;  /* 0x000000b0e01c723c */ /* 0x042ff0000000181c */
[----:B------:R-:W-:Y:S01]  /*bfb0*/  HMMA.16816.F32 R32, R224, R178, R32 ;  /* 0x000000b2e020723c */ /* 0x000fe20000001820 */
[----:B------:R-:W1:Y:S07]  /*bfc0*/  LDSM.16.M88.4 R176, [R248+-0x1000] ;  /* 0xfff00000f8b0783b */ /* 0x000e6e0000000200 */
[C---:B------:R-:W-:Y:S08]  /*bfd0*/  HMMA.16816.F32 R4, R228.reuse, R184, R4 ;  /* 0x000000b8e404723c */ /* 0x040ff00000001804 */
[C---:B------:R-:W-:Y:S01]  /*bfe0*/  HMMA.16816.F32 R8, R228.reuse, R186, R8 ;  /* 0x000000bae408723c */ /* 0x040fe20000001808 */
[----:B------:R-:W2:Y:S07]  /*bff0*/  LDSM.16.M88.4 R184, [R135+0x6000] ;  /* 0x0060000087b8783b */ /* 0x000eae0000000200 */
[C---:B---3--:R-:W-:Y:S08]  /*c000*/  HMMA.16816.F32 R12, R228.reuse, R188, R12 ;  /* 0x000000bce40c723c */ /* 0x048ff0000000180c */
[C---:B------:R-:W-:Y:S01]  /*c010*/  HMMA.16816.F32 R16, R228.reuse, R190, R16 ;  /* 0x000000bee410723c */ /* 0x040fe20000001810 */
[----:B------:R-:W-:Y:S07]  /*c020*/  LDSM.16.M88.4 R188, [R135+0x7000] ;  /* 0x0070000087bc783b */ /* 0x000fee0000000200 */
[C---:B-1----:R-:W-:Y:S08]  /*c030*/  HMMA.16816.F32 R20, R228.reuse, R176, R20 ;  /* 0x000000b0e414723c */ /* 0x042ff00000001814 */
[C---:B------:R-:W-:Y:S01]  /*c040*/  HMMA.16816.F32 R24, R228.reuse, R178, R24 ;  /* 0x000000b2e418723c */ /* 0x040fe20000001818 */
[----:B------:R-:W1:Y:S07]  /*c050*/  LDSM.16.M88.4 R176, [R135+0x6800] ;  /* 0x0068000087b0783b */ /* 0x000e6e0000000200 */
[C---:B------:R-:W-:Y:S08]  /*c060*/  HMMA.16816.F32 R28, R228.reuse, R180, R28 ;  /* 0x000000b4e41c723c */ /* 0x040ff0000000181c */
[----:B------:R-:W-:Y:S01]  /*c070*/  HMMA.16816.F32 R32, R228, R182, R32 ;  /* 0x000000b6e420723c */ /* 0x000fe20000001820 */
[----:B------:R-:W3:Y:S07]  /*c080*/  LDSM.16.M88.4 R180, [R135+0x7800] ;  /* 0x0078000087b4783b */ /* 0x000eee0000000200 */
[C---:B--2---:R-:W-:Y:S01]  /*c090*/  HMMA.16816.F32 R4, R232.reuse, R184, R4 ;  /* 0x000000b8e804723c */ /* 0x044fe20000001804 */
[----:B------:R-:W2:Y:S07]  /*c0a0*/  LDL R185, [R1+0x8] ;  /* 0x0000080001b97983 */ /* 0x000eae0000100800 */
[C---:B------:R-:W-:Y:S08]  /*c0b0*/  HMMA.16816.F32 R8, R232.reuse, R186, R8 ;  /* 0x000000bae808723c */ /* 0x040ff00000001808 */
[C---:B-1----:R-:W-:Y:S08]  /*c0c0*/  HMMA.16816.F32 R12, R232.reuse, R176, R12 ;  /* 0x000000b0e80c723c */ /* 0x042ff0000000180c */
[C---:B------:R-:W-:Y:S08]  /*c0d0*/  HMMA.16816.F32 R16, R232.reuse, R178, R16 ;  /* 0x000000b2e810723c */ /* 0x040ff00000001810 */
[C---:B------:R-:W-:Y:S08]  /*c0e0*/  HMMA.16816.F32 R20, R232.reuse, R188, R20 ;  /* 0x000000bce814723c */ /* 0x040ff00000001814 */
[C---:B------:R-:W-:Y:S01]  /*c0f0*/  HMMA.16816.F32 R24, R232.reuse, R190, R24 ;  /* 0x000000bee818723c */ /* 0x040fe20000001818 */
[----:B------:R-:W-:Y:S07]  /*c100*/  LDSM.16.M88.4 R188, [R2] ;  /* 0x0000000002bc783b */ /* 0x000fee0000000200 */
[C---:B---3--:R-:W-:Y:S08]  /*c110*/  HMMA.16816.F32 R28, R232.reuse, R180, R28 ;  /* 0x000000b4e81c723c */ /* 0x048ff0000000181c */
[----:B------:R-:W-:Y:S01]  /*c120*/  HMMA.16816.F32 R32, R232, R182, R32 ;  /* 0x000000b6e820723c */ /* 0x000fe20000001820 */
[----:B------:R-:W-:Y:S05]  /*c130*/  LDSM.16.M88.4 R180, [R249+0x6000] ;  /* 0x00600000f9b4783b */ /* 0x000fea0000000200 */
[----:B--2---:R-:W1:Y:S05]  /*c140*/  LDSM.16.M88.4 R176, [R185] ;  /* 0x00000000b9b0783b */ /* 0x004e6a0000000200 */
[----:B------:R-:W2:Y:S01]  /*c150*/  LDSM.16.M88.4 R184, [R3] ;  /* 0x0000000003b8783b */ /* 0x000ea20000000200 */
[C---:B-1----:R-:W-:Y:S08]  /*c160*/  HMMA.16816.F32 R4, R236.reuse, R176, R4 ;  /* 0x000000b0ec04723c */ /* 0x042ff00000001804 */
[C---:B------:R-:W-:Y:S01]  /*c170*/  HMMA.16816.F32 R8, R236.reuse, R178, R8 ;  /* 0x000000b2ec08723c */ /* 0x040fe20000001808 */
[----:B----4-:R-:W1:Y:S07]  /*c180*/  LDSM.16.M88.4 R176, [R0] ;  /* 0x0000000000b0783b */ /* 0x010e6e0000000200 */
[C---:B--2---:R-:W-:Y:S08]  /*c190*/  HMMA.16816.F32 R12, R236.reuse, R184, R12 ;  /* 0x000000b8ec0c723c */ /* 0x044ff0000000180c */
[C---:B------:R-:W-:Y:S01]  /*c1a0*/  HMMA.16816.F32 R16, R236.reuse, R186, R16 ;  /* 0x000000baec10723c */ /* 0x040fe20000001810 */
[----:B------:R-:W2:Y:S07]  /*c1b0*/  LDSM.16.M88.4 R184, [R249+0x6800] ;  /* 0x00680000f9b8783b */ /* 0x000eae0000000200 */
[C---:B------:R-:W-:Y:S08]  /*c1c0*/  HMMA.16816.F32 R20, R236.reuse, R188, R20 ;  /* 0x000000bcec14723c */ /* 0x040ff00000001814 */
        /* <DEDUP_REMOVED lines=43> */
[----:B------:R-:W3:Y:S10]  /*c480*/  MUFU.TANH R3, R10 ;  /* 0x0000000a00037308 */ /* 0x000ef40000002400 */
[----:B------:R4:W3:Y:S01]  /*c490*/  MUFU.TANH R190, R11 ;  /* 0x0000000b00be7308 */ /* 0x0008e20000002400 */
[----:B-1----:R1:W-:Y:S05]  /*c4a0*/  STL [R1+0x64], R0 ;  /* 0x0000640001007387 */ /* 0x0023ea0000100800 */
[----:B--2---:R-:W2:Y:S04]  /*c4b0*/  LDL R2, [R1+0x68] ;  /* 0x0000680001027983 */ /* 0x004ea80000100800 */
[----:B------:R-:W2:Y:S01]  /*c4c0*/  MUFU.TANH R184, R13 ;  /* 0x0000000d00b87308 */ /* 0x000ea20000002400 */
[----:B------:R-:W3:Y:S09]  /*c4d0*/  LDSM.16.M88.4 R4, [R248+0x1000] ;  /* 0x00100000f804783b */ /* 0x000ef20000000200 */
[----:B------:R-:W2:Y:S01]  /*c4e0*/  MUFU.TANH R187, R14 ;  /* 0x0000000e00bb7308 */ /* 0x000ea20000002400 */
[----:B----4-:R-:W4:Y:S01]  /*c4f0*/  LDSM.16.M88.4 R8, [R248+0x1800] ;  /* 0x00180000f808783b */ /* 0x010f220000000200 */
[----:B------:R-:W-:Y:S04]  /*c500*/  DEPBAR.LE SB0, 0x0 ;  /* 0x000080000000791a */ /* 0x000fe80000000000 */
[----:B-1----:R-:W2:Y:S04]  /*c510*/  LDL R0, [R1+0xa8] ;  /* 0x0000a80001007983 */ /* 0x002ea80000100800 */
[----:B------:R-:W1:Y:S01]  /*c520*/  MUFU.TANH R186, R15 ;  /* 0x0000000f00ba7308 */ /* 0x000e620000002400 */
[----:B---3--:R3:W-:Y:S09]  /*c530*/  STL [R1+0x5c], R3 ;  /* 0x00005c0301007387 */ /* 0x0087f20000100800 */
[----:B------:R-:W1:Y:S01]  /*c540*/  MUFU.TANH R183, R16 ;  /* 0x0000001000b77308 */ /* 0x000e620000002400 */
[----:B------:R-:W-:Y:S09]  /*c550*/  BAR.SYNC.DEFER_BLOCKING 0x0 ;  /* 0x0000000000007b1d */ /* 0x000ff20000010000 */
[----:B------:R1:W1:Y:S01]  /*c560*/  MUFU.TANH R180, R17 ;  /* 0x0000001100b47308 */ /* 0x0002620000002400 */
[C---:B------:R-:W-:Y:S09]  /*c570*/  HMMA.16816.F32 R20, R244.reuse, R4, R20 ;  /* 0x00000004f414723c */ /* 0x040ff20000001814 */
[----:B------:R-:W1:Y:S01]  /*c580*/  MUFU.TANH R182, R18 ;  /* 0x0000001200b67308 */ /* 0x000e620000002400 */
[C---:B------:R-:W-:Y:S09]  /*c590*/  HMMA.16816.F32 R24, R244.reuse, R6, R24 ;  /* 0x00000006f418723c */ /* 0x040ff20000001818 */
[----:B------:R1:W1:Y:S01]  /*c5a0*/  MUFU.TANH R181, R19 ;  /* 0x0000001300b57308 */ /* 0x0002620000002400 */
[C---:B----4-:R-:W-:Y:S04]  /*c5b0*/  HMMA.16816.F32 R28, R244.reuse, R8, R28 ;  /* 0x00000008f41c723c */ /* 0x050fe8000000181c */
[----:B------:R-:W-:Y:S04]  /*c5c0*/  FMUL.FTZ R20, R20, c[0x0][0x320] ;  /* 0x0000c80014147a20 */ /* 0x000fe80000410000 */
[----:B------:R-:W-:Y:S01]  /*c5d0*/  HMMA.16816.F32 R32, R244, R10, R32 ;  /* 0x0000000af420723c */ /* 0x000fe20000001820 */
[----:B------:R-:W4:Y:S03]  /*c5e0*/  MUFU.TANH R185, R12 ;  /* 0x0000000c00b97308 */ /* 0x000f260000002400 */
[----:B------:R-:W-:Y:S02]  /*c5f0*/  FMUL.FTZ R21, R21, c[0x0][0x320] ;  /* 0x0000c80015157a20 */ /* 0x000fe40000410000 */
[----:B------:R-:W-:Y:S02]  /*c600*/  FMUL.FTZ R22, R22, c[0x0][0x320] ;  /* 0x0000c80016167a20 */ /* 0x000fe40000410000 */
[----:B------:R-:W-:Y:S03]  /*c610*/  FMUL.FTZ R23, R23, c[0x0][0x320] ;  /* 0x0000c80017177a20 */ /* 0x000fe60000410000 */
[----:B------:R3:W2:Y:S05]  /*c620*/  MUFU.TANH R179, R20 ;  /* 0x0000001400b37308 */ /* 0x0006aa0000002400 */
[----:B-1----:R-:W-:Y:S02]  /*c630*/  FMUL.FTZ R17, R29, c[0x0][0x320] ;  /* 0x0000c8001d117a20 */ /* 0x002fe40000410000 */
[----:B------:R-:W-:Y:S02]  /*c640*/  FMUL.FTZ R19, R30, c[0x0][0x320] ;  /* 0x0000c8001e137a20 */ /* 0x000fe40000410000 */
[----:B------:R-:W-:Y:S01]  /*c650*/  FMUL.FTZ R18, R31, c[0x0][0x320] ;  /* 0x0000c8001f127a20 */ /* 0x000fe20000410000 */
[----:B------:R1:W1:Y:S03]  /*c660*/  MUFU.TANH R176, R21 ;  /* 0x0000001500b07308 */ /* 0x0002660000002400 */
[----:B------:R-:W-:Y:S02]  /*c670*/  FMUL.FTZ R14, R32, c[0x0][0x320] ;  /* 0x0000c800200e7a20 */ /* 0x000fe40000410000 */
[----:B------:R-:W-:Y:S02]  /*c680*/  FMUL.FTZ R13, R33, c[0x0][0x320] ;  /* 0x0000c800210d7a20 */ /* 0x000fe40000410000 */
[----:B------:R-:W-:Y:S02]  /*c690*/  FMUL.FTZ R16, R34, c[0x0][0x320] ;  /* 0x0000c80022107a20 */ /* 0x000fe40000410000 */
[----:B------:R-:W-:Y:S01]  /*c6a0*/  FMUL.FTZ R15, R35, c[0x0][0x320] ;  /* 0x0000c800230f7a20 */ /* 0x000fe20000410000 */
[----:B------:R4:W2:Y:S01]  /*c6b0*/  MUFU.TANH R178, R22 ;  /* 0x0000001600b27308 */ /* 0x0008a20000002400 */
[----:B---3--:R-:W-:Y:S09]  /*c6c0*/  FMUL.FTZ R20, R28, c[0x0][0x320] ;  /* 0x0000c8001c147a20 */ /* 0x008ff20000410000 */
[----:B------:R3:W2:Y:S01]  /*c6d0*/  MUFU.TANH R177, R23 ;  /* 0x0000001700b17308 */ /* 0x0006a20000002400 */
[----:B-1----:R-:W-:Y:S09]  /*c6e0*/  FMUL.FTZ R21, R25, c[0x0][0x320] ;  /* 0x0000c80019157a20 */ /* 0x002ff20000410000 */
[----:B------:R-:W1:Y:S01]  /*c6f0*/  MUFU.TANH R21, R21 ;  /* 0x0000001500157308 */ /* 0x000e620000002400 */
[----:B----4-:R-:W-:Y:S02]  /*c700*/  FMUL.FTZ R22, R24, c[0x0][0x320] ;  /* 0x0000c80018167a20 */ /* 0x010fe40000410000 */
[----:B------:R-:W-:Y:S07]  /*c710*/  FMUL.FTZ R24, R26, c[0x0][0x320] ;  /* 0x0000c8001a187a20 */ /* 0x000fee0000410000 */
[----:B------:R-:W4:Y:S01]  /*c720*/  MUFU.TANH R22, R22 ;  /* 0x0000001600167308 */ /* 0x000f220000002400 */
[----:B---3--:R-:W-:Y:S09]  /*c730*/  FMUL.FTZ R23, R27, c[0x0][0x320] ;  /* 0x0000c8001b177a20 */ /* 0x008ff20000410000 */
[----:B------:R-:W3:Y:S10]  /*c740*/  MUFU.TANH R24, R24 ;  /* 0x0000001800187308 */ /* 0x000ef40000002400 */
        /* <DEDUP_REMOVED lines=9> */
[----:B--2---:R-:W-:Y:S11]  /*c7e0*/  ISETP.GT.AND P0, PT, R2, R0, PT ;  /* 0x000000000200720c */ /* 0x004ff60003f04270 */
[----:B------:R-:W-:Y:S02]  /*c7f0*/  @!UPT UIADD3 URZ, URZ, URZ, URZ ;  /* 0x0000003f3f3ff290 */ /* 0x000fe4000fffe03f */
[----:B------:R-:W-:-:S05]  /*c800*/  @!P0 BRA `(.L_x_1063) ;  /* 0x0000068000008947 */ /* 0x000fca0003800000 */
[----:B-1-34-:R-:W1:Y:S01]  /*c810*/  S2R R12, SR_TID.X ;  /* 0x00000000000c7919 */ /* 0x01ae620000002100 */
[----:B------:R-:W-:Y:S03]  /*c820*/  IMAD.MOV.U32 R6, RZ, RZ, c[0x0][0x2b8] ;  /* 0x0000ae00ff067624 */ /* 0x000fe600078e00ff */
[----:B------:R-:W2:Y:S02]  /*c830*/  LDL R3, [R1+0xb4] ;  /* 0x0000b40001037983 */ /* 0x000ea40000100800 */
[----:B------:R-:W-:Y:S02]  /*c840*/  ISETP.NE.AND P2, PT, R6, 0x1, PT ;  /* 0x000000010600780c */ /* 0x000fe40003f45270 */
[----:B------:R-:W3:Y:S04]  /*c850*/  LDL.64 R4, [R1+0xc0] ;  /* 0x0000c00001047983 */ /* 0x000ee80000100a00 */
[----:B------:R-:W4:Y:S04]  /*c860*/  LDL.64 R28, [R1+0xb8] ;  /* 0x0000b800011c7983 */ /* 0x000f280000100a00 */
[----:B------:R-:W3:Y:S04]  /*c870*/  LDL R8, [R1+0xd0] ;  /* 0x0000d00001087983 */ /* 0x000ee80000100800 */
[----:B------:R-:W3:Y:S04]  /*c880*/  LDL R11, [R1+0x174] ;  /* 0x00017400010b7983 */ /* 0x000ee80000100800 */
[----:B------:R-:W4:Y:S01]  /*c890*/  LDL R26, [R1+0x94] ;  /* 0x00009400011a7983 */ /* 0x000f220000100800 */
[--C-:B-1----:R-:W-:Y:S02]  /*c8a0*/  SHF.R.S32.HI R0, RZ, 0x1f, R12.reuse ;  /* 0x0000001fff007819 */ /* 0x102fe4000001140c */
[----:B------:R-:W-:Y:S01]  /*c8b0*/  SHF.R.S32.HI R7, RZ, 0x1f, R12 ;  /* 0x0000001fff077819 */ /* 0x000fe2000001140c */
[----:B------:R-:W4:Y:S01]  /*c8c0*/  LDL R10, [R1+0x178] ;  /* 0x00017800010a7983 */ /* 0x000f220000100800 */
[-C--:B------:R-:W-:Y:S02]  /*c8d0*/  LEA.HI R0, R0, R12.reuse, RZ, 0x3 ;  /* 0x0000000c00007211 */ /* 0x080fe400078f18ff */
[----:B------:R-:W-:Y:S01]  /*c8e0*/  LEA.HI R7, R7, R12, RZ, 0x3 ;  /* 0x0000000c07077211 */ /* 0x000fe200078f18ff */
[----:B------:R-:W4:Y:S01]  /*c8f0*/  LDL R25, [R1+0x98] ;  /* 0x0000980001197983 */ /* 0x000f220000100800 */
[----:B------:R-:W-:Y:S02]  /*c900*/  LOP3.LUT R0, R0, 0xfffffff8, RZ, 0xc0, !PT ;  /* 0xfffffff800007812 */ /* 0x000fe400078ec0ff */
[----:B------:R-:W-:Y:S01]  /*c910*/  SHF.R.S32.HI R7, RZ, 0x3, R7 ;  /* 0x00000003ff077819 */ /* 0x000fe20000011407 */
[----:B------:R-:W4:Y:S02]  /*c920*/  LDL R6, [R1+0x9c] ;  /* 0x00009c0001067983 */ /* 0x000f240000100800 */
[----:B------:R-:W-:Y:S02]  /*c930*/  IMAD.IADD R0, R12, 0x1, -R0 ;  /* 0x000000010c007824 */ /* 0x000fe400078e0a00 */
[----:B------:R-:W4:Y:S02]  /*c940*/  LDL R12, [R1+0xd4] ;  /* 0x0000d400010c7983 */ /* 0x000f240000100800 */
[----:B------:R-:W-:Y:S02]  /*c950*/  IMAD R0, R0, 0x20, R7 ;  /* 0x0000002000007824 */ /* 0x000fe400078e0207 */
[----:B------:R-:W4:Y:S04]  /*c960*/  LDL R7, [R1+0x88] ;  /* 0x0000880001077983 */ /* 0x000f280000100800 */
[----:B------:R-:W4:Y:S01]  /*c970*/  LDL R9, [R1+0x17c] ;  /* 0x00017c0001097983 */ /* 0x000f220000100800 */
[----:B--2---:R-:W-:Y:S05]  /*c980*/  IMAD R2, R2, 0x40, R3 ;  /* 0x0000004002027824 */ /* 0x004fea00078e0203 */
[----:B------:R-:W-:Y:S05]  /*c990*/  IADD3 R2, R2, -0x40, R0 ;  /* 0xffffffc002027810 */ /* 0x000fea0007ffe000 */
[----:B------:R-:W-:Y:S04]  /*c9a0*/  @P2 IMAD.HI.U32 R3, R2, c[0x0][0x2bc], RZ ;  /* 0x0000af0002032a27 */ /* 0x000fe800078e00ff */
[----:B------:R-:W-:Y:S01]  /*c9b0*/  IMAD.MOV.U32 R0, RZ, RZ, R2 ;  /* 0x000000ffff007224 */ /* 0x000fe200078e0002 */
[----:B------:R-:W-:Y:S04]  /*c9c0*/  @P2 SHF.R.U32.HI R0, RZ, c[0x0][0x2c0], R3 ;  /* 0x0000b000ff002a19 */ /* 0x000fe80000011603 */
[C---:B---3--:R-:W-:Y:S04]  /*c9d0*/  @!P6 IADD3 R3, P0, R0.reuse, R4, RZ ;  /* 0x000000040003e210 */ /* 0x048fe80007f1e0ff */
[----:B----4-:R-:W-:Y:S01]  /*c9e0*/  @!P6 LEA.HI.X.SX32 R5, R0, R12, 0x1, P0 ;  /* 0x0000000c0005e211 */ /* 0x010fe200000f0eff */
[----:B------:R-:W-:Y:S01]  /*c9f0*/  IMAD.MOV.U32 R12, RZ, RZ, RZ ;  /* 0x000000ffff0c7224 */ /* 0x000fe200078e00ff */
[C---:B------:R-:W-:Y:S01]  /*ca00*/  @!P6 LEA R4, P0, R3.reuse, c[0x0][0x2a0], 0x2 ;  /* 0x0000a8000304ea11 */ /* 0x040fe200078010ff */
[----:B------:R-:W-:Y:S03]  /*ca10*/  IMAD.MOV R0, RZ, RZ, -R0 ;  /* 0x000000ffff007224 */ /* 0x000fe600078e0a00 */
[----:B------:R-:W-:Y:S01]  /*ca20*/  @!P6 LEA.HI.X R5, R3, c[0x0][0x2a4], R5, 0x2, P0 ;  /* 0x0000a9000305ea11 */ /* 0x000fe200000f1405 */
[----:B------:R-:W-:Y:S04]  /*ca30*/  IMAD R27, R0, c[0x0][0x2b8], R2 ;  /* 0x0000ae00001b7a24 */ /* 0x000fe800078e0202 */
[C---:B------:R-:W-:Y:S01]  /*ca40*/  IMAD.WIDE.U32 R2, R27.reuse, c[0x0][0x1e0], RZ ;  /* 0x000078001b027a25 */ /* 0x040fe200078e00ff */
[----:B------:R1:W2:Y:S01]  /*ca50*/  @!P6 LDG.E R12, [R4.64] ;  /* 0x00000006040ce981 */ /* 0x0002a2000c1e1900 */
[----:B------:R-:W-:Y:S03]  /*ca60*/  SHF.R.S32.HI R0, RZ, 0x1f, R27 ;  /* 0x0000001fff007819 */ /* 0x000fe6000001141b */
[----:B------:R3:W-:Y:S02]  /*ca70*/  STL [R1+0x8c], R27 ;  /* 0x00008c1b01007387 */ /* 0x0007e40000100800 */
[----:B------:R-:W-:Y:S04]  /*ca80*/  IMAD R0, R0, c[0x0][0x1e0], RZ ;  /* 0x0000780000007a24 */ /* 0x000fe800078e02ff */
[----:B------:R-:W-:Y:S04]  /*ca90*/  IMAD R0, R27, c[0x0][0x1e4], R0 ;  /* 0x000079001b007a24 */ /* 0x000fe800078e0200 */
[----:B------:R-:W-:Y:S01]  /*caa0*/  IMAD.IADD R3, R3, 0x1, R0 ;  /* 0x0000000103037824 */ /* 0x000fe200078e0200 */
[----:B-1----:R-:W4:Y:S01]  /*cab0*/  LDL R4, [R1+0x180] ;  /* 0x0001800001047983 */ /* 0x002f220000100800 */
[----:B---3--:R-:W-:Y:S01]  /*cac0*/  IMAD.SHL.U32 R27, R25, 0x2, RZ ;  /* 0x00000002191b7824 */ /* 0x008fe200078e00ff */
[----:B--2---:R-:W-:Y:S02]  /*cad0*/  SHF.R.S32.HI R5, RZ, 0x1f, R12 ;  /* 0x0000001fff057819 */ /* 0x004fe4000001140c */
[----:B------:R1:W-:Y:S01]  /*cae0*/  STL [R1+0x84], R12 ;  /* 0x0000840c01007387 */ /* 0x0003e20000100800 */
[----:B------:R-:W-:Y:S04]  /*caf0*/  IMAD.WIDE.U32 R2, R12, c[0x0][0x1f0], R2 ;  /* 0x00007c000c027a25 */ /* 0x000fe800078e0002 */
[----:B------:R-:W-:Y:S01]  /*cb00*/  IMAD R5, R5, c[0x0][0x1f0], RZ ;  /* 0x00007c0005057a24 */ /* 0x000fe200078e02ff */
[----:B------:R-:W-:Y:S01]  /*cb10*/  IADD3 R0, P0, R28, R2, RZ ;  /* 0x000000021c007210 */ /* 0x000fe20007f1e0ff */
[----:B------:R-:W-:Y:S02]  /*cb20*/  IMAD.SHL.U32 R28, R26, 0x2, RZ ;  /* 0x000000021a1c7824 */ /* 0x000fe400078e00ff */
[----:B------:R-:W-:Y:S05]  /*cb30*/  IMAD R5, R12, c[0x0][0x1f4], R5 ;  /* 0x00007d000c057a24 */ /* 0x000fea00078e0205 */
[----:B------:R-:W-:Y:S02]  /*cb40*/  IADD3.X R5, R8, R3, R5, P0, !PT ;  /* 0x0000000308057210 */ /* 0x000fe400007fe405 */
[C---:B------:R-:W-:Y:S04]  /*cb50*/  LEA R8, P0, R0.reuse, c[0x0][0x1c8], 0x1 ;  /* 0x0000720000087a11 */ /* 0x040fe800078008ff */
[----:B------:R-:W-:Y:S02]  /*cb60*/  LEA.HI.X R5, R0, c[0x0][0x1cc], R5, 0x1, P0 ;  /* 0x0000730000057a11 */ /* 0x000fe400000f0c05 */
[----:B-1----:R-:W-:Y:S01]  /*cb70*/  SHF.L.U64.HI R12, R26, 0x1, R11 ;  /* 0x000000011a0c7819 */ /* 0x002fe2000001020b */
[C---:B------:R-:W-:Y:S01]  /*cb80*/  IMAD.SHL.U32 R26, R6.reuse, 0x2, RZ ;  /* 0x00000002061a7824 */ /* 0x040fe200078e00ff */
[----:B------:R-:W-:Y:S01]  /*cb90*/  SHF.L.U64.HI R11, R25, 0x1, R10 ;  /* 0x00000001190b7819 */ /* 0x000fe2000001020a */
[C---:B------:R-:W-:Y:S01]  /*cba0*/  IMAD.SHL.U32 R25, R7.reuse, 0x2, RZ ;  /* 0x0000000207197824 */ /* 0x040fe200078e00ff */
[----:B------:R-:W-:Y:S02]  /*cbb0*/  SHF.L.U64.HI R10, R6, 0x1, R9 ;  /* 0x00000001060a7819 */ /* 0x000fe40000010209 */
[----:B----4-:R-:W-:Y:S01]  /*cbc0*/  SHF.L.U64.HI R9, R7, 0x1, R4 ;  /* 0x0000000107097819 */ /* 0x010fe20000010204 */
[----:B------:R-:W-:-:S05]  /*cbd0*/  BRA.DIV ~URZ, `(.L_x_1064) ;  /* 0x000065727f007947 */ /* 0x000fca000b800000 */
[----:B------:R1:W2:Y:S02]  /*cbe0*/  SHFL.IDX PT, R4, R5, RZ, 0x181f ;  /* 0x00181fff05047589 */ /* 0x0002a400000e0000 */
.L_x_1093:
[----:B------:R-:W-:-:S05]  /*cbf0*/  BRA.DIV ~URZ, `(.L_x_1065) ;  /* 0x000065c27f007947 */ /* 0x000fca000b800000 */
[----:B------:R-:W3:Y:S01]  /*cc00*/  LDL R29, [R1+0x54] ;  /* 0x00005400011d7983 */ /* 0x000ee20000100800 */
[----:B------:R-:W-:Y:S03]  /*cc10*/  IADD3 R2, -R132, 0x10, RZ ;  /* 0x0000001084027810 */ /* 0x000fe60007ffe1ff */
[----:B------:R-:W4:Y:S01]  /*cc20*/  SHFL.IDX PT, R0, R8, RZ, 0x181f ;  /* 0x00181fff08007589 */ /* 0x000f2200000e0000 */
[----:B------:R-:W-:Y:S04]  /*cc30*/  LOP3.LUT R2, R2, 0xf, RZ, 0xc0, !PT ;  /* 0x0000000f02027812 */ /* 0x000fe800078ec0ff */
[----:B----4-:R-:W-:Y:S04]  /*cc40*/  IADD3 R2, P1, P0, R2, R0, R25 ;  /* 0x0000000002027210 */ /* 0x010fe8000783e019 */
[----:B--2---:R-:W-:Y:S02]  /*cc50*/  IADD3.X R3, RZ, R4, R9, P1, P0 ;  /* 0x00000004ff037210 */ /* 0x004fe40000fe0409 */
[----:B------:R-:W-:Y:S11]  /*cc60*/  ISETP.NE.U32.AND P0, PT, R132, RZ, PT ;  /* 0x000000ff8400720c */ /* 0x000ff60003f05070 */
[----:B------:R-:W-:Y:S02]  /*cc70*/  @!UPT UIADD3 URZ, URZ, URZ, URZ ;  /* 0x0000003f3f3ff290 */ /* 0x000fe4000fffe03f */
[----:B------:R-:W-:Y:S01]  /*cc80*/  @!PT LDS RZ, [RZ] ;  /* 0x00000000fffff984 */ /* 0x000fe20000000800 */
[----:B------:R-:W-:Y:S01]  /*cc90*/  @!PT LDS RZ, [RZ] ;  /* 0x00000000fffff984 */ /* 0x000fe20000000800 */
[----:B---3--:R2:W-:Y:S02]  /*cca0*/  LDGSTS.E.BYPASS.LTC128B.128.ZFILL [R29+0x10100], [R2.64], P0 ;  /* 0x10100000021d7fae */ /* 0x0085e40008141d46 */
[----:B--2---:R-:W-:Y:S05]  /*ccb0*/  IADD3 R2, P0, R0, R26, RZ ;  /* 0x0000001a00027210 */ /* 0x004fea0007f1e0ff */
[----:B------:R-:W-:Y:S05]  /*ccc0*/  IMAD.X R3, R4, 0x1, R10, P0 ;  /* 0x0000000104037824 */ /* 0x000fea00000e060a */
[----:B------:R2:W-:Y:S02]  /*ccd0*/  LDGSTS.E.BYPASS.LTC128B.128 [R29+0x12100], [R2.64], !P5 ;  /* 0x12100000021d7fae */ /* 0x0005e4000e901d46 */
[----:B--2---:R-:W-:Y:S05]  /*cce0*/  IADD3 R2, P0, R0, R27, RZ ;  /* 0x0000001b00027210 */ /* 0x004fea0007f1e0ff */
[----:B------:R-:W-:Y:S01]  /*ccf0*/  IMAD.X R3, R4, 0x1, R11, P0 ;  /* 0x0000000104037824 */ /* 0x000fe200000e060b */
[----:B------:R-:W-:Y:S02]  /*cd00*/  IADD3 R6, P0, R0, R28, RZ ;  /* 0x0000001c00067210 */ /* 0x000fe40007f1e0ff */
[----:B------:R2:W3:Y:S03]  /*cd10*/  SHFL.IDX PT, R0, R8, 0x1, 0x181f ;  /* 0x00381f0008007f89 */ /* 0x0004e600000e0000 */
[----:B------:R-:W-:Y:S01]  /*cd20*/  IMAD.X R7, R4, 0x1, R12, P0 ;  /* 0x0000000104077824 */ /* 0x000fe200000e060c */
[----:B------:R2:W-:Y:S04]  /*cd30*/  LDGSTS.E.BYPASS.LTC128B.128 [R29+0x14100], [R2.64], !P4 ;  /* 0x14100000021d7fae */ /* 0x0005e8000e101d46 */
[----:B------:R2:W4:Y:S04]  /*cd40*/  SHFL.IDX PT, R4, R5, 0x1, 0x181f ;  /* 0x00381f0005047f89 */ /* 0x00052800000e0000 */
[----:B------:R2:W-:Y:S02]  /*cd50*/  LDGSTS.E.BYPASS.LTC128B.128 [R29+0x16100], [R6.64], !P3 ;  /* 0x16100000061d7fae */ /* 0x0005e4000d901d46 */
.L_x_1094:
[----:B-12---:R-:W2:Y:S01]  /*cd60*/  LDL R5, [R1+0x54] ;  /* 0x0000540001057983 */ /* 0x006ea20000100800 */
[C---:B------:R-:W-:Y:S02]  /*cd70*/  IADD3 R2, -R132.reuse, 0x10, RZ ;  /* 0x0000001084027810 */ /* 0x040fe40007ffe1ff */
[----:B------:R-:W-:Y:S02]  /*cd80*/  ISETP.NE.U32.AND P0, PT, R132, RZ, PT ;  /* 0x000000ff8400720c */ /* 0x000fe40003f05070 */
[----:B------:R-:W-:Y:S04]  /*cd90*/  LOP3.LUT R2, R2, 0xf, RZ, 0xc0, !PT ;  /* 0x0000000f02027812 */ /* 0x000fe800078ec0ff */
[----:B---3--:R-:W-:Y:S04]  /*cda0*/  IADD3 R2, P2, P1, R2, R0, R25 ;  /* 0x0000000002027210 */ /* 0x008fe8000795e019 */
[----:B----4-:R-:W-:Y:S02]  /*cdb0*/  IADD3.X R3, RZ, R4, R9, P2, P1 ;  /* 0x00000004ff037210 */ /* 0x010fe400017e2409 */
[----:B------:R-:W-:Y:S05]  /*cdc0*/  IADD3 R6, P1, R0, R27, RZ ;  /* 0x0000001b00067210 */ /* 0x000fea0007f3e0ff */
[----:B------:R-:W-:Y:S01]  /*cdd0*/  IMAD.X R7, R4, 0x1, R11, P1 ;  /* 0x0000000104077824 */ /* 0x000fe200008e060b */
[----:B------:R-:W-:Y:S01]  /*cde0*/  @!PT LDS RZ, [RZ] ;  /* 0x00000000fffff984 */ /* 0x000fe20000000800 */
[----:B------:R-:W-:Y:S01]  /*cdf0*/  @!PT LDS RZ, [RZ] ;  /* 0x00000000fffff984 */ /* 0x000fe20000000800 */
[----:B------:R-:W-:Y:S01]  /*ce00*/  @!PT LDS RZ, [RZ] ;  /* 0x00000000fffff984 */ /* 0x000fe20000000800 */
[----:B--2---:R1:W-:Y:S01]  /*ce10*/  LDGSTS.E.BYPASS.LTC128B.128.ZFILL [R5+0x11100], [R2.64], P0 ;  /* 0x1110000002057fae */ /* 0x0043e20008141d46 */
[----:B------:R-:W-:Y:S05]  /*ce20*/  IADD3 R8, P0, R0, R26, RZ ;  /* 0x0000001a00087210 */ /* 0x000fea0007f1e0ff */
[----:B------:R-:W-:Y:S05]  /*ce30*/  IMAD.X R9, R4, 0x1, R10, P0 ;  /* 0x0000000104097824 */ /* 0x000fea00000e060a */
[----:B------:R2:W-:Y:S04]  /*ce40*/  LDGSTS.E.BYPASS.LTC128B.128 [R5+0x13100], [R8.64], !P5 ;  /* 0x1310000008057fae */ /* 0x0005e8000e901d46 */
[----:B------:R2:W-:Y:S01]  /*ce50*/  LDGSTS.E.BYPASS.LTC128B.128 [R5+0x15100], [R6.64], !P4 ;  /* 0x1510000006057fae */ /* 0x0005e2000e101d46 */
[----:B-1----:R-:W-:Y:S05]  /*ce60*/  IADD3 R2, P0, R0, R28, RZ ;  /* 0x0000001c00027210 */ /* 0x002fea0007f1e0ff */
[----:B------:R-:W-:Y:S05]  /*ce70*/  IMAD.X R3, R4, 0x1, R12, P0 ;  /* 0x0000000104037824 */ /* 0x000fea00000e060c */
[----:B------:R2:W-:Y:S03]  /*ce80*/  LDGSTS.E.BYPASS.LTC128B.128 [R5+0x17100], [R2.64], !P3 ;  /* 0x1710000002057fae */ /* 0x0005e6000d901d46 */
.L_x_1063:
[----:B-1-34-:R-:W-:Y:S05]  /*ce90*/  BSYNC B0 ;  /* 0x0000000000007941 */ /* 0x01afea0003800000 */
.L_x_1062:
[----:B--2---:R-:W-:Y:S01]  /*cea0*/  FMNMX.FTZ R2, R188, R133, !PT ;  /* 0x00000085bc027209 */ /* 0x004fe20007810000 */
[----:B------:R-:W2:Y:S04]  /*ceb0*/  LDL R0, [R1+0x58] ;  /* 0x0000580001007983 */ /* 0x000ea80000100800 */
[----:B------:R-:W3:Y:S04]  /*cec0*/  LDL R5, [R1+0x60] ;  /* 0x0000600001057983 */ /* 0x000ee80000100800 */
[----:B------:R-:W4:Y:S04]  /*ced0*/  LDL R4, [R1+0x64] ;  /* 0x0000640001047983 */ /* 0x000f280000100800 */
[----:B------:R-:W4:Y:S04]  /*cee0*/  LDL R3, [R1+0x5c] ;  /* 0x00005c0001037983 */ /* 0x000f280000100800 */
[----:B------:R-:W0:Y:S01]  /*cef0*/  LDGDEPBAR ;  /* 0x00000000000079af */ /* 0x000e220000000000 */
[----:B--2---:R-:W-:Y:S02]  /*cf00*/  FMNMX.FTZ R0, R0, R134, !PT ;  /* 0x0000008600007209 */ /* 0x004fe40007810000 */
[----:B---3--:R-:W-:Y:S02]  /*cf10*/  FMNMX.FTZ R2, R5, R2, !PT ;  /* 0x0000000205027209 */ /* 0x008fe40007810000 */
[----:B----4-:R-:W-:Y:S02]  /*cf20*/  FMNMX.FTZ R0, R4, R0, !PT ;  /* 0x0000000004007209 */ /* 0x010fe40007810000 */
        /* <DEDUP_REMOVED lines=36> */
.L_x_1095:
[----:B------:R-:W3:Y:S01]  /*d170*/  LDL.LU R2, [R1+0x60] ;  /* 0x0000600001027983 */ /* 0x000ee20000300800 */
[----:B--2---:R-:W-:Y:S01]  /*d180*/  FMNMX.FTZ R3, R0, R4, !PT ;  /* 0x0000000400037209 */ /* 0x004fe20007810000 */
[C---:B-1----:R-:W-:Y:S01]  /*d190*/  FMUL.FTZ R4, R132.reuse, c[0x0][0x2d0] ;  /* 0x0000b40084047a20 */ /* 0x042fe20000410000 */
[----:B------:R-:W-:Y:S01]  /*d1a0*/  WARPSYNC 0xffffffff ;  /* 0xffffffff00007948 */ /* 0x000fe20003800000 */
[----:B------:R-:W2:Y:S01]  /*d1b0*/  LDL.LU R32, [R1+0xa4] ;  /* 0x0000a40001207983 */ /* 0x000ea20000300800 */
[----:B------:R-:W-:Y:S02]  /*d1c0*/  FADD.FTZ R0, -R132, R133 ;  /* 0x0000008584007221 */ /* 0x000fe40000010100 */
[--C-:B------:R-:W-:Y:S01]  /*d1d0*/  FFMA.FTZ R7, R188, c[0x0][0x2d0], -R4.reuse ;  /* 0x0000b400bc077a23 */ /* 0x100fe20000010804 */
[----:B------:R-:W4:Y:S01]  /*d1e0*/  LDL.LU R31, [R1+0x58] ;  /* 0x00005800011f7983 */ /* 0x000f220000300800 */
[----:B------:R-:W-:Y:S02]  /*d1f0*/  FMUL.FTZ R0, R0, c[0x0][0x2d0] ;  /* 0x0000b40000007a20 */ /* 0x000fe40000410000 */
[--C-:B------:R-:W-:Y:S01]  /*d200*/  FFMA.FTZ R29, R176, c[0x0][0x2d0], -R4.reuse ;  /* 0x0000b400b01d7a23 */ /* 0x100fe20000010804 */
[----:B------:R-:W2:Y:S01]  /*d210*/  LDL.LU R30, [R1+0x64] ;  /* 0x00006400011e7983 */ /* 0x000ea20000300800 */
[----:B------:R-:W-:Y:S01]  /*d220*/  MUFU.EX2 R7, R7 ;  /* 0x0000000700077308 */ /* 0x000fe20000000800 */
[--C-:B------:R-:W-:Y:S02]  /*d230*/  FFMA.FTZ R10, R20, c[0x0][0x2d0], -R4.reuse ;  /* 0x0000b400140a7a23 */ /* 0x100fe40000010804 */
[----:B------:R-:W2:Y:S01]  /*d240*/  LDL.LU R27, [R1+0x5c] ;  /* 0x00005c00011b7983 */ /* 0x000ea20000300800 */
[--C-:B------:R-:W-:Y:S02]  /*d250*/  FFMA.FTZ R28, R21, c[0x0][0x2d0], -R4.reuse ;  /* 0x0000b400151c7a23 */ /* 0x100fe40000010804 */
[--C-:B------:R-:W-:Y:S02]  /*d260*/  FFMA.FTZ R5, R191, c[0x0][0x2d0], -R4.reuse ;  /* 0x0000b400bf057a23 */ /* 0x100fe40000010804 */
[--C-:B------:R-:W-:Y:S02]  /*d270*/  FFMA.FTZ R183, R183, c[0x0][0x2d0], -R4.reuse ;  /* 0x0000b400b7b77a23 */ /* 0x100fe40000010804 */
[----:B------:R4:W-:Y:S01]  /*d280*/  MUFU.EX2 R9, R5 ;  /* 0x0000000500097308 */ /* 0x0009e20000000800 */
[--C-:B------:R-:W-:Y:S02]  /*d290*/  FFMA.FTZ R14, R14, c[0x0][0x2d0], -R4.reuse ;  /* 0x0000b4000e0e7a23 */ /* 0x100fe40000010804 */
[--C-:B------:R-:W-:Y:S02]  /*d2a0*/  FFMA.FTZ R26, R13, c[0x0][0x2d0], -R4.reuse ;  /* 0x0000b4000d1a7a23 */ /* 0x100fe40000010804 */
        /* <DEDUP_REMOVED lines=8> */
[----:B---3--:R-:W-:Y:S03]  /*d330*/  FFMA.FTZ R6, R2, c[0x0][0x2d0], -R4 ;  /* 0x0000b40002067a23 */ /* 0x008fe60000010804 */
[----:B------:R-:W1:Y:S01]  /*d340*/  MUFU.EX2 R2, R0 ;  /* 0x0000000000027308 */ /* 0x000e620000000800 */
[----:B------:R-:W-:Y:S04]  /*d350*/  FMUL.FTZ R4, R3, c[0x0][0x2d0] ;  /* 0x0000b40003047a20 */ /* 0x000fe80000410000 */
[--C-:B------:R-:W-:Y:S02]  /*d360*/  FFMA.FTZ R189, R177, c[0x0][0x2d0], -R4.reuse ;  /* 0x0000b400b1bd7a23 */ /* 0x100fe40000010804 */
[--C-:B----4-:R-:W-:Y:S02]  /*d370*/  FFMA.FTZ R5, R31, c[0x0][0x2d0], -R4.reuse ;  /* 0x0000b4001f057a23 */ /* 0x110fe40000010804 */
[--C-:B------:R-:W-:Y:S01]  /*d380*/  FFMA.FTZ R22, R16, c[0x0][0x2d0], -R4.reuse ;  /* 0x0000b40010167a23 */ /* 0x100fe20000010804 */
[----:B------:R-:W3:Y:S01]  /*d390*/  MUFU.EX2 R176, R6 ;  /* 0x0000000600b07308 */ /* 0x000ee20000000800 */
[--C-:B------:R-:W-:Y:S02]  /*d3a0*/  FFMA.FTZ R190, R190, c[0x0][0x2d0], -R4.reuse ;  /* 0x0000b400bebe7a23 */ /* 0x100fe40000010804 */
[--C-:B------:R-:W-:Y:S02]  /*d3b0*/  FFMA.FTZ R182, R182, c[0x0][0x2d0], -R4.reuse ;  /* 0x0000b400b6b67a23 */ /* 0x100fe40000010804 */
[--C-:B--2---:R-:W-:Y:S02]  /*d3c0*/  FFMA.FTZ R133, R27, c[0x0][0x2d0], -R4.reuse ;  /* 0x0000b4001b857a23 */ /* 0x104fe40000010804 */
[--C-:B------:R-:W-:Y:S02]  /*d3d0*/  FFMA.FTZ R181, R181, c[0x0][0x2d0], -R4.reuse ;  /* 0x0000b400b5b57a23 */ /* 0x100fe40000010804 */
[--C-:B------:R-:W-:Y:S01]  /*d3e0*/  FFMA.FTZ R27, R24, c[0x0][0x2d0], -R4.reuse ;  /* 0x0000b400181b7a23 */ /* 0x100fe20000010804 */
[----:B------:R2:W-:Y:S01]  /*d3f0*/  MUFU.EX2 R177, R5 ;  /* 0x0000000500b17308 */ /* 0x0005e20000000800 */
[--C-:B------:R-:W-:Y:S02]  /*d400*/  FFMA.FTZ R23, R23, c[0x0][0x2d0], -R4.reuse ;  /* 0x0000b40017177a23 */ /* 0x100fe40000010804 */
[----:B------:R-:W-:Y:S02]  /*d410*/  FFMA.FTZ R19, R19, c[0x0][0x2d0], -R4 ;  /* 0x0000b40013137a23 */ /* 0x000fe40000010804 */
[C---:B-1----:R-:W-:Y:S02]  /*d420*/  FFMA.FTZ R0, R2.reuse, R32, R7 ;  /* 0x0000002002007223 */ /* 0x042fe40000010007 */
[C---:B------:R-:W-:Y:S02]  /*d430*/  FMUL.FTZ R32, R2.reuse, R136 ;  /* 0x0000008802207220 */ /* 0x040fe40000410000 */
[----:B------:R-:W4:Y:S01]  /*d440*/  LDL.LU R136, [R1+0xa0] ;  /* 0x0000a00001887983 */ /* 0x000f220000300800 */
[C---:B------:R-:W-:Y:S01]  /*d450*/  FMUL.FTZ R21, R2.reuse, R149 ;  /* 0x0000009502157220 */ /* 0x040fe20000410000 */
[----:B------:R-:W-:Y:S01]  /*d460*/  MOV R149, R10 ;  /* 0x0000000a00957202 */ /* 0x000fe20000000f00 */
[----:B------:R-:W-:Y:S01]  /*d470*/  FMUL.FTZ R33, R2, R137 ;  /* 0x0000008902217220 */ /* 0x000fe20000410000 */
[----:B------:R-:W-:Y:S01]  /*d480*/  MUFU.EX2 R189, R189 ;  /* 0x000000bd00bd7308 */ /* 0x000fe20000000800 */
[C---:B---3--:R-:W-:Y:S01]  /*d490*/  FADD.FTZ R6, R176.reuse, R0 ;  /* 0x00000000b0067221 */ /* 0x048fe20000010000 */
[----:B------:R-:W-:Y:S01]  /*d4a0*/  F2FP.PACK_AB R176, R176, R7 ;  /* 0x00000007b0b0723e */ /* 0x000fe200000000ff */
[----:B------:R-:W-:Y:S01]  /*d4b0*/  FADD.FTZ R0, -R3, R134 ;  /* 0x0000008603007221 */ /* 0x000fe20000010100 */
[----:B------:R-:W-:Y:S01]  /*d4c0*/  MOV R134, R12 ;  /* 0x0000000c00867202 */ /* 0x000fe20000000f00 */
[----:B------:R-:W-:Y:S02]  /*d4d0*/  FMUL.FTZ R16, R2, R152 ;  /* 0x0000009802107220 */ /* 0x000fe40000410000 */
[----:B------:R-:W-:Y:S02]  /*d4e0*/  FMUL.FTZ R0, R0, c[0x0][0x2d0] ;  /* 0x0000b40000007a20 */ /* 0x000fe40000410000 */
[----:B------:R-:W-:Y:S02]  /*d4f0*/  FFMA.FTZ R7, R30, c[0x0][0x2d0], -R4 ;  /* 0x0000b4001e077a23 */ /* 0x000fe40000010804 */
[C---:B------:R-:W-:Y:S02]  /*d500*/  FMUL.FTZ R12, R2.reuse, R156 ;  /* 0x0000009c020c7220 */ /* 0x040fe40000410000 */
[----:B------:R-:W1:Y:S01]  /*d510*/  MUFU.EX2 R0, R0 ;  /* 0x0000000000007308 */ /* 0x000e620000000800 */
[C---:B------:R-:W-:Y:S02]  /*d520*/  FMUL.FTZ R13, R2.reuse, R157 ;  /* 0x0000009d020d7220 */ /* 0x040fe40000410000 */
[----:B------:R-:W-:Y:S02]  /*d530*/  FMUL.FTZ R17, R2, R153 ;  /* 0x0000009902117220 */ /* 0x000fe40000410000 */
[----:B------:R-:W-:Y:S02]  /*d540*/  FADD.FTZ R6, R9, R6 ;  /* 0x0000000609067221 */ /* 0x000fe40000010000 */
[----:B------:R-:W-:Y:S02]  /*d550*/  FFMA.FTZ R18, R18, c[0x0][0x2d0], -R4 ;  /* 0x0000b40012127a23 */ /* 0x000fe40000010804 */
[----:B------:R-:W-:Y:S01]  /*d560*/  FADD.FTZ R188, R8, R6 ;  /* 0x0000000608bc7221 */ /* 0x000fe20000010000 */
[----:B------:R3:W-:Y:S01]  /*d570*/  MUFU.EX2 R153, R7 ;  /* 0x0000000700997308 */ /* 0x0007e20000000800 */
[----:B--2---:R-:W-:Y:S01]  /*d580*/  FMUL.FTZ R5, R2, R165 ;  /* 0x000000a502057220 */ /* 0x004fe20000410000 */
[----:B------:R-:W-:Y:S01]  /*d590*/  MOV R165, R22 ;  /* 0x0000001600a57202 */ /* 0x000fe20000000f00 */
[--C-:B------:R-:W-:Y:S02]  /*d5a0*/  FFMA.FTZ R187, R187, c[0x0][0x2d0], -R4.reuse ;  /* 0x0000b400bbbb7a23 */ /* 0x100fe40000010804 */
[--C-:B------:R-:W-:Y:S02]  /*d5b0*/  FFMA.FTZ R186, R186, c[0x0][0x2d0], -R4.reuse ;  /* 0x0000b400baba7a23 */ /* 0x100fe40000010804 */
[--C-:B------:R-:W-:Y:S01]  /*d5c0*/  FFMA.FTZ R191, R178, c[0x0][0x2d0], -R4.reuse ;  /* 0x0000b400b2bf7a23 */ /* 0x100fe20000010804 */
[----:B------:R-:W-:Y:S01]  /*d5d0*/  F2FP.PACK_AB R178, R8, R9 ;  /* 0x0000000908b2723e */ /* 0x000fe200000000ff */
[----:B------:R-:W-:Y:S01]  /*d5e0*/  FFMA.FTZ R15, R15, c[0x0][0x2d0], -R4 ;  /* 0x0000b4000f0f7a23 */ /* 0x000fe20000010804 */
[----:B------:R-:W-:Y:S01]  /*d5f0*/  MUFU.EX2 R156, R133 ;  /* 0x00000085009c7308 */ /* 0x000fe20000000800 */
[C---:B------:R-:W-:Y:S02]  /*d600*/  FMUL.FTZ R4, R2.reuse, R164 ;  /* 0x000000a402047220 */ /* 0x040fe40000410000 */
[----:B------:R-:W-:Y:S01]  /*d610*/  FMUL.FTZ R8, R2, R160 ;  /* 0x000000a002087220 */ /* 0x000fe20000410000 */
[----:B------:R-:W-:Y:S01]  /*d620*/  MOV R164, R15 ;  /* 0x0000000f00a47202 */ /* 0x000fe20000000f00 */
[C---:B-1----:R-:W-:Y:S01]  /*d630*/  FMUL.FTZ R10, R0.reuse, R162 ;  /* 0x000000a2000a7220 */ /* 0x042fe20000410000 */
[----:B------:R-:W-:Y:S01]  /*d640*/  MOV R160, R18 ;  /* 0x0000001200a07202 */ /* 0x000fe20000000f00 */
[----:B------:R-:W2:Y:S01]  /*d650*/  LDL R162, [R1+0x38] ;  /* 0x0000380001a27983 */ /* 0x000ea20000100800 */
[C---:B------:R-:W-:Y:S02]  /*d660*/  FMUL.FTZ R34, R0.reuse, R138 ;  /* 0x0000008a00227220 */ /* 0x040fe40000410000 */
[C---:B------:R-:W-:Y:S01]  /*d670*/  FMUL.FTZ R35, R0.reuse, R139 ;  /* 0x0000008b00237220 */ /* 0x040fe20000410000 */
[----:B------:R-:W1:Y:S01]  /*d680*/  MUFU.EX2 R157, R190 ;  /* 0x000000be009d7308 */ /* 0x000e620000000800 */
[C---:B------:R-:W-:Y:S01]  /*d690*/  FMUL.FTZ R6, R0.reuse, R166 ;  /* 0x000000a600067220 */ /* 0x040fe20000410000 */
[----:B------:R-:W-:Y:S01]  /*d6a0*/  MOV R166, R14 ;  /* 0x0000000e00a67202 */ /* 0x000fe20000000f00 */
[C---:B---3--:R-:W-:Y:S01]  /*d6b0*/  FMUL.FTZ R7, R0.reuse, R167 ;  /* 0x000000a700077220 */ /* 0x048fe20000410000 */
[----:B------:R-:W-:Y:S01]  /*d6c0*/  MOV R167, R11 ;  /* 0x0000000b00a77202 */ /* 0x000fe20000000f00 */
[----:B------:R-:W-:Y:S02]  /*d6d0*/  FMUL.FTZ R14, R0, R158 ;  /* 0x0000009e000e7220 */ /* 0x000fe40000410000 */
[----:B------:R-:W3:Y:S01]  /*d6e0*/  LDL R158, [R1] ;  /* 0x00000000019e7983 */ /* 0x000ee20000100800 */
[----:B------:R-:W-:Y:S01]  /*d6f0*/  FMUL.FTZ R9, R2, R161 ;  /* 0x000000a102097220 */ /* 0x000fe20000410000 */
[----:B------:R-:W-:Y:S01]  /*d700*/  MOV R161, R19 ;  /* 0x0000001300a17202 */ /* 0x000fe20000000f00 */
[C---:B------:R-:W-:Y:S01]  /*d710*/  FMUL.FTZ R11, R0.reuse, R163 ;  /* 0x000000a3000b7220 */ /* 0x040fe20000410000 */
[----:B------:R-:W4:Y:S01]  /*d720*/  MUFU.EX2 R133, R185 ;  /* 0x000000b900857308 */ /* 0x000f220000000800 */
[C---:B------:R-:W-:Y:S02]  /*d730*/  FMUL.FTZ R15, R0.reuse, R159 ;  /* 0x0000009f000f7220 */ /* 0x040fe40000410000 */
[C---:B------:R-:W-:Y:S02]  /*d740*/  FMUL.FTZ R18, R0.reuse, R154 ;  /* 0x0000009a00127220 */ /* 0x040fe40000410000 */
[----:B------:R-:W-:Y:S02]  /*d750*/  FMUL.FTZ R19, R0, R155 ;  /* 0x0000009b00137220 */ /* 0x000fe40000410000 */
[C---:B------:R-:W-:Y:S01]  /*d760*/  FMUL.FTZ R20, R2.reuse, R148 ;  /* 0x0000009402147220 */ /* 0x040fe20000410000 */
[----:B------:R-:W-:Y:S01]  /*d770*/  MOV R148, R25 ;  /* 0x0000001900947202 */ /* 0x000fe20000000f00 */
[C---:B------:R-:W-:Y:S01]  /*d780*/  FMUL.FTZ R24, R2.reuse, R144 ;  /* 0x0000009002187220 */ /* 0x040fe20000410000 */
[----:B------:R-:W-:Y:S01]  /*d790*/  MOV R144, R29 ;  /* 0x0000001d00907202 */ /* 0x000fe20000000f00 */
[----:B------:R-:W-:Y:S01]  /*d7a0*/  FMUL.FTZ R29, R2, R141 ;  /* 0x0000008d021d7220 */ /* 0x000fe20000410000 */
[----:B------:R-:W-:Y:S01]  /*d7b0*/  MOV R141, R23 ;  /* 0x00000017008d7202 */ /* 0x000fe20000000f00 */
[C---:B------:R-:W-:Y:S01]  /*d7c0*/  FMUL.FTZ R23, R0.reuse, R151 ;  /* 0x0000009700177220 */ /* 0x040fe20000410000 */
[----:B-1----:R-:W-:Y:S01]  /*d7d0*/  F2FP.PACK_AB R179, R157, R156 ;  /* 0x0000009c9db3723e */ /* 0x002fe200000000ff */
[----:B------:R-:W-:Y:S01]  /*d7e0*/  FMUL.FTZ R22, R0, R150 ;  /* 0x0000009600167220 */ /* 0x000fe20000410000 */
[----:B------:R-:W-:Y:S01]  /*d7f0*/  MOV R155, R144 ;  /* 0x00000090009b7202 */ /* 0x000fe20000000f00 */
[C---:B------:R-:W-:Y:S01]  /*d800*/  FMUL.FTZ R25, R2.reuse, R145 ;  /* 0x0000009102197220 */ /* 0x040fe20000410000 */
[----:B------:R-:W-:Y:S01]  /*d810*/  MOV R145, R28 ;  /* 0x0000001c00917202 */ /* 0x000fe20000000f00 */
[----:B------:R-:W-:Y:S01]  /*d820*/  FMUL.FTZ R28, R2, R140 ;  /* 0x0000008c021c7220 */ /* 0x000fe20000410000 */
[----:B------:R-:W-:Y:S01]  /*d830*/  MOV R140, R27 ;  /* 0x0000001b008c7202 */ /* 0x000fe20000000f00 */
[----:B------:R-:W-:Y:S01]  /*d840*/  FMUL.FTZ R27, R0, R147 ;  /* 0x00000093001b7220 */ /* 0x000fe20000410000 */
[----:B------:R-:W-:Y:S01]  /*d850*/  MOV R150, R134 ;  /* 0x0000008600967202 */ /* 0x000fe20000000f00 */
[C---:B-----5:R-:W-:Y:S01]  /*d860*/  FMUL.FTZ R36, R2.reuse, R36 ;  /* 0x0000002402247220 */ /* 0x060fe20000410000 */
[----:B------:R-:W-:Y:S01]  /*d870*/  MUFU.EX2 R144, R183 ;  /* 0x000000b700907308 */ /* 0x000fe20000000800 */
[C---:B------:R-:W-:Y:S01]  /*d880*/  FMUL.FTZ R37, R2.reuse, R37 ;  /* 0x0000002502257220 */ /* 0x040fe20000410000 */
[----:B------:R-:W-:Y:S01]  /*d890*/  MOV R163, R141 ;  /* 0x0000008d00a37202 */ /* 0x000fe20000000f00 */
[C---:B------:R-:W-:Y:S01]  /*d8a0*/  FMUL.FTZ R40, R2.reuse, R40 ;  /* 0x0000002802287220 */ /* 0x040fe20000410000 */
[----:B------:R-:W-:Y:S01]  /*d8b0*/  MOV R159, R140 ;  /* 0x0000008c009f7202 */ /* 0x000fe20000000f00 */
[C---:B------:R-:W-:Y:S01]  /*d8c0*/  FMUL.FTZ R41, R2.reuse, R41 ;  /* 0x0000002902297220 */ /* 0x040fe20000410000 */
[----:B------:R-:W-:Y:S01]  /*d8d0*/  MOV R154, R145 ;  /* 0x00000091009a7202 */ /* 0x000fe20000000f00 */
        /* <DEDUP_REMOVED lines=41> */
[----:B-1----:R-:W-:Y:S01]  /*db70*/  MOV R163, R149 ;  /* 0x0000009500a37202 */ /* 0x002fe20000000f00 */
        /* <DEDUP_REMOVED lines=12> */
[----:B------:R-:W-:Y:S01]  /*dc40*/  MOV R2, R26 ;  /* 0x0000001a00027202 */ /* 0x000fe20000000f00 */
        /* <DEDUP_REMOVED lines=54> */
[----:B----4-:R-:W-:Y:S01]  /*dfb0*/  FFMA.FTZ R152, R0, R136, R177 ;  /* 0x0000008800987223 */ /* 0x010fe200000100b1 */
[----:B------:R-:W-:Y:S01]  /*dfc0*/  F2FP.PACK_AB R177, R153, R177 ;  /* 0x000000b199b1723e */ /* 0x000fe200000000ff */
[----:B------:R-:W1:Y:S01]  /*dfd0*/  LDSM.16.MT88.4 R136, [R250] ;  /* 0x00000000fa88783b */ /* 0x000e620000004200 */
[----:B------:R-:W-:Y:S07]  /*dfe0*/  FADD.FTZ R0, R133, R188 ;  /* 0x000000bc85007221 */ /* 0x000fee0000010000 */
[----:B------:R-:W4:Y:S01]  /*dff0*/  LDL.LU R188, [R1+0x68] ;  /* 0x0000680001bc7983 */ /* 0x000f220000300800 */
        /* <DEDUP_REMOVED lines=9> */
[----:B-1----:R-:W-:Y:S02]  /*e090*/  MOV R162, R167 ;  /* 0x000000a700a27202 */ /* 0x002fe40000000f00 */
[----:B------:R-:W-:Y:S02]  /*e0a0*/  MOV R167, R166 ;  /* 0x000000a600a77202 */ /* 0x000fe40000000f00 */
[----:B------:R-:W-:Y:S02]  /*e0b0*/  MOV R166, R2 ;  /* 0x0000000200a67202 */ /* 0x000fe40000000f00 */
[----:B------:R-:W1:Y:S10]  /*e0c0*/  MUFU.EX2 R2, R184 ;  /* 0x000000b800027308 */ /* 0x000e740000000800 */
[----:B------:R-:W-:Y:S01]  /*e0d0*/  MUFU.EX2 R184, R159 ;  /* 0x0000009f00b87308 */ /* 0x000fe20000000800 */
[C---:B--2---:R-:W-:Y:S08]  /*e0e0*/  HMMA.16816.F32 R28, R176.reuse, R136, R28 ;  /* 0x00000088b01c723c */ /* 0x044ff0000000181c */
[C---:B------:R-:W-:Y:S01]  /*e0f0*/  HMMA.16816.F32 R32, R176.reuse, R138, R32 ;  /* 0x0000008ab020723c */ /* 0x040fe20000001820 */
[----:B------:R-:W2:Y:S03]  /*e100*/  LDSM.16.MT88.4 R136, [R250+0x2000] ;  /* 0x00200000fa88783b */ /* 0x000ea60000004200 */
[----:B-1----:R-:W-:Y:S04]  /*e110*/  FADD.FTZ R0, R2, R0 ;  /* 0x0000000002007221 */ /* 0x002fe80000010000 */
[----:B------:R-:W-:Y:S04]  /*e120*/  FADD.FTZ R0, R144, R0 ;  /* 0x0000000090007221 */ /* 0x000fe80000010000 */
[----:B------:R-:W-:Y:S01]  /*e130*/  FADD.FTZ R0, R134, R0 ;  /* 0x0000000086007221 */ /* 0x000fe20000010000 */
        /* <DEDUP_REMOVED lines=8> */
[----:B---3--:R-:W1:Y:S07]  /*e1c0*/  LDSM.16.MT88.4 R136, [R158+0x2000] ;  /* 0x002000009e88783b */ /* 0x008e6e0000004200 */
        /* <DEDUP_REMOVED lines=31> */
[----:B------:R-:W3:Y:S01]  /*e3c0*/  MUFU.EX2 R2, R155 ;  /* 0x0000009b00027308 */ /* 0x000ee20000000800 */
[----:B------:R-:W-:Y:S02]  /*e3d0*/  F2FP.PACK_AB R139, R185, R186 ;  /* 0x000000bab98b723e */ /* 0x000fe400000000ff */
[----:B------:R-:W-:Y:S05]  /*e3e0*/  F2FP.PACK_AB R177, R182, R181 ;  /* 0x000000b5b6b1723e */ /* 0x000fea00000000ff */
[C---:B------:R-:W-:Y:S02]  /*e3f0*/  HMMA.16816.F32 R4, R136.reuse, R140, R4 ;  /* 0x0000008c8804723c */ /* 0x040fe40000001804 */
[----:B------:R-:W4:Y:S03]  /*e400*/  MUFU.EX2 R134, R154 ;  /* 0x0000009a00867308 */ /* 0x000f260000000800 */
[----:B-1----:R-:W-:Y:S03]  /*e410*/  FADD.FTZ R0, R133, R0 ;  /* 0x0000000085007221 */ /* 0x002fe60000010000 */
[C---:B------:R-:W-:Y:S01]  /*e420*/  HMMA.16816.F32 R8, R136.reuse, R142, R8 ;  /* 0x0000008e8808723c */ /* 0x040fe20000001808 */
[----:B------:R-:W1:Y:S03]  /*e430*/  LDSM.16.MT88.4 R140, [R251+0x800] ;  /* 0x00080000fb8c783b */ /* 0x000e660000004200 */
[----:B------:R-:W-:Y:S01]  /*e440*/  MUFU.EX2 R176, R162 ;  /* 0x000000a200b07308 */ /* 0x000fe20000000800 */
[----:B---3--:R-:W-:Y:S04]  /*e450*/  FADD.FTZ R0, R2, R0 ;  /* 0x0000000002007221 */ /* 0x008fe80000010000 */
[----:B------:R-:W-:Y:S05]  /*e460*/  FADD.FTZ R0, R148, R0 ;  /* 0x0000000094007221 */ /* 0x000fea0000010000 */
[----:B------:R-:W-:Y:S01]  /*e470*/  MUFU.EX2 R178, R166 ;  /* 0x000000a600b27308 */ /* 0x000fe20000000800 */
[C---:B----4-:R-:W-:Y:S01]  /*e480*/  FADD.FTZ R0, R134.reuse, R0 ;  /* 0x0000000086007221 */ /* 0x050fe20000010000 */
        /* <DEDUP_REMOVED lines=47> */
[----:B------:R-:W4:Y:S02]  /*e780*/  MUFU.EX2 R134, R164 ;  /* 0x000000a400867308 */ /* 0x000f240000000800 */
[----:B------:R-:W-:Y:S02]  /*e790*/  F2FP.PACK_AB R136, R2, R133 ;  /* 0x000000850288723e */ /* 0x000fe400000000ff */
[----:B------:R-:W-:Y:S02]  /*e7a0*/  F2FP.PACK_AB R137, R189, R191 ;  /* 0x000000bfbd89723e */ /* 0x000fe400000000ff */
[----:B------:R-:W-:Y:S04]  /*e7b0*/  F2FP.PACK_AB R139, R183, R184 ;  /* 0x000000b8b78b723e */ /* 0x000fe800000000ff */
[----:B------:R2:W2:Y:S03]  /*e7c0*/  MUFU.EX2 R2, R163 ;  /* 0x000000a300027308 */ /* 0x0004a60000000800 */
[C---:B-1----:R-:W-:Y:S07]  /*e7d0*/  HMMA.16816.F32 R4, R136.reuse, R140, R4 ;  /* 0x0000008c8804723c */ /* 0x042fee0000001804 */
[----:B------:R-:W1:Y:S01]  /*e7e0*/  MUFU.EX2 R133, R167 ;  /* 0x000000a700857308 */ /* 0x000e620000000800 */
[C---:B------:R-:W-:Y:S01]  /*e7f0*/  HMMA.16816.F32 R8, R136.reuse, R142, R8 ;  /* 0x0000008e8808723c */ /* 0x040fe20000001808 */
[----:B------:R-:W1:Y:S03]  /*e800*/  LDSM.16.MT88.4 R140, [R158+0x1000] ;  /* 0x001000009e8c783b */ /* 0x000e660000004200 */
[----:B----4-:R-:W-:Y:S04]  /*e810*/  F2FP.PACK_AB R179, R134, R180 ;  /* 0x000000b486b3723e */ /* 0x010fe800000000ff */
[C---:B--2---:R-:W-:Y:S01]  /*e820*/  HMMA.16816.F32 R12, R136.reuse, R144, R12 ;  /* 0x00000090880c723c */ /* 0x044fe2000000180c */
[----:B------:R-:W-:Y:S03]  /*e830*/  LDSM.16.MT88.4 R160, [R250+0x1800] ;  /* 0x00180000faa0783b */ /* 0x000fe60000004200 */
[----:B------:R-:W-:Y:S04]  /*e840*/  FADD.FTZ R0, R2, R0 ;  /* 0x0000000002007221 */ /* 0x000fe80000010000 */
[C---:B------:R-:W-:Y:S01]  /*e850*/  HMMA.16816.F32 R16, R136.reuse, R146, R16 ;  /* 0x000000928810723c */ /* 0x040fe20000001810 */
[----:B------:R-:W2:Y:S03]  /*e860*/  LDSM.16.MT88.4 R144, [R250+0x3000] ;  /* 0x00300000fa90783b */ /* 0x000ea60000004200 */
[C---:B------:R-:W-:Y:S01]  /*e870*/  FADD.FTZ R0, R176.reuse, R0 ;  /* 0x00000000b0007221 */ /* 0x040fe20000010000 */
[----:B------:R-:W-:Y:S01]  /*e880*/  F2FP.PACK_AB R176, R176, R2 ;  /* 0x00000002b0b0723e */ /* 0x000fe200000000ff */
[----:B------:R-:W-:Y:S02]  /*e890*/  FADD.FTZ R2, R153, R152 ;  /* 0x0000009899027221 */ /* 0x000fe40000010000 */
[C---:B---3--:R-:W-:Y:S01]  /*e8a0*/  HMMA.16816.F32 R20, R136.reuse, R148, R20 ;  /* 0x000000948814723c */ /* 0x048fe20000001814 */
        /* <DEDUP_REMOVED lines=10> */
[----:B------:R-:W1:Y:S07]  /*e950*/  LDSM.16.MT88.4 R140, [R251+0x3000] ;  /* 0x00300000fb8c783b */ /* 0x000e6e0000004200 */
[C---:B--2---:R-:W-:Y:S08]  /*e960*/  HMMA.16816.F32 R36, R136.reuse, R144, R36 ;  /* 0x000000908824723c */ /* 0x044ff00000001824 */
[C---:B------:R-:W-:Y:S01]  /*e970*/  HMMA.16816.F32 R40, R136.reuse, R146, R40 ;  /* 0x000000928828723c */ /* 0x040fe20000001828 */
[----:B------:R-:W2:Y:S03]  /*e980*/  LDSM.16.MT88.4 R144, [R158+0x3000] ;  /* 0x003000009e90783b */ /* 0x000ea60000004200 */
[----:B---3--:R-:W-:Y:S01]  /*e990*/  FADD.FTZ R0, R156, R2 ;  /* 0x000000029c007221 */ /* 0x008fe20000010000 */
[----:B------:R-:W-:Y:S03]  /*e9a0*/  MOV R2, R157 ;  /* 0x0000009d00027202 */ /* 0x000fe60000000f00 */
[C---:B-1----:R-:W-:Y:S04]  /*e9b0*/  HMMA.16816.F32 R44, R136.reuse, R148, R44 ;  /* 0x00000094882c723c */ /* 0x042fe8000000182c */
[----:B------:R-:W-:Y:S04]  /*e9c0*/  FADD.FTZ R0, R2, R0 ;  /* 0x0000000002007221 */ /* 0x000fe80000010000 */
[C---:B------:R-:W-:Y:S01]  /*e9d0*/  HMMA.16816.F32 R48, R136.reuse, R150, R48 ;  /* 0x000000968830723c */ /* 0x040fe20000001830 */
[----:B------:R-:W1:Y:S03]  /*e9e0*/  LDSM.16.MT88.4 R148, [R250+0x5000] ;  /* 0x00500000fa94783b */ /* 0x000e660000004200 */
[----:B------:R-:W-:Y:S04]  /*e9f0*/  FADD.FTZ R0, R190, R0 ;  /* 0x00000000be007221 */ /* 0x000fe80000010000 */
[C---:B------:R-:W-:Y:S04]  /*ea00*/  HMMA.16816.F32 R52, R136.reuse, R140, R52 ;  /* 0x0000008c8834723c */ /* 0x040fe80000001834 */
        /* <DEDUP_REMOVED lines=20> */
[----:B------:R-:W-:Y:S01]  /*eb50*/  FADD.FTZ R2, R180, R0 ;  /* 0x00000000b4027221 */ /* 0x000fe20000010000 */
[----:B------:R-:W-:Y:S03]  /*eb60*/  IADD3 R0, R188, -0x1, RZ ;  /* 0xffffffffbc007810 */ /* 0x000fe60007ffe0ff */
[----:B------:R-:W-:Y:S01]  /*eb70*/  FADD.FTZ R2, R134, R2 ;  /* 0x0000000286027221 */ /* 0x000fe20000010000 */
[C---:B--2---:R-:W-:Y:S01]  /*eb80*/  HMMA.16816.F32 R84, R136.reuse, R144, R84 ;  /* 0x000000908854723c */ /* 0x044fe20000001854 */
[----:B------:R-:W-:Y:S02]  /*eb90*/  STL [R1+0x68], R0 ;  /* 0x0000680001007387 */ /* 0x000fe40000100800 */
[----:B------:R-:W-:Y:S02]  /*eba0*/  MOV R134, R3 ;  /* 0x0000000300867202 */ /* 0x000fe40000000f00 */
[----:B------:R-:W-:Y:S03]  /*ebb0*/  STL [R1+0xa0], R2 ;  /* 0x0000a00201007387 */ /* 0x000fe60000100800 */
        /* <DEDUP_REMOVED lines=12> */
[C---:B------:R-:W-:Y:S08]  /*ec80*/  HMMA.16816.F32 R120, R136.reuse, R150, R120 ;  /* 0x000000968878723c */ /* 0x040ff00000001878 */
[C---:B---3--:R-:W-:Y:S07]  /*ec90*/  HMMA.16816.F32 R124, R136.reuse, R140, R124 ;  /* 0x0000008c887c723c */ /* 0x048fee000000187c */
[----:B------:R-:W-:Y:S01]  /*eca0*/  MOV R141, R158 ;  /* 0x0000009e008d7202 */ /* 0x000fe20000000f00 */
[----:B------:R-:W-:Y:S04]  /*ecb0*/  HMMA.16816.F32 R128, R136, R142, R128 ;  /* 0x0000008e8880723c */ /* 0x000fe80000001880 */
[----:B------:R-:W1:Y:S04]  /*ecc0*/  LDSM.16.MT88.4 R136, [R141+0x1800] ;  /* 0x001800008d88783b */ /* 0x000e680000004200 */
[C---:B------:R-:W-:Y:S04]  /*ecd0*/  HMMA.16816.F32 R164, R176.reuse, R160, R4 ;  /* 0x000000a0b0a4723c */ /* 0x040fe80000001804 */
[----:B------:R-:W3:Y:S04]  /*ece0*/  LDSM.16.MT88.4 R4, [R250+0x3800] ;  /* 0x00380000fa04783b */ /* 0x000ee80000004200 */
[C---:B------:R-:W-:Y:S04]  /*ecf0*/  HMMA.16816.F32 R160, R176.reuse, R162, R8 ;  /* 0x000000a2b0a0723c */ /* 0x040fe80000001808 */
[----:B------:R-:W3:Y:S04]  /*ed00*/  LDSM.16.MT88.4 R8, [R252+0x3800] ;  /* 0x00380000fc08783b */ /* 0x000ee80000004200 */
[C---:B------:R-:W-:Y:S04]  /*ed10*/  HMMA.16816.F32 R156, R176.reuse, R152, R12 ;  /* 0x00000098b09c723c */ /* 0x040fe8000000180c */
[----:B------:R-:W3:Y:S04]  /*ed20*/  LDSM.16.MT88.4 R12, [R251+0x3800] ;  /* 0x00380000fb0c783b */ /* 0x000ee80000004200 */
[C---:B------:R-:W-:Y:S08]  /*ed30*/  HMMA.16816.F32 R152, R176.reuse, R154, R16 ;  /* 0x0000009ab098723c */ /* 0x040ff00000001810 */
[C---:B--2---:R-:W-:Y:S07]  /*ed40*/  HMMA.16816.F32 R148, R176.reuse, R144, R20 ;  /* 0x00000090b094723c */ /* 0x044fee0000001814 */
[----:B------:R-:W-:Y:S01]  /*ed50*/  MOV R23, R141 ;  /* 0x0000008d00177202 */ /* 0x000fe20000000f00 */
[C---:B------:R-:W-:Y:S04]  /*ed60*/  HMMA.16816.F32 R144, R176.reuse, R146, R24 ;  /* 0x00000092b090723c */ /* 0x040fe80000001818 */
[----:B------:R-:W2:Y:S04]  /*ed70*/  LDSM.16.MT88.4 R16, [R23+0x3800] ;  /* 0x003800001710783b */ /* 0x000ea80000004200 */
[C---:B-1----:R-:W-:Y:S08]  /*ed80*/  HMMA.16816.F32 R140, R176.reuse, R136, R28 ;  /* 0x00000088b08c723c */ /* 0x042ff0000000181c */
[C---:B------:R-:W-:Y:S08]  /*ed90*/  HMMA.16816.F32 R136, R176.reuse, R138, R32 ;  /* 0x0000008ab088723c */ /* 0x040ff00000001820 */
[C---:B---3--:R-:W-:Y:S08]  /*eda0*/  HMMA.16816.F32 R36, R176.reuse, R4, R36 ;  /* 0x00000004b024723c */ /* 0x048ff00000001824 */
[C---:B------:R-:W-:Y:S01]  /*edb0*/  HMMA.16816.F32 R40, R176.reuse, R6, R40 ;  /* 0x00000006b028723c */ /* 0x040fe20000001828 */
[----:B------:R-:W1:Y:S07]  /*edc0*/  LDSM.16.MT88.4 R4, [R250+0x5800] ;  /* 0x00580000fa04783b */ /* 0x000e6e0000004200 */
[C---:B------:R-:W-:Y:S08]  /*edd0*/  HMMA.16816.F32 R44, R176.reuse, R8, R44 ;  /* 0x00000008b02c723c */ /* 0x040ff0000000182c */
[C---:B------:R-:W-:Y:S01]  /*ede0*/  HMMA.16816.F32 R48, R176.reuse, R10, R48 ;  /* 0x0000000ab030723c */ /* 0x040fe20000001830 */
[----:B------:R-:W3:Y:S02]  /*edf0*/  LDSM.16.MT88.4 R8, [R252+0x5800] ;  /* 0x00580000fc08783b */ /* 0x000ee40000004200 */
[----:B----4-:R-:W-:Y:S02]  /*ee00*/  ISETP.GT.AND P0, PT, R188, R133, PT ;  /* 0x00000085bc00720c */ /* 0x010fe40003f04270 */
[----:B------:R-:W-:Y:S03]  /*ee10*/  MOV R133, R132 ;  /* 0x0000008400857202 */ /* 0x000fe60000000f00 */
[C---:B------:R-:W-:Y:S08]  /*ee20*/  HMMA.16816.F32 R52, R176.reuse, R12, R52 ;  /* 0x0000000cb034723c */ /* 0x040ff00000001834 */
[C---:B------:R-:W-:Y:S01]  /*ee30*/  HMMA.16816.F32 R56, R176.reuse, R14, R56 ;  /* 0x0000000eb038723c */ /* 0x040fe20000001838 */
[----:B------:R-:W4:Y:S07]  /*ee40*/  LDSM.16.MT88.4 R12, [R251+0x5800] ;  /* 0x00580000fb0c783b */ /* 0x000f2e0000004200 */
        /* <DEDUP_REMOVED lines=9> */
[C---:B----4-:R-:W-:Y:S08]  /*eee0*/  HMMA.16816.F32 R84, R176.reuse, R12, R84 ;  /* 0x0000000cb054723c */ /* 0x050ff00000001854 */
[C---:B------:R-:W-:Y:S01]  /*eef0*/  HMMA.16816.F32 R88, R176.reuse, R14, R88 ;  /* 0x0000000eb058723c */ /* 0x040fe20000001858 */
[----:B------:R-:W4:Y:S07]  /*ef00*/  LDSM.16.MT88.4 R12, [R251+0x7800] ;  /* 0x00780000fb0c783b */ /* 0x000f2e0000004200 */
[C---:B--2---:R-:W-:Y:S08]  /*ef10*/  HMMA.16816.F32 R92, R176.reuse, R16, R92 ;  /* 0x00000010b05c723c */ /* 0x044ff0000000185c */
[C---:B------:R-:W-:Y:S01]  /*ef20*/  HMMA.16816.F32 R96, R176.reuse, R18, R96 ;  /* 0x00000012b060723c */ /* 0x040fe20000001860 */
[----:B------:R-:W2:Y:S07]  /*ef30*/  LDSM.16.MT88.4 R16, [R23+0x7800] ;  /* 0x007800001710783b */ /* 0x000eae0000004200 */
[C---:B-1----:R-:W-:Y:S08]  /*ef40*/  HMMA.16816.F32 R100, R176.reuse, R4, R100 ;  /* 0x00000004b064723c */ /* 0x042ff00000001864 */
[C---:B------:R-:W-:Y:S08]  /*ef50*/  HMMA.16816.F32 R104, R176.reuse, R6, R104 ;  /* 0x00000006b068723c */ /* 0x040ff00000001868 */
[C---:B---3--:R-:W-:Y:S08]  /*ef60*/  HMMA.16816.F32 R108, R176.reuse, R8, R108 ;  /* 0x00000008b06c723c */ /* 0x048ff0000000186c */
[C---:B------:R-:W-:Y:S08]  /*ef70*/  HMMA.16816.F32 R112, R176.reuse, R10, R112 ;  /* 0x0000000ab070723c */ /* 0x040ff00000001870 */
[C---:B----4-:R-:W-:Y:S08]  /*ef80*/  HMMA.16816.F32 R116, R176.reuse, R12, R116 ;  /* 0x0000000cb074723c */ /* 0x050ff00000001874 */
[C---:B------:R-:W-:Y:S08]  /*ef90*/  HMMA.16816.F32 R120, R176.reuse, R14, R120 ;  /* 0x0000000eb078723c */ /* 0x040ff00000001878 */
[C---:B--2---:R-:W-:Y:S07]  /*efa0*/  HMMA.16816.F32 R124, R176.reuse, R16, R124 ;  /* 0x00000010b07c723c */ /* 0x044fee000000187c */
[----:B------:R-:W-:Y:S01]  /*efb0*/  MOV R16, R3 ;  /* 0x0000000300107202 */ /* 0x000fe20000000f00 */
[----:B------:R-:W-:Y:S01]  /*efc0*/  HMMA.16816.F32 R128, R176, R18, R128 ;  /* 0x00000012b080723c */ /* 0x000fe20000001880 */
[----:B------:R-:W-:Y:S07]  /*efd0*/  @!UPT UIADD3 URZ, URZ, URZ, URZ ;  /* 0x0000003f3f3ff290 */ /* 0x000fee000fffe03f */
[----:B------:R-:W-:-:S11]  /*efe0*/  @P0 BRA `(.L_x_1067) ;  /* 0xffffc04000000947 */ /* 0x000fd6000383ffff */
.L_x_1060:
[----:B------:R-:W-:Y:S05]  /*eff0*/  BRA.DIV ~URZ, `(.L_x_1068) ;  /* 0x000045227f007947 */ /* 0x000fea000b800000 */
[----:B------:R-:W2:Y:S04]  /*f000*/  LDL R0, [R1+0xa4] ;  /* 0x0000a40001007983 */ /* 0x000ea80000100800 */
[----:B--2---:R1:W2:Y:S02]  /*f010*/  SHFL.BFLY PT, R5, R0, 0x2, 0x1f ;  /* 0x0c401f0000057f89 */ /* 0x0042a400000e0000 */
.L_x_1096:
[----:B-1----:R-:W3:Y:S02]  /*f020*/  LDL.LU R0, [R1+0xa4] ;  /* 0x0000a40001007983 */ /* 0x002ee40000300800 */
[----:B--23--:R-:W-:Y:S01]  /*f030*/  FADD.FTZ R5, R5, R0 ;  /* 0x0000000005057221 */ /* 0x00cfe20000010000 */
[----:B------:R-:W-:Y:S05]  /*f040*/  BRA.DIV ~URZ, `(.L_x_1069) ;  /* 0x000045327f007947 */ /* 0x000fea000b800000 */
[----:B------:R-:W2:Y:S04]  /*f050*/  LDL.LU R2, [R1+0xa0] ;  /* 0x0000a00001027983 */ /* 0x000ea80000300800 */
[----:B------:R-:W1:Y:S02]  /*f060*/  SHFL.BFLY PT, R0, R5, 0x1, 0x1f ;  /* 0x0c201f0005007f89 */ /* 0x000e6400000e0000 */
[----:B-1----:R-:W-:-:S02]  /*f070*/  FADD.FTZ R5, R5, R0 ;  /* 0x0000000005057221 */ /* 0x002fc40000010000 */
[----:B--2---:R-:W1:Y:S02]  /*f080*/  SHFL.BFLY PT, R4, R2, 0x2, 0x1f ;  /* 0x0c401f0002047f89 */ /* 0x004e6400000e0000 */
[----:B-1----:R-:W-:-:S05]  /*f090*/  FADD.FTZ R4, R4, R2 ;  /* 0x0000000204047221 */ /* 0x002fca0000010000 */
[----:B------:R1:W2:Y:S02]  /*f0a0*/  SHFL.BFLY PT, R3, R4, 0x1, 0x1f ;  /* 0x0c201f0004037f89 */ /* 0x0002a400000e0000 */
.L_x_1097:
[----:B------:R-:W-:Y:S01]  /*f0b0*/  FSETP.NE.FTZ.AND P1, PT, R5, RZ, PT ;  /* 0x000000ff0500720b */ /* 0x000fe20003f35000 */
[----:B--2---:R-:W-:Y:S01]  /*f0c0*/  FADD.FTZ R3, R3, R4 ;  /* 0x0000000403037221 */ /* 0x004fe20000010000 */
[----:B------:R-:W-:Y:S02]  /*f0d0*/  MOV R2, RZ ;  /* 0x000000ff00027202 */ /* 0x000fe40000000f00 */
[----:B------:R-:W-:Y:S02]  /*f0e0*/  MOV R0, RZ ;  /* 0x000000ff00007202 */ /* 0x000fe40000000f00 */
[----:B------:R-:W-:Y:S02]  /*f0f0*/  FSETP.NE.FTZ.AND P0, PT, R3, RZ, PT ;  /* 0x000000ff0300720b */ /* 0x000fe40003f15000 */
[----:B------:R-:W-:Y:S02]  /*f100*/  MOV R13, 0xff800000 ;  /* 0xff800000000d7802 */ /* 0x000fe40000000f00 */
[----:B------:R-:W-:-:S03]  /*f110*/  MOV R12, 0xff800000 ;  /* 0xff800000000c7802 */ /* 0x000fc60000000f00 */
[----:B------:R-:W2:Y:S01]  /*f120*/  @P1 MUFU.RCP R2, R5 ;  /* 0x0000000500021308 */ /* 0x000ea20000001000 */
[----:B-1----:R-:W-:-:S05]  /*f130*/  @P1 MOV R4, 0x3f317218 ;  /* 0x3f31721800041802 */ /* 0x002fca0000000f00 */
[----:B------:R-:W-:Y:S02]  /*f140*/  @P1 FMUL.FTZ R4, R4, c[0x0][0x2d0] ;  /* 0x0000b40004041a20 */ /* 0x000fe40000410000 */
[----:B------:R-:W1:Y:S01]  /*f150*/  @P1 MUFU.LG2 R6, R5 ;  /* 0x0000000500061308 */ /* 0x000e620000000c00 */
[----:B--2---:R-:W-:-:S07]  /*f160*/  FMUL.FTZ R164, R2, R164 ;  /* 0x000000a402a47220 */ /* 0x004fce0000410000 */
[----:B------:R-:W2:Y:S01]  /*f170*/  @P0 MUFU.RCP R0, R3 ;  /* 0x0000000300000308 */ /* 0x000ea20000001000 */
        /* <DEDUP_REMOVED lines=63> */
[----:B------:R3:W4:Y:S01]  /*f570*/  @P0 MUFU.LG2 R2, R3 ;  /* 0x0000000300020308 */ /* 0x0007220000000c00 */
[----:B-1----:R-:W-:Y:S02]  /*f580*/  @P1 FMUL.FTZ R6, R6, 0.69314718246459960938 ;  /* 0x3f31721806061820 */ /* 0x002fe40000410000 */
[----:B--2---:R-:W-:Y:S02]  /*f590*/  FMUL.FTZ R166, R0, R166 ;  /* 0x000000a600a67220 */ /* 0x004fe40000410000 */
[----:B------:R-:W-:Y:S01]  /*f5a0*/  @P1 FFMA.FTZ R13, R4, R132, R6 ;  /* 0x00000084040d1223 */ /* 0x000fe20000010006 */
[----:B------:R-:W-:Y:S01]  /*f5b0*/  MOV R4, 0x1 ;  /* 0x0000000100047802 */ /* 0x000fe20000000f00 */
[----:B------:R-:W-:-:S02]  /*f5c0*/  FMUL.FTZ R167, R0, R167 ;  /* 0x000000a700a77220 */ /* 0x000fc40000410000 */
[C---:B------:R-:W-:Y:S02]  /*f5d0*/  FMUL.FTZ R162, R0.reuse, R162 ;  /* 0x000000a200a27220 */ /* 0x040fe40000410000 */
[C---:B------:R-:W-:Y:S02]  /*f5e0*/  FMUL.FTZ R163, R0.reuse, R163 ;  /* 0x000000a300a37220 */ /* 0x040fe40000410000 */
[C---:B------:R-:W-:Y:S02]  /*f5f0*/  FMUL.FTZ R158, R0.reuse, R158 ;  /* 0x0000009e009e7220 */ /* 0x040fe40000410000 */
[----:B------:R-:W-:Y:S01]  /*f600*/  FMUL.FTZ R159, R0, R159 ;  /* 0x0000009f009f7220 */ /* 0x000fe20000410000 */
[----:B---3--:R-:W-:Y:S01]  /*f610*/  @P0 MOV R3, 0x3f317218 ;  /* 0x3f31721800030802 */ /* 0x008fe20000000f00 */
[----:B----4-:R-:W-:Y:S02]  /*f620*/  @P0 FMUL.FTZ R2, R2, 0.69314718246459960938 ;  /* 0x3f31721802020820 */ /* 0x010fe40000410000 */
[----:B------:R-:W-:-:S02]  /*f630*/  FMUL.FTZ R154, R0, R154 ;  /* 0x0000009a009a7220 */ /* 0x000fc40000410000 */
[----:B------:R-:W-:Y:S02]  /*f640*/  @P0 FMUL.FTZ R3, R3, c[0x0][0x2d0] ;  /* 0x0000b40003030a20 */ /* 0x000fe40000410000 */
        /* <DEDUP_REMOVED lines=57> */
[----:B------:R-:W-:Y:S01]  /*f9e0*/  PRMT R0, R4, 0x7610, R0 ;  /* 0x0000761004007816 */ /* 0x000fe20000000000 */
[----:B------:R-:W-:Y:S02]  /*f9f0*/  @P0 FFMA.FTZ R12, R3, R16, R2 ;  /* 0x00000010030c0223 */ /* 0x000fe40000010002 */
.L_x_1041:
[----:B-1----:R-:W2:Y:S04]  /*fa00*/  LDL.LU R2, [R1+0xec] ;  /* 0x0000ec0001027983 */ /* 0x002ea80000300800 */
[----:B------:R-:W1:Y:S04]  /*fa10*/  S2R R6, SR_TID.X ;  /* 0x0000000000067919 */ /* 0x000e680000002100 */
[----:B------:R3:W5:Y:S01]  /*fa20*/  LDL R7, [R1+0xf4] ;  /* 0x0000f40001077983 */ /* 0x0007620000100800 */
[----:B------:R-:W-:Y:S01]  /*fa30*/  BSSY B0, `(.L_x_1070) ;  /* 0x0000014000007945 */ /* 0x000fe20003800000 */
[----:B-1----:R-:W-:-:S02]  /*fa40*/  LOP3.LUT P0, RZ, R6, 0xff, RZ, 0xc0, !PT ;  /* 0x000000ff06ff7812 */ /* 0x002fc4000780c0ff */
[----:B--2---:R-:W-:-:S11]  /*fa50*/  LOP3.LUT R2, R2, 0xfffffffd, RZ, 0xc0, !PT ;  /* 0xfffffffd02027812 */ /* 0x004fd600078ec0ff */
[----:B------:R-:W-:-:S05]  /*fa60*/  @P0 LOP3.LUT R2, R2, 0x2, RZ, 0xfc, !PT ;  /* 0x0000000202020812 */ /* 0x000fca00078efcff */
[----:B------:R3:W-:Y:S01]  /*fa70*/  STL [R1+0xec], R2 ;  /* 0x0000ec0201007387 */ /* 0x0007e20000100800 */
[----:B------:R-:W-:Y:S05]  /*fa80*/  @P0 BRA `(.L_x_1071) ;  /* 0x000000e000000947 */ /* 0x000fea0003800000 */
[----:B------:R-:W1:Y:S01]  /*fa90*/  S2R R4, SR_LANEID ;  /* 0x0000000000047919 */ /* 0x000e620000000000 */
[----:B------:R-:W-:Y:S01]  /*faa0*/  VOTEU.ANY UR4, UPT, PT ;  /* 0x0000000000047886 */ /* 0x000fe200038e0100 */
[----:B------:R-:W-:Y:S01]  /*fab0*/  IMAD.MOV.U32 R5, RZ, RZ, c[0x0][0x584] ;  /* 0x00016100ff057624 */ /* 0x000fe200078e00ff */
[----:B------:R-:W1:Y:S08]  /*fac0*/  FLO.U32 R3, UR4 ;  /* 0x0000000400037d00 */ /* 0x000e7000080e0000 */
[----:B---3--:R-:W2:Y:S01]  /*fad0*/  POPC R2, UR4 ;  /* 0x0000000400027d09 */ /* 0x008ea20008000000 */
[----:B-1----:R-:W-:Y:S01]  /*fae0*/  ISETP.EQ.U32.AND P0, PT, R3, R4, PT ;  /* 0x000000040300720c */ /* 0x002fe20003f02070 */
[----:B------:R-:W-:-:S12]  /*faf0*/  IMAD.MOV.U32 R4, RZ, RZ, c[0x0][0x580] ;  /* 0x00016000ff047624 */ /* 0x000fd800078e00ff */
[----:B--2---:R1:W2:Y:S04]  /*fb00*/  @P0 ATOMG.E.ADD.STRONG.GPU PT, R2, [R4.64], R2 ;  /* 0x00000002040209a8 */ /* 0x0042a800081ee1c6 */
[----:B-1----:R-:W1:Y:S04]  /*fb10*/  S2R R4, SR_LTMASK ;  /* 0x0000000000047919 */ /* 0x002e680000003900 */
[----:B--2---:R1:W2:Y:S02]  /*fb20*/  SHFL.IDX PT, R3, R2, R3, 0x1f ;  /* 0x00001f0302037589 */ /* 0x0042a400000e0000 */
[----:B-1----:R-:W-:-:S06]  /*fb30*/  LOP3.LUT R2, R4, UR4, RZ, 0xc0, !PT ;  /* 0x0000000404027c12 */ /* 0x002fcc000f8ec0ff */
[----:B------:R-:W2:Y:S02]  /*fb40*/  POPC R2, R2 ;  /* 0x0000000200027309 */ /* 0x000ea40000000000 */
[----:B--2--5:R-:W-:-:S05]  /*fb50*/  IADD3 R7, R3, c[0x0][0xc], R2 ;  /* 0x0000030003077a10 */ /* 0x024fca0007ffe002 */
[----:B------:R1:W-:Y:S02]  /*fb60*/  STL [R1+0xf4], R7 ;  /* 0x0000f40701007387 */ /* 0x0003e40000100800 */
.L_x_1071:
[----:B------:R-:W-:Y:S05]  /*fb70*/  BSYNC B0 ;  /* 0x0000000000007941 */ /* 0x000fea0003800000 */
.L_x_1070:
[----:B------:R-:W-:Y:S01]  /*fb80*/  PRMT R0, R0, 0x9910, RZ ;  /* 0x0000991000007816 */ /* 0x000fe200000000ff */
[----:B------:R-:W-:Y:S01]  /*fb90*/  BSSY B1, `(.L_x_1072) ;  /* 0x00001dc000017945 */ /* 0x000fe20003800000 */
[----:B-----5:R-:W-:Y:S02]  /*fba0*/  IMAD.MOV.U32 R14, RZ, RZ, R7 ;  /* 0x000000ffff0e7224 */ /* 0x020fe400078e0007 */
[----:B------:R-:W-:-:S13]  /*fbb0*/  ISETP.NE.AND P0, PT, R0, RZ, PT ;  /* 0x000000ff0000720c */ /* 0x000fda0003f05270 */
[----:B------:R-:W-:Y:S05]  /*fbc0*/  @!P0 BRA `(.L_x_1073) ;  /* 0x00001ac000008947 */ /* 0x000fea0003800000 */
[----:B------:R-:W-:Y:S01]  /*fbd0*/  WARPSYNC 0xffffffff ;  /* 0xffffffff00007948 */ /* 0x000fe20003800000 */
[----:B------:R-:W-:Y:S06]  /*fbe0*/  BAR.SYNC.DEFER_BLOCKING 0x1, 0x100 ;  /* 0x0044000000007b1d */ /* 0x000fec0000010000 */
[----:B------:R-:W-:Y:S05]  /*fbf0*/  BRA.CONV ~URZ, `(.L_x_1074) ;  /* 0x000000837f007947 */ /* 0x000fea000b800000 */
[----:B---3--:R-:W-:Y:S01]  /*fc00*/  SHF.R.S32.HI R2, RZ, 0x1f, R6 ;  /* 0x0000001fff027819 */ /* 0x008fe20000011406 */
[----:B-1----:R-:W-:Y:S02]  /*fc10*/  IMAD.MOV.U32 R7, RZ, RZ, RZ ;  /* 0x000000ffff077224 */ /* 0x002fe400078e00ff */
[----:B------:R-:W-:Y:S01]  /*fc20*/  IMAD.MOV.U32 R3, RZ, RZ, 0x1f ;  /* 0x0000001fff037424 */ /* 0x000fe200078e00ff */
[----:B------:R-:W-:-:S04]  /*fc30*/  LEA.HI R2, R2, R6, RZ, 0x7 ;  /* 0x0000000602027211 */ /* 0x000fc800078f38ff */
[----:B------:R-:W-:-:S05]  /*fc40*/  SHF.R.S32.HI R2, RZ, 0x7, R2 ;  /* 0x00000007ff027819 */ /* 0x000fca0000011402 */
[----:B------:R-:W-:Y:S01]  /*fc50*/  IMAD.MOV.U32 R0, RZ, RZ, R2 ;  /* 0x000000ffff007224 */ /* 0x000fe200078e0002 */
[----:B------:R-:W-:Y:S02]  /*fc60*/  MOV R2, 0xfc80 ;  /* 0x0000fc8000027802 */ /* 0x000fe40000000f00 */
[----:B------:R-:W-:Y:S05]  /*fc70*/  CALL.REL.NOINC `($__internal_18_$__cuda_sm70_shflsync_idx_p) ;  /* 0x00003ae000007944 */ /* 0x000fea0003c00000 */
.L_x_1074:
[----:B------:R-:W2:Y:S04]  /*fc80*/  LDL R6, [R1+0x200] ;  /* 0x0002000001067983 */ /* 0x000ea80000100800 */
[----:B------:R-:W4:Y:S04]  /*fc90*/  LDL.LU R18, [R1+0xe4] ;  /* 0x0000e40001127983 */ /* 0x000f280000300800 */
[----:B---3--:R-:W3:Y:S04]  /*fca0*/  LDL.LU R16, [R1+0xe0] ;  /* 0x0000e00001107983 */ /* 0x008ee80000300800 */
[----:B------:R-:W2:Y:S04]  /*fcb0*/  LDL.LU R15, [R1+0xe8] ;  /* 0x0000e800010f7983 */ /* 0x000ea80000300800 */
[----:B------:R-:W2:Y:S01]  /*fcc0*/  LDL.LU R17, [R1+0xf0] ;  /* 0x0000f00001117983 */ /* 0x000ea20000300800 */
[----:B------:R-:W-:-:S03]  /*fcd0*/  MOV R5, 0x1 ;  /* 0x0000000100057802 */ /* 0x000fc60000000f00 */
[----:B------:R1:W5:Y:S01]  /*fce0*/  LDL R206, [R1+0xdc] ;  /* 0x0000dc0001ce7983 */ /* 0x0003620000100800 */
[----:B------:R-:W-:-:S03]  /*fcf0*/  ISETP.NE.AND P0, PT, R5, c[0x0][0x4e8], PT ;  /* 0x00013a0005007a0c */ /* 0x000fc60003f05270 */
[----:B------:R1:W5:Y:S04]  /*fd00*/  LDL R205, [R1+0x1fc] ;  /* 0x0001fc0001cd7983 */ /* 0x0003680000100800 */
        /* <DEDUP_REMOVED lines=56> */
[----:B------:R1:W5:Y:S02]  /*10090*/  LDL R19, [R1+0x100] ;  /* 0x0001000001137983 */ /* 0x0003640000100800 */
[----:B-1--4-:R-:W-:Y:S01]  /*100a0*/  SHF.R.S32.HI R7, RZ, 0x1f, R18 ;  /* 0x0000001fff077819 */ /* 0x012fe20000011412 */
[----:B------:R-:W-:Y:S01]  /*100b0*/  IMAD.WIDE.U32 R2, R18, c[0x0][0x4d0], RZ ;  /* 0x0001340012027a25 */ /* 0x000fe200078e00ff */
[----:B---3--:R-:W-:-:S03]  /*100c0*/  SHF.R.S32.HI R10, RZ, 0x1f, R16 ;  /* 0x0000001fff0a7819 */ /* 0x008fc60000011410 */
[----:B------:R-:W-:Y:S01]  /*100d0*/  IMAD R0, R7, c[0x0][0x4d0], RZ ;  /* 0x0001340007007a24 */ /* 0x000fe200078e02ff */
[----:B--2---:R-:W-:-:S03]  /*100e0*/  SHF.R.S32.HI R11, RZ, 0x1f, R15 ;  /* 0x0000001fff0b7819 */ /* 0x004fc6000001140f */
[----:B------:R-:W-:Y:S02]  /*100f0*/  IMAD R0, R18, c[0x0][0x4d4], R0 ;  /* 0x0001350012007a24 */ /* 0x000fe400078e0200 */
[----:B-----5:R-:W-:Y:S01]  /*10100*/  IMAD R4, R10, c[0x0][0x4d8], RZ ;  /* 0x000136000a047a24 */ /* 0x020fe200078e02ff */
[----:B------:R-:W-:Y:S02]  /*10110*/  IADD3 R6, R6, R17, RZ ;  /* 0x0000001106067210 */ /* 0x000fe40007ffe0ff */
[----:B------:R-:W-:Y:S01]  /*10120*/  IADD3 R3, R3, R0, RZ ;  /* 0x0000000003037210 */ /* 0x000fe20007ffe0ff */
[C---:B------:R-:W-:Y:S02]  /*10130*/  IMAD R4, R16.reuse, c[0x0][0x4dc], R4 ;  /* 0x0001370010047a24 */ /* 0x040fe400078e0204 */
[----:B------:R-:W-:Y:S02]  /*10140*/  IMAD.MOV.U32 R0, RZ, RZ, R6 ;  /* 0x000000ffff007224 */ /* 0x000fe400078e0006 */
[----:B------:R-:W-:-:S04]  /*10150*/  IMAD.WIDE.U32 R2, R16, c[0x0][0x4d8], R2 ;  /* 0x0001360010027a25 */ /* 0x000fc800078e0002 */
[----:B------:R-:W-:Y:S02]  /*10160*/  IMAD.IADD R3, R3, 0x1, R4 ;  /* 0x0000000103037824 */ /* 0x000fe400078e0204 */
[----:B------:R-:W-:-:S04]  /*10170*/  @P0 IMAD.HI.U32 R4, R6, c[0x0][0x4ec], RZ ;  /* 0x00013b0006040a27 */ /* 0x000fc800078e00ff */
[----:B------:R-:W-:Y:S01]  /*10180*/  IMAD.WIDE.U32 R2, R15, c[0x0][0x4e0], R2 ;  /* 0x000138000f027a25 */ /* 0x000fe200078e0002 */
[----:B------:R-:W-:-:S03]  /*10190*/  @P0 SHF.R.U32.HI R0, RZ, c[0x0][0x4f0], R4 ;  /* 0x00013c00ff000a19 */ /* 0x000fc60000011604 */
[----:B------:R-:W-:Y:S01]  /*101a0*/  IMAD R4, R11, c[0x0][0x4e0], RZ ;  /* 0x000138000b047a24 */ /* 0x000fe200078e02ff */
[----:B------:R-:W-:Y:S02]  /*101b0*/  SHF.R.S32.HI R5, RZ, 0x1f, R0 ;  /* 0x0000001fff057819 */ /* 0x000fe40000011400 */
[----:B------:R-:W-:Y:S01]  /*101c0*/  IADD3 R8, P1, R0, R2, RZ ;  /* 0x0000000200087210 */ /* 0x000fe20007f3e0ff */
[----:B------:R-:W-:Y:S02]  /*101d0*/  IMAD R4, R15, c[0x0][0x4e4], R4 ;  /* 0x000139000f047a24 */ /* 0x000fe400078e0204 */
[----:B------:R-:W-:-:S03]  /*101e0*/  IMAD R2, R7, c[0x0][0x438], RZ ;  /* 0x00010e0007027a24 */ /* 0x000fc600078e02ff */
[----:B------:R-:W-:Y:S01]  /*101f0*/  IADD3.X R9, R5, R3, R4, P1, !PT ;  /* 0x0000000305097210 */ /* 0x000fe20000ffe404 */
[C---:B------:R-:W-:Y:S02]  /*10200*/  IMAD R4, R18.reuse, c[0x0][0x43c], R2 ;  /* 0x00010f0012047a24 */ /* 0x040fe400078e0202 */
[----:B------:R-:W-:-:S05]  /*10210*/  IMAD.WIDE.U32 R2, R18, c[0x0][0x438], RZ ;  /* 0x00010e0012027a25 */ /* 0x000fca00078e00ff */
[----:B------:R-:W-:Y:S01]  /*10220*/  IADD3 R3, R3, R4, RZ ;  /* 0x0000000403037210 */ /* 0x000fe20007ffe0ff */
[----:B------:R-:W-:-:S04]  /*10230*/  IMAD R4, R10, c[0x0][0x440], RZ ;  /* 0x000110000a047a24 */ /* 0x000fc800078e02ff */
[C---:B------:R-:W-:Y:S01]  /*10240*/  IMAD R5, R16.reuse, c[0x0][0x444], R4 ;  /* 0x0001110010057a24 */ /* 0x040fe200078e0204 */
[----:B------:R-:W1:Y:S01]  /*10250*/  S2R R18, SR_TID.X ;  /* 0x0000000000127919 */ /* 0x000e620000002100 */
[----:B------:R-:W-:Y:S01]  /*10260*/  IMAD.WIDE.U32 R2, R16, c[0x0][0x440], R2 ;  /* 0x0001100010027a25 */ /* 0x000fe200078e0002 */
[----:B------:R-:W-:Y:S02]  /*10270*/  IADD3 R4, -R0, RZ, RZ ;  /* 0x000000ff00047210 */ /* 0x000fe40007ffe1ff */
[----:B------:R-:W2:Y:S01]  /*10280*/  LDL R16, [R1+0x208] ;  /* 0x0002080001107983 */ /* 0x000ea20000100800 */
[----:B------:R-:W-:Y:S01]  /*10290*/  IMAD.IADD R3, R3, 0x1, R5 ;  /* 0x0000000103037824 */ /* 0x000fe200078e0205 */
[----:B------:R-:W-:Y:S01]  /*102a0*/  MOV R0, R6 ;  /* 0x0000000600007202 */ /* 0x000fe20000000f00 */
[----:B------:R-:W-:Y:S01]  /*102b0*/  IMAD R4, R4, c[0x0][0x4e8], R6 ;  /* 0x00013a0004047a24 */ /* 0x000fe200078e0206 */
[----:B------:R-:W-:Y:S01]  /*102c0*/  ULDC UR5, c[0x0][0x4e8] ;  /* 0x00013a0000057ab9 */ /* 0x000fe20000000800 */
[----:B------:R-:W-:Y:S01]  /*102d0*/  IMAD R7, R11, c[0x0][0x448], RZ ;  /* 0x000112000b077a24 */ /* 0x000fe200078e02ff */
[----:B------:R-:W-:Y:S01]  /*102e0*/  ULDC UR4, c[0x0][0x388] ;  /* 0x0000e20000047ab9 */ /* 0x000fe20000000800 */
[----:B------:R-:W-:Y:S01]  /*102f0*/  @P0 IMAD.HI.U32 R5, R6, c[0x0][0x4ec], RZ ;  /* 0x00013b0006050a27 */ /* 0x000fe200078e00ff */
[----:B------:R-:W-:Y:S01]  /*10300*/  SHF.R.S32.HI R10, RZ, 0x1f, R4 ;  /* 0x0000001fff0a7819 */ /* 0x000fe20000011404 */
[----:B------:R-:W-:-:S02]  /*10310*/  UIMAD UR4, UR5, UR4, URZ ;  /* 0x00000004050472a4 */ /* 0x000fc4000f8e023f */
[C---:B------:R-:W-:Y:S01]  /*10320*/  IMAD R7, R15.reuse, c[0x0][0x44c], R7 ;  /* 0x000113000f077a24 */ /* 0x040fe200078e0207 */
[----:B------:R-:W-:Y:S01]  /*10330*/  @P0 SHF.R.U32.HI R0, RZ, c[0x0][0x4f0], R5 ;  /* 0x00013c00ff000a19 */ /* 0x000fe20000011605 */
[----:B------:R-:W-:-:S03]  /*10340*/  IMAD.WIDE.U32 R2, R15, c[0x0][0x448], R2 ;  /* 0x000112000f027a25 */ /* 0x000fc600078e0002 */
[----:B------:R-:W-:Y:S01]  /*10350*/  SHF.R.S32.HI R11, RZ, 0x1f, R0 ;  /* 0x0000001fff0b7819 */ /* 0x000fe20000011400 */
[----:B------:R-:W-:Y:S02]  /*10360*/  IMAD R10, R10, c[0x0][0x4c8], RZ ;  /* 0x000132000a0a7a24 */ /* 0x000fe400078e02ff */
[----:B------:R-:W-:Y:S01]  /*10370*/  IMAD.IADD R3, R3, 0x1, R7 ;  /* 0x0000000103037824 */ /* 0x000fe200078e0207 */
[----:B-1----:R-:W-:Y:S01]  /*10380*/  SHF.R.S32.HI R15, RZ, 0x1f, R18 ;  /* 0x0000001fff0f7819 */ /* 0x002fe20000011412 */
[C---:B------:R-:W-:Y:S02]  /*10390*/  IMAD R10, R4.reuse, c[0x0][0x4cc], R10 ;  /* 0x00013300040a7a24 */ /* 0x040fe400078e020a */
[----:B------:R-:W-:Y:S01]  /*103a0*/  IMAD.WIDE.U32 R4, R4, c[0x0][0x4c8], R8 ;  /* 0x0001320004047a25 */ /* 0x000fe200078e0008 */
[----:B------:R-:W-:Y:S02]  /*103b0*/  LEA.HI R15, R15, R18, RZ, 0x5 ;  /* 0x000000120f0f7211 */ /* 0x000fe400078f28ff */
[C---:B------:R-:W-:Y:S01]  /*103c0*/  IADD3 R8, -R0.reuse, RZ, RZ ;  /* 0x000000ff00087210 */ /* 0x040fe20007ffe1ff */
[----:B------:R-:W-:Y:S01]  /*103d0*/  IMAD.WIDE.U32 R2, R0, c[0x0][0x430], R2 ;  /* 0x00010c0000027a25 */ /* 0x000fe200078e0002 */
[----:B------:R-:W-:-:S02]  /*103e0*/  LOP3.LUT R15, R15, 0xffffffe0, RZ, 0xc0, !PT ;  /* 0xffffffe00f0f7812 */ /* 0x000fc400078ec0ff */
[----:B------:R-:W-:Y:S01]  /*103f0*/  IADD3 R7, R5, R10, RZ ;  /* 0x0000000a05077210 */ /* 0x000fe20007ffe0ff */
[----:B------:R-:W-:Y:S01]  /*10400*/  IMAD R5, R11, c[0x0][0x430], RZ ;  /* 0x00010c000b057a24 */ /* 0x000fe200078e02ff */
[----:B------:R-:W-:Y:S01]  /*10410*/  LEA R9, P0, R4, c[0x0][0x4a8], 0x2 ;  /* 0x00012a0004097a11 */ /* 0x000fe200078010ff */
[----:B------:R-:W-:Y:S01]  /*10420*/  IMAD R8, R8, c[0x0][0x4e8], R6 ;  /* 0x00013a0008087a24 */ /* 0x000fe200078e0206 */
[----:B------:R-:W-:Y:S01]  /*10430*/  IADD3 R15, -R15, R18, RZ ;  /* 0x000000120f0f7210 */ /* 0x000fe20007ffe1ff */
[----:B------:R-:W-:Y:S01]  /*10440*/  IMAD R10, R0, c[0x0][0x434], R5 ;  /* 0x00010d00000a7a24 */ /* 0x000fe200078e0205 */
[----:B------:R-:W-:Y:S01]  /*10450*/  LEA.HI.X R7, R4, c[0x0][0x4ac], R7, 0x2, P0 ;  /* 0x00012b0004077a11 */ /* 0x000fe200000f1407 */
[----:B------:R1:W5:Y:S01]  /*10460*/  LDL R18, [R1+0x188] ;  /* 0x0001880001127983 */ /* 0x0003620000100800 */
[----:B------:R-:W-:Y:S01]  /*10470*/  LOP3.LUT P0, RZ, R15, 0x3, RZ, 0xc0, !PT ;  /* 0x000000030fff7812 */ /* 0x000fe2000780c0ff */
[----:B------:R-:W-:Y:S02]  /*10480*/  IMAD.IADD R3, R3, 0x1, R10 ;  /* 0x0000000103037824 */ /* 0x000fe400078e020a */
[----:B------:R1:W5:Y:S04]  /*10490*/  LDL R15, [R1+0xf8] ;  /* 0x0000f800010f7983 */ /* 0x0003680000100800 */
[----:B------:R-:W-:Y:S04]  /*104a0*/  SHFL.IDX PT, R4, R9, RZ, 0x1c1f ;  /* 0x001c1fff09047589 */ /* 0x000fe800000e0000 */
[----:B------:R3:W-:Y:S04]  /*104b0*/  SHFL.IDX PT, R6, R9, 0x1, 0x1c1f ;  /* 0x003c1f0009067f89 */ /* 0x0007e800000e0000 */
[----:B------:R-:W4:Y:S04]  /*104c0*/  SHFL.IDX PT, R5, R7, RZ, 0x1c1f ;  /* 0x001c1fff07057589 */ /* 0x000f2800000e0000 */
[----:B------:R-:W1:Y:S01]  /*104d0*/  SHFL.IDX PT, R7, R7, 0x1, 0x1c1f ;  /* 0x003c1f0007077f89 */ /* 0x000e6200000e0000 */
[----:B--2---:R-:W-:-:S03]  /*104e0*/  IADD3 R0, R16, R17, RZ ;  /* 0x0000001110007210 */ /* 0x004fc60007ffe0ff */
[----:B------:R2:W5:Y:S01]  /*104f0*/  LDL R17, [R1+0xfc] ;  /* 0x0000fc0001117983 */ /* 0x0005620000100800 */
[----:B---3--:R-:W-:-:S03]  /*10500*/  SHF.R.S32.HI R9, RZ, 0x1f, R8 ;  /* 0x0000001fff097819 */ /* 0x008fc60000011408 */
[----:B------:R2:W5:Y:S02]  /*10510*/  LDL R16, [R1+0x184] ;  /* 0x0001840001107983 */ /* 0x0005640000100800 */
[----:B------:R-:W-:Y:S01]  /*10520*/  IMAD R10, R9, c[0x0][0x428], RZ ;  /* 0x00010a00090a7a24 */ /* 0x000fe200078e02ff */
[----:B------:R-:W-:Y:S01]  /*10530*/  IADD3 R9, R0, 0x8, RZ ;  /* 0x0000000800097810 */ /* 0x000fe20007ffe0ff */
[----:B------:R-:W-:-:S04]  /*10540*/  IMAD.WIDE.U32 R2, R8, c[0x0][0x428], R2 ;  /* 0x00010a0008027a25 */ /* 0x000fc800078e0002 */
[----:B------:R-:W-:Y:S01]  /*10550*/  IMAD R10, R8, c[0x0][0x42c], R10 ;  /* 0x00010b00080a7a24 */ /* 0x000fe200078e020a */
[----:B------:R-:W-:Y:S02]  /*10560*/  ISETP.GE.OR P2, PT, R0, UR4, P0 ;  /* 0x0000000400007c0c */ /* 0x000fe40008746670 */
[----:B------:R-:W-:Y:S02]  /*10570*/  ISETP.GE.OR P1, PT, R9, UR4, P0 ;  /* 0x0000000409007c0c */ /* 0x000fe40008726670 */
[----:B------:R-:W-:Y:S02]  /*10580*/  IADD3 R3, R3, R10, RZ ;  /* 0x0000000a03037210 */ /* 0x000fe40007ffe0ff */
[----:B------:R-:W-:-:S04]  /*10590*/  LEA R11, P0, R2, c[0x0][0x400], 0x2 ;  /* 0x00010000020b7a11 */ /* 0x000fc800078010ff */
[----:B------:R-:W-:Y:S02]  /*105a0*/  LEA.HI.X R10, R2, c[0x0][0x404], R3, 0x2, P0 ;  /* 0x00010100020a7a11 */ /* 0x000fe400000f1403 */
[----:B------:R-:W-:Y:S01]  /*105b0*/  ISETP.GE.AND P0, PT, R0, UR4, PT ;  /* 0x0000000400007c0c */ /* 0x000fe2000bf06270 */
[----:B----4-:R2:W-:Y:S01]  /*105c0*/  @!P2 ST.E [R4.64], R13 ;  /* 0x0000000d0400a985 */ /* 0x0105e2000c101906 */
[----:B------:R-:W-:Y:S03]  /*105d0*/  BSSY B0, `(.L_x_1075) ;  /* 0x0000086000007945 */ /* 0x000fe60003800000 */
[----:B-1----:R2:W-:Y:S01]  /*105e0*/  @!P1 ST.E [R6.64], R12 ;  /* 0x0000000c06009985 */ /* 0x0025e2000c101906 */
[----:B------:R-:W-:-:S03]  /*105f0*/  ISETP.GE.AND P1, PT, R9, UR4, PT ;  /* 0x0000000409007c0c */ /* 0x000fc6000bf26270 */
[----:B------:R2:W1:Y:S01]  /*10600*/  SHFL.IDX PT, R2, R11, RZ, 0x1c1f ;  /* 0x001c1fff0b027589 */ /* 0x00046200000e0000 */
[----:B------:R-:W-:-:S03]  /*10610*/  P2R R0, PR, RZ, 0x2 ;  /* 0x00000002ff007803 */ /* 0x000fc60000000000 */
[----:B------:R2:W3:Y:S01]  /*10620*/  SHFL.IDX PT, R3, R10, RZ, 0x1c1f ;  /* 0x001c1fff0a037589 */ /* 0x0004e200000e0000 */
[----:B------:R-:W-:Y:S05]  /*10630*/  @P0 BRA `(.L_x_1076) ;  /* 0x000007f000000947 */ /* 0x000fea0003800000 */
[----:B------:R-:W-:Y:S02]  /*10640*/  ISETP.GE.AND P1, PT, R204, c[0x0][0x3c8], PT ;  /* 0x0000f200cc007a0c */ /* 0x000fe40003f26270 */
[----:B------:R-:W-:Y:S02]  /*10650*/  ISETP.GE.AND P0, PT, R206, c[0x0][0x3c8], PT ;  /* 0x0000f200ce007a0c */ /* 0x000fe40003f06270 */
[----:B------:R-:W-:Y:S02]  /*10660*/  ISETP.GE.AND P2, PT, R202, c[0x0][0x3c8], PT ;  /* 0x0000f200ca007a0c */ /* 0x000fe40003f46270 */
[----:B------:R-:W-:Y:S02]  /*10670*/  ISETP.GE.AND P4, PT, R200, c[0x0][0x3c8], PT ;  /* 0x0000f200c8007a0c */ /* 0x000fe40003f86270 */
[----:B------:R-:W-:Y:S02]  /*10680*/  ISETP.GE.AND P5, PT, R196, c[0x0][0x3c8], PT ;  /* 0x0000f200c4007a0c */ /* 0x000fe40003fa6270 */
[----:B------:R-:W-:-:S03]  /*10690*/  ISETP.GE.AND P6, PT, R21, c[0x0][0x3c8], PT ;  /* 0x0000f20015007a0c */ /* 0x000fc60003fc6270 */
[----:B-12---:R-:W-:Y:S02]  /*106a0*/  @!P1 LEA R4, P3, R204, R2, 0x2 ;  /* 0x00000002cc049211 */ /* 0x006fe400078610ff */
[----:B---3--:R-:W-:Y:S02]  /*106b0*/  @!P0 IMAD.WIDE R6, R206, 0x4, R2 ;  /* 0x00000004ce068825 */ /* 0x008fe400078e0202 */
[----:B------:R-:W-:Y:S02]  /*106c0*/  @!P1 LEA.HI.X R5, R204, R3, R205, 0x2, P3 ;  /* 0x00000003cc059211 */ /* 0x000fe400018f14cd */
[----:B------:R-:W-:Y:S01]  /*106d0*/  ISETP.GE.AND P3, PT, R198, c[0x0][0x3c8], PT ;  /* 0x0000f200c6007a0c */ /* 0x000fe20003f66270 */
[----:B------:R1:W-:Y:S04]  /*106e0*/  @!P0 ST.E.64 [R6.64], R164 ;  /* 0x000000a406008985 */ /* 0x0003e8000c101b06 */
[----:B------:R2:W-:Y:S01]  /*106f0*/  @!P1 ST.E.64 [R4.64], R160 ;  /* 0x000000a004009985 */ /* 0x0005e2000c101b06 */
[----:B------:R-:W-:-:S02]  /*10700*/  ISETP.GE.AND P1, PT, R194, c[0x0][0x3c8], PT ;  /* 0x0000f200c2007a0c */ /* 0x000fc40003f26270 */
[----:B-1----:R-:W-:-:S04]  /*10710*/  @!P2 LEA R6, P0, R202, R2, 0x2 ;  /* 0x00000002ca06a211 */ /* 0x002fc800078010ff */
[----:B------:R-:W-:Y:S02]  /*10720*/  @!P2 LEA.HI.X R7, R202, R3, R203, 0x2, P0 ;  /* 0x00000003ca07a211 */ /* 0x000fe400000f14cb */
[----:B--2---:R-:W-:-:S03]  /*10730*/  @!P4 LEA R4, P0, R200, R2, 0x2 ;  /* 0x00000002c804c211 */ /* 0x004fc600078010ff */
[----:B------:R1:W-:Y:S01]  /*10740*/  @!P2 ST.E.64 [R6.64], R156 ;  /* 0x0000009c0600a985 */ /* 0x0003e2000c101b06 */
[----:B------:R-:W-:Y:S02]  /*10750*/  @!P4 LEA.HI.X R5, R200, R3, R201, 0x2, P0 ;  /* 0x00000003c805c211 */ /* 0x000fe400000f14c9 */
[----:B------:R-:W-:-:S03]  /*10760*/  ISETP.GE.AND P2, PT, R190, c[0x0][0x3c8], PT ;  /* 0x0000f200be007a0c */ /* 0x000fc60003f46270 */
[----:B------:R2:W-:Y:S01]  /*10770*/  @!P4 ST.E.64 [R4.64], R152 ;  /* 0x000000980400c985 */ /* 0x0005e2000c101b06 */
[----:B------:R-:W-:Y:S02]  /*10780*/  ISETP.GE.AND P4, PT, R192, c[0x0][0x3c8], PT ;  /* 0x0000f200c0007a0c */ /* 0x000fe40003f86270 */
        /* <DEDUP_REMOVED lines=12> */
[----:B------:R-:W-:Y:S02]  /*10850*/  ISETP.GE.AND P1, PT, R186, c[0x0][0x3c8], PT ;  /* 0x0000f200ba007a0c */ /* 0x000fe40003f26270 */
[----:B------:R-:W-:-:S05]  /*10860*/  @!P4 LEA.HI.X R5, R192, R3, R193, 0x2, P0 ;  /* 0x00000003c005c211 */ /* 0x000fca00000f14c1 */
        /* <DEDUP_REMOVED lines=72> */
[----:B-1----:R-:W-:-:S04]  /*10cf0*/  @!P2 LEA R6, P1, R25, R2, 0x2 ;  /* 0x000000021906a211 */ /* 0x002fc800078210ff */
[-C--:B------:R-:W-:Y:S02]  /*10d00*/  @!P2 LEA.HI.X R7, R25, R3.reuse, R26, 0x2, P1 ;  /* 0x000000031907a211 */ /* 0x080fe400008f141a */
[----:B-----5:R-:W-:Y:S02]  /*10d10*/  ISETP.GE.AND P1, PT, R15, c[0x0][0x3c8], PT ;  /* 0x0000f2000f007a0c */ /* 0x020fe40003f26270 */
[-C--:B--2---:R-:W-:Y:S01]  /*10d20*/  @!P5 LEA R4, P0, R23, R2.reuse, 0x2 ;  /* 0x000000021704d211 */ /* 0x084fe200078010ff */
[----:B------:R1:W-:Y:S01]  /*10d30*/  @!P2 ST.E.64 [R6.64], R108 ;  /* 0x0000006c0600a985 */ /* 0x0003e2000c101b06 */
[----:B------:R-:W-:Y:S02]  /*10d40*/  ISETP.GE.AND P2, PT, R17, c[0x0][0x3c8], PT ;  /* 0x0000f20011007a0c */ /* 0x000fe40003f46270 */
[----:B------:R-:W-:Y:S02]  /*10d50*/  @!P5 LEA.HI.X R5, R23, R3, R24, 0x2, P0 ;  /* 0x000000031705d211 */ /* 0x000fe400000f1418 */
[----:B------:R-:W-:-:S03]  /*10d60*/  @!P6 LEA R8, P0, R21, R2, 0x2 ;  /* 0x000000021508e211 */ /* 0x000fc600078010ff */
[----:B------:R2:W-:Y:S01]  /*10d70*/  @!P5 ST.E.64 [R4.64], R112 ;  /* 0x000000700400d985 */ /* 0x0005e2000c101b06 */
[----:B------:R-:W-:-:S05]  /*10d80*/  @!P6 LEA.HI.X R9, R21, R3, R22, 0x2, P0 ;  /* 0x000000031509e211 */ /* 0x000fca00000f1416 */
[----:B------:R3:W-:Y:S01]  /*10d90*/  @!P6 ST.E.64 [R8.64], R116 ;  /* 0x000000740800e985 */ /* 0x0007e2000c101b06 */
[----:B-1----:R-:W-:-:S04]  /*10da0*/  @!P3 LEA R6, P0, R19, R2, 0x2 ;  /* 0x000000021306b211 */ /* 0x002fc800078010ff */
[----:B------:R-:W-:Y:S02]  /*10db0*/  @!P3 LEA.HI.X R7, R19, R3, R20, 0x2, P0 ;  /* 0x000000031307b211 */ /* 0x000fe400000f1414 */
[----:B--2---:R-:W-:-:S03]  /*10dc0*/  @!P2 LEA R4, P0, R17, R2, 0x2 ;  /* 0x000000021104a211 */ /* 0x004fc600078010ff */
[----:B------:R3:W-:Y:S01]  /*10dd0*/  @!P3 ST.E.64 [R6.64], R120 ;  /* 0x000000780600b985 */ /* 0x0007e2000c101b06 */
[----:B------:R-:W-:Y:S02]  /*10de0*/  @!P2 LEA.HI.X R5, R17, R3, R18, 0x2, P0 ;  /* 0x000000031105a211 */ /* 0x000fe400000f1412 */
[----:B------:R-:W-:-:S03]  /*10df0*/  @!P1 LEA R2, P0, R15, R2, 0x2 ;  /* 0x000000020f029211 */ /* 0x000fc600078010ff */
[----:B------:R3:W-:Y:S01]  /*10e00*/  @!P2 ST.E.64 [R4.64], R124 ;  /* 0x0000007c0400a985 */ /* 0x0007e2000c101b06 */
[----:B------:R-:W-:-:S05]  /*10e10*/  @!P1 LEA.HI.X R3, R15, R3, R16, 0x2, P0 ;  /* 0x000000030f039211 */ /* 0x000fca00000f1410 */
[----:B------:R3:W-:Y:S04]  /*10e20*/  @!P1 ST.E.64 [R2.64], R128 ;  /* 0x0000008002009985 */ /* 0x0007e8000c101b06 */
.L_x_1076:
[----:B------:R-:W-:Y:S05]  /*10e30*/  BSYNC B0 ;  /* 0x0000000000007941 */ /* 0x000fea0003800000 */
.L_x_1075:
[----:B------:R-:W-:Y:S01]  /*10e40*/  ISETP.NE.AND P0, PT, R0, RZ, PT ;  /* 0x000000ff0000720c */ /* 0x000fe20003f05270 */
[----:B---3--:R3:W4:Y:S04]  /*10e50*/  SHFL.IDX PT, R3, R10, 0x1, 0x1c1f ;  /* 0x003c1f000a037f89 */ /* 0x00872800000e0000 */
[----:B-1----:R3:W1:Y:S08]  /*10e60*/  SHFL.IDX PT, R2, R11, 0x1, 0x1c1f ;  /* 0x003c1f000b027f89 */ /* 0x00267000000e0000 */
[----:B------:R-:W-:Y:S05]  /*10e70*/  @P0 BRA `(.L_x_1077) ;  /* 0x00000ad000000947 */ /* 0x000fea0003800000 */
[----:B------:R-:W-:Y:S02]  /*10e80*/  ISETP.GE.AND P0, PT, R206, c[0x0][0x3c8], PT ;  /* 0x0000f200ce007a0c */ /* 0x000fe40003f06270 */
[----:B------:R-:W-:-:S02]  /*10e90*/  ISETP.GE.AND P1, PT, R204, c[0x0][0x3c8], PT ;  /* 0x0000f200cc007a0c */ /* 0x000fc40003f26270 */
[----:B------:R-:W-:Y:S02]  /*10ea0*/  ISETP.GE.AND P2, PT, R202, c[0x0][0x3c8], PT ;  /* 0x0000f200ca007a0c */ /* 0x000fe40003f46270 */
[----:B------:R-:W-:Y:S02]  /*10eb0*/  ISETP.GE.AND P4, PT, R200, c[0x0][0x3c8], PT ;  /* 0x0000f200c8007a0c */ /* 0x000fe40003f86270 */
[----:B------:R-:W-:-:S05]  /*10ec0*/  ISETP.GE.AND P6, PT, R27, c[0x0][0x3c8], PT ;  /* 0x0000f2001b007a0c */ /* 0x000fca0003fc6270 */
[----:B-12-4-:R-:W-:Y:S02]  /*10ed0*/  @!P0 IMAD.WIDE R6, R206, 0x4, R2 ;  /* 0x00000004ce068825 */ /* 0x016fe400078e0202 */
[----:B------:R-:W-:-:S03]  /*10ee0*/  @!P1 LEA R4, P5, R204, R2, 0x2 ;  /* 0x00000002cc049211 */ /* 0x000fc600078a10ff */
[----:B------:R1:W-:Y:S01]  /*10ef0*/  @!P0 ST.E.64 [R6.64], R166 ;  /* 0x000000a606008985 */ /* 0x0003e2000c101b06 */
[----:B------:R-:W-:Y:S02]  /*10f00*/  ISETP.GE.AND P0, PT, R198, c[0x0][0x3c8], PT ;  /* 0x0000f200c6007a0c */ /* 0x000fe40003f06270 */
[----:B------:R-:W-:-:S05]  /*10f10*/  @!P1 LEA.HI.X R5, R204, R3, R205, 0x2, P5 ;  /* 0x00000003cc059211 */ /* 0x000fca00028f14cd */
[----:B------:R2:W-:Y:S01]  /*10f20*/  @!P1 ST.E.64 [R4.64], R162 ;  /* 0x000000a204009985 */ /* 0x0005e2000c101b06 */
[----:B------:R-:W-:Y:S02]  /*10f30*/  ISETP.GE.AND P1, PT, R196, c[0x0][0x3c8], PT ;  /* 0x0000f200c4007a0c */ /* 0x000fe40003f26270 */
[----:B-1----:R-:W-:-:S04]  /*10f40*/  @!P2 LEA R6, P3, R202, R2, 0x2 ;  /* 0x00000002ca06a211 */ /* 0x002fc800078610ff */
[-C--:B------:R-:W-:Y:S02]  /*10f50*/  @!P2 LEA.HI.X R7, R202, R3.reuse, R203, 0x2, P3 ;  /* 0x00000003ca07a211 */ /* 0x080fe400018f14cb */
[----:B------:R-:W-:Y:S02]  /*10f60*/  ISETP.GE.AND P3, PT, R194, c[0x0][0x3c8], PT ;  /* 0x0000f200c2007a0c */ /* 0x000fe40003f66270 */
[C---:B--2---:R-:W-:Y:S01]  /*10f70*/  @!P4 LEA R4, P5, R200.reuse, R2, 0x2 ;  /* 0x00000002c804c211 */ /* 0x044fe200078a10ff */
[----:B------:R1:W-:Y:S03]  /*10f80*/  @!P2 ST.E.64 [R6.64], R158 ;  /* 0x0000009e0600a985 */ /* 0x0003e6000c101b06 */
        /* <DEDUP_REMOVED lines=12> */
[----:B------:R-:W-:Y:S02]  /*11050*/  ISETP.GE.AND P2, PT, R188, c[0x0][0x3c8], PT ;  /* 0x0000f200bc007a0c */ /* 0x000fe40003f46270 */
[----:B--2---:R-:W-:Y:S01]  /*11060*/  @!P4 LEA R4, P5, R192, R2, 0x2 ;  /* 0x00000002c004c211 */ /* 0x004fe200078a10ff */
        /* <DEDUP_REMOVED lines=48> */
[CC--:B--2---:R-:W-:Y:S01]  /*11370*/  @!P4 LEA R4, P5, R168.reuse, R2.reuse, 0x2 ;  /* 0x00000002a804c211 */ /* 0x0c4fe200078a10ff */
[----:B------:R1:W-:Y:S01]  /*11380*/  @!P0 ST.E.64 [R6.64], R78 ;  /* 0x0000004e06008985 */ /* 0x0003e2000c101b06 */
[C---:B------:R-:W-:Y:S02]  /*11390*/  @!P3 LEA R8, P0, R133.reuse, R2, 0x2 ;  /* 0x000000028508b211 */ /* 0x040fe400078010ff */
[-C--:B------:R-:W-:Y:S02]  /*113a0*/  @!P4 LEA.HI.X R5, R168, R3.reuse, R169, 0x2, P5 ;  /* 0x00000003a805c211 */ /* 0x080fe400028f14a9 */
[----:B------:R-:W-:-:S02]  /*113b0*/  @!P3 LEA.HI.X R9, R133, R3, R134, 0x2, P0 ;  /* 0x000000038509b211 */ /* 0x000fc400000f1486 */
[----:B------:R-:W-:Y:S01]  /*113c0*/  ISETP.GE.AND P0, PT, R31, c[0x0][0x3c8], PT ;  /* 0x0000f2001f007a0c */ /* 0x000fe20003f06270 */
[----:B------:R2:W-:Y:S01]  /*113d0*/  @!P4 ST.E.64 [R4.64], R82 ;  /* 0x000000520400c985 */ /* 0x0005e2000c101b06 */
[----:B------:R-:W-:-:S03]  /*113e0*/  ISETP.GE.AND P4, PT, R29, c[0x0][0x3c8], PT ;  /* 0x0000f2001d007a0c */ /* 0x000fc60003f86270 */
[----:B------:R4:W-:Y:S01]  /*113f0*/  @!P3 ST.E.64 [R8.64], R86 ;  /* 0x000000560800b985 */ /* 0x0009e2000c101b06 */
[----:B-1----:R-:W-:-:S04]  /*11400*/  @!P2 LEA R6, P5, R35, R2, 0x2 ;  /* 0x000000022306a211 */ /* 0x002fc800078a10ff */
[-C--:B------:R-:W-:Y:S02]  /*11410*/  @!P2 LEA.HI.X R7, R35, R3.reuse, R132, 0x2, P5 ;  /* 0x000000032307a211 */ /* 0x080fe400028f1484 */
[----:B------:R-:W-:Y:S02]  /*11420*/  ISETP.GE.AND P5, PT, R25, c[0x0][0x3c8], PT ;  /* 0x0000f20019007a0c */ /* 0x000fe40003fa6270 */
[-C--:B--2---:R-:W-:Y:S01]  /*11430*/  @!P1 LEA R4, P3, R33, R2.reuse, 0x2 ;  /* 0x0000000221049211 */ /* 0x084fe200078610ff */
[----:B------:R1:W-:Y:S01]  /*11440*/  @!P2 ST.E.64 [R6.64], R90 ;  /* 0x0000005a0600a985 */ /* 0x0003e2000c101b06 */
[----:B----4-:R-:W-:Y:S02]  /*11450*/  @!P0 LEA R8, P2, R31, R2, 0x2 ;  /* 0x000000021f088211 */ /* 0x010fe400078410ff */
[-C--:B------:R-:W-:Y:S02]  /*11460*/  @!P1 LEA.HI.X R5, R33, R3.reuse, R34, 0x2, P3 ;  /* 0x0000000321059211 */ /* 0x080fe400018f1422 */
[----:B------:R-:W-:-:S02]  /*11470*/  @!P0 LEA.HI.X R9, R31, R3, R32, 0x2, P2 ;  /* 0x000000031f098211 */ /* 0x000fc400010f1420 */
[----:B------:R-:W-:Y:S01]  /*11480*/  ISETP.GE.AND P3, PT, R23, c[0x0][0x3c8], PT ;  /* 0x0000f20017007a0c */ /* 0x000fe20003f66270 */
[----:B------:R2:W-:Y:S04]  /*11490*/  @!P1 ST.E.64 [R4.64], R94 ;  /* 0x0000005e04009985 */ /* 0x0005e8000c101b06 */
[----:B------:R-:W-:Y:S01]  /*114a0*/  @!P0 ST.E.64 [R8.64], R98 ;  /* 0x0000006208008985 */ /* 0x000fe2000c101b06 */
[----:B-----5:R-:W-:Y:S02]  /*114b0*/  ISETP.GE.AND P0, PT, R17, c[0x0][0x3c8], PT ;  /* 0x0000f20011007a0c */ /* 0x020fe40003f06270 */
[----:B-1----:R-:W-:-:S04]  /*114c0*/  @!P6 LEA R6, P2, R27, R2, 0x2 ;  /* 0x000000021b06e211 */ /* 0x002fc800078410ff */
[----:B------:R-:W-:Y:S02]  /*114d0*/  @!P6 LEA.HI.X R7, R27, R3, R28, 0x2, P2 ;  /* 0x000000031b07e211 */ /* 0x000fe400010f141c */
[----:B------:R-:W-:Y:S02]  /*114e0*/  ISETP.GE.AND P2, PT, R21, c[0x0][0x3c8], PT ;  /* 0x0000f20015007a0c */ /* 0x000fe40003f46270 */
[----:B--2---:R-:W-:-:S04]  /*114f0*/  @!P4 LEA R4, P1, R29, R2, 0x2 ;  /* 0x000000021d04c211 */ /* 0x004fc800078210ff */
[----:B------:R-:W-:Y:S02]  /*11500*/  @!P4 LEA.HI.X R5, R29, R3, R30, 0x2, P1 ;  /* 0x000000031d05c211 */ /* 0x000fe400008f141e */
[----:B------:R-:W-:-:S03]  /*11510*/  ISETP.GE.AND P1, PT, R19, c[0x0][0x3c8], PT ;  /* 0x0000f20013007a0c */ /* 0x000fc60003f26270 */
[----:B------:R1:W-:Y:S04]  /*11520*/  @!P4 ST.E.64 [R4.64], R102 ;  /* 0x000000660400c985 */ /* 0x0003e8000c101b06 */
[----:B------:R2:W-:Y:S01]  /*11530*/  @!P6 ST.E.64 [R6.64], R106 ;  /* 0x0000006a0600e985 */ /* 0x0005e2000c101b06 */
[----:B---3--:R-:W-:-:S04]  /*11540*/  @!P3 LEA R10, P6, R23, R2, 0x2 ;  /* 0x00000002170ab211 */ /* 0x008fc800078c10ff */
[----:B------:R-:W-:Y:S02]  /*11550*/  @!P3 LEA.HI.X R11, R23, R3, R24, 0x2, P6 ;  /* 0x00000003170bb211 */ /* 0x000fe400030f1418 */
[----:B-1----:R-:W-:-:S04]  /*11560*/  @!P5 LEA R4, P4, R25, R2, 0x2 ;  /* 0x000000021904d211 */ /* 0x002fc800078810ff */
[----:B------:R-:W-:Y:S02]  /*11570*/  @!P5 LEA.HI.X R5, R25, R3, R26, 0x2, P4 ;  /* 0x000000031905d211 */ /* 0x000fe400020f141a */
[----:B------:R-:W-:-:S03]  /*11580*/  @!P2 LEA R8, P4, R21, R2, 0x2 ;  /* 0x000000021508a211 */ /* 0x000fc600078810ff */
[----:B------:R1:W-:Y:S01]  /*11590*/  @!P5 ST.E.64 [R4.64], R110 ;  /* 0x0000006e0400d985 */ /* 0x0003e2000c101b06 */
[----:B--2---:R-:W-:Y:S02]  /*115a0*/  @!P1 LEA R6, P5, R19, R2, 0x2 ;  /* 0x0000000213069211 */ /* 0x004fe400078a10ff */
[-C--:B------:R-:W-:Y:S01]  /*115b0*/  @!P2 LEA.HI.X R9, R21, R3.reuse, R22, 0x2, P4 ;  /* 0x000000031509a211 */ /* 0x080fe200020f1416 */
[----:B------:R2:W-:Y:S01]  /*115c0*/  @!P3 ST.E.64 [R10.64], R114 ;  /* 0x000000720a00b985 */ /* 0x0005e2000c101b06 */
[----:B------:R-:W-:-:S03]  /*115d0*/  @!P1 LEA.HI.X R7, R19, R3, R20, 0x2, P5 ;  /* 0x0000000313079211 */ /* 0x000fc600028f1414 */
[----:B------:R2:W-:Y:S04]  /*115e0*/  @!P2 ST.E.64 [R8.64], R118 ;  /* 0x000000760800a985 */ /* 0x0005e8000c101b06 */
[----:B------:R2:W-:Y:S01]  /*115f0*/  @!P1 ST.E.64 [R6.64], R122 ;  /* 0x0000007a06009985 */ /* 0x0005e2000c101b06 */
[----:B-1----:R-:W-:-:S04]  /*11600*/  @!P0 LEA R4, P4, R17, R2, 0x2 ;  /* 0x0000000211048211 */ /* 0x002fc800078810ff */
[----:B------:R-:W-:-:S05]  /*11610*/  @!P0 LEA.HI.X R5, R17, R3, R18, 0x2, P4 ;  /* 0x0000000311058211 */ /* 0x000fca00020f1412 */
[----:B------:R2:W-:Y:S01]  /*11620*/  @!P0 ST.E.64 [R4.64], R126 ;  /* 0x0000007e04008985 */ /* 0x0005e2000c101b06 */
[----:B------:R-:W-:-:S13]  /*11630*/  ISETP.GE.AND P0, PT, R15, c[0x0][0x3c8], PT ;  /* 0x0000f2000f007a0c */ /* 0x000fda0003f06270 */
[----:B------:R-:W-:Y:S05]  /*11640*/  @P0 BRA `(.L_x_1077) ;  /* 0x0000030000000947 */ /* 0x000fea0003800000 */
[----:B------:R-:W-:-:S04]  /*11650*/  LEA R2, P0, R15, R2, 0x2 ;  /* 0x000000020f027211 */ /* 0x000fc800078010ff */
[----:B------:R-:W-:-:S05]  /*11660*/  LEA.HI.X R3, R15, R3, R16, 0x2, P0 ;  /* 0x000000030f037211 */ /* 0x000fca00000f1410 */
[----:B------:R1:W-:Y:S01]  /*11670*/  ST.E.64 [R2.64], R130 ;  /* 0x0000008202007985 */ /* 0x0003e2000c101b06 */
[----:B------:R-:W-:Y:S05]  /*11680*/  BRA `(.L_x_1077) ;  /* 0x000002c000007947 */ /* 0x000fea0003800000 */
.L_x_1073:
[----:B------:R-:W2:Y:S02]  /*11690*/  S2R R4, SR_TID.X ;  /* 0x0000000000047919 */ /* 0x000ea40000002100 */
[----:B--2---:R-:W-:-:S13]  /*116a0*/  ISETP.GT.AND P0, PT, R4, 0x7f, PT ;  /* 0x0000007f0400780c */ /* 0x004fda0003f04270 */
[----:B------:R-:W-:Y:S05]  /*116b0*/  @P0 BRA `(.L_x_1077) ;  /* 0x0000029000000947 */ /* 0x000fea0003800000 */
[----:B------:R-:W2:Y:S01]  /*116c0*/  LDL.LU R3, [R1+0xf0] ;  /* 0x0000f00001037983 */ /* 0x000ea20000300800 */
[----:B---3--:R-:W-:-:S05]  /*116d0*/  MOV R2, c[0x0][0x4e8] ;  /* 0x00013a0000027a02 */ /* 0x008fca0000000f00 */
[----:B------:R-:W-:Y:S01]  /*116e0*/  IMAD R0, R2, c[0x0][0x388], RZ ;  /* 0x0000e20002007a24 */ /* 0x000fe200078e02ff */
[----:B--2---:R-:W-:-:S04]  /*116f0*/  IADD3 R6, R3, R4, RZ ;  /* 0x0000000403067210 */ /* 0x004fc80007ffe0ff */
[----:B------:R-:W-:-:S13]  /*11700*/  ISETP.GE.AND P0, PT, R6, R0, PT ;  /* 0x000000000600720c */ /* 0x000fda0003f06270 */
[----:B------:R-:W-:Y:S05]  /*11710*/  @P0 BRA `(.L_x_1077) ;  /* 0x0000023000000947 */ /* 0x000fea0003800000 */
[----:B------:R-:W2:Y:S04]  /*11720*/  LDL.LU R3, [R1+0xe4] ;  /* 0x0000e40001037983 */ /* 0x000ea80000300800 */
[----:B------:R-:W3:Y:S04]  /*11730*/  LDL.LU R9, [R1+0xe0] ;  /* 0x0000e00001097983 */ /* 0x000ee80000300800 */
[----:B------:R-:W4:Y:S01]  /*11740*/  LDL.LU R8, [R1+0xe8] ;  /* 0x0000e80001087983 */ /* 0x000f220000300800 */
[----:B------:R-:W-:-:S13]  /*11750*/  ISETP.NE.AND P0, PT, R2, 0x1, PT ;  /* 0x000000010200780c */ /* 0x000fda0003f05270 */
[----:B-1----:R-:W-:Y:S01]  /*11760*/  @P0 IMAD.HI.U32 R7, R6, c[0x0][0x4ec], RZ ;  /* 0x00013b0006070a27 */ /* 0x002fe200078e00ff */
[----:B--2---:R-:W-:Y:S02]  /*11770*/  SHF.R.S32.HI R0, RZ, 0x1f, R3 ;  /* 0x0000001fff007819 */ /* 0x004fe40000011403 */
[----:B---3--:R-:W-:-:S03]  /*11780*/  SHF.R.S32.HI R5, RZ, 0x1f, R9 ;  /* 0x0000001fff057819 */ /* 0x008fc60000011409 */
[----:B------:R-:W-:-:S04]  /*11790*/  IMAD R0, R0, c[0x0][0x4d0], RZ ;  /* 0x0001340000007a24 */ /* 0x000fc800078e02ff */
[C---:B------:R-:W-:Y:S01]  /*117a0*/  IMAD R4, R3.reuse, c[0x0][0x4d4], R0 ;  /* 0x0001350003047a24 */ /* 0x040fe200078e0200 */
[----:B------:R-:W-:Y:S01]  /*117b0*/  MOV R0, R6 ;  /* 0x0000000600007202 */ /* 0x000fe20000000f00 */
[----:B------:R-:W-:Y:S01]  /*117c0*/  IMAD.WIDE.U32 R2, R3, c[0x0][0x4d0], RZ ;  /* 0x0001340003027a25 */ /* 0x000fe200078e00ff */
[----:B------:R-:W-:-:S03]  /*117d0*/  @P0 SHF.R.U32.HI R0, RZ, c[0x0][0x4f0], R7 ;  /* 0x00013c00ff000a19 */ /* 0x000fc60000011607 */
[----:B------:R-:W-:Y:S01]  /*117e0*/  IMAD R5, R5, c[0x0][0x4d8], RZ ;  /* 0x0001360005057a24 */ /* 0x000fe200078e02ff */
[----:B------:R-:W-:Y:S02]  /*117f0*/  IADD3 R3, R3, R4, RZ ;  /* 0x0000000403037210 */ /* 0x000fe40007ffe0ff */
[----:B----4-:R-:W-:Y:S01]  /*11800*/  SHF.R.S32.HI R4, RZ, 0x1f, R8 ;  /* 0x0000001fff047819 */ /* 0x010fe20000011408 */
[C---:B------:R-:W-:Y:S01]  /*11810*/  IMAD R7, R9.reuse, c[0x0][0x4dc], R5 ;  /* 0x0001370009077a24 */ /* 0x040fe200078e0205 */
[----:B------:R-:W-:Y:S01]  /*11820*/  IADD3 R5, -R0, RZ, RZ ;  /* 0x000000ff00057210 */ /* 0x000fe20007ffe1ff */
[----:B------:R-:W-:-:S05]  /*11830*/  IMAD.WIDE.U32 R2, R9, c[0x0][0x4d8], R2 ;  /* 0x0001360009027a25 */ /* 0x000fca00078e0002 */
[----:B------:R-:W-:Y:S01]  /*11840*/  IADD3 R3, R3, R7, RZ ;  /* 0x0000000703037210 */ /* 0x000fe20007ffe0ff */
[----:B------:R-:W-:Y:S02]  /*11850*/  IMAD R7, R4, c[0x0][0x4e0], RZ ;  /* 0x0001380004077a24 */ /* 0x000fe400078e02ff */
[----:B------:R-:W-:Y:S02]  /*11860*/  IMAD R4, R5, c[0x0][0x4e8], R6 ;  /* 0x00013a0005047a24 */ /* 0x000fe400078e0206 */
[----:B------:R-:W-:-:S03]  /*11870*/  IMAD.WIDE.U32 R2, R8, c[0x0][0x4e0], R2 ;  /* 0x0001380008027a25 */ /* 0x000fc600078e0002 */
[----:B------:R-:W-:Y:S01]  /*11880*/  SHF.R.S32.HI R5, RZ, 0x1f, R4 ;  /* 0x0000001fff057819 */ /* 0x000fe20000011404 */
[----:B------:R-:W-:Y:S01]  /*11890*/  IMAD R6, R8, c[0x0][0x4e4], R7 ;  /* 0x0001390008067a24 */ /* 0x000fe200078e0207 */
[----:B------:R-:W-:Y:S02]  /*118a0*/  SHF.R.S32.HI R7, RZ, 0x1f, R0 ;  /* 0x0000001fff077819 */ /* 0x000fe40000011400 */
[----:B------:R-:W-:Y:S01]  /*118b0*/  IADD3 R2, P0, R0, R2, RZ ;  /* 0x0000000200027210 */ /* 0x000fe20007f1e0ff */
[----:B------:R-:W-:-:S03]  /*118c0*/  IMAD R0, R5, c[0x0][0x4c8], RZ ;  /* 0x0001320005007a24 */ /* 0x000fc600078e02ff */
[----:B------:R-:W-:Y:S01]  /*118d0*/  IADD3.X R3, R7, R3, R6, P0, !PT ;  /* 0x0000000307037210 */ /* 0x000fe200007fe406 */
[----:B------:R-:W-:-:S04]  /*118e0*/  IMAD R0, R4, c[0x0][0x4cc], R0 ;  /* 0x0001330004007a24 */ /* 0x000fc800078e0200 */
[----:B------:R-:W-:-:S05]  /*118f0*/  IMAD.WIDE.U32 R2, R4, c[0x0][0x4c8], R2 ;  /* 0x0001320004027a25 */ /* 0x000fca00078e0002 */
[----:B------:R-:W-:Y:S02]  /*11900*/  IADD3 R0, R3, R0, RZ ;  /* 0x0000000003007210 */ /* 0x000fe40007ffe0ff */
[----:B------:R-:W-:-:S04]  /*11910*/  LEA R4, P0, R2, c[0x0][0x4a8], 0x2 ;  /* 0x00012a0002047a11 */ /* 0x000fc800078010ff */
[----:B------:R-:W-:Y:S02]  /*11920*/  LEA.HI.X R5, R2, c[0x0][0x4ac], R0, 0x2, P0 ;  /* 0x00012b0002057a11 */ /* 0x000fe400000f1400 */
[----:B------:R-:W-:-:S05]  /*11930*/  MOV R0, 0xff800000 ;  /* 0xff80000000007802 */ /* 0x000fca0000000f00 */
[----:B------:R1:W-:Y:S02]  /*11940*/  STG.E [R4.64], R0 ;  /* 0x0000000004007986 */ /* 0x0003e4000c101906 */
.L_x_1077:
[----:B------:R-:W-:Y:S05]  /*11950*/  BSYNC B1 ;  /* 0x0000000000017941 */ /* 0x000fea0003800000 */
.L_x_1072:
[----:B-12---:R-:W2:Y:S02]  /*11960*/  LDL R0, [R1+0x204] ;  /* 0x0002040001007983 */ /* 0x006ea40000100800 */
[----:B--2---:R-:W-:-:S13]  /*11970*/  ISETP.NE.AND P0, PT, R0, RZ, PT ;  /* 0x000000ff0000720c */ /* 0x004fda0003f05270 */
[----:B------:R-:W-:Y:S01]  /*11980*/  @P0 WARPSYNC 0xffffffff ;  /* 0xffffffff00000948 */ /* 0x000fe20003800000 */
[----:B------:R-:W-:Y:S06]  /*11990*/  @P0 BAR.SYNC.DEFER_BLOCKING 0x5, 0x100 ;  /* 0x0144000000000b1d */ /* 0x000fec0000010000 */
[----:B------:R-:W1:Y:S04]  /*119a0*/  @P0 LDS R0, [0x18100] ;  /* 0x01810000ff000984 */ /* 0x000e680000000800 */
[----:B-1----:R1:W-:Y:S04]  /*119b0*/  @P0 STL [R1+0xf4], R0 ;  /* 0x0000f40001000387 */ /* 0x0023e80000100800 */
[----:B------:R-:W-:Y:S06]  /*119c0*/  @P0 BAR.ARV 0x4, 0x100 ;  /* 0x0104000000000b1d */ /* 0x000fec0000002000 */
[----:B------:R-:W-:Y:S05]  /*119d0*/  @P0 BRA `(.L_x_1078) ;  /* 0x0000009000000947 */ /* 0x000fea0003800000 */
[----:B------:R-:W-:Y:S05]  /*119e0*/  BRA.DIV ~URZ, `(.L_x_1079) ;  /* 0x00001c927f007947 */ /* 0x000fea000b800000 */
[----:B-1----:R1:W2:Y:S02]  /*119f0*/  SHFL.IDX PT, R0, R14, RZ, 0x1f ;  /* 0x00001fff0e007589 */ /* 0x0022a400000e0000 */
.L_x_1098:
[----:B---3--:R-:W3:Y:S01]  /*11a00*/  S2R R2, SR_TID.X ;  /* 0x0000000000027919 */ /* 0x008ee20000002100 */
[----:B------:R-:W-:Y:S03]  /*11a10*/  WARPSYNC 0xffffffff ;  /* 0xffffffff00007948 */ /* 0x000fe60003800000 */
[----:B------:R-:W-:Y:S06]  /*11a20*/  BAR.SYNC.DEFER_BLOCKING 0x4, 0x100 ;  /* 0x0104000000007b1d */ /* 0x000fec0000010000 */
[----:B--2---:R2:W-:Y:S01]  /*11a30*/  STL [R1+0xf4], R0 ;  /* 0x0000f40001007387 */ /* 0x0045e20000100800 */
[----:B---3--:R-:W-:-:S13]  /*11a40*/  LOP3.LUT P0, RZ, R2, 0xff, RZ, 0xc0, !PT ;  /* 0x000000ff02ff7812 */ /* 0x008fda000780c0ff */
[----:B------:R2:W-:Y:S04]  /*11a50*/  @!P0 STS [0x18100], R14 ;  /* 0x0181000eff008388 */ /* 0x0005e80000000800 */
[----:B------:R-:W-:Y:S06]  /*11a60*/  BAR.ARV 0x5, 0x100 ;  /* 0x0144000000007b1d */ /* 0x000fec0000002000 */
.L_x_1078:
[----:B-12---:R-:W2:Y:S02]  /*11a70*/  LDL R0, [R1+0xf4] ;  /* 0x0000f40001007983 */ /* 0x006ea40000100800 */
[----:B--2---:R-:W-:-:S13]  /*11a80*/  ISETP.GE.AND P0, PT, R0, c[0x0][0x538], PT ;  /* 0x00014e0000007a0c */ /* 0x004fda0003f06270 */
[----:B---345:R-:W-:Y:S01]  /*11a90*/  @P0 CALL.REL.NOINC `(.L_x_1080) ;  /* 0x0000001000000944 */ /* 0x038fe20003c00000 */
[----:B------:R-:W-:Y:S05]  /*11aa0*/  BRA `(.L_x_1081) ;  /* 0xfffef49000007947 */ /* 0x000fea000383ffff */
.L_x_1080:
[----:B------:R-:W-:Y:S05]  /*11ab0*/  EXIT ;  /* 0x000000000000794d */ /* 0x000fea0003800000 */
.L_x_1044:
[----:B------:R-:W-:Y:S01]  /*11ac0*/  IMAD.MOV.U32 R0, RZ, RZ, R5 ;  /* 0x000000ffff007224 */ /* 0x000fe200078e0005 */
[----:B------:R-:W-:Y:S01]  /*11ad0*/  MOV R7, RZ ;  /* 0x000000ff00077202 */ /* 0x000fe20000000f00 */
[----:B------:R-:W-:Y:S01]  /*11ae0*/  IMAD.MOV.U32 R3, RZ, RZ, 0x181f ;  /* 0x0000181fff037424 */ /* 0x000fe200078e00ff */
[----:B------:R-:W-:Y:S02]  /*11af0*/  MOV R2, 0x11b10 ;  /* 0x00011b1000027802 */ /* 0x000fe40000000f00 */
[----:B-1----:R-:W-:Y:S05]  /*11b00*/  CALL.REL.NOINC `($__internal_18_$__cuda_sm70_shflsync_idx_p) ;  /* 0x00001c5000007944 */ /* 0x002fea0003c00000 */
[----:B-----5:R-:W-:Y:S01]  /*11b10*/  MOV R4, R0 ;  /* 0x0000000000047202 */ /* 0x020fe20000000f00 */
[----:B-1----:R-:W-:Y:S05]  /*11b20*/  BRA `(.L_x_1082) ;  /* 0xffff280000007947 */ /* 0x002fea000383ffff */
.L_x_1045:
[----:B------:R-:W-:Y:S01]  /*11b30*/  IMAD.MOV.U32 R0, RZ, RZ, R15 ;  /* 0x000000ffff007224 */ /* 0x000fe200078e000f */
[----:B------:R-:W-:Y:S01]  /*11b40*/  MOV R7, RZ ;  /* 0x000000ff00077202 */ /* 0x000fe20000000f00 */
[----:B------:R-:W-:Y:S01]  /*11b50*/  IMAD.MOV.U32 R3, RZ, RZ, 0x181f ;  /* 0x0000181fff037424 */ /* 0x000fe200078e00ff */
[----:B------:R-:W-:Y:S02]  /*11b60*/  MOV R2, 0x11b80 ;  /* 0x00011b8000027802 */ /* 0x000fe40000000f00 */
[----:B-123--:R-:W-:Y:S05]  /*11b70*/  CALL.REL.NOINC `($__internal_18_$__cuda_sm70_shflsync_idx_p) ;  /* 0x00001be000007944 */ /* 0x00efea0003c00000 */
[----:B------:R-:W2:Y:S04]  /*11b80*/  LDL R2, [R1+0x88] ;  /* 0x0000880001027983 */ /* 0x000ea80000100800 */
[----:B------:R-:W3:Y:S04]  /*11b90*/  LDL R9, [R1+0x9c] ;  /* 0x00009c0001097983 */ /* 0x000ee80000100800 */
[----:B------:R-:W4:Y:S04]  /*11ba0*/  LDL R6, [R1+0x54] ;  /* 0x0000540001067983 */ /* 0x000f280000100800 */
[----:B------:R-:W4:Y:S04]  /*11bb0*/  LDL R8, [R1+0x98] ;  /* 0x0000980001087983 */ /* 0x000f280000100800 */
[----:B------:R-:W4:Y:S01]  /*11bc0*/  LDL R7, [R1+0x94] ;  /* 0x0000940001077983 */ /* 0x000f220000100800 */
[----:B--2---:R-:W-:-:S02]  /*11bd0*/  ISETP.GE.AND P3, PT, R2, c[0x0][0x1d4], PT ;  /* 0x0000750002007a0c */ /* 0x004fc40003f66270 */
[----:B------:R-:W-:Y:S02]  /*11be0*/  IADD3 R2, P0, R0, R80, RZ ;  /* 0x0000005000027210 */ /* 0x000fe40007f1e0ff */
[----:B---3--:R-:W-:-:S03]  /*11bf0*/  ISETP.GE.AND P2, PT, R9, c[0x0][0x1d4], PT ;  /* 0x0000750009007a0c */ /* 0x008fc60003f46270 */
[----:B-----5:R-:W-:-:S06]  /*11c00*/  IMAD.X R3, R4, 0x1, R73, P0 ;  /* 0x0000000104037824 */ /* 0x020fcc00000e0649 */
[----:B------:R-:W-:Y:S01]  /*11c10*/  @!PT LDS RZ, [RZ] ;  /* 0x00000000fffff984 */ /* 0x000fe20000000800 */
[----:B------:R-:W-:Y:S01]  /*11c20*/  @!PT LDS RZ, [RZ] ;  /* 0x00000000fffff984 */ /* 0x000fe20000000800 */
[----:B------:R-:W-:Y:S01]  /*11c30*/  @!PT LDS RZ, [RZ] ;  /* 0x00000000fffff984 */ /* 0x000fe20000000800 */
[----:B----4-:R2:W-:Y:S01]  /*11c40*/  LDGSTS.E.BYPASS.LTC128B.128 [R6+0x10100], [R2.64], !P3 ;  /* 0x1010000002067fae */ /* 0x0105e2000d901d46 */
[----:B------:R-:W-:Y:S02]  /*11c50*/  ISETP.GE.AND P1, PT, R8, c[0x0][0x1d4], PT ;  /* 0x0000750008007a0c */ /* 0x000fe40003f26270 */
[----:B--2---:R-:W-:-:S05]  /*11c60*/  IADD3 R2, P0, R0, R79, RZ ;  /* 0x0000004f00027210 */ /* 0x004fca0007f1e0ff */
[----:B------:R-:W-:-:S05]  /*11c70*/  IMAD.X R3, R4, 0x1, R74, P0 ;  /* 0x0000000104037824 */ /* 0x000fca00000e064a */
[----:B------:R2:W-:Y:S02]  /*11c80*/  LDGSTS.E.BYPASS.LTC128B.128 [R6+0x12100], [R2.64], !P2 ;  /* 0x1210000002067fae */ /* 0x0005e4000d101d46 */
[----:B--2---:R-:W-:-:S05]  /*11c90*/  IADD3 R2, P0, R0, R81, RZ ;  /* 0x0000005100027210 */ /* 0x004fca0007f1e0ff */
[----:B------:R-:W-:-:S05]  /*11ca0*/  IMAD.X R3, R4, 0x1, R75, P0 ;  /* 0x0000000104037824 */ /* 0x000fca00000e064b */
[----:B------:R2:W-:Y:S01]  /*11cb0*/  LDGSTS.E.BYPASS.LTC128B.128 [R6+0x14100], [R2.64], !P1 ;  /* 0x1410000002067fae */ /* 0x0005e2000c901d46 */
[----:B------:R-:W-:Y:S02]  /*11cc0*/  SEL R14, RZ, 0x10, P3 ;  /* 0x00000010ff0e7807 */ /* 0x000fe40001800000 */
[----:B------:R-:W-:Y:S02]  /*11cd0*/  SEL R13, RZ, 0x10, P2 ;  /* 0x00000010ff0d7807 */ /* 0x000fe40001000000 */
[----:B------:R-:W-:Y:S02]  /*11ce0*/  SEL R12, RZ, 0x10, P1 ;  /* 0x00000010ff0c7807 */ /* 0x000fe40000800000 */
[----:B--2---:R-:W-:-:S05]  /*11cf0*/  IADD3 R2, P0, R0, R82, RZ ;  /* 0x0000005200027210 */ /* 0x004fca0007f1e0ff */
[----:B------:R-:W-:Y:S01]  /*11d00*/  IMAD.X R3, R4, 0x1, R76, P0 ;  /* 0x0000000104037824 */ /* 0x000fe200000e064c */
[----:B------:R-:W-:Y:S01]  /*11d10*/  ISETP.GE.AND P0, PT, R7, c[0x0][0x1d4], PT ;  /* 0x0000750007007a0c */ /* 0x000fe20003f06270 */
[----:B------:R-:W-:Y:S02]  /*11d20*/  IMAD.MOV.U32 R0, RZ, RZ, R5 ;  /* 0x000000ffff007224 */ /* 0x000fe400078e0005 */
[----:B------:R-:W-:Y:S01]  /*11d30*/  IMAD.MOV.U32 R7, RZ, RZ, 0x1 ;  /* 0x00000001ff077424 */ /* 0x000fe200078e00ff */
[----:B------:R-:W-:-:S09]  /*11d40*/  SEL R5, RZ, 0x10, P0 ;  /* 0x00000010ff057807 */ /* 0x000fd20000000000 */
[----:B------:R2:W-:Y:S02]  /*11d50*/  LDGSTS.E.BYPASS.LTC128B.128 [R6+0x16100], [R2.64], !P0 ;  /* 0x1610000002067fae */ /* 0x0005e4000c101d46 */
[----:B--2---:R-:W-:Y:S01]  /*11d60*/  IMAD.MOV.U32 R3, RZ, RZ, 0x181f ;  /* 0x0000181fff037424 */ /* 0x004fe200078e00ff */
[----:B------:R-:W-:Y:S02]  /*11d70*/  MOV R2, 0x11d90 ;  /* 0x00011d9000027802 */ /* 0x000fe40000000f00 */
[----:B-1----:R-:W-:Y:S05]  /*11d80*/  CALL.REL.NOINC `($__internal_18_$__cuda_sm70_shflsync_idx_p) ;  /* 0x000019d000007944 */ /* 0x002fea0003c00000 */
[----:B-----5:R-:W-:Y:S01]  /*11d90*/  IMAD.MOV.U32 R4, RZ, RZ, R0 ;  /* 0x000000ffff047224 */ /* 0x020fe200078e0000 */
[----:B------:R-:W-:Y:S01]  /*11da0*/  MOV R7, 0x1 ;  /* 0x0000000100077802 */ /* 0x000fe20000000f00 */
[----:B------:R-:W-:Y:S01]  /*11db0*/  IMAD.MOV.U32 R0, RZ, RZ, R15 ;  /* 0x000000ffff007224 */ /* 0x000fe200078e000f */
[----:B------:R-:W-:Y:S02]  /*11dc0*/  MOV R3, 0x181f ;  /* 0x0000181f00037802 */ /* 0x000fe40000000f00 */
[----:B------:R-:W-:Y:S02]  /*11dd0*/  MOV R2, 0x11df0 ;  /* 0x00011df000027802 */ /* 0x000fe40000000f00 */
[----:B-1----:R-:W-:Y:S05]  /*11de0*/  CALL.REL.NOINC `($__internal_18_$__cuda_sm70_shflsync_idx_p) ;  /* 0x0000197000007944 */ /* 0x002fea0003c00000 */
[----:B-1---5:R-:W-:Y:S05]  /*11df0*/  BRA `(.L_x_1083) ;  /* 0xffff270000007947 */ /* 0x022fea000383ffff */
.L_x_1046:
[----:B------:R-:W-:Y:S01]  /*11e00*/  IMAD.MOV.U32 R0, RZ, RZ, R4 ;  /* 0x000000ffff007224 */ /* 0x000fe200078e0004 */
[----:B------:R-:W-:Y:S01]  /*11e10*/  MOV R7, RZ ;  /* 0x000000ff00077202 */ /* 0x000fe20000000f00 */
[----:B------:R-:W-:Y:S01]  /*11e20*/  IMAD.MOV.U32 R3, RZ, RZ, 0x1c1f ;  /* 0x00001c1fff037424 */ /* 0x000fe200078e00ff */
[----:B------:R-:W-:-:S02]  /*11e30*/  MOV R2, 0x11e50 ;  /* 0x00011e5000027802 */ /* 0x000fc40000000f00 */
[----:B------:R-:W-:Y:S05]  /*11e40*/  CALL.REL.NOINC `($__internal_18_$__cuda_sm70_shflsync_idx_p) ;  /* 0x0000191000007944 */ /* 0x000fea0003c00000 */
[----:B-1---5:R-:W-:Y:S05]  /*11e50*/  BRA `(.L_x_1084) ;  /* 0xffff299000007947 */ /* 0x022fea000383ffff */
.L_x_1047:
[----:B------:R-:W-:Y:S01]  /*11e60*/  IMAD.MOV.U32 R0, RZ, RZ, R4 ;  /* 0x000000ffff007224 */ /* 0x000fe200078e0004 */
[----:B------:R-:W-:Y:S01]  /*11e70*/  MOV R7, 0x1 ;  /* 0x0000000100077802 */ /* 0x000fe20000000f00 */
[----:B------:R-:W-:Y:S01]  /*11e80*/  IMAD.MOV.U32 R3, RZ, RZ, 0x1c1f ;  /* 0x00001c1fff037424 */ /* 0x000fe200078e00ff */
[----:B------:R-:W-:-:S02]  /*11e90*/  MOV R2, 0x11eb0 ;  /* 0x00011eb000027802 */ /* 0x000fc40000000f00 */
[----:B-1----:R-:W-:Y:S05]  /*11ea0*/  CALL.REL.NOINC `($__internal_18_$__cuda_sm70_shflsync_idx_p) ;  /* 0x000018b000007944 */ /* 0x002fea0003c00000 */
[----:B------:R-:W-:-:S05]  /*11eb0*/  IMAD.IADD R0, R5, 0x1, R0 ;  /* 0x0000000105007824 */ /* 0x000fca00078e0200 */
[----:B------:R-:W-:-:S04]  /*11ec0*/  IMNMX R0, R6, R0, PT ;  /* 0x0000000006007217 */ /* 0x000fc80003800200 */
[C---:B------:R-:W-:Y:S02]  /*11ed0*/  ISETP.GT.AND P0, PT, R0.reuse, RZ, PT ;  /* 0x000000ff0000720c */ /* 0x040fe40003f04270 */
[C---:B------:R-:W-:Y:S02]  /*11ee0*/  ISETP.GT.AND P2, PT, R0.reuse, 0x1, PT ;  /* 0x000000010000780c */ /* 0x040fe40003f44270 */
        /* <DEDUP_REMOVED lines=44> */
[----:B------:R-:W-:Y:S02]  /*121b0*/  FSEL R76, R34, -INF , P4 ;  /* 0xff800000224c7808 */ /* 0x000fe40002000000 */
[----:B------:R-:W-:-:S02]  /*121c0*/  FMNMX.FTZ R0, R84, R0, !PT ;  /* 0x0000000054007209 */ /* 0x000fc40007810000 */
[----:B------:R-:W-:Y:S02]  /*121d0*/  FMNMX.FTZ R3, R77, R2, !PT ;  /* 0x000000024d037209 */ /* 0x000fe40007810000 */
[----:B------:R-:W-:Y:S02]  /*121e0*/  FMNMX.FTZ R0, R83, R0, !PT ;  /* 0x0000000053007209 */ /* 0x000fe40007810000 */
[----:B------:R-:W-:Y:S02]  /*121f0*/  FSEL R75, R33, -INF , P3 ;  /* 0xff800000214b7808 */ /* 0x000fe40001800000 */
[----:B------:R-:W-:Y:S02]  /*12200*/  FMNMX.FTZ R16, R76, R3, !PT ;  /* 0x000000034c107209 */ /* 0x000fe40007810000 */
[----:B------:R-:W-:Y:S02]  /*12210*/  FMNMX.FTZ R0, R82, R0, !PT ;  /* 0x0000000052007209 */ /* 0x000fe40007810000 */
[----:B------:R-:W-:-:S02]  /*12220*/  FSEL R74, R32, -INF , P2 ;  /* 0xff800000204a7808 */ /* 0x000fc40001000000 */
[----:B------:R-:W-:Y:S02]  /*12230*/  FMNMX.FTZ R16, R75, R16, !PT ;  /* 0x000000104b107209 */ /* 0x000fe40007810000 */
[----:B------:R-:W-:Y:S02]  /*12240*/  FMNMX.FTZ R0, R81, R0, !PT ;  /* 0x0000000051007209 */ /* 0x000fe40007810000 */
[----:B------:R-:W-:Y:S02]  /*12250*/  FSEL R73, R27, -INF , P1 ;  /* 0xff8000001b497808 */ /* 0x000fe40000800000 */
[----:B------:R-:W-:Y:S02]  /*12260*/  FMNMX.FTZ R16, R74, R16, !PT ;  /* 0x000000104a107209 */ /* 0x000fe40007810000 */
[----:B------:R-:W-:Y:S01]  /*12270*/  FMNMX.FTZ R132, R80, R0, !PT ;  /* 0x0000000050847209 */ /* 0x000fe20007810000 */
[----:B------:R-:W-:Y:S01]  /*12280*/  IMAD.MOV.U32 R0, RZ, RZ, 0x2 ;  /* 0x00000002ff007424 */ /* 0x000fe200078e00ff */
[----:B------:R-:W-:-:S02]  /*12290*/  FSEL R72, R26, -INF , P0 ;  /* 0xff8000001a487808 */ /* 0x000fc40000000000 */
[----:B------:R-:W-:Y:S01]  /*122a0*/  FMNMX.FTZ R16, R73, R16, !PT ;  /* 0x0000001049107209 */ /* 0x000fe20007810000 */
[----:B-----5:R-:W-:Y:S01]  /*122b0*/  IMAD.MOV.U32 R4, RZ, RZ, R132 ;  /* 0x000000ffff047224 */ /* 0x020fe200078e0084 */
[----:B------:R-:W-:Y:S02]  /*122c0*/  MOV R2, 0x122f0 ;  /* 0x000122f000027802 */ /* 0x000fe40000000f00 */
[----:B------:R-:W-:Y:S02]  /*122d0*/  FMNMX.FTZ R16, R72, R16, !PT ;  /* 0x0000001048107209 */ /* 0x000fe40007810000 */
[----:B-1----:R-:W-:Y:S05]  /*122e0*/  CALL.REL.NOINC `($__internal_17_$__cuda_sm70_shflsync_bfly_p) ;  /* 0x000013f000007944 */ /* 0x002fea0003c00000 */
[----:B------:R-:W-:Y:S01]  /*122f0*/  FMNMX.FTZ R132, R132, R0, !PT ;  /* 0x0000000084847209 */ /* 0x000fe20007810000 */
[----:B------:R-:W-:Y:S01]  /*12300*/  IMAD.MOV.U32 R0, RZ, RZ, 0x1 ;  /* 0x00000001ff007424 */ /* 0x000fe200078e00ff */
[----:B------:R-:W-:-:S03]  /*12310*/  MOV R2, 0x12340 ;  /* 0x0001234000027802 */ /* 0x000fc60000000f00 */
[----:B------:R-:W-:Y:S02]  /*12320*/  IMAD.MOV.U32 R4, RZ, RZ, R132 ;  /* 0x000000ffff047224 */ /* 0x000fe400078e0084 */
[----:B-1---5:R-:W-:Y:S05]  /*12330*/  CALL.REL.NOINC `($__internal_17_$__cuda_sm70_shflsync_bfly_p) ;  /* 0x000013a000007944 */ /* 0x022fea0003c00000 */
[----:B------:R-:W-:Y:S01]  /*12340*/  FMNMX.FTZ R132, R132, R0, !PT ;  /* 0x0000000084847209 */ /* 0x000fe20007810000 */
[----:B------:R-:W-:Y:S01]  /*12350*/  IMAD.MOV.U32 R4, RZ, RZ, R16 ;  /* 0x000000ffff047224 */ /* 0x000fe200078e0010 */
[----:B------:R-:W-:Y:S01]  /*12360*/  MOV R2, 0x12390 ;  /* 0x0001239000027802 */ /* 0x000fe20000000f00 */
[----:B------:R-:W-:Y:S02]  /*12370*/  IMAD.MOV.U32 R0, RZ, RZ, 0x2 ;  /* 0x00000002ff007424 */ /* 0x000fe400078e00ff */
[----:B-1---5:R-:W-:Y:S05]  /*12380*/  CALL.REL.NOINC `($__internal_17_$__cuda_sm70_shflsync_bfly_p) ;  /* 0x0000135000007944 */ /* 0x022fea0003c00000 */
[----:B------:R-:W-:Y:S01]  /*12390*/  FMNMX.FTZ R16, R16, R0, !PT ;  /* 0x0000000010107209 */ /* 0x000fe20007810000 */
[----:B------:R-:W-:Y:S01]  /*123a0*/  IMAD.MOV.U32 R0, RZ, RZ, 0x1 ;  /* 0x00000001ff007424 */ /* 0x000fe200078e00ff */
[----:B------:R-:W-:-:S03]  /*123b0*/  MOV R2, 0x123e0 ;  /* 0x000123e000027802 */ /* 0x000fc60000000f00 */
[----:B------:R-:W-:Y:S02]  /*123c0*/  IMAD.MOV.U32 R4, RZ, RZ, R16 ;  /* 0x000000ffff047224 */ /* 0x000fe400078e0010 */
[----:B-1---5:R-:W-:Y:S05]  /*123d0*/  CALL.REL.NOINC `($__internal_17_$__cuda_sm70_shflsync_bfly_p) ;  /* 0x0000130000007944 */ /* 0x022fea0003c00000 */
[----:B------:R-:W-:Y:S01]  /*123e0*/  MOV R3, R0 ;  /* 0x0000000000037202 */ /* 0x000fe20000000f00 */
[----:B-1---5:R-:W-:Y:S05]  /*123f0*/  BRA `(.L_x_1085) ;  /* 0xffff2aa000007947 */ /* 0x022fea000383ffff */
.L_x_1051:
[----:B------:R-:W-:Y:S01]  /*12400*/  MOV R7, RZ ;  /* 0x000000ff00077202 */ /* 0x000fe20000000f00 */
[----:B------:R-:W-:Y:S01]  /*12410*/  IMAD.MOV.U32 R0, RZ, RZ, R5 ;  /* 0x000000ffff007224 */ /* 0x000fe200078e0005 */
[----:B--2---:R-:W-:Y:S01]  /*12420*/  MOV R2, 0x12450 ;  /* 0x0001245000027802 */ /* 0x004fe20000000f00 */
[----:B------:R-:W-:Y:S02]  /*12430*/  IMAD.MOV.U32 R3, RZ, RZ, 0x181f ;  /* 0x0000181fff037424 */ /* 0x000fe400078e00ff */
[----:B-1----:R-:W-:Y:S05]  /*12440*/  CALL.REL.NOINC `($__internal_18_$__cuda_sm70_shflsync_idx_p) ;  /* 0x0000131000007944 */ /* 0x002fea0003c00000 */
[----:B-----5:R-:W-:Y:S01]  /*12450*/  MOV R4, R0 ;  /* 0x0000000000047202 */ /* 0x020fe20000000f00 */
[----:B-1----:R-:W-:-:S05]  /*12460*/  BRA `(.L_x_1086) ;  /* 0xffff470000007947 */ /* 0x002fca000383ffff */
.L_x_1052:
[----:B------:R-:W-:Y:S01]  /*12470*/  MOV R7, RZ ;  /* 0x000000ff00077202 */ /* 0x000fe20000000f00 */
[----:B------:R-:W-:Y:S01]  /*12480*/  IMAD.MOV.U32 R0, RZ, RZ, R21 ;  /* 0x000000ffff007224 */ /* 0x000fe200078e0015 */
[----:B--2---:R-:W-:Y:S01]  /*12490*/  MOV R2, 0x124c0 ;  /* 0x000124c000027802 */ /* 0x004fe20000000f00 */
[----:B------:R-:W-:Y:S02]  /*124a0*/  IMAD.MOV.U32 R3, RZ, RZ, 0x181f ;  /* 0x0000181fff037424 */ /* 0x000fe400078e00ff */
[----:B-1-34-:R-:W-:Y:S05]  /*124b0*/  CALL.REL.NOINC `($__internal_18_$__cuda_sm70_shflsync_idx_p) ;  /* 0x000012a000007944 */ /* 0x01afea0003c00000 */
[----:B------:R-:W2:Y:S01]  /*124c0*/  LDL R3, [R1+0x88] ;  /* 0x0000880001037983 */ /* 0x000ea20000100800 */
[----:B------:R-:W-:Y:S03]  /*124d0*/  IADD3 R6, P0, R0, R30, RZ ;  /* 0x0000001e00067210 */ /* 0x000fe60007f1e0ff */
[----:B------:R-:W3:Y:S02]  /*124e0*/  LDL R2, [R1+0x9c] ;  /* 0x00009c0001027983 */ /* 0x000ee40000100800 */
[----:B-----5:R-:W-:Y:S02]  /*124f0*/  IMAD.X R7, R4, 0x1, R22, P0 ;  /* 0x0000000104077824 */ /* 0x020fe400000e0616 */
[----:B------:R-:W4:Y:S04]  /*12500*/  LDL R12, [R1+0x54] ;  /* 0x00005400010c7983 */ /* 0x000f280000100800 */
[----:B------:R-:W4:Y:S04]  /*12510*/  LDL R15, [R1+0x98] ;  /* 0x00009800010f7983 */ /* 0x000f280000100800 */
[----:B------:R-:W4:Y:S04]  /*12520*/  LDL R14, [R1+0x58] ;  /* 0x00005800010e7983 */ /* 0x000f280000100800 */
[----:B------:R-:W4:Y:S01]  /*12530*/  LDL R13, [R1+0x94] ;  /* 0x00009400010d7983 */ /* 0x000f220000100800 */
[----:B--2---:R-:W-:Y:S02]  /*12540*/  ISETP.GE.AND P3, PT, R3, c[0x0][0x1d4], PT ;  /* 0x0000750003007a0c */ /* 0x004fe40003f66270 */
[----:B---3--:R-:W-:Y:S02]  /*12550*/  ISETP.GE.AND P2, PT, R2, c[0x0][0x1d4], PT ;  /* 0x0000750002007a0c */ /* 0x008fe40003f46270 */
[----:B------:R-:W-:Y:S02]  /*12560*/  IADD3 R2, P0, R0, R31, RZ ;  /* 0x0000001f00027210 */ /* 0x000fe40007f1e0ff */
[----:B------:R-:W-:Y:S03]  /*12570*/  SEL R20, RZ, 0x10, P2 ;  /* 0x00000010ff147807 */ /* 0x000fe60001000000 */
[----:B------:R-:W-:Y:S01]  /*12580*/  IMAD.X R3, R4, 0x1, R23, P0 ;  /* 0x0000000104037824 */ /* 0x000fe200000e0617 */
[----:B----4-:R-:W-:Y:S03]  /*12590*/  ISETP.GE.AND P1, PT, R15, c[0x0][0x1d4], PT ;  /* 0x000075000f007a0c */ /* 0x010fe60003f26270 */
[----:B------:R-:W-:Y:S01]  /*125a0*/  @!PT LDS RZ, [RZ] ;  /* 0x00000000fffff984 */ /* 0x000fe20000000800 */
[----:B------:R-:W-:Y:S01]  /*125b0*/  @!PT LDS RZ, [RZ] ;  /* 0x00000000fffff984 */ /* 0x000fe20000000800 */
[----:B------:R-:W-:Y:S01]  /*125c0*/  @!PT LDS RZ, [RZ] ;  /* 0x00000000fffff984 */ /* 0x000fe20000000800 */
[----:B------:R2:W-:Y:S01]  /*125d0*/  LDGSTS.E.BYPASS.LTC128B.128 [R12+0x100], [R6.64], !P3 ;  /* 0x00100000060c7fae */ /* 0x0005e2000d901d46 */
[----:B------:R-:W-:Y:S03]  /*125e0*/  SEL R15, RZ, 0x10, P1 ;  /* 0x00000010ff0f7807 */ /* 0x000fe60000800000 */
[----:B------:R3:W-:Y:S01]  /*125f0*/  LDGSTS.E.BYPASS.LTC128B.128 [R12+0x2100], [R2.64], !P2 ;  /* 0x02100000020c7fae */ /* 0x0007e2000d101d46 */
[----:B--2---:R-:W-:Y:S01]  /*12600*/  IMAD.MOV.U32 R7, RZ, RZ, 0x1 ;  /* 0x00000001ff077424 */ /* 0x004fe200078e00ff */
[----:B---3--:R-:W-:Y:S05]  /*12610*/  IADD3 R2, P0, R0, R132, RZ ;  /* 0x0000008400027210 */ /* 0x008fea0007f1e0ff */
[----:B------:R-:W-:Y:S05]  /*12620*/  IMAD.X R3, R4, 0x1, R28, P0 ;  /* 0x0000000104037824 */ /* 0x000fea00000e061c */
[----:B------:R2:W-:Y:S02]  /*12630*/  LDGSTS.E.BYPASS.LTC128B.128 [R12+0x4100], [R2.64], !P1 ;  /* 0x04100000020c7fae */ /* 0x0005e4000c901d46 */
[----:B--2---:R-:W-:Y:S01]  /*12640*/  IADD3 R2, P0, R0, R14, RZ ;  /* 0x0000000e00027210 */ /* 0x004fe20007f1e0ff */
[----:B------:R-:W-:Y:S01]  /*12650*/  IMAD.MOV.U32 R0, RZ, RZ, R5 ;  /* 0x000000ffff007224 */ /* 0x000fe200078e0005 */
[----:B------:R-:W-:Y:S03]  /*12660*/  SEL R5, RZ, 0x10, P3 ;  /* 0x00000010ff057807 */ /* 0x000fe60001800000 */
[----:B------:R-:W-:Y:S01]  /*12670*/  IMAD.X R3, R4, 0x1, R29, P0 ;  /* 0x0000000104037824 */ /* 0x000fe200000e061d */
[----:B------:R-:W-:Y:S04]  /*12680*/  ISETP.GE.AND P0, PT, R13, c[0x0][0x1d4], PT ;  /* 0x000075000d007a0c */ /* 0x000fe80003f06270 */
[----:B------:R-:W-:Y:S09]  /*12690*/  SEL R14, RZ, 0x10, P0 ;  /* 0x00000010ff0e7807 */ /* 0x000ff20000000000 */
[----:B------:R2:W-:Y:S02]  /*126a0*/  LDGSTS.E.BYPASS.LTC128B.128 [R12+0x6100], [R2.64], !P0 ;  /* 0x06100000020c7fae */ /* 0x0005e4000c101d46 */
[----:B--2---:R-:W-:Y:S01]  /*126b0*/  MOV R2, 0x126e0 ;  /* 0x000126e000027802 */ /* 0x004fe20000000f00 */
[----:B------:R-:W-:Y:S02]  /*126c0*/  IMAD.MOV.U32 R3, RZ, RZ, 0x181f ;  /* 0x0000181fff037424 */ /* 0x000fe400078e00ff */
[----:B-1----:R-:W-:Y:S05]  /*126d0*/  CALL.REL.NOINC `($__internal_18_$__cuda_sm70_shflsync_idx_p) ;  /* 0x0000108000007944 */ /* 0x002fea0003c00000 */
[----:B------:R-:W-:Y:S01]  /*126e0*/  MOV R7, 0x1 ;  /* 0x0000000100077802 */ /* 0x000fe20000000f00 */
[----:B-----5:R-:W-:Y:S01]  /*126f0*/  IMAD.MOV.U32 R4, RZ, RZ, R0 ;  /* 0x000000ffff047224 */ /* 0x020fe200078e0000 */
[----:B------:R-:W-:Y:S01]  /*12700*/  MOV R3, 0x181f ;  /* 0x0000181f00037802 */ /* 0x000fe20000000f00 */
[----:B------:R-:W-:Y:S01]  /*12710*/  IMAD.MOV.U32 R0, RZ, RZ, R21 ;  /* 0x000000ffff007224 */ /* 0x000fe200078e0015 */
[----:B------:R-:W-:Y:S02]  /*12720*/  MOV R2, 0x12740 ;  /* 0x0001274000027802 */ /* 0x000fe40000000f00 */
[----:B-1----:R-:W-:Y:S05]  /*12730*/  CALL.REL.NOINC `($__internal_18_$__cuda_sm70_shflsync_idx_p) ;  /* 0x0000102000007944 */ /* 0x002fea0003c00000 */
[----:B-1---5:R-:W-:-:S05]  /*12740*/  BRA `(.L_x_1087) ;  /* 0xffff462000007947 */ /* 0x022fca000383ffff */
.L_x_1055:
[----:B------:R-:W-:Y:S01]  /*12750*/  MOV R7, RZ ;  /* 0x000000ff00077202 */ /* 0x000fe20000000f00 */
[----:B------:R-:W-:Y:S01]  /*12760*/  IMAD.MOV.U32 R0, RZ, RZ, R5 ;  /* 0x000000ffff007224 */ /* 0x000fe200078e0005 */
[----:B------:R-:W-:Y:S01]  /*12770*/  MOV R2, 0x127a0 ;  /* 0x000127a000027802 */ /* 0x000fe20000000f00 */
[----:B------:R-:W-:Y:S02]  /*12780*/  IMAD.MOV.U32 R3, RZ, RZ, 0x181f ;  /* 0x0000181fff037424 */ /* 0x000fe400078e00ff */
[----:B--2---:R-:W-:Y:S05]  /*12790*/  CALL.REL.NOINC `($__internal_18_$__cuda_sm70_shflsync_idx_p) ;  /* 0x00000fc000007944 */ /* 0x004fea0003c00000 */
[----:B-----5:R-:W-:Y:S01]  /*127a0*/  MOV R4, R0 ;  /* 0x0000000000047202 */ /* 0x020fe20000000f00 */
[----:B-1----:R-:W-:-:S05]  /*127b0*/  BRA `(.L_x_1088) ;  /* 0xffff5d1000007947 */ /* 0x002fca000383ffff */
.L_x_1056:
[----:B------:R-:W-:Y:S01]  /*127c0*/  MOV R7, RZ ;  /* 0x000000ff00077202 */ /* 0x000fe20000000f00 */
[----:B------:R-:W-:Y:S01]  /*127d0*/  IMAD.MOV.U32 R0, RZ, RZ, R13 ;  /* 0x000000ffff007224 */ /* 0x000fe200078e000d */
[----:B------:R-:W-:Y:S01]  /*127e0*/  MOV R2, 0x12810 ;  /* 0x0001281000027802 */ /* 0x000fe20000000f00 */
[----:B------:R-:W-:Y:S02]  /*127f0*/  IMAD.MOV.U32 R3, RZ, RZ, 0x181f ;  /* 0x0000181fff037424 */ /* 0x000fe400078e00ff */
[----:B-123--:R-:W-:Y:S05]  /*12800*/  CALL.REL.NOINC `($__internal_18_$__cuda_sm70_shflsync_idx_p) ;  /* 0x00000f5000007944 */ /* 0x00efea0003c00000 */
[----:B------:R-:W2:Y:S01]  /*12810*/  LDL R3, [R1+0x88] ;  /* 0x0000880001037983 */ /* 0x000ea20000100800 */
[----:B------:R-:W-:Y:S03]  /*12820*/  IADD3 R6, P0, R0, R19, RZ ;  /* 0x0000001300067210 */ /* 0x000fe60007f1e0ff */
[----:B------:R-:W3:Y:S02]  /*12830*/  LDL R2, [R1+0x9c] ;  /* 0x00009c0001027983 */ /* 0x000ee40000100800 */
[----:B-----5:R-:W-:Y:S02]  /*12840*/  IMAD.X R7, R4, 0x1, R14, P0 ;  /* 0x0000000104077824 */ /* 0x020fe400000e060e */
        /* <DEDUP_REMOVED lines=36> */
.L_x_1057:
[----:B------:R-:W-:Y:S01]  /*12a90*/  MOV R7, RZ ;  /* 0x000000ff00077202 */ /* 0x000fe20000000f00 */
[----:B------:R-:W-:Y:S01]  /*12aa0*/  IMAD.MOV.U32 R0, RZ, RZ, R4 ;  /* 0x000000ffff007224 */ /* 0x000fe200078e0004 */
[----:B------:R-:W-:Y:S01]  /*12ab0*/  MOV R2, 0x12ae0 ;  /* 0x00012ae000027802 */ /* 0x000fe20000000f00 */
[----:B------:R-:W-:Y:S02]  /*12ac0*/  IMAD.MOV.U32 R3, RZ, RZ, 0x1c1f ;  /* 0x00001c1fff037424 */ /* 0x000fe400078e00ff */
[----:B------:R-:W-:Y:S05]  /*12ad0*/  CALL.REL.NOINC `($__internal_18_$__cuda_sm70_shflsync_idx_p) ;  /* 0x00000c8000007944 */ /* 0x000fea0003c00000 */
[----:B-1---5:R-:W-:-:S05]  /*12ae0*/  BRA `(.L_x_1090) ;  /* 0xffff5eb000007947 */ /* 0x022fca000383ffff */
.L_x_1058:
[----:B------:R-:W-:Y:S01]  /*12af0*/  MOV R7, 0x1 ;  /* 0x0000000100077802 */ /* 0x000fe20000000f00 */
[----:B------:R-:W-:Y:S01]  /*12b00*/  IMAD.MOV.U32 R0, RZ, RZ, R4 ;  /* 0x000000ffff007224 */ /* 0x000fe200078e0004 */
[----:B------:R-:W-:Y:S01]  /*12b10*/  MOV R2, 0x12b40 ;  /* 0x00012b4000027802 */ /* 0x000fe20000000f00 */
[----:B------:R-:W-:Y:S02]  /*12b20*/  IMAD.MOV.U32 R3, RZ, RZ, 0x1c1f ;  /* 0x00001c1fff037424 */ /* 0x000fe400078e00ff */
[----:B-1----:R-:W-:Y:S05]  /*12b30*/  CALL.REL.NOINC `($__internal_18_$__cuda_sm70_shflsync_idx_p) ;  /* 0x00000c2000007944 */ /* 0x002fea0003c00000 */
[----:B------:R-:W2:Y:S01]  /*12b40*/  LDL.LU R9, [R1+0x80] ;  /* 0x0000800001097983 */ /* 0x000ea20000300800 */
[----:B------:R-:W-:Y:S03]  /*12b50*/  IMAD.IADD R0, R5, 0x1, R0 ;  /* 0x0000000105007824 */ /* 0x000fe600078e0200 */
[----:B------:R-:W3:Y:S02]  /*12b60*/  LDL.LU R8, [R1+0x7c] ;  /* 0x00007c0001087983 */ /* 0x000ee40000300800 */
[C---:B------:R-:W-:Y:S02]  /*12b70*/  ISETP.GT.AND P4, PT, R0.reuse, 0x9, PT ;  /* 0x000000090000780c */ /* 0x040fe40003f84270 */
[C---:B------:R-:W-:Y:S01]  /*12b80*/  ISETP.GT.AND P3, PT, R0.reuse, 0x8, PT ;  /* 0x000000080000780c */ /* 0x040fe20003f64270 */
[----:B------:R-:W4:Y:S01]  /*12b90*/  LDL.LU R7, [R1+0x78] ;  /* 0x0000780001077983 */ /* 0x000f220000300800 */
[C---:B------:R-:W-:Y:S02]  /*12ba0*/  ISETP.GT.AND P1, PT, R0.reuse, 0x10, PT ;  /* 0x000000100000780c */ /* 0x040fe40003f24270 */
[C---:B------:R-:W-:Y:S01]  /*12bb0*/  ISETP.GT.AND P0, PT, R0.reuse, RZ, PT ;  /* 0x000000ff0000720c */ /* 0x040fe20003f04270 */
[----:B-----5:R-:W4:Y:S01]  /*12bc0*/  LDL.LU R4, [R1+0x74] ;  /* 0x0000740001047983 */ /* 0x020f220000300800 */
[C---:B------:R-:W-:Y:S03]  /*12bd0*/  ISETP.GT.AND P2, PT, R0.reuse, 0x1, PT ;  /* 0x000000010000780c */ /* 0x040fe60003f44270 */
[----:B------:R-:W4:Y:S04]  /*12be0*/  LDL.LU R3, [R1+0x68] ;  /* 0x0000680001037983 */ /* 0x000f280000300800 */
[----:B------:R-:W4:Y:S01]  /*12bf0*/  LDL.LU R2, [R1+0x64] ;  /* 0x0000640001027983 */ /* 0x000f220000300800 */
[----:B--2---:R-:W-:Y:S02]  /*12c00*/  FSEL R5, R9, -INF , P0 ;  /* 0xff80000009057808 */ /* 0x004fe40000000000 */
[----:B------:R-:W-:Y:S02]  /*12c10*/  ISETP.GT.AND P0, PT, R0, 0x11, PT ;  /* 0x000000110000780c */ /* 0x000fe40003f04270 */
[----:B---3--:R-:W-:Y:S02]  /*12c20*/  FSEL R177, R8, -INF , P2 ;  /* 0xff80000008b17808 */ /* 0x008fe40001000000 */
[C---:B------:R-:W-:Y:S02]  /*12c30*/  ISETP.GT.AND P2, PT, R0.reuse, 0x20, PT ;  /* 0x000000200000780c */ /* 0x040fe40003f44270 */
[----:B----4-:R-:W-:Y:S02]  /*12c40*/  FSEL R35, R7, -INF , P3 ;  /* 0xff80000007237808 */ /* 0x010fe40001800000 */
[----:B------:R-:W-:Y:S02]  /*12c50*/  ISETP.GT.AND P3, PT, R0, 0x18, PT ;  /* 0x000000180000780c */ /* 0x000fe40003f64270 */
[----:B------:R-:W-:Y:S02]  /*12c60*/  FSEL R34, R4, -INF , P4 ;  /* 0xff80000004227808 */ /* 0x000fe40002000000 */
[C---:B------:R-:W-:Y:S01]  /*12c70*/  ISETP.GT.AND P4, PT, R0.reuse, 0x19, PT ;  /* 0x000000190000780c */ /* 0x040fe20003f84270 */
[----:B------:R-:W2:Y:S01]  /*12c80*/  LDL.LU R4, [R1+0x58] ;  /* 0x0000580001047983 */ /* 0x000ea20000300800 */
[----:B------:R-:W-:Y:S02]  /*12c90*/  FSEL R33, R3, -INF , P1 ;  /* 0xff80000003217808 */ /* 0x000fe40000800000 */
[----:B------:R-:W-:Y:S01]  /*12ca0*/  ISETP.GT.AND P1, PT, R0, 0x21, PT ;  /* 0x000000210000780c */ /* 0x000fe20003f24270 */
[----:B------:R-:W3:Y:S01]  /*12cb0*/  LDL.LU R7, [R1+0x60] ;  /* 0x0000600001077983 */ /* 0x000ee20000300800 */
[----:B------:R-:W-:Y:S02]  /*12cc0*/  FSEL R32, R2, -INF , P0 ;  /* 0xff80000002207808 */ /* 0x000fe40000000000 */
[----:B------:R-:W-:Y:S01]  /*12cd0*/  ISETP.GT.AND P0, PT, R0, 0x28, PT ;  /* 0x000000280000780c */ /* 0x000fe20003f04270 */
[----:B------:R-:W4:Y:S01]  /*12ce0*/  LDL.LU R3, [R1+0x5c] ;  /* 0x00005c0001037983 */ /* 0x000f220000300800 */
        /* <DEDUP_REMOVED lines=30> */
[----:B------:R-:W-:Y:S02]  /*12ed0*/  FSEL R26, R179, -INF , P4 ;  /* 0xff800000b31a7808 */ /* 0x000fe40002000000 */
[----:B------:R-:W-:Y:S02]  /*12ee0*/  FMNMX.FTZ R0, R16, R0, !PT ;  /* 0x0000000010007209 */ /* 0x000fe40007810000 */
[----:B------:R-:W-:Y:S02]  /*12ef0*/  FMNMX.FTZ R2, R27, R2, !PT ;  /* 0x000000021b027209 */ /* 0x000fe40007810000 */
[----:B------:R-:W-:Y:S02]  /*12f00*/  FMNMX.FTZ R0, R15, R0, !PT ;  /* 0x000000000f007209 */ /* 0x000fe40007810000 */
[----:B------:R-:W-:Y:S02]  /*12f10*/  FMNMX.FTZ R176, R26, R2, !PT ;  /* 0x000000021ab07209 */ /* 0x000fe40007810000 */
[----:B------:R-:W-:Y:S02]  /*12f20*/  FSEL R8, R191, -INF , P1 ;  /* 0xff800000bf087808 */ /* 0x000fe40000800000 */
[----:B------:R-:W-:Y:S02]  /*12f30*/  MOV R2, 0x13010 ;  /* 0x0001301000027802 */ /* 0x000fe40000000f00 */
[----:B--2---:R-:W-:Y:S02]  /*12f40*/  FSEL R10, R4, -INF , P3 ;  /* 0xff800000040a7808 */ /* 0x004fe40001800000 */
[----:B------:R-:W-:Y:S01]  /*12f50*/  FMNMX.FTZ R4, R14, R0, !PT ;  /* 0x000000000e047209 */ /* 0x000fe20007810000 */
[----:B------:R-:W-:Y:S01]  /*12f60*/  IMAD.MOV.U32 R0, RZ, RZ, 0x2 ;  /* 0x00000002ff007424 */ /* 0x000fe200078e00ff */
[----:B---3--:R-:W-:Y:S02]  /*12f70*/  FSEL R9, R7, -INF , P2 ;  /* 0xff80000007097808 */ /* 0x008fe40001000000 */
[----:B------:R-:W-:Y:S02]  /*12f80*/  FMNMX.FTZ R176, R10, R176, !PT ;  /* 0x000000b00ab07209 */ /* 0x000fe40007810000 */
[----:B------:R-:W-:Y:S02]  /*12f90*/  FMNMX.FTZ R4, R13, R4, !PT ;  /* 0x000000040d047209 */ /* 0x000fe40007810000 */
[----:B------:R-:W-:Y:S02]  /*12fa0*/  FMNMX.FTZ R176, R9, R176, !PT ;  /* 0x000000b009b07209 */ /* 0x000fe40007810000 */
[----:B------:R-:W-:Y:S02]  /*12fb0*/  FMNMX.FTZ R4, R12, R4, !PT ;  /* 0x000000040c047209 */ /* 0x000fe40007810000 */
[----:B----4-:R-:W-:Y:S02]  /*12fc0*/  FSEL R7, R3, -INF , P0 ;  /* 0xff80000003077808 */ /* 0x010fe40000000000 */
[----:B------:R-:W-:Y:S02]  /*12fd0*/  FMNMX.FTZ R176, R8, R176, !PT ;  /* 0x000000b008b07209 */ /* 0x000fe40007810000 */
[----:B------:R-:W-:Y:S02]  /*12fe0*/  FMNMX.FTZ R4, R11, R4, !PT ;  /* 0x000000040b047209 */ /* 0x000fe40007810000 */
[----:B------:R-:W-:Y:S02]  /*12ff0*/  FMNMX.FTZ R176, R7, R176, !PT ;  /* 0x000000b007b07209 */ /* 0x000fe40007810000 */
[----:B-1----:R-:W-:Y:S05]  /*13000*/  CALL.REL.NOINC `($__internal_17_$__cuda_sm70_shflsync_bfly_p) ;  /* 0x000006d000007944 */ /* 0x002fea0003c00000 */
[----:B------:R-:W-:Y:S01]  /*13010*/  FMNMX.FTZ R4, R4, R0, !PT ;  /* 0x0000000004047209 */ /* 0x000fe20007810000 */
[----:B------:R-:W-:Y:S01]  /*13020*/  IMAD.MOV.U32 R0, RZ, RZ, 0x1 ;  /* 0x00000001ff007424 */ /* 0x000fe200078e00ff */
[----:B------:R-:W-:Y:S02]  /*13030*/  MOV R2, 0x13050 ;  /* 0x0001305000027802 */ /* 0x000fe40000000f00 */
        /* <DEDUP_REMOVED lines=8> */
[----:B------:R-:W-:Y:S02]  /*130c0*/  MOV R2, 0x130e0 ;  /* 0x000130e000027802 */ /* 0x000fe40000000f00 */
[----:B-1---5:R-:W-:Y:S05]  /*130d0*/  CALL.REL.NOINC `($__internal_17_$__cuda_sm70_shflsync_bfly_p) ;  /* 0x0000060000007944 */ /* 0x022fea0003c00000 */
[----:B-1---5:R-:W-:-:S05]  /*130e0*/  BRA `(.L_x_1091) ;  /* 0xffff601000007947 */ /* 0x022fca000383ffff */
.L_x_1061:
[----:B------:R-:W-:Y:S01]  /*130f0*/  MOV R7, RZ ;  /* 0x000000ff00077202 */ /* 0x000fe20000000f00 */
[----:B-1----:R-:W-:Y:S01]  /*13100*/  IMAD.MOV.U32 R0, RZ, RZ, R5 ;  /* 0x000000ffff007224 */ /* 0x002fe200078e0005 */
[----:B------:R-:W-:Y:S01]  /*13110*/  MOV R2, 0x13140 ;  /* 0x0001314000027802 */ /* 0x000fe20000000f00 */
[----:B------:R-:W-:Y:S02]  /*13120*/  IMAD.MOV.U32 R3, RZ, RZ, 0x181f ;  /* 0x0000181fff037424 */ /* 0x000fe400078e00ff */
[----:B------:R-:W-:Y:S05]  /*13130*/  CALL.REL.NOINC `($__internal_18_$__cuda_sm70_shflsync_idx_p) ;  /* 0x0000062000007944 */ /* 0x000fea0003c00000 */
[----:B-1---5:R-:W-:-:S05]  /*13140*/  BRA `(.L_x_1092) ;  /* 0xffff821000007947 */ /* 0x022fca000383ffff */
.L_x_1064:
[----:B------:R-:W-:Y:S01]  /*13150*/  MOV R7, RZ ;  /* 0x000000ff00077202 */ /* 0x000fe20000000f00 */
[----:B------:R-:W-:Y:S01]  /*13160*/  IMAD.MOV.U32 R0, RZ, RZ, R5 ;  /* 0x000000ffff007224 */ /* 0x000fe200078e0005 */
[----:B------:R-:W-:Y:S01]  /*13170*/  MOV R2, 0x131a0 ;  /* 0x000131a000027802 */ /* 0x000fe20000000f00 */
[----:B------:R-:W-:Y:S02]  /*13180*/  IMAD.MOV.U32 R3, RZ, RZ, 0x181f ;  /* 0x0000181fff037424 */ /* 0x000fe400078e00ff */
[----:B-----5:R-:W-:Y:S05]  /*13190*/  CALL.REL.NOINC `($__internal_18_$__cuda_sm70_shflsync_idx_p) ;  /* 0x000005c000007944 */ /* 0x020fea0003c00000 */
[----:B-----5:R-:W-:Y:S01]  /*131a0*/  MOV R4, R0 ;  /* 0x0000000000047202 */ /* 0x020fe20000000f00 */
[----:B-1----:R-:W-:-:S05]  /*131b0*/  BRA `(.L_x_1093) ;  /* 0xffff9a3000007947 */ /* 0x002fca000383ffff */
.L_x_1065:
[----:B------:R-:W-:Y:S01]  /*131c0*/  MOV R7, RZ ;  /* 0x000000ff00077202 */ /* 0x000fe20000000f00 */
[----:B------:R-:W-:Y:S01]  /*131d0*/  IMAD.MOV.U32 R0, RZ, RZ, R8 ;  /* 0x000000ffff007224 */ /* 0x000fe200078e0008 */
[----:B------:R-:W-:Y:S01]  /*131e0*/  MOV R2, 0x13210 ;  /* 0x0001321000027802 */ /* 0x000fe20000000f00 */
[----:B------:R-:W-:Y:S02]  /*131f0*/  IMAD.MOV.U32 R3, RZ, RZ, 0x181f ;  /* 0x0000181fff037424 */ /* 0x000fe400078e00ff */
[----:B-12--5:R-:W-:Y:S05]  /*13200*/  CALL.REL.NOINC `($__internal_18_$__cuda_sm70_shflsync_idx_p) ;  /* 0x0000055000007944 */ /* 0x026fea0003c00000 */
[----:B------:R-:W2:Y:S01]  /*13210*/  LDL R29, [R1+0x54] ;  /* 0x00005400011d7983 */ /* 0x000ea20000100800 */
[----:B------:R-:W-:Y:S04]  /*13220*/  IADD3 R2, -R132, 0x10, RZ ;  /* 0x0000001084027810 */ /* 0x000fe80007ffe1ff */
[----:B------:R-:W-:Y:S04]  /*13230*/  LOP3.LUT R2, R2, 0xf, RZ, 0xc0, !PT ;  /* 0x0000000f02027812 */ /* 0x000fe800078ec0ff */
[----:B------:R-:W-:Y:S04]  /*13240*/  IADD3 R2, P1, P0, R2, R0, R25 ;  /* 0x0000000002027210 */ /* 0x000fe8000783e019 */
[----:B-----5:R-:W-:Y:S02]  /*13250*/  IADD3.X R3, RZ, R4, R9, P1, P0 ;  /* 0x00000004ff037210 */ /* 0x020fe40000fe0409 */
[----:B------:R-:W-:Y:S11]  /*13260*/  ISETP.NE.U32.AND P0, PT, R132, RZ, PT ;  /* 0x000000ff8400720c */ /* 0x000ff60003f05070 */
[----:B------:R-:W-:Y:S02]  /*13270*/  @!UPT UIADD3 URZ, URZ, URZ, URZ ;  /* 0x0000003f3f3ff290 */ /* 0x000fe4000fffe03f */
[----:B------:R-:W-:Y:S01]  /*13280*/  @!PT LDS RZ, [RZ] ;  /* 0x00000000fffff984 */ /* 0x000fe20000000800 */
[----:B------:R-:W-:Y:S01]  /*13290*/  @!PT LDS RZ, [RZ] ;  /* 0x00000000fffff984 */ /* 0x000fe20000000800 */
[----:B------:R-:W-:Y:S01]  /*132a0*/  @!PT LDS RZ, [RZ] ;  /* 0x00000000fffff984 */ /* 0x000fe20000000800 */
[----:B--2---:R2:W-:Y:S02]  /*132b0*/  LDGSTS.E.BYPASS.LTC128B.128.ZFILL [R29+0x10100], [R2.64], P0 ;  /* 0x10100000021d7fae */ /* 0x0045e40008141d46 */
[----:B--2---:R-:W-:Y:S05]  /*132c0*/  IADD3 R2, P0, R0, R26, RZ ;  /* 0x0000001a00027210 */ /* 0x004fea0007f1e0ff */
[----:B------:R-:W-:Y:S01]  /*132d0*/  IMAD.X R3, R4, 0x1, R10, P0 ;  /* 0x0000000104037824 */ /* 0x000fe200000e060a */
[----:B------:R-:W-:Y:S04]  /*132e0*/  IADD3 R6, P0, R0, R27, RZ ;  /* 0x0000001b00067210 */ /* 0x000fe80007f1e0ff */
[----:B------:R2:W-:Y:S01]  /*132f0*/  LDGSTS.E.BYPASS.LTC128B.128 [R29+0x12100], [R2.64], !P5 ;  /* 0x12100000021d7fae */ /* 0x0005e2000e901d46 */
[----:B------:R-:W-:Y:S05]  /*13300*/  IMAD.X R7, R4, 0x1, R11, P0 ;  /* 0x0000000104077824 */ /* 0x000fea00000e060b */
[----:B------:R3:W-:Y:S01]  /*13310*/  LDGSTS.E.BYPASS.LTC128B.128 [R29+0x14100], [R6.64], !P4 ;  /* 0x14100000061d7fae */ /* 0x0007e2000e101d46 */
[----:B--2---:R-:W-:Y:S01]  /*13320*/  IADD3 R2, P0, R0, R28, RZ ;  /* 0x0000001c00027210 */ /* 0x004fe20007f1e0ff */
[----:B------:R-:W-:Y:S04]  /*13330*/  IMAD.MOV.U32 R0, RZ, RZ, R5 ;  /* 0x000000ffff007224 */ /* 0x000fe800078e0005 */
[----:B------:R-:W-:Y:S02]  /*13340*/  IMAD.X R3, R4, 0x1, R12, P0 ;  /* 0x0000000104037824 */ /* 0x000fe400000e060c */
[----:B---3--:R-:W-:Y:S03]  /*13350*/  IMAD.MOV.U32 R7, RZ, RZ, 0x1 ;  /* 0x00000001ff077424 */ /* 0x008fe600078e00ff */
        /* <DEDUP_REMOVED lines=11> */
.L_x_1066:
[----:B------:R-:W-:Y:S02]  /*13410*/  MOV R0, 0x2 ;  /* 0x0000000200007802 */ /* 0x000fe40000000f00 */
[----:B------:R-:W-:Y:S02]  /*13420*/  MOV R2, 0x13440 ;  /* 0x0001344000027802 */ /* 0x000fe40000000f00 */
[----:B-----5:R-:W-:Y:S05]  /*13430*/  CALL.REL.NOINC `($__internal_17_$__cuda_sm70_shflsync_bfly_p) ;  /* 0x000002a000007944 */ /* 0x020fea0003c00000 */
[----:B------:R-:W-:Y:S01]  /*13440*/  FMNMX.FTZ R4, R4, R0, !PT ;  /* 0x0000000004047209 */ /* 0x000fe20007810000 */
[----:B------:R-:W-:Y:S01]  /*13450*/  IMAD.MOV.U32 R0, RZ, RZ, 0x1 ;  /* 0x00000001ff007424 */ /* 0x000fe200078e00ff */
[----:B------:R-:W-:Y:S02]  /*13460*/  MOV R2, 0x13480 ;  /* 0x0001348000027802 */ /* 0x000fe40000000f00 */
[----:B-1---5:R-:W-:Y:S05]  /*13470*/  CALL.REL.NOINC `($__internal_17_$__cuda_sm70_shflsync_bfly_p) ;  /* 0x0000026000007944 */ /* 0x022fea0003c00000 */
[----:B------:R-:W-:Y:S01]  /*13480*/  FMNMX.FTZ R132, R4, R0, !PT ;  /* 0x0000000004847209 */ /* 0x000fe20007810000 */
[----:B-----5:R-:W-:Y:S01]  /*13490*/  IMAD.MOV.U32 R4, RZ, RZ, R5 ;  /* 0x000000ffff047224 */ /* 0x020fe200078e0005 */
[----:B------:R-:W-:Y:S01]  /*134a0*/  MOV R2, 0x134d0 ;  /* 0x000134d000027802 */ /* 0x000fe20000000f00 */
[----:B------:R-:W-:Y:S02]  /*134b0*/  IMAD.MOV.U32 R0, RZ, RZ, 0x2 ;  /* 0x00000002ff007424 */ /* 0x000fe400078e00ff */
[----:B-1----:R-:W-:Y:S05]  /*134c0*/  CALL.REL.NOINC `($__internal_17_$__cuda_sm70_shflsync_bfly_p) ;  /* 0x0000021000007944 */ /* 0x002fea0003c00000 */
[----:B-----5:R-:W-:Y:S01]  /*134d0*/  FMNMX.FTZ R4, R5, R0, !PT ;  /* 0x0000000005047209 */ /* 0x020fe20007810000 */
[----:B------:R-:W-:Y:S01]  /*134e0*/  IMAD.MOV.U32 R0, RZ, RZ, 0x1 ;  /* 0x00000001ff007424 */ /* 0x000fe200078e00ff */
[----:B------:R-:W-:Y:S02]  /*134f0*/  MOV R2, 0x13510 ;  /* 0x0001351000027802 */ /* 0x000fe40000000f00 */
[----:B-1----:R-:W-:Y:S05]  /*13500*/  CALL.REL.NOINC `($__internal_17_$__cuda_sm70_shflsync_bfly_p) ;  /* 0x000001d000007944 */ /* 0x002fea0003c00000 */
[----:B-1---5:R-:W-:-:S05]  /*13510*/  BRA `(.L_x_1095) ;  /* 0xffff9c5000007947 */ /* 0x022fca000383ffff */
.L_x_1068:
[----:B------:R1:W5:Y:S01]  /*13520*/  LDL R4, [R1+0xa4] ;  /* 0x0000a40001047983 */ /* 0x0003620000100800 */
[----:B------:R-:W-:-:S02]  /*13530*/  MOV R0, 0x2 ;  /* 0x0000000200007802 */ /* 0x000fc40000000f00 */
[----:B------:R-:W-:Y:S02]  /*13540*/  MOV R2, 0x13560 ;  /* 0x0001356000027802 */ /* 0x000fe40000000f00 */
[----:B-1---5:R-:W-:Y:S05]  /*13550*/  CALL.REL.NOINC `($__internal_17_$__cuda_sm70_shflsync_bfly_p) ;  /* 0x0000018000007944 */ /* 0x022fea0003c00000 */
[----:B-----5:R-:W-:Y:S01]  /*13560*/  MOV R5, R0 ;  /* 0x0000000000057202 */ /* 0x020fe20000000f00 */
[----:B-1----:R-:W-:Y:S05]  /*13570*/  BRA `(.L_x_1096) ;  /* 0xffffbaa000007947 */ /* 0x002fea000383ffff */
.L_x_1069:
[----:B------:R-:W-:Y:S01]  /*13580*/  IMAD.MOV.U32 R4, RZ, RZ, R5 ;  /* 0x000000ffff047224 */ /* 0x000fe200078e0005 */
[----:B------:R-:W-:Y:S02]  /*13590*/  MOV R0, 0x1 ;  /* 0x0000000100007802 */ /* 0x000fe40000000f00 */
[----:B------:R-:W-:Y:S02]  /*135a0*/  MOV R2, 0x135c0 ;  /* 0x000135c000027802 */ /* 0x000fe40000000f00 */
[----:B------:R-:W-:Y:S05]  /*135b0*/  CALL.REL.NOINC `($__internal_17_$__cuda_sm70_shflsync_bfly_p) ;  /* 0x0000012000007944 */ /* 0x000fea0003c00000 */
[----:B------:R2:W5:Y:S02]  /*135c0*/  LDL R4, [R1+0xa0] ;  /* 0x0000a00001047983 */ /* 0x0005640000100800 */
[----:B-----5:R-:W-:Y:S01]  /*135d0*/  FADD.FTZ R5, R5, R0 ;  /* 0x0000000005057221 */ /* 0x020fe20000010000 */
[----:B------:R-:W-:Y:S02]  /*135e0*/  MOV R0, 0x2 ;  /* 0x0000000200007802 */ /* 0x000fe40000000f00 */
[----:B------:R-:W-:Y:S02]  /*135f0*/  MOV R2, 0x13610 ;  /* 0x0001361000027802 */ /* 0x000fe40000000f00 */
[----:B-12---:R-:W-:Y:S05]  /*13600*/  CALL.REL.NOINC `($__internal_17_$__cuda_sm70_shflsync_bfly_p) ;  /* 0x000000d000007944 */ /* 0x006fea0003c00000 */
[----:B------:R-:W2:Y:S02]  /*13610*/  LDL.LU R2, [R1+0xa0] ;  /* 0x0000a00001027983 */ /* 0x000ea40000300800 */
[----:B--2---:R-:W-:Y:S01]  /*13620*/  FADD.FTZ R4, R2, R0 ;  /* 0x0000000002047221 */ /* 0x004fe20000010000 */
[----:B------:R-:W-:-:S02]  /*13630*/  MOV R0, 0x1 ;  /* 0x0000000100007802 */ /* 0x000fc40000000f00 */
[----:B------:R-:W-:Y:S02]  /*13640*/  MOV R2, 0x13660 ;  /* 0x0001366000027802 */ /* 0x000fe40000000f00 */
[----:B-1---5:R-:W-:Y:S05]  /*13650*/  CALL.REL.NOINC `($__internal_17_$__cuda_sm70_shflsync_bfly_p) ;  /* 0x0000008000007944 */ /* 0x022fea0003c00000 */
[----:B------:R-:W-:Y:S01]  /*13660*/  MOV R3, R0 ;  /* 0x0000000000037202 */ /* 0x000fe20000000f00 */
[----:B-1---5:R-:W-:Y:S05]  /*13670*/  BRA `(.L_x_1097) ;  /* 0xffffba3000007947 */ /* 0x022fea000383ffff */
.L_x_1079:
[----:B-1----:R-:W-:Y:S01]  /*13680*/  IMAD.MOV.U32 R0, RZ, RZ, R14 ;  /* 0x000000ffff007224 */ /* 0x002fe200078e000e */
[----:B------:R-:W-:Y:S01]  /*13690*/  MOV R7, RZ ;  /* 0x000000ff00077202 */ /* 0x000fe20000000f00 */
[----:B----4-:R-:W-:Y:S01]  /*136a0*/  IMAD.MOV.U32 R3, RZ, RZ, 0x1f ;  /* 0x0000001fff037424 */ /* 0x010fe200078e00ff */
[----:B---3--:R-:W-:Y:S02]  /*136b0*/  MOV R2, 0x136d0 ;  /* 0x000136d000027802 */ /* 0x008fe40000000f00 */
[----:B-----5:R-:W-:Y:S05]  /*136c0*/  CALL.REL.NOINC `($__internal_18_$__cuda_sm70_shflsync_idx_p) ;  /* 0x0000009000007944 */ /* 0x020fea0003c00000 */
[----:B-1---5:R-:W-:Y:S05]  /*136d0*/  BRA `(.L_x_1098) ;  /* 0xffffe32000007947 */ /* 0x022fea000383ffff */
        .weak           $__internal_17_$__cuda_sm70_shflsync_bfly_p
        .type           $__internal_17_$__cuda_sm70_shflsync_bfly_p,@function
        .size           $__internal_17_$__cuda_sm70_shflsync_bfly_p,($__internal_18_$__cuda_sm70_shflsync_idx_p - $__internal_17_$__cuda_sm70_shflsync_bfly_p)
$__internal_17_$__cuda_sm70_shflsync_bfly_p:
[----:B------:R1:W-:Y:S01]  /*136e0*/  STL [R1+0x20c], R5 ;  /* 0x00020c0501007387 */ /* 0x0003e20000100800 */
[----:B------:R-:W-:Y:S02]  /*136f0*/  MOV R3, 0x1f ;  /* 0x0000001f00037802 */ /* 0x000fe40000000f00 */
[----:B-1----:R-:W-:-:S04]  /*13700*/  MOV R5, 0xffffffff ;  /* 0xffffffff00057802 */ /* 0x002fc80000000f00 */
[----:B------:R-:W-:Y:S04]  /*13710*/  WARPSYNC R5 ;  /* 0x0000000500007348 */ /* 0x000fe80003800000 */
[----:B------:R1:W2:Y:S04]  /*13720*/  SHFL.BFLY PT, R0, R4, R0, R3 ;  /* 0x0c00000004007389 */ /* 0x0002a800000e0003 */
[----:B-1----:R1:W5:Y:S01]  /*13730*/  LDL.LU R5, [R1+0x20c] ;  /* 0x00020c0001057983 */ /* 0x0023620000300800 */
[----:B------:R-:W-:-:S04]  /*13740*/  MOV R3, 0x0 ;  /* 0x0000000000037802 */ /* 0x000fc80000000f00 */
[----:B--2---:R-:W-:Y:S05]  /*13750*/  RET.REL.NODEC R2 `(_ZN7cutlass13device_kernelIN5flash19enable_sm80_to_sm89INS1_16FlashAttnFwdSm80INS1_25CollectiveMainloopFwdSm80ILi8ELi1ELb1EN4cute5tupleIJNS5_1CILi128EEENS7_ILi64EEENS7_ILi256EEEEEELi256ENS_6half_tEfNS_4arch4Sm80ELb1ELb0ELb1ELb0ELb1ELb0ELb1ELb1EEENS1_21CollectiveEpilogueFwdINS6_IJS8_SA_S9_EEENS6_IJNS7_ILi1EEESI_SI_EEESC_SE_Li256ELb0ELb1ELb1ELb0EEENS1_30DynamicPersistentTileSchedulerILi256ELi256ELb1ELb1ELb0EEEEEEEEEvNT_6ParamsE) ;  /* 0xfffec8a002007950 */ /* 0x004fea0003c3ffff */
        .weak           $__internal_18_$__cuda_sm70_shflsync_idx_p
        .type           $__internal_18_$__cuda_sm70_shflsync_idx_p,@function
        .size           $__internal_18_$__cuda_sm70_shflsync_idx_p,(.L_x_6479 - $__internal_18_$__cuda_sm70_shflsync_idx_p)
$__internal_18_$__cuda_sm70_shflsync_idx_p:
[----:B------:R1:W-:Y:S02]  /*13760*/  STL [R1+0x20c], R4 ;  /* 0x00020c0401007387 */ /* 0x0003e40000100800 */
[----:B-1----:R-:W-:-:S04]  /*13770*/  MOV R4, 0xffffffff ;  /* 0xffffffff00047802 */ /* 0x002fc80000000f00 */
[----:B------:R-:W-:Y:S04]  /*13780*/  WARPSYNC R4 ;  /* 0x0000000400007348 */ /* 0x000fe80003800000 */
[----:B------:R1:W2:Y:S04]  /*13790*/  SHFL.IDX PT, R0, R0, R7, R3 ;  /* 0x0000000700007389 */ /* 0x0002a800000e0003 */
[----:B-1----:R1:W5:Y:S01]  /*137a0*/  LDL.LU R4, [R1+0x20c] ;  /* 0x00020c0001047983 */ /* 0x0023620000300800 */
[----:B------:R-:W-:-:S04]  /*137b0*/  MOV R3, 0x0 ;  /* 0x0000000000037802 */ /* 0x000fc80000000f00 */
[----:B--2---:R-:W-:Y:S05]  /*137c0*/  RET.REL.NODEC R2 `(_ZN7cutlass13device_kernelIN5flash19enable_sm80_to_sm89INS1_16FlashAttnFwdSm80INS1_25CollectiveMainloopFwdSm80ILi8ELi1ELb1EN4cute5tupleIJNS5_1CILi128EEENS7_ILi64EEENS7_ILi256EEEEEELi256ENS_6half_tEfNS_4arch4Sm80ELb1ELb0ELb1ELb0ELb1ELb0ELb1ELb1EEENS1_21CollectiveEpilogueFwdINS6_IJS8_SA_S9_EEENS6_IJNS7_ILi1EEESI_SI_EEESC_SE_Li256ELb0ELb1ELb1ELb0EEENS1_30DynamicPersistentTileSchedulerILi256ELi256ELb1ELb1ELb0EEEEEEEEEvNT_6ParamsE) ;  /* 0xfffec83002007950 */ /* 0x004fea0003c3ffff */
.L_x_1099:
        /* <DEDUP_REMOVED lines=11> */
.L_x_6479:


//--------------------- .text._ZN7cutlass13device_kernelIN5flash19enable_sm80_to_sm89INS1_16FlashAttnFwdSm80INS1_25CollectiveMainloopFwdSm80ILi8ELi1ELb1EN4cute5tupleIJNS5_1CILi128EEENS7_ILi48EEENS7_ILi256EEEEEELi256ENS_6half_tEfNS_4arch4Sm80ELb1ELb0ELb1ELb1ELb1ELb0ELb1ELb1EEENS1_21CollectiveEpilogueFwdINS6_IJS8_SA_S9_EEENS6_IJNS7_ILi1EEESI_SI_EEESC_SE_Li256ELb1ELb1ELb1ELb0EEENS1_36VarlenDynamicPersistentTileSchedulerILi128ELi48ELi256ELi256ELb1ELb1ELb0ELb1ELb1ELb1EEEEEEEEEvNT_6ParamsE --------------------------
	.section	.text._ZN7cutlass13device_kernelIN5flash19enable_sm80_to_sm89INS1_16FlashAttnFwdSm80INS1_25CollectiveMainloopFwdSm80ILi8ELi1ELb1EN4cute5tupleIJNS5_1CILi128EEENS7_ILi48EEENS7_ILi256EEEEEELi256ENS_6half_tEfNS_4arch4Sm80ELb1ELb0ELb1ELb1ELb1ELb0ELb1ELb1EEENS1_21CollectiveEpilogueFwdINS6_IJS8_SA_S9_EEENS6_IJNS7_ILi1EEESI_SI_EEESC_SE_Li256ELb1ELb1ELb1ELb0EEENS1_36VarlenDynamicPersistentTileSchedulerILi128ELi48ELi256ELi256ELb1ELb1ELb0ELb1ELb1ELb1EEEEEEEEEvNT_6ParamsE,"ax",@progbits
	.sectioninfo	@"SHI_REGISTERS=255"
	.align	128
.text._ZN7cutlass13device_kernelIN5flash19enable_sm80_to_sm89INS1_16FlashAttnFwdSm80INS1_25CollectiveMainloopFwdSm80ILi8ELi1ELb1EN4cute5tupleIJNS5_1CILi128EEENS7_ILi48EEENS7_ILi256EEEEEELi256ENS_6half_tEfNS_4arch4Sm80ELb1ELb0ELb1ELb1ELb1ELb0ELb1ELb1EEENS1_21CollectiveEpilogueFwdINS6_IJS8_SA_S9_EEENS6_IJNS7_ILi1EEESI_SI_EEESC_SE_Li256ELb1ELb1ELb1ELb0EEENS1_36VarlenDynamicPersistentTileSchedulerILi128ELi48ELi256ELi256ELb1ELb1ELb0ELb1ELb1ELb1EEEEEEEEEvNT_6ParamsE:
        .type           _ZN7cutlass13device_kernelIN5flash19enable_sm80_to_sm89INS1_16FlashAttnFwdSm80INS1_25CollectiveMainloopFwdSm80ILi8ELi1ELb1EN4cute5tupleIJNS5_1CILi128EEENS7_ILi48EEENS7_ILi256EEEEEELi256ENS_6half_tEfNS_4arch4Sm80ELb1ELb0ELb1ELb1ELb1ELb0ELb1ELb1EEENS1_21CollectiveEpilogueFwdINS6_IJS8_SA_S9_EEENS6_IJNS7_ILi1EEESI_SI_EEESC_SE_Li256ELb1ELb1ELb1ELb0EEENS1_36VarlenDynamicPersistentTileSchedulerILi128ELi48ELi256ELi256ELb1ELb1ELb0ELb1ELb1ELb1EEEEEEEEEvNT_6ParamsE,@function
        .size           _ZN7cutlass13device_kernelIN5flash19enable_sm80_to_sm89INS1_16FlashAttnFwdSm80INS1_25CollectiveMainloopFwdSm80ILi8ELi1ELb1EN4cute5tupleIJNS5_1CILi128EEENS7_ILi48EEENS7_ILi256EEEEEELi256ENS_6half_tEfNS_4arch4Sm80ELb1ELb0ELb1ELb1ELb1ELb0ELb1ELb1EEENS1_21CollectiveEpilogueFwdINS6_IJS8_SA_S9_EEENS6_IJNS7_ILi1EEESI_SI_EEESC_SE_Li256ELb1ELb1ELb1ELb0EEENS1_36VarlenDynamicPersistentTileSchedulerILi128ELi48ELi256ELi256ELb1ELb1ELb0ELb1ELb1ELb1EEEEEEEEEvNT_6ParamsE,(.L_x_6482 - _ZN7cutlass13device_kernelIN5flash19enable_sm80_to_sm89INS1_16FlashAttnFwdSm80INS1_25CollectiveMainloopFwdSm80ILi8ELi1ELb1EN4cute5tupleIJNS5_1CILi128EEENS7_ILi48EEENS7_ILi256EEEEEELi256ENS_6half_tEfNS_4arch4Sm80ELb1ELb0ELb1ELb1ELb1ELb0ELb1ELb1EEENS1_21CollectiveEpilogueFwdINS6_IJS8_SA_S9_EEENS6_IJNS7_ILi1EEESI_SI_EEESC_SE_Li256ELb1ELb1ELb1ELb0EEENS1_36VarlenDynamicPersistentTileSchedulerILi128ELi48ELi256ELi256ELb1ELb1ELb0ELb1ELb1ELb1EEEEEEEEEvNT_6ParamsE)
        .other          _ZN7cutlass13device_kernelIN5flash19enable_sm80_to_sm89INS1_16FlashAttnFwdSm80INS1_25CollectiveMainloopFwdSm80ILi8ELi1ELb1EN4cute5tupleIJNS5_1CILi128EEENS7_ILi48EEENS7_ILi256EEEEEELi256ENS_6half_tEfNS_4arch4Sm80ELb1ELb0ELb1ELb1ELb1ELb0ELb1ELb1EEENS1_21CollectiveEpilogueFwdINS6_IJS8_SA_S9_EEENS6_IJNS7_ILi1EEESI_SI_EEESC_SE_Li256ELb1ELb1ELb1ELb0EEENS1_36VarlenDynamicPersistentTileSchedulerILi128ELi48ELi256ELi256ELb1ELb1ELb0ELb1ELb1ELb1EEEEEEEEEvNT_6ParamsE,@"STO_CUDA_ENTRY STV_DEFAULT"
_ZN7cutlass13device_kernelIN5flash19enable_sm80_to_sm89INS1_16FlashAttnFwdSm80INS1_25CollectiveMainloopFwdSm80ILi8ELi1ELb1EN4cute5tupleIJNS5_1CILi128EEENS7_ILi48EEENS7_ILi256EEEEEELi256ENS_6half_tEfNS_4arch4Sm80ELb1ELb0ELb1ELb1ELb1ELb0ELb1ELb1EEENS1_21CollectiveEpilogueFwdINS6_IJS8_SA_S9_EEENS6_IJNS7_ILi1EEESI_SI_EEESC_SE_Li256ELb1ELb1ELb1ELb0EEENS1_36VarlenDynamicPersistentTileSchedulerILi128ELi48ELi256ELi256ELb1ELb1ELb0ELb1ELb1ELb1EEEEEEEEEvNT_6ParamsE:
        /* <DEDUP_REMOVED lines=54> */
.L_x_1105:
        /* <DEDUP_REMOVED lines=16> */
.L_x_1223:
        /* <DEDUP_REMOVED lines=16> */
.L_x_1224:
[----:B--2---:R-:W-:-:S05]  /*0560*/  IMAD R0, R0, c[0x0][0x538], RZ ;  /* 0x00014e0000007a24 */ /* 0x004fca00078e02ff */
[----:B------:R-:W-:-:S04]  /*0570*/  IADD3 R6, R0, R6, RZ ;  /* 0x0000000600067210 */ /* 0x000fc80007ffe0ff */
[----:B------:R-:W-:-:S13]  /*0580*/  ISETP.GT.AND P0, PT, R6, UR4, PT ;  /* 0x0000000406007c0c */ /* 0x000fda000bf04270 */
[----:B-1----:R-:W-:Y:S05]  /*0590*/  @!P0 BRA `(.L_x_1105) ;  /* 0xfffffdc000008947 */ /* 0x002fea000383ffff */
.L_x_1101:
[----:B------:R-:W-:-:S05]  /*05a0*/  IADD3 R11, -R0, R6, RZ ;  /* 0x00000006000b7210 */ /* 0x000fca0007ffe1ff */
[----:B------:R-:W-:-:S05]  /*05b0*/  IMAD R0, R4, c[0x0][0x538], R11 ;  /* 0x00014e0004007a24 */ /* 0x000fca00078e020b */
[----:B------:R-:W-:Y:S01]  /*05c0*/  ISETP.GT.AND P0, PT, R0, UR4, PT ;  /* 0x0000000400007c0c */ /* 0x000fe2000bf04270 */
[----:B------:R-:W-:-:S12]  /*05d0*/  BRA.DIV ~URZ, `(.L_x_1106) ;  /* 0x000140627f007947 */ /* 0x000fd8000b800000 */
[----:B------:R-:W-:-:S04]  /*05e0*/  VOTE.ANY R10, PT, !P0 ;  /* 0x00000000000a7806 */ /* 0x000fc800040e0100 */
.L_x_1225:
[----:B------:R-:W1:Y:S02]  /*05f0*/  POPC R5, R10 ;  /* 0x0000000a00057309 */ /* 0x000e640000000000 */
[----:B-1----:R-:W-:-:S05]  /*0600*/  IADD3 R0, R5, R7, RZ ;  /* 0x0000000705007210 */ /* 0x002fca0007ffe0ff */
[----:B------:R1:W-:Y:S01]  /*0610*/  STL [R1+0xb4], R0 ;  /* 0x0000b40001007387 */ /* 0x0003e20000100800 */
[----:B------:R-:W-:Y:S05]  /*0620*/  BRA.DIV ~URZ, `(.L_x_1107) ;  /* 0x000140627f007947 */ /* 0x000fea000b800000 */
[----:B------:R2:W3:Y:S01]  /*0630*/  SHFL.IDX PT, R12, R9, R5, 0x1f ;  /* 0x00001f05090c7589 */ /* 0x0004e200000e0000 */
[----:B------:R-:W-:-:S03]  /*0640*/  MOV R6, RZ ;  /* 0x000000ff00067202 */ /* 0x000fc60000000f00 */
[----:B------:R2:W4:Y:S04]  /*0650*/  SHFL.IDX PT, R9, R8, R5, 0x1f ;  /* 0x00001f0508097589 */ /* 0x00052800000e0000 */
.L_x_1226:
[----:B------:R-:W-:Y:S01]  /*0660*/  ISETP.NE.AND P0, PT, R10, RZ, PT ;  /* 0x000000ff0a00720c */ /* 0x000fe20003f05270 */
[----:B------:R-:W-:-:S12]  /*0670*/  BSSY B0, `(.L_x_1108) ;  /* 0x0000005000007945 */ /* 0x000fd80003800000 */
[----:B------:R-:W-:Y:S05]  /*0680*/  @!P0 BRA `(.L_x_1109) ;  /* 0x0000003000008947 */ /* 0x000fea0003800000 */
[----:B-1----:R-:W-:Y:S01]  /*0690*/  IADD3 R0, R5, -0x1, RZ ;  /* 0xffffffff05007810 */ /* 0x002fe20007ffe0ff */
[----:B------:R-:W-:Y:S05]  /*06a0*/  BRA.DIV ~URZ, `(.L_x_1110) ;  /* 0x000140c27f007947 */ /* 0x000fea000b800000 */
[----:B------:R1:W2:Y:S02]  /*06b0*/  SHFL.IDX PT, R6, R4, R0, 0x1f ;  /* 0x00001f0004067589 */ /* 0x0002a400000e0000 */
.L_x_1109:
[----:B------:R-:W-:Y:S05]  /*06c0*/  BSYNC B0 ;  /* 0x0000000000007941 */ /* 0x000fea0003800000 */
.L_x_1108:
        /* <DEDUP_REMOVED lines=69> */
.L_x_1112:
        /* <DEDUP_REMOVED lines=70> */
.L_x_1113:
[----:B------:R-:W-:Y:S05]  /*0f80*/  BSYNC B0 ;  /* 0x0000000000007941 */ /* 0x000fea0003800000 */
.L_x_1111:
[----:B------:R-:W-:-:S04]  /*0f90*/  LOP3.LUT R0, RZ, R0, RZ, 0x33, !PT ;  /* 0x00000000ff007212 */ /* 0x000fc800078e33ff */
[----:B------:R-:W-:-:S05]  /*0fa0*/  IADD3 R0, R0, R12, RZ ;  /* 0x0000000c00007210 */ /* 0x000fca0007ffe0ff */
[----:B------:R2:W-:Y:S01]  /*0fb0*/  STL [R1+0xac], R0 ;  /* 0x0000ac0001007387 */ /* 0x0005e20000100800 */
[----:B------:R-:W-:Y:S05]  /*0fc0*/  BRA `(.L_x_1114) ;  /* 0x0000006000007947 */ /* 0x000fea0003800000 */
.L_x_1102:
[----:B------:R-:W-:Y:S01]  /*0fd0*/  MOV R0, UR4 ;  /* 0x0000000400007c02 */ /* 0x000fe20008000f00 */
[----:B------:R-:W-:Y:S04]  /*0fe0*/  STL [R1+0xac], RZ ;  /* 0x0000acff01007387 */ /* 0x000fe80000100800 */
[----:B------:R-:W-:Y:S04]  /*0ff0*/  STL [R1+0xb0], RZ ;  /* 0x0000b0ff01007387 */ /* 0x000fe80000100800 */
[----:B------:R1:W-:Y:S02]  /*1000*/  STL [R1+0xa8], R0 ;  /* 0x0000a80001007387 */ /* 0x0003e40000100800 */
[----:B-1----:R-:W-:-:S05]  /*1010*/  MOV R0, c[0x0][0x53c] ;  /* 0x00014f0000007a02 */ /* 0x002fca0000000f00 */
[----:B------:R1:W-:Y:S02]  /*1020*/  STL [R1+0xb4], R0 ;  /* 0x0000b40001007387 */ /* 0x0003e40000100800 */
.L_x_1114:
        /* <DEDUP_REMOVED lines=8> */
.L_x_1100:
        /* <DEDUP_REMOVED lines=39> */
[----:B------:R-:W-:Y:S02]  /*1320*/  LOP3.LUT R3, R10, 0xffffffe0, RZ, 0xc0, !PT ;  /* 0xffffffe00a037812 */ /* 0x000fe400078ec0ff */
[----:B------:R-:W-:Y:S01]  /*1330*/  LOP3.LUT R0, R6, 0x1c0, RZ, 0xc0, !PT ;  /* 0x000001c006007812 */ /* 0x000fe200078ec0ff */
[----:B------:R-:W-:Y:S01]  /*1340*/  IMAD.IADD R6, R2, 0x1, -R4 ;  /* 0x0000000102067824 */ /* 0x000fe200078e0a04 */
        /* <DEDUP_REMOVED lines=17> */
[----:B------:R-:W-:Y:S02]  /*1460*/  LEA.HI R0, R3, R3, RZ, 0x1 ;  /* 0x0000000303007211 */ /* 0x000fe400078f08ff */
[----:B------:R-:W-:Y:S01]  /*1470*/  ISETP.NE.U32.AND P4, PT, R5, 0x1, PT ;  /* 0x000000010500780c */ /* 0x000fe20003f85070 */
[----:B------:R-:W-:Y:S01]  /*1480*/  IMAD R17, R4, 0x10, R2 ;  /* 0x0000001004117824 */ /* 0x000fe200078e0202 */
[----:B------:R-:W-:Y:S01]  /*1490*/  LOP3.LUT R4, R0, 0x1ffffffe, RZ, 0xc0, !PT ;  /* 0x1ffffffe00047812 */ /* 0x000fe200078ec0ff */
[----:B------:R-:W-:Y:S01]  /*14a0*/  IMAD.SHL.U32 R2, R6, 0x40, RZ ;  /* 0x0000004006027824 */ /* 0x000fe200078e00ff */
[C---:B------:R-:W-:Y:S01]  /*14b0*/  R2P PR, R8.reuse, 0x6 ;  /* 0x0000000608007804 */ /* 0x040fe20000000000 */
[----:B------:R-:W-:Y:S01]  /*14c0*/  IMAD.SHL.U32 R5, R8, 0x40, RZ ;  /* 0x0000004008057824 */ /* 0x000fe200078e00ff */
[C---:B------:R-:W-:Y:S01]  /*14d0*/  LOP3.LUT P3, RZ, R6.reuse, 0x2, RZ, 0xc0, !PT ;  /* 0x0000000206ff7812 */ /* 0x040fe2000786c0ff */
[----:B------:R-:W-:Y:S01]  /*14e0*/  IMAD.IADD R8, R3, 0x1, -R4 ;  /* 0x0000000103087824 */ /* 0x000fe200078e0a04 */
[----:B------:R-:W-:Y:S01]  /*14f0*/  LOP3.LUT P0, RZ, R6, 0x4, RZ, 0xc0, !PT ;  /* 0x0000000406ff7812 */ /* 0x000fe2000780c0ff */
[----:B------:R-:W-:Y:S01]  /*1500*/  IMAD.SHL.U32 R6, R13, 0x8, RZ ;  /* 0x000000080d067824 */ /* 0x000fe200078e00ff */
[----:B------:R-:W-:Y:S01]  /*1510*/  LOP3.LUT R2, R2, 0x1c0, RZ, 0xc0, !PT ;  /* 0x000001c002027812 */ /* 0x000fe200078ec0ff */
[----:B------:R-:W-:Y:S01]  /*1520*/  STL [R1+0x204], R17 ;  /* 0x0002041101007387 */ /* 0x000fe20000100800 */
        /* <DEDUP_REMOVED lines=198> */
.L_x_1222:
[----:B--2---:R-:W2:Y:S01]  /*2190*/  LDL R0, [R1+0xb4] ;  /* 0x0000b40001007983 */ /* 0x004ea20000100800 */
[----:B------:R-:W-:Y:S01]  /*21a0*/  IMAD.MOV.U32 R8, RZ, RZ, 0x4 ;  /* 0x00000004ff087424 */ /* 0x000fe200078e00ff */
[----:B------:R-:W-:-:S02]  /*21b0*/  ISETP.NE.U32.AND P0, PT, RZ, c[0x0][0x370], PT ;  /* 0x0000dc00ff007a0c */ /* 0x000fc40003f05070 */
[----:B------:R-:W-:Y:S01]  /*21c0*/  ISETP.NE.U32.AND P1, PT, RZ, c[0x0][0x360], PT ;  /* 0x0000d800ff007a0c */ /* 0x000fe20003f25070 */
[----:B--2---:R-:W-:-:S05]  /*21d0*/  IMAD.WIDE R2, R0, R8, c[0x0][0x588] ;  /* 0x0001620000027625 */ /* 0x004fca00078e0208 */
[----:B------:R-:W2:Y:S01]  /*21e0*/  LDG.E R17, [R2.64] ;  /* 0x0000000602117981 */ /* 0x000ea2000c1e1900 */
[----:B------:R-:W-:Y:S01]  /*21f0*/  ISETP.NE.AND.EX P3, PT, RZ, c[0x0][0x374], PT, P0 ;  /* 0x0000dd00ff007a0c */ /* 0x000fe20003f65300 */
[----:B------:R-:W-:Y:S01]  /*2200*/  IMAD.MOV.U32 R15, RZ, RZ, RZ ;  /* 0x000000ffff0f7224 */ /* 0x000fe200078e00ff */
[----:B------:R-:W-:Y:S01]  /*2210*/  ISETP.NE.AND.EX P1, PT, RZ, c[0x0][0x364], PT, P1 ;  /* 0x0000d900ff007a0c */ /* 0x000fe20003f25310 */
[----:B------:R-:W-:Y:S01]  /*2220*/  IMAD.MOV.U32 R11, RZ, RZ, RZ ;  /* 0x000000ffff0b7224 */ /* 0x000fe200078e00ff */
[----:B------:R-:W-:-:S04]  /*2230*/  ISETP.NE.U32.AND P4, PT, RZ, c[0x0][0x348], PT ;  /* 0x0000d200ff007a0c */ /* 0x000fc80003f85070 */
[----:B------:R-:W-:Y:S01]  /*2240*/  ISETP.NE.AND.EX P4, PT, RZ, c[0x0][0x34c], PT, P4 ;  /* 0x0000d300ff007a0c */ /* 0x000fe20003f85340 */
[C---:B--2---:R-:W-:Y:S01]  /*2250*/  IMAD.SHL.U32 R114, R17.reuse, 0x4, RZ ;  /* 0x0000000411727824 */ /* 0x044fe200078e00ff */
[----:B------:R-:W-:Y:S01]  /*2260*/  SHF.R.S32.HI R106, RZ, 0x1f, R17 ;  /* 0x0000001fff6a7819 */ /* 0x000fe20000011411 */
[----:B------:R1:W-:Y:S02]  /*2270*/  STL [R1+0xc0], R17 ;  /* 0x0000c01101007387 */ /* 0x0003e40000100800 */
[C---:B------:R-:W-:Y:S02]  /*2280*/  @P3 LEA R6, P0, R17.reuse, c[0x0][0x370], 0x2 ;  /* 0x0000dc0011063a11 */ /* 0x040fe400078010ff */
[C-C-:B------:R-:W-:Y:S01]  /*2290*/  SHF.L.U64.HI R107, R17.reuse, 0x2, R106.reuse ;  /* 0x00000002116b7819 */ /* 0x140fe2000001026a */
[----:B------:R1:W-:Y:S01]  /*22a0*/  STL [R1+0xfc], R106 ;  /* 0x0000fc6a01007387 */ /* 0x0003e20000100800 */
[----:B------:R-:W-:Y:S02]  /*22b0*/  @P1 IADD3 R4, P2, R114, c[0x0][0x360], RZ ;  /* 0x0000d80072041a10 */ /* 0x000fe40007f5e0ff */
[----:B------:R-:W-:Y:S01]  /*22c0*/  @P3 LEA.HI.X R7, R17, c[0x0][0x374], R106, 0x2, P0 ;  /* 0x0000dd0011073a11 */ /* 0x000fe200000f146a */
[----:B------:R1:W-:Y:S01]  /*22d0*/  STL [R1+0xc8], R114 ;  /* 0x0000c87201007387 */ /* 0x0003e20000100800 */
[----:B------:R-:W-:-:S02]  /*22e0*/  @P1 IADD3.X R5, R107, c[0x0][0x364], RZ, P2, !PT ;  /* 0x0000d9006b051a10 */ /* 0x000fc400017fe4ff */
[----:B------:R-:W-:Y:S01]  /*22f0*/  IADD3 R2, P0, R114, c[0x0][0x348], RZ ;  /* 0x0000d20072027a10 */ /* 0x000fe20007f1e0ff */
[----:B------:R-:W2:Y:S03]  /*2300*/  @P3 LDG.E R15, [R6.64] ;  /* 0x00000006060f3981 */ /* 0x000ea6000c1e1900 */
[----:B------:R-:W-:Y:S01]  /*2310*/  IADD3.X R3, R107, c[0x0][0x34c], RZ, P0, !PT ;  /* 0x0000d3006b037a10 */ /* 0x000fe200007fe4ff */
[----:B------:R-:W3:Y:S04]  /*2320*/  @P1 LDG.E R0, [R4.64] ;  /* 0x0000000604001981 */ /* 0x000ee8000c1e1900 */
[----:B------:R1:W5:Y:S04]  /*2330*/  @P4 LDG.E R11, [R2.64] ;  /* 0x00000006020b4981 */ /* 0x000368000c1e1900 */
[----:B------:R1:W-:Y:S01]  /*2340*/  STL [R1+0xcc], R107 ;  /* 0x0000cc6b01007387 */ /* 0x0003e20000100800 */
        /* <DEDUP_REMOVED lines=11> */
.L_x_1115:
[----:B------:R-:W-:-:S04]  /*2400*/  ISETP.NE.U32.AND P0, PT, RZ, c[0x0][0x368], PT ;  /* 0x0000da00ff007a0c */ /* 0x000fc80003f05070 */
[----:B------:R-:W-:-:S13]  /*2410*/  ISETP.NE.AND.EX P0, PT, RZ, c[0x0][0x36c], PT, P0 ;  /* 0x0000db00ff007a0c */ /* 0x000fda0003f05300 */
[----:B------:R-:W-:Y:S05]  /*2420*/  @!P0 BRA `(.L_x_1116) ;  /* 0x0000004000008947 */ /* 0x000fea0003800000 */
[----:B-1----:R-:W-:-:S04]  /*2430*/  IADD3 R2, P0, R114, c[0x0][0x368], RZ ;  /* 0x0000da0072027a10 */ /* 0x002fc80007f1e0ff */
[----:B------:R-:W-:-:S05]  /*2440*/  IADD3.X R3, R107, c[0x0][0x36c], RZ, P0, !PT ;  /* 0x0000db006b037a10 */ /* 0x000fca00007fe4ff */
[----:B------:R1:W5:Y:S01]  /*2450*/  LDG.E R0, [R2.64] ;  /* 0x0000000602007981 */ /* 0x000362000c1e1900 */
[----:B------:R-:W-:Y:S05]  /*2460*/  BRA `(.L_x_1117) ;  /* 0x0000008000007947 */ /* 0x000fea0003800000 */
.L_x_1116:
        /* <DEDUP_REMOVED lines=8> */
.L_x_1117:
[----:B-1----:R-:W2:Y:S04]  /*24f0*/  LDL R3, [R1+0x9c] ;  /* 0x00009c0001037983 */ /* 0x002ea80000100800 */
[----:B------:R-:W3:Y:S04]  /*2500*/  LDL.LU R2, [R1+0xac] ;  /* 0x0000ac0001027983 */ /* 0x000ee80000300800 */
[----:B------:R-:W4:Y:S04]  /*2510*/  LDL.LU R16, [R1+0xc4] ;  /* 0x0000c40001107983 */ /* 0x000f280000300800 */
[----:B------:R-:W4:Y:S01]  /*2520*/  LDL R14, [R1+0xb0] ;  /* 0x0000b000010e7983 */ /* 0x000f220000100800 */
[----:B-----5:R-:W-:Y:S01]  /*2530*/  IMAD.IADD R110, R0, 0x1, -R15 ;  /* 0x00000001006e7824 */ /* 0x020fe200078e0a0f */
[----:B------:R-:W-:Y:S01]  /*2540*/  BSSY B0, `(.L_x_1118) ;  /* 0x0000041000007945 */ /* 0x000fe20003800000 */
[----:B--2---:R-:W-:-:S02]  /*2550*/  IMAD.MOV.U32 R13, RZ, RZ, R3 ;  /* 0x000000ffff0d7224 */ /* 0x004fc400078e0003 */
[----:B------:R-:W-:Y:S02]  /*2560*/  IMAD.MOV.U32 R3, RZ, RZ, c[0x0][0x2c4] ;  /* 0x0000b100ff037624 */ /* 0x000fe400078e00ff */
[----:B---3--:R-:W-:-:S03]  /*2570*/  IMAD.SHL.U32 R12, R2, 0x80, RZ ;  /* 0x00000080020c7824 */ /* 0x008fc600078e00ff */
[----:B------:R-:W-:Y:S02]  /*2580*/  ISETP.NE.AND P3, PT, R3, 0x1, PT ;  /* 0x000000010300780c */ /* 0x000fe40003f65270 */
[----:B------:R-:W-:Y:S01]  /*2590*/  IADD3 R2, R12, 0x7f, RZ ;  /* 0x0000007f0c027810 */ /* 0x000fe20007ffe0ff */
[----:B------:R1:W-:Y:S01]  /*25a0*/  STL [R1+0xa4], R12 ;  /* 0x0000a40c01007387 */ /* 0x0003e20000100800 */
[----:B----4-:R-:W-:-:S03]  /*25b0*/  LOP3.LUT R16, R16, 0xfffffffb, RZ, 0xc0, !PT ;  /* 0xfffffffb10107812 */ /* 0x010fc600078ec0ff */
[----:B------:R-:W-:Y:S01]  /*25c0*/  IMAD.MOV.U32 R0, RZ, RZ, R2 ;  /* 0x000000ffff007224 */ /* 0x000fe200078e0002 */
[----:B------:R1:W-:Y:S05]  /*25d0*/  STL [R1+0xa0], R110 ;  /* 0x0000a06e01007387 */ /* 0x0003ea0000100800 */
[----:B------:R-:W-:Y:S01]  /*25e0*/  @P3 IMAD.HI.U32 R3, R2, c[0x0][0x2c8], RZ ;  /* 0x0000b20002033a27 */ /* 0x000fe200078e00ff */
[----:B------:R-:W-:Y:S02]  /*25f0*/  IADD3 R2, R110, 0x30, -R13 ;  /* 0x000000306e027810 */ /* 0x000fe40007ffe80d */
[----:B------:R-:W-:Y:S02]  /*2600*/  @P3 LOP3.LUT R16, R16, 0x4, RZ, 0xfc, !PT ;  /* 0x0000000410103812 */ /* 0x000fe400078efcff */
[----:B------:R-:W-:-:S02]  /*2610*/  @P3 SHF.R.U32.HI R0, RZ, c[0x0][0x2cc], R3 ;  /* 0x0000b300ff003a19 */ /* 0x000fc40000011603 */
[----:B------:R-:W-:Y:S01]  /*2620*/  IADD3 R3, R110, 0x2f, RZ ;  /* 0x0000002f6e037810 */ /* 0x000fe20007ffe0ff */
[----:B------:R1:W-:Y:S02]  /*2630*/  STL [R1+0xc4], R16 ;  /* 0x0000c41001007387 */ /* 0x0003e40000100800 */
[----:B------:R-:W-:Y:S02]  /*2640*/  IMAD.IADD R0, R2, 0x1, R0 ;  /* 0x0000000102007824 */ /* 0x000fe400078e0200 */
[----:B------:R-:W-:-:S04]  /*2650*/  IMAD.HI R2, R3, 0x2aaaaaab, RZ ;  /* 0x2aaaaaab03027827 */ /* 0x000fc800078e02ff */
[----:B------:R-:W-:Y:S01]  /*2660*/  IMAD.HI R0, R0, 0x2aaaaaab, RZ ;  /* 0x2aaaaaab00007827 */ /* 0x000fe200078e02ff */
[----:B------:R-:W-:-:S04]  /*2670*/  SHF.R.U32.HI R4, RZ, 0x1f, R2 ;  /* 0x0000001fff047819 */ /* 0x000fc80000011602 */
[----:B------:R-:W-:Y:S02]  /*2680*/  SHF.R.U32.HI R3, RZ, 0x1f, R0 ;  /* 0x0000001fff037819 */ /* 0x000fe40000011600 */
[----:B------:R-:W-:Y:S02]  /*2690*/  LEA.HI.SX32 R4, R2, R4, 0x1d ;  /* 0x0000000402047211 */ /* 0x000fe400078feaff */
[----:B------:R-:W-:Y:S02]  /*26a0*/  LEA.HI.SX32 R0, R0, R3, 0x1d ;  /* 0x0000000300007211 */ /* 0x000fe400078feaff */
[----:B------:R-:W-:Y:S02]  /*26b0*/  LOP3.LUT R2, R14, 0xff000000, RZ, 0xc0, !PT ;  /* 0xff0000000e027812 */ /* 0x000fe400078ec0ff */
[----:B------:R-:W-:Y:S02]  /*26c0*/  IMNMX R7, R4, R0, PT ;  /* 0x0000000004077217 */ /* 0x000fe40003800200 */
[----:B------:R-:W-:-:S02]  /*26d0*/  LOP3.LUT R3, R14, 0xff0000, RZ, 0xc0, !PT ;  /* 0x00ff00000e037812 */ /* 0x000fc400078ec0ff */
[----:B------:R-:W-:Y:S01]  /*26e0*/  SHF.R.U32.HI R0, RZ, 0x8, R2 ;  /* 0x00000008ff007819 */ /* 0x000fe20000011602 */
[----:B------:R-:W-:Y:S01]  /*26f0*/  IMAD.MOV.U32 R2, RZ, RZ, RZ ;  /* 0x000000ffff027224 */ /* 0x000fe200078e00ff */
[----:B------:R-:W-:Y:S02]  /*2700*/  ISETP.GE.AND P0, PT, R7, 0x1, PT ;  /* 0x000000010700780c */ /* 0x000fe40003f06270 */
        /* <DEDUP_REMOVED lines=36> */
.L_x_1119:
[----:B------:R-:W-:Y:S05]  /*2950*/  BSYNC B0 ;  /* 0x0000000000007941 */ /* 0x000fea0003800000 */
.L_x_1118:
        /* <DEDUP_REMOVED lines=75> */
[----:B------:R-:W-:-:S04]  /*2e10*/  @P0 IADD3 R2, P1, R114, c[0x0][0x340], RZ ;  /* 0x0000d00072020a10 */ /* 0x000fc80007f3e0ff */
[----:B------:R-:W-:-:S05]  /*2e20*/  @P0 IADD3.X R3, R107, c[0x0][0x344], RZ, P1, !PT ;  /* 0x0000d1006b030a10 */ /* 0x000fca0000ffe4ff */
[----:B------:R1:W5:Y:S01]  /*2e30*/  @P0 LDG.E R0, [R2.64] ;  /* 0x0000000602000981 */ /* 0x000362000c1e1900 */
[----:B------:R-:W-:Y:S01]  /*2e40*/  WARPSYNC 0xffffffff ;  /* 0xffffffff00007948 */ /* 0x000fe20003800000 */
[----:B------:R-:W-:Y:S02]  /*2e50*/  SEL R7, R17, RZ, !P4 ;  /* 0x000000ff11077207 */ /* 0x000fe40006000000 */
[----:B------:R-:W-:Y:S01]  /*2e60*/  SEL R6, R106, RZ, !P4 ;  /* 0x000000ff6a067207 */ /* 0x000fe20006000000 */
[----:B------:R-:W-:Y:S02]  /*2e70*/  @!P0 IMAD.MOV.U32 R0, RZ, RZ, R17 ;  /* 0x000000ffff008224 */ /* 0x000fe400078e0011 */
[----:B-1----:R-:W2:Y:S01]  /*2e80*/  LDL R106, [R1+0x68] ;  /* 0x00006800016a7983 */ /* 0x002ea20000100800 */
[----:B------:R-:W-:Y:S02]  /*2e90*/  IMAD.MOV.U32 R54, RZ, RZ, 0x30 ;  /* 0x00000030ff367424 */ /* 0x000fe400078e00ff */
[----:B------:R-:W-:Y:S02]  /*2ea0*/  IMAD.MOV.U32 R2, RZ, RZ, c[0x0][0x2b8] ;  /* 0x0000ae00ff027624 */ /* 0x000fe400078e00ff */
[----:B------:R-:W-:Y:S01]  /*2eb0*/  IMAD R54, R111, R54, -0x30 ;  /* 0xffffffd06f367424 */ /* 0x000fe200078e0236 */
[----:B-----5:R-:W-:Y:S01]  /*2ec0*/  SHF.R.S32.HI R3, RZ, 0x1f, R0 ;  /* 0x0000001fff037819 */ /* 0x020fe20000011400 */
[----:B------:R-:W-:Y:S01]  /*2ed0*/  IMAD.MOV.U32 R107, RZ, RZ, R16 ;  /* 0x000000ffff6b7224 */ /* 0x000fe200078e0010 */
[----:B------:R-:W-:Y:S01]  /*2ee0*/  ISETP.NE.AND P1, PT, R2, 0x1, PT ;  /* 0x000000010200780c */ /* 0x000fe20003f25270 */
[----:B------:R-:W-:-:S05]  /*2ef0*/  IMAD.WIDE.U32 R8, R0, c[0x0][0x2b0], RZ ;  /* 0x0000ac0000087a25 */ /* 0x000fca00078e00ff */
[----:B------:R-:W-:Y:S01]  /*2f00*/  STL.64 [R1+0x80], R8 ;  /* 0x0000800801007387 */ /* 0x000fe20000100a00 */
[----:B------:R-:W-:-:S06]  /*2f10*/  LOP3.LUT R107, R107, 0xfffffffd, RZ, 0xc0, !PT ;  /* 0xfffffffd6b6b7812 */ /* 0x000fcc00078ec0ff */
[----:B------:R-:W-:Y:S01]  /*2f20*/  @P1 LOP3.LUT R107, R107, 0x2, RZ, 0xfc, !PT ;  /* 0x000000026b6b1812 */ /* 0x000fe200078efcff */
[----:B------:R-:W-:Y:S01]  /*2f30*/  IMAD.MOV.U32 R34, RZ, RZ, RZ ;  /* 0x000000ffff227224 */ /* 0x000fe200078e00ff */
[----:B------:R-:W-:Y:S01]  /*2f40*/  LOP3.LUT R24, R14, 0xffff, RZ, 0xc0, !PT ;  /* 0x0000ffff0e187812 */ /* 0x000fe200078ec0ff */
[----:B------:R-:W-:-:S04]  /*2f50*/  IMAD R6, R6, c[0x0][0x1c0], RZ ;  /* 0x0000700006067a24 */ /* 0x000fc800078e02ff */
[----:B------:R-:W-:Y:S01]  /*2f60*/  IMAD R6, R7, c[0x0][0x1c4], R6 ;  /* 0x0000710007067a24 */ /* 0x000fe200078e0206 */
[----:B------:R-:W-:Y:S01]  /*2f70*/  BAR.SYNC.DEFER_BLOCKING 0x0 ;  /* 0x0000000000007b1d */ /* 0x000fe20000010000 */
[----:B--2---:R-:W-:-:S04]  /*2f80*/  IMAD.IADD R2, R106, 0x1, R54 ;  /* 0x000000016a027824 */ /* 0x004fc800078e0236 */
[C---:B------:R-:W-:Y:S01]  /*2f90*/  IMAD.IADD R23, R2.reuse, 0x1, R15 ;  /* 0x0000000102177824 */ /* 0x040fe200078e020f */
[----:B------:R-:W-:Y:S01]  /*2fa0*/  ISETP.GE.AND P0, PT, R2, R110, PT ;  /* 0x0000006e0200720c */ /* 0x000fe20003f06270 */
[----:B------:R-:W-:-:S04]  /*2fb0*/  IMAD R2, R3, c[0x0][0x2b0], RZ ;  /* 0x0000ac0003027a24 */ /* 0x000fc800078e02ff */
[----:B------:R-:W-:-:S04]  /*2fc0*/  IMAD R2, R0, c[0x0][0x2b4], R2 ;  /* 0x0000ad0000027a24 */ /* 0x000fc800078e0202 */
[----:B------:R-:W-:-:S05]  /*2fd0*/  IMAD.IADD R4, R9, 0x1, R2 ;  /* 0x0000000109047824 */ /* 0x000fca00078e0202 */
[----:B------:R1:W-:Y:S04]  /*2fe0*/  STL [R1+0x94], R4 ;  /* 0x0000940401007387 */ /* 0x0003e80000100800 */
[----:B------:R-:W2:Y:S04]  /*2ff0*/  LDL R25, [R1+0x5c] ;  /* 0x00005c0001197983 */ /* 0x000ea80000100800 */
[----:B------:R-:W3:Y:S04]  /*3000*/  LDL R27, [R1+0x210] ;  /* 0x00021000011b7983 */ /* 0x000ee80000100800 */
[----:B------:R-:W4:Y:S04]  /*3010*/  LDL R29, [R1+0x60] ;  /* 0x00006000011d7983 */ /* 0x000f280000100800 */
[----:B------:R-:W4:Y:S04]  /*3020*/  LDL R30, [R1+0x208] ;  /* 0x00020800011e7983 */ /* 0x000f280000100800 */
[----:B------:R-:W4:Y:S04]  /*3030*/  LDL R32, [R1+0x38] ;  /* 0x0000380001207983 */ /* 0x000f280000100800 */
[----:B------:R-:W4:Y:S04]  /*3040*/  LDL R31, [R1+0x58] ;  /* 0x00005800011f7983 */ /* 0x000f280000100800 */
[----:B------:R-:W4:Y:S04]  /*3050*/  LDL R33, [R1+0x214] ;  /* 0x0002140001217983 */ /* 0x000f280000100800 */
[----:B------:R-:W4:Y:S04]  /*3060*/  LDL R36, [R1+0x20c] ;  /* 0x00020c0001247983 */ /* 0x000f280000100800 */
[----:B------:R-:W4:Y:S01]  /*3070*/  LDL R28, [R1+0x18] ;  /* 0x00001800011c7983 */ /* 0x000f220000100800 */
[----:B------:R-:W-:Y:S01]  /*3080*/  ISETP.GT.OR P0, PT, R106, 0x2f, P0 ;  /* 0x0000002f6a00780c */ /* 0x000fe20000704670 */
[----:B------:R-:W-:-:S04]  /*3090*/  @P1 IMAD.HI.U32 R3, R23, c[0x0][0x2bc], RZ ;  /* 0x0000af0017031a27 */ /* 0x000fc800078e00ff */
[----:B------:R-:W-:Y:S01]  /*30a0*/  IMAD.MOV.U32 R22, RZ, RZ, R23 ;  /* 0x000000ffff167224 */ /* 0x000fe200078e0017 */
[----:B------:R-:W-:-:S07]  /*30b0*/  @P1 SHF.R.U32.HI R22, RZ, c[0x0][0x2c0], R3 ;  /* 0x0000b000ff161a19 */ /* 0x000fce0000011603 */
[----:B------:R-:W-:-:S04]  /*30c0*/  @!P0 IADD3 R0, P1, R22, R8, RZ ;  /* 0x0000000816008210 */ /* 0x000fc80007f3e0ff */
[----:B------:R-:W-:Y:S02]  /*30d0*/  @!P0 LEA.HI.X.SX32 R3, R22, R4, 0x1, P1 ;  /* 0x0000000416038211 */ /* 0x000fe400008f0eff */
[----:B------:R-:W-:-:S04]  /*30e0*/  @!P0 LEA R2, P1, R0, c[0x0][0x2a0], 0x2 ;  /* 0x0000a80000028a11 */ /* 0x000fc800078210ff */
[----:B------:R-:W-:-:S05]  /*30f0*/  @!P0 LEA.HI.X R3, R0, c[0x0][0x2a4], R3, 0x2, P1 ;  /* 0x0000a90000038a11 */ /* 0x000fca00008f1403 */
        /* <DEDUP_REMOVED lines=12> */
[----:B------:R-:W1:Y:S03]  /*31c0*/  S2R R8, SR_TID.X ;  /* 0x0000000000087919 */ /* 0x000e660000002100 */
        /* <DEDUP_REMOVED lines=21> */
[----:B------:R-:W3:Y:S02]  /*3320*/  SHFL.IDX PT, R4, R16, RZ, 0x181f ;  /* 0x00181fff10047589 */ /* 0x000ee400000e0000 */
[----:B------:R-:W-:-:S05]  /*3330*/  IMAD.IADD R20, R26, 0x1, R12 ;  /* 0x000000011a147824 */ /* 0x000fca00078e020c */
[C---:B------:R-:W-:Y:S01]  /*3340*/  ISETP.GE.AND P0, PT, R20.reuse, R21, PT ;  /* 0x000000151400720c */ /* 0x040fe20003f06270 */
[----:B------:R-:W1:Y:S01]  /*3350*/  SHFL.IDX PT, R0, R17, 0x1, 0x181f ;  /* 0x00381f0011007f89 */ /* 0x000e6200000e0000 */
[----:B------:R-:W-:-:S03]  /*3360*/  IADD3 R5, R20, 0x20, RZ ;  /* 0x0000002014057810 */ /* 0x000fc60007ffe0ff */
[----:B------:R-:W1:Y:S01]  /*3370*/  SHFL.IDX PT, R2, R16, 0x1, 0x181f ;  /* 0x00381f0010027f89 */ /* 0x000e6200000e0000 */
[----:B------:R-:W-:Y:S01]  /*3380*/  ISETP.GE.AND P1, PT, R5, R21, PT ;  /* 0x000000150500720c */ /* 0x000fe20003f26270 */
[----:B------:R-:W-:Y:S01]  /*3390*/  IMAD.WIDE.U32 R38, R24, c[0x0][0x1e8], RZ ;  /* 0x00007a0018267a25 */ /* 0x000fe200078e00ff */
[----:B------:R-:W-:-:S05]  /*33a0*/  IADD3 R53, R111, -0x1, RZ ;  /* 0xffffffff6f357810 */ /* 0x000fca0007ffe0ff */
[----:B------:R-:W-:Y:S01]  /*33b0*/  IMAD R52, R53, -0x30, R110 ;  /* 0xffffffd035347824 */ /* 0x000fe200078e026e */
[----:B--2---:R-:W-:-:S04]  /*33c0*/  @!P0 LEA R10, P3, R25, R3, 0x1 ;  /* 0x00000003190a8211 */ /* 0x004fc800078608ff */
[-C--:B---3--:R-:W-:Y:S02]  /*33d0*/  @!P0 LEA.HI.X R11, R25, R4.reuse, R27, 0x1, P3 ;  /* 0x00000004190b8211 */ /* 0x088fe400018f0c1b */
[-C--:B----4-:R-:W-:Y:S02]  /*33e0*/  @!P0 LEA R6, P3, R29, R3.reuse, 0x1 ;  /* 0x000000031d068211 */ /* 0x090fe400078608ff */
[----:B------:R-:W-:Y:S02]  /*33f0*/  ISETP.GE.AND P4, PT, R25, c[0x0][0x198], PT ;  /* 0x0000660019007a0c */ /* 0x000fe40003f86270 */
[----:B------:R-:W-:Y:S02]  /*3400*/  @!P0 LEA.HI.X R7, R29, R4, R30, 0x1, P3 ;  /* 0x000000041d078211 */ /* 0x000fe400018f0c1e */
[C---:B------:R-:W-:Y:S02]  /*3410*/  ISETP.GE.AND P3, PT, R32.reuse, c[0x0][0x198], PT ;  /* 0x0000660020007a0c */ /* 0x040fe40003f66270 */
[----:B------:R-:W-:-:S02]  /*3420*/  @!P0 LEA R12, P2, R32, R3, 0x1 ;  /* 0x00000003200c8211 */ /* 0x000fc400078408ff */
[----:B------:R-:W-:Y:S02]  /*3430*/  ISETP.GE.AND P5, PT, R31, c[0x0][0x198], PT ;  /* 0x000066001f007a0c */ /* 0x000fe40003fa6270 */
        /* <DEDUP_REMOVED lines=23> */
[----:B------:R3:W-:Y:S06]  /*35b0*/  @!P1 LDGSTS.E.BYPASS.LTC128B.128 [R28+0x11080], [R4.64], !P6 ;  /* 0x11080000041c9fae */ /* 0x0007ec000f101d46 */
[----:B--2---:R-:W-:-:S04]  /*35c0*/  @!P0 LEA R8, P1, R25, R0, 0x1 ;  /* 0x0000000019088211 */ /* 0x004fc800078208ff */
[----:B----4-:R-:W-:Y:S02]  /*35d0*/  @!P0 LEA.HI.X R9, R25, R2, R27, 0x1, P1 ;  /* 0x0000000219098211 */ /* 0x010fe400008f0c1b */
[-C--:B------:R-:W-:Y:S02]  /*35e0*/  @!P0 LEA R14, P2, R32, R0.reuse, 0x1 ;  /* 0x00000000200e8211 */ /* 0x080fe400078408ff */
[----:B-1----:R-:W-:-:S04]  /*35f0*/  @!P0 LEA R6, P1, R31, R0, 0x1 ;  /* 0x000000001f068211 */ /* 0x002fc800078208ff */
[----:B------:R-:W-:Y:S02]  /*3600*/  @!P0 LEA.HI.X R7, R31, R2, R36, 0x1, P1 ;  /* 0x000000021f078211 */ /* 0x000fe400008f0c24 */
[C---:B---3--:R-:W-:Y:S02]  /*3610*/  @!P0 LEA R4, P1, R29.reuse, R0, 0x1 ;  /* 0x000000001d048211 */ /* 0x048fe400078208ff */
[----:B------:R-:W-:Y:S02]  /*3620*/  IADD3 R0, R20, 0x60, RZ ;  /* 0x0000006014007810 */ /* 0x000fe40007ffe0ff */
[-C--:B------:R-:W-:Y:S02]  /*3630*/  @!P0 LEA.HI.X R15, R32, R2.reuse, R33, 0x1, P2 ;  /* 0x00000002200f8211 */ /* 0x080fe400010f0c21 */
[----:B------:R-:W-:Y:S01]  /*3640*/  ISETP.GE.AND P2, PT, R0, R21, PT ;  /* 0x000000150000720c */ /* 0x000fe20003f46270 */
[----:B------:R-:W-:Y:S01]  /*3650*/  IMAD.MOV R0, RZ, RZ, -R22 ;  /* 0x000000ffff007224 */ /* 0x000fe200078e0a16 */
[----:B------:R-:W1:Y:S03]  /*3660*/  SHFL.IDX PT, R12, R17, 0x3, 0x181f ;  /* 0x00781f00110c7f89 */ /* 0x000e6600000e0000 */
[----:B------:R-:W-:Y:S01]  /*3670*/  IMAD R23, R0, c[0x0][0x2b8], R23 ;  /* 0x0000ae0000177a24 */ /* 0x000fe200078e0217 */
[----:B------:R2:W-:Y:S04]  /*3680*/  @!P0 LDGSTS.E.BYPASS.LTC128B.128 [R28+0x6080], [R14.64], !P3 ;  /* 0x060800000e1c8fae */ /* 0x0005e8000d901d46 */
[----:B------:R3:W-:Y:S04]  /*3690*/  @!P0 LDGSTS.E.BYPASS.LTC128B.128 [R28+0xa080], [R8.64], !P4 ;  /* 0x0a080000081c8fae */ /* 0x0007e8000e101d46 */
[----:B------:R4:W-:Y:S04]  /*36a0*/  @!P0 LDGSTS.E.BYPASS.LTC128B.128 [R28+0xe080], [R6.64], !P5 ;  /* 0x0e080000061c8fae */ /* 0x0009e8000e901d46 */
[----:B------:R-:W1:Y:S01]  /*36b0*/  SHFL.IDX PT, R13, R16, 0x3, 0x181f ;  /* 0x00781f00100d7f89 */ /* 0x000e6200000e0000 */
[----:B------:R-:W-:Y:S01]  /*36c0*/  @!P0 LEA.HI.X R5, R29, R2, R30, 0x1, P1 ;  /* 0x000000021d058211 */ /* 0x000fe200008f0c1e */
[----:B------:R-:W-:-:S04]  /*36d0*/  IMAD.WIDE.U32 R2, R23, c[0x0][0x1e0], RZ ;  /* 0x0000780017027a25 */ /* 0x000fc800078e00ff */
[----:B------:R1:W-:Y:S01]  /*36e0*/  @!P0 LDGSTS.E.BYPASS.LTC128B.128 [R28+0x12080], [R4.64], !P6 ;  /* 0x12080000041c8fae */ /* 0x0003e2000f101d46 */
[----:B----4-:R-:W-:-:S05]  /*36f0*/  SHF.R.S32.HI R7, RZ, 0x1f, R23 ;  /* 0x0000001fff077819 */ /* 0x010fca0000011417 */
[----:B------:R-:W-:Y:S01]  /*3700*/  IMAD R0, R7, c[0x0][0x1e0], RZ ;  /* 0x0000780007007a24 */ /* 0x000fe200078e02ff */
[----:B--2---:R-:W-:-:S03]  /*3710*/  SHF.R.S32.HI R14, RZ, 0x1f, R34 ;  /* 0x0000001fff0e7819 */ /* 0x004fc60000011422 */
[----:B------:R-:W-:-:S04]  /*3720*/  IMAD R0, R23, c[0x0][0x1e4], R0 ;  /* 0x0000790017007a24 */ /* 0x000fc800078e0200 */
[----:B------:R-:W-:Y:S02]  /*3730*/  IMAD.IADD R3, R3, 0x1, R0 ;  /* 0x0000000103037824 */ /* 0x000fe400078e0200 */
[----:B------:R-:W-:Y:S02]  /*3740*/  IMAD R0, R14, c[0x0][0x1f0], RZ ;  /* 0x00007c000e007a24 */ /* 0x000fe400078e02ff */
[----:B------:R-:W-:Y:S01]  /*3750*/  IMAD.WIDE.U32 R2, R34, c[0x0][0x1f0], R2 ;  /* 0x00007c0022027a25 */ /* 0x000fe200078e0002 */
[----:B-1----:R-:W-:-:S03]  /*3760*/  @!P2 LEA R10, P1, R32, R12, 0x1 ;  /* 0x0000000c200aa211 */ /* 0x002fc600078208ff */
[----:B------:R-:W-:Y:S02]  /*3770*/  IMAD R5, R24, c[0x0][0x1ec], R39 ;  /* 0x00007b0018057a24 */ /* 0x000fe400078e0227 */
[----:B------:R-:W-:Y:S01]  /*3780*/  IMAD R4, R34, c[0x0][0x1f4], R0 ;  /* 0x00007d0022047a24 */ /* 0x000fe200078e0200 */
[----:B------:R-:W-:Y:S02]  /*3790*/  IADD3 R0, P0, R2, R38, RZ ;  /* 0x0000002602007210 */ /* 0x000fe40007f1e0ff */
[----:B------:R-:W-:Y:S02]  /*37a0*/  @!P2 LEA.HI.X R11, R32, R13, R33, 0x1, P1 ;  /* 0x0000000d200ba211 */ /* 0x000fe400008f0c21 */
[----:B------:R-:W-:Y:S02]  /*37b0*/  IADD3.X R2, R5, R3, R4, P0, !PT ;  /* 0x0000000305027210 */ /* 0x000fe400007fe404 */
[----:B------:R-:W-:Y:S01]  /*37c0*/  LEA R6, P0, R0, c[0x0][0x1c8], 0x1 ;  /* 0x0000720000067a11 */ /* 0x000fe200078008ff */
[----:B------:R1:W-:Y:S01]  /*37d0*/  @!P2 LDGSTS.E.BYPASS.LTC128B.128 [R28+0x7080], [R10.64], !P3 ;  /* 0x070800000a1cafae */ /* 0x0003e2000d901d46 */
[----:B------:R-:W-:-:S05]  /*37e0*/  IMNMX R3, R52, 0x30, PT ;  /* 0x0000003034037817 */ /* 0x000fca0003800200 */
[----:B---3--:R-:W-:-:S05]  /*37f0*/  IMAD.IADD R8, R3, 0x1, -R26 ;  /* 0x0000000103087824 */ /* 0x008fca00078e0a1a */
[----:B------:R-:W-:Y:S02]  /*3800*/  ISETP.GE.AND P1, PT, R8, 0x1, PT ;  /* 0x000000010800780c */ /* 0x000fe40003f26270 */
[----:B-1----:R-:W-:Y:S02]  /*3810*/  LEA.HI.X R11, R0, c[0x0][0x1cc], R2, 0x1, P0 ;  /* 0x00007300000b7a11 */ /* 0x002fe400000f0c02 */
[----:B------:R-:W1:Y:S01]  /*3820*/  SHFL.IDX PT, R0, R6, RZ, 0x181f ;  /* 0x00181fff06007589 */ /* 0x000e6200000e0000 */
[----:B------:R-:W-:-:S03]  /*3830*/  @!P2 LEA R2, P0, R25, R12, 0x1 ;  /* 0x0000000c1902a211 */ /* 0x000fc600078008ff */
[----:B------:R-:W2:Y:S01]  /*3840*/  SHFL.IDX PT, R9, R11, RZ, 0x181f ;  /* 0x00181fff0b097589 */ /* 0x000ea200000e0000 */
[----:B------:R-:W-:-:S05]  /*3850*/  @!P2 LEA.HI.X R3, R25, R13, R27, 0x1, P0 ;  /* 0x0000000d1903a211 */ /* 0x000fca00000f0c1b */
[----:B------:R3:W-:Y:S01]  /*3860*/  @!P2 LDGSTS.E.BYPASS.LTC128B.128 [R28+0xb080], [R2.64], !P4 ;  /* 0x0b080000021cafae */ /* 0x0007e2000e101d46 */
[----:B------:R-:W-:-:S03]  /*3870*/  @P1 ISETP.GE.AND P3, PT, R32, c[0x0][0x1d4], PT ;  /* 0x0000750020001a0c */ /* 0x000fc60003f66270 */
[----:B------:R-:W-:Y:S04]  /*3880*/  STL [R1+0x2c], R34 ;  /* 0x00002c2201007387 */ /* 0x000fe80000100800 */
[----:B------:R-:W-:Y:S04]  /*3890*/  STL [R1+0x30], R23 ;  /* 0x0000301701007387 */ /* 0x000fe80000100800 */
[----:B------:R-:W-:Y:S04]  /*38a0*/  STL.64 [R1+0x78], R38 ;  /* 0x0000782601007387 */ /* 0x000fe80000100a00 */
[----:B------:R4:W-:Y:S01]  /*38b0*/  STL [R1+0x90], R5 ;  /* 0x0000900501007387 */ /* 0x0009e20000100800 */
[----:B---3--:R-:W-:-:S04]  /*38c0*/  @!P2 LEA R2, P0, R31, R12, 0x1 ;  /* 0x0000000c1f02a211 */ /* 0x008fc800078008ff */
[----:B------:R-:W-:Y:S02]  /*38d0*/  @!P2 LEA.HI.X R3, R31, R13, R36, 0x1, P0 ;  /* 0x0000000d1f03a211 */ /* 0x000fe400000f0c24 */
[----:B------:R-:W-:-:S03]  /*38e0*/  @!P2 LEA R4, P0, R29, R12, 0x1 ;  /* 0x0000000c1d04a211 */ /* 0x000fc600078008ff */
[----:B------:R1:W-:Y:S01]  /*38f0*/  @!P2 LDGSTS.E.BYPASS.LTC128B.128 [R28+0xf080], [R2.64], !P5 ;  /* 0x0f080000021cafae */ /* 0x0003e2000e901d46 */
[----:B----4-:R-:W-:-:S05]  /*3900*/  @!P2 LEA.HI.X R5, R29, R13, R30, 0x1, P0 ;  /* 0x0000000d1d05a211 */ /* 0x010fca00000f0c1e */
[----:B------:R3:W-:Y:S01]  /*3910*/  @!P2 LDGSTS.E.BYPASS.LTC128B.128 [R28+0x13080], [R4.64], !P6 ;  /* 0x13080000041cafae */ /* 0x0007e2000f101d46 */
[----:B------:R-:W-:-:S03]  /*3920*/  @P1 ISETP.GE.AND P4, PT, R25, c[0x0][0x1d4], PT ;  /* 0x0000750019001a0c */ /* 0x000fc60003f86270 */
[----:B------:R-:W0:Y:S01]  /*3930*/  LDGDEPBAR ;  /* 0x00000000000079af */ /* 0x000e220000000000 */
[----:B-1----:R-:W-:-:S04]  /*3940*/  @P1 LEA R2, P0, R32, R0, 0x1 ;  /* 0x0000000020021211 */ /* 0x002fc800078008ff */
[----:B--2---:R-:W-:Y:S01]  /*3950*/  @P1 LEA.HI.X R3, R32, R9, R33, 0x1, P0 ;  /* 0x0000000920031211 */ /* 0x004fe200000f0c21 */
[----:B------:R1:W3:Y:S04]  /*3960*/  SHFL.IDX PT, R10, R6, 0x1, 0x181f ;  /* 0x00381f00060a7f89 */ /* 0x0002e800000e0000 */
[----:B------:R4:W-:Y:S01]  /*3970*/  @P1 LDGSTS.E.BYPASS.LTC128B.128 [R28+0x14080], [R2.64], !P3 ;  /* 0x14080000021c1fae */ /* 0x0009e2000d901d46 */
[----:B---3--:R-:W-:Y:S01]  /*3980*/  IMAD R4, R7, c[0x0][0x208], RZ ;  /* 0x0000820007047a24 */ /* 0x008fe200078e02ff */
[----:B------:R-:W-:-:S03]  /*3990*/  @P1 ISETP.GE.AND P3, PT, R31, c[0x0][0x1d4], PT ;  /* 0x000075001f001a0c */ /* 0x000fc60003f66270 */
[----:B------:R-:W-:Y:S02]  /*39a0*/  IMAD R4, R23, c[0x0][0x20c], R4 ;  /* 0x0000830017047a24 */ /* 0x000fe400078e0204 */
[----:B------:R-:W-:Y:S01]  /*39b0*/  IMAD.WIDE.U32 R16, R24, c[0x0][0x210], RZ ;  /* 0x0000840018107a25 */ /* 0x000fe200078e00ff */
[----:B-1----:R-:W-:-:S03]  /*39c0*/  @P1 LEA R6, P0, R25, R0, 0x1 ;  /* 0x0000000019061211 */ /* 0x002fc600078008ff */
[----:B----4-:R-:W-:-:S04]  /*39d0*/  IMAD.WIDE.U32 R2, R23, c[0x0][0x208], RZ ;  /* 0x0000820017027a25 */ /* 0x010fc800078e00ff */
[----:B------:R-:W-:Y:S01]  /*39e0*/  IMAD.IADD R3, R3, 0x1, R4 ;  /* 0x0000000103037824 */ /* 0x000fe200078e0204 */
[----:B------:R-:W-:Y:S02]  /*39f0*/  @P1 LEA R4, P2, R31, R0, 0x1 ;  /* 0x000000001f041211 */ /* 0x000fe400078408ff */
[-C--:B------:R-:W-:Y:S02]  /*3a00*/  @P1 LEA.HI.X R7, R25, R9.reuse, R27, 0x1, P0 ;  /* 0x0000000919071211 */ /* 0x080fe400000f0c1b */
[----:B------:R-:W-:Y:S01]  /*3a10*/  @P1 LEA.HI.X R5, R31, R9, R36, 0x1, P2 ;  /* 0x000000091f051211 */ /* 0x000fe200010f0c24 */
[----:B------:R-:W-:Y:S02]  /*3a20*/  IMAD R12, R24, c[0x0][0x214], R17 ;  /* 0x00008500180c7a24 */ /* 0x000fe400078e0211 */
[----:B------:R1:W-:Y:S01]  /*3a30*/  @P1 LDGSTS.E.BYPASS.LTC128B.128 [R28+0x15880], [R6.64], !P4 ;  /* 0x15880000061c1fae */ /* 0x0003e2000e101d46 */
[----:B------:R-:W-:-:S03]  /*3a40*/  IMAD.WIDE.U32 R2, R34, c[0x0][0x218], R2 ;  /* 0x0000860022027a25 */ /* 0x000fc600078e0002 */
[----:B------:R3:W-:Y:S04]  /*3a50*/  @P1 LDGSTS.E.BYPASS.LTC128B.128 [R28+0x17080], [R4.64], !P3 ;  /* 0x17080000041c1fae */ /* 0x0007e8000d901d46 */
[----:B------:R4:W-:Y:S04]  /*3a60*/  STL.64 [R1+0x88], R16 ;  /* 0x0000881001007387 */ /* 0x0009e80000100a00 */
[----:B------:R-:W-:Y:S04]  /*3a70*/  STL [R1+0x98], R12 ;  /* 0x0000980c01007387 */ /* 0x000fe80000100800 */
[----:B------:R-:W2:Y:S01]  /*3a80*/  LDL R15, [R1+0x14] ;  /* 0x00001400010f7983 */ /* 0x000ea20000100800 */
[----:B---3--:R-:W-:Y:S01]  /*3a90*/  @P1 LEA R4, P2, R29, R0, 0x1 ;  /* 0x000000001d041211 */ /* 0x008fe200078408ff */
[----:B-1----:R-:W-:-:S02]  /*3aa0*/  IMAD R6, R14, c[0x0][0x218], RZ ;  /* 0x000086000e067a24 */ /* 0x002fc400078e02ff */
[----:B------:R-:W3:Y:S01]  /*3ab0*/  LDL R14, [R1+0x10] ;  /* 0x00001000010e7983 */ /* 0x000ee20000100800 */
[----:B------:R-:W-:Y:S02]  /*3ac0*/  @P1 LEA.HI.X R5, R29, R9, R30, 0x1, P2 ;  /* 0x000000091d051211 */ /* 0x000fe400010f0c1e */
[----:B------:R-:W-:Y:S02]  /*3ad0*/  IADD3 R0, P2, R2, R16, RZ ;  /* 0x0000001002007210 */ /* 0x000fe40007f5e0ff */
[----:B----4-:R-:W4:Y:S04]  /*3ae0*/  LDL R16, [R1+0xc] ;  /* 0x00000c0001107983 */ /* 0x010f280000100800 */
[----:B------:R-:W1:Y:S01]  /*3af0*/  SHFL.IDX PT, R11, R11, 0x1, 0x181f ;  /* 0x00381f000b0b7f89 */ /* 0x000e6200000e0000 */
[----:B------:R-:W-:-:S02]  /*3b00*/  ISETP.GE.AND P0, PT, R8, 0x21, PT ;  /* 0x000000210800780c */ /* 0x000fc40003f06270 */
[----:B------:R-:W-:Y:S01]  /*3b10*/  @P1 ISETP.GE.AND P4, PT, R29, c[0x0][0x1d4], PT ;  /* 0x000075001d001a0c */ /* 0x000fe20003f86270 */
[----:B------:R-:W-:-:S10]  /*3b20*/  IMAD R6, R34, c[0x0][0x21c], R6 ;  /* 0x0000870022067a24 */ /* 0x000fd400078e0206 */
[C---:B------:R-:W-:Y:S02]  /*3b30*/  @P0 LEA R8, P3, R32.reuse, R10, 0x1 ;  /* 0x0000000a20080211 */ /* 0x040fe400078608ff */
[----:B------:R1:W-:Y:S02]  /*3b40*/  @P1 LDGSTS.E.BYPASS.LTC128B.128 [R28+0x18880], [R4.64], !P4 ;  /* 0x18880000041c1fae */ /* 0x0003e4000e101d46 */
[C---:B-1----:R-:W-:Y:S02]  /*3b50*/  @P0 LEA.HI.X R9, R32.reuse, R11, R33, 0x1, P3 ;  /* 0x0000000b20090211 */ /* 0x042fe400018f0c21 */
[----:B------:R-:W-:Y:S02]  /*3b60*/  @P0 ISETP.GE.AND P3, PT, R32, c[0x0][0x1d4], PT ;  /* 0x0000750020000a0c */ /* 0x000fe40003f66270 */
[----:B------:R-:W-:Y:S02]  /*3b70*/  IADD3.X R2, R12, R3, R6, P2, !PT ;  /* 0x000000030c027210 */ /* 0x000fe400017fe406 */
[----:B------:R-:W-:-:S02]  /*3b80*/  LEA R13, P2, R0, c[0x0][0x1f8], 0x1 ;  /* 0x00007e00000d7a11 */ /* 0x000fc400078408ff */
[C---:B------:R-:W-:Y:S02]  /*3b90*/  @P0 ISETP.GE.AND P4, PT, R25.reuse, c[0x0][0x1d4], PT ;  /* 0x0000750019000a0c */ /* 0x040fe40003f86270 */
[----:B------:R-:W-:Y:S02]  /*3ba0*/  LEA.HI.X R12, R0, c[0x0][0x1fc], R2, 0x1, P2 ;  /* 0x00007f00000c7a11 */ /* 0x000fe400010f0c02 */
[----:B------:R-:W-:-:S03]  /*3bb0*/  @P0 LEA R6, P2, R25, R10, 0x1 ;  /* 0x0000000a19060211 */ /* 0x000fc600078408ff */
[----:B------:R1:W-:Y:S01]  /*3bc0*/  @P0 LDGSTS.E.BYPASS.LTC128B.128 [R28+0x15080], [R8.64], !P3 ;  /* 0x15080000081c0fae */ /* 0x0003e2000d901d46 */
[CC--:B------:R-:W-:Y:S02]  /*3bd0*/  @P0 LEA R4, P1, R31.reuse, R10.reuse, 0x1 ;  /* 0x0000000a1f040211 */ /* 0x0c0fe400078208ff */
[C---:B------:R-:W-:Y:S02]  /*3be0*/  @P0 ISETP.GE.AND P3, PT, R31.reuse, c[0x0][0x1d4], PT ;  /* 0x000075001f000a0c */ /* 0x040fe40003f66270 */
[-C--:B------:R-:W-:Y:S02]  /*3bf0*/  @P0 LEA.HI.X R5, R31, R11.reuse, R36, 0x1, P1 ;  /* 0x0000000b1f050211 */ /* 0x080fe400008f0c24 */
[----:B------:R-:W-:Y:S01]  /*3c00*/  @P0 ISETP.GE.AND P1, PT, R29, c[0x0][0x1d4], PT ;  /* 0x000075001d000a0c */ /* 0x000fe20003f26270 */
[----:B------:R-:W1:Y:S01]  /*3c10*/  S2R R18, SR_TID.X ;  /* 0x0000000000127919 */ /* 0x000e620000002100 */
[----:B------:R-:W-:Y:S02]  /*3c20*/  @P0 LEA.HI.X R7, R25, R11, R27, 0x1, P2 ;  /* 0x0000000b19070211 */ /* 0x000fe400010f0c1b */
[----:B------:R-:W-:-:S03]  /*3c30*/  @P0 LEA R2, P2, R29, R10, 0x1 ;  /* 0x0000000a1d020211 */ /* 0x000fc600078408ff */
[----:B------:R1:W-:Y:S01]  /*3c40*/  @P0 LDGSTS.E.BYPASS.LTC128B.128 [R28+0x16880], [R6.64], !P4 ;  /* 0x16880000061c0fae */ /* 0x0003e2000e101d46 */
[----:B------:R-:W-:-:S03]  /*3c50*/  @P0 LEA.HI.X R3, R29, R11, R30, 0x1, P2 ;  /* 0x0000000b1d030211 */ /* 0x000fc600010f0c1e */
[----:B------:R1:W-:Y:S04]  /*3c60*/  @P0 LDGSTS.E.BYPASS.LTC128B.128 [R28+0x18080], [R4.64], !P3 ;  /* 0x18080000041c0fae */ /* 0x0003e8000d901d46 */
[----:B------:R1:W-:Y:S04]  /*3c70*/  @P0 LDGSTS.E.BYPASS.LTC128B.128 [R28+0x19880], [R2.64], !P1 ;  /* 0x19880000021c0fae */ /* 0x0003e8000c901d46 */
[----:B------:R-:W0:Y:S01]  /*3c80*/  LDGDEPBAR ;  /* 0x00000000000079af */ /* 0x000e220000000000 */
[----:B-1----:R-:W-:-:S04]  /*3c90*/  SHF.R.S32.HI R17, RZ, 0x1f, R18 ;  /* 0x0000001fff117819 */ /* 0x002fc80000011412 */
        /* <DEDUP_REMOVED lines=16> */
[----:B------:R-:W-:Y:S01]  /*3da0*/  ISETP.GE.AND P6, PT, R25, c[0x0][0x1d4], PT ;  /* 0x0000750019007a0c */ /* 0x000fe20003fc6270 */
[----:B------:R-:W-:Y:S01]  /*3db0*/  IMAD.IADD R4, R52, 0x1, -R26 ;  /* 0x0000000134047824 */ /* 0x000fe200078e0a1a */
[C---:B------:R-:W-:Y:S01]  /*3dc0*/  ISETP.GE.AND P5, PT, R32.reuse, c[0x0][0x1d4], PT ;  /* 0x0000750020007a0c */ /* 0x040fe20003fa6270 */
[----:B------:R-:W-:Y:S01]  /*3dd0*/  IMAD.SHL.U32 R2, R32, 0x2, RZ ;  /* 0x0000000220027824 */ /* 0x000fe200078e00ff */
[----:B------:R-:W-:-:S02]  /*3de0*/  LOP3.LUT R107, R107, 0xfffffffe, RZ, 0xc0, !PT ;  /* 0xfffffffe6b6b7812 */ /* 0x000fc400078ec0ff */
[----:B------:R-:W-:Y:S02]  /*3df0*/  IADD3 R243, R236, 0x20, RZ ;  /* 0x00000020ecf37810 */ /* 0x000fe40007ffe0ff */
[----:B------:R-:W-:Y:S02]  /*3e00*/  SHF.L.U64.HI R3, R32, 0x1, R33 ;  /* 0x0000000120037819 */ /* 0x000fe40000010221 */
[----:B------:R-:W-:Y:S01]  /*3e10*/  @P1 IADD3 R243, R236, -0x20, RZ ;  /* 0xffffffe0ecf31810 */ /* 0x000fe20007ffe0ff */
[----:B------:R1:W-:Y:S01]  /*3e20*/  STL [R1+0x108], R2 ;  /* 0x0001080201007387 */ /* 0x0003e20000100800 */
[----:B------:R-:W-:Y:S02]  /*3e30*/  ISETP.LT.OR P1, PT, R4, 0x1, P5 ;  /* 0x000000010400780c */ /* 0x000fe40002f21670 */
[----:B------:R-:W-:Y:S02]  /*3e40*/  @P6 LOP3.LUT R107, R107, 0x1, RZ, 0xfc, !PT ;  /* 0x000000016b6b6812 */ /* 0x000fe400078efcff */
[----:B------:R-:W-:-:S02]  /*3e50*/  SHF.L.U64.HI R5, R25, 0x1, R27 ;  /* 0x0000000119057819 */ /* 0x000fc4000001021b */
[----:B-1----:R-:W-:Y:S01]  /*3e60*/  IADD3 R6, P0, R8, R2, RZ ;  /* 0x0000000208067210 */ /* 0x002fe20007f1e0ff */
[----:B------:R-:W-:Y:S01]  /*3e70*/  STL [R1+0x3c], R3 ;  /* 0x00003c0301007387 */ /* 0x000fe20000100800 */
[----:B------:R-:W-:-:S03]  /*3e80*/  ISETP.LT.OR P2, PT, R4, 0x1, P6 ;  /* 0x000000010400780c */ /* 0x000fc60003741670 */
[----:B------:R-:W-:Y:S01]  /*3e90*/  STL [R1+0xc4], R107 ;  /* 0x0000c46b01007387 */ /* 0x000fe20000100800 */
[----:B------:R-:W-:-:S03]  /*3ea0*/  IMAD.X R7, R0, 0x1, R3, P0 ;  /* 0x0000000100077824 */ /* 0x000fc600000e0603 */
[----:B------:R-:W-:Y:S01]  /*3eb0*/  STL [R1+0x40], R5 ;  /* 0x0000400501007387 */ /* 0x000fe20000100800 */
[----:B------:R-:W-:-:S05]  /*3ec0*/  IMAD.SHL.U32 R2, R25, 0x2, RZ ;  /* 0x0000000219027824 */ /* 0x000fca00078e00ff */
[----:B------:R1:W-:Y:S01]  /*3ed0*/  STL [R1+0x10c], R2 ;  /* 0x00010c0201007387 */ /* 0x0003e20000100800 */
[----:B------:R-:W-:Y:S02]  /*3ee0*/  ISETP.GE.AND P4, PT, R31, c[0x0][0x1d4], PT ;  /* 0x000075001f007a0c */ /* 0x000fe40003f86270 */
[----:B-1----:R-:W-:-:S05]  /*3ef0*/  IADD3 R2, P0, R8, R2, RZ ;  /* 0x0000000208027210 */ /* 0x002fca0007f1e0ff */
[----:B------:R-:W-:Y:S01]  /*3f00*/  IMAD.X R3, R0, 0x1, R5, P0 ;  /* 0x0000000100037824 */ /* 0x000fe200000e0605 */
[----:B------:R-:W-:Y:S01]  /*3f10*/  SHF.L.U64.HI R5, R31, 0x1, R36 ;  /* 0x000000011f057819 */ /* 0x000fe20000010224 */
[----:B--2---:R-:W1:Y:S04]  /*3f20*/  LDSM.16.M88.4 R180, [R15] ;  /* 0x000000000fb4783b */ /* 0x004e680000000200 */
[----:B------:R-:W2:Y:S04]  /*3f30*/  LDSM.16.M88.4 R196, [R15+0x4000] ;  /* 0x004000000fc4783b */ /* 0x000ea80000000200 */
[----:B------:R-:W1:Y:S04]  /*3f40*/  LDSM.16.M88.4 R212, [R15+0x8000] ;  /* 0x008000000fd4783b */ /* 0x000e680000000200 */
[----:B------:R-:W1:Y:S04]  /*3f50*/  LDSM.16.M88.4 R228, [R15+0xc000] ;  /* 0x00c000000fe4783b */ /* 0x000e680000000200 */
[----:B---3--:R-:W3:Y:S04]  /*3f60*/  LDSM.16.M88.4 R184, [R14] ;  /* 0x000000000eb8783b */ /* 0x008ee80000000200 */
[----:B------:R-:W1:Y:S04]  /*3f70*/  LDSM.16.M88.4 R200, [R14+0x4000] ;  /* 0x004000000ec8783b */ /* 0x000e680000000200 */
[----:B----4-:R-:W4:Y:S04]  /*3f80*/  LDSM.16.M88.4 R164, [R16] ;  /* 0x0000000010a4783b */ /* 0x010f280000000200 */
[----:B------:R-:W1:Y:S04]  /*3f90*/  LDSM.16.M88.4 R192, [R16+0x4000] ;  /* 0x0040000010c0783b */ /* 0x000e680000000200 */
[----:B------:R-:W1:Y:S04]  /*3fa0*/  LDSM.16.M88.4 R208, [R16+0x8000] ;  /* 0x0080000010d0783b */ /* 0x000e680000000200 */
[----:B------:R-:W1:Y:S04]  /*3fb0*/  LDSM.16.M88.4 R216, [R14+0x8000] ;  /* 0x008000000ed8783b */ /* 0x000e680000000200 */
[----:B------:R-:W1:Y:S04]  /*3fc0*/  LDSM.16.M88.4 R224, [R16+0xc000] ;  /* 0x00c0000010e0783b */ /* 0x000e680000000200 */
[----:B------:R-:W1:Y:S04]  /*3fd0*/  LDSM.16.M88.4 R232, [R14+0xc000] ;  /* 0x00c000000ee8783b */ /* 0x000e680000000200 */
[----:B------:R-:W-:Y:S06]  /*3fe0*/  BAR.SYNC.DEFER_BLOCKING 0x0 ;  /* 0x0000000000007b1d */ /* 0x000fec0000010000 */
[----:B------:R-:W-:-:S04]  /*3ff0*/  DEPBAR.LE SB0, 0x0 ;  /* 0x000080000000791a */ /* 0x000fc80000000000 */
[----:B------:R-:W-:Y:S01]  /*4000*/  BAR.SYNC.DEFER_BLOCKING 0x0 ;  /* 0x0000000000007b1d */ /* 0x000fe20000010000 */
[----:B------:R-:W-:-:S05]  /*4010*/  ISETP.GE.AND P3, PT, R29, c[0x0][0x1d4], PT ;  /* 0x000075001d007a0c */ /* 0x000fca0003f66270 */
[----:B------:R-:W1:Y:S04]  /*4020*/  LDSM.16.M88.4 R16, [R236] ;  /* 0x00000000ec10783b */ /* 0x000e680000000200 */
[----:B------:R-:W1:Y:S04]  /*4030*/  LDSM.16.M88.4 R20, [R236+0x800] ;  /* 0x00080000ec14783b */ /* 0x000e680000000200 */
[----:B------:R-:W1:Y:S04]  /*4040*/  LDSM.16.M88.4 R40, [R236+0x1000] ;  /* 0x00100000ec28783b */ /* 0x000e680000000200 */
[----:B------:R-:W1:Y:S04]  /*4050*/  LDSM.16.M88.4 R24, [R243] ;  /* 0x00000000f318783b */ /* 0x000e680000000200 */
[----:B------:R-:W1:Y:S04]  /*4060*/  LDSM.16.M88.4 R32, [R243+0x800] ;  /* 0x00080000f320783b */ /* 0x000e680000000200 */
[----:B------:R-:W1:Y:S04]  /*4070*/  LDSM.16.M88.4 R48, [R243+0x1000] ;  /* 0x00100000f330783b */ /* 0x000e680000000200 */
[----:B------:R-:W-:Y:S01]  /*4080*/  @!PT LDS RZ, [RZ] ;  /* 0x00000000fffff984 */ /* 0x000fe20000000800 */
[----:B------:R-:W-:Y:S01]  /*4090*/  @!PT LDS RZ, [RZ] ;  /* 0x00000000fffff984 */ /* 0x000fe20000000800 */
[----:B------:R-:W-:Y:S01]  /*40a0*/  @!PT LDS RZ, [RZ] ;  /* 0x00000000fffff984 */ /* 0x000fe20000000800 */
[----:B------:R2:W-:Y:S01]  /*40b0*/  LDGSTS.E.BYPASS.LTC128B.128 [R28+0x4080], [R6.64], !P1 ;  /* 0x04080000061c7fae */ /* 0x0005e2000c901d46 */
[----:B------:R-:W-:-:S03]  /*40c0*/  ISETP.LT.OR P1, PT, R4, 0x1, P4 ;  /* 0x000000010400780c */ /* 0x000fc60002721670 */
[----:B------:R3:W-:Y:S01]  /*40d0*/  LDGSTS.E.BYPASS.LTC128B.128 [R28+0x5880], [R2.64], !P2 ;  /* 0x05880000021c7fae */ /* 0x0007e2000d101d46 */
[----:B--2---:R-:W-:-:S05]  /*40e0*/  IMAD.SHL.U32 R6, R31, 0x2, RZ ;  /* 0x000000021f067824 */ /* 0x004fca00078e00ff */
[----:B---3--:R-:W-:Y:S01]  /*40f0*/  IADD3 R2, P0, R8, R6, RZ ;  /* 0x0000000608027210 */ /* 0x008fe20007f1e0ff */
[----:B------:R2:W-:Y:S04]  /*4100*/  STL [R1+0x104], R6 ;  /* 0x0001040601007387 */ /* 0x0005e80000100800 */
[----:B------:R-:W-:Y:S01]  /*4110*/  IMAD.X R3, R0, 0x1, R5, P0 ;  /* 0x0000000100037824 */ /* 0x000fe200000e0605 */
[----:B------:R3:W-:Y:S04]  /*4120*/  STL [R1+0x44], R5 ;  /* 0x0000440501007387 */ /* 0x0007e80000100800 */
[----:B------:R1:W-:Y:S01]  /*4130*/  LDGSTS.E.BYPASS.LTC128B.128 [R28+0x7080], [R2.64], !P1 ;  /* 0x07080000021c7fae */ /* 0x0003e2000c901d46 */
[C---:B--2---:R-:W-:Y:S01]  /*4140*/  IMAD.SHL.U32 R6, R29.reuse, 0x2, RZ ;  /* 0x000000021d067824 */ /* 0x044fe200078e00ff */
[----:B---3--:R-:W-:-:S04]  /*4150*/  SHF.L.U64.HI R5, R29, 0x1, R30 ;  /* 0x000000011d057819 */ /* 0x008fc8000001021e */
[----:B------:R-:W-:Y:S01]  /*4160*/  STL [R1+0x100], R6 ;  /* 0x0001000601007387 */ /* 0x000fe20000100800 */
[----:B-1----:R-:W-:-:S03]  /*4170*/  IADD3 R2, P0, R8, R6, RZ ;  /* 0x0000000608027210 */ /* 0x002fc60007f1e0ff */
[----:B------:R1:W-:Y:S02]  /*4180*/  STL [R1+0x48], R5 ;  /* 0x0000480501007387 */ /* 0x0003e40000100800 */
[----:B------:R-:W-:Y:S01]  /*4190*/  IMAD.X R3, R0, 0x1, R5, P0 ;  /* 0x0000000100037824 */ /* 0x000fe200000e0605 */
[----:B------:R-:W-:Y:S02]  /*41a0*/  ISETP.LT.OR P0, PT, R4, 0x1, P3 ;  /* 0x000000010400780c */ /* 0x000fe40001f01670 */
[----:B------:R-:W-:-:S11]  /*41b0*/  IADD3 R0, R243, 0x800, RZ ;  /* 0x00000800f3007810 */ /* 0x000fd60007ffe0ff */
[----:B------:R2:W-:Y:S04]  /*41c0*/  LDGSTS.E.BYPASS.LTC128B.128 [R28+0x8880], [R2.64], !P0 ;  /* 0x08880000021c7fae */ /* 0x0005e8000c101d46 */
[----:B-1----:R-:W1:Y:S01]  /*41d0*/  S2R R5, SR_TID.X ;  /* 0x0000000000057919 */ /* 0x002e620000002100 */
[----:B--2---:R-:W-:-:S05]  /*41e0*/  IADD3 R2, R243, 0x1000, RZ ;  /* 0x00001000f3027810 */ /* 0x004fca0007ffe0ff */
[----:B------:R2:W-:Y:S04]  /*41f0*/  STL [R1+0x8], R2 ;  /* 0x0000080201007387 */ /* 0x0005e80000100800 */
[----:B------:R2:W-:Y:S01]  /*4200*/  STL [R1+0x4], R0 ;  /* 0x0000040001007387 */ /* 0x0005e20000100800 */
[----:B-1----:R-:W-:Y:S01]  /*4210*/  ISETP.GT.AND P0, PT, R5, 0x7f, PT ;  /* 0x0000007f0500780c */ /* 0x002fe20003f04270 */
[----:B------:R-:W-:Y:S01]  /*4220*/  BSSY B0, `(.L_x_1121) ;  /* 0x0000024000007945 */ /* 0x000fe20003800000 */
[----:B------:R-:W-:-:S11]  /*4230*/  ISETP.GT.AND P6, PT, R106, 0x2f, PT ;  /* 0x0000002f6a00780c */ /* 0x000fd60003fc4270 */
[----:B------:R-:W-:Y:S05]  /*4240*/  @P0 BRA `(.L_x_1122) ;  /* 0x0000021000000947 */ /* 0x000fea0003800000 */
[----:B----4-:R-:W-:Y:S05]  /*4250*/  BRA.DIV ~URZ, `(.L_x_1123) ;  /* 0x000105727f007947 */ /* 0x010fea000b800000 */
[----:B------:R1:W3:Y:S04]  /*4260*/  SHFL.IDX PT, R5, R12, 0x1, 0x181f ;  /* 0x00381f000c057f89 */ /* 0x0002e800000e0000 */
[----:B--2---:R1:W2:Y:S02]  /*4270*/  SHFL.IDX PT, R0, R13, 0x1, 0x181f ;  /* 0x00381f000d007f89 */ /* 0x0042a400000e0000 */
.L_x_1227:
[----:B------:R-:W4:Y:S04]  /*4280*/  LDL R2, [R1+0x10c] ;  /* 0x00010c0001027983 */ /* 0x000f280000100800 */
[----:B------:R-:W5:Y:S04]  /*4290*/  LDL R14, [R1+0x40] ;  /* 0x00004000010e7983 */ /* 0x000f680000100800 */
[----:B---3--:R-:W3:Y:S04]  /*42a0*/  LDL R6, [R1+0x108] ;  /* 0x0001080001067983 */ /* 0x008ee80000100800 */
[----:B--2---:R-:W2:Y:S04]  /*42b0*/  LDL R7, [R1+0x5c] ;  /* 0x00005c0001077983 */ /* 0x004ea80000100800 */
[----:B-1----:R-:W2:Y:S04]  /*42c0*/  LDL R13, [R1+0x3c] ;  /* 0x00003c00010d7983 */ /* 0x002ea80000100800 */
[----:B------:R-:W2:Y:S04]  /*42d0*/  LDL R8, [R1+0x18] ;  /* 0x0000180001087983 */ /* 0x000ea80000100800 */
[----:B------:R-:W2:Y:S04]  /*42e0*/  LDL R12, [R1+0x104] ;  /* 0x00010400010c7983 */ /* 0x000ea80000100800 */
[----:B------:R-:W2:Y:S04]  /*42f0*/  LDL R11, [R1+0x44] ;  /* 0x00004400010b7983 */ /* 0x000ea80000100800 */
[----:B------:R-:W2:Y:S04]  /*4300*/  LDL R10, [R1+0x100] ;  /* 0x00010000010a7983 */ /* 0x000ea80000100800 */
[----:B------:R-:W2:Y:S01]  /*4310*/  LDL R9, [R1+0x48] ;  /* 0x0000480001097983 */ /* 0x000ea20000100800 */
[----:B------:R-:W-:-:S02]  /*4320*/  ISETP.LT.OR P1, PT, R4, 0x21, P5 ;  /* 0x000000210400780c */ /* 0x000fc40002f21670 */
[----:B----4-:R-:W-:-:S05]  /*4330*/  IADD3 R2, P0, R0, R2, RZ ;  /* 0x0000000200027210 */ /* 0x010fca0007f1e0ff */
[----:B-----5:R-:W-:Y:S01]  /*4340*/  IMAD.X R3, R5, 0x1, R14, P0 ;  /* 0x0000000105037824 */ /* 0x020fe200000e060e */
[----:B---3--:R-:W-:Y:S02]  /*4350*/  IADD3 R6, P0, R0, R6, RZ ;  /* 0x0000000600067210 */ /* 0x008fe40007f1e0ff */
[----:B--2---:R-:W-:-:S03]  /*4360*/  ISETP.GE.AND P2, PT, R7, c[0x0][0x1d4], PT ;  /* 0x0000750007007a0c */ /* 0x004fc60003f46270 */
[----:B------:R-:W-:Y:S01]  /*4370*/  IMAD.X R7, R5, 0x1, R13, P0 ;  /* 0x0000000105077824 */ /* 0x000fe200000e060d */
[----:B------:R-:W-:-:S04]  /*4380*/  ISETP.LT.OR P0, PT, R4, 0x21, P2 ;  /* 0x000000210400780c */ /* 0x000fc80001701670 */
[----:B------:R-:W-:Y:S01]  /*4390*/  @!PT LDS RZ, [RZ] ;  /* 0x00000000fffff984 */ /* 0x000fe20000000800 */
[----:B------:R-:W-:Y:S01]  /*43a0*/  @!PT LDS RZ, [RZ] ;  /* 0x00000000fffff984 */ /* 0x000fe20000000800 */
[----:B------:R-:W-:Y:S01]  /*43b0*/  @!PT LDS RZ, [RZ] ;  /* 0x00000000fffff984 */ /* 0x000fe20000000800 */
[----:B------:R1:W-:Y:S01]  /*43c0*/  LDGSTS.E.BYPASS.LTC128B.128 [R8+0x5080], [R6.64], !P1 ;  /* 0x0508000006087fae */ /* 0x0003e2000c901d46 */
[C---:B------:R-:W-:Y:S02]  /*43d0*/  ISETP.LT.OR P2, PT, R4.reuse, 0x21, P4 ;  /* 0x000000210400780c */ /* 0x040fe40002741670 */
[----:B------:R-:W-:-:S06]  /*43e0*/  ISETP.LT.OR P1, PT, R4, 0x21, P3 ;  /* 0x000000210400780c */ /* 0x000fcc0001f21670 */
[----:B------:R2:W-:Y:S01]  /*43f0*/  LDGSTS.E.BYPASS.LTC128B.128 [R8+0x6880], [R2.64], !P0 ;  /* 0x0688000002087fae */ /* 0x0005e2000c101d46 */
[----:B-1----:R-:W-:-:S05]  /*4400*/  IADD3 R6, P0, R0, R12, RZ ;  /* 0x0000000c00067210 */ /* 0x002fca0007f1e0ff */
[----:B------:R-:W-:Y:S01]  /*4410*/  IMAD.X R7, R5, 0x1, R11, P0 ;  /* 0x0000000105077824 */ /* 0x000fe200000e060b */
[----:B--2---:R-:W-:-:S04]  /*4420*/  IADD3 R2, P0, R0, R10, RZ ;  /* 0x0000000a00027210 */ /* 0x004fc80007f1e0ff */
[----:B------:R1:W-:Y:S01]  /*4430*/  LDGSTS.E.BYPASS.LTC128B.128 [R8+0x8080], [R6.64], !P2 ;  /* 0x0808000006087fae */ /* 0x0003e2000d101d46 */
[----:B------:R-:W-:-:S05]  /*4440*/  IMAD.X R3, R5, 0x1, R9, P0 ;  /* 0x0000000105037824 */ /* 0x000fca00000e0609 */
[----:B------:R1:W-:Y:S03]  /*4450*/  LDGSTS.E.BYPASS.LTC128B.128 [R8+0x9880], [R2.64], !P1 ;  /* 0x0988000002087fae */ /* 0x0003e6000c901d46 */
.L_x_1122:
[----:B----4-:R-:W-:Y:S05]  /*4460*/  BSYNC B0 ;  /* 0x0000000000007941 */ /* 0x010fea0003800000 */
.L_x_1121:
[----:B-12---:R-:W1:Y:S04]  /*4470*/  S2R R2, SR_TID.X ;  /* 0x0000000000027919 */ /* 0x006e680000002100 */
[----:B------:R-:W0:Y:S01]  /*4480*/  LDGDEPBAR ;  /* 0x00000000000079af */ /* 0x000e220000000000 */
[----:B------:R-:W-:Y:S01]  /*4490*/  WARPSYNC 0xffffffff ;  /* 0xffffffff00007948 */ /* 0x000fe20003800000 */
[C---:B------:R-:W-:Y:S08]  /*44a0*/  HMMA.16816.F32 R4, R160.reuse, R16, RZ ;  /* 0x00000010a004723c */ /* 0x040ff000000018ff */
[C---:B------:R-:W-:Y:S08]  /*44b0*/  HMMA.16816.F32 R12, R160.reuse, R22, RZ ;  /* 0x00000016a00c723c */ /* 0x040ff000000018ff */
[----:B------:R-:W-:Y:S01]  /*44c0*/  HMMA.16816.F32 R8, R160, R18, RZ ;  /* 0x00000012a008723c */ /* 0x000fe200000018ff */
[----:B-1----:R-:W-:-:S04]  /*44d0*/  SHF.R.S32.HI R0, RZ, 0x1f, R2 ;  /* 0x0000001fff007819 */ /* 0x002fc80000011402 */
[----:B------:R-:W-:-:S03]  /*44e0*/  LEA.HI R0, R0, R2, RZ, 0x3 ;  /* 0x0000000200007211 */ /* 0x000fc600078f18ff */
[----:B------:R-:W-:Y:S01]  /*44f0*/  HMMA.16816.F32 R28, R164, R24, R4 ;  /* 0x00000018a41c723c */ /* 0x000fe20000001804 */
[----:B------:R-:W-:-:S04]  /*4500*/  LOP3.LUT R0, R0, 0xfffffff8, RZ, 0xc0, !PT ;  /* 0xfffffff800007812 */ /* 0x000fc800078ec0ff */
[----:B------:R-:W-:-:S03]  /*4510*/  IADD3 R0, -R0, R2, RZ ;  /* 0x0000000200007210 */ /* 0x000fc60007ffe1ff */
[----:B------:R-:W-:Y:S01]  /*4520*/  HMMA.16816.F32 R4, R160, R20, RZ ;  /* 0x00000014a004723c */ /* 0x000fe200000018ff */
[----:B------:R-:W2:Y:S01]  /*4530*/  LDL R2, [R1+0x64] ;  /* 0x0000640001027983 */ /* 0x000ea20000100800 */
[----:B------:R-:W-:Y:S02]  /*4540*/  LOP3.LUT P0, RZ, R0, 0x4, RZ, 0xc0, !PT ;  /* 0x0000000400ff7812 */ /* 0x000fe4000780c0ff */
[----:B------:R-:W-:-:S04]  /*4550*/  MOV R0, 0x40 ;  /* 0x0000004000007802 */ /* 0x000fc80000000f00 */
[----:B------:R-:W-:Y:S01]  /*4560*/  SEL R0, R0, 0xffffffc0, !P0 ;  /* 0xffffffc000007807 */ /* 0x000fe20004000000 */
[----:B------:R-:W-:Y:S03]  /*4570*/  HMMA.16816.F32 R24, R164, R26, R8 ;  /* 0x0000001aa418723c */ /* 0x000fe60000001808 */
[----:B------:R-:W-:-:S05]  /*4580*/  IADD3 R238, R236, R0, RZ ;  /* 0x00000000ecee7210 */ /* 0x000fca0007ffe0ff */
[----:B------:R-:W1:Y:S07]  /*4590*/  LDSM.16.M88.4 R8, [R238+0x800] ;  /* 0x00080000ee08783b */ /* 0x000e6e0000000200 */
[C---:B------:R-:W-:Y:S08]  /*45a0*/  HMMA.16816.F32 R20, R164.reuse, R32, R4 ;  /* 0x00000020a414723c */ /* 0x040ff00000001804 */
[----:B------:R-:W-:Y:S01]  /*45b0*/  HMMA.16816.F32 R4, R164, R34, R12 ;  /* 0x00000022a404723c */ /* 0x000fe2000000180c */
[----:B------:R-:W3:Y:S07]  /*45c0*/  LDSM.16.M88.4 R12, [R238] ;  /* 0x00000000ee0c783b */ /* 0x000eee0000000200 */
[----:B------:R-:W-:Y:S01]  /*45d0*/  HMMA.16816.F32 R16, R160, R40, RZ ;  /* 0x00000028a010723c */ /* 0x000fe200000018ff */
[----:B------:R-:W-:-:S07]  /*45e0*/  IADD3 R237, R243, R0, RZ ;  /* 0x00000000f3ed7210 */ /* 0x000fce0007ffe0ff */
[C---:B-1----:R-:W-:Y:S01]  /*45f0*/  HMMA.16816.F32 R32, R180.reuse, R8, R20 ;  /* 0x00000008b420723c */ /* 0x042fe20000001814 */
[----:B------:R-:W-:Y:S07]  /*4600*/  LDSM.16.M88.4 R20, [R237] ;  /* 0x00000000ed14783b */ /* 0x000fee0000000200 */
[C---:B---3--:R-:W-:Y:S08]  /*4610*/  HMMA.16816.F32 R44, R180.reuse, R12, R28 ;  /* 0x0000000cb42c723c */ /* 0x048ff0000000181c */
[C---:B------:R-:W-:Y:S01]  /*4620*/  HMMA.16816.F32 R36, R180.reuse, R14, R24 ;  /* 0x0000000eb424723c */ /* 0x040fe20000001818 */
[----:B------:R-:W1:Y:S04]  /*4630*/  LDSM.16.M88.4 R12, [R238+0x1000] ;  /* 0x00100000ee0c783b */ /* 0x000e680000000200 */
[----:B------:R-:W-:Y:S03]  /*4640*/  LDSM.16.M88.4 R24, [R237+0x1000] ;  /* 0x00100000ed18783b */ /* 0x000fe60000000200 */
[----:B------:R-:W-:Y:S08]  /*4650*/  HMMA.16816.F32 R28, R180, R10, R4 ;  /* 0x0000000ab41c723c */ /* 0x000ff00000001804 */
[----:B------:R-:W-:Y:S08]  /*4660*/  HMMA.16816.F32 R4, R160, R42, RZ ;  /* 0x0000002aa004723c */ /* 0x000ff000000018ff */
[C---:B------:R-:W-:Y:S01]  /*4670*/  HMMA.16816.F32 R8, R164.reuse, R48, R16 ;  /* 0x00000030a408723c */ /* 0x040fe20000001810 */
[----:B------:R-:W3:Y:S11]  /*4680*/  LDSM.16.M88.4 R16, [R237+0x800] ;  /* 0x00080000ed10783b */ /* 0x000ef60000000200 */
[----:B------:R-:W-:Y:S04]  /*4690*/  @!UPT UIADD3 URZ, URZ, URZ, URZ ;  /* 0x0000003f3f3ff290 */ /* 0x000fe8000fffe03f */
[----:B------:R-:W-:Y:S08]  /*46a0*/  HMMA.16816.F32 R4, R164, R50, R4 ;  /* 0x00000032a404723c */ /* 0x000ff00000001804 */
[C---:B-1----:R-:W-:Y:S11]  /*46b0*/  HMMA.16816.F32 R8, R180.reuse, R12, R8 ;  /* 0x0000000cb408723c */ /* 0x042ff60000001808 */
[----:B------:R-:W-:Y:S05]  /*46c0*/  @!UPT UIADD3 URZ, URZ, URZ, URZ ;  /* 0x0000003f3f3ff290 */ /* 0x000fea000fffe03f */
[----:B------:R-:W-:Y:S08]  /*46d0*/  HMMA.16816.F32 R4, R180, R14, R4 ;  /* 0x0000000eb404723c */ /* 0x000ff00000001804 */
[C---:B---3--:R-:W-:Y:S08]  /*46e0*/  HMMA.16816.F32 R40, R184.reuse, R16, R32 ;  /* 0x00000010b828723c */ /* 0x048ff00000001820 */
[C---:B------:R-:W-:Y:S01]  /*46f0*/  HMMA.16816.F32 R32, R184.reuse, R24, R8 ;  /* 0x00000018b820723c */ /* 0x040fe20000001808 */
[----:B------:R-:W1:Y:S07]  /*4700*/  LDSM.16.M88.4 R8, [R236+0x1800] ;  /* 0x00180000ec08783b */ /* 0x000e6e0000000200 */
[C---:B------:R-:W-:Y:S08]  /*4710*/  HMMA.16816.F32 R12, R184.reuse, R22, R36 ;  /* 0x00000016b80c723c */ /* 0x040ff00000001824 */
[C---:B------:R-:W-:Y:S01]  /*4720*/  HMMA.16816.F32 R36, R184.reuse, R18, R28 ;  /* 0x00000012b824723c */ /* 0x040fe2000000181c */
[----:B------:R-:W-:Y:S07]  /*4730*/  LDSM.16.M88.4 R28, [R243+0x1800] ;  /* 0x00180000f31c783b */ /* 0x000fee0000000200 */
[C---:B------:R-:W-:Y:S01]  /*4740*/  HMMA.16816.F32 R44, R184.reuse, R20, R44 ;  /* 0x00000014b82c723c */ /* 0x040fe2000000182c */
[----:B------:R-:W-:Y:S07]  /*4750*/  LDSM.16.M88.4 R20, [R236+0x2800] ;  /* 0x00280000ec14783b */ /* 0x000fee0000000200 */
[----:B------:R-:W-:Y:S01]  /*4760*/  HMMA.16816.F32 R16, R184, R26, R4 ;  /* 0x0000001ab810723c */ /* 0x000fe20000001804 */
[----:B------:R-:W3:Y:S07]  /*4770*/  LDSM.16.M88.4 R24, [R236+0x2000] ;  /* 0x00200000ec18783b */ /* 0x000eee0000000200 */
[C---:B-1----:R-:W-:Y:S08]  /*4780*/  HMMA.16816.F32 R12, R188.reuse, R10, R12 ;  /* 0x0000000abc0c723c */ /* 0x042ff0000000180c */
[C---:B------:R-:W-:Y:S01]  /*4790*/  HMMA.16816.F32 R4, R188.reuse, R8, R44 ;  /* 0x00000008bc04723c */ /* 0x040fe2000000182c */
[----:B------:R-:W1:Y:S07]  /*47a0*/  LDSM.16.M88.4 R8, [R243+0x2000] ;  /* 0x00200000f308783b */ /* 0x000e6e0000000200 */
[C---:B---3--:R-:W-:Y:S08]  /*47b0*/  HMMA.16816.F32 R48, R188.reuse, R24, R40 ;  /* 0x00000018bc30723c */ /* 0x048ff00000001828 */
[C---:B------:R-:W-:Y:S01]  /*47c0*/  HMMA.16816.F32 R44, R188.reuse, R26, R36 ;  /* 0x0000001abc2c723c */ /* 0x040fe20000001824 */
[----:B------:R-:W3:Y:S07]  /*47d0*/  LDSM.16.M88.4 R24, [R243+0x2800] ;  /* 0x00280000f318783b */ /* 0x000eee0000000200 */
[C---:B------:R-:W-:Y:S08]  /*47e0*/  HMMA.16816.F32 R40, R188.reuse, R20, R32 ;  /* 0x00000014bc28723c */ /* 0x040ff00000001820 */
[----:B------:R-:W-:Y:S01]  /*47f0*/  HMMA.16816.F32 R36, R188, R22, R16 ;  /* 0x00000016bc24723c */ /* 0x000fe20000001810 */
[----:B------:R-:W4:Y:S07]  /*4800*/  LDSM.16.M88.4 R20, [R238+0x1800] ;  /* 0x00180000ee14783b */ /* 0x000f2e0000000200 */
[C---:B------:R-:W-:Y:S08]  /*4810*/  HMMA.16816.F32 R32, R192.reuse, R28, R4 ;  /* 0x0000001cc020723c */ /* 0x040ff00000001804 */
[C---:B------:R-:W-:Y:S01]  /*4820*/  HMMA.16816.F32 R16, R192.reuse, R30, R12 ;  /* 0x0000001ec010723c */ /* 0x040fe2000000180c */
[----:B------:R-:W5:Y:S07]  /*4830*/  LDSM.16.M88.4 R28, [R238+0x2000] ;  /* 0x00200000ee1c783b */ /* 0x000f6e0000000200 */
        /* <DEDUP_REMOVED lines=8> */
[----:B------:R-:W4:Y:S07]  /*48c0*/  LDSM.16.M88.4 R20, [R237+0x2000] ;  /* 0x00200000ed14783b */ /* 0x000f2e0000000200 */
[C---:B-----5:R-:W-:Y:S08]  /*48d0*/  HMMA.16816.F32 R32, R196.reuse, R28, R4 ;  /* 0x0000001cc420723c */ /* 0x060ff00000001804 */
[C---:B------:R-:W-:Y:S01]  /*48e0*/  HMMA.16816.F32 R16, R196.reuse, R30, R12 ;  /* 0x0000001ec410723c */ /* 0x040fe2000000180c */
[----:B------:R-:W5:Y:S07]  /*48f0*/  LDSM.16.M88.4 R28, [R237+0x2800] ;  /* 0x00280000ed1c783b */ /* 0x000f6e0000000200 */
[C---:B-1----:R-:W-:Y:S08]  /*4900*/  HMMA.16816.F32 R4, R196.reuse, R8, R48 ;  /* 0x00000008c404723c */ /* 0x042ff00000001830 */
[----:B------:R-:W-:Y:S01]  /*4910*/  HMMA.16816.F32 R12, R196, R10, R44 ;  /* 0x0000000ac40c723c */ /* 0x000fe2000000182c */
[----:B------:R-:W1:Y:S07]  /*4920*/  LDSM.16.M88.4 R8, [R236+0x3000] ;  /* 0x00300000ec08783b */ /* 0x000e6e0000000200 */
[C---:B---3--:R-:W-:Y:S08]  /*4930*/  HMMA.16816.F32 R48, R200.reuse, R24, R40 ;  /* 0x00000018c830723c */ /* 0x048ff00000001828 */
[C---:B------:R-:W-:Y:S01]  /*4940*/  HMMA.16816.F32 R44, R200.reuse, R26, R36 ;  /* 0x0000001ac82c723c */ /* 0x040fe20000001824 */
[----:B------:R-:W3:Y:S07]  /*4950*/  LDSM.16.M88.4 R24, [R236+0x3800] ;  /* 0x00380000ec18783b */ /* 0x000eee0000000200 */
[C---:B----4-:R-:W-:Y:S08]  /*4960*/  HMMA.16816.F32 R40, R200.reuse, R20, R32 ;  /* 0x00000014c828723c */ /* 0x050ff00000001820 */
[C---:B------:R-:W-:Y:S01]  /*4970*/  HMMA.16816.F32 R36, R200.reuse, R22, R16 ;  /* 0x00000016c824723c */ /* 0x040fe20000001810 */
[----:B------:R-:W4:Y:S07]  /*4980*/  LDSM.16.M88.4 R20, [R236+0x4000] ;  /* 0x00400000ec14783b */ /* 0x000f2e0000000200 */
[C---:B-----5:R-:W-:Y:S08]  /*4990*/  HMMA.16816.F32 R32, R200.reuse, R28, R4 ;  /* 0x0000001cc820723c */ /* 0x060ff00000001804 */
[----:B------:R-:W-:Y:S01]  /*49a0*/  HMMA.16816.F32 R16, R200, R30, R12 ;  /* 0x0000001ec810723c */ /* 0x000fe2000000180c */
[----:B------:R-:W5:Y:S07]  /*49b0*/  LDSM.16.M88.4 R28, [R243+0x3000] ;  /* 0x00300000f31c783b */ /* 0x000f6e0000000200 */
[C---:B-1----:R-:W-:Y:S08]  /*49c0*/  HMMA.16816.F32 R4, R204.reuse, R8, R48 ;  /* 0x00000008cc04723c */ /* 0x042ff00000001830 */
[C---:B------:R-:W-:Y:S01]  /*49d0*/  HMMA.16816.F32 R12, R204.reuse, R10, R44 ;  /* 0x0000000acc0c723c */ /* 0x040fe2000000182c */
[----:B------:R-:W1:Y:S07]  /*49e0*/  LDSM.16.M88.4 R8, [R243+0x3800] ;  /* 0x00380000f308783b */ /* 0x000e6e0000000200 */
[C---:B---3--:R-:W-:Y:S08]  /*49f0*/  HMMA.16816.F32 R48, R204.reuse, R24, R40 ;  /* 0x00000018cc30723c */ /* 0x048ff00000001828 */
[C---:B------:R-:W-:Y:S01]  /*4a00*/  HMMA.16816.F32 R44, R204.reuse, R26, R36 ;  /* 0x0000001acc2c723c */ /* 0x040fe20000001824 */
[----:B------:R-:W3:Y:S07]  /*4a10*/  LDSM.16.M88.4 R24, [R243+0x4000] ;  /* 0x00400000f318783b */ /* 0x000eee0000000200 */
[C---:B----4-:R-:W-:Y:S08]  /*4a20*/  HMMA.16816.F32 R40, R204.reuse, R20, R32 ;  /* 0x00000014cc28723c */ /* 0x050ff00000001820 */
[----:B------:R-:W-:Y:S01]  /*4a30*/  HMMA.16816.F32 R36, R204, R22, R16 ;  /* 0x00000016cc24723c */ /* 0x000fe20000001810 */
[----:B------:R-:W4:Y:S07]  /*4a40*/  LDSM.16.M88.4 R20, [R238+0x3000] ;  /* 0x00300000ee14783b */ /* 0x000f2e0000000200 */
[C---:B-----5:R-:W-:Y:S08]  /*4a50*/  HMMA.16816.F32 R32, R208.reuse, R28, R4 ;  /* 0x0000001cd020723c */ /* 0x060ff00000001804 */
        /* <DEDUP_REMOVED lines=21> */
[C---:B-----5:R-:W-:Y:S08]  /*4bb0*/  HMMA.16816.F32 R32, R216.reuse, R28, R4 ;  /* 0x0000001cd820723c */ /* 0x060ff00000001804 */
[----:B------:R-:W-:Y:S01]  /*4bc0*/  HMMA.16816.F32 R36, R216, R22, R16 ;  /* 0x00000016d824723c */ /* 0x000fe20000001810 */
[----:B------:R-:W4:Y:S04]  /*4bd0*/  LDSM.16.M88.4 R20, [R236+0x5000] ;  /* 0x00500000ec14783b */ /* 0x000f280000000200 */
[----:B------:R-:W5:Y:S03]  /*4be0*/  LDSM.16.M88.4 R16, [R236+0x5800] ;  /* 0x00580000ec10783b */ /* 0x000f660000000200 */
[----:B-1----:R-:W-:Y:S08]  /*4bf0*/  HMMA.16816.F32 R4, R220, R8, R48 ;  /* 0x00000008dc04723c */ /* 0x002ff00000001830 */
[----:B------:R-:W-:Y:S08]  /*4c00*/  HMMA.16816.F32 R12, R216, R30, R12 ;  /* 0x0000001ed80c723c */ /* 0x000ff0000000180c */
[----:B------:R-:W-:Y:S08]  /*4c10*/  HMMA.16816.F32 R8, R220, R10, R44 ;  /* 0x0000000adc08723c */ /* 0x000ff0000000182c */
[----:B---3--:R-:W-:Y:S01]  /*4c20*/  HMMA.16816.F32 R28, R224, R24, R4 ;  /* 0x00000018e01c723c */ /* 0x008fe20000001804 */
[----:B------:R-:W1:Y:S07]  /*4c30*/  LDSM.16.M88.4 R4, [R243+0x5000] ;  /* 0x00500000f304783b */ /* 0x000e6e0000000200 */
[C---:B----4-:R-:W-:Y:S08]  /*4c40*/  HMMA.16816.F32 R44, R220.reuse, R20, R40 ;  /* 0x00000014dc2c723c */ /* 0x050ff00000001828 */
[C---:B------:R-:W-:Y:S01]  /*4c50*/  HMMA.16816.F32 R36, R220.reuse, R22, R36 ;  /* 0x00000016dc24723c */ /* 0x040fe20000001824 */
[----:B------:R-:W3:Y:S07]  /*4c60*/  LDSM.16.M88.4 R20, [R243+0x5800] ;  /* 0x00580000f314783b */ /* 0x000eee0000000200 */
[C---:B-----5:R-:W-:Y:S08]  /*4c70*/  HMMA.16816.F32 R40, R220.reuse, R16, R32 ;  /* 0x00000010dc28723c */ /* 0x060ff00000001820 */
[----:B------:R-:W-:Y:S01]  /*4c80*/  HMMA.16816.F32 R32, R220, R18, R12 ;  /* 0x00000012dc20723c */ /* 0x000fe2000000180c */
[----:B------:R-:W-:Y:S07]  /*4c90*/  LDSM.16.M88.4 R16, [R238+0x4800] ;  /* 0x00480000ee10783b */ /* 0x000fee0000000200 */
[C---:B------:R-:W-:Y:S01]  /*4ca0*/  HMMA.16816.F32 R12, R224.reuse, R26, R8 ;  /* 0x0000001ae00c723c */ /* 0x040fe20000001808 */
[----:B------:R-:W4:Y:S07]  /*4cb0*/  LDSM.16.M88.4 R24, [R238+0x5000] ;  /* 0x00500000ee18783b */ /* 0x000f2e0000000200 */
[C---:B-1----:R-:W-:Y:S08]  /*4cc0*/  HMMA.16816.F32 R8, R224.reuse, R4, R44 ;  /* 0x00000004e008723c */ /* 0x042ff0000000182c */
[C---:B------:R-:W-:Y:S08]  /*4cd0*/  HMMA.16816.F32 R4, R224.reuse, R6, R36 ;  /* 0x00000006e004723c */ /* 0x040ff00000001824 */
[C---:B---3--:R-:W-:Y:S08]  /*4ce0*/  HMMA.16816.F32 R40, R224.reuse, R20, R40 ;  /* 0x00000014e028723c */ /* 0x048ff00000001828 */
[----:B------:R-:W-:Y:S08]  /*4cf0*/  HMMA.16816.F32 R44, R224, R22, R32 ;  /* 0x00000016e02c723c */ /* 0x000ff00000001820 */
[C---:B----4-:R-:W-:Y:S01]  /*4d00*/  HMMA.16816.F32 R20, R228.reuse, R26, R4 ;  /* 0x0000001ae414723c */ /* 0x050fe20000001804 */
[----:B------:R-:W1:Y:S07]  /*4d10*/  LDSM.16.M88.4 R4, [R237+0x4800] ;  /* 0x00480000ed04783b */ /* 0x000e6e0000000200 */
[C---:B------:R-:W-:Y:S08]  /*4d20*/  HMMA.16816.F32 R36, R228.reuse, R16, R28 ;  /* 0x00000010e424723c */ /* 0x040ff0000000181c */
[C---:B------:R-:W-:Y:S01]  /*4d30*/  HMMA.16816.F32 R16, R228.reuse, R18, R12 ;  /* 0x00000012e410723c */ /* 0x040fe2000000180c */
[----:B------:R-:W3:Y:S07]  /*4d40*/  LDSM.16.M88.4 R12, [R238+0x5800] ;  /* 0x00580000ee0c783b */ /* 0x000eee0000000200 */
[----:B------:R-:W-:Y:S01]  /*4d50*/  HMMA.16816.F32 R32, R228, R24, R8 ;  /* 0x00000018e420723c */ /* 0x000fe20000001808 */
[----:B------:R-:W4:Y:S07]  /*4d60*/  LDSM.16.M88.4 R8, [R237+0x5000] ;  /* 0x00500000ed08783b */ /* 0x000f2e0000000200 */
[----:B-1----:R-:W-:Y:S08]  /*4d70*/  HMMA.16816.F32 R36, R232, R4, R36 ;  /* 0x00000004e824723c */ /* 0x002ff00000001824 */
[----:B---3--:R-:W-:Y:S01]  /*4d80*/  HMMA.16816.F32 R28, R228, R12, R40 ;  /* 0x0000000ce41c723c */ /* 0x008fe20000001828 */
[----:B------:R-:W1:Y:S01]  /*4d90*/  LDSM.16.M88.4 R40, [R237+0x5800] ;  /* 0x00580000ed28783b */ /* 0x000e620000000200 */
[----:B--2---:R-:W-:Y:S01]  /*4da0*/  ISETP.GT.AND P0, PT, R53, R2, PT ;  /* 0x000000023500720c */ /* 0x004fe20003f04270 */
[----:B------:R-:W-:-:S05]  /*4db0*/  DEPBAR.LE SB0, 0x0 ;  /* 0x000080000000791a */ /* 0x000fca0000000000 */
[C---:B------:R-:W-:Y:S08]  /*4dc0*/  HMMA.16816.F32 R16, R232.reuse, R6, R16 ;  /* 0x00000006e810723c */ /* 0x040ff00000001810 */
[----:B------:R-:W-:Y:S01]  /*4dd0*/  FMUL.FTZ R0, R36, c[0x0][0x320] ;  /* 0x0000c80024007a20 */ /* 0x000fe20000410000 */
[----:B----4-:R-:W-:Y:S03]  /*4de0*/  HMMA.16816.F32 R4, R232, R8, R32 ;  /* 0x00000008e804723c */ /* 0x010fe60000001820 */
[----:B------:R2:W3:Y:S02]  /*4df0*/  MUFU.TANH R35, R0 ;  /* 0x0000000000237308 */ /* 0x0004e40000002400 */
[----:B--2---:R-:W-:-:S06]  /*4e00*/  FMUL.FTZ R0, R37, c[0x0][0x320] ;  /* 0x0000c80025007a20 */ /* 0x004fcc0000410000 */
[----:B------:R2:W4:Y:S01]  /*4e10*/  MUFU.TANH R33, R0 ;  /* 0x0000000000217308 */ /* 0x0005220000002400 */
[----:B------:R-:W-:Y:S01]  /*4e20*/  HMMA.16816.F32 R24, R228, R14, R44 ;  /* 0x0000000ee418723c */ /* 0x000fe2000000182c */
[----:B--2---:R-:W-:-:S06]  /*4e30*/  FMUL.FTZ R0, R38, c[0x0][0x320] ;  /* 0x0000c80026007a20 */ /* 0x004fcc0000410000 */
[----:B------:R2:W2:Y:S01]  /*4e40*/  MUFU.TANH R38, R0 ;  /* 0x0000000000267308 */ /* 0x0004a20000002400 */
[----:B-1----:R-:W-:Y:S01]  /*4e50*/  HMMA.16816.F32 R12, R232, R40, R28 ;  /* 0x00000028e80c723c */ /* 0x002fe2000000181c */
[----:B--2---:R-:W-:-:S06]  /*4e60*/  FMUL.FTZ R0, R39, c[0x0][0x320] ;  /* 0x0000c80027007a20 */ /* 0x004fcc0000410000 */
        /* <DEDUP_REMOVED lines=99> */
.L_x_1228:
[----:B------:R-:W-:Y:S05]  /*54a0*/  BRA.DIV ~URZ, `(.L_x_1127) ;  /* 0x0000f4527f007947 */ /* 0x000fea000b800000 */
[----:B------:R4:W1:Y:S02]  /*54b0*/  SHFL.IDX PT, R0, R6, RZ, 0x181f ;  /* 0x00181fff06007589 */ /* 0x00086400000e0000 */
.L_x_1229:
        /* <DEDUP_REMOVED lines=34> */
.L_x_1129:
[----:B------:R-:W-:Y:S05]  /*56e0*/  BSYNC B0 ;  /* 0x0000000000007941 */ /* 0x000fea0003800000 */
.L_x_1128:
[----:B------:R-:W-:Y:S01]  /*56f0*/  ISETP.GE.AND P0, PT, R7, 0x21, PT ;  /* 0x000000210700780c */ /* 0x000fe20003f06270 */
[----:B------:R-:W-:Y:S06]  /*5700*/  BRA.DIV ~URZ, `(.L_x_1130) ;  /* 0x0000f2527f007947 */ /* 0x000fec000b800000 */
[----:B---3--:R3:W2:Y:S04]  /*5710*/  SHFL.IDX PT, R4, R5, 0x1, 0x181f ;  /* 0x00381f0005047f89 */ /* 0x0086a800000e0000 */
[----:B-1----:R3:W1:Y:S02]  /*5720*/  SHFL.IDX PT, R0, R6, 0x1, 0x181f ;  /* 0x00381f0006007f89 */ /* 0x00266400000e0000 */
.L_x_1230:
        /* <DEDUP_REMOVED lines=33> */
.L_x_1125:
[----:B-1234-:R-:W-:Y:S05]  /*5940*/  BSYNC B1 ;  /* 0x0000000000017941 */ /* 0x01efea0003800000 */
.L_x_1124:
[----:B------:R-:W2:Y:S01]  /*5950*/  LDL R2, [R1+0xa4] ;  /* 0x0000a40001027983 */ /* 0x000ea20000100800 */
[----:B------:R-:W-:-:S03]  /*5960*/  IMAD.MOV.U32 R4, RZ, RZ, c[0x0][0x2c4] ;  /* 0x0000b100ff047624 */ /* 0x000fc600078e00ff */
[----:B------:R-:W2:Y:S04]  /*5970*/  LDL R0, [R1+0xbc] ;  /* 0x0000bc0001007983 */ /* 0x000ea80000100800 */
[----:B------:R-:W3:Y:S04]  /*5980*/  LDL R5, [R1+0xb8] ;  /* 0x0000b80001057983 */ /* 0x000ee80000100800 */
[----:B------:R-:W4:Y:S01]  /*5990*/  LDL R3, [R1+0x9c] ;  /* 0x00009c0001037983 */ /* 0x000f220000100800 */
[----:B------:R-:W-:-:S03]  /*59a0*/  ISETP.NE.AND P0, PT, R4, 0x1, PT ;  /* 0x000000010400780c */ /* 0x000fc60003f05270 */
[----:B------:R-:W0:Y:S01]  /*59b0*/  LDGDEPBAR ;  /* 0x00000000000079af */ /* 0x000e220000000000 */
[----:B--2---:R-:W-:Y:S02]  /*59c0*/  IADD3 R0, R0, R2, RZ ;  /* 0x0000000200007210 */ /* 0x004fe40007ffe0ff */
[----:B---3--:R-:W-:-:S07]  /*59d0*/  IADD3 R6, -R5, R52, RZ ;  /* 0x0000003405067210 */ /* 0x008fce0007ffe1ff */
[----:B------:R-:W-:-:S04]  /*59e0*/  @P0 IMAD.HI.U32 R2, R0, c[0x0][0x2c8], RZ ;  /* 0x0000b20000020a27 */ /* 0x000fc800078e00ff */
[----:B------:R-:W-:Y:S01]  /*59f0*/  IMAD.MOV.U32 R4, RZ, RZ, R0 ;  /* 0x000000ffff047224 */ /* 0x000fe200078e0000 */
[----:B------:R-:W-:Y:S02]  /*5a00*/  IADD3 R0, -R5, 0x1, R52 ;  /* 0x0000000105007810 */ /* 0x000fe40007ffe134 */
[----:B------:R-:W-:-:S03]  /*5a10*/  @P0 SHF.R.U32.HI R4, RZ, c[0x0][0x2cc], R2 ;  /* 0x0000b300ff040a19 */ /* 0x000fc60000011602 */
[----:B----4-:R-:W-:Y:S01]  /*5a20*/  IMAD.IADD R5, R0, 0x1, -R3 ;  /* 0x0000000100057824 */ /* 0x010fe200078e0a03 */
[----:B------:R-:W-:Y:S05]  /*5a30*/  BRA.DIV ~URZ, `(.L_x_1131) ;  /* 0x0000efe27f007947 */ /* 0x000fea000b800000 */
[----:B------:R1:W2:Y:S02]  /*5a40*/  SHFL.IDX PT, R0, R4, RZ, 0x1c1f ;  /* 0x001c1fff04007589 */ /* 0x0002a400000e0000 */
.L_x_1231:
[----:B--2---:R-:W-:-:S05]  /*5a50*/  IMAD.IADD R0, R5, 0x1, R0 ;  /* 0x0000000105007824 */ /* 0x004fca00078e0200 */
[----:B------:R-:W-:-:S04]  /*5a60*/  IMNMX R0, R6, R0, PT ;  /* 0x0000000006007217 */ /* 0x000fc80003800200 */
[C---:B------:R-:W-:Y:S02]  /*5a70*/  ISETP.GT.AND P1, PT, R0.reuse, RZ, PT ;  /* 0x000000ff0000720c */ /* 0x040fe40003f24270 */
[C---:B------:R-:W-:Y:S02]  /*5a80*/  ISETP.GT.AND P0, PT, R0.reuse, 0x1, PT ;  /* 0x000000010000780c */ /* 0x040fe40003f04270 */
        /* <DEDUP_REMOVED lines=11> */
[----:B------:R-:W-:Y:S02]  /*5b40*/  FSEL R18, R18, -INF , P0 ;  /* 0xff80000012127808 */ /* 0x000fe40000000000 */
[C---:B------:R-:W-:Y:S02]  /*5b50*/  ISETP.GT.AND P4, PT, R0.reuse, 0x19, PT ;  /* 0x000000190000780c */ /* 0x040fe40003f84270 */
        /* <DEDUP_REMOVED lines=8> */
[----:B------:R-:W-:Y:S01]  /*5be0*/  FSEL R72, R8, -INF , P0 ;  /* 0xff80000008487808 */ /* 0x000fe20000000000 */
[----:B------:R-:W-:Y:S05]  /*5bf0*/  BRA.DIV ~URZ, `(.L_x_1132) ;  /* 0x0000ee827f007947 */ /* 0x000fea000b800000 */
[----:B------:R-:W2:Y:S02]  /*5c00*/  SHFL.IDX PT, R0, R4, 0x1, 0x1c1f ;  /* 0x003c1f0004007f89 */ /* 0x000ea400000e0000 */
[----:B--2---:R-:W-:-:S05]  /*5c10*/  IMAD.IADD R0, R5, 0x1, R0 ;  /* 0x0000000105007824 */ /* 0x004fca00078e0200 */
[----:B------:R-:W-:-:S04]  /*5c20*/  IMNMX R0, R6, R0, PT ;  /* 0x0000000006007217 */ /* 0x000fc80003800200 */
[C---:B------:R-:W-:Y:S02]  /*5c30*/  ISETP.GT.AND P1, PT, R0.reuse, RZ, PT ;  /* 0x000000ff0000720c */ /* 0x040fe40003f24270 */
[----:B------:R-:W-:Y:S02]  /*5c40*/  ISETP.GT.AND P0, PT, R0, 0x1, PT ;  /* 0x000000010000780c */ /* 0x000fe40003f04270 */
        /* <DEDUP_REMOVED lines=28> */
[----:B------:R-:W-:Y:S02]  /*5e10*/  FSEL R12, R22, -INF , P4 ;  /* 0xff800000160c7808 */ /* 0x000fe40002000000 */
[----:B------:R-:W-:Y:S02]  /*5e20*/  FMNMX.FTZ R0, R20, R0, !PT ;  /* 0x0000000014007209 */ /* 0x000fe40007810000 */
[----:B------:R-:W-:Y:S02]  /*5e30*/  FMNMX.FTZ R2, R13, R2, !PT ;  /* 0x000000020d027209 */ /* 0x000fe40007810000 */
[----:B------:R-:W-:Y:S02]  /*5e40*/  FSEL R71, R26, -INF , P3 ;  /* 0xff8000001a477808 */ /* 0x000fe40001800000 */
        /* <DEDUP_REMOVED lines=10> */
[----:B------:R-:W-:-:S03]  /*5ef0*/  FMNMX.FTZ R2, R69, R2, !PT ;  /* 0x0000000245027209 */ /* 0x000fc60007810000 */
[----:B------:R-:W2:Y:S01]  /*5f00*/  SHFL.BFLY PT, R3, R0, 0x2, 0x1f ;  /* 0x0c401f0000037f89 */ /* 0x000ea200000e0000 */
[----:B------:R-:W-:-:S05]  /*5f10*/  FMNMX.FTZ R2, R68, R2, !PT ;  /* 0x0000000244027209 */ /* 0x000fca0007810000 */
[----:B-1----:R-:W1:Y:S01]  /*5f20*/  SHFL.BFLY PT, R4, R2, 0x2, 0x1f ;  /* 0x0c401f0002047f89 */ /* 0x002e6200000e0000 */
[----:B--2---:R-:W-:Y:S02]  /*5f30*/  FMNMX.FTZ R0, R3, R0, !PT ;  /* 0x0000000003007209 */ /* 0x004fe40007810000 */
[----:B-1----:R-:W-:-:S03]  /*5f40*/  FMNMX.FTZ R4, R2, R4, !PT ;  /* 0x0000000402047209 */ /* 0x002fc60007810000 */
[----:B------:R-:W1:Y:S04]  /*5f50*/  SHFL.BFLY PT, R2, R0, 0x1, 0x1f ;  /* 0x0c201f0000027f89 */ /* 0x000e6800000e0000 */
[----:B------:R2:W3:Y:S01]  /*5f60*/  SHFL.BFLY PT, R3, R4, 0x1, 0x1f ;  /* 0x0c201f0004037f89 */ /* 0x0004e200000e0000 */
[----:B-1----:R-:W-:-:S04]  /*5f70*/  FMNMX.FTZ R133, R0, R2, !PT ;  /* 0x0000000200857209 */ /* 0x002fc80007810000 */
.L_x_1232:
[----:B------:R-:W4:Y:S01]  /*5f80*/  LDL R44, [R1] ;  /* 0x00000000012c7983 */ /* 0x000f220000100800 */
[C---:B------:R-:W-:Y:S01]  /*5f90*/  FMUL.FTZ R2, R133.reuse, c[0x0][0x2d0] ;  /* 0x0000b40085027a20 */ /* 0x040fe20000410000 */
[----:B------:R-:W-:Y:S01]  /*5fa0*/  FSETP.NEU.FTZ.AND P0, PT, R133, -INF , PT ;  /* 0xff8000008500780b */ /* 0x000fe20003f1d000 */
[----:B------:R-:W-:Y:S01]  /*5fb0*/  WARPSYNC 0xffffffff ;  /* 0xffffffff00007948 */ /* 0x000fe20003800000 */
[----:B---3--:R-:W-:Y:S01]  /*5fc0*/  FMNMX.FTZ R132, R3, R4, !PT ;  /* 0x0000000403847209 */ /* 0x008fe20007810000 */
[----:B------:R-:W-:Y:S01]  /*5fd0*/  LDSM.16.MT88.4 R32, [R241] ;  /* 0x00000000f120783b */ /* 0x000fe20000004200 */
[----:B------:R-:W-:-:S02]  /*5fe0*/  FSEL R2, R2, RZ, P0 ;  /* 0x000000ff02027208 */ /* 0x000fc40000000000 */
[C---:B------:R-:W-:Y:S01]  /*5ff0*/  FSETP.NEU.FTZ.AND P0, PT, R132.reuse, -INF , PT ;  /* 0xff8000008400780b */ /* 0x040fe20003f1d000 */
[----:B--2---:R-:W-:Y:S01]  /*6000*/  FMUL.FTZ R4, R132, c[0x0][0x2d0] ;  /* 0x0000b40084047a20 */ /* 0x004fe20000410000 */
[----:B------:R-:W-:Y:S01]  /*6010*/  LDSM.16.MT88.4 R36, [R241+0x800] ;  /* 0x00080000f124783b */ /* 0x000fe20000004200 */
[--C-:B------:R-:W-:Y:S02]  /*6020*/  FFMA.FTZ R0, R11, c[0x0][0x2d0], -R2.reuse ;  /* 0x0000b4000b007a23 */ /* 0x100fe40000010802 */
[--C-:B------:R-:W-:Y:S01]  /*6030*/  FFMA.FTZ R3, R18, c[0x0][0x2d0], -R2.reuse ;  /* 0x0000b40012037a23 */ /* 0x100fe20000010802 */
[----:B------:R-:W-:Y:S01]  /*6040*/  LDSM.16.MT88.4 R40, [R239+0x800] ;  /* 0x00080000ef28783b */ /* 0x000fe20000004200 */
[----:B------:R1:W-:Y:S03]  /*6050*/  MUFU.EX2 R101, R0 ;  /* 0x0000000000657308 */ /* 0x0003e60000000800 */
[----:B------:R-:W-:Y:S04]  /*6060*/  LDSM.16.MT88.4 R24, [R240] ;  /* 0x00000000f018783b */ /* 0x000fe80000004200 */
[----:B------:R-:W-:Y:S01]  /*6070*/  LDSM.16.MT88.4 R60, [R239+0x1800] ;  /* 0x00180000ef3c783b */ /* 0x000fe20000004200 */
[----:B------:R-:W-:Y:S03]  /*6080*/  MUFU.EX2 R127, R3 ;  /* 0x00000003007f7308 */ /* 0x000fe60000000800 */
[----:B------:R-:W-:Y:S04]  /*6090*/  LDSM.16.MT88.4 R48, [R240+0x800] ;  /* 0x00080000f030783b */ /* 0x000fe80000004200 */
[----:B------:R-:W-:Y:S01]  /*60a0*/  LDSM.16.MT88.4 R56, [R241+0x1800] ;  /* 0x00180000f138783b */ /* 0x000fe20000004200 */
[----:B-1----:R-:W-:-:S03]  /*60b0*/  FFMA.FTZ R0, R10, c[0x0][0x2d0], -R2 ;  /* 0x0000b4000a007a23 */ /* 0x002fc60000010802 */
[----:B------:R-:W-:Y:S01]  /*60c0*/  LDSM.16.MT88.4 R64, [R241+0x2000] ;  /* 0x00200000f140783b */ /* 0x000fe20000004200 */
[----:B------:R1:W-:Y:S02]  /*60d0*/  MUFU.EX2 R100, R0 ;  /* 0x0000000000647308 */ /* 0x0003e40000000800 */
[----:B-1----:R-:W-:-:S06]  /*60e0*/  FFMA.FTZ R0, R17, c[0x0][0x2d0], -R2 ;  /* 0x0000b40011007a23 */ /* 0x002fcc0000010802 */
[----:B------:R1:W-:Y:S02]  /*60f0*/  MUFU.EX2 R116, R0 ;  /* 0x0000000000747308 */ /* 0x0003e40000000800 */
[----:B-1----:R-:W-:-:S06]  /*6100*/  FFMA.FTZ R0, R16, c[0x0][0x2d0], -R2 ;  /* 0x0000b40010007a23 */ /* 0x002fcc0000010802 */
[----:B------:R1:W2:Y:S02]  /*6110*/  MUFU.EX2 R111, R0 ;  /* 0x00000000006f7308 */ /* 0x0002a40000000800 */
[----:B-1----:R-:W-:Y:S01]  /*6120*/  FFMA.FTZ R0, R15, c[0x0][0x2d0], -R2 ;  /* 0x0000b4000f007a23 */ /* 0x002fe20000010802 */
[----:B--2---:R-:W-:-:S05]  /*6130*/  F2FP.PACK_AB R10, R111, R116 ;  /* 0x000000746f0a723e */ /* 0x004fca00000000ff */
[----:B------:R1:W-:Y:S02]  /*6140*/  MUFU.EX2 R117, R0 ;  /* 0x0000000000757308 */ /* 0x0003e40000000800 */
[----:B-1----:R-:W-:Y:S02]  /*6150*/  FFMA.FTZ R0, R19, c[0x0][0x2d0], -R2 ;  /* 0x0000b40013007a23 */ /* 0x002fe40000010802 */
[----:B------:R-:W1:Y:S04]  /*6160*/  LDSM.16.MT88.4 R16, [R239] ;  /* 0x00000000ef10783b */ /* 0x000e680000004200 */
[----:B------:R2:W3:Y:S02]  /*6170*/  MUFU.EX2 R126, R0 ;  /* 0x00000000007e7308 */ /* 0x0004e40000000800 */
[----:B--2---:R-:W-:-:S02]  /*6180*/  FSEL R0, R4, RZ, P0 ;  /* 0x000000ff04007208 */ /* 0x004fc40000000000 */
[----:B---3--:R-:W-:-:S03]  /*6190*/  F2FP.PACK_AB R4, R126, R117 ;  /* 0x000000757e04723e */ /* 0x008fc600000000ff */
[----:B------:R-:W-:-:S04]  /*61a0*/  FFMA.FTZ R3, R6, c[0x0][0x2d0], -R0 ;  /* 0x0000b40006037a23 */ /* 0x000fc80000010800 */
[----:B------:R2:W-:Y:S02]  /*61b0*/  MUFU.EX2 R109, R3 ;  /* 0x00000003006d7308 */ /* 0x0005e40000000800 */
[----:B--2---:R-:W-:-:S06]  /*61c0*/  FFMA.FTZ R3, R5, c[0x0][0x2d0], -R0 ;  /* 0x0000b40005037a23 */ /* 0x004fcc0000010800 */
[----:B------:R2:W3:Y:S02]  /*61d0*/  MUFU.EX2 R108, R3 ;  /* 0x00000003006c7308 */ /* 0x0004e40000000800 */
[----:B--2---:R-:W-:Y:S01]  /*61e0*/  FFMA.FTZ R3, R9, c[0x0][0x2d0], -R0 ;  /* 0x0000b40009037a23 */ /* 0x004fe20000010800 */
[----:B---3--:R-:W-:-:S05]  /*61f0*/  F2FP.PACK_AB R9, R108, R109 ;  /* 0x0000006d6c09723e */ /* 0x008fca00000000ff */
[----:B------:R2:W-:Y:S02]  /*6200*/  MUFU.EX2 R110, R3 ;  /* 0x00000003006e7308 */ /* 0x0005e40000000800 */
[----:B--2---:R-:W-:Y:S01]  /*6210*/  FFMA.FTZ R3, R8, c[0x0][0x2d0], -R0 ;  /* 0x0000b40008037a23 */ /* 0x004fe20000010800 */
[----:B------:R-:W-:-:S05]  /*6220*/  F2FP.PACK_AB R8, R100, R101 ;  /* 0x000000656408723e */ /* 0x000fca00000000ff */
[----:B------:R2:W3:Y:S02]  /*6230*/  MUFU.EX2 R118, R3 ;  /* 0x0000000300767308 */ /* 0x0004e40000000800 */
[----:B--2---:R-:W-:Y:S01]  /*6240*/  FFMA.FTZ R3, R20, c[0x0][0x2d0], -R2 ;  /* 0x0000b40014037a23 */ /* 0x004fe20000010802 */
[----:B---3--:R-:W-:-:S05]  /*6250*/  F2FP.PACK_AB R11, R118, R110 ;  /* 0x0000006e760b723e */ /* 0x008fca00000000ff */
[----:B------:R2:W3:Y:S02]  /*6260*/  MUFU.EX2 R125, R3 ;  /* 0x00000003007d7308 */ /* 0x0004e40000000800 */
[C---:B-1----:R-:W-:Y:S08]  /*6270*/  HMMA.16816.F32 R28, R8.reuse, R16, RZ ;  /* 0x00000010081c723c */ /* 0x042ff000000018ff */
[----:B------:R-:W-:Y:S01]  /*6280*/  HMMA.16816.F32 R20, R8, R18, RZ ;  /* 0x000000120814723c */ /* 0x000fe200000018ff */
[----:B--2---:R-:W-:Y:S01]  /*6290*/  FFMA.FTZ R3, R7, c[0x0][0x2d0], -R0 ;  /* 0x0000b40007037a23 */ /* 0x004fe20000010800 */
[----:B---3--:R-:W-:-:S03]  /*62a0*/  F2FP.PACK_AB R6, R125, R127 ;  /* 0x0000007f7d06723e */ /* 0x008fc600000000ff */
[----:B------:R1:W-:Y:S03]  /*62b0*/  MUFU.EX2 R119, R3 ;  /* 0x0000000300777308 */ /* 0x0003e60000000800 */
[----:B------:R-:W-:Y:S01]  /*62c0*/  HMMA.16816.F32 R16, R8, R32, RZ ;  /* 0x000000200810723c */ /* 0x000fe200000018ff */
[----:B-1----:R-:W-:-:S04]  /*62d0*/  FFMA.FTZ R3, R14, c[0x0][0x2d0], -R0 ;  /* 0x0000b4000e037a23 */ /* 0x002fc80000010800 */
[----:B------:R1:W2:Y:S02]  /*62e0*/  MUFU.EX2 R124, R3 ;  /* 0x00000003007c7308 */ /* 0x0002a40000000800 */
[----:B-1----:R-:W-:Y:S01]  /*62f0*/  FFMA.FTZ R3, R13, c[0x0][0x2d0], -R0 ;  /* 0x0000b4000d037a23 */ /* 0x002fe20000010800 */
[----:B--2---:R-:W-:-:S05]  /*6300*/  F2FP.PACK_AB R5, R124, R119 ;  /* 0x000000777c05723e */ /* 0x004fca00000000ff */
[----:B------:R1:W-:Y:S02]  /*6310*/  MUFU.EX2 R129, R3 ;  /* 0x0000000300817308 */ /* 0x0003e40000000800 */
[----:B-1----:R-:W-:Y:S02]  /*6320*/  FFMA.FTZ R3, R12, c[0x0][0x2d0], -R0 ;  /* 0x0000b4000c037a23 */ /* 0x002fe40000010800 */
[----:B------:R-:W-:Y:S01]  /*6330*/  HMMA.16816.F32 R12, R8, R34, RZ ;  /* 0x00000022080c723c */ /* 0x000fe200000018ff */
[----:B------:R-:W-:Y:S03]  /*6340*/  LDSM.16.MT88.4 R32, [R239+0x2000] ;  /* 0x00200000ef20783b */ /* 0x000fe60000004200 */
[----:B------:R-:W1:Y:S01]  /*6350*/  MUFU.EX2 R128, R3 ;  /* 0x0000000300807308 */ /* 0x000e620000000800 */
[----:B----4-:R-:W2:Y:S01]  /*6360*/  LDSM.16.MT88.4 R44, [R44] ;  /* 0x000000002c2c783b */ /* 0x010ea20000004200 */
[----:B-1----:R-:W-:-:S07]  /*6370*/  F2FP.PACK_AB R7, R128, R129 ;  /* 0x000000818007723e */ /* 0x002fce00000000ff */
[C---:B------:R-:W-:Y:S11]  /*6380*/  HMMA.16816.F32 R148, R4.reuse, R36, R16 ;  /* 0x000000240494723c */ /* 0x040ff60000001810 */
[C---:B------:R-:W-:Y:S01]  /*6390*/  HMMA.16816.F32 R52, R4.reuse, R38, R12 ;  /* 0x000000260434723c */ /* 0x040fe2000000180c */
[----:B------:R-:W1:Y:S07]  /*63a0*/  LDSM.16.MT88.4 R36, [R242+0x800] ;  /* 0x00080000f224783b */ /* 0x000e6e0000004200 */
[C---:B------:R-:W-:Y:S08]  /*63b0*/  HMMA.16816.F32 R156, R4.reuse, R40, R28 ;  /* 0x00000028049c723c */ /* 0x040ff0000000181c */
[----:B------:R-:W-:Y:S08]  /*63c0*/  HMMA.16816.F32 R136, R4, R42, R20 ;  /* 0x0000002a0488723c */ /* 0x000ff00000001814 */
[----:B------:R-:W-:Y:S01]  /*63d0*/  HMMA.16816.F32 R40, R8, R24, RZ ;  /* 0x000000180828723c */ /* 0x000fe200000018ff */
[----:B------:R-:W-:Y:S01]  /*63e0*/  MOV R155, R52 ;  /* 0x00000034009b7202 */ /* 0x000fe20000000f00 */
[----:B------:R-:W-:Y:S01]  /*63f0*/  IMAD.MOV.U32 R153, RZ, RZ, R54 ;  /* 0x000000ffff997224 */ /* 0x000fe200078e0036 */
[----:B------:R-:W-:-:S02]  /*6400*/  MOV R154, R53 ;  /* 0x00000035009a7202 */ /* 0x000fc40000000f00 */
[----:B------:R-:W-:Y:S02]  /*6410*/  MOV R152, R55 ;  /* 0x0000003700987202 */ /* 0x000fe40000000f00 */
[----:B------:R-:W-:Y:S01]  /*6420*/  LDSM.16.MT88.4 R52, [R242+0x1800] ;  /* 0x00180000f234783b */ /* 0x000fe20000004200 */
[C---:B------:R-:W-:Y:S08]  /*6430*/  HMMA.16816.F32 R28, R8.reuse, R26, RZ ;  /* 0x0000001a081c723c */ /* 0x040ff000000018ff */
[C---:B--2---:R-:W-:Y:S08]  /*6440*/  HMMA.16816.F32 R24, R8.reuse, R44, RZ ;  /* 0x0000002c0818723c */ /* 0x044ff000000018ff */
[C---:B------:R-:W-:Y:S01]  /*6450*/  HMMA.16816.F32 R20, R8.reuse, R46, RZ ;  /* 0x0000002e0814723c */ /* 0x040fe200000018ff */
[----:B------:R-:W2:Y:S07]  /*6460*/  LDSM.16.MT88.4 R44, [R240+0x1800] ;  /* 0x00180000f02c783b */ /* 0x000eae0000004200 */
[C---:B------:R-:W-:Y:S08]  /*6470*/  HMMA.16816.F32 R16, R8.reuse, R60, RZ ;  /* 0x0000003c0810723c */ /* 0x040ff000000018ff */
[----:B------:R-:W-:Y:S01]  /*6480*/  HMMA.16816.F32 R12, R8, R62, RZ ;  /* 0x0000003e080c723c */ /* 0x000fe200000018ff */
[----:B------:R-:W3:Y:S07]  /*6490*/  LDSM.16.MT88.4 R60, [R240+0x2000] ;  /* 0x00200000f03c783b */ /* 0x000eee0000004200 */
        /* <DEDUP_REMOVED lines=20> */
[C---:B------:R-:W-:Y:S08]  /*65e0*/  HMMA.16816.F32 R16, R4.reuse, R32, R16 ;  /* 0x000000200410723c */ /* 0x040ff00000001810 */
[----:B------:R-:W-:Y:S08]  /*65f0*/  HMMA.16816.F32 R12, R4, R34, R12 ;  /* 0x00000022040c723c */ /* 0x000ff0000000180c */
[C---:B--2---:R-:W-:Y:S08]  /*6600*/  HMMA.16816.F32 R24, R8.reuse, R44, RZ ;  /* 0x0000002c0818723c */ /* 0x044ff000000018ff */
        /* <DEDUP_REMOVED lines=12> */
[----:B------:R-:W4:Y:S07]  /*66d0*/  LDSM.16.MT88.4 R40, [R239+0x3800] ;  /* 0x00380000ef28783b */ /* 0x000f2e0000004200 */
[C---:B------:R-:W-:Y:S08]  /*66e0*/  HMMA.16816.F32 R16, R8.reuse, R52, RZ ;  /* 0x000000340810723c */ /* 0x040ff000000018ff */
[----:B------:R-:W-:Y:S01]  /*66f0*/  HMMA.16816.F32 R12, R8, R54, RZ ;  /* 0x00000036080c723c */ /* 0x000fe200000018ff */
[----:B------:R-:W5:Y:S01]  /*6700*/  LDSM.16.MT88.4 R52, [R240+0x3000] ;  /* 0x00300000f034783b */ /* 0x000f620000004200 */
[----:B------:R-:W-:Y:S01]  /*6710*/  MOV R84, R33 ;  /* 0x0000002100547202 */ /* 0x000fe20000000f00 */
[----:B------:R-:W-:Y:S01]  /*6720*/  IMAD.MOV.U32 R92, RZ, RZ, R35 ;  /* 0x000000ffff5c7224 */ /* 0x000fe200078e0023 */
[----:B------:R-:W-:-:S02]  /*6730*/  MOV R93, R34 ;  /* 0x00000022005d7202 */ /* 0x000fc40000000f00 */
[----:B------:R-:W-:Y:S02]  /*6740*/  MOV R3, R32 ;  /* 0x0000002000037202 */ /* 0x000fe40000000f00 */
[----:B------:R-:W4:Y:S01]  /*6750*/  LDSM.16.MT88.4 R32, [R241+0x3800] ;  /* 0x00380000f120783b */ /* 0x000f220000004200 */
[----:B---3--:R-:W-:Y:S08]  /*6760*/  HMMA.16816.F32 R64, R4, R60, R24 ;  /* 0x0000003c0440723c */ /* 0x008ff00000001818 */
        /* <DEDUP_REMOVED lines=12> */
[----:B----4-:R-:W-:Y:S01]  /*6830*/  HMMA.16816.F32 R88, R4, R42, R24 ;  /* 0x0000002a0458723c */ /* 0x010fe20000001818 */
        /* <DEDUP_REMOVED lines=26> */
[----:B------:R-:W-:-:S06]  /*69e0*/  IMAD.MOV.U32 R37, RZ, RZ, R134 ;  /* 0x000000ffff257224 */ /* 0x000fcc00078e0086 */
[----:B------:R-:W-:Y:S01]  /*69f0*/  MOV R39, R130 ;  /* 0x0000008200277202 */ /* 0x000fe20000000f00 */
[----:B------:R-:W-:Y:S01]  /*6a00*/  HMMA.16816.F32 R20, R8, R54, RZ ;  /* 0x000000360814723c */ /* 0x000fe200000018ff */
[----:B------:R-:W-:-:S06]  /*6a10*/  MOV R38, R131 ;  /* 0x0000008300267202 */ /* 0x000fcc0000000f00 */
[----:B------:R-:W-:Y:S01]  /*6a20*/  IMAD.MOV.U32 R54, RZ, RZ, R48 ;  /* 0x000000ffff367224 */ /* 0x000fe200078e0030 */
[C---:B--2---:R-:W-:Y:S01]  /*6a30*/  HMMA.16816.F32 R92, R4.reuse, R24, R16 ;  /* 0x00000018045c723c */ /* 0x044fe20000001810 */
[----:B------:R-:W1:Y:S01]  /*6a40*/  LDSM.16.MT88.4 R16, [R239+0x5000] ;  /* 0x00500000ef10783b */ /* 0x000e620000004200 */
[----:B------:R-:W-:Y:S01]  /*6a50*/  MOV R55, R49 ;  /* 0x0000003100377202 */ /* 0x000fe20000000f00 */
[----:B------:R-:W-:Y:S01]  /*6a60*/  IMAD.MOV.U32 R49, RZ, RZ, R35 ;  /* 0x000000ffff317224 */ /* 0x000fe200078e0023 */
[----:B------:R-:W-:Y:S02]  /*6a70*/  MOV R48, R34 ;  /* 0x0000002200307202 */ /* 0x000fe40000000f00 */
[----:B------:R-:W-:Y:S01]  /*6a80*/  MOV R34, R153 ;  /* 0x0000009900227202 */ /* 0x000fe20000000f00 */
[----:B------:R-:W-:Y:S01]  /*6a90*/  FADD.FTZ R25, R117, R3 ;  /* 0x0000000375197221 */ /* 0x000fe20000010000 */
[----:B------:R-:W-:Y:S01]  /*6aa0*/  HMMA.16816.F32 R112, R4, R26, R12 ;  /* 0x0000001a0470723c */ /* 0x000fe2000000180c */
[----:B------:R-:W-:-:S06]  /*6ab0*/  MOV R35, R152 ;  /* 0x0000009800237202 */ /* 0x000fcc0000000f00 */
[--C-:B------:R-:W-:Y:S01]  /*6ac0*/  FFMA.FTZ R27, R74, c[0x0][0x2d0], -R2.reuse ;  /* 0x0000b4004a1b7a23 */ /* 0x100fe20000010802 */
[----:B---3--:R-:W-:Y:S01]  /*6ad0*/  HMMA.16816.F32 R12, R8, R28, RZ ;  /* 0x0000001c080c723c */ /* 0x008fe200000018ff */
[----:B------:R-:W-:Y:S01]  /*6ae0*/  FFMA.FTZ R26, R73, c[0x0][0x2d0], -R2 ;  /* 0x0000b400491a7a23 */ /* 0x000fe20000010802 */
[----:B------:R-:W-:Y:S01]  /*6af0*/  MOV R74, R145 ;  /* 0x00000091004a7202 */ /* 0x000fe20000000f00 */
[----:B------:R-:W-:-:S04]  /*6b00*/  IMAD.MOV.U32 R73, RZ, RZ, R146 ;  /* 0x000000ffff497224 */ /* 0x000fc800078e0092 */
[----:B------:R-:W-:Y:S01]  /*6b10*/  FFMA.FTZ R28, R75, c[0x0][0x2d0], -R2 ;  /* 0x0000b4004b1c7a23 */ /* 0x000fe20000010802 */
[----:B------:R-:W-:Y:S01]  /*6b20*/  HMMA.16816.F32 R104, R4, R50, R20 ;  /* 0x000000320468723c */ /* 0x000fe20000001814 */
[----:B------:R-:W2:Y:S01]  /*6b30*/  LDSM.16.MT88.4 R20, [R241+0x4800] ;  /* 0x00480000f114783b */ /* 0x000ea20000004200 */
[----:B------:R-:W-:Y:S01]  /*6b40*/  FFMA.FTZ R29, R70, c[0x0][0x2d0], -R0 ;  /* 0x0000b400461d7a23 */ /* 0x000fe20000010800 */
[----:B------:R-:W-:-:S04]  /*6b50*/  MOV R75, R144 ;  /* 0x00000090004b7202 */ /* 0x000fc80000000f00 */
[----:B------:R-:W-:Y:S02]  /*6b60*/  MOV R50, R32 ;  /* 0x0000002000327202 */ /* 0x000fe40000000f00 */
[----:B------:R-:W-:Y:S01]  /*6b70*/  MOV R51, R33 ;  /* 0x0000002100337202 */ /* 0x000fe20000000f00 */
[----:B------:R-:W-:Y:S01]  /*6b80*/  IMAD.MOV.U32 R33, RZ, RZ, R154 ;  /* 0x000000ffff217224 */ /* 0x000fe200078e009a */
        /* <DEDUP_REMOVED lines=78> */
[----:B------:R-:W4:Y:S07]  /*7070*/  LDL R9, [R1+0xa0] ;  /* 0x0000a00001097983 */ /* 0x000f2e0000100800 */
[----:B------:R-:W-:Y:S01]  /*7080*/  HMMA.16816.F32 R12, R4, R10, R12 ;  /* 0x0000000a040c723c */ /* 0x000fe2000000180c */
[----:B------:R-:W4:Y:S04]  /*7090*/  LDL R10, [R1+0x9c] ;  /* 0x00009c00010a7983 */ /* 0x000f280000100800 */
[----:B------:R-:W4:Y:S04]  /*70a0*/  LDL.LU R3, [R1+0x34] ;  /* 0x0000340001037983 */ /* 0x000f280000300800 */
[----:B------:R-:W4:Y:S01]  /*70b0*/  LDL R8, [R1+0x64] ;  /* 0x0000640001087983 */ /* 0x000f220000100800 */
[----:B---3--:R-:W-:Y:S03]  /*70c0*/  HMMA.16816.F32 R68, R128, R72, R80 ;  /* 0x000000488044723c */ /* 0x008fe60000001850 */
[----:B------:R-:W3:Y:S01]  /*70d0*/  LDSM.16.MT88.4 R80, [R241+0x4000] ;  /* 0x00400000f150783b */ /* 0x000ee20000004200 */
[----:B------:R-:W-:-:S03]  /*70e0*/  MOV R2, c[0x0][0x2c4] ;  /* 0x0000b10000027a02 */ /* 0x000fc60000000f00 */
[----:B------:R-:W-:Y:S01]  /*70f0*/  LDSM.16.MT88.4 R4, [R242+0x5800] ;  /* 0x00580000f204783b */ /* 0x000fe20000004200 */
[C---:B------:R-:W-:Y:S03]  /*7100*/  HMMA.16816.F32 R72, R128.reuse, R74, R88 ;  /* 0x0000004a8048723c */ /* 0x040fe60000001858 */
[----:B------:R-:W3:Y:S05]  /*7110*/  LDSM.16.MT88.4 R88, [R240+0x4000] ;  /* 0x00400000f058783b */ /* 0x000eea0000004200 */
[C---:B-1----:R-:W-:Y:S08]  /*7120*/  HMMA.16816.F32 R36, R128.reuse, R40, R36 ;  /* 0x000000288024723c */ /* 0x042ff00000001824 */
[C---:B------:R-:W-:Y:S08]  /*7130*/  HMMA.16816.F32 R40, R128.reuse, R42, R44 ;  /* 0x0000002a8028723c */ /* 0x040ff0000000182c */
[C---:B--2---:R-:W-:Y:S01]  /*7140*/  HMMA.16816.F32 R44, R128.reuse, R48, R56 ;  /* 0x00000030802c723c */ /* 0x044fe20000001838 */
[----:B------:R-:W1:Y:S07]  /*7150*/  LDSM.16.MT88.4 R56, [R240+0x2800] ;  /* 0x00280000f038783b */ /* 0x000e6e0000004200 */
[C---:B---3--:R-:W-:Y:S08]  /*7160*/  HMMA.16816.F32 R76, R128.reuse, R80, R76 ;  /* 0x00000050804c723c */ /* 0x048ff0000000184c */
[C---:B------:R-:W-:Y:S08]  /*7170*/  HMMA.16816.F32 R84, R128.reuse, R88, R84 ;  /* 0x000000588054723c */ /* 0x040ff00000001854 */
[C---:B------:R-:W-:Y:S01]  /*7180*/  HMMA.16816.F32 R88, R128.reuse, R90, R104 ;  /* 0x0000005a8058723c */ /* 0x040fe20000001868 */
[----:B------:R-:W2:Y:S07]  /*7190*/  LDSM.16.MT88.4 R104, [R239+0x5800] ;  /* 0x00580000ef68783b */ /* 0x000eae0000004200 */
[----:B------:R-:W-:Y:S01]  /*71a0*/  HMMA.16816.F32 R80, R128, R82, R96 ;  /* 0x000000528050723c */ /* 0x000fe20000001860 */
[----:B------:R-:W3:Y:S01]  /*71b0*/  LDSM.16.MT88.4 R96, [R242+0x4000] ;  /* 0x00400000f260783b */ /* 0x000ee20000004200 */
[----:B------:R-:W-:-:S06]  /*71c0*/  ISETP.NE.AND P1, PT, R2, 0x1, PT ;  /* 0x000000010200780c */ /* 0x000fcc0003f25270 */
[C---:B------:R-:W-:Y:S08]  /*71d0*/  HMMA.16816.F32 R48, R128.reuse, R50, R52 ;  /* 0x000000328030723c */ /* 0x040ff00000001834 */
[C---:B-1----:R-:W-:Y:S01]  /*71e0*/  HMMA.16816.F32 R52, R128.reuse, R56, R64 ;  /* 0x000000388034723c */ /* 0x042fe20000001840 */
[----:B------:R-:W1:Y:S07]  /*71f0*/  LDSM.16.MT88.4 R64, [R242+0x2800] ;  /* 0x00280000f240783b */ /* 0x000e6e0000004200 */
[C---:B--2---:R-:W-:Y:S08]  /*7200*/  HMMA.16816.F32 R100, R128.reuse, R104, R100 ;  /* 0x000000688064723c */ /* 0x044ff00000001864 */
[C---:B---3--:R-:W-:Y:S08]  /*7210*/  HMMA.16816.F32 R92, R128.reuse, R96, R92 ;  /* 0x00000060805c723c */ /* 0x048ff0000000185c */
[C---:B------:R-:W-:Y:S01]  /*7220*/  HMMA.16816.F32 R104, R128.reuse, R106, R120 ;  /* 0x0000006a8068723c */ /* 0x040fe20000001878 */
[----:B------:R-:W2:Y:S07]  /*7230*/  LDSM.16.MT88.4 R120, [R240+0x5800] ;  /* 0x00580000f078783b */ /* 0x000eae0000004200 */
[C---:B------:R-:W-:Y:S01]  /*7240*/  HMMA.16816.F32 R96, R128.reuse, R98, R112 ;  /* 0x000000628060723c */ /* 0x040fe20000001870 */
[----:B------:R-:W3:Y:S07]  /*7250*/  LDSM.16.MT88.4 R112, [R241+0x5800] ;  /* 0x00580000f170783b */ /* 0x000eee0000004200 */
        /* <DEDUP_REMOVED lines=10> */
[----:B------:R-:W-:-:S04]  /*7300*/  @P1 SHF.R.U32.HI R0, RZ, c[0x0][0x2cc], R2 ;  /* 0x0000b300ff001a19 */ /* 0x000fc80000011602 */
[----:B----4-:R-:W-:-:S05]  /*7310*/  IADD3 R0, R0, R9, -R10 ;  /* 0x0000000900007210 */ /* 0x010fca0007ffe80a */
[----:B------:R-:W-:-:S05]  /*7320*/  IMAD.HI R0, R0, 0x2aaaaaab, RZ ;  /* 0x2aaaaaab00007827 */ /* 0x000fca00078e02ff */
[----:B------:R-:W-:-:S04]  /*7330*/  SHF.R.U32.HI R2, RZ, 0x1f, R0 ;  /* 0x0000001fff027819 */ /* 0x000fc80000011600 */
[----:B------:R-:W-:Y:S02]  /*7340*/  LEA.HI.SX32 R0, R0, R2, 0x1d ;  /* 0x0000000200007211 */ /* 0x000fe400078feaff */
[----:B------:R-:W-:Y:S02]  /*7350*/  IADD3 R3, R3, -0x2, RZ ;  /* 0xfffffffe03037810 */ /* 0x000fe40007ffe0ff */
[----:B------:R-:W-:-:S03]  /*7360*/  IMNMX R0, R8, R0, !PT ;  /* 0x0000000008007217 */ /* 0x000fc60007800200 */
[----:B------:R1:W-:Y:S04]  /*7370*/  STL [R1+0x24], R3 ;  /* 0x0000240301007387 */ /* 0x0003e80000100800 */
[----:B------:R1:W-:Y:S01]  /*7380*/  STL [R1+0x6c], R0 ;  /* 0x00006c0001007387 */ /* 0x0003e20000100800 */
[----:B------:R-:W-:Y:S11]  /*7390*/  ISETP.GE.AND P0, PT, R3, R0, PT ;  /* 0x000000000300720c */ /* 0x000ff60003f06270 */
[----:B------:R-:W-:Y:S02]  /*73a0*/  @!UPT UIADD3 URZ, URZ, URZ, URZ ;  /* 0x0000003f3f3ff290 */ /* 0x000fe4000fffe03f */
[----:B------:R-:W-:Y:S05]  /*73b0*/  @!P0 BRA `(.L_x_1133) ;  /* 0x00003a1000008947 */ /* 0x000fea0003800000 */
[----:B-1----:R-:W-:Y:S02]  /*73c0*/  MOV R0, R3 ;  /* 0x0000000300007202 */ /* 0x002fe40000000f00 */
[----:B------:R-:W-:Y:S02]  /*73d0*/  MOV R135, R132 ;  /* 0x0000008400877202 */ /* 0x000fe40000000f00 */
[----:B------:R-:W-:Y:S01]  /*73e0*/  MOV R134, R133 ;  /* 0x0000008500867202 */ /* 0x000fe20000000f00 */
[----:B------:R1:W-:Y:S04]  /*73f0*/  STL [R1+0x34], R0 ;  /* 0x0000340001007387 */ /* 0x0003e80000100800 */
.L_x_1146:
[----:B------:R-:W2:Y:S01]  /*7400*/  LDL R4, [R1+0x4] ;  /* 0x0000040001047983 */ /* 0x000ea20000100800 */
[----:B------:R-:W-:Y:S04]  /*7410*/  DEPBAR.LE SB0, 0x0 ;  /* 0x000080000000791a */ /* 0x000fe80000000000 */
[----:B------:R-:W3:Y:S01]  /*7420*/  LDL R2, [R1+0x34] ;  /* 0x0000340001027983 */ /* 0x000ee20000100800 */
[----:B------:R-:W-:Y:S01]  /*7430*/  WARPSYNC 0xffffffff ;  /* 0xffffffff00007948 */ /* 0x000fe20003800000 */
[----:B------:R-:W-:Y:S02]  /*7440*/  BSSY B0, `(.L_x_1134) ;  /* 0x0000061000007945 */ /* 0x000fe40003800000 */
[----:B------:R-:W4:Y:S04]  /*7450*/  LDL R3, [R1+0x8] ;  /* 0x0000080001037983 */ /* 0x000f280000100800 */
[----:B-1----:R-:W3:Y:S04]  /*7460*/  LDL R0, [R1+0x64] ;  /* 0x0000640001007983 */ /* 0x002ee80000100800 */
        /* <DEDUP_REMOVED lines=29> */
.L_x_1233:
[----:B------:R-:W-:-:S05]  /*7640*/  BRA.DIV ~URZ, `(.L_x_1137) ;  /* 0x0000d9327f007947 */ /* 0x000fca000b800000 */
[----:B------:R4:W2:Y:S02]  /*7650*/  SHFL.IDX PT, R0, R12, RZ, 0x181f ;  /* 0x00181fff0c007589 */ /* 0x0008a400000e0000 */
.L_x_1234:
        /* <DEDUP_REMOVED lines=27> */
[----:B------:R-:W-:Y:S05]  /*7810*/  IMAD.X R3, R4, 0x1, R21, P0 ;  /* 0x0000000104037824 */ /* 0x000fea00000e0615 */
[----:B------:R3:W-:Y:S02]  /*7820*/  LDGSTS.E.BYPASS.LTC128B.128 [R14+0x7080], [R2.64], !P4 ;  /* 0x07080000020e7fae */ /* 0x0007e4000e101d46 */
[----:B---3--:R-:W-:Y:S02]  /*7830*/  IADD3 R2, P0, R0, R13, RZ ;  /* 0x0000000d00027210 */ /* 0x008fe40007f1e0ff */
[----:B------:R-:W3:Y:S03]  /*7840*/  S2R R13, SR_TID.X ;  /* 0x00000000000d7919 */ /* 0x000ee60000002100 */
[----:B------:R-:W-:Y:S05]  /*7850*/  IMAD.X R3, R4, 0x1, R20, P0 ;  /* 0x0000000104037824 */ /* 0x000fea00000e0614 */
[----:B------:R2:W-:Y:S01]  /*7860*/  LDGSTS.E.BYPASS.LTC128B.128 [R14+0x8880], [R2.64], !P1 ;  /* 0x08880000020e7fae */ /* 0x0005e2000c901d46 */
[----:B---3--:R-:W-:Y:S11]  /*7870*/  ISETP.GT.AND P0, PT, R13, 0x7f, PT ;  /* 0x0000007f0d00780c */ /* 0x008ff60003f04270 */
[----:B------:R-:W-:Y:S02]  /*7880*/  @!UPT UIADD3 URZ, URZ, URZ, URZ ;  /* 0x0000003f3f3ff290 */ /* 0x000fe4000fffe03f */
[----:B------:R-:W-:-:S05]  /*7890*/  @P0 BRA `(.L_x_1135) ;  /* 0x000001b000000947 */ /* 0x000fca0003800000 */
[----:B--2---:R-:W-:-:S05]  /*78a0*/  BRA.DIV ~URZ, `(.L_x_1138) ;  /* 0x0000d7327f007947 */ /* 0x004fca000b800000 */
[----:B------:R2:W3:Y:S04]  /*78b0*/  SHFL.IDX PT, R4, R5, 0x1, 0x181f ;  /* 0x00381f0005047f89 */ /* 0x0004e800000e0000 */
[----:B------:R2:W4:Y:S02]  /*78c0*/  SHFL.IDX PT, R0, R12, 0x1, 0x181f ;  /* 0x00381f000c007f89 */ /* 0x00052400000e0000 */
.L_x_1235:
        /* <DEDUP_REMOVED lines=8> */
[----:B------:R-:W3:Y:S01]  /*7950*/  LDL R12, [R1+0x48] ;  /* 0x00004800010c7983 */ /* 0x000ee20000100800 */
[----:B-----5:R-:W-:Y:S05]  /*7960*/  IADD3 R2, P0, R0, R2, RZ ;  /* 0x0000000200027210 */ /* 0x020fea0007f1e0ff */
[----:B--2---:R-:W-:Y:S05]  /*7970*/  IMAD.X R3, R4, 0x1, R20, P0 ;  /* 0x0000000104037824 */ /* 0x004fea00000e0614 */
[----:B------:R-:W-:Y:S01]  /*7980*/  @!PT LDS RZ, [RZ] ;  /* 0x00000000fffff984 */ /* 0x000fe20000000800 */
[----:B------:R-:W-:Y:S01]  /*7990*/  @!PT LDS RZ, [RZ] ;  /* 0x00000000fffff984 */ /* 0x000fe20000000800 */
[----:B------:R-:W-:Y:S01]  /*79a0*/  @!PT LDS RZ, [RZ] ;  /* 0x00000000fffff984 */ /* 0x000fe20000000800 */
[----:B----4-:R3:W-:Y:S02]  /*79b0*/  LDGSTS.E.BYPASS.LTC128B.128 [R5+0x5080], [R2.64], !P3 ;  /* 0x0508000002057fae */ /* 0x0107e4000d901d46 */
[----:B---3--:R-:W-:Y:S05]  /*79c0*/  IADD3 R2, P0, R0, R15, RZ ;  /* 0x0000000f00027210 */ /* 0x008fea0007f1e0ff */
[----:B------:R-:W-:Y:S01]  /*79d0*/  IMAD.X R3, R4, 0x1, R7, P0 ;  /* 0x0000000104037824 */ /* 0x000fe200000e0607 */
[----:B------:R-:W-:Y:S04]  /*79e0*/  IADD3 R6, P0, R0, R6, RZ ;  /* 0x0000000600067210 */ /* 0x000fe80007f1e0ff */
[----:B------:R2:W-:Y:S01]  /*79f0*/  LDGSTS.E.BYPASS.LTC128B.128 [R5+0x6880], [R2.64], !P2 ;  /* 0x0688000002057fae */ /* 0x0005e2000d101d46 */
[----:B------:R-:W-:Y:S05]  /*7a00*/  IMAD.X R7, R4, 0x1, R14, P0 ;  /* 0x0000000104077824 */ /* 0x000fea00000e060e */
[----:B------:R3:W-:Y:S01]  /*7a10*/  LDGSTS.E.BYPASS.LTC128B.128 [R5+0x8080], [R6.64], !P4 ;  /* 0x0808000006057fae */ /* 0x0007e2000e101d46 */
[----:B--2---:R-:W-:Y:S05]  /*7a20*/  IADD3 R2, P0, R0, R13, RZ ;  /* 0x0000000d00027210 */ /* 0x004fea0007f1e0ff */
[----:B------:R-:W-:Y:S05]  /*7a30*/  IMAD.X R3, R4, 0x1, R12, P0 ;  /* 0x0000000104037824 */ /* 0x000fea00000e060c */
[----:B------:R3:W-:Y:S03]  /*7a40*/  LDGSTS.E.BYPASS.LTC128B.128 [R5+0x9880], [R2.64], !P1 ;  /* 0x0988000002057fae */ /* 0x0007e6000c901d46 */
.L_x_1135:
[----:B--2---:R-:W-:Y:S05]  /*7a50*/  BSYNC B0 ;  /* 0x0000000000007941 */ /* 0x004fea0003800000 */
.L_x_1134:
[----:B------:R-:W0:Y:S01]  /*7a60*/  LDGDEPBAR ;  /* 0x00000000000079af */ /* 0x000e220000000000 */
[----:B------:R-:W-:Y:S01]  /*7a70*/  WARPSYNC 0xffffffff ;  /* 0xffffffff00007948 */ /* 0x000fe20003800000 */
[C---:B-1-3--:R-:W-:Y:S01]  /*7a80*/  HMMA.16816.F32 R4, R160.reuse, R8, RZ ;  /* 0x00000008a004723c */ /* 0x04afe200000018ff */
        /* <DEDUP_REMOVED lines=164> */
[----:B------:R-:W1:Y:S01]  /*84d0*/  MUFU.TANH R132, R2 ;  /* 0x0000000200847308 */ /* 0x000e620000002400 */
[----:B--2---:R-:W-:Y:S09]  /*84e0*/  FMUL.FTZ R0, R12, c[0x0][0x320] ;  /* 0x0000c8000c007a20 */ /* 0x004ff20000410000 */
[----:B------:R2:W4:Y:S02]  /*84f0*/  MUFU.TANH R133, R0 ;  /* 0x0000000000857308 */ /* 0x0005240000002400 */
        /* <DEDUP_REMOVED lines=31> */
[----:B------:R-:W-:Y:S02]  /*86f0*/  IMAD.MOV.U32 R5, RZ, RZ, RZ ;  /* 0x000000ffff057224 */ /* 0x000fe400078e00ff */
[----:B------:R-:W-:Y:S01]  /*8700*/  IMAD.MOV.U32 R2, RZ, RZ, c[0x0][0x2b8] ;  /* 0x0000ae00ff027624 */ /* 0x000fe200078e00ff */
[----:B------:R-:W4:Y:S04]  /*8710*/  LDL R3, [R1+0x68] ;  /* 0x0000680001037983 */ /* 0x000f280000100800 */
[----:B------:R-:W-:Y:S01]  /*8720*/  ISETP.NE.AND P1, PT, R2, 0x1, PT ;  /* 0x000000010200780c */ /* 0x000fe20003f25270 */
[----:B------:R-:W5:Y:S04]  /*8730*/  LDL.64 R18, [R1+0x80] ;  /* 0x0000800001127983 */ /* 0x000f680000100a00 */
[----:B--2---:R-:W2:Y:S04]  /*8740*/  LDL R16, [R1+0x94] ;  /* 0x0000940001107983 */ /* 0x004ea80000100800 */
[----:B------:R-:W2:Y:S04]  /*8750*/  LDL R6, [R1+0x90] ;  /* 0x0000900001067983 */ /* 0x000ea80000100800 */
[----:B------:R-:W1:Y:S01]  /*8760*/  S2R R7, SR_TID.X ;  /* 0x0000000000077919 */ /* 0x000e620000002100 */
[----:B---3--:R-:W-:Y:S03]  /*8770*/  IMAD R2, R8, 0x30, R9 ;  /* 0x0000003008027824 */ /* 0x008fe600078e0209 */
[----:B------:R-:W3:Y:S02]  /*8780*/  LDL.64 R8, [R1+0x78] ;  /* 0x0000780001087983 */ /* 0x000ee40000100a00 */
[----:B----4-:R-:W-:Y:S05]  /*8790*/  IADD3 R2, R2, -0x30, R3 ;  /* 0xffffffd002027810 */ /* 0x010fea0007ffe003 */
[----:B------:R-:W-:Y:S04]  /*87a0*/  @P1 IMAD.HI.U32 R3, R2, c[0x0][0x2bc], RZ ;  /* 0x0000af0002031a27 */ /* 0x000fe800078e00ff */
[----:B------:R-:W-:Y:S01]  /*87b0*/  IMAD.MOV.U32 R0, RZ, RZ, R2 ;  /* 0x000000ffff007224 */ /* 0x000fe200078e0002 */
[----:B------:R-:W-:Y:S04]  /*87c0*/  @P1 SHF.R.U32.HI R0, RZ, c[0x0][0x2c0], R3 ;  /* 0x0000b000ff001a19 */ /* 0x000fe80000011603 */
[C---:B-----5:R-:W-:Y:S01]  /*87d0*/  @!P6 IADD3 R3, P0, R0.reuse, R18, RZ ;  /* 0x000000120003e210 */ /* 0x060fe20007f1e0ff */
[----:B------:R-:W-:Y:S03]  /*87e0*/  IMAD.MOV R4, RZ, RZ, -R0 ;  /* 0x000000ffff047224 */ /* 0x000fe600078e0a00 */
[----:B--2---:R-:W-:Y:S01]  /*87f0*/  @!P6 LEA.HI.X.SX32 R0, R0, R16, 0x1, P0 ;  /* 0x000000100000e211 */ /* 0x004fe200000f0eff */
[----:B------:R-:W-:Y:S01]  /*8800*/  IMAD R4, R4, c[0x0][0x2b8], R2 ;  /* 0x0000ae0004047a24 */ /* 0x000fe200078e0202 */
[C---:B------:R-:W-:Y:S04]  /*8810*/  @!P6 LEA R2, P0, R3.reuse, c[0x0][0x2a0], 0x2 ;  /* 0x0000a8000302ea11 */ /* 0x040fe800078010ff */
[----:B------:R-:W-:Y:S01]  /*8820*/  @!P6 LEA.HI.X R3, R3, c[0x0][0x2a4], R0, 0x2, P0 ;  /* 0x0000a9000303ea11 */ /* 0x000fe200000f1400 */
[----:B------:R2:W-:Y:S01]  /*8830*/  STL [R1+0x30], R4 ;  /* 0x0000300401007387 */ /* 0x0005e20000100800 */
[----:B------:R-:W-:Y:S03]  /*8840*/  SHF.R.S32.HI R0, RZ, 0x1f, R4 ;  /* 0x0000001fff007819 */ /* 0x000fe60000011404 */
[----:B------:R4:W5:Y:S02]  /*8850*/  @!P6 LDG.E R5, [R2.64] ;  /* 0x000000060205e981 */ /* 0x000964000c1e1900 */
[----:B------:R-:W-:Y:S04]  /*8860*/  IMAD R0, R0, c[0x0][0x1e0], RZ ;  /* 0x0000780000007a24 */ /* 0x000fe800078e02ff */
[C---:B------:R-:W-:Y:S02]  /*8870*/  IMAD R0, R4.reuse, c[0x0][0x1e4], R0 ;  /* 0x0000790004007a24 */ /* 0x040fe400078e0200 */
[----:B----4-:R-:W-:Y:S04]  /*8880*/  IMAD.WIDE.U32 R2, R4, c[0x0][0x1e0], RZ ;  /* 0x0000780004027a25 */ /* 0x010fe800078e00ff */
[----:B------:R-:W-:Y:S01]  /*8890*/  IMAD.IADD R3, R3, 0x1, R0 ;  /* 0x0000000103037824 */ /* 0x000fe200078e0200 */
[----:B-----5:R-:W-:Y:S01]  /*88a0*/  SHF.R.S32.HI R0, RZ, 0x1f, R5 ;  /* 0x0000001fff007819 */ /* 0x020fe20000011405 */
[----:B------:R1:W-:Y:S02]  /*88b0*/  STL [R1+0x2c], R5 ;  /* 0x00002c0501007387 */ /* 0x0003e40000100800 */
[C---:B------:R-:W-:Y:S04]  /*88c0*/  IMAD.WIDE.U32 R2, R5.reuse, c[0x0][0x1f0], R2 ;  /* 0x00007c0005027a25 */ /* 0x040fe800078e0002 */
[----:B--2---:R-:W-:Y:S01]  /*88d0*/  IMAD R4, R0, c[0x0][0x1f0], RZ ;  /* 0x00007c0000047a24 */ /* 0x004fe200078e02ff */
[----:B---3--:R-:W-:Y:S03]  /*88e0*/  IADD3 R0, P0, R8, R2, RZ ;  /* 0x0000000208007210 */ /* 0x008fe60007f1e0ff */
[----:B------:R-:W-:Y:S05]  /*88f0*/  IMAD R4, R5, c[0x0][0x1f4], R4 ;  /* 0x00007d0005047a24 */ /* 0x000fea00078e0204 */
[----:B------:R-:W-:Y:S02]  /*8900*/  IADD3.X R2, R6, R3, R4, P0, !PT ;  /* 0x0000000306027210 */ /* 0x000fe400007fe404 */
[C---:B------:R-:W-:Y:S04]  /*8910*/  LEA R9, P0, R0.reuse, c[0x0][0x1c8], 0x1 ;  /* 0x0000720000097a11 */ /* 0x040fe800078008ff */
[----:B------:R-:W-:Y:S02]  /*8920*/  LEA.HI.X R8, R0, c[0x0][0x1cc], R2, 0x1, P0 ;  /* 0x0000730000087a11 */ /* 0x000fe400000f0c02 */
[----:B-1----:R-:W-:Y:S04]  /*8930*/  SHF.R.S32.HI R5, RZ, 0x1f, R7 ;  /* 0x0000001fff057819 */ /* 0x002fe80000011407 */
[----:B------:R-:W-:Y:S04]  /*8940*/  LEA.HI R5, R5, R7, RZ, 0x3 ;  /* 0x0000000705057211 */ /* 0x000fe800078f18ff */
[----:B------:R-:W-:Y:S04]  /*8950*/  SHF.R.S32.HI R5, RZ, 0x3, R5 ;  /* 0x00000003ff057819 */ /* 0x000fe80000011405 */
[----:B------:R-:W-:Y:S04]  /*8960*/  IADD3 R5, -R5, 0x30, RZ ;  /* 0x0000003005057810 */ /* 0x000fe80007ffe1ff */
[----:B------:R-:W-:Y:S01]  /*8970*/  ISETP.GE.AND P0, PT, R5, 0x1, PT ;  /* 0x000000010500780c */ /* 0x000fe20003f06270 */
[----:B------:R-:W-:-:S10]  /*8980*/  BRA.DIV ~URZ, `(.L_x_1141) ;  /* 0x0000c7127f007947 */ /* 0x000fd4000b800000 */
[----:B------:R1:W2:Y:S02]  /*8990*/  SHFL.IDX PT, R4, R8, RZ, 0x181f ;  /* 0x00181fff08047589 */ /* 0x0002a400000e0000 */
.L_x_1236:
[----:B------:R-:W-:-:S05]  /*89a0*/  BRA.DIV ~URZ, `(.L_x_1142) ;  /* 0x0000c7627f007947 */ /* 0x000fca000b800000 */
[----:B------:R3:W4:Y:S02]  /*89b0*/  SHFL.IDX PT, R0, R9, RZ, 0x181f ;  /* 0x00181fff09007589 */ /* 0x00072400000e0000 */
.L_x_1237:
        /* <DEDUP_REMOVED lines=13> */
[----:B-----5:R-:W-:Y:S02]  /*8a90*/  @P0 ISETP.GE.AND P1, PT, R7, c[0x0][0x1d4], PT ;  /* 0x0000750007000a0c */ /* 0x020fe40003f26270 */
[----:B---3--:R-:W-:Y:S05]  /*8aa0*/  @P0 IADD3 R6, P2, R0, R6, RZ ;  /* 0x0000000600060210 */ /* 0x008fea0007f5e0ff */
[----:B----4-:R-:W-:Y:S06]  /*8ab0*/  @P0 IMAD.X R7, R4, 0x1, R24, P2 ;  /* 0x0000000104070824 */ /* 0x010fec00010e0618 */
[----:B------:R-:W-:Y:S01]  /*8ac0*/  @!PT LDS RZ, [RZ] ;  /* 0x00000000fffff984 */ /* 0x000fe20000000800 */
[----:B------:R-:W-:Y:S01]  /*8ad0*/  @!PT LDS RZ, [RZ] ;  /* 0x00000000fffff984 */ /* 0x000fe20000000800 */
[----:B------:R-:W-:Y:S01]  /*8ae0*/  @!PT LDS RZ, [RZ] ;  /* 0x00000000fffff984 */ /* 0x000fe20000000800 */
[----:B--2---:R2:W-:Y:S01]  /*8af0*/  @P0 LDGSTS.E.BYPASS.LTC128B.128 [R16+0x14080], [R6.64], !P1 ;  /* 0x1408000006100fae */ /* 0x0045e2000c901d46 */
[----:B------:R-:W-:Y:S02]  /*8b00*/  @P0 ISETP.GE.AND P1, PT, R3, c[0x0][0x1d4], PT ;  /* 0x0000750003000a0c */ /* 0x000fe40003f26270 */
[----:B------:R-:W-:Y:S05]  /*8b10*/  @P0 IADD3 R2, P2, R0, R2, RZ ;  /* 0x0000000200020210 */ /* 0x000fea0007f5e0ff */
[----:B------:R-:W-:Y:S06]  /*8b20*/  @P0 IMAD.X R3, R4, 0x1, R23, P2 ;  /* 0x0000000104030824 */ /* 0x000fec00010e0617 */
[----:B------:R3:W-:Y:S01]  /*8b30*/  @P0 LDGSTS.E.BYPASS.LTC128B.128 [R16+0x15880], [R2.64], !P1 ;  /* 0x1588000002100fae */ /* 0x0007e2000c901d46 */
[----:B------:R-:W-:Y:S02]  /*8b40*/  @P0 ISETP.GE.AND P1, PT, R22, c[0x0][0x1d4], PT ;  /* 0x0000750016000a0c */ /* 0x000fe40003f26270 */
[----:B---3--:R-:W-:Y:S05]  /*8b50*/  @P0 IADD3 R2, P2, R0, R21, RZ ;  /* 0x0000001500020210 */ /* 0x008fea0007f5e0ff */
[----:B------:R-:W-:Y:S06]  /*8b60*/  @P0 IMAD.X R3, R4, 0x1, R20, P2 ;  /* 0x0000000104030824 */ /* 0x000fec00010e0614 */
[----:B------:R3:W-:Y:S01]  /*8b70*/  @P0 LDGSTS.E.BYPASS.LTC128B.128 [R16+0x17080], [R2.64], !P1 ;  /* 0x1708000002100fae */ /* 0x0007e2000c901d46 */
[----:B------:R-:W-:Y:S02]  /*8b80*/  @P0 ISETP.GE.AND P1, PT, R19, c[0x0][0x1d4], PT ;  /* 0x0000750013000a0c */ /* 0x000fe40003f26270 */
[----:B---3--:R-:W-:Y:S05]  /*8b90*/  @P0 IADD3 R2, P2, R0, R18, RZ ;  /* 0x0000001200020210 */ /* 0x008fea0007f5e0ff */
[----:B------:R-:W-:Y:S06]  /*8ba0*/  @P0 IMAD.X R3, R4, 0x1, R17, P2 ;  /* 0x0000000104030824 */ /* 0x000fec00010e0611 */
[----:B------:R2:W-:Y:S01]  /*8bb0*/  @P0 LDGSTS.E.BYPASS.LTC128B.128 [R16+0x18880], [R2.64], !P1 ;  /* 0x1888000002100fae */ /* 0x0005e2000c901d46 */
[----:B------:R-:W-:Y:S01]  /*8bc0*/  ISETP.GE.AND P0, PT, R5, 0x21, PT ;  /* 0x000000210500780c */ /* 0x000fe20003f06270 */
[----:B------:R-:W-:-:S06]  /*8bd0*/  BRA.DIV ~URZ, `(.L_x_1143) ;  /* 0x0000c5927f007947 */ /* 0x000fcc000b800000 */
[----:B------:R3:W4:Y:S04]  /*8be0*/  SHFL.IDX PT, R4, R8, 0x1, 0x181f ;  /* 0x00381f0008047f89 */ /* 0x00072800000e0000 */
[----:B------:R3:W1:Y:S02]  /*8bf0*/  SHFL.IDX PT, R0, R9, 0x1, 0x181f ;  /* 0x00381f0009007f89 */ /* 0x00066400000e0000 */
.L_x_1238:
        /* <DEDUP_REMOVED lines=13> */
[----:B--2---:R-:W-:Y:S02]  /*8cd0*/  @P0 ISETP.GE.AND P1, PT, R7, c[0x0][0x1d4], PT ;  /* 0x0000750007000a0c */ /* 0x004fe40003f26270 */
[----:B-----5:R-:W-:Y:S05]  /*8ce0*/  @P0 IADD3 R6, P2, R0, R6, RZ ;  /* 0x0000000600060210 */ /* 0x020fea0007f5e0ff */
[----:B---3--:R-:W-:Y:S06]  /*8cf0*/  @P0 IMAD.X R7, R4, 0x1, R21, P2 ;  /* 0x0000000104070824 */ /* 0x008fec00010e0615 */
[----:B------:R-:W-:Y:S01]  /*8d00*/  @!PT LDS RZ, [RZ] ;  /* 0x00000000fffff984 */ /* 0x000fe20000000800 */
[----:B------:R-:W-:Y:S01]  /*8d10*/  @!PT LDS RZ, [RZ] ;  /* 0x00000000fffff984 */ /* 0x000fe20000000800 */
[----:B------:R-:W-:Y:S01]  /*8d20*/  @!PT LDS RZ, [RZ] ;  /* 0x00000000fffff984 */ /* 0x000fe20000000800 */
[----:B----4-:R1:W-:Y:S01]  /*8d30*/  @P0 LDGSTS.E.BYPASS.LTC128B.128 [R5+0x15080], [R6.64], !P1 ;  /* 0x1508000006050fae */ /* 0x0103e2000c901d46 */
[----:B------:R-:W-:Y:S02]  /*8d40*/  @P0 ISETP.GE.AND P1, PT, R3, c[0x0][0x1d4], PT ;  /* 0x0000750003000a0c */ /* 0x000fe40003f26270 */
[----:B------:R-:W-:Y:S05]  /*8d50*/  @P0 IADD3 R2, P2, R0, R2, RZ ;  /* 0x0000000200020210 */ /* 0x000fea0007f5e0ff */
[----:B------:R-:W-:Y:S06]  /*8d60*/  @P0 IMAD.X R3, R4, 0x1, R20, P2 ;  /* 0x0000000104030824 */ /* 0x000fec00010e0614 */
[----:B------:R2:W-:Y:S01]  /*8d70*/  @P0 LDGSTS.E.BYPASS.LTC128B.128 [R5+0x16880], [R2.64], !P1 ;  /* 0x1688000002050fae */ /* 0x0005e2000c901d46 */
[----:B------:R-:W-:Y:S02]  /*8d80*/  @P0 ISETP.GE.AND P1, PT, R19, c[0x0][0x1d4], PT ;  /* 0x0000750013000a0c */ /* 0x000fe40003f26270 */
[----:B--2---:R-:W-:Y:S05]  /*8d90*/  @P0 IADD3 R2, P2, R0, R18, RZ ;  /* 0x0000001200020210 */ /* 0x004fea0007f5e0ff */
[----:B------:R-:W-:Y:S06]  /*8da0*/  @P0 IMAD.X R3, R4, 0x1, R17, P2 ;  /* 0x0000000104030824 */ /* 0x000fec00010e0611 */
[----:B------:R2:W-:Y:S01]  /*8db0*/  @P0 LDGSTS.E.BYPASS.LTC128B.128 [R5+0x18080], [R2.64], !P1 ;  /* 0x1808000002050fae */ /* 0x0005e2000c901d46 */
[----:B------:R-:W-:Y:S02]  /*8dc0*/  @P0 ISETP.GE.AND P1, PT, R16, c[0x0][0x1d4], PT ;  /* 0x0000750010000a0c */ /* 0x000fe40003f26270 */
[----:B--2---:R-:W-:Y:S05]  /*8dd0*/  @P0 IADD3 R2, P2, R0, R9, RZ ;  /* 0x0000000900020210 */ /* 0x004fea0007f5e0ff */
[----:B------:R-:W-:Y:S06]  /*8de0*/  @P0 IMAD.X R3, R4, 0x1, R8, P2 ;  /* 0x0000000104030824 */ /* 0x000fec00010e0608 */
[----:B------:R1:W-:Y:S02]  /*8df0*/  @P0 LDGSTS.E.BYPASS.LTC128B.128 [R5+0x19880], [R2.64], !P1 ;  /* 0x1988000002050fae */ /* 0x0003e4000c901d46 */
.L_x_1140:
[----:B---34-:R-:W-:Y:S05]  /*8e00*/  BSYNC B0 ;  /* 0x0000000000007941 */ /* 0x018fea0003800000 */
.L_x_1139:
[----:B------:R-:W3:Y:S01]  /*8e10*/  LDL R4, [R1+0xa4] ;  /* 0x0000a40001047983 */ /* 0x000ee20000100800 */
[----:B-1----:R-:W-:Y:S03]  /*8e20*/  IMAD.MOV.U32 R7, RZ, RZ, c[0x0][0x2c4] ;  /* 0x0000b100ff077624 */ /* 0x002fe600078e00ff */
[----:B--2---:R-:W3:Y:S02]  /*8e30*/  LDL R0, [R1+0xbc] ;  /* 0x0000bc0001007983 */ /* 0x004ee40000100800 */
[----:B------:R-:W-:Y:S02]  /*8e40*/  ISETP.NE.AND P0, PT, R7, 0x1, PT ;  /* 0x000000010700780c */ /* 0x000fe40003f05270 */
[----:B------:R-:W2:Y:S04]  /*8e50*/  LDL R6, [R1+0x34] ;  /* 0x0000340001067983 */ /* 0x000ea80000100800 */
[----:B------:R-:W4:Y:S04]  /*8e60*/  LDL R5, [R1+0xb8] ;  /* 0x0000b80001057983 */ /* 0x000f280000100800 */
[----:B------:R-:W5:Y:S04]  /*8e70*/  LDL R3, [R1+0xa0] ;  /* 0x0000a00001037983 */ /* 0x000f680000100800 */
[----:B------:R-:W5:Y:S04]  /*8e80*/  LDL R2, [R1+0x9c] ;  /* 0x00009c0001027983 */ /* 0x000f680000100800 */
[----:B------:R-:W0:Y:S01]  /*8e90*/  LDGDEPBAR ;  /* 0x00000000000079af */ /* 0x000e220000000000 */
[----:B---3--:R-:W-:Y:S04]  /*8ea0*/  IMAD.IADD R4, R0, 0x1, R4 ;  /* 0x0000000100047824 */ /* 0x008fe800078e0204 */
[----:B------:R-:W-:Y:S05]  /*8eb0*/  @P0 IMAD.HI.U32 R0, R4, c[0x0][0x2c8], RZ ;  /* 0x0000b20004000a27 */ /* 0x000fea00078e00ff */
[----:B------:R-:W-:Y:S01]  /*8ec0*/  @P0 SHF.R.U32.HI R4, RZ, c[0x0][0x2cc], R0 ;  /* 0x0000b300ff040a19 */ /* 0x000fe20000011600 */
[----:B--2---:R-:W-:Y:S05]  /*8ed0*/  IMAD R0, R6, -0x30, RZ ;  /* 0xffffffd006007824 */ /* 0x004fea00078e02ff */
[----:B----4-:R-:W-:Y:S04]  /*8ee0*/  IADD3 R0, -R5, 0x1, R0 ;  /* 0x0000000105007810 */ /* 0x010fe80007ffe100 */
[----:B-----5:R-:W-:Y:S01]  /*8ef0*/  IADD3 R5, -R2, R0, R3 ;  /* 0x0000000002057210 */ /* 0x020fe20007ffe103 */
[----:B------:R-:W-:-:S05]  /*8f00*/  BRA.DIV ~URZ, `(.L_x_1144) ;  /* 0x0000c3227f007947 */ /* 0x000fca000b800000 */
[----:B------:R1:W2:Y:S02]  /*8f10*/  SHFL.IDX PT, R0, R4, RZ, 0x1c1f ;  /* 0x001c1fff04007589 */ /* 0x0002a400000e0000 */
.L_x_1239:
[----:B--2---:R-:W-:Y:S05]  /*8f20*/  IMAD.IADD R0, R5, 0x1, R0 ;  /* 0x0000000105007824 */ /* 0x004fea00078e0200 */
[C---:B------:R-:W-:Y:S02]  /*8f30*/  ISETP.GT.AND P1, PT, R0.reuse, RZ, PT ;  /* 0x000000ff0000720c */ /* 0x040fe40003f24270 */
[C---:B------:R-:W-:Y:S02]  /*8f40*/  ISETP.GT.AND P0, PT, R0.reuse, 0x1, PT ;  /* 0x000000010000780c */ /* 0x040fe40003f04270 */
[C---:B------:R-:W-:Y:S02]  /*8f50*/  ISETP.GT.AND P3, PT, R0.reuse, 0x8, PT ;  /* 0x000000080000780c */ /* 0x040fe40003f64270 */
[C---:B------:R-:W-:Y:S02]  /*8f60*/  ISETP.GT.AND P4, PT, R0.reuse, 0x9, PT ;  /* 0x000000090000780c */ /* 0x040fe40003f84270 */
[----:B------:R-:W-:Y:S02]  /*8f70*/  FSEL R6, R175, -INF , P1 ;  /* 0xff800000af067808 */ /* 0x000fe40000800000 */
[----:B------:R-:W-:Y:S02]  /*8f80*/  ISETP.GT.AND P2, PT, R0, 0x10, PT ;  /* 0x000000100000780c */ /* 0x000fe40003f44270 */
[----:B------:R-:W-:Y:S02]  /*8f90*/  FSEL R21, R174, -INF , P0 ;  /* 0xff800000ae157808 */ /* 0x000fe40000000000 */
[C---:B------:R-:W-:Y:S02]  /*8fa0*/  ISETP.GT.AND P1, PT, R0.reuse, 0x11, PT ;  /* 0x000000110000780c */ /* 0x040fe40003f24270 */
[----:B------:R-:W-:Y:S02]  /*8fb0*/  ISETP.GT.AND P0, PT, R0, 0x18, PT ;  /* 0x000000180000780c */ /* 0x000fe40003f04270 */
[----:B------:R-:W-:Y:S02]  /*8fc0*/  FSEL R20, R173, -INF , P3 ;  /* 0xff800000ad147808 */ /* 0x000fe40001800000 */
[----:B------:R-:W-:Y:S02]  /*8fd0*/  FSEL R19, R172, -INF , P4 ;  /* 0xff800000ac137808 */ /* 0x000fe40002000000 */
[C---:B------:R-:W-:Y:S02]  /*8fe0*/  ISETP.GT.AND P4, PT, R0.reuse, 0x19, PT ;  /* 0x000000190000780c */ /* 0x040fe40003f84270 */
[----:B------:R-:W-:Y:S02]  /*8ff0*/  FSEL R18, R133, -INF , P2 ;  /* 0xff80000085127808 */ /* 0x000fe40001000000 */
[----:B------:R-:W-:Y:S02]  /*9000*/  ISETP.GT.AND P3, PT, R0, 0x20, PT ;  /* 0x000000200000780c */ /* 0x000fe40003f64270 */
[----:B------:R-:W-:Y:S02]  /*9010*/  FSEL R17, R132, -INF , P1 ;  /* 0xff80000084117808 */ /* 0x000fe40000800000 */
[----:B------:R-:W-:Y:S02]  /*9020*/  ISETP.GT.AND P2, PT, R0, 0x21, PT ;  /* 0x000000210000780c */ /* 0x000fe40003f44270 */
[----:B------:R-:W-:Y:S02]  /*9030*/  FSEL R16, R12, -INF , P0 ;  /* 0xff8000000c107808 */ /* 0x000fe40000000000 */
[C---:B------:R-:W-:Y:S02]  /*9040*/  ISETP.GT.AND P1, PT, R0.reuse, 0x28, PT ;  /* 0x000000280000780c */ /* 0x040fe40003f24270 */
[----:B------:R-:W-:Y:S02]  /*9050*/  ISETP.GT.AND P0, PT, R0, 0x29, PT ;  /* 0x000000290000780c */ /* 0x000fe40003f04270 */
[----:B------:R-:W-:Y:S02]  /*9060*/  FSEL R15, R15, -INF , P4 ;  /* 0xff8000000f0f7808 */ /* 0x000fe40002000000 */
[----:B------:R-:W-:Y:S02]  /*9070*/  FSEL R14, R14, -INF , P3 ;  /* 0xff8000000e0e7808 */ /* 0x000fe40001800000 */
[----:B------:R-:W-:Y:S02]  /*9080*/  FSEL R13, R13, -INF , P2 ;  /* 0xff8000000d0d7808 */ /* 0x000fe40001000000 */
[----:B------:R-:W-:Y:S02]  /*9090*/  FSEL R12, R10, -INF , P1 ;  /* 0xff8000000a0c7808 */ /* 0x000fe40000800000 */
[----:B------:R-:W-:Y:S01]  /*90a0*/  FSEL R11, R11, -INF , P0 ;  /* 0xff8000000b0b7808 */ /* 0x000fe20000000000 */
[----:B------:R-:W-:-:S05]  /*90b0*/  BRA.DIV ~URZ, `(.L_x_1145) ;  /* 0x0000c1d27f007947 */ /* 0x000fca000b800000 */
[----:B------:R-:W2:Y:S04]  /*90c0*/  LDL.LU R173, [R1+0x28] ;  /* 0x0000280001ad7983 */ /* 0x000ea80000300800 */
[----:B------:R-:W3:Y:S04]  /*90d0*/  LDL.LU R172, [R1+0x24] ;  /* 0x0000240001ac7983 */ /* 0x000ee80000300800 */
[----:B------:R-:W4:Y:S04]  /*90e0*/  LDL.LU R3, [R1+0x20] ;  /* 0x0000200001037983 */ /* 0x000f280000300800 */
[----:B------:R-:W5:Y:S04]  /*90f0*/  LDL.LU R2, [R1+0x1c] ;  /* 0x00001c0001027983 */ /* 0x000f680000300800 */
[----:B------:R-:W1:Y:S02]  /*9100*/  SHFL.IDX PT, R0, R4, 0x1, 0x1c1f ;  /* 0x003c1f0004007f89 */ /* 0x000e6400000e0000 */
[----:B-1----:R-:W-:Y:S05]  /*9110*/  IMAD.IADD R0, R5, 0x1, R0 ;  /* 0x0000000105007824 */ /* 0x002fea00078e0200 */
[C---:B------:R-:W-:Y:S02]  /*9120*/  ISETP.GT.AND P1, PT, R0.reuse, RZ, PT ;  /* 0x000000ff0000720c */ /* 0x040fe40003f24270 */
[C---:B------:R-:W-:Y:S02]  /*9130*/  ISETP.GT.AND P0, PT, R0.reuse, 0x1, PT ;  /* 0x000000010000780c */ /* 0x040fe40003f04270 */
[C---:B------:R-:W-:Y:S02]  /*9140*/  ISETP.GT.AND P3, PT, R0.reuse, 0x8, PT ;  /* 0x000000080000780c */ /* 0x040fe40003f64270 */
[C---:B------:R-:W-:Y:S02]  /*9150*/  ISETP.GT.AND P4, PT, R0.reuse, 0x9, PT ;  /* 0x000000090000780c */ /* 0x040fe40003f84270 */
[C---:B------:R-:W-:Y:S04]  /*9160*/  ISETP.GT.AND P2, PT, R0.reuse, 0x10, PT ;  /* 0x000000100000780c */ /* 0x040fe80003f44270 */
[----:B------:R-:W-:Y:S02]  /*9170*/  FSEL R25, R171, -INF , P2 ;  /* 0xff800000ab197808 */ /* 0x000fe40001000000 */
[C---:B------:R-:W-:Y:S04]  /*9180*/  ISETP.GT.AND P2, PT, R0.reuse, 0x21, PT ;  /* 0x000000210000780c */ /* 0x040fe80003f44270 */
[----:B------:R-:W-:Y:S02]  /*9190*/  FSEL R9, R179, -INF , P2 ;  /* 0xff800000b3097808 */ /* 0x000fe40001000000 */
[----:B--2---:R-:W-:Y:S02]  /*91a0*/  FSEL R5, R173, -INF , P1 ;  /* 0xff800000ad057808 */ /* 0x004fe40000800000 */
[----:B------:R-:W-:Y:S02]  /*91b0*/  ISETP.GT.AND P1, PT, R0, 0x11, PT ;  /* 0x000000110000780c */ /* 0x000fe40003f24270 */
[----:B---3--:R-:W-:Y:S02]  /*91c0*/  FSEL R132, R172, -INF , P0 ;  /* 0xff800000ac847808 */ /* 0x008fe40000000000 */
[C---:B------:R-:W-:Y:S02]  /*91d0*/  ISETP.GT.AND P0, PT, R0.reuse, 0x18, PT ;  /* 0x000000180000780c */ /* 0x040fe40003f04270 */
[----:B----4-:R-:W-:Y:S02]  /*91e0*/  FSEL R27, R3, -INF , P3 ;  /* 0xff800000031b7808 */ /* 0x010fe40001800000 */
[----:B------:R-:W-:Y:S02]  /*91f0*/  ISETP.GT.AND P3, PT, R0, 0x20, PT ;  /* 0x000000200000780c */ /* 0x000fe40003f64270 */
[----:B-----5:R-:W-:Y:S02]  /*9200*/  FSEL R26, R2, -INF , P4 ;  /* 0xff800000021a7808 */ /* 0x020fe40002000000 */
[----:B------:R-:W-:Y:S02]  /*9210*/  ISETP.GT.AND P4, PT, R0, 0x19, PT ;  /* 0x000000190000780c */ /* 0x000fe40003f84270 */
[----:B------:R-:W-:Y:S02]  /*9220*/  FSEL R24, R170, -INF , P1 ;  /* 0xff800000aa187808 */ /* 0x000fe40000800000 */
        /* <DEDUP_REMOVED lines=37> */
[----:B------:R1:W2:Y:S02]  /*9480*/  SHFL.BFLY PT, R0, R4, 0x1, 0x1f ;  /* 0x0c201f0004007f89 */ /* 0x0002a400000e0000 */
.L_x_1240:
        /* <DEDUP_REMOVED lines=23> */
[----:B------:R-:W-:Y:S05]  /*9600*/  FFMA.FTZ R177, R15, c[0x0][0x2d0], -R2 ;  /* 0x0000b4000fb17a23 */ /* 0x000fea0000010802 */
[----:B------:R-:W1:Y:S10]  /*9610*/  MUFU.EX2 R4, R4 ;  /* 0x0000000400047308 */ /* 0x000e740000000800 */
[----:B------:R2:W-:Y:S10]  /*9620*/  MUFU.EX2 R13, R20 ;  /* 0x00000014000d7308 */ /* 0x0005f40000000800 */
[----:B------:R4:W5:Y:S01]  /*9630*/  MUFU.EX2 R12, R19 ;  /* 0x00000013000c7308 */ /* 0x0009620000000800 */
[----:B---3--:R-:W-:Y:S01]  /*9640*/  FFMA.FTZ R2, R0, R168, R11 ;  /* 0x000000a800027223 */ /* 0x008fe2000001000b */
[----:B-1----:R-:W-:Y:S01]  /*9650*/  F2FP.PACK_AB R168, R4, R11 ;  /* 0x0000000b04a8723e */ /* 0x002fe200000000ff */
[----:B------:R-:W-:Y:S01]  /*9660*/  FMUL.FTZ R16, R0, R144 ;  /* 0x0000009000107220 */ /* 0x000fe20000410000 */
[----:B------:R-:W-:Y:S01]  /*9670*/  MOV R144, R14 ;  /* 0x0000000e00907202 */ /* 0x000fe20000000f00 */
[----:B------:R-:W-:Y:S01]  /*9680*/  FADD.FTZ R6, R4, R2 ;  /* 0x0000000204067221 */ /* 0x000fe20000010000 */
[C---:B------:R-:W-:Y:S01]  /*9690*/  FSEL R2, R3.reuse, RZ, P0 ;  /* 0x000000ff03027208 */ /* 0x040fe20000000000 */
[----:B------:R-:W-:Y:S02]  /*96a0*/  FMUL.FTZ R4, R3, c[0x0][0x2d0] ;  /* 0x0000b40003047a20 */ /* 0x000fe40000410000 */
[----:B------:R-:W-:Y:S01]  /*96b0*/  FMUL.FTZ R17, R0, R145 ;  /* 0x0000009100117220 */ /* 0x000fe20000410000 */
[----:B------:R-:W-:Y:S01]  /*96c0*/  MOV R145, R169 ;  /* 0x000000a900917202 */ /* 0x000fe20000000f00 */
[----:B------:R-:W-:Y:S01]  /*96d0*/  FADD.FTZ R2, -R2, R135 ;  /* 0x0000008702027221 */ /* 0x000fe20000010100 */
[----:B------:R-:W-:Y:S01]  /*96e0*/  FSEL R4, R4, RZ, P0 ;  /* 0x000000ff04047208 */ /* 0x000fe20000000000 */
[----:B--2---:R-:W-:Y:S01]  /*96f0*/  FMUL.FTZ R20, R0, R140 ;  /* 0x0000008c00147220 */ /* 0x004fe20000410000 */
[----:B------:R-:W-:Y:S01]  /*9700*/  MOV R140, R171 ;  /* 0x000000ab008c7202 */ /* 0x000fe20000000f00 */
[----:B------:R-:W-:Y:S02]  /*9710*/  FMUL.FTZ R2, R2, c[0x0][0x2d0] ;  /* 0x0000b40002027a20 */ /* 0x000fe40000410000 */
[--C-:B------:R-:W-:Y:S02]  /*9720*/  FFMA.FTZ R172, R24, c[0x0][0x2d0], -R4.reuse ;  /* 0x0000b40018ac7a23 */ /* 0x100fe40000010804 */
[----:B------:R-:W-:Y:S02]  /*9730*/  FMUL.FTZ R24, R0, R136 ;  /* 0x0000008800187220 */ /* 0x000fe40000410000 */
[----:B------:R-:W2:Y:S01]  /*9740*/  LDL.LU R136, [R1+0x50] ;  /* 0x0000500001887983 */ /* 0x000ea20000300800 */
[--C-:B------:R-:W-:Y:S01]  /*9750*/  FFMA.FTZ R5, R5, c[0x0][0x2d0], -R4.reuse ;  /* 0x0000b40005057a23 */ /* 0x100fe20000010804 */
[----:B------:R-:W1:Y:S01]  /*9760*/  MUFU.EX2 R2, R2 ;  /* 0x0000000200027308 */ /* 0x000e620000000800 */
[--C-:B------:R-:W-:Y:S02]  /*9770*/  FFMA.FTZ R7, R7, c[0x0][0x2d0], -R4.reuse ;  /* 0x0000b40007077a23 */ /* 0x100fe40000010804 */
[--C-:B------:R-:W-:Y:S02]  /*9780*/  FFMA.FTZ R134, R26, c[0x0][0x2d0], -R4.reuse ;  /* 0x0000b4001a867a23 */ /* 0x100fe40000010804 */
[--C-:B------:R-:W-:Y:S02]  /*9790*/  FFMA.FTZ R174, R25, c[0x0][0x2d0], -R4.reuse ;  /* 0x0000b40019ae7a23 */ /* 0x100fe40000010804 */
[--C-:B------:R-:W-:Y:S02]  /*97a0*/  FFMA.FTZ R175, R23, c[0x0][0x2d0], -R4.reuse ;  /* 0x0000b40017af7a23 */ /* 0x100fe40000010804 */
[--C-:B------:R-:W-:Y:S01]  /*97b0*/  FFMA.FTZ R176, R22, c[0x0][0x2d0], -R4.reuse ;  /* 0x0000b40016b07a23 */ /* 0x100fe20000010804 */
[----:B------:R3:W-:Y:S01]  /*97c0*/  MUFU.EX2 R135, R5 ;  /* 0x0000000500877308 */ /* 0x0007e20000000800 */
[--C-:B------:R-:W-:Y:S02]  /*97d0*/  FFMA.FTZ R15, R9, c[0x0][0x2d0], -R4.reuse ;  /* 0x0000b400090f7a23 */ /* 0x100fe40000010804 */
[--C-:B----4-:R-:W-:Y:S02]  /*97e0*/  FFMA.FTZ R19, R8, c[0x0][0x2d0], -R4.reuse ;  /* 0x0000b40008137a23 */ /* 0x110fe40000010804 */
[--C-:B------:R-:W-:Y:S02]  /*97f0*/  FFMA.FTZ R11, R132, c[0x0][0x2d0], -R4.reuse ;  /* 0x0000b400840b7a23 */ /* 0x100fe40000010804 */
[--C-:B------:R-:W-:Y:S01]  /*9800*/  FFMA.FTZ R132, R27, c[0x0][0x2d0], -R4.reuse ;  /* 0x0000b4001b847a23 */ /* 0x100fe20000010804 */
[----:B------:R-:W-:Y:S01]  /*9810*/  MOV R27, R170 ;  /* 0x000000aa001b7202 */ /* 0x000fe20000000f00 */
[----:B------:R-:W-:Y:S01]  /*9820*/  FFMA.FTZ R10, R10, c[0x0][0x2d0], -R4 ;  /* 0x0000b4000a0a7a23 */ /* 0x000fe20000010804 */
[----:B-----5:R-:W-:Y:S01]  /*9830*/  F2FP.PACK_AB R170, R12, R13 ;  /* 0x0000000d0caa723e */ /* 0x020fe200000000ff */
[----:B------:R-:W-:Y:S01]  /*9840*/  FADD.FTZ R4, R13, R6 ;  /* 0x000000060d047221 */ /* 0x000fe20000010000 */
[----:B------:R-:W-:Y:S01]  /*9850*/  MUFU.EX2 R176, R176 ;  /* 0x000000b000b07308 */ /* 0x000fe20000000800 */
[----:B------:R-:W-:Y:S02]  /*9860*/  FMUL.FTZ R25, R0, R137 ;  /* 0x0000008900197220 */ /* 0x000fe40000410000 */
[C---:B-1----:R-:W-:Y:S02]  /*9870*/  FMUL.FTZ R26, R2.reuse, R138 ;  /* 0x0000008a021a7220 */ /* 0x042fe40000410000 */
[C---:B------:R-:W-:Y:S01]  /*9880*/  FMUL.FTZ R6, R2.reuse, R158 ;  /* 0x0000009e02067220 */ /* 0x040fe20000410000 */
[----:B------:R-:W-:Y:S01]  /*9890*/  MOV R158, R27 ;  /* 0x0000001b009e7202 */ /* 0x000fe20000000f00 */
[----:B------:R-:W-:Y:S02]  /*98a0*/  FMUL.FTZ R27, R2, R139 ;  /* 0x0000008b021b7220 */ /* 0x000fe40000410000 */
[----:B------:R-:W-:Y:S02]  /*98b0*/  FADD.FTZ R173, R12, R4 ;  /* 0x000000040cad7221 */ /* 0x000fe40000010000 */
[C---:B------:R-:W-:Y:S02]  /*98c0*/  FMUL.FTZ R12, R0.reuse, R148 ;  /* 0x00000094000c7220 */ /* 0x040fe40000410000 */
[----:B---3--:R-:W-:Y:S01]  /*98d0*/  FMUL.FTZ R5, R0, R157 ;  /* 0x0000009d00057220 */ /* 0x008fe20000410000 */
[----:B------:R-:W-:Y:S01]  /*98e0*/  MOV R157, R7 ;  /* 0x00000007009d7202 */ /* 0x000fe20000000f00 */
[----:B------:R-:W-:Y:S02]  /*98f0*/  FMUL.FTZ R7, R2, R159 ;  /* 0x0000009f02077220 */ /* 0x000fe40000410000 */
[----:B------:R-:W3:Y:S01]  /*9900*/  LDL R159, [R1] ;  /* 0x00000000019f7983 */ /* 0x000ee20000100800 */
[C---:B------:R-:W-:Y:S02]  /*9910*/  FMUL.FTZ R4, R0.reuse, R156 ;  /* 0x0000009c00047220 */ /* 0x040fe40000410000 */
[----:B------:R-:W-:Y:S01]  /*9920*/  FMUL.FTZ R13, R0, R149 ;  /* 0x00000095000d7220 */ /* 0x000fe20000410000 */
[----:B------:R-:W1:Y:S01]  /*9930*/  MUFU.EX2 R156, R11 ;  /* 0x0000000b009c7308 */ /* 0x000e620000000800 */
[----:B------:R-:W-:Y:S02]  /*9940*/  FMUL.FTZ R14, R2, R150 ;  /* 0x00000096020e7220 */ /* 0x000fe40000410000 */
        /* <DEDUP_REMOVED lines=13> */
[----:B------:R-:W4:Y:S01]  /*9a20*/  MUFU.EX2 R150, R134 ;  /* 0x0000008600967308 */ /* 0x000f220000000800 */
[C---:B------:R-:W-:Y:S02]  /*9a30*/  FMUL.FTZ R40, R0.reuse, R40 ;  /* 0x0000002800287220 */ /* 0x040fe40000410000 */
[----:B------:R-:W-:Y:S01]  /*9a40*/  FMUL.FTZ R41, R0, R41 ;  /* 0x0000002900297220 */ /* 0x000fe20000410000 */
[----:B-1----:R-:W-:Y:S01]  /*9a50*/  F2FP.PACK_AB R169, R156, R135 ;  /* 0x000000879ca9723e */ /* 0x002fe200000000ff */
        /* <DEDUP_REMOVED lines=57> */
[----:B-1----:R-:W-:Y:S01]  /*9df0*/  MOV R158, R0 ;  /* 0x00000000009e7202 */ /* 0x002fe20000000f00 */
        /* <DEDUP_REMOVED lines=58> */
[----:B--2---:R-:W-:Y:S02]  /*a1a0*/  FFMA.FTZ R148, R2, R136, R135 ;  /* 0x0000008802947223 */ /* 0x004fe40000010087 */
[----:B------:R-:W1:Y:S01]  /*a1b0*/  LDSM.16.MT88.4 R136, [R239] ;  /* 0x00000000ef88783b */ /* 0x000e620000004200 */
[----:B------:R-:W2:Y:S10]  /*a1c0*/  MUFU.EX2 R2, R179 ;  /* 0x000000b300027308 */ /* 0x000eb40000000800 */
[----:B------:R-:W4:Y:S10]  /*a1d0*/  MUFU.EX2 R135, R178 ;  /* 0x000000b200877308 */ /* 0x000f340000000800 */
[----:B------:R-:W-:Y:S01]  /*a1e0*/  MUFU.EX2 R179, R174 ;  /* 0x000000ae00b37308 */ /* 0x000fe20000000800 */
[----:B--2---:R-:W-:Y:S09]  /*a1f0*/  FADD.FTZ R0, R2, R0 ;  /* 0x0000000002007221 */ /* 0x004ff20000010000 */
[----:B------:R-:W2:Y:S01]  /*a200*/  MUFU.EX2 R178, R172 ;  /* 0x000000ac00b27308 */ /* 0x000ea20000000800 */
        /* <DEDUP_REMOVED lines=12> */
[----:B---3--:R1:W3:Y:S03]  /*a2d0*/  LDSM.16.MT88.4 R136, [R159] ;  /* 0x000000009f88783b */ /* 0x0082e60000004200 */
[----:B-1----:R-:W-:Y:S05]  /*a2e0*/  MOV R159, R141 ;  /* 0x0000008d009f7202 */ /* 0x002fea0000000f00 */
[----:B------:R-:W-:Y:S01]  /*a2f0*/  LDSM.16.MT88.4 R140, [R239+0x800] ;  /* 0x00080000ef8c783b */ /* 0x000fe20000004200 */
        /* <DEDUP_REMOVED lines=40> */
[----:B--2---:R-:W-:Y:S03]  /*a580*/  F2FP.PACK_AB R137, R178, R179 ;  /* 0x000000b3b289723e */ /* 0x004fe600000000ff */
        /* <DEDUP_REMOVED lines=132> */
.L_x_1133:
[----:B------:R-:W2:Y:S04]  /*add0*/  LDL R2, [R1+0x64] ;  /* 0x0000640001027983 */ /* 0x000ea80000100800 */
[----:B-1----:R-:W2:Y:S02]  /*ade0*/  LDL R0, [R1+0x24] ;  /* 0x0000240001007983 */ /* 0x002ea40000100800 */
[----:B--2---:R-:W-:-:S13]  /*adf0*/  ISETP.GE.AND P0, PT, R0, R2, PT ;  /* 0x000000020000720c */ /* 0x004fda0003f06270 */
[----:B------:R-:W-:Y:S05]  /*ae00*/  @!P0 BRA `(.L_x_1147) ;  /* 0x000033a000008947 */ /* 0x000fea0003800000 */
.L_x_1159:
[----:B------:R-:W2:Y:S01]  /*ae10*/  LDL R4, [R1+0x30] ;  /* 0x0000300001047983 */ /* 0x000ea20000100800 */
[----:B------:R-:W-:Y:S04]  /*ae20*/  DEPBAR.LE SB0, 0x0 ;  /* 0x000080000000791a */ /* 0x000fe80000000000 */
[----:B------:R-:W3:Y:S01]  /*ae30*/  LDL R6, [R1+0x98] ;  /* 0x0000980001067983 */ /* 0x000ee20000100800 */
[----:B------:R-:W-:Y:S01]  /*ae40*/  WARPSYNC 0xffffffff ;  /* 0xffffffff00007948 */ /* 0x000fe20003800000 */
[----:B------:R-:W-:Y:S02]  /*ae50*/  MOV R134, R133 ;  /* 0x0000008500867202 */ /* 0x000fe40000000f00 */
        /* <DEDUP_REMOVED lines=26> */
.L_x_1241:
[----:B--2---:R-:W2:Y:S01]  /*b000*/  LDL R5, [R1+0x38] ;  /* 0x0000380001057983 */ /* 0x004ea20000100800 */
[----:B------:R-:W-:Y:S03]  /*b010*/  BSSY B0, `(.L_x_1149) ;  /* 0x000003e000007945 */ /* 0x000fe60003800000 */
[----:B------:R-:W5:Y:S04]  /*b020*/  LDL R4, [R1+0x108] ;  /* 0x0001080001047983 */ /* 0x000f680000100800 */
[----:B----4-:R-:W4:Y:S04]  /*b030*/  LDL R13, [R1+0x18] ;  /* 0x00001800010d7983 */ /* 0x010f280000100800 */
[----:B---3--:R-:W3:Y:S04]  /*b040*/  LDL R135, [R1+0x5c] ;  /* 0x00005c0001877983 */ /* 0x008ee80000100800 */
        /* <DEDUP_REMOVED lines=8> */
[----:B------:R-:W5:Y:S01]  /*b0d0*/  SHFL.IDX PT, R2, R7, RZ, 0x181f ;  /* 0x00181fff07027589 */ /* 0x000f6200000e0000 */
[----:B--2---:R-:W-:Y:S03]  /*b0e0*/  ISETP.GE.AND P4, PT, R5, c[0x0][0x1d4], PT ;  /* 0x0000750005007a0c */ /* 0x004fe60003f86270 */
[----:B------:R-:W2:Y:S01]  /*b0f0*/  LDL R5, [R1+0x3c] ;  /* 0x00003c0001057983 */ /* 0x000ea20000100800 */
[----:B-----5:R-:W-:Y:S02]  /*b100*/  IADD3 R4, P0, R2, R4, RZ ;  /* 0x0000000402047210 */ /* 0x020fe40007f1e0ff */
[----:B---3--:R-:W-:Y:S02]  /*b110*/  ISETP.GE.AND P3, PT, R135, c[0x0][0x1d4], PT ;  /* 0x0000750087007a0c */ /* 0x008fe40003f66270 */
[----:B----4-:R-:W-:Y:S02]  /*b120*/  ISETP.GE.AND P2, PT, R12, c[0x0][0x1d4], PT ;  /* 0x000075000c007a0c */ /* 0x010fe40003f46270 */
[----:B------:R-:W3:Y:S01]  /*b130*/  S2R R12, SR_TID.X ;  /* 0x00000000000c7919 */ /* 0x000ee20000002100 */
[----:B------:R-:W-:Y:S01]  /*b140*/  ISETP.GE.AND P5, PT, R21, c[0x0][0x1d4], PT ;  /* 0x0000750015007a0c */ /* 0x000fe20003fa6270 */
[----:B--2---:R-:W-:Y:S05]  /*b150*/  IMAD.X R5, R0, 0x1, R5, P0 ;  /* 0x0000000100057824 */ /* 0x004fea00000e0605 */
[----:B------:R-:W-:Y:S01]  /*b160*/  @!PT LDS RZ, [RZ] ;  /* 0x00000000fffff984 */ /* 0x000fe20000000800 */
[----:B------:R-:W-:Y:S01]  /*b170*/  @!PT LDS RZ, [RZ] ;  /* 0x00000000fffff984 */ /* 0x000fe20000000800 */
[----:B------:R2:W-:Y:S02]  /*b180*/  LDGSTS.E.BYPASS.LTC128B.128 [R13+0x4080], [R4.64], !P4 ;  /* 0x04080000040d7fae */ /* 0x0005e4000e101d46 */
[----:B--2---:R-:W-:Y:S05]  /*b190*/  IADD3 R4, P0, R2, R23, RZ ;  /* 0x0000001702047210 */ /* 0x004fea0007f1e0ff */
[----:B------:R-:W-:Y:S05]  /*b1a0*/  IMAD.X R5, R0, 0x1, R22, P0 ;  /* 0x0000000100057824 */ /* 0x000fea00000e0616 */
[----:B------:R2:W-:Y:S02]  /*b1b0*/  LDGSTS.E.BYPASS.LTC128B.128 [R13+0x5880], [R4.64], !P3 ;  /* 0x05880000040d7fae */ /* 0x0005e4000d901d46 */
[----:B--2---:R-:W-:Y:S05]  /*b1c0*/  IADD3 R4, P0, R2, R20, RZ ;  /* 0x0000001402047210 */ /* 0x004fea0007f1e0ff */
[----:B------:R-:W-:Y:S01]  /*b1d0*/  IMAD.X R5, R0, 0x1, R15, P0 ;  /* 0x0000000100057824 */ /* 0x000fe200000e060f */
[----:B------:R-:W-:Y:S04]  /*b1e0*/  IADD3 R2, P0, R2, R3, RZ ;  /* 0x0000000302027210 */ /* 0x000fe80007f1e0ff */
[----:B------:R2:W-:Y:S01]  /*b1f0*/  LDGSTS.E.BYPASS.LTC128B.128 [R13+0x7080], [R4.64], !P5 ;  /* 0x07080000040d7fae */ /* 0x0005e2000e901d46 */
[----:B------:R-:W-:Y:S01]  /*b200*/  IMAD.X R3, R0, 0x1, R14, P0 ;  /* 0x0000000100037824 */ /* 0x000fe200000e060e */
[----:B---3--:R-:W-:Y:S04]  /*b210*/  ISETP.GT.AND P0, PT, R12, 0x7f, PT ;  /* 0x0000007f0c00780c */ /* 0x008fe80003f04270 */
[----:B------:R2:W-:Y:S09]  /*b220*/  LDGSTS.E.BYPASS.LTC128B.128 [R13+0x8880], [R2.64], !P2 ;  /* 0x08880000020d7fae */ /* 0x0005f2000d101d46 */
[----:B------:R-:W-:-:S05]  /*b230*/  @P0 BRA `(.L_x_1150) ;  /* 0x000001b000000947 */ /* 0x000fca0003800000 */
[----:B------:R-:W-:-:S05]  /*b240*/  BRA.DIV ~URZ, `(.L_x_1151) ;  /* 0x0000a5527f007947 */ /* 0x000fca000b800000 */
[----:B--2---:R2:W3:Y:S04]  /*b250*/  SHFL.IDX PT, R4, R6, 0x1, 0x181f ;  /* 0x00381f0006047f89 */ /* 0x0044e800000e0000 */
[----:B------:R2:W4:Y:S02]  /*b260*/  SHFL.IDX PT, R0, R7, 0x1, 0x181f ;  /* 0x00381f0007007f89 */ /* 0x00052400000e0000 */
.L_x_1242:
        /* <DEDUP_REMOVED lines=24> */
.L_x_1150:
[----:B------:R-:W-:Y:S05]  /*b3f0*/  BSYNC B0 ;  /* 0x0000000000007941 */ /* 0x000fea0003800000 */
.L_x_1149:
[----:B------:R-:W0:Y:S01]  /*b400*/  LDGDEPBAR ;  /* 0x00000000000079af */ /* 0x000e220000000000 */
[----:B------:R-:W-:Y:S01]  /*b410*/  WARPSYNC 0xffffffff ;  /* 0xffffffff00007948 */ /* 0x000fe20003800000 */
[C---:B-123--:R-:W-:Y:S01]  /*b420*/  HMMA.16816.F32 R4, R160.reuse, R8, RZ ;  /* 0x00000008a004723c */ /* 0x04efe200000018ff */
        /* <DEDUP_REMOVED lines=203> */
[----:B--2---:R-:W-:Y:S03]  /*c0e0*/  IMAD R2, R8, 0x30, R9 ;  /* 0x0000003008027824 */ /* 0x004fe600078e0209 */
[----:B------:R-:W2:Y:S02]  /*c0f0*/  LDL.64 R8, [R1+0x78] ;  /* 0x0000780001087983 */ /* 0x000ea40000100a00 */
[----:B---3--:R-:W-:Y:S05]  /*c100*/  IADD3 R2, R2, -0x30, R3 ;  /* 0xffffffd002027810 */ /* 0x008fea0007ffe003 */
        /* <DEDUP_REMOVED lines=33> */
.L_x_1243:
[----:B------:R-:W-:-:S05]  /*c320*/  BRA.DIV ~URZ, `(.L_x_1155) ;  /* 0x000095a27f007947 */ /* 0x000fca000b800000 */
[----:B------:R3:W4:Y:S02]  /*c330*/  SHFL.IDX PT, R0, R9, RZ, 0x181f ;  /* 0x00181fff09007589 */ /* 0x00072400000e0000 */
.L_x_1244:
        /* <DEDUP_REMOVED lines=28> */
.L_x_1245:
        /* <DEDUP_REMOVED lines=10> */
[----:B-----5:R-:W-:Y:S05]  /*c5a0*/  @P0 IMAD.X R3, R4, 0x1, R21, P1 ;  /* 0x0000000104030824 */ /* 0x020fea00008e0615 */
[----:B------:R-:W-:Y:S01]  /*c5b0*/  @!PT LDS RZ, [RZ] ;  /* 0x00000000fffff984 */ /* 0x000fe20000000800 */
[----:B------:R-:W-:Y:S01]  /*c5c0*/  @!PT LDS RZ, [RZ] ;  /* 0x00000000fffff984 */ /* 0x000fe20000000800 */
[----:B------:R-:W-:Y:S01]  /*c5d0*/  @!PT LDS RZ, [RZ] ;  /* 0x00000000fffff984 */ /* 0x000fe20000000800 */
[----:B---3--:R4:W-:Y:S02]  /*c5e0*/  @P0 LDGSTS.E.BYPASS.LTC128B.128 [R5+0x15080], [R2.64], !P4 ;  /* 0x1508000002050fae */ /* 0x0089e4000e101d46 */
[----:B----4-:R-:W-:Y:S05]  /*c5f0*/  @P0 IADD3 R2, P1, R0, R20, RZ ;  /* 0x0000001400020210 */ /* 0x010fea0007f3e0ff */
[----:B------:R-:W-:Y:S01]  /*c600*/  @P0 IMAD.X R3, R4, 0x1, R7, P1 ;  /* 0x0000000104030824 */ /* 0x000fe200008e0607 */
[----:B------:R-:W-:Y:S04]  /*c610*/  @P0 IADD3 R6, P1, R0, R6, RZ ;  /* 0x0000000600060210 */ /* 0x000fe80007f3e0ff */
[----:B------:R1:W-:Y:S01]  /*c620*/  @P0 LDGSTS.E.BYPASS.LTC128B.128 [R5+0x16880], [R2.64], !P3 ;  /* 0x1688000002050fae */ /* 0x0003e2000d901d46 */
[----:B------:R-:W-:Y:S05]  /*c630*/  @P0 IMAD.X R7, R4, 0x1, R19, P1 ;  /* 0x0000000104070824 */ /* 0x000fea00008e0613 */
[----:B------:R2:W-:Y:S01]  /*c640*/  @P0 LDGSTS.E.BYPASS.LTC128B.128 [R5+0x18080], [R6.64], !P5 ;  /* 0x1808000006050fae */ /* 0x0005e2000e901d46 */
[----:B-1----:R-:W-:Y:S05]  /*c650*/  @P0 IADD3 R2, P1, R0, R9, RZ ;  /* 0x0000000900020210 */ /* 0x002fea0007f3e0ff */
[----:B------:R-:W-:Y:S05]  /*c660*/  @P0 IMAD.X R3, R4, 0x1, R8, P1 ;  /* 0x0000000104030824 */ /* 0x000fea00008e0608 */
[----:B------:R2:W-:Y:S03]  /*c670*/  @P0 LDGSTS.E.BYPASS.LTC128B.128 [R5+0x19880], [R2.64], !P2 ;  /* 0x1988000002050fae */ /* 0x0005e6000d101d46 */
.L_x_1153:
[----:B--234-:R-:W-:Y:S05]  /*c680*/  BSYNC B0 ;  /* 0x0000000000007941 */ /* 0x01cfea0003800000 */
.L_x_1152:
        /* <DEDUP_REMOVED lines=29> */
.L_x_1246:
[----:B-12---:R-:W-:Y:S01]  /*c860*/  FMNMX.FTZ R4, R4, R0, !PT ;  /* 0x0000000004047209 */ /* 0x006fe20007810000 */
[----:B------:R-:W-:-:S05]  /*c870*/  BRA.DIV ~URZ, `(.L_x_1158) ;  /* 0x000091b27f007947 */ /* 0x000fca000b800000 */
[----:B------:R-:W1:Y:S02]  /*c880*/  SHFL.BFLY PT, R0, R4, 0x1, 0x1f ;  /* 0x0c201f0004007f89 */ /* 0x000e6400000e0000 */
[----:B-1----:R-:W-:Y:S02]  /*c890*/  FMNMX.FTZ R133, R4, R0, !PT ;  /* 0x0000000004857209 */ /* 0x002fe40007810000 */
[----:B------:R-:W1:Y:S02]  /*c8a0*/  SHFL.BFLY PT, R0, R5, 0x2, 0x1f ;  /* 0x0c401f0005007f89 */ /* 0x000e6400000e0000 */
[----:B-1----:R-:W-:Y:S05]  /*c8b0*/  FMNMX.FTZ R4, R5, R0, !PT ;  /* 0x0000000005047209 */ /* 0x002fea0007810000 */
[----:B------:R1:W2:Y:S02]  /*c8c0*/  SHFL.BFLY PT, R0, R4, 0x1, 0x1f ;  /* 0x0c201f0004007f89 */ /* 0x0002a400000e0000 */
.L_x_1247:
        /* <DEDUP_REMOVED lines=398> */
.L_x_1147:
[----:B------:R-:W-:Y:S05]  /*e1b0*/  BRA.DIV ~URZ, `(.L_x_1160) ;  /* 0x000079427f007947 */ /* 0x000fea000b800000 */
[----:B------:R-:W2:Y:S04]  /*e1c0*/  LDL R2, [R1+0x54] ;  /* 0x0000540001027983 */ /* 0x000ea80000100800 */
[----:B--2---:R1:W2:Y:S02]  /*e1d0*/  SHFL.BFLY PT, R0, R2, 0x2, 0x1f ;  /* 0x0c401f0002007f89 */ /* 0x0042a400000e0000 */
.L_x_1248:
[----:B-1----:R-:W3:Y:S02]  /*e1e0*/  LDL.LU R2, [R1+0x54] ;  /* 0x0000540001027983 */ /* 0x002ee40000300800 */
[----:B--23--:R-:W-:Y:S01]  /*e1f0*/  FADD.FTZ R5, R0, R2 ;  /* 0x0000000200057221 */ /* 0x00cfe20000010000 */
[----:B------:R-:W-:Y:S05]  /*e200*/  BRA.DIV ~URZ, `(.L_x_1161) ;  /* 0x000079427f007947 */ /* 0x000fea000b800000 */
[----:B------:R-:W2:Y:S04]  /*e210*/  LDL.LU R2, [R1+0x50] ;  /* 0x0000500001027983 */ /* 0x000ea80000300800 */
[----:B--2---:R-:W1:Y:S02]  /*e220*/  SHFL.BFLY PT, R0, R2, 0x2, 0x1f ;  /* 0x0c401f0002007f89 */ /* 0x004e6400000e0000 */
[----:B-1----:R-:W-:-:S02]  /*e230*/  FADD.FTZ R4, R0, R2 ;  /* 0x0000000200047221 */ /* 0x002fc40000010000 */
[----:B------:R-:W1:Y:S04]  /*e240*/  SHFL.BFLY PT, R0, R5, 0x1, 0x1f ;  /* 0x0c201f0005007f89 */ /* 0x000e6800000e0000 */
[----:B------:R2:W3:Y:S01]  /*e250*/  SHFL.BFLY PT, R3, R4, 0x1, 0x1f ;  /* 0x0c201f0004037f89 */ /* 0x0004e200000e0000 */
[----:B-1----:R-:W-:-:S05]  /*e260*/  FADD.FTZ R5, R5, R0 ;  /* 0x0000000005057221 */ /* 0x002fca0000010000 */
.L_x_1249:
        /* <DEDUP_REMOVED lines=148> */
.L_x_1120:
        /* <DEDUP_REMOVED lines=19> */
.L_x_1163:
[----:B-1----:R-:W-:Y:S05]  /*ece0*/  BSYNC B0 ;  /* 0x0000000000007941 */ /* 0x002fea0003800000 */
.L_x_1162:
        /* <DEDUP_REMOVED lines=166> */
.L_x_1166:
        /* <DEDUP_REMOVED lines=12> */
[----:B-----5:R-:W-:-:S07]  /*f810*/  SHF.R.S32.HI R11, RZ, 0x1f, R0 ;  /* 0x0000001fff0b7819 */ /* 0x020fce0000011400 */
[----:B------:R-:W1:Y:S08]  /*f820*/  LDC.64 R12, c[0x0][R15+0x168] ;  /* 0x00005a000f0c7b82 */ /* 0x000e700000000a00 */
[----:B------:R-:W1:Y:S01]  /*f830*/  LDC.64 R16, c[0x0][R15+0x178] ;  /* 0x00005e000f107b82 */ /* 0x000e620000000a00 */
[----:B--2---:R-:W-:Y:S02]  /*f840*/  SEL R8, R6, RZ, !P0 ;  /* 0x000000ff06087207 */ /* 0x004fe40004000000 */
[----:B---3--:R-:W-:-:S02]  /*f850*/  LOP3.LUT R10, R3, 0xffff, RZ, 0xc0, !PT ;  /* 0x0000ffff030a7812 */ /* 0x008fc400078ec0ff */
[----:B----4-:R-:W-:Y:S01]  /*f860*/  SEL R3, R2, RZ, !P0 ;  /* 0x000000ff02037207 */ /* 0x010fe20004000000 */
[----:B-1----:R-:W-:Y:S02]  /*f870*/  IMAD R2, R5, R8, RZ ;  /* 0x0000000805027224 */ /* 0x002fe400078e02ff */
[----:B------:R-:W-:Y:S02]  /*f880*/  IMAD R6, R13, R10, RZ ;  /* 0x0000000a0d067224 */ /* 0x000fe400078e02ff */
[C---:B------:R-:W-:Y:S02]  /*f890*/  IMAD R7, R4.reuse, R3, R2 ;  /* 0x0000000304077224 */ /* 0x040fe400078e0202 */
[----:B------:R-:W-:-:S04]  /*f8a0*/  IMAD.WIDE.U32 R2, R4, R8, RZ ;  /* 0x0000000804027225 */ /* 0x000fc800078e00ff */
[----:B------:R-:W-:-:S04]  /*f8b0*/  IMAD.WIDE.U32 R4, R12, R10, RZ ;  /* 0x0000000a0c047225 */ /* 0x000fc800078e00ff */
[----:B------:R-:W-:Y:S01]  /*f8c0*/  IMAD.IADD R7, R3, 0x1, R7 ;  /* 0x0000000103077824 */ /* 0x000fe200078e0207 */
[----:B------:R-:W-:Y:S01]  /*f8d0*/  IADD3 R12, P1, P0, R2, R4, R0 ;  /* 0x00000004020c7210 */ /* 0x000fe2000783e000 */
[----:B------:R-:W-:Y:S02]  /*f8e0*/  IMAD.MOV.U32 R2, RZ, RZ, c[0x0][0x4e8] ;  /* 0x00013a00ff027624 */ /* 0x000fe400078e00ff */
[----:B------:R-:W-:Y:S02]  /*f8f0*/  IMAD.IADD R4, R5, 0x1, R6 ;  /* 0x0000000105047824 */ /* 0x000fe400078e0206 */
[----:B------:R-:W-:Y:S01]  /*f900*/  IMAD.IADD R9, R9, 0x1, R110 ;  /* 0x0000000109097824 */ /* 0x000fe200078e026e */
[----:B------:R-:W-:Y:S02]  /*f910*/  ISETP.NE.AND P3, PT, R2, 0x1, PT ;  /* 0x000000010200780c */ /* 0x000fe40003f65270 */
[----:B------:R-:W-:Y:S02]  /*f920*/  SEL R2, R107, RZ, P2 ;  /* 0x000000ff6b027207 */ /* 0x000fe40001000000 */
[----:B------:R-:W-:-:S03]  /*f930*/  IADD3.X R7, R7, R4, R11, P1, P0 ;  /* 0x0000000407077210 */ /* 0x000fc60000fe040b */
        /* <DEDUP_REMOVED lines=8> */
[--C-:B------:R-:W-:Y:S01]  /*f9c0*/  SHF.R.S32.HI R3, RZ, 0x1f, R2.reuse ;  /* 0x0000001fff037819 */ /* 0x100fe20000011402 */
[----:B------:R-:W3:Y:S01]  /*f9d0*/  S2R R111, SR_TID.X ;  /* 0x00000000006f7919 */ /* 0x000ee20000002100 */
[----:B------:R-:W-:Y:S02]  /*f9e0*/  IMAD.MOV R2, RZ, RZ, -R2 ;  /* 0x000000ffff027224 */ /* 0x000fe400078e0a02 */
[----:B------:R-:W-:Y:S02]  /*f9f0*/  IMAD.IADD R6, R5, 0x1, R6 ;  /* 0x0000000105067824 */ /* 0x000fe400078e0206 */
[----:B------:R-:W-:-:S03]  /*fa00*/  IMAD R2, R2, c[0x0][0x4e8], R9 ;  /* 0x00013a0002027a24 */ /* 0x000fc600078e0209 */
[----:B------:R-:W-:Y:S02]  /*fa10*/  IADD3.X R5, R3, R7, R6, P1, P0 ;  /* 0x0000000703057210 */ /* 0x000fe40000fe0406 */
[----:B------:R-:W-:Y:S02]  /*fa20*/  SHF.R.S32.HI R6, RZ, 0x1f, R2 ;  /* 0x0000001fff067819 */ /* 0x000fe40000011402 */
[----:B---3--:R-:W-:-:S04]  /*fa30*/  SHF.R.S32.HI R107, RZ, 0x1f, R111 ;  /* 0x0000001fff6b7819 */ /* 0x008fc8000001146f */
[----:B------:R-:W-:Y:S01]  /*fa40*/  LEA.HI R107, R107, R111, RZ, 0x5 ;  /* 0x0000006f6b6b7211 */ /* 0x000fe200078f28ff */
        /* <DEDUP_REMOVED lines=9> */
[----:B------:R-:W-:Y:S02]  /*fae0*/  LOP3.LUT R107, R107, 0xffffffe0, RZ, 0xc0, !PT ;  /* 0xffffffe06b6b7812 */ /* 0x000fe400078ec0ff */
[----:B------:R-:W-:Y:S01]  /*faf0*/  LEA.HI.X R2, R2, R5, R3, 0x2, P0 ;  /* 0x0000000502027211 */ /* 0x000fe200000f1403 */
[----:B------:R-:W-:Y:S02]  /*fb00*/  SHFL.IDX PT, R6, R4, RZ, 0x1c1f ;  /* 0x001c1fff04067589 */ /* 0x000fe400000e0000 */
[----:B------:R-:W-:-:S02]  /*fb10*/  IMAD.IADD R107, R111, 0x1, -R107 ;  /* 0x000000016f6b7824 */ /* 0x000fc400078e0a6b */
[----:B------:R-:W1:Y:S01]  /*fb20*/  SHFL.IDX PT, R7, R2, RZ, 0x1c1f ;  /* 0x001c1fff02077589 */ /* 0x000e6200000e0000 */
[----:B------:R-:W-:-:S03]  /*fb30*/  IMAD R13, R14, c[0x0][0x4e8], RZ ;  /* 0x00013a000e0d7a24 */ /* 0x000fc600078e02ff */
[----:B------:R-:W-:Y:S01]  /*fb40*/  SHFL.IDX PT, R4, R4, 0x1, 0x1c1f ;  /* 0x003c1f0004047f89 */ /* 0x000fe200000e0000 */
[----:B------:R-:W-:-:S03]  /*fb50*/  LOP3.LUT P0, RZ, R107, 0x3, RZ, 0xc0, !PT ;  /* 0x000000036bff7812 */ /* 0x000fc6000780c0ff */
[----:B------:R2:W3:Y:S02]  /*fb60*/  SHFL.IDX PT, R5, R2, 0x1, 0x1c1f ;  /* 0x003c1f0002057f89 */ /* 0x0004e400000e0000 */
        /* <DEDUP_REMOVED lines=15> */
[----:B------:R-:W-:Y:S02]  /*fc60*/  IMAD R0, R0, c[0x0][0x3a4], R11 ;  /* 0x0000e90000007a24 */ /* 0x000fe400078e020b */
[----:B------:R-:W-:-:S03]  /*fc70*/  IMAD R5, R5, c[0x0][0x3f0], RZ ;  /* 0x0000fc0005057a24 */ /* 0x000fc600078e02ff */
[----:B------:R-:W-:Y:S01]  /*fc80*/  IADD3 R3, R3, R0, RZ ;  /* 0x0000000003037210 */ /* 0x000fe20007ffe0ff */
[----:B------:R-:W-:-:S04]  /*fc90*/  IMAD R7, R8, c[0x0][0x3f4], R5 ;  /* 0x0000fd0008077a24 */ /* 0x000fc800078e0205 */
[----:B------:R-:W-:-:S04]  /*fca0*/  IMAD.WIDE.U32 R2, R10, c[0x0][0x3e8], R2 ;  /* 0x0000fa000a027a25 */ /* 0x000fc800078e0002 */
[----:B------:R-:W-:-:S04]  /*fcb0*/  IMAD R3, R10, c[0x0][0x3ec], R3 ;  /* 0x0000fb000a037a24 */ /* 0x000fc800078e0203 */
[----:B------:R-:W-:-:S05]  /*fcc0*/  IMAD.WIDE.U32 R2, R8, c[0x0][0x3f0], R2 ;  /* 0x0000fc0008027a25 */ /* 0x000fca00078e0002 */
[----:B------:R-:W-:Y:S02]  /*fcd0*/  IADD3 R3, R3, R7, RZ ;  /* 0x0000000703037210 */ /* 0x000fe40007ffe0ff */
[----:B--2---:R-:W-:Y:S01]  /*fce0*/  IADD3 R4, R16, R110, RZ ;  /* 0x0000006e10047210 */ /* 0x004fe20007ffe0ff */
[----:B---3--:R1:W2:Y:S04]  /*fcf0*/  LDS.128 R28, [R107+0x80] ;  /* 0x000080006b1c7984 */ /* 0x0082a80000000c00 */
[----:B------:R-:W-:Y:S01]  /*fd00*/  @P3 IMAD.HI.U32 R6, R4, c[0x0][0x4ec], RZ ;  /* 0x00013b0004063a27 */ /* 0x000fe200078e00ff */
[----:B------:R-:W-:Y:S01]  /*fd10*/  MOV R0, R4 ;  /* 0x0000000400007202 */ /* 0x000fe20000000f00 */
[----:B------:R1:W3:Y:S03]  /*fd20*/  LDS.128 R44, [R107+0x1080] ;  /* 0x001080006b2c7984 */ /* 0x0002e60000000c00 */
[----:B------:R-:W-:Y:S01]  /*fd30*/  @P3 SHF.R.U32.HI R0, RZ, c[0x0][0x4f0], R6 ;  /* 0x00013c00ff003a19 */ /* 0x000fe20000011606 */
[----:B------:R1:W4:Y:S03]  /*fd40*/  LDS.128 R60, [R107+0x2080] ;  /* 0x002080006b3c7984 */ /* 0x0003260000000c00 */
[----:B------:R-:W-:Y:S01]  /*fd50*/  SHF.R.S32.HI R6, RZ, 0x1f, R0 ;  /* 0x0000001fff067819 */ /* 0x000fe20000011400 */
[C---:B------:R-:W-:Y:S01]  /*fd60*/  IMAD.WIDE.U32 R2, R0.reuse, c[0x0][0x3e0], R2 ;  /* 0x0000f80000027a25 */ /* 0x040fe200078e0002 */
[----:B------:R1:W1:Y:S01]  /*fd70*/  LDS.128 R72, [R107+0x3080] ;  /* 0x003080006b487984 */ /* 0x0002620000000c00 */
[----:B------:R-:W-:-:S02]  /*fd80*/  IADD3 R5, -R0, RZ, RZ ;  /* 0x000000ff00057210 */ /* 0x000fc40007ffe1ff */
[----:B------:R-:W-:Y:S01]  /*fd90*/  IMAD R6, R6, c[0x0][0x3e0], RZ ;  /* 0x0000f80006067a24 */ /* 0x000fe200078e02ff */
[----:B------:R1:W1:Y:S02]  /*fda0*/  LDS.128 R24, [R107+0x4080] ;  /* 0x004080006b187984 */ /* 0x0002640000000c00 */
[----:B------:R-:W-:Y:S02]  /*fdb0*/  IMAD R4, R5, c[0x0][0x4e8], R4 ;  /* 0x00013a0005047a24 */ /* 0x000fe400078e0204 */
[----:B------:R1:W1:Y:S01]  /*fdc0*/  LDS.128 R40, [R107+0x5080] ;  /* 0x005080006b287984 */ /* 0x0002620000000c00 */
[----:B------:R-:W-:Y:S02]  /*fdd0*/  IMAD R5, R0, c[0x0][0x3e4], R6 ;  /* 0x0000f90000057a24 */ /* 0x000fe400078e0206 */
[----:B------:R-:W-:Y:S01]  /*fde0*/  SHF.R.S32.HI R0, RZ, 0x1f, R4 ;  /* 0x0000001fff007819 */ /* 0x000fe20000011404 */
[----:B------:R1:W1:Y:S02]  /*fdf0*/  LDS.128 R56, [R107+0x6080] ;  /* 0x006080006b387984 */ /* 0x0002640000000c00 */
[----:B------:R-:W-:-:S02]  /*fe00*/  IADD3 R3, R3, R5, RZ ;  /* 0x0000000503037210 */ /* 0x000fc40007ffe0ff */
[----:B------:R1:W1:Y:S01]  /*fe10*/  LDS.128 R68, [R107+0x7080] ;  /* 0x007080006b447984 */ /* 0x0002620000000c00 */
[----:B------:R-:W-:Y:S02]  /*fe20*/  IMAD R0, R0, c[0x0][0x3d8], RZ ;  /* 0x0000f60000007a24 */ /* 0x000fe400078e02ff */
[C---:B------:R-:W-:Y:S01]  /*fe30*/  IMAD.WIDE.U32 R2, R4.reuse, c[0x0][0x3d8], R2 ;  /* 0x0000f60004027a25 */ /* 0x040fe200078e0002 */
[----:B------:R1:W1:Y:S03]  /*fe40*/  LDS.128 R20, [R107+0x8080] ;  /* 0x008080006b147984 */ /* 0x0002660000000c00 */
[----:B------:R-:W-:Y:S01]  /*fe50*/  IMAD R0, R4, c[0x0][0x3dc], R0 ;  /* 0x0000f70004007a24 */ /* 0x000fe200078e0200 */
[----:B------:R1:W1:Y:S01]  /*fe60*/  LDS.128 R36, [R107+0x9080] ;  /* 0x009080006b247984 */ /* 0x0002620000000c00 */
[----:B------:R-:W-:-:S03]  /*fe70*/  LEA R14, P0, R2, c[0x0][0x380], 0x1 ;  /* 0x0000e000020e7a11 */ /* 0x000fc600078008ff */
[----:B------:R1:W1:Y:S01]  /*fe80*/  LDS.128 R52, [R107+0xa080] ;  /* 0x00a080006b347984 */ /* 0x0002620000000c00 */
[----:B------:R-:W-:-:S03]  /*fe90*/  IADD3 R0, R3, R0, RZ ;  /* 0x0000000003007210 */ /* 0x000fc60007ffe0ff */
[----:B------:R1:W1:Y:S01]  /*fea0*/  LDS.128 R64, [R107+0xb080] ;  /* 0x00b080006b407984 */ /* 0x0002620000000c00 */
[----:B------:R-:W-:-:S03]  /*feb0*/  LEA.HI.X R5, R2, c[0x0][0x384], R0, 0x1, P0 ;  /* 0x0000e10002057a11 */ /* 0x000fc600000f0c00 */
[----:B------:R1:W1:Y:S04]  /*fec0*/  LDS.128 R16, [R107+0xc080] ;  /* 0x00c080006b107984 */ /* 0x0002680000000c00 */
[----:B------:R1:W1:Y:S04]  /*fed0*/  LDS.128 R32, [R107+0xd080] ;  /* 0x00d080006b207984 */ /* 0x0002680000000c00 */
[----:B------:R1:W1:Y:S04]  /*fee0*/  LDS.128 R48, [R107+0xe080] ;  /* 0x00e080006b307984 */ /* 0x0002680000000c00 */
[----:B------:R1:W1:Y:S01]  /*fef0*/  LDS.128 R76, [R107+0xf080] ;  /* 0x00f080006b4c7984 */ /* 0x0002620000000c00 */
[----:B------:R-:W-:Y:S05]  /*ff00*/  BRA.DIV ~URZ, `(.L_x_1168) ;  /* 0x00005d427f007947 */ /* 0x000fea000b800000 */
[----:B--234-:R2:W3:Y:S02]  /*ff10*/  SHFL.IDX PT, R4, R5, RZ, 0x181f ;  /* 0x00181fff05047589 */ /* 0x01c4e400000e0000 */
.L_x_1250:
[----:B------:R-:W-:Y:S05]  /*ff20*/  BRA.DIV ~URZ, `(.L_x_1169) ;  /* 0x00005d927f007947 */ /* 0x000fea000b800000 */
[----:B------:R4:W2:Y:S02]  /*ff30*/  SHFL.IDX PT, R0, R14, RZ, 0x181f ;  /* 0x00181fff0e007589 */ /* 0x0008a400000e0000 */
.L_x_1251:
        /* <DEDUP_REMOVED lines=33> */
.L_x_1171:
[----:B------:R-:W-:Y:S05]  /*10150*/  BSYNC B0 ;  /* 0x0000000000007941 */ /* 0x000fea0003800000 */
.L_x_1170:
[----:B------:R-:W-:Y:S05]  /*10160*/  BRA.DIV ~URZ, `(.L_x_1172) ;  /* 0x00005bb27f007947 */ /* 0x000fea000b800000 */
[----:B---3--:R3:W4:Y:S04]  /*10170*/  SHFL.IDX PT, R4, R5, 0x1, 0x181f ;  /* 0x00381f0005047f89 */ /* 0x00872800000e0000 */
[----:B--2---:R3:W2:Y:S02]  /*10180*/  SHFL.IDX PT, R0, R14, 0x1, 0x181f ;  /* 0x00381f000e007f89 */ /* 0x0046a400000e0000 */
.L_x_1252:
        /* <DEDUP_REMOVED lines=28> */
.L_x_1174:
[----:B------:R-:W-:Y:S05]  /*10350*/  BSYNC B0 ;  /* 0x0000000000007941 */ /* 0x000fea0003800000 */
.L_x_1173:
[----:B------:R-:W-:Y:S05]  /*10360*/  BRA.DIV ~URZ, `(.L_x_1175) ;  /* 0x00005a727f007947 */ /* 0x000fea000b800000 */
[----:B----4-:R4:W3:Y:S02]  /*10370*/  SHFL.IDX PT, R4, R5, 0x2, 0x181f ;  /* 0x00581f0005047f89 */ /* 0x0108e400000e0000 */
.L_x_1253:
[----:B------:R-:W-:Y:S05]  /*10380*/  BRA.DIV ~URZ, `(.L_x_1176) ;  /* 0x00005ac27f007947 */ /* 0x000fea000b800000 */
[----:B--2---:R2:W4:Y:S02]  /*10390*/  SHFL.IDX PT, R0, R14, 0x2, 0x181f ;  /* 0x00581f000e007f89 */ /* 0x00452400000e0000 */
.L_x_1254:
        /* <DEDUP_REMOVED lines=28> */
.L_x_1178:
[----:B------:R-:W-:Y:S05]  /*10560*/  BSYNC B0 ;  /* 0x0000000000007941 */ /* 0x000fea0003800000 */
.L_x_1177:
[----:B------:R-:W-:Y:S05]  /*10570*/  BRA.DIV ~URZ, `(.L_x_1179) ;  /* 0x000059327f007947 */ /* 0x000fea000b800000 */
[----:B---3--:R3:W1:Y:S04]  /*10580*/  SHFL.IDX PT, R4, R5, 0x3, 0x181f ;  /* 0x00781f0005047f89 */ /* 0x00866800000e0000 */
[----:B----4-:R3:W4:Y:S02]  /*10590*/  SHFL.IDX PT, R0, R14, 0x3, 0x181f ;  /* 0x00781f000e007f89 */ /* 0x01072400000e0000 */
.L_x_1255:
        /* <DEDUP_REMOVED lines=29> */
.L_x_1167:
[----:B-1----:R-:W2:Y:S01]  /*10770*/  LDL.LU R5, [R1+0xf8] ;  /* 0x0000f80001057983 */ /* 0x002ea20000300800 */
[----:B------:R-:W-:-:S04]  /*10780*/  IMAD R2, R11, c[0x0][0x408], RZ ;  /* 0x000102000b027a24 */ /* 0x000fc800078e02ff */
[C---:B------:R-:W-:Y:S02]  /*10790*/  IMAD R4, R0.reuse, c[0x0][0x40c], R2 ;  /* 0x0001030000047a24 */ /* 0x040fe400078e0202 */
[----:B------:R-:W-:Y:S01]  /*107a0*/  IMAD.WIDE.U32 R2, R0, c[0x0][0x408], RZ ;  /* 0x0001020000027a25 */ /* 0x000fe200078e00ff */
[----:B------:R-:W-:-:S04]  /*107b0*/  SHF.R.S32.HI R0, RZ, 0x1f, R8 ;  /* 0x0000001fff007819 */ /* 0x000fc80000011408 */
[----:B------:R-:W-:Y:S01]  /*107c0*/  IADD3 R3, R3, R4, RZ ;  /* 0x0000000403037210 */ /* 0x000fe20007ffe0ff */
[----:B------:R-:W-:Y:S02]  /*107d0*/  IMAD R0, R0, c[0x0][0x440], RZ ;  /* 0x0001100000007a24 */ /* 0x000fe400078e02ff */
[----:B------:R-:W-:-:S04]  /*107e0*/  @P3 IMAD.HI.U32 R4, R9, c[0x0][0x4ec], RZ ;  /* 0x00013b0009043a27 */ /* 0x000fc800078e00ff */
        /* <DEDUP_REMOVED lines=25> */
.L_x_1256:
[----:B------:R-:W-:Y:S05]  /*10980*/  BRA.DIV ~URZ, `(.L_x_1182) ;  /* 0x000056527f007947 */ /* 0x000fea000b800000 */
[----:B------:R3:W4:Y:S02]  /*10990*/  SHFL.IDX PT, R0, R12, RZ, 0x1c1f ;  /* 0x001c1fff0c007589 */ /* 0x00072400000e0000 */
.L_x_1257:
        /* <DEDUP_REMOVED lines=194> */
.L_x_1184:
[----:B------:R-:W-:Y:S05]  /*115c0*/  BSYNC B0 ;  /* 0x0000000000007941 */ /* 0x000fea0003800000 */
.L_x_1183:
[----:B------:R-:W-:Y:S05]  /*115d0*/  BRA.DIV ~URZ, `(.L_x_1185) ;  /* 0x00004a627f007947 */ /* 0x000fea000b800000 */
[----:B--2---:R2:W1:Y:S04]  /*115e0*/  SHFL.IDX PT, R4, R5, 0x1, 0x1c1f ;  /* 0x003c1f0005047f89 */ /* 0x00446800000e0000 */
[----:B----4-:R2:W4:Y:S02]  /*115f0*/  SHFL.IDX PT, R0, R12, 0x1, 0x1c1f ;  /* 0x003c1f000c007f89 */ /* 0x01052400000e0000 */
.L_x_1258:
        /* <DEDUP_REMOVED lines=212> */
.L_x_1165:
        /* <DEDUP_REMOVED lines=22> */
.L_x_1186:
        /* <DEDUP_REMOVED lines=60> */
.L_x_1188:
[----:B------:R-:W-:Y:S05]  /*12860*/  BSYNC B0 ;  /* 0x0000000000007941 */ /* 0x000fea0003800000 */
.L_x_1187:
        /* <DEDUP_REMOVED lines=36> */
.L_x_1259:
[----:B------:R-:W-:Y:S05]  /*12ab0*/  BRA.DIV ~URZ, `(.L_x_1190) ;  /* 0x000036b27f007947 */ /* 0x000fea000b800000 */
[----:B------:R3:W4:Y:S02]  /*12ac0*/  SHFL.IDX PT, R0, R14, RZ, 0x181f ;  /* 0x00181fff0e007589 */ /* 0x00072400000e0000 */
.L_x_1260:
        /* <DEDUP_REMOVED lines=34> */
.L_x_1192:
[----:B------:R-:W-:Y:S05]  /*12cf0*/  BSYNC B0 ;  /* 0x0000000000007941 */ /* 0x000fea0003800000 */
.L_x_1191:
[----:B------:R-:W-:Y:S05]  /*12d00*/  BRA.DIV ~URZ, `(.L_x_1193) ;  /* 0x000034c27f007947 */ /* 0x000fea000b800000 */
[----:B--2---:R2:W1:Y:S04]  /*12d10*/  SHFL.IDX PT, R4, R5, 0x1, 0x181f ;  /* 0x00381f0005047f89 */ /* 0x00446800000e0000 */
[----:B----4-:R2:W4:Y:S02]  /*12d20*/  SHFL.IDX PT, R0, R14, 0x1, 0x181f ;  /* 0x00381f000e007f89 */ /* 0x01052400000e0000 */
.L_x_1261:
        /* <DEDUP_REMOVED lines=28> */
.L_x_1195:
[----:B------:R-:W-:Y:S05]  /*12ef0*/  BSYNC B0 ;  /* 0x0000000000007941 */ /* 0x000fea0003800000 */
.L_x_1194:
[----:B------:R-:W-:Y:S05]  /*12f00*/  BRA.DIV ~URZ, `(.L_x_1196) ;  /* 0x000033827f007947 */ /* 0x000fea000b800000 */
[----:B------:R1:W2:Y:S02]  /*12f10*/  SHFL.IDX PT, R4, R5, 0x2, 0x181f ;  /* 0x00581f0005047f89 */ /* 0x0002a400000e0000 */
.L_x_1262:
[----:B------:R-:W-:Y:S05]  /*12f20*/  BRA.DIV ~URZ, `(.L_x_1197) ;  /* 0x000033d27f007947 */ /* 0x000fea000b800000 */
[----:B----4-:R4:W1:Y:S02]  /*12f30*/  SHFL.IDX PT, R0, R14, 0x2, 0x181f ;  /* 0x00581f000e007f89 */ /* 0x01086400000e0000 */
.L_x_1263:
        /* <DEDUP_REMOVED lines=28> */
.L_x_1199:
[----:B------:R-:W-:Y:S05]  /*13100*/  BSYNC B0 ;  /* 0x0000000000007941 */ /* 0x000fea0003800000 */
.L_x_1198:
[----:B------:R-:W-:Y:S05]  /*13110*/  BRA.DIV ~URZ, `(.L_x_1200) ;  /* 0x000032427f007947 */ /* 0x000fea000b800000 */
[----:B--2---:R2:W1:Y:S04]  /*13120*/  SHFL.IDX PT, R4, R5, 0x3, 0x181f ;  /* 0x00781f0005047f89 */ /* 0x00446800000e0000 */
[----:B------:R2:W3:Y:S02]  /*13130*/  SHFL.IDX PT, R0, R14, 0x3, 0x181f ;  /* 0x00781f000e007f89 */ /* 0x0004e400000e0000 */
.L_x_1264:
        /* <DEDUP_REMOVED lines=27> */
.L_x_1180:
[----:B------:R-:W-:Y:S05]  /*132f0*/  BSYNC B1 ;  /* 0x0000000000017941 */ /* 0x000fea0003800000 */
.L_x_1164:
        /* <DEDUP_REMOVED lines=15> */
.L_x_1265:
[----:B------:R-:W-:Y:S05]  /*133f0*/  BRA.DIV ~URZ, `(.L_x_1203) ;  /* 0x000030927f007947 */ /* 0x000fea000b800000 */
[----:B------:R3:W4:Y:S02]  /*13400*/  SHFL.IDX PT, R8, R106, 0x1, 0x1f ;  /* 0x00201f006a087f89 */ /* 0x00072400000e0000 */
.L_x_1266:
        /* <DEDUP_REMOVED lines=19> */
.L_x_1267:
        /* <DEDUP_REMOVED lines=16> */
.L_x_1268:
[----:B---3--:R-:W-:Y:S01]  /*13640*/  IMAD R0, R0, c[0x0][0x538], RZ ;  /* 0x00014e0000007a24 */ /* 0x008fe200078e02ff */
[----:B------:R-:W-:Y:S04]  /*13650*/  BSSY B1, `(.L_x_1206) ;  /* 0x00000cf000017945 */ /* 0x000fe80003800000 */
[----:B----4-:R-:W-:-:S04]  /*13660*/  IADD3 R8, R0, R8, RZ ;  /* 0x0000000800087210 */ /* 0x010fc80007ffe0ff */
[----:B--2---:R-:W-:-:S13]  /*13670*/  ISETP.GT.AND P0, PT, R8, R9, PT ;  /* 0x000000090800720c */ /* 0x004fda0003f04270 */
[----:B------:R-:W-:Y:S05]  /*13680*/  @P0 BRA `(.L_x_1207) ;  /* 0x0000025000000947 */ /* 0x000fea0003800000 */
.L_x_1211:
        /* <DEDUP_REMOVED lines=17> */
.L_x_1269:
        /* <DEDUP_REMOVED lines=16> */
.L_x_1270:
[----:B--2---:R-:W-:-:S05]  /*138a0*/  IMAD R0, R0, c[0x0][0x538], RZ ;  /* 0x00014e0000007a24 */ /* 0x004fca00078e02ff */
[----:B------:R-:W-:-:S04]  /*138b0*/  IADD3 R8, R0, R8, RZ ;  /* 0x0000000800087210 */ /* 0x000fc80007ffe0ff */
[----:B------:R-:W-:-:S13]  /*138c0*/  ISETP.GT.AND P0, PT, R8, R9, PT ;  /* 0x000000090800720c */ /* 0x000fda0003f04270 */
[----:B-1----:R-:W-:Y:S05]  /*138d0*/  @!P0 BRA `(.L_x_1211) ;  /* 0xfffffdb000008947 */ /* 0x002fea000383ffff */
.L_x_1207:
[----:B------:R-:W-:-:S05]  /*138e0*/  IADD3 R8, -R0, R8, RZ ;  /* 0x0000000800087210 */ /* 0x000fca0007ffe1ff */
[----:B------:R-:W-:-:S05]  /*138f0*/  IMAD R0, R4, c[0x0][0x538], R8 ;  /* 0x00014e0004007a24 */ /* 0x000fca00078e0208 */
[----:B------:R-:W-:Y:S01]  /*13900*/  ISETP.GT.AND P0, PT, R0, R9, PT ;  /* 0x000000090000720c */ /* 0x000fe20003f04270 */
[----:B------:R-:W-:-:S12]  /*13910*/  BRA.DIV ~URZ, `(.L_x_1212) ;  /* 0x00002fb27f007947 */ /* 0x000fd8000b800000 */
[----:B------:R-:W-:-:S03]  /*13920*/  VOTE.ANY R10, PT, !P0 ;  /* 0x00000000000a7806 */ /* 0x000fc600040e0100 */
.L_x_1271:
[----:B------:R-:W2:Y:S01]  /*13930*/  LDL.LU R0, [R1+0xb4] ;  /* 0x0000b40001007983 */ /* 0x000ea20000300800 */
[----:B------:R-:W2:Y:S02]  /*13940*/  POPC R5, R10 ;  /* 0x0000000a00057309 */ /* 0x000ea40000000000 */
[----:B--2---:R-:W-:-:S05]  /*13950*/  IADD3 R0, R5, R0, RZ ;  /* 0x0000000005007210 */ /* 0x004fca0007ffe0ff */
[----:B------:R2:W-:Y:S01]  /*13960*/  STL [R1+0xb4], R0 ;  /* 0x0000b40001007387 */ /* 0x0005e20000100800 */
[----:B------:R-:W-:Y:S05]  /*13970*/  BRA.DIV ~URZ, `(.L_x_1213) ;  /* 0x00002fa27f007947 */ /* 0x000fea000b800000 */
[----:B------:R3:W4:Y:S04]  /*13980*/  SHFL.IDX PT, R11, R6, R5, 0x1f ;  /* 0x00001f05060b7589 */ /* 0x00072800000e0000 */
[----:B------:R3:W1:Y:S02]  /*13990*/  SHFL.IDX PT, R7, R7, R5, 0x1f ;  /* 0x00001f0507077589 */ /* 0x00066400000e0000 */
.L_x_1272:
[----:B------:R-:W-:Y:S01]  /*139a0*/  ISETP.NE.AND P0, PT, R10, RZ, PT ;  /* 0x000000ff0a00720c */ /* 0x000fe20003f05270 */
[----:B------:R-:W-:-:S12]  /*139b0*/  BSSY B0, `(.L_x_1214) ;  /* 0x0000005000007945 */ /* 0x000fd80003800000 */
[----:B------:R-:W-:Y:S05]  /*139c0*/  @!P0 BRA `(.L_x_1215) ;  /* 0x0000003000008947 */ /* 0x000fea0003800000 */
[----:B---3--:R-:W-:Y:S01]  /*139d0*/  IADD3 R5, R5, -0x1, RZ ;  /* 0xffffffff05057810 */ /* 0x008fe20007ffe0ff */
[----:B------:R-:W-:Y:S05]  /*139e0*/  BRA.DIV ~URZ, `(.L_x_1216) ;  /* 0x000030027f007947 */ /* 0x000fea000b800000 */
[----:B------:R3:W2:Y:S02]  /*139f0*/  SHFL.IDX PT, R12, R4, R5, 0x1f ;  /* 0x00001f05040c7589 */ /* 0x0006a400000e0000 */
.L_x_1215:
[----:B------:R-:W-:Y:S05]  /*13a00*/  BSYNC B0 ;  /* 0x0000000000007941 */ /* 0x000fea0003800000 */
.L_x_1214:
[----:B--2---:R-:W-:Y:S01]  /*13a10*/  IMAD R0, R12, c[0x0][0x538], R8 ;  /* 0x00014e000c007a24 */ /* 0x004fe200078e0208 */
        /* <DEDUP_REMOVED lines=10> */
[----:B---3--:R-:W1:Y:S02]  /*13ac0*/  F2I.FTZ.U32.TRUNC.NTZ R5, R0 ;  /* 0x0000000000057305 */ /* 0x008e64000021f000 */
        /* <DEDUP_REMOVED lines=56> */
.L_x_1218:
[----:B-1----:R-:W2:Y:S01]  /*13e50*/  LDL R0, [R1+0xb4] ;  /* 0x0000b40001007983 */ /* 0x002ea20000100800 */
[----:B------:R-:W-:-:S04]  /*13e60*/  IMAD.MOV.U32 R2, RZ, RZ, 0x4 ;  /* 0x00000004ff027424 */ /* 0x000fc800078e00ff */
[----:B--2---:R-:W-:-:S05]  /*13e70*/  IMAD.WIDE R2, R0, R2, c[0x0][0x590] ;  /* 0x0001640000027625 */ /* 0x004fca00078e0202 */
[----:B---3--:R-:W2:Y:S02]  /*13e80*/  LDG.E R4, [R2.64] ;  /* 0x0000000602047981 */ /* 0x008ea4000c1e1900 */
        /* <DEDUP_REMOVED lines=65> */
.L_x_1219:
[----:B------:R-:W-:Y:S05]  /*142a0*/  BSYNC B0 ;  /* 0x0000000000007941 */ /* 0x000fea0003800000 */
.L_x_1217:
[----:B------:R-:W-:-:S04]  /*142b0*/  LOP3.LUT R2, RZ, R2, RZ, 0x33, !PT ;  /* 0x00000002ff027212 */ /* 0x000fc800078e33ff */
[----:B-1----:R-:W-:-:S05]  /*142c0*/  IADD3 R0, R2, R11, RZ ;  /* 0x0000000b02007210 */ /* 0x002fca0007ffe0ff */
[----:B------:R1:W-:Y:S01]  /*142d0*/  STL [R1+0xac], R0 ;  /* 0x0000ac0001007387 */ /* 0x0003e20000100800 */
[----:B------:R-:W-:Y:S05]  /*142e0*/  BRA `(.L_x_1220) ;  /* 0x0000005000007947 */ /* 0x000fea0003800000 */
.L_x_1208:
[----:B------:R-:W-:Y:S01]  /*142f0*/  MOV R0, c[0x0][0x53c] ;  /* 0x00014f0000007a02 */ /* 0x000fe20000000f00 */
[----:B------:R2:W-:Y:S04]  /*14300*/  STL [R1+0xa8], R9 ;  /* 0x0000a80901007387 */ /* 0x0005e80000100800 */
[----:B------:R2:W-:Y:S04]  /*14310*/  STL [R1+0xac], RZ ;  /* 0x0000acff01007387 */ /* 0x0005e80000100800 */
[----:B------:R2:W-:Y:S04]  /*14320*/  STL [R1+0xb0], RZ ;  /* 0x0000b0ff01007387 */ /* 0x0005e80000100800 */
[----:B------:R2:W-:Y:S02]  /*14330*/  STL [R1+0xb4], R0 ;  /* 0x0000b40001007387 */ /* 0x0005e40000100800 */
.L_x_1220:
[----:B------:R-:W-:Y:S05]  /*14340*/  BSYNC B1 ;  /* 0x0000000000017941 */ /* 0x000fea0003800000 */
.L_x_1206:
        /* <DEDUP_REMOVED lines=9> */
.L_x_1201:
[----:B--2---:R-:W2:Y:S02]  /*143e0*/  LDL R0, [R1+0xb4] ;  /* 0x0000b40001007983 */ /* 0x004ea40000100800 */
[----:B--2---:R-:W-:-:S13]  /*143f0*/  ISETP.GE.AND P0, PT, R0, c[0x0][0x53c], PT ;  /* 0x00014f0000007a0c */ /* 0x004fda0003f06270 */
[----:B-1----:R-:W-:Y:S01]  /*14400*/  @P0 CALL.REL.NOINC `(.L_x_1221) ;  /* 0x0000001000000944 */ /* 0x002fe20003c00000 */
[----:B------:R-:W-:Y:S05]  /*14410*/  BRA `(.L_x_1222) ;  /* 0xfffedd7000007947 */ /* 0x000fea000383ffff */
.L_x_1221:
[----:B------:R-:W-:Y:S05]  /*14420*/  EXIT ;  /* 0x000000000000794d */ /* 0x000fea0003800000 */
.L_x_1103:
[----:B------:R-:W-:Y:S01]  /*14430*/  IMAD.MOV.U32 R0, RZ, RZ, R5 ;  /* 0x000000ffff007224 */ /* 0x000fe200078e0005 */
[----:B------:R-:W-:Y:S02]  /*14440*/  MOV R3, 0x1 ;  /* 0x0000000100037802 */ /* 0x000fe40000000f00 */
[----:B------:R-:W-:Y:S02]  /*14450*/  MOV R2, 0x14470 ;  /* 0x0001447000027802 */ /* 0x000fe40000000f00 */
[----:B------:R-:W-:Y:S05]  /*14460*/  CALL.REL.NOINC `($__internal_21_$__cuda_sm70_shflsync_up_p) ;  /* 0x0000271000007944 */ /* 0x000fea0003c00000 */
[----:B------:R-:W-:Y:S01]  /*14470*/  MOV R0, R4 ;  /* 0x0000000400007202 */ /* 0x000fe20000000f00 */
[----:B------:R-:W-:Y:S05]  /*14480*/  BRA `(.L_x_1223) ;  /* 0xfffebfd000007947 */ /* 0x000fea000383ffff */
.L_x_1104:
[----:B------:R-:W-:Y:S01]  /*14490*/  IMAD.MOV.U32 R0, RZ, RZ, R5 ;  /* 0x000000ffff007224 */ /* 0x000fe200078e0005 */
[----:B------:R-:W-:Y:S02]  /*144a0*/  MOV R3, 0x2 ;  /* 0x0000000200037802 */ /* 0x000fe40000000f00 */
[----:B------:R-:W-:Y:S02]  /*144b0*/  MOV R2, 0x144d0 ;  /* 0x000144d000027802 */ /* 0x000fe40000000f00 */
[----:B------:R-:W-:Y:S05]  /*144c0*/  CALL.REL.NOINC `($__internal_21_$__cuda_sm70_shflsync_up_p) ;  /* 0x000026b000007944 */ /* 0x000fea0003c00000 */
[----:B------:R-:W-:Y:S01]  /*144d0*/  SEL R4, R4, RZ, P4 ;  /* 0x000000ff04047207 */ /* 0x000fe20002000000 */
[----:B------:R-:W-:Y:S01]  /*144e0*/  IMAD.MOV.U32 R3, RZ, RZ, 0x4 ;  /* 0x00000004ff037424 */ /* 0x000fe200078e00ff */
[----:B------:R-:W-:-:S03]  /*144f0*/  MOV R2, 0x14520 ;  /* 0x0001452000027802 */ /* 0x000fc60000000f00 */
[----:B------:R-:W-:Y:S02]  /*14500*/  IMAD.IADD R0, R5, 0x1, R4 ;  /* 0x0000000105007824 */ /* 0x000fe400078e0204 */
        /* <DEDUP_REMOVED lines=14> */
[----:B------:R-:W-:Y:S01]  /*145f0*/  IMAD.IADD R4, R0, 0x1, R4 ;  /* 0x0000000100047824 */ /* 0x000fe200078e0204 */
[----:B------:R-:W-:-:S04]  /*14600*/  MOV R0, 0x1f ;  /* 0x0000001f00007802 */ /* 0x000fc80000000f00 */
[----:B------:R1:W-:Y:S03]  /*14610*/  STL [R1+0x4c], R4 ;  /* 0x00004c0401007387 */ /* 0x0003e60000100800 */
[----:B-1----:R-:W-:Y:S05]  /*14620*/  CALL.REL.NOINC `($__internal_20_$__cuda_sm70_shflsync_idx_p) ;  /* 0x000024b000007944 */ /* 0x002fea0003c00000 */
[----:B-1---5:R-:W-:Y:S05]  /*14630*/  BRA `(.L_x_1224) ;  /* 0xfffebf2000007947 */ /* 0x022fea000383ffff */
.L_x_1106:
[----:B------:R-:W-:Y:S02]  /*14640*/  SEL R0, RZ, 0x1, P0 ;  /* 0x00000001ff007807 */ /* 0x000fe40000000000 */
[----:B------:R-:W-:Y:S02]  /*14650*/  MOV R2, 0x14670 ;  /* 0x0001467000027802 */ /* 0x000fe40000000f00 */
[----:B------:R-:W-:Y:S05]  /*14660*/  CALL.REL.NOINC `($__internal_22_$__cuda_sm70_votesync_ballot) ;  /* 0x0000257000007944 */ /* 0x000fea0003c00000 */
[----:B------:R-:W-:Y:S01]  /*14670*/  MOV R10, R0 ;  /* 0x00000000000a7202 */ /* 0x000fe20000000f00 */
[----:B------:R-:W-:Y:S05]  /*14680*/  BRA `(.L_x_1225) ;  /* 0xfffebf6000007947 */ /* 0x000fea000383ffff */
.L_x_1107:
[----:B------:R2:W-:Y:S01]  /*14690*/  STL [R1+0x4c], R9 ;  /* 0x00004c0901007387 */ /* 0x0005e20000100800 */
[----:B-1----:R-:W-:Y:S01]  /*146a0*/  IMAD.MOV.U32 R0, RZ, RZ, R5 ;  /* 0x000000ffff007224 */ /* 0x002fe200078e0005 */
[----:B------:R-:W-:Y:S02]  /*146b0*/  MOV R3, 0x1f ;  /* 0x0000001f00037802 */ /* 0x000fe40000000f00 */
[----:B------:R-:W-:Y:S02]  /*146c0*/  MOV R2, 0x146e0 ;  /* 0x000146e000027802 */ /* 0x000fe40000000f00 */
[----:B--2---:R-:W-:Y:S05]  /*146d0*/  CALL.REL.NOINC `($__internal_20_$__cuda_sm70_shflsync_idx_p) ;  /* 0x0000240000007944 */ /* 0x004fea0003c00000 */
[----:B------:R2:W-:Y:S01]  /*146e0*/  STL [R1+0x4c], R8 ;  /* 0x00004c0801007387 */ /* 0x0005e20000100800 */
[----:B------:R-:W-:Y:S01]  /*146f0*/  IMAD.MOV.U32 R12, RZ, RZ, R0 ;  /* 0x000000ffff0c7224 */ /* 0x000fe200078e0000 */
[----:B-----5:R-:W-:Y:S01]  /*14700*/  MOV R0, R5 ;  /* 0x0000000500007202 */ /* 0x020fe20000000f00 */
[----:B------:R-:W-:Y:S01]  /*14710*/  IMAD.MOV.U32 R6, RZ, RZ, RZ ;  /* 0x000000ffff067224 */ /* 0x000fe200078e00ff */
[----:B------:R-:W-:-:S02]  /*14720*/  MOV R3, 0x1f ;  /* 0x0000001f00037802 */ /* 0x000fc40000000f00 */
[----:B------:R-:W-:Y:S02]  /*14730*/  MOV R2, 0x14750 ;  /* 0x0001475000027802 */ /* 0x000fe40000000f00 */
[----:B-12---:R-:W-:Y:S05]  /*14740*/  CALL.REL.NOINC `($__internal_20_$__cuda_sm70_shflsync_idx_p) ;  /* 0x0000239000007944 */ /* 0x006fea0003c00000 */
[----:B------:R-:W-:Y:S01]  /*14750*/  MOV R9, R0 ;  /* 0x0000000000097202 */ /* 0x000fe20000000f00 */
[----:B-1---5:R-:W-:Y:S05]  /*14760*/  BRA `(.L_x_1226) ;  /* 0xfffebef000007947 */ /* 0x022fea000383ffff */
.L_x_1110:
[----:B------:R1:W-:Y:S01]  /*14770*/  STL [R1+0x4c], R4 ;  /* 0x00004c0401007387 */ /* 0x0003e20000100800 */
[----:B------:R-:W-:Y:S02]  /*14780*/  MOV R3, 0x1f ;  /* 0x0000001f00037802 */ /* 0x000fe40000000f00 */
[----:B------:R-:W-:Y:S02]  /*14790*/  MOV R2, 0x147b0 ;  /* 0x000147b000027802 */ /* 0x000fe40000000f00 */
[----:B-1234-:R-:W-:Y:S05]  /*147a0*/  CALL.REL.NOINC `($__internal_20_$__cuda_sm70_shflsync_idx_p) ;  /* 0x0000233000007944 */ /* 0x01efea0003c00000 */
[----:B------:R-:W-:Y:S01]  /*147b0*/  MOV R6, R0 ;  /* 0x0000000000067202 */ /* 0x000fe20000000f00 */
[----:B-1---5:R-:W-:Y:S05]  /*147c0*/  BRA `(.L_x_1109) ;  /* 0xfffebef000007947 */ /* 0x022fea000383ffff */
.L_x_1123:
[----:B------:R1:W-:Y:S01]  /*147d0*/  STL [R1+0x4c], R12 ;  /* 0x00004c0c01007387 */ /* 0x0003e20000100800 */
[----:B--2---:R-:W-:Y:S01]  /*147e0*/  IMAD.MOV.U32 R0, RZ, RZ, 0x1 ;  /* 0x00000001ff007424 */ /* 0x004fe200078e00ff */
[----:B------:R-:W-:Y:S02]  /*147f0*/  MOV R3, 0x181f ;  /* 0x0000181f00037802 */ /* 0x000fe40000000f00 */
[----:B------:R-:W-:Y:S02]  /*14800*/  MOV R2, 0x14820 ;  /* 0x0001482000027802 */ /* 0x000fe40000000f00 */
[----:B-1----:R-:W-:Y:S05]  /*14810*/  CALL.REL.NOINC `($__internal_20_$__cuda_sm70_shflsync_idx_p) ;  /* 0x000022c000007944 */ /* 0x002fea0003c00000 */
[----:B------:R2:W-:Y:S01]  /*14820*/  STL [R1+0x4c], R13 ;  /* 0x00004c0d01007387 */ /* 0x0005e20000100800 */
[----:B-----5:R-:W-:Y:S01]  /*14830*/  IMAD.MOV.U32 R5, RZ, RZ, R0 ;  /* 0x000000ffff057224 */ /* 0x020fe200078e0000 */
[----:B------:R-:W-:Y:S01]  /*14840*/  MOV R0, 0x1 ;  /* 0x0000000100007802 */ /* 0x000fe20000000f00 */
[----:B------:R-:W-:Y:S01]  /*14850*/  IMAD.MOV.U32 R3, RZ, RZ, 0x181f ;  /* 0x0000181fff037424 */ /* 0x000fe200078e00ff */
[----:B------:R-:W-:-:S02]  /*14860*/  MOV R2, 0x14880 ;  /* 0x0001488000027802 */ /* 0x000fc40000000f00 */
[----:B-12---:R-:W-:Y:S05]  /*14870*/  CALL.REL.NOINC `($__internal_20_$__cuda_sm70_shflsync_idx_p) ;  /* 0x0000226000007944 */ /* 0x006fea0003c00000 */
[----:B-1---5:R-:W-:Y:S05]  /*14880*/  BRA `(.L_x_1227) ;  /* 0xfffef9f000007947 */ /* 0x022fea000383ffff */
.L_x_1126:
[----:B------:R2:W-:Y:S01]  /*14890*/  STL [R1+0x4c], R5 ;  /* 0x00004c0501007387 */ /* 0x0005e20000100800 */
[----:B------:R-:W-:Y:S01]  /*148a0*/  IMAD.MOV.U32 R0, RZ, RZ, RZ ;  /* 0x000000ffff007224 */ /* 0x000fe200078e00ff */
[----:B------:R-:W-:-:S02]  /*148b0*/  MOV R3, 0x181f ;  /* 0x0000181f00037802 */ /* 0x000fc40000000f00 */
[----:B------:R-:W-:Y:S02]  /*148c0*/  MOV R2, 0x148e0 ;  /* 0x000148e000027802 */ /* 0x000fe40000000f00 */
[----:B-12---:R-:W-:Y:S05]  /*148d0*/  CALL.REL.NOINC `($__internal_20_$__cuda_sm70_shflsync_idx_p) ;  /* 0x0000220000007944 */ /* 0x006fea0003c00000 */
[----:B-----5:R-:W-:Y:S01]  /*148e0*/  MOV R4, R0 ;  /* 0x0000000000047202 */ /* 0x020fe20000000f00 */
[----:B-1----:R-:W-:Y:S05]  /*148f0*/  BRA `(.L_x_1228) ;  /* 0xffff0ba000007947 */ /* 0x002fea000383ffff */
.L_x_1127:
[----:B------:R4:W-:Y:S01]  /*14900*/  STL [R1+0x4c], R6 ;  /* 0x00004c0601007387 */ /* 0x0009e20000100800 */
[----:B------:R-:W-:Y:S01]  /*14910*/  IMAD.MOV.U32 R0, RZ, RZ, RZ ;  /* 0x000000ffff007224 */ /* 0x000fe200078e00ff */
[----:B------:R-:W-:Y:S02]  /*14920*/  MOV R3, 0x181f ;  /* 0x0000181f00037802 */ /* 0x000fe40000000f00 */
[----:B------:R-:W-:Y:S02]  /*14930*/  MOV R2, 0x14950 ;  /* 0x0001495000027802 */ /* 0x000fe40000000f00 */
[----:B-1234-:R-:W-:Y:S05]  /*14940*/  CALL.REL.NOINC `($__internal_20_$__cuda_sm70_shflsync_idx_p) ;  /* 0x0000219000007944 */ /* 0x01efea0003c00000 */
[----:B-1---5:R-:W-:Y:S05]  /*14950*/  BRA `(.L_x_1229) ;  /* 0xffff0b6000007947 */ /* 0x022fea000383ffff */
.L_x_1130:
[----:B------:R2:W-:Y:S01]  /*14960*/  STL [R1+0x4c], R5 ;  /* 0x00004c0501007387 */ /* 0x0005e20000100800 */
[----:B-1----:R-:W-:Y:S01]  /*14970*/  IMAD.MOV.U32 R0, RZ, RZ, 0x1 ;  /* 0x00000001ff007424 */ /* 0x002fe200078e00ff */
[----:B------:R-:W-:Y:S02]  /*14980*/  MOV R3, 0x181f ;  /* 0x0000181f00037802 */ /* 0x000fe40000000f00 */
[----:B------:R-:W-:Y:S02]  /*14990*/  MOV R2, 0x149b0 ;  /* 0x000149b000027802 */ /* 0x000fe40000000f00 */
[----:B--234-:R-:W-:Y:S05]  /*149a0*/  CALL.REL.NOINC `($__internal_20_$__cuda_sm70_shflsync_idx_p) ;  /* 0x0000213000007944 */ /* 0x01cfea0003c00000 */
[----:B------:R2:W-:Y:S01]  /*149b0*/  STL [R1+0x4c], R6 ;  /* 0x00004c0601007387 */ /* 0x0005e20000100800 */
[----:B-----5:R-:W-:Y:S01]  /*149c0*/  IMAD.MOV.U32 R4, RZ, RZ, R0 ;  /* 0x000000ffff047224 */ /* 0x020fe200078e0000 */
[----:B------:R-:W-:Y:S01]  /*149d0*/  MOV R0, 0x1 ;  /* 0x0000000100007802 */ /* 0x000fe20000000f00 */
[----:B------:R-:W-:Y:S01]  /*149e0*/  IMAD.MOV.U32 R3, RZ, RZ, 0x181f ;  /* 0x0000181fff037424 */ /* 0x000fe200078e00ff */
[----:B------:R-:W-:-:S02]  /*149f0*/  MOV R2, 0x14a10 ;  /* 0x00014a1000027802 */ /* 0x000fc40000000f00 */
[----:B-12---:R-:W-:Y:S05]  /*14a00*/  CALL.REL.NOINC `($__internal_20_$__cuda_sm70_shflsync_idx_p) ;  /* 0x000020d000007944 */ /* 0x006fea0003c00000 */
[----:B-1---5:R-:W-:Y:S05]  /*14a10*/  BRA `(.L_x_1230) ;  /* 0xffff0d1000007947 */ /* 0x022fea000383ffff */
.L_x_1131:
[----:B------:R1:W-:Y:S01]  /*14a20*/  STL [R1+0x4c], R4 ;  /* 0x00004c0401007387 */ /* 0x0003e20000100800 */
[----:B------:R-:W-:Y:S01]  /*14a30*/  IMAD.MOV.U32 R0, RZ, RZ, RZ ;  /* 0x000000ffff007224 */ /* 0x000fe200078e00ff */
[----:B------:R-:W-:-:S02]  /*14a40*/  MOV R3, 0x1c1f ;  /* 0x00001c1f00037802 */ /* 0x000fc40000000f00 */
[----:B------:R-:W-:Y:S02]  /*14a50*/  MOV R2, 0x14a70 ;  /* 0x00014a7000027802 */ /* 0x000fe40000000f00 */
[----:B-1----:R-:W-:Y:S05]  /*14a60*/  CALL.REL.NOINC `($__internal_20_$__cuda_sm70_shflsync_idx_p) ;  /* 0x0000207000007944 */ /* 0x002fea0003c00000 */
[----:B-1---5:R-:W-:Y:S05]  /*14a70*/  BRA `(.L_x_1231) ;  /* 0xffff0fd000007947 */ /* 0x022fea000383ffff */
.L_x_1132:
[----:B------:R2:W-:Y:S01]  /*14a80*/  STL [R1+0x4c], R4 ;  /* 0x00004c0401007387 */ /* 0x0005e20000100800 */
[----:B------:R-:W-:Y:S01]  /*14a90*/  IMAD.MOV.U32 R0, RZ, RZ, 0x1 ;  /* 0x00000001ff007424 */ /* 0x000fe200078e00ff */
[----:B------:R-:W-:Y:S02]  /*14aa0*/  MOV R3, 0x1c1f ;  /* 0x00001c1f00037802 */ /* 0x000fe40000000f00 */
[----:B------:R-:W-:Y:S02]  /*14ab0*/  MOV R2, 0x14ad0 ;  /* 0x00014ad000027802 */ /* 0x000fe40000000f00 */
[----:B-12---:R-:W-:Y:S05]  /*14ac0*/  CALL.REL.NOINC `($__internal_20_$__cuda_sm70_shflsync_idx_p) ;  /* 0x0000201000007944 */ /* 0x006fea0003c00000 */
[----:B-----5:R-:W-:-:S05]  /*14ad0*/  IMAD.IADD R0, R5, 0x1, R0 ;  /* 0x0000000105007824 */ /* 0x020fca00078e0200 */
        /* <DEDUP_REMOVED lines=34> */
[----:B------:R-:W-:Y:S02]  /*14d00*/  FMNMX.FTZ R0, R75, R0, !PT ;  /* 0x000000004b007209 */ /* 0x000fe40007810000 */
[----:B------:R-:W-:Y:S02]  /*14d10*/  FSEL R71, R26, -INF , P3 ;  /* 0xff8000001a477808 */ /* 0x000fe40001800000 */
[----:B------:R-:W-:-:S02]  /*14d20*/  FMNMX.FTZ R21, R12, R21, !PT ;  /* 0x000000150c157209 */ /* 0x000fc40007810000 */
[----:B------:R-:W-:Y:S02]  /*14d30*/  FMNMX.FTZ R0, R74, R0, !PT ;  /* 0x000000004a007209 */ /* 0x000fe40007810000 */
[----:B------:R-:W-:Y:S02]  /*14d40*/  FSEL R70, R25, -INF , P2 ;  /* 0xff80000019467808 */ /* 0x000fe40001000000 */
[----:B------:R-:W-:Y:S02]  /*14d50*/  FMNMX.FTZ R21, R71, R21, !PT ;  /* 0x0000001547157209 */ /* 0x000fe40007810000 */
[----:B------:R-:W-:Y:S02]  /*14d60*/  FMNMX.FTZ R0, R73, R0, !PT ;  /* 0x0000000049007209 */ /* 0x000fe40007810000 */
[----:B------:R-:W-:Y:S02]  /*14d70*/  FSEL R69, R24, -INF , P1 ;  /* 0xff80000018457808 */ /* 0x000fe40000800000 */
[----:B------:R-:W-:-:S02]  /*14d80*/  FMNMX.FTZ R21, R70, R21, !PT ;  /* 0x0000001546157209 */ /* 0x000fc40007810000 */
[----:B------:R-:W-:Y:S01]  /*14d90*/  FMNMX.FTZ R133, R72, R0, !PT ;  /* 0x0000000048857209 */ /* 0x000fe20007810000 */
[----:B------:R-:W-:Y:S01]  /*14da0*/  IMAD.MOV.U32 R0, RZ, RZ, 0x2 ;  /* 0x00000002ff007424 */ /* 0x000fe200078e00ff */
[----:B------:R-:W-:Y:S02]  /*14db0*/  FSEL R68, R23, -INF , P0 ;  /* 0xff80000017447808 */ /* 0x000fe40000000000 */
[----:B------:R-:W-:Y:S01]  /*14dc0*/  FMNMX.FTZ R21, R69, R21, !PT ;  /* 0x0000001545157209 */ /* 0x000fe20007810000 */
[----:B------:R-:W-:Y:S01]  /*14dd0*/  IMAD.MOV.U32 R4, RZ, RZ, R133 ;  /* 0x000000ffff047224 */ /* 0x000fe200078e0085 */
[----:B------:R-:W-:Y:S02]  /*14de0*/  MOV R2, 0x14e10 ;  /* 0x00014e1000027802 */ /* 0x000fe40000000f00 */
[----:B------:R-:W-:Y:S02]  /*14df0*/  FMNMX.FTZ R21, R68, R21, !PT ;  /* 0x0000001544157209 */ /* 0x000fe40007810000 */
[----:B-1----:R-:W-:Y:S05]  /*14e00*/  CALL.REL.NOINC `($__internal_19_$__cuda_sm70_shflsync_bfly_p) ;  /* 0x00001c5000007944 */ /* 0x002fea0003c00000 */
[----:B------:R-:W-:Y:S01]  /*14e10*/  FMNMX.FTZ R133, R133, R0, !PT ;  /* 0x0000000085857209 */ /* 0x000fe20007810000 */
[----:B------:R-:W-:Y:S01]  /*14e20*/  IMAD.MOV.U32 R0, RZ, RZ, 0x1 ;  /* 0x00000001ff007424 */ /* 0x000fe200078e00ff */
[----:B------:R-:W-:-:S03]  /*14e30*/  MOV R2, 0x14e60 ;  /* 0x00014e6000027802 */ /* 0x000fc60000000f00 */
[----:B------:R-:W-:Y:S02]  /*14e40*/  IMAD.MOV.U32 R4, RZ, RZ, R133 ;  /* 0x000000ffff047224 */ /* 0x000fe400078e0085 */
[----:B-1---5:R-:W-:Y:S05]  /*14e50*/  CALL.REL.NOINC `($__internal_19_$__cuda_sm70_shflsync_bfly_p) ;  /* 0x00001c0000007944 */ /* 0x022fea0003c00000 */
[----:B------:R-:W-:Y:S01]  /*14e60*/  FMNMX.FTZ R133, R133, R0, !PT ;  /* 0x0000000085857209 */ /* 0x000fe20007810000 */
[----:B------:R-:W-:Y:S01]  /*14e70*/  IMAD.MOV.U32 R4, RZ, RZ, R21 ;  /* 0x000000ffff047224 */ /* 0x000fe200078e0015 */
[----:B------:R-:W-:Y:S01]  /*14e80*/  MOV R2, 0x14eb0 ;  /* 0x00014eb000027802 */ /* 0x000fe20000000f00 */
[----:B------:R-:W-:Y:S02]  /*14e90*/  IMAD.MOV.U32 R0, RZ, RZ, 0x2 ;  /* 0x00000002ff007424 */ /* 0x000fe400078e00ff */
[----:B-1---5:R-:W-:Y:S05]  /*14ea0*/  CALL.REL.NOINC `($__internal_19_$__cuda_sm70_shflsync_bfly_p) ;  /* 0x00001bb000007944 */ /* 0x022fea0003c00000 */
[----:B------:R-:W-:Y:S01]  /*14eb0*/  FMNMX.FTZ R4, R21, R0, !PT ;  /* 0x0000000015047209 */ /* 0x000fe20007810000 */
[----:B------:R-:W-:Y:S01]  /*14ec0*/  IMAD.MOV.U32 R0, RZ, RZ, 0x1 ;  /* 0x00000001ff007424 */ /* 0x000fe200078e00ff */
[----:B------:R-:W-:Y:S02]  /*14ed0*/  MOV R2, 0x14ef0 ;  /* 0x00014ef000027802 */ /* 0x000fe40000000f00 */
[----:B-1---5:R-:W-:Y:S05]  /*14ee0*/  CALL.REL.NOINC `($__internal_19_$__cuda_sm70_shflsync_bfly_p) ;  /* 0x00001b7000007944 */ /* 0x022fea0003c00000 */
[----:B------:R-:W-:Y:S01]  /*14ef0*/  MOV R3, R0 ;  /* 0x0000000000037202 */ /* 0x000fe20000000f00 */
[----:B-1---5:R-:W-:Y:S05]  /*14f00*/  BRA `(.L_x_1232) ;  /* 0xffff107000007947 */ /* 0x022fea000383ffff */
.L_x_1136:
[----:B------:R-:W-:Y:S01]  /*14f10*/  MOV R3, 0x181f ;  /* 0x0000181f00037802 */ /* 0x000fe20000000f00 */
[----:B------:R2:W-:Y:S01]  /*14f20*/  STL [R1+0x4c], R5 ;  /* 0x00004c0501007387 */ /* 0x0005e20000100800 */
[----:B------:R-:W-:Y:S01]  /*14f30*/  MOV R2, 0x14f60 ;  /* 0x00014f6000027802 */ /* 0x000fe20000000f00 */
[----:B------:R-:W-:Y:S02]  /*14f40*/  IMAD.MOV.U32 R0, RZ, RZ, RZ ;  /* 0x000000ffff007224 */ /* 0x000fe400078e00ff */
[----:B-12---:R-:W-:Y:S05]  /*14f50*/  CALL.REL.NOINC `($__internal_20_$__cuda_sm70_shflsync_idx_p) ;  /* 0x00001b8000007944 */ /* 0x006fea0003c00000 */
[----:B-----5:R-:W-:Y:S01]  /*14f60*/  MOV R4, R0 ;  /* 0x0000000000047202 */ /* 0x020fe20000000f00 */
[----:B-1----:R-:W-:-:S05]  /*14f70*/  BRA `(.L_x_1233) ;  /* 0xffff26c000007947 */ /* 0x002fca000383ffff */
.L_x_1137:
[----:B------:R-:W-:Y:S01]  /*14f80*/  MOV R3, 0x181f ;  /* 0x0000181f00037802 */ /* 0x000fe20000000f00 */
[----:B------:R4:W-:Y:S01]  /*14f90*/  STL [R1+0x4c], R12 ;  /* 0x00004c0c01007387 */ /* 0x0009e20000100800 */
[----:B------:R-:W-:Y:S01]  /*14fa0*/  MOV R2, 0x14fd0 ;  /* 0x00014fd000027802 */ /* 0x000fe20000000f00 */
[----:B------:R-:W-:Y:S02]  /*14fb0*/  IMAD.MOV.U32 R0, RZ, RZ, RZ ;  /* 0x000000ffff007224 */ /* 0x000fe400078e00ff */
[----:B-1234-:R-:W-:Y:S05]  /*14fc0*/  CALL.REL.NOINC `($__internal_20_$__cuda_sm70_shflsync_idx_p) ;  /* 0x00001b1000007944 */ /* 0x01efea0003c00000 */
[----:B-1---5:R-:W-:-:S05]  /*14fd0*/  BRA `(.L_x_1234) ;  /* 0xffff268000007947 */ /* 0x022fca000383ffff */
.L_x_1138:
[----:B------:R-:W-:Y:S01]  /*14fe0*/  MOV R3, 0x181f ;  /* 0x0000181f00037802 */ /* 0x000fe20000000f00 */
[----:B------:R2:W-:Y:S01]  /*14ff0*/  STL [R1+0x4c], R5 ;  /* 0x00004c0501007387 */ /* 0x0005e20000100800 */
[----:B------:R-:W-:Y:S01]  /*15000*/  MOV R2, 0x15030 ;  /* 0x0001503000027802 */ /* 0x000fe20000000f00 */
[----:B------:R-:W-:Y:S02]  /*15010*/  IMAD.MOV.U32 R0, RZ, RZ, 0x1 ;  /* 0x00000001ff007424 */ /* 0x000fe400078e00ff */
[----:B-12---:R-:W-:Y:S05]  /*15020*/  CALL.REL.NOINC `($__internal_20_$__cuda_sm70_shflsync_idx_p) ;  /* 0x00001ab000007944 */ /* 0x006fea0003c00000 */
[----:B------:R-:W-:Y:S01]  /*15030*/  MOV R2, 0x15090 ;  /* 0x0001509000027802 */ /* 0x000fe20000000f00 */
[----:B------:R2:W-:Y:S01]  /*15040*/  STL [R1+0x4c], R12 ;  /* 0x00004c0c01007387 */ /* 0x0005e20000100800 */
[----:B-----5:R-:W-:Y:S01]  /*15050*/  IMAD.MOV.U32 R4, RZ, RZ, R0 ;  /* 0x000000ffff047224 */ /* 0x020fe200078e0000 */
[----:B------:R-:W-:Y:S01]  /*15060*/  MOV R0, 0x1 ;  /* 0x0000000100007802 */ /* 0x000fe20000000f00 */
[----:B------:R-:W-:Y:S02]  /*15070*/  IMAD.MOV.U32 R3, RZ, RZ, 0x181f ;  /* 0x0000181fff037424 */ /* 0x000fe400078e00ff */
[----:B-12---:R-:W-:Y:S05]  /*15080*/  CALL.REL.NOINC `($__internal_20_$__cuda_sm70_shflsync_idx_p) ;  /* 0x00001a5000007944 */ /* 0x006fea0003c00000 */
[----:B-1---5:R-:W-:-:S05]  /*15090*/  BRA `(.L_x_1235) ;  /* 0xffff283000007947 */ /* 0x022fca000383ffff */
.L_x_1141:
[----:B------:R-:W-:Y:S01]  /*150a0*/  MOV R3, 0x181f ;  /* 0x0000181f00037802 */ /* 0x000fe20000000f00 */
[----:B------:R1:W-:Y:S01]  /*150b0*/  STL [R1+0x4c], R8 ;  /* 0x00004c0801007387 */ /* 0x0003e20000100800 */
[----:B------:R-:W-:Y:S01]  /*150c0*/  MOV R2, 0x150f0 ;  /* 0x000150f000027802 */ /* 0x000fe20000000f00 */
[----:B------:R-:W-:Y:S02]  /*150d0*/  IMAD.MOV.U32 R0, RZ, RZ, RZ ;  /* 0x000000ffff007224 */ /* 0x000fe400078e00ff */
[----:B-1----:R-:W-:Y:S05]  /*150e0*/  CALL.REL.NOINC `($__internal_20_$__cuda_sm70_shflsync_idx_p) ;  /* 0x000019f000007944 */ /* 0x002fea0003c00000 */
[----:B-----5:R-:W-:Y:S01]  /*150f0*/  MOV R4, R0 ;  /* 0x0000000000047202 */ /* 0x020fe20000000f00 */
[----:B-1----:R-:W-:-:S05]  /*15100*/  BRA `(.L_x_1236) ;  /* 0xffff389000007947 */ /* 0x002fca000383ffff */
.L_x_1142:
[----:B------:R-:W-:Y:S01]  /*15110*/  MOV R3, 0x181f ;  /* 0x0000181f00037802 */ /* 0x000fe20000000f00 */
[----:B------:R3:W-:Y:S01]  /*15120*/  STL [R1+0x4c], R9 ;  /* 0x00004c0901007387 */ /* 0x0007e20000100800 */
[----:B------:R-:W-:Y:S01]  /*15130*/  MOV R2, 0x15160 ;  /* 0x0001516000027802 */ /* 0x000fe20000000f00 */
[----:B------:R-:W-:Y:S02]  /*15140*/  IMAD.MOV.U32 R0, RZ, RZ, RZ ;  /* 0x000000ffff007224 */ /* 0x000fe400078e00ff */
[----:B-123--:R-:W-:Y:S05]  /*15150*/  CALL.REL.NOINC `($__internal_20_$__cuda_sm70_shflsync_idx_p) ;  /* 0x0000198000007944 */ /* 0x00efea0003c00000 */
[----:B-1---5:R-:W-:-:S05]  /*15160*/  BRA `(.L_x_1237) ;  /* 0xffff385000007947 */ /* 0x022fca000383ffff */
.L_x_1143:
[----:B--2---:R-:W-:Y:S01]  /*15170*/  MOV R3, 0x181f ;  /* 0x0000181f00037802 */ /* 0x004fe20000000f00 */
[----:B------:R2:W-:Y:S01]  /*15180*/  STL [R1+0x4c], R8 ;  /* 0x00004c0801007387 */ /* 0x0005e20000100800 */
[----:B------:R-:W-:Y:S01]  /*15190*/  MOV R2, 0x151c0 ;  /* 0x000151c000027802 */ /* 0x000fe20000000f00 */
[----:B------:R-:W-:Y:S03]  /*151a0*/  IMAD.MOV.U32 R0, RZ, RZ, 0x1 ;  /* 0x00000001ff007424 */ /* 0x000fe600078e00ff */
        /* <DEDUP_REMOVED lines=8> */
.L_x_1144:
[----:B------:R-:W-:Y:S01]  /*15230*/  MOV R3, 0x1c1f ;  /* 0x00001c1f00037802 */ /* 0x000fe20000000f00 */
[----:B------:R1:W-:Y:S01]  /*15240*/  STL [R1+0x4c], R4 ;  /* 0x00004c0401007387 */ /* 0x0003e20000100800 */
[----:B------:R-:W-:Y:S01]  /*15250*/  MOV R2, 0x15280 ;  /* 0x0001528000027802 */ /* 0x000fe20000000f00 */
[----:B------:R-:W-:Y:S02]  /*15260*/  IMAD.MOV.U32 R0, RZ, RZ, RZ ;  /* 0x000000ffff007224 */ /* 0x000fe400078e00ff */
[----:B-1----:R-:W-:Y:S05]  /*15270*/  CALL.REL.NOINC `($__internal_20_$__cuda_sm70_shflsync_idx_p) ;  /* 0x0000186000007944 */ /* 0x002fea0003c00000 */
[----:B-1---5:R-:W-:-:S05]  /*15280*/  BRA `(.L_x_1239) ;  /* 0xffff3c9000007947 */ /* 0x022fca000383ffff */
.L_x_1145:
[----:B------:R-:W-:Y:S01]  /*15290*/  MOV R3, 0x1c1f ;  /* 0x00001c1f00037802 */ /* 0x000fe20000000f00 */
[----:B------:R2:W-:Y:S01]  /*152a0*/  STL [R1+0x4c], R4 ;  /* 0x00004c0401007387 */ /* 0x0005e20000100800 */
[----:B------:R-:W-:Y:S01]  /*152b0*/  MOV R2, 0x152e0 ;  /* 0x000152e000027802 */ /* 0x000fe20000000f00 */
[----:B------:R-:W-:Y:S02]  /*152c0*/  IMAD.MOV.U32 R0, RZ, RZ, 0x1 ;  /* 0x00000001ff007424 */ /* 0x000fe400078e00ff */
[----:B-12---:R-:W-:Y:S05]  /*152d0*/  CALL.REL.NOINC `($__internal_20_$__cuda_sm70_shflsync_idx_p) ;  /* 0x0000180000007944 */ /* 0x006fea0003c00000 */
[----:B------:R-:W2:Y:S01]  /*152e0*/  LDL.LU R7, [R1+0x28] ;  /* 0x0000280001077983 */ /* 0x000ea20000300800 */
[----:B-----5:R-:W-:Y:S03]  /*152f0*/  IMAD.IADD R0, R5, 0x1, R0 ;  /* 0x0000000105007824 */ /* 0x020fe600078e0200 */
[----:B------:R-:W3:Y:S02]  /*15300*/  LDL.LU R4, [R1+0x24] ;  /* 0x0000240001047983 */ /* 0x000ee40000300800 */
[C---:B------:R-:W-:Y:S02]  /*15310*/  ISETP.GT.AND P1, PT, R0.reuse, RZ, PT ;  /* 0x000000ff0000720c */ /* 0x040fe40003f24270 */
[C---:B------:R-:W-:Y:S01]  /*15320*/  ISETP.GT.AND P0, PT, R0.reuse, 0x1, PT ;  /* 0x000000010000780c */ /* 0x040fe20003f04270 */
[----:B------:R-:W4:Y:S01]  /*15330*/  LDL.LU R3, [R1+0x20] ;  /* 0x0000200001037983 */ /* 0x000f220000300800 */
[C---:B------:R-:W-:Y:S02]  /*15340*/  ISETP.GT.AND P3, PT, R0.reuse, 0x8, PT ;  /* 0x000000080000780c */ /* 0x040fe40003f64270 */
[C---:B------:R-:W-:Y:S01]  /*15350*/  ISETP.GT.AND P4, PT, R0.reuse, 0x9, PT ;  /* 0x000000090000780c */ /* 0x040fe20003f84270 */
[----:B------:R-:W4:Y:S01]  /*15360*/  LDL.LU R2, [R1+0x1c] ;  /* 0x00001c0001027983 */ /* 0x000f220000300800 */
[C---:B------:R-:W-:Y:S04]  /*15370*/  ISETP.GT.AND P2, PT, R0.reuse, 0x10, PT ;  /* 0x000000100000780c */ /* 0x040fe80003f44270 */
[----:B------:R-:W-:Y:S02]  /*15380*/  FSEL R25, R171, -INF , P2 ;  /* 0xff800000ab197808 */ /* 0x000fe40001000000 */
[C---:B------:R-:W-:Y:S04]  /*15390*/  ISETP.GT.AND P2, PT, R0.reuse, 0x21, PT ;  /* 0x000000210000780c */ /* 0x040fe80003f44270 */
[----:B------:R-:W-:Y:S02]  /*153a0*/  FSEL R9, R179, -INF , P2 ;  /* 0xff800000b3097808 */ /* 0x000fe40001000000 */
[----:B--2---:R-:W-:Y:S02]  /*153b0*/  FSEL R5, R7, -INF , P1 ;  /* 0xff80000007057808 */ /* 0x004fe40000800000 */
[----:B------:R-:W-:Y:S02]  /*153c0*/  ISETP.GT.AND P1, PT, R0, 0x11, PT ;  /* 0x000000110000780c */ /* 0x000fe40003f24270 */
[----:B---3--:R-:W-:Y:S02]  /*153d0*/  FSEL R132, R4, -INF , P0 ;  /* 0xff80000004847808 */ /* 0x008fe40000000000 */
[----:B------:R-:W-:Y:S02]  /*153e0*/  ISETP.GT.AND P0, PT, R0, 0x18, PT ;  /* 0x000000180000780c */ /* 0x000fe40003f04270 */
[----:B------:R-:W-:Y:S02]  /*153f0*/  FSEL R24, R170, -INF , P1 ;  /* 0xff800000aa187808 */ /* 0x000fe40000800000 */
[----:B----4-:R-:W-:Y:S02]  /*15400*/  FSEL R27, R3, -INF , P3 ;  /* 0xff800000031b7808 */ /* 0x010fe40001800000 */
[----:B------:R-:W-:Y:S02]  /*15410*/  ISETP.GT.AND P3, PT, R0, 0x20, PT ;  /* 0x000000200000780c */ /* 0x000fe40003f64270 */
[----:B------:R-:W-:Y:S02]  /*15420*/  FSEL R26, R2, -INF , P4 ;  /* 0xff800000021a7808 */ /* 0x000fe40002000000 */
[C---:B------:R-:W-:Y:S02]  /*15430*/  ISETP.GT.AND P4, PT, R0.reuse, 0x19, PT ;  /* 0x000000190000780c */ /* 0x040fe40003f84270 */
        /* <DEDUP_REMOVED lines=19> */
[----:B------:R-:W-:Y:S02]  /*15570*/  FSEL R10, R177, -INF , P3 ;  /* 0xff800000b10a7808 */ /* 0x000fe40001800000 */
[----:B------:R-:W-:Y:S02]  /*15580*/  FMNMX.FTZ R168, R22, R2, !PT ;  /* 0x0000000216a87209 */ /* 0x000fe40007810000 */
[----:B------:R-:W-:Y:S01]  /*15590*/  FMNMX.FTZ R4, R14, R0, !PT ;  /* 0x000000000e047209 */ /* 0x000fe20007810000 */
[----:B------:R-:W-:Y:S01]  /*155a0*/  IMAD.MOV.U32 R0, RZ, RZ, 0x2 ;  /* 0x00000002ff007424 */ /* 0x000fe200078e00ff */
[----:B------:R-:W-:Y:S02]  /*155b0*/  FMNMX.FTZ R168, R10, R168, !PT ;  /* 0x000000a80aa87209 */ /* 0x000fe40007810000 */
[----:B------:R-:W-:Y:S02]  /*155c0*/  FMNMX.FTZ R4, R13, R4, !PT ;  /* 0x000000040d047209 */ /* 0x000fe40007810000 */
[----:B------:R-:W-:Y:S02]  /*155d0*/  FSEL R8, R176, -INF , P1 ;  /* 0xff800000b0087808 */ /* 0x000fe40000800000 */
[----:B------:R-:W-:Y:S02]  /*155e0*/  FMNMX.FTZ R168, R9, R168, !PT ;  /* 0x000000a809a87209 */ /* 0x000fe40007810000 */
[----:B------:R-:W-:Y:S02]  /*155f0*/  FMNMX.FTZ R4, R12, R4, !PT ;  /* 0x000000040c047209 */ /* 0x000fe40007810000 */
[----:B------:R-:W-:Y:S02]  /*15600*/  FSEL R7, R178, -INF , P0 ;  /* 0xff800000b2077808 */ /* 0x000fe40000000000 */
[----:B------:R-:W-:Y:S02]  /*15610*/  FMNMX.FTZ R168, R8, R168, !PT ;  /* 0x000000a808a87209 */ /* 0x000fe40007810000 */
[----:B------:R-:W-:Y:S02]  /*15620*/  FMNMX.FTZ R4, R11, R4, !PT ;  /* 0x000000040b047209 */ /* 0x000fe40007810000 */
[----:B------:R-:W-:Y:S02]  /*15630*/  FMNMX.FTZ R168, R7, R168, !PT ;  /* 0x000000a807a87209 */ /* 0x000fe40007810000 */
[----:B------:R-:W-:Y:S02]  /*15640*/  MOV R2, 0x15660 ;  /* 0x0001566000027802 */ /* 0x000fe40000000f00 */
[----:B-1----:R-:W-:Y:S05]  /*15650*/  CALL.REL.NOINC `($__internal_19_$__cuda_sm70_shflsync_bfly_p) ;  /* 0x0000140000007944 */ /* 0x002fea0003c00000 */
[----:B------:R-:W-:Y:S01]  /*15660*/  FMNMX.FTZ R4, R4, R0, !PT ;  /* 0x0000000004047209 */ /* 0x000fe20007810000 */
[----:B------:R-:W-:Y:S01]  /*15670*/  IMAD.MOV.U32 R0, RZ, RZ, 0x1 ;  /* 0x00000001ff007424 */ /* 0x000fe200078e00ff */
[----:B------:R-:W-:Y:S02]  /*15680*/  MOV R2, 0x156a0 ;  /* 0x000156a000027802 */ /* 0x000fe40000000f00 */
        /* <DEDUP_REMOVED lines=10> */
[----:B-1---5:R-:W-:-:S05]  /*15730*/  BRA `(.L_x_1240) ;  /* 0xffff3d5000007947 */ /* 0x022fca000383ffff */
.L_x_1148:
[----:B------:R-:W-:Y:S01]  /*15740*/  MOV R3, 0x181f ;  /* 0x0000181f00037802 */ /* 0x000fe20000000f00 */
[----:B------:R2:W-:Y:S01]  /*15750*/  STL [R1+0x4c], R6 ;  /* 0x00004c0601007387 */ /* 0x0005e20000100800 */
[----:B------:R-:W-:Y:S01]  /*15760*/  MOV R2, 0x15790 ;  /* 0x0001579000027802 */ /* 0x000fe20000000f00 */
[----:B------:R-:W-:Y:S02]  /*15770*/  IMAD.MOV.U32 R0, RZ, RZ, RZ ;  /* 0x000000ffff007224 */ /* 0x000fe400078e00ff */
[----:B-1234-:R-:W-:Y:S05]  /*15780*/  CALL.REL.NOINC `($__internal_20_$__cuda_sm70_shflsync_idx_p) ;  /* 0x0000135000007944 */ /* 0x01efea0003c00000 */
[----:B-1---5:R-:W-:-:S05]  /*15790*/  BRA `(.L_x_1241) ;  /* 0xffff586000007947 */ /* 0x022fca000383ffff */
.L_x_1151:
[----:B--2---:R-:W-:Y:S01]  /*157a0*/  MOV R3, 0x181f ;  /* 0x0000181f00037802 */ /* 0x004fe20000000f00 */
        /* <DEDUP_REMOVED lines=11> */
.L_x_1154:
[----:B------:R-:W-:Y:S01]  /*15860*/  MOV R3, 0x181f ;  /* 0x0000181f00037802 */ /* 0x000fe20000000f00 */
[----:B------:R1:W-:Y:S01]  /*15870*/  STL [R1+0x4c], R8 ;  /* 0x00004c0801007387 */ /* 0x0003e20000100800 */
[----:B------:R-:W-:Y:S01]  /*15880*/  MOV R2, 0x158b0 ;  /* 0x000158b000027802 */ /* 0x000fe20000000f00 */
[----:B------:R-:W-:Y:S02]  /*15890*/  IMAD.MOV.U32 R0, RZ, RZ, RZ ;  /* 0x000000ffff007224 */ /* 0x000fe400078e00ff */
[----:B-1----:R-:W-:Y:S05]  /*158a0*/  CALL.REL.NOINC `($__internal_20_$__cuda_sm70_shflsync_idx_p) ;  /* 0x0000123000007944 */ /* 0x002fea0003c00000 */
[----:B-----5:R-:W-:Y:S01]  /*158b0*/  MOV R4, R0 ;  /* 0x0000000000047202 */ /* 0x020fe20000000f00 */
[----:B-1----:R-:W-:-:S05]  /*158c0*/  BRA `(.L_x_1243) ;  /* 0xffff6a5000007947 */ /* 0x002fca000383ffff */
.L_x_1155:
[----:B------:R-:W-:Y:S01]  /*158d0*/  MOV R3, 0x181f ;  /* 0x0000181f00037802 */ /* 0x000fe20000000f00 */
[----:B------:R3:W-:Y:S01]  /*158e0*/  STL [R1+0x4c], R9 ;  /* 0x00004c0901007387 */ /* 0x0007e20000100800 */
[----:B------:R-:W-:Y:S01]  /*158f0*/  MOV R2, 0x15920 ;  /* 0x0001592000027802 */ /* 0x000fe20000000f00 */
[----:B------:R-:W-:Y:S02]  /*15900*/  IMAD.MOV.U32 R0, RZ, RZ, RZ ;  /* 0x000000ffff007224 */ /* 0x000fe400078e00ff */
[----:B-123--:R-:W-:Y:S05]  /*15910*/  CALL.REL.NOINC `($__internal_20_$__cuda_sm70_shflsync_idx_p) ;  /* 0x000011c000007944 */ /* 0x00efea0003c00000 */
[----:B-1---5:R-:W-:-:S05]  /*15920*/  BRA `(.L_x_1244) ;  /* 0xffff6a1000007947 */ /* 0x022fca000383ffff */
.L_x_1156:
        /* <DEDUP_REMOVED lines=12> */
.L_x_1157:
[----:B------:R-:W-:Y:S02]  /*159f0*/  MOV R0, 0x2 ;  /* 0x0000000200007802 */ /* 0x000fe40000000f00 */
[----:B------:R-:W-:Y:S02]  /*15a00*/  MOV R2, 0x15a20 ;  /* 0x00015a2000027802 */ /* 0x000fe40000000f00 */
[----:B------:R-:W-:Y:S05]  /*15a10*/  CALL.REL.NOINC `($__internal_19_$__cuda_sm70_shflsync_bfly_p) ;  /* 0x0000104000007944 */ /* 0x000fea0003c00000 */
[----:B-1---5:R-:W-:-:S05]  /*15a20*/  BRA `(.L_x_1246) ;  /* 0xffff6e3000007947 */ /* 0x022fca000383ffff */
.L_x_1158:
[----:B------:R-:W-:Y:S02]  /*15a30*/  MOV R0, 0x1 ;  /* 0x0000000100007802 */ /* 0x000fe40000000f00 */
[----:B------:R-:W-:Y:S02]  /*15a40*/  MOV R2, 0x15a60 ;  /* 0x00015a6000027802 */ /* 0x000fe40000000f00 */
[----:B------:R-:W-:Y:S05]  /*15a50*/  CALL.REL.NOINC `($__internal_19_$__cuda_sm70_shflsync_bfly_p) ;  /* 0x0000100000007944 */ /* 0x000fea0003c00000 */
[----:B------:R-:W-:Y:S01]  /*15a60*/  FMNMX.FTZ R133, R4, R0, !PT ;  /* 0x0000000004857209 */ /* 0x000fe20007810000 */
[----:B-----5:R-:W-:Y:S01]  /*15a70*/  IMAD.MOV.U32 R4, RZ, RZ, R5 ;  /* 0x000000ffff047224 */ /* 0x020fe200078e0005 */
[----:B------:R-:W-:Y:S01]  /*15a80*/  MOV R2, 0x15ab0 ;  /* 0x00015ab000027802 */ /* 0x000fe20000000f00 */
[----:B------:R-:W-:Y:S02]  /*15a90*/  IMAD.MOV.U32 R0, RZ, RZ, 0x2 ;  /* 0x00000002ff007424 */ /* 0x000fe400078e00ff */
[----:B-1----:R-:W-:Y:S05]  /*15aa0*/  CALL.REL.NOINC `($__internal_19_$__cuda_sm70_shflsync_bfly_p) ;  /* 0x00000fb000007944 */ /* 0x002fea0003c00000 */
[----:B-----5:R-:W-:Y:S01]  /*15ab0*/  FMNMX.FTZ R4, R5, R0, !PT ;  /* 0x0000000005047209 */ /* 0x020fe20007810000 */
[----:B------:R-:W-:Y:S01]  /*15ac0*/  IMAD.MOV.U32 R0, RZ, RZ, 0x1 ;  /* 0x00000001ff007424 */ /* 0x000fe200078e00ff */
[----:B------:R-:W-:Y:S02]  /*15ad0*/  MOV R2, 0x15af0 ;  /* 0x00015af000027802 */ /* 0x000fe40000000f00 */
[----:B-1----:R-:W-:Y:S05]  /*15ae0*/  CALL.REL.NOINC `($__internal_19_$__cuda_sm70_shflsync_bfly_p) ;  /* 0x00000f7000007944 */ /* 0x002fea0003c00000 */
[----:B-1---5:R-:W-:-:S05]  /*15af0*/  BRA `(.L_x_1247) ;  /* 0xffff6dd000007947 */ /* 0x022fca000383ffff */
.L_x_1160:
[----:B------:R1:W5:Y:S01]  /*15b00*/  LDL R4, [R1+0x54] ;  /* 0x0000540001047983 */ /* 0x0003620000100800 */
[----:B------:R-:W-:-:S02]  /*15b10*/  MOV R0, 0x2 ;  /* 0x0000000200007802 */ /* 0x000fc40000000f00 */
[----:B------:R-:W-:Y:S02]  /*15b20*/  MOV R2, 0x15b40 ;  /* 0x00015b4000027802 */ /* 0x000fe40000000f00 */
[----:B-1---5:R-:W-:Y:S05]  /*15b30*/  CALL.REL.NOINC `($__internal_19_$__cuda_sm70_shflsync_bfly_p) ;  /* 0x00000f2000007944 */ /* 0x022fea0003c00000 */
[----:B-1---5:R-:W-:Y:S05]  /*15b40*/  BRA `(.L_x_1248) ;  /* 0xffff869000007947 */ /* 0x022fea000383ffff */
.L_x_1161:
[----:B------:R-:W-:Y:S01]  /*15b50*/  IMAD.MOV.U32 R4, RZ, RZ, R5 ;  /* 0x000000ffff047224 */ /* 0x000fe200078e0005 */
[----:B------:R-:W-:Y:S02]  /*15b60*/  MOV R0, 0x1 ;  /* 0x0000000100007802 */ /* 0x000fe40000000f00 */
[----:B------:R-:W-:Y:S02]  /*15b70*/  MOV R2, 0x15b90 ;  /* 0x00015b9000027802 */ /* 0x000fe40000000f00 */
[----:B------:R-:W-:Y:S05]  /*15b80*/  CALL.REL.NOINC `($__internal_19_$__cuda_sm70_shflsync_bfly_p) ;  /* 0x00000ed000007944 */ /* 0x000fea0003c00000 */
[----:B------:R2:W5:Y:S02]  /*15b90*/  LDL R4, [R1+0x50] ;  /* 0x0000500001047983 */ /* 0x0005640000100800 */
[----:B-----5:R-:W-:Y:S01]  /*15ba0*/  FADD.FTZ R5, R5, R0 ;  /* 0x0000000005057221 */ /* 0x020fe20000010000 */
[----:B------:R-:W-:Y:S02]  /*15bb0*/  MOV R0, 0x2 ;  /* 0x0000000200007802 */ /* 0x000fe40000000f00 */
[----:B------:R-:W-:Y:S02]  /*15bc0*/  MOV R2, 0x15be0 ;  /* 0x00015be000027802 */ /* 0x000fe40000000f00 */
[----:B-12---:R-:W-:Y:S05]  /*15bd0*/  CALL.REL.NOINC `($__internal_19_$__cuda_sm70_shflsync_bfly_p) ;  /* 0x00000e8000007944 */ /* 0x006fea0003c00000 */
[----:B------:R-:W2:Y:S02]  /*15be0*/  LDL.LU R2, [R1+0x50] ;  /* 0x0000500001027983 */ /* 0x000ea40000300800 */
[----:B--2---:R-:W-:Y:S01]  /*15bf0*/  FADD.FTZ R4, R2, R0 ;  /* 0x0000000002047221 */ /* 0x004fe20000010000 */
[----:B------:R-:W-:-:S02]  /*15c00*/  MOV R0, 0x1 ;  /* 0x0000000100007802 */ /* 0x000fc40000000f00 */
[----:B------:R-:W-:Y:S02]  /*15c10*/  MOV R2, 0x15c30 ;  /* 0x00015c3000027802 */ /* 0x000fe40000000f00 */
[----:B-1---5:R-:W-:Y:S05]  /*15c20*/  CALL.REL.NOINC `($__internal_19_$__cuda_sm70_shflsync_bfly_p) ;  /* 0x00000e3000007944 */ /* 0x022fea0003c00000 */
[----:B------:R-:W-:Y:S01]  /*15c30*/  MOV R3, R0 ;  /* 0x0000000000037202 */ /* 0x000fe20000000f00 */
[----:B-1---5:R-:W-:Y:S05]  /*15c40*/  BRA `(.L_x_1249) ;  /* 0xffff862000007947 */ /* 0x022fea000383ffff */
.L_x_1168:
[----:B--234-:R2:W-:Y:S01]  /*15c50*/  STL [R1+0x4c], R5 ;  /* 0x00004c0501007387 */ /* 0x01c5e20000100800 */
[----:B------:R-:W-:Y:S01]  /*15c60*/  IMAD.MOV.U32 R0, RZ, RZ, RZ ;  /* 0x000000ffff007224 */ /* 0x000fe200078e00ff */
[----:B------:R-:W-:Y:S02]  /*15c70*/  MOV R3, 0x181f ;  /* 0x0000181f00037802 */ /* 0x000fe40000000f00 */
[----:B------:R-:W-:Y:S02]  /*15c80*/  MOV R2, 0x15ca0 ;  /* 0x00015ca000027802 */ /* 0x000fe40000000f00 */
[----:B-12---:R-:W-:Y:S05]  /*15c90*/  CALL.REL.NOINC `($__internal_20_$__cuda_sm70_shflsync_idx_p) ;  /* 0x00000e4000007944 */ /* 0x006fea0003c00000 */
[----:B-----5:R-:W-:Y:S01]  /*15ca0*/  MOV R4, R0 ;  /* 0x0000000000047202 */ /* 0x020fe20000000f00 */
[----:B-1----:R-:W-:Y:S05]  /*15cb0*/  BRA `(.L_x_1250) ;  /* 0xffffa26000007947 */ /* 0x002fea000383ffff */
.L_x_1169:
[----:B------:R4:W-:Y:S01]  /*15cc0*/  STL [R1+0x4c], R14 ;  /* 0x00004c0e01007387 */ /* 0x0009e20000100800 */
[----:B------:R-:W-:Y:S01]  /*15cd0*/  IMAD.MOV.U32 R0, RZ, RZ, RZ ;  /* 0x000000ffff007224 */ /* 0x000fe200078e00ff */
[----:B------:R-:W-:Y:S02]  /*15ce0*/  MOV R3, 0x181f ;  /* 0x0000181f00037802 */ /* 0x000fe40000000f00 */
[----:B------:R-:W-:-:S02]  /*15cf0*/  MOV R2, 0x15d10 ;  /* 0x00015d1000027802 */ /* 0x000fc40000000f00 */
[----:B-1234-:R-:W-:Y:S05]  /*15d00*/  CALL.REL.NOINC `($__internal_20_$__cuda_sm70_shflsync_idx_p) ;  /* 0x00000dd000007944 */ /* 0x01efea0003c00000 */
[----:B-1---5:R-:W-:Y:S05]  /*15d10*/  BRA `(.L_x_1251) ;  /* 0xffffa22000007947 */ /* 0x022fea000383ffff */
.L_x_1172:
[----:B------:R4:W-:Y:S01]  /*15d20*/  STL [R1+0x4c], R5 ;  /* 0x00004c0501007387 */ /* 0x0009e20000100800 */
[----:B--2---:R-:W-:Y:S01]  /*15d30*/  IMAD.MOV.U32 R0, RZ, RZ, 0x1 ;  /* 0x00000001ff007424 */ /* 0x004fe200078e00ff */
[----:B------:R-:W-:-:S02]  /*15d40*/  MOV R3, 0x181f ;  /* 0x0000181f00037802 */ /* 0x000fc40000000f00 */
[----:B------:R-:W-:Y:S02]  /*15d50*/  MOV R2, 0x15d70 ;  /* 0x00015d7000027802 */ /* 0x000fe40000000f00 */
[----:B-1-34-:R-:W-:Y:S05]  /*15d60*/  CALL.REL.NOINC `($__internal_20_$__cuda_sm70_shflsync_idx_p) ;  /* 0x00000d7000007944 */ /* 0x01afea0003c00000 */
[----:B------:R2:W-:Y:S01]  /*15d70*/  STL [R1+0x4c], R14 ;  /* 0x00004c0e01007387 */ /* 0x0005e20000100800 */
[----:B-----5:R-:W-:Y:S01]  /*15d80*/  IMAD.MOV.U32 R4, RZ, RZ, R0 ;  /* 0x000000ffff047224 */ /* 0x020fe200078e0000 */
[----:B------:R-:W-:Y:S01]  /*15d90*/  MOV R0, 0x1 ;  /* 0x0000000100007802 */ /* 0x000fe20000000f00 */
[----:B------:R-:W-:Y:S01]  /*15da0*/  IMAD.MOV.U32 R3, RZ, RZ, 0x181f ;  /* 0x0000181fff037424 */ /* 0x000fe200078e00ff */
[----:B------:R-:W-:Y:S02]  /*15db0*/  MOV R2, 0x15dd0 ;  /* 0x00015dd000027802 */ /* 0x000fe40000000f00 */
[----:B-12---:R-:W-:Y:S05]  /*15dc0*/  CALL.REL.NOINC `($__internal_20_$__cuda_sm70_shflsync_idx_p) ;  /* 0x00000d1000007944 */ /* 0x006fea0003c00000 */
[----:B-1---5:R-:W-:Y:S05]  /*15dd0*/  BRA `(.L_x_1252) ;  /* 0xffffa3b000007947 */ /* 0x022fea000383ffff */
.L_x_1175:
[----:B------:R3:W-:Y:S01]  /*15de0*/  STL [R1+0x4c], R5 ;  /* 0x00004c0501007387 */ /* 0x0007e20000100800 */
[----:B--2---:R-:W-:Y:S01]  /*15df0*/  IMAD.MOV.U32 R0, RZ, RZ, 0x2 ;  /* 0x00000002ff007424 */ /* 0x004fe200078e00ff */
[----:B-1----:R-:W-:Y:S02]  /*15e00*/  MOV R3, 0x181f ;  /* 0x0000181f00037802 */ /* 0x002fe40000000f00 */
[----:B------:R-:W-:Y:S02]  /*15e10*/  MOV R2, 0x15e30 ;  /* 0x00015e3000027802 */ /* 0x000fe40000000f00 */
[----:B---34-:R-:W-:Y:S05]  /*15e20*/  CALL.REL.NOINC `($__internal_20_$__cuda_sm70_shflsync_idx_p) ;  /* 0x00000cb000007944 */ /* 0x018fea0003c00000 */
[----:B-----5:R-:W-:Y:S01]  /*15e30*/  MOV R4, R0 ;  /* 0x0000000000047202 */ /* 0x020fe20000000f00 */
[----:B-1----:R-:W-:Y:S05]  /*15e40*/  BRA `(.L_x_1253) ;  /* 0xffffa53000007947 */ /* 0x002fea000383ffff */
.L_x_1176:
[----:B------:R4:W-:Y:S01]  /*15e50*/  STL [R1+0x4c], R14 ;  /* 0x00004c0e01007387 */ /* 0x0009e20000100800 */
[----:B--2---:R-:W-:Y:S01]  /*15e60*/  IMAD.MOV.U32 R0, RZ, RZ, 0x2 ;  /* 0x00000002ff007424 */ /* 0x004fe200078e00ff */
[----:B-1----:R-:W-:-:S02]  /*15e70*/  MOV R3, 0x181f ;  /* 0x0000181f00037802 */ /* 0x002fc40000000f00 */
[----:B------:R-:W-:Y:S02]  /*15e80*/  MOV R2, 0x15ea0 ;  /* 0x00015ea000027802 */ /* 0x000fe40000000f00 */
[----:B---34-:R-:W-:Y:S05]  /*15e90*/  CALL.REL.NOINC `($__internal_20_$__cuda_sm70_shflsync_idx_p) ;  /* 0x00000c4000007944 */ /* 0x018fea0003c00000 */
[----:B-1---5:R-:W-:Y:S05]  /*15ea0*/  BRA `(.L_x_1254) ;  /* 0xffffa4f000007947 */ /* 0x022fea000383ffff */
.L_x_1179:
[----:B------:R1:W-:Y:S01]  /*15eb0*/  STL [R1+0x4c], R5 ;  /* 0x00004c0501007387 */ /* 0x0003e20000100800 */
[----:B----4-:R-:W-:Y:S01]  /*15ec0*/  IMAD.MOV.U32 R0, RZ, RZ, 0x3 ;  /* 0x00000003ff007424 */ /* 0x010fe200078e00ff */
[----:B-1----:R-:W-:Y:S02]  /*15ed0*/  MOV R3, 0x181f ;  /* 0x0000181f00037802 */ /* 0x002fe40000000f00 */
[----:B------:R-:W-:Y:S02]  /*15ee0*/  MOV R2, 0x15f00 ;  /* 0x00015f0000027802 */ /* 0x000fe40000000f00 */
[----:B--23--:R-:W-:Y:S05]  /*15ef0*/  CALL.REL.NOINC `($__internal_20_$__cuda_sm70_shflsync_idx_p) ;  /* 0x00000be000007944 */ /* 0x00cfea0003c00000 */
[----:B------:R2:W-:Y:S01]  /*15f00*/  STL [R1+0x4c], R14 ;  /* 0x00004c0e01007387 */ /* 0x0005e20000100800 */
[----:B-----5:R-:W-:Y:S01]  /*15f10*/  IMAD.MOV.U32 R4, RZ, RZ, R0 ;  /* 0x000000ffff047224 */ /* 0x020fe200078e0000 */
[----:B------:R-:W-:Y:S01]  /*15f20*/  MOV R0, 0x3 ;  /* 0x0000000300007802 */ /* 0x000fe20000000f00 */
[----:B------:R-:W-:Y:S01]  /*15f30*/  IMAD.MOV.U32 R3, RZ, RZ, 0x181f ;  /* 0x0000181fff037424 */ /* 0x000fe200078e00ff */
[----:B------:R-:W-:Y:S02]  /*15f40*/  MOV R2, 0x15f60 ;  /* 0x00015f6000027802 */ /* 0x000fe40000000f00 */
[----:B-12---:R-:W-:Y:S05]  /*15f50*/  CALL.REL.NOINC `($__internal_20_$__cuda_sm70_shflsync_idx_p) ;  /* 0x00000b8000007944 */ /* 0x006fea0003c00000 */
[----:B-1---5:R-:W-:Y:S05]  /*15f60*/  BRA `(.L_x_1255) ;  /* 0xffffa63000007947 */ /* 0x022fea000383ffff */
.L_x_1181:
[----:B------:R1:W-:Y:S01]  /*15f70*/  STL [R1+0x4c], R5 ;  /* 0x00004c0501007387 */ /* 0x0003e20000100800 */
[----:B------:R-:W-:Y:S01]  /*15f80*/  IMAD.MOV.U32 R0, RZ, RZ, RZ ;  /* 0x000000ffff007224 */ /* 0x000fe200078e00ff */
[----:B------:R-:W-:-:S02]  /*15f90*/  MOV R3, 0x1c1f ;  /* 0x00001c1f00037802 */ /* 0x000fc40000000f00 */
[----:B------:R-:W-:Y:S02]  /*15fa0*/  MOV R2, 0x15fc0 ;  /* 0x00015fc000027802 */ /* 0x000fe40000000f00 */
[----:B-1----:R-:W-:Y:S05]  /*15fb0*/  CALL.REL.NOINC `($__internal_20_$__cuda_sm70_shflsync_idx_p) ;  /* 0x00000b2000007944 */ /* 0x002fea0003c00000 */
[----:B-----5:R-:W-:Y:S01]  /*15fc0*/  MOV R4, R0 ;  /* 0x0000000000047202 */ /* 0x020fe20000000f00 */
[----:B-1----:R-:W-:Y:S05]  /*15fd0*/  BRA `(.L_x_1256) ;  /* 0xffffa9a000007947 */ /* 0x002fea000383ffff */
.L_x_1182:
[----:B------:R3:W-:Y:S01]  /*15fe0*/  STL [R1+0x4c], R12 ;  /* 0x00004c0c01007387 */ /* 0x0007e20000100800 */
[----:B------:R-:W-:Y:S01]  /*15ff0*/  IMAD.MOV.U32 R0, RZ, RZ, RZ ;  /* 0x000000ffff007224 */ /* 0x000fe200078e00ff */
[----:B------:R-:W-:Y:S02]  /*16000*/  MOV R3, 0x1c1f ;  /* 0x00001c1f00037802 */ /* 0x000fe40000000f00 */
[----:B------:R-:W-:Y:S02]  /*16010*/  MOV R2, 0x16030 ;  /* 0x0001603000027802 */ /* 0x000fe40000000f00 */
[----:B-123--:R-:W-:Y:S05]  /*16020*/  CALL.REL.NOINC `($__internal_20_$__cuda_sm70_shflsync_idx_p) ;  /* 0x00000ab000007944 */ /* 0x00efea0003c00000 */
[----:B-1---5:R-:W-:Y:S05]  /*16030*/  BRA `(.L_x_1257) ;  /* 0xffffa96000007947 */ /* 0x022fea000383ffff */
.L_x_1185:
[----:B------:R1:W-:Y:S01]  /*16040*/  STL [R1+0x4c], R5 ;  /* 0x00004c0501007387 */ /* 0x0003e20000100800 */
[----:B----4-:R-:W-:Y:S01]  /*16050*/  IMAD.MOV.U32 R0, RZ, RZ, 0x1 ;  /* 0x00000001ff007424 */ /* 0x010fe200078e00ff */
[----:B--2---:R-:W-:Y:S02]  /*16060*/  MOV R3, 0x1c1f ;  /* 0x00001c1f00037802 */ /* 0x004fe40000000f00 */
[----:B------:R-:W-:Y:S02]  /*16070*/  MOV R2, 0x16090 ;  /* 0x0001609000027802 */ /* 0x000fe40000000f00 */
[----:B-1-3--:R-:W-:Y:S05]  /*16080*/  CALL.REL.NOINC `($__internal_20_$__cuda_sm70_shflsync_idx_p) ;  /* 0x00000a5000007944 */ /* 0x00afea0003c00000 */
[----:B------:R2:W-:Y:S01]  /*16090*/  STL [R1+0x4c], R12 ;  /* 0x00004c0c01007387 */ /* 0x0005e20000100800 */
[----:B-----5:R-:W-:Y:S01]  /*160a0*/  IMAD.MOV.U32 R4, RZ, RZ, R0 ;  /* 0x000000ffff047224 */ /* 0x020fe200078e0000 */
[----:B------:R-:W-:Y:S01]  /*160b0*/  MOV R0, 0x1 ;  /* 0x0000000100007802 */ /* 0x000fe20000000f00 */
[----:B------:R-:W-:Y:S01]  /*160c0*/  IMAD.MOV.U32 R3, RZ, RZ, 0x1c1f ;  /* 0x00001c1fff037424 */ /* 0x000fe200078e00ff */
[----:B------:R-:W-:-:S02]  /*160d0*/  MOV R2, 0x160f0 ;  /* 0x000160f000027802 */ /* 0x000fc40000000f00 */
[----:B-12---:R-:W-:Y:S05]  /*160e0*/  CALL.REL.NOINC `($__internal_20_$__cuda_sm70_shflsync_idx_p) ;  /* 0x000009f000007944 */ /* 0x006fea0003c00000 */
[----:B-1---5:R-:W-:Y:S05]  /*160f0*/  BRA `(.L_x_1258) ;  /* 0xffffb50000007947 */ /* 0x022fea000383ffff */
.L_x_1189:
[----:B------:R1:W-:Y:S01]  /*16100*/  STL [R1+0x4c], R5 ;  /* 0x00004c0501007387 */ /* 0x0003e20000100800 */
[----:B------:R-:W-:Y:S01]  /*16110*/  IMAD.MOV.U32 R0, RZ, RZ, RZ ;  /* 0x000000ffff007224 */ /* 0x000fe200078e00ff */
[----:B------:R-:W-:-:S02]  /*16120*/  MOV R3, 0x181f ;  /* 0x0000181f00037802 */ /* 0x000fc40000000f00 */
[----:B------:R-:W-:Y:S02]  /*16130*/  MOV R2, 0x16150 ;  /* 0x0001615000027802 */ /* 0x000fe40000000f00 */
[----:B-1----:R-:W-:Y:S05]  /*16140*/  CALL.REL.NOINC `($__internal_20_$__cuda_sm70_shflsync_idx_p) ;  /* 0x0000099000007944 */ /* 0x002fea0003c00000 */
[----:B-----5:R-:W-:Y:S01]  /*16150*/  MOV R4, R0 ;  /* 0x0000000000047202 */ /* 0x020fe20000000f00 */
[----:B-1----:R-:W-:Y:S05]  /*16160*/  BRA `(.L_x_1259) ;  /* 0xffffc94000007947 */ /* 0x002fea000383ffff */
.L_x_1190:
[----:B------:R3:W-:Y:S01]  /*16170*/  STL [R1+0x4c], R14 ;  /* 0x00004c0e01007387 */ /* 0x0007e20000100800 */
[----:B------:R-:W-:Y:S01]  /*16180*/  IMAD.MOV.U32 R0, RZ, RZ, RZ ;  /* 0x000000ffff007224 */ /* 0x000fe200078e00ff */
[----:B------:R-:W-:Y:S02]  /*16190*/  MOV R3, 0x181f ;  /* 0x0000181f00037802 */ /* 0x000fe40000000f00 */
[----:B------:R-:W-:Y:S02]  /*161a0*/  MOV R2, 0x161c0 ;  /* 0x000161c000027802 */ /* 0x000fe40000000f00 */
[----:B-123--:R-:W-:Y:S05]  /*161b0*/  CALL.REL.NOINC `($__internal_20_$__cuda_sm70_shflsync_idx_p) ;  /* 0x0000092000007944 */ /* 0x00efea0003c00000 */
[----:B-1---5:R-:W-:Y:S05]  /*161c0*/  BRA `(.L_x_1260) ;  /* 0xffffc90000007947 */ /* 0x022fea000383ffff */
.L_x_1193:
        /* <DEDUP_REMOVED lines=9> */
[----:B------:R-:W-:-:S02]  /*16260*/  MOV R2, 0x16280 ;  /* 0x0001628000027802 */ /* 0x000fc40000000f00 */
[----:B-12---:R-:W-:Y:S05]  /*16270*/  CALL.REL.NOINC `($__internal_20_$__cuda_sm70_shflsync_idx_p) ;  /* 0x0000086000007944 */ /* 0x006fea0003c00000 */
[----:B-1---5:R-:W-:Y:S05]  /*16280*/  BRA `(.L_x_1261) ;  /* 0xffffcaa000007947 */ /* 0x022fea000383ffff */
.L_x_1196:
[----:B------:R1:W-:Y:S01]  /*16290*/  STL [R1+0x4c], R5 ;  /* 0x00004c0501007387 */ /* 0x0003e20000100800 */
[----:B----4-:R-:W-:Y:S01]  /*162a0*/  IMAD.MOV.U32 R0, RZ, RZ, 0x2 ;  /* 0x00000002ff007424 */ /* 0x010fe200078e00ff */
[----:B-1----:R-:W-:-:S02]  /*162b0*/  MOV R3, 0x181f ;  /* 0x0000181f00037802 */ /* 0x002fc40000000f00 */
[----:B------:R-:W-:Y:S02]  /*162c0*/  MOV R2, 0x162e0 ;  /* 0x000162e000027802 */ /* 0x000fe40000000f00 */
[----:B--23--:R-:W-:Y:S05]  /*162d0*/  CALL.REL.NOINC `($__internal_20_$__cuda_sm70_shflsync_idx_p) ;  /* 0x0000080000007944 */ /* 0x00cfea0003c00000 */
[----:B-----5:R-:W-:Y:S01]  /*162e0*/  MOV R4, R0 ;  /* 0x0000000000047202 */ /* 0x020fe20000000f00 */
[----:B-1----:R-:W-:Y:S05]  /*162f0*/  BRA `(.L_x_1262) ;  /* 0xffffcc2000007947 */ /* 0x002fea000383ffff */
.L_x_1197:
[----:B------:R1:W-:Y:S01]  /*16300*/  STL [R1+0x4c], R14 ;  /* 0x00004c0e01007387 */ /* 0x0003e20000100800 */
[----:B----4-:R-:W-:Y:S01]  /*16310*/  IMAD.MOV.U32 R0, RZ, RZ, 0x2 ;  /* 0x00000002ff007424 */ /* 0x010fe200078e00ff */
[----:B-1----:R-:W-:Y:S02]  /*16320*/  MOV R3, 0x181f ;  /* 0x0000181f00037802 */ /* 0x002fe40000000f00 */
[----:B------:R-:W-:Y:S02]  /*16330*/  MOV R2, 0x16350 ;  /* 0x0001635000027802 */ /* 0x000fe40000000f00 */
[----:B--23--:R-:W-:Y:S05]  /*16340*/  CALL.REL.NOINC `($__internal_20_$__cuda_sm70_shflsync_idx_p) ;  /* 0x0000079000007944 */ /* 0x00cfea0003c00000 */
[----:B-1---5:R-:W-:Y:S05]  /*16350*/  BRA `(.L_x_1263) ;  /* 0xffffcbe000007947 */ /* 0x022fea000383ffff */
.L_x_1200:
[----:B------:R1:W-:Y:S01]  /*16360*/  STL [R1+0x4c], R5 ;  /* 0x00004c0501007387 */ /* 0x0003e20000100800 */
[----:B------:R-:W-:Y:S01]  /*16370*/  IMAD.MOV.U32 R0, RZ, RZ, 0x3 ;  /* 0x00000003ff007424 */ /* 0x000fe200078e00ff */
[----:B-1----:R-:W-:Y:S02]  /*16380*/  MOV R3, 0x181f ;  /* 0x0000181f00037802 */ /* 0x002fe40000000f00 */
        /* <DEDUP_REMOVED lines=9> */
.L_x_1202:
[----:B------:R1:W-:Y:S01]  /*16420*/  STL [R1+0x4c], R106 ;  /* 0x00004c6a01007387 */ /* 0x0003e20000100800 */
[----:B------:R-:W-:Y:S01]  /*16430*/  IMAD.MOV.U32 R0, RZ, RZ, RZ ;  /* 0x000000ffff007224 */ /* 0x000fe200078e00ff */
[----:B------:R-:W-:-:S02]  /*16440*/  MOV R3, 0x1f ;  /* 0x0000001f00037802 */ /* 0x000fc40000000f00 */
[----:B------:R-:W-:Y:S02]  /*16450*/  MOV R2, 0x16470 ;  /* 0x0001647000027802 */ /* 0x000fe40000000f00 */
[----:B-1----:R-:W-:Y:S05]  /*16460*/  CALL.REL.NOINC `($__internal_20_$__cuda_sm70_shflsync_idx_p) ;  /* 0x0000067000007944 */ /* 0x002fea0003c00000 */
[----:B------:R-:W-:Y:S01]  /*16470*/  MOV R9, R0 ;  /* 0x0000000000097202 */ /* 0x000fe20000000f00 */
[----:B-1---5:R-:W-:Y:S05]  /*16480*/  BRA `(.L_x_1265) ;  /* 0xffffcf6000007947 */ /* 0x022fea000383ffff */
.L_x_1203:
[----:B------:R3:W-:Y:S01]  /*16490*/  STL [R1+0x4c], R106 ;  /* 0x00004c6a01007387 */ /* 0x0007e20000100800 */
[----:B------:R-:W-:Y:S01]  /*164a0*/  IMAD.MOV.U32 R0, RZ, RZ, 0x1 ;  /* 0x00000001ff007424 */ /* 0x000fe200078e00ff */
[----:B------:R-:W-:Y:S02]  /*164b0*/  MOV R3, 0x1f ;  /* 0x0000001f00037802 */ /* 0x000fe40000000f00 */
[----:B------:R-:W-:Y:S02]  /*164c0*/  MOV R2, 0x164e0 ;  /* 0x000164e000027802 */ /* 0x000fe40000000f00 */
[----:B-123--:R-:W-:Y:S05]  /*164d0*/  CALL.REL.NOINC `($__internal_20_$__cuda_sm70_shflsync_idx_p) ;  /* 0x0000060000007944 */ /* 0x00efea0003c00000 */
[----:B------:R-:W-:Y:S01]  /*164e0*/  MOV R8, R0 ;  /* 0x0000000000087202 */ /* 0x000fe20000000f00 */
[----:B-1---5:R-:W-:Y:S05]  /*164f0*/  BRA `(.L_x_1266) ;  /* 0xffffcf1000007947 */ /* 0x022fea000383ffff */
.L_x_1204:
[----:B------:R-:W-:Y:S02]  /*16500*/  MOV R3, 0x1 ;  /* 0x0000000100037802 */ /* 0x000fe40000000f00 */
[----:B------:R-:W-:Y:S02]  /*16510*/  MOV R2, 0x16530 ;  /* 0x0001653000027802 */ /* 0x000fe40000000f00 */
[----:B-1234-:R-:W-:Y:S05]  /*16520*/  CALL.REL.NOINC `($__internal_21_$__cuda_sm70_shflsync_up_p) ;  /* 0x0000065000007944 */ /* 0x01efea0003c00000 */
[----:B------:R-:W-:Y:S05]  /*16530*/  BRA `(.L_x_1267) ;  /* 0xffffd00000007947 */ /* 0x000fea000383ffff */
.L_x_1205:
[----:B------:R-:W-:Y:S02]  /*16540*/  MOV R3, 0x2 ;  /* 0x0000000200037802 */ /* 0x000fe40000000f00 */
[----:B------:R-:W-:-:S02]  /*16550*/  MOV R2, 0x16570 ;  /* 0x0001657000027802 */ /* 0x000fc40000000f00 */
[----:B--2-4-:R-:W-:Y:S05]  /*16560*/  CALL.REL.NOINC `($__internal_21_$__cuda_sm70_shflsync_up_p) ;  /* 0x0000061000007944 */ /* 0x014fea0003c00000 */
        /* <DEDUP_REMOVED lines=23> */
.L_x_1209:
[----:B------:R-:W-:Y:S02]  /*166e0*/  MOV R3, 0x1 ;  /* 0x0000000100037802 */ /* 0x000fe40000000f00 */
[----:B------:R-:W-:Y:S02]  /*166f0*/  MOV R2, 0x16710 ;  /* 0x0001671000027802 */ /* 0x000fe40000000f00 */
[----:B------:R-:W-:Y:S05]  /*16700*/  CALL.REL.NOINC `($__internal_21_$__cuda_sm70_shflsync_up_p) ;  /* 0x0000047000007944 */ /* 0x000fea0003c00000 */
[----:B------:R-:W-:Y:S01]  /*16710*/  MOV R2, R4 ;  /* 0x0000000400027202 */ /* 0x000fe20000000f00 */
[----:B------:R-:W-:Y:S05]  /*16720*/  BRA `(.L_x_1269) ;  /* 0xffffd07000007947 */ /* 0x000fea000383ffff */
.L_x_1210:
        /* <DEDUP_REMOVED lines=26> */
.L_x_1212:
[----:B------:R-:W-:Y:S02]  /*168d0*/  SEL R0, RZ, 0x1, P0 ;  /* 0x00000001ff007807 */ /* 0x000fe40000000000 */
[----:B------:R-:W-:Y:S02]  /*168e0*/  MOV R2, 0x16900 ;  /* 0x0001690000027802 */ /* 0x000fe40000000f00 */
[----:B-1----:R-:W-:Y:S05]  /*168f0*/  CALL.REL.NOINC `($__internal_22_$__cuda_sm70_votesync_ballot) ;  /* 0x000002e000007944 */ /* 0x002fea0003c00000 */
[----:B------:R-:W-:Y:S01]  /*16900*/  MOV R10, R0 ;  /* 0x00000000000a7202 */ /* 0x000fe20000000f00 */
[----:B------:R-:W-:Y:S05]  /*16910*/  BRA `(.L_x_1271) ;  /* 0xffffd01000007947 */ /* 0x000fea000383ffff */
.L_x_1213:
[----:B------:R3:W-:Y:S01]  /*16920*/  STL [R1+0x4c], R6 ;  /* 0x00004c0601007387 */ /* 0x0007e20000100800 */
[----:B--2---:R-:W-:Y:S01]  /*16930*/  IMAD.MOV.U32 R0, RZ, RZ, R5 ;  /* 0x000000ffff007224 */ /* 0x004fe200078e0005 */
[----:B------:R-:W-:Y:S02]  /*16940*/  MOV R3, 0x1f ;  /* 0x0000001f00037802 */ /* 0x000fe40000000f00 */
[----:B------:R-:W-:Y:S02]  /*16950*/  MOV R2, 0x16970 ;  /* 0x0001697000027802 */ /* 0x000fe40000000f00 */
[----:B-1-3--:R-:W-:Y:S05]  /*16960*/  CALL.REL.NOINC `($__internal_20_$__cuda_sm70_shflsync_idx_p) ;  /* 0x0000017000007944 */ /* 0x00afea0003c00000 */
[----:B------:R2:W-:Y:S01]  /*16970*/  STL [R1+0x4c], R7 ;  /* 0x00004c0701007387 */ /* 0x0005e20000100800 */
[----:B------:R-:W-:Y:S01]  /*16980*/  IMAD.MOV.U32 R11, RZ, RZ, R0 ;  /* 0x000000ffff0b7224 */ /* 0x000fe200078e0000 */
[----:B-----5:R-:W-:Y:S01]  /*16990*/  MOV R0, R5 ;  /* 0x0000000500007202 */ /* 0x020fe20000000f00 */
[----:B------:R-:W-:Y:S01]  /*169a0*/  IMAD.MOV.U32 R3, RZ, RZ, 0x1f ;  /* 0x0000001fff037424 */ /* 0x000fe200078e00ff */
[----:B------:R-:W-:-:S02]  /*169b0*/  MOV R2, 0x169d0 ;  /* 0x000169d000027802 */ /* 0x000fc40000000f00 */
[----:B-12---:R-:W-:Y:S05]  /*169c0*/  CALL.REL.NOINC `($__internal_20_$__cuda_sm70_shflsync_idx_p) ;  /* 0x0000011000007944 */ /* 0x006fea0003c00000 */
[----:B------:R-:W-:Y:S01]  /*169d0*/  MOV R7, R0 ;  /* 0x0000000000077202 */ /* 0x000fe20000000f00 */
[----:B-1---5:R-:W-:Y:S05]  /*169e0*/  BRA `(.L_x_1272) ;  /* 0xffffcfb000007947 */ /* 0x022fea000383ffff */
.L_x_1216:
[----:B------:R3:W-:Y:S01]  /*169f0*/  STL [R1+0x4c], R4 ;  /* 0x00004c0401007387 */ /* 0x0007e20000100800 */
[----:B--2---:R-:W-:Y:S01]  /*16a00*/  IMAD.MOV.U32 R0, RZ, RZ, R5 ;  /* 0x000000ffff007224 */ /* 0x004fe200078e0005 */
[----:B------:R-:W-:-:S02]  /*16a10*/  MOV R3, 0x1f ;  /* 0x0000001f00037802 */ /* 0x000fc40000000f00 */
[----:B------:R-:W-:Y:S02]  /*16a20*/  MOV R2, 0x16a40 ;  /* 0x00016a4000027802 */ /* 0x000fe40000000f00 */
[----:B-1-34-:R-:W-:Y:S05]  /*16a30*/  CALL.REL.NOINC `($__internal_20_$__cuda_sm70_shflsync_idx_p) ;  /* 0x000000a000007944 */ /* 0x01afea0003c00000 */
[----:B------:R-:W-:Y:S01]  /*16a40*/  MOV R12, R0 ;  /* 0x00000000000c7202 */ /* 0x000fe20000000f00 */
[----:B-1---5:R-:W-:Y:S05]  /*16a50*/  BRA `(.L_x_1215) ;  /* 0xffffcfa000007947 */ /* 0x022fea000383ffff */
        .weak           $__internal_19_$__cuda_sm70_shflsync_bfly_p
        .type           $__internal_19_$__cuda_sm70_shflsync_bfly_p,@function
        .size           $__internal_19_$__cuda_sm70_shflsync_bfly_p,($__internal_20_$__cuda_sm70_shflsync_idx_p - $__internal_19_$__cuda_sm70_shflsync_bfly_p)
$__internal_19_$__cuda_sm70_shflsync_bfly_p:
[----:B------:R1:W-:Y:S01]  /*16a60*/  STL [R1+0x218], R5 ;  /* 0x0002180501007387 */ /* 0x0003e20000100800 */
[----:B------:R-:W-:Y:S02]  /*16a70*/  MOV R3, 0x1f ;  /* 0x0000001f00037802 */ /* 0x000fe40000000f00 */
[----:B-1----:R-:W-:-:S04]  /*16a80*/  MOV R5, 0xffffffff ;  /* 0xffffffff00057802 */ /* 0x002fc80000000f00 */
[----:B------:R-:W-:Y:S04]  /*16a90*/  WARPSYNC R5 ;  /* 0x0000000500007348 */ /* 0x000fe80003800000 */
[----:B------:R1:W2:Y:S04]  /*16aa0*/  SHFL.BFLY PT, R0, R4, R0, R3 ;  /* 0x0c00000004007389 */ /* 0x0002a800000e0003 */
[----:B-1----:R1:W5:Y:S01]  /*16ab0*/  LDL.LU R5, [R1+0x218] ;  /* 0x0002180001057983 */ /* 0x0023620000300800 */
[----:B------:R-:W-:-:S04]  /*16ac0*/  MOV R3, 0x0 ;  /* 0x0000000000037802 */ /* 0x000fc80000000f00 */
[----:B--2---:R-:W-:Y:S05]  /*16ad0*/  RET.REL.NODEC R2 `(_ZN7cutlass13device_kernelIN5flash19enable_sm80_to_sm89INS1_16FlashAttnFwdSm80INS1_25CollectiveMainloopFwdSm80ILi8ELi1ELb1EN4cute5tupleIJNS5_1CILi128EEENS7_ILi48EEENS7_ILi256EEEEEELi256ENS_6half_tEfNS_4arch4Sm80ELb1ELb0ELb1ELb1ELb1ELb0ELb1ELb1EEENS1_21CollectiveEpilogueFwdINS6_IJS8_SA_S9_EEENS6_IJNS7_ILi1EEESI_SI_EEESC_SE_Li256ELb1ELb1ELb1ELb0EEENS1_36VarlenDynamicPersistentTileSchedulerILi128ELi48ELi256ELi256ELb1ELb1ELb0ELb1ELb1ELb1EEEEEEEEEvNT_6ParamsE) ;  /* 0xfffe952002007950 */ /* 0x004fea0003c3ffff */
        .weak           $__internal_20_$__cuda_sm70_shflsync_idx_p
        .type           $__internal_20_$__cuda_sm70_shflsync_idx_p,@function
        .size           $__internal_20_$__cuda_sm70_shflsync_idx_p,($__internal_21_$__cuda_sm70_shflsync_up_p - $__internal_20_$__cuda_sm70_shflsync_idx_p)
$__internal_20_$__cuda_sm70_shflsync_idx_p:
[----:B------:R1:W-:Y:S04]  /*16ae0*/  STL [R1+0x21c], R5 ;  /* 0x00021c0501007387 */ /* 0x0003e80000100800 */
[----:B------:R2:W-:Y:S01]  /*16af0*/  STL [R1+0x218], R4 ;  /* 0x0002180401007387 */ /* 0x0005e20000100800 */
[----:B-1----:R-:W-:-:S03]  /*16b00*/  MOV R5, 0xffffffff ;  /* 0xffffffff00057802 */ /* 0x002fc60000000f00 */
[----:B--2---:R-:W2:Y:S01]  /*16b10*/  LDL.LU R4, [R1+0x4c] ;  /* 0x00004c0001047983 */ /* 0x004ea20000300800 */
[----:B------:R-:W-:Y:S04]  /*16b20*/  WARPSYNC R5 ;  /* 0x0000000500007348 */ /* 0x000fe80003800000 */
[----:B--2---:R1:W2:Y:S04]  /*16b30*/  SHFL.IDX PT, R0, R4, R0, R3 ;  /* 0x0000000004007389 */ /* 0x0042a800000e0003 */
[----:B-1----:R1:W5:Y:S04]  /*16b40*/  LDL.LU R5, [R1+0x21c] ;  /* 0x00021c0001057983 */ /* 0x0023680000300800 */
[----:B------:R1:W5:Y:S01]  /*16b50*/  LDL.LU R4, [R1+0x218] ;  /* 0x0002180001047983 */ /* 0x0003620000300800 */
[----:B------:R-:W-:-:S04]  /*16b60*/  MOV R3, 0x0 ;  /* 0x0000000000037802 */ /* 0x000fc80000000f00 */
[----:B--2---:R-:W-:Y:S05]  /*16b70*/  RET.REL.NODEC R2 `(_ZN7cutlass13device_kernelIN5flash19enable_sm80_to_sm89INS1_16FlashAttnFwdSm80INS1_25CollectiveMainloopFwdSm80ILi8ELi1ELb1EN4cute5tupleIJNS5_1CILi128EEENS7_ILi48EEENS7_ILi256EEEEEELi256ENS_6half_tEfNS_4arch4Sm80ELb1ELb0ELb1ELb1ELb1ELb0ELb1ELb1EEENS1_21CollectiveEpilogueFwdINS6_IJS8_SA_S9_EEENS6_IJNS7_ILi1EEESI_SI_EEESC_SE_Li256ELb1ELb1ELb1ELb0EEENS1_36VarlenDynamicPersistentTileSchedulerILi128ELi48ELi256ELi256ELb1ELb1ELb0ELb1ELb1ELb1EEEEEEEEEvNT_6ParamsE) ;  /* 0xfffe948002007950 */ /* 0x004fea0003c3ffff */
        .weak           $__internal_21_$__cuda_sm70_shflsync_up_p
        .type           $__internal_21_$__cuda_sm70_shflsync_up_p,@function
        .size           $__internal_21_$__cuda_sm70_shflsync_up_p,($__internal_22_$__cuda_sm70_votesync_ballot - $__internal_21_$__cuda_sm70_shflsync_up_p)
$__internal_21_$__cuda_sm70_shflsync_up_p:
[----:B------:R-:W-:Y:S02]  /*16b80*/  MOV R4, RZ ;  /* 0x000000ff00047202 */ /* 0x000fe40000000f00 */
[----:B------:R-:W-:-:S04]  /*16b90*/  MOV R10, 0xffffffff ;  /* 0xffffffff000a7802 */ /* 0x000fc80000000f00 */
[----:B------:R-:W-:Y:S04]  /*16ba0*/  WARPSYNC R10 ;  /* 0x0000000a00007348 */ /* 0x000fe80003800000 */
[----:B------:R1:W2:Y:S02]  /*16bb0*/  SHFL.UP PT, R4, R0, R3, R4 ;  /* 0x0400000300047389 */ /* 0x0002a400000e0004 */
[----:B-1----:R-:W-:-:S04]  /*16bc0*/  MOV R3, 0x0 ;  /* 0x0000000000037802 */ /* 0x002fc80000000f00 */
[----:B--2---:R-:W-:Y:S05]  /*16bd0*/  RET.REL.NODEC R2 `(_ZN7cutlass13device_kernelIN5flash19enable_sm80_to_sm89INS1_16FlashAttnFwdSm80INS1_25CollectiveMainloopFwdSm80ILi8ELi1ELb1EN4cute5tupleIJNS5_1CILi128EEENS7_ILi48EEENS7_ILi256EEEEEELi256ENS_6half_tEfNS_4arch4Sm80ELb1ELb0ELb1ELb1ELb1ELb0ELb1ELb1EEENS1_21CollectiveEpilogueFwdINS6_IJS8_SA_S9_EEENS6_IJNS7_ILi1EEESI_SI_EEESC_SE_Li256ELb1ELb1ELb1ELb0EEENS1_36VarlenDynamicPersistentTileSchedulerILi128ELi48ELi256ELi256ELb1ELb1ELb0ELb1ELb1ELb1EEEEEEEEEvNT_6ParamsE) ;  /* 0xfffe942002007950 */ /* 0x004fea0003c3ffff */
        .weak           $__internal_22_$__cuda_sm70_votesync_ballot
        .type           $__internal_22_$__cuda_sm70_votesync_ballot,@function
        .size           $__internal_22_$__cuda_sm70_votesync_ballot,(.L_x_6482 - $__internal_22_$__cuda_sm70_votesync_ballot)
$__internal_22_$__cuda_sm70_votesync_ballot:
[----:B------:R-:W-:Y:S01]  /*16be0*/  ISETP.NE.U32.AND P0, PT, R0, 0x1, PT ;  /* 0x000000010000780c */ /* 0x000fe20003f05070 */
[----:B------:R-:W-:-:S04]  /*16bf0*/  IMAD.MOV.U32 R3, RZ, RZ, -0x1 ;  /* 0xffffffffff037424 */ /* 0x000fc800078e00ff */
[----:B------:R-:W-:Y:S08]  /*16c00*/  WARPSYNC R3 ;  /* 0x0000000300007348 */ /* 0x000ff00003800000 */
[----:B------:R-:W-:-:S04]  /*16c10*/  VOTE.ANY R0, PT, !P0 ;  /* 0x0000000000007806 */ /* 0x000fc800040e0100 */
[----:B------:R-:W-:Y:S01]  /*16c20*/  LOP3.LUT R0, R0, R3, RZ, 0xc0, !PT ;  /* 0x0000000300007212 */ /* 0x000fe200078ec0ff */
[----:B------:R-:W-:-:S04]  /*16c30*/  IMAD.MOV.U32 R3, RZ, RZ, 0x0 ;  /* 0x00000000ff037424 */ /* 0x000fc800078e00ff */
[----:B------:R-:W-:Y:S05]  /*16c40*/  RET.REL.NODEC R2 `(_ZN7cutlass13device_kernelIN5flash19enable_sm80_to_sm89INS1_16FlashAttnFwdSm80INS1_25CollectiveMainloopFwdSm80ILi8ELi1ELb1EN4cute5tupleIJNS5_1CILi128EEENS7_ILi48EEENS7_ILi256EEEEEELi256ENS_6half_tEfNS_4arch4Sm80ELb1ELb0ELb1ELb1ELb1ELb0ELb1ELb1EEENS1_21CollectiveEpilogueFwdINS6_IJS8_SA_S9_EEENS6_IJNS7_ILi1EEESI_SI_EEESC_SE_Li256ELb1ELb1ELb1ELb0EEENS1_36VarlenDynamicPersistentTileSchedulerILi128ELi48ELi256ELi256ELb1ELb1ELb0ELb1ELb1ELb1EEEEEEEEEvNT_6ParamsE) ;  /* 0xfffe93b002007950 */ /* 0x000fea0003c3ffff */
.L_x_1273:
        /* <DEDUP_REMOVED lines=11> */
.L_x_6482:


//--------------------- .text._ZN7cutlass13device_kernelIN5flash19enable_sm80_to_sm89INS1_16FlashAttnFwdSm80INS1_25CollectiveMainloopFwdSm80ILi8ELi1ELb0EN4cute5tupleIJNS5_1CILi128EEENS7_ILi32EEENS7_ILi256EEEEEELi256ENS_6half_tEfNS_4arch4Sm80ELb1ELb0ELb1ELb1ELb1ELb1ELb1ELb1EEENS1_21CollectiveEpilogueFwdINS6_IJS8_SA_S9_EEENS6_IJNS7_ILi1EEESI_SI_EEESC_SE_Li256ELb1ELb1ELb1ELb0EEENS1_36VarlenDynamicPersistentTileSchedulerILi128ELi32ELi256ELi256ELb1ELb1ELb0ELb1ELb1ELb1EEEEEEEEEvNT_6ParamsE --------------------------
	.section	.text._ZN7cutlass13device_kernelIN5flash19enable_sm80_to_sm89INS1_16FlashAttnFwdSm80INS1_25CollectiveMainloopFwdSm80ILi8ELi1ELb0EN4cute5tupleIJNS5_1CILi128EEENS7_ILi32EEENS7_ILi256EEEEEELi256ENS_6half_tEfNS_4arch4Sm80ELb1ELb0ELb1ELb1ELb1ELb1ELb1ELb1EEENS1_21CollectiveEpilogueFwdINS6_IJS8_SA_S9_EEENS6_IJNS7_ILi1EEESI_SI_EEESC_SE_Li256ELb1ELb1ELb1ELb0EEENS1_36VarlenDynamicPersistentTileSchedulerILi128ELi32ELi256ELi256ELb1ELb1ELb0ELb1ELb1ELb1EEEEEEEEEvNT_6ParamsE,"ax",@progbits
	.sectioninfo	@"SHI_REGISTERS=255"
	.align	128
.text._ZN7cutlass13device_kernelIN5flash19enable_sm80_to_sm89INS1_16FlashAttnFwdSm80INS1_25CollectiveMainloopFwdSm80ILi8ELi1ELb0EN4cute5tupleIJNS5_1CILi128EEENS7_ILi32EEENS7_ILi256EEEEEELi256ENS_6half_tEfNS_4arch4Sm80ELb1ELb0ELb1ELb1ELb1ELb1ELb1ELb1EEENS1_21CollectiveEpilogueFwdINS6_IJS8_SA_S9_EEENS6_IJNS7_ILi1EEESI_SI_EEESC_SE_Li256ELb1ELb1ELb1ELb0EEENS1_36VarlenDynamicPersistentTileSchedulerILi128ELi32ELi256ELi256ELb1ELb1ELb0ELb1ELb1ELb1EEEEEEEEEvNT_6ParamsE:
        .type           _ZN7cutlass13device_kernelIN5flash19enable_sm80_to_sm89INS1_16FlashAttnFwdSm80INS1_25CollectiveMainloopFwdSm80ILi8ELi1ELb0EN4cute5tupleIJNS5_1CILi128EEENS7_ILi32EEENS7_ILi256EEEEEELi256ENS_6half_tEfNS_4arch4Sm80ELb1ELb0ELb1ELb1ELb1ELb1ELb1ELb1EEENS1_21CollectiveEpilogueFwdINS6_IJS8_SA_S9_EEENS6_IJNS7_ILi1EEESI_SI_EEESC_SE_Li256ELb1ELb1ELb1ELb0EEENS1_36VarlenDynamicPersistentTileSchedulerILi128ELi32ELi256ELi256ELb1ELb1ELb0ELb1ELb1ELb1EEEEEEEEEvNT_6ParamsE,@function
        .size           _ZN7cutlass13device_kernelIN5flash19enable_sm80_to_sm89INS1_16FlashAttnFwdSm80INS1_25CollectiveMainloopFwdSm80ILi8ELi1ELb0EN4cute5tupleIJNS5_1CILi128EEENS7_ILi32EEENS7_ILi256EEEEEELi256ENS_6half_tEfNS_4arch4Sm80ELb1ELb0ELb1ELb1ELb1ELb1ELb1ELb1EEENS1_21CollectiveEpilogueFwdINS6_IJS8_SA_S9_EEENS6_IJNS7_ILi1EEESI_SI_EEESC_SE_Li256ELb1ELb1ELb1ELb0EEENS1_36VarlenDynamicPersistentTileSchedulerILi128ELi32ELi256ELi256ELb1ELb1ELb0ELb1ELb1ELb1EEEEEEEEEvNT_6ParamsE,(.L_x_6487 - _ZN7cutlass13device_kernelIN5flash19enable_sm80_to_sm89INS1_16FlashAttnFwdSm80INS1_25CollectiveMainloopFwdSm80ILi8ELi1ELb0EN4cute5tupleIJNS5_1CILi128EEENS7_ILi32EEENS7_ILi256EEEEEELi256ENS_6half_tEfNS_4arch4Sm80ELb1ELb0ELb1ELb1ELb1ELb1ELb1ELb1EEENS1_21CollectiveEpilogueFwdINS6_IJS8_SA_S9_EEENS6_IJNS7_ILi1EEESI_SI_EEESC_SE_Li256ELb1ELb1ELb1ELb0EEENS1_36VarlenDynamicPersistentTileSchedulerILi128ELi32ELi256ELi256ELb1ELb1ELb0ELb1ELb1ELb1EEEEEEEEEvNT_6ParamsE)
        .other          _ZN7cutlass13device_kernelIN5flash19enable_sm80_to_sm89INS1_16FlashAttnFwdSm80INS1_25CollectiveMainloopFwdSm80ILi8ELi1ELb0EN4cute5tupleIJNS5_1CILi128EEENS7_ILi32EEENS7_ILi256EEEEEELi256ENS_6half_tEfNS_4arch4Sm80ELb1ELb0ELb1ELb1ELb1ELb1ELb1ELb1EEENS1_21CollectiveEpilogueFwdINS6_IJS8_SA_S9_EEENS6_IJNS7_ILi1EEESI_SI_EEESC_SE_Li256ELb1ELb1ELb1ELb0EEENS1_36VarlenDynamicPersistentTileSchedulerILi128ELi32ELi256ELi256ELb1ELb1ELb0ELb1ELb1ELb1EEEEEEEEEvNT_6ParamsE,@"STO_CUDA_ENTRY STV_DEFAULT"
_ZN7cutlass13device_kernelIN5flash19enable_sm80_to_sm89INS1_16FlashAttnFwdSm80INS1_25CollectiveMainloopFwdSm80ILi8ELi1ELb0EN4cute5tupleIJNS5_1CILi128EEENS7_ILi32EEENS7_ILi256EEEEEELi256ENS_6half_tEfNS_4arch4Sm80ELb1ELb0ELb1ELb1ELb1ELb1ELb1ELb1EEENS1_21CollectiveEpilogueFwdINS6_IJS8_SA_S9_EEENS6_IJNS7_ILi1EEESI_SI_EEESC_SE_Li256ELb1ELb1ELb1ELb0EEENS1_36VarlenDynamicPersistentTileSchedulerILi128ELi32ELi256ELi256ELb1ELb1ELb0ELb1ELb1ELb1EEEEEEEEEvNT_6ParamsE:
        /* <DEDUP_REMOVED lines=52> */
.L_x_1279:
        /* <DEDUP_REMOVED lines=16> */
.L_x_1482:
        /* <DEDUP_REMOVED lines=16> */
.L_x_1483:
[----:B---3--:R-:W-:-:S05]  /*0540*/  IMAD R0, R0, c[0x0][0x538], RZ ;  /* 0x00014e0000007a24 */ /* 0x008fca00078e02ff */
[----:B------:R-:W-:-:S04]  /*0550*/  IADD3 R6, R0, R6, RZ ;  /* 0x0000000600067210 */ /* 0x000fc80007ffe0ff */
[----:B------:R-:W-:-:S13]  /*0560*/  ISETP.GT.AND P0, PT, R6, UR4, PT ;  /* 0x0000000406007c0c */ /* 0x000fda000bf04270 */
[----:B-12---:R-:W-:Y:S05]  /*0570*/  @!P0 BRA `(.L_x_1279) ;  /* 0xfffffdc000008947 */ /* 0x006fea000383ffff */
.L_x_1275:
[----:B------:R-:W-:-:S05]  /*0580*/  IADD3 R11, -R0, R6, RZ ;  /* 0x00000006000b7210 */ /* 0x000fca0007ffe1ff */
[----:B------:R-:W-:-:S05]  /*0590*/  IMAD R0, R4, c[0x0][0x538], R11 ;  /* 0x00014e0004007a24 */ /* 0x000fca00078e020b */
[----:B------:R-:W-:Y:S01]  /*05a0*/  ISETP.GT.AND P0, PT, R0, UR4, PT ;  /* 0x0000000400007c0c */ /* 0x000fe2000bf04270 */
[----:B------:R-:W-:-:S12]  /*05b0*/  BRA.DIV ~URZ, `(.L_x_1280) ;  /* 0x0001c8b27f007947 */ /* 0x000fd8000b800000 */
[----:B------:R-:W-:-:S04]  /*05c0*/  VOTE.ANY R10, PT, !P0 ;  /* 0x00000000000a7806 */ /* 0x000fc800040e0100 */
.L_x_1484:
[----:B------:R-:W1:Y:S02]  /*05d0*/  POPC R5, R10 ;  /* 0x0000000a00057309 */ /* 0x000e640000000000 */
[----:B-12---:R-:W-:Y:S01]  /*05e0*/  IADD3 R235, R5, R7, RZ ;  /* 0x0000000705eb7210 */ /* 0x006fe20007ffe0ff */
[----:B------:R-:W-:Y:S05]  /*05f0*/  BRA.DIV ~URZ, `(.L_x_1281) ;  /* 0x0001c8c27f007947 */ /* 0x000fea000b800000 */
[----:B------:R1:W2:Y:S01]  /*0600*/  SHFL.IDX PT, R12, R9, R5, 0x1f ;  /* 0x00001f05090c7589 */ /* 0x0002a200000e0000 */
[----:B------:R-:W-:-:S03]  /*0610*/  MOV R6, RZ ;  /* 0x000000ff00067202 */ /* 0x000fc60000000f00 */
[----:B------:R1:W3:Y:S04]  /*0620*/  SHFL.IDX PT, R9, R8, R5, 0x1f ;  /* 0x00001f0508097589 */ /* 0x0002e800000e0000 */
.L_x_1485:
[----:B------:R-:W-:Y:S01]  /*0630*/  ISETP.NE.AND P0, PT, R10, RZ, PT ;  /* 0x000000ff0a00720c */ /* 0x000fe20003f05270 */
[----:B------:R-:W-:-:S12]  /*0640*/  BSSY B0, `(.L_x_1282) ;  /* 0x0000005000007945 */ /* 0x000fd80003800000 */
[----:B------:R-:W-:Y:S05]  /*0650*/  @!P0 BRA `(.L_x_1283) ;  /* 0x0000003000008947 */ /* 0x000fea0003800000 */
[----:B------:R-:W-:Y:S01]  /*0660*/  IADD3 R2, R5, -0x1, RZ ;  /* 0xffffffff05027810 */ /* 0x000fe20007ffe0ff */
[----:B------:R-:W-:Y:S05]  /*0670*/  BRA.DIV ~URZ, `(.L_x_1284) ;  /* 0x0001c9227f007947 */ /* 0x000fea000b800000 */
[----:B------:R4:W1:Y:S02]  /*0680*/  SHFL.IDX PT, R6, R4, R2, 0x1f ;  /* 0x00001f0204067589 */ /* 0x00086400000e0000 */
.L_x_1283:
[----:B------:R-:W-:Y:S05]  /*0690*/  BSYNC B0 ;  /* 0x0000000000007941 */ /* 0x000fea0003800000 */
.L_x_1282:
        /* <DEDUP_REMOVED lines=67> */
.L_x_1286:
        /* <DEDUP_REMOVED lines=68> */
.L_x_1287:
[----:B------:R-:W-:Y:S05]  /*0f10*/  BSYNC B0 ;  /* 0x0000000000007941 */ /* 0x000fea0003800000 */
.L_x_1285:
[----:B------:R-:W-:-:S04]  /*0f20*/  LOP3.LUT R0, RZ, R0, RZ, 0x33, !PT ;  /* 0x00000000ff007212 */ /* 0x000fc800078e33ff */
[----:B------:R-:W-:Y:S01]  /*0f30*/  IADD3 R233, R0, R12, RZ ;  /* 0x0000000c00e97210 */ /* 0x000fe20007ffe0ff */
[----:B------:R-:W-:Y:S05]  /*0f40*/  BRA `(.L_x_1288) ;  /* 0x0000004000007947 */ /* 0x000fea0003800000 */
.L_x_1276:
[----:B--2---:R-:W-:Y:S01]  /*0f50*/  IMAD.MOV.U32 R233, RZ, RZ, RZ ;  /* 0x000000ffffe97224 */ /* 0x004fe200078e00ff */
[----:B------:R-:W-:Y:S01]  /*0f60*/  MOV R234, RZ ;  /* 0x000000ff00ea7202 */ /* 0x000fe20000000f00 */
[----:B------:R-:W-:Y:S01]  /*0f70*/  IMAD.U32 R232, RZ, RZ, UR4 ;  /* 0x00000004ffe87e24 */ /* 0x000fe2000f8e00ff */
[----:B------:R-:W-:Y:S02]  /*0f80*/  MOV R235, c[0x0][0x53c] ;  /* 0x00014f0000eb7a02 */ /* 0x000fe40000000f00 */
.L_x_1288:
[----:B------:R-:W-:Y:S01]  /*0f90*/  ISETP.NE.AND P0, PT, R13, RZ, PT ;  /* 0x000000ff0d00720c */ /* 0x000fe20003f05270 */
[----:B------:R-:W-:-:S12]  /*0fa0*/  WARPSYNC 0xffffffff ;  /* 0xffffffff00007948 */ /* 0x000fd80003800000 */
[----:B------:R1:W-:Y:S04]  /*0fb0*/  @!P0 STS.128 [0x20080], R232 ;  /* 0x020080e8ff008388 */ /* 0x0003e80000000c00 */
[----:B------:R-:W-:Y:S06]  /*0fc0*/  BAR.ARV 0x5, 0x100 ;  /* 0x0144000000007b1d */ /* 0x000fec0000002000 */
.L_x_1274:
        /* <DEDUP_REMOVED lines=140> */
[----:B------:R1:W-:Y:S01]  /*1890*/  STL [R1+0x3c], R8 ;  /* 0x00003c0801007387 */ /* 0x0003e20000100800 */
[----:B------:R-:W-:-:S02]  /*18a0*/  SHF.R.S32.HI R2, RZ, 0x1f, R157 ;  /* 0x0000001fff027819 */ /* 0x000fc4000001149d */
[CC--:B------:R-:W-:Y:S01]  /*18b0*/  IADD3 R3, R11.reuse, R9.reuse, R12 ;  /* 0x000000090b037210 */ /* 0x0c0fe20007ffe00c */
[----:B------:R-:W-:Y:S01]  /*18c0*/  STL [R1+0x8], R17 ;  /* 0x0000081101007387 */ /* 0x000fe20000100800 */
[----:B------:R-:W-:Y:S01]  /*18d0*/  LOP3.LUT R4, R11, R9, RZ, 0xfc, !PT ;  /* 0x000000090b047212 */ /* 0x000fe200078efcff */
[----:B------:R-:W-:Y:S01]  /*18e0*/  IMAD.MOV.U32 R12, RZ, RZ, 0x20 ;  /* 0x00000020ff0c7424 */ /* 0x000fe200078e00ff */
[--C-:B------:R-:W-:Y:S01]  /*18f0*/  LOP3.LUT R11, R29, 0x38, R132.reuse, 0xf8, !PT ;  /* 0x000000381d0b7812 */ /* 0x100fe200078ef884 */
[----:B------:R-:W-:Y:S01]  /*1900*/  STL [R1+0x4], R7 ;  /* 0x0000040701007387 */ /* 0x000fe20000100800 */
[--C-:B------:R-:W-:Y:S02]  /*1910*/  LOP3.LUT R10, R28, 0x38, R132.reuse, 0xf8, !PT ;  /* 0x000000381c0a7812 */ /* 0x100fe400078ef884 */
[----:B------:R-:W-:Y:S01]  /*1920*/  LOP3.LUT R9, R27, 0x38, R132, 0xf8, !PT ;  /* 0x000000381b097812 */ /* 0x000fe200078ef884 */
[----:B------:R2:W-:Y:S01]  /*1930*/  STL [R1], R2 ;  /* 0x0000000201007387 */ /* 0x0005e20000100800 */
[----:B------:R-:W-:-:S02]  /*1940*/  LOP3.LUT R11, R23, R11, R24, 0xf6, !PT ;  /* 0x0000000b170b7212 */ /* 0x000fc400078ef618 */
[----:B------:R-:W-:Y:S02]  /*1950*/  LOP3.LUT R10, R21, R10, R22, 0xf6, !PT ;  /* 0x0000000a150a7212 */ /* 0x000fe400078ef616 */
[----:B------:R-:W-:Y:S02]  /*1960*/  LOP3.LUT R9, R19, R9, R20, 0xf6, !PT ;  /* 0x0000000913097212 */ /* 0x000fe400078ef614 */
[----:B------:R-:W-:Y:S02]  /*1970*/  LEA R177, R0, 0xc080, 0x1 ;  /* 0x0000c08000b17811 */ /* 0x000fe400078e08ff */
[----:B------:R-:W-:Y:S02]  /*1980*/  SHF.R.S32.HI R0, RZ, 0x3, R5 ;  /* 0x00000003ff007819 */ /* 0x000fe40000011405 */
[----:B------:R-:W-:Y:S02]  /*1990*/  LEA R11, R11, 0x10080, 0x1 ;  /* 0x000100800b0b7811 */ /* 0x000fe400078e08ff */
[----:B-1----:R-:W-:Y:S01]  /*19a0*/  LOP3.LUT R8, R8, R226, RZ, 0xfc, !PT ;  /* 0x000000e208087212 */ /* 0x002fe200078efcff */
[----:B------:R-:W-:Y:S01]  /*19b0*/  STL [R1+0xc], R0 ;  /* 0x00000c0001007387 */ /* 0x000fe20000100800 */
[----:B------:R-:W-:-:S02]  /*19c0*/  LOP3.LUT R201, R5, 0xfffffff8, RZ, 0xc0, !PT ;  /* 0xfffffff805c97812 */ /* 0x000fc400078ec0ff */
[----:B------:R-:W-:Y:S01]  /*19d0*/  LEA R5, R9, 0x10080, 0x1 ;  /* 0x0001008009057811 */ /* 0x000fe200078e08ff */
[----:B------:R-:W-:Y:S01]  /*19e0*/  IMAD.SHL.U32 R214, R8, 0x2, RZ ;  /* 0x0000000208d67824 */ /* 0x000fe200078e00ff */
[----:B------:R-:W-:Y:S01]  /*19f0*/  LEA R8, R10, 0x10080, 0x1 ;  /* 0x000100800a087811 */ /* 0x000fe200078e08ff */
[----:B------:R-:W-:Y:S01]  /*1a00*/  STL [R1+0x34], R11 ;  /* 0x0000340b01007387 */ /* 0x000fe20000100800 */
[----:B------:R-:W-:Y:S02]  /*1a10*/  LEA R182, R3, 0x10080, 0x1 ;  /* 0x0001008003b67811 */ /* 0x000fe400078e08ff */
[----:B------:R-:W-:Y:S01]  /*1a20*/  LEA R178, R4, 0x8080, 0x1 ;  /* 0x0000808004b27811 */ /* 0x000fe200078e08ff */
[----:B------:R-:W-:Y:S01]  /*1a30*/  STL [R1+0x30], R8 ;  /* 0x0000300801007387 */ /* 0x000fe20000100800 */
[----:B--2---:R-:W-:Y:S01]  /*1a40*/  IMAD.IADD R2, R26, 0x1, -R6 ;  /* 0x000000011a027824 */ /* 0x004fe200078e0a06 */
[----:B------:R-:W-:Y:S02]  /*1a50*/  SEL R6, R12, 0xffffffe0, !P1 ;  /* 0xffffffe00c067807 */ /* 0x000fe40004800000 */
[----:B------:R1:W-:Y:S01]  /*1a60*/  STL [R1+0x2c], R5 ;  /* 0x00002c0501007387 */ /* 0x0003e20000100800 */
[----:B------:R-:W-:Y:S01]  /*1a70*/  IMAD.SHL.U32 R229, R2, 0x2, RZ ;  /* 0x0000000202e57824 */ /* 0x000fe200078e00ff */
[----:B------:R-:W-:Y:S01]  /*1a80*/  SEL R2, R12, 0xffffffe0, !P4 ;  /* 0xffffffe00c027807 */ /* 0x000fe20006000000 */
[----:B------:R-:W-:Y:S01]  /*1a90*/  IMAD.IADD R242, R239, 0x1, R6 ;  /* 0x00000001eff27824 */ /* 0x000fe200078e0206 */
[----:B------:R-:W-:Y:S01]  /*1aa0*/  SEL R7, R18, 0xffffffc0, !P2 ;  /* 0xffffffc012077807 */ /* 0x000fe20005000000 */
[----:B------:R-:W-:Y:S01]  /*1ab0*/  IMAD.IADD R241, R6, 0x1, R240 ;  /* 0x0000000106f17824 */ /* 0x000fe200078e02f0 */
[C---:B------:R-:W-:Y:S01]  /*1ac0*/  IADD3 R36, R229.reuse, 0x10, RZ ;  /* 0x00000010e5247810 */ /* 0x040fe20007ffe0ff */
[----:B------:R-:W-:Y:S01]  /*1ad0*/  IMAD.IADD R183, R182, 0x1, R2 ;  /* 0x00000001b6b77824 */ /* 0x000fe200078e0202 */
[C---:B------:R-:W-:Y:S01]  /*1ae0*/  IADD3 R248, R229.reuse, 0x28, RZ ;  /* 0x00000028e5f87810 */ /* 0x040fe20007ffe0ff */
[----:B------:R-:W-:Y:S01]  /*1af0*/  IMAD.IADD R179, R2, 0x1, R178 ;  /* 0x0000000102b37824 */ /* 0x000fe200078e02b2 */
[----:B------:R-:W-:Y:S01]  /*1b00*/  IADD3 R32, R229, 0x40, RZ ;  /* 0x00000040e5207810 */ /* 0x000fe20007ffe0ff */
[--C-:B------:R-:W-:Y:S01]  /*1b10*/  IMAD.IADD R246, R239, 0x1, R7.reuse ;  /* 0x00000001eff67824 */ /* 0x100fe200078e0207 */
[----:B------:R-:W-:Y:S01]  /*1b20*/  IADD3 R29, R229, 0x58, RZ ;  /* 0x00000058e51d7810 */ /* 0x000fe20007ffe0ff */
[----:B------:R-:W-:Y:S01]  /*1b30*/  IMAD.IADD R245, R7, 0x1, R242 ;  /* 0x0000000107f57824 */ /* 0x000fe200078e02f2 */
[----:B------:R-:W-:Y:S01]  /*1b40*/  IADD3 R26, R229, 0x70, RZ ;  /* 0x00000070e51a7810 */ /* 0x000fe20007ffe0ff */
[----:B------:R-:W-:Y:S01]  /*1b50*/  IMAD.IADD R244, R7, 0x1, R240 ;  /* 0x0000000107f47824 */ /* 0x000fe200078e02f0 */
[----:B------:R-:W-:Y:S01]  /*1b60*/  SHF.R.S32.HI R9, RZ, 0x1f, R36 ;  /* 0x0000001fff097819 */ /* 0x000fe20000011424 */
[----:B------:R-:W-:Y:S01]  /*1b70*/  IMAD.IADD R243, R241, 0x1, R7 ;  /* 0x00000001f1f37824 */ /* 0x000fe200078e0207 */
[----:B------:R-:W-:-:S02]  /*1b80*/  IADD3 R23, R229, 0x88, RZ ;  /* 0x00000088e5177810 */ /* 0x000fc40007ffe0ff */
[C---:B------:R-:W-:Y:S02]  /*1b90*/  IADD3 R250, R229.reuse, 0xf8, RZ ;  /* 0x000000f8e5fa7810 */ /* 0x040fe40007ffe0ff */
[----:B------:R-:W-:Y:S02]  /*1ba0*/  SHF.R.S32.HI R9, RZ, 0x1f, R248 ;  /* 0x0000001fff097819 */ /* 0x000fe400000114f8 */
[C---:B------:R-:W-:Y:S02]  /*1bb0*/  IADD3 R20, R229.reuse, 0xa0, RZ ;  /* 0x000000a0e5147810 */ /* 0x040fe40007ffe0ff */
[C---:B-1----:R-:W-:Y:S02]  /*1bc0*/  IADD3 R5, R229.reuse, 0xe0, RZ ;  /* 0x000000e0e5057810 */ /* 0x042fe40007ffe0ff */
[----:B------:R-:W-:Y:S02]  /*1bd0*/  SHF.R.S32.HI R9, RZ, 0x1f, R32 ;  /* 0x0000001fff097819 */ /* 0x000fe40000011420 */
[----:B------:R-:W-:-:S02]  /*1be0*/  IADD3 R17, R229, 0xb8, RZ ;  /* 0x000000b8e5117810 */ /* 0x000fc40007ffe0ff */
[----:B------:R-:W-:Y:S02]  /*1bf0*/  SHF.R.S32.HI R9, RZ, 0x1f, R29 ;  /* 0x0000001fff097819 */ /* 0x000fe4000001141d */
[C---:B------:R-:W-:Y:S02]  /*1c00*/  IADD3 R10, R229.reuse, 0xd0, RZ ;  /* 0x000000d0e50a7810 */ /* 0x040fe40007ffe0ff */
[----:B------:R-:W-:Y:S02]  /*1c10*/  SHF.R.S32.HI R9, RZ, 0x1f, R26 ;  /* 0x0000001fff097819 */ /* 0x000fe4000001141a */
[----:B------:R-:W-:Y:S02]  /*1c20*/  SHF.R.S32.HI R5, RZ, 0x1f, R5 ;  /* 0x0000001fff057819 */ /* 0x000fe40000011405 */
[C---:B------:R-:W-:Y:S02]  /*1c30*/  IADD3 R8, R229.reuse, 0xd8, RZ ;  /* 0x000000d8e5087810 */ /* 0x040fe40007ffe0ff */
[----:B------:R-:W-:-:S02]  /*1c40*/  IADD3 R252, R229, 0xe8, RZ ;  /* 0x000000e8e5fc7810 */ /* 0x000fc40007ffe0ff */
[----:B------:R-:W-:Y:S02]  /*1c50*/  SHF.R.S32.HI R9, RZ, 0x1f, R23 ;  /* 0x0000001fff097819 */ /* 0x000fe40000011417 */
[----:B------:R-:W-:Y:S02]  /*1c60*/  SHF.R.S32.HI R5, RZ, 0x1f, R250 ;  /* 0x0000001fff057819 */ /* 0x000fe400000114fa */
[----:B------:R-:W-:Y:S02]  /*1c70*/  IADD3 R251, R229, 0xf0, RZ ;  /* 0x000000f0e5fb7810 */ /* 0x000fe40007ffe0ff */
[----:B------:R-:W-:Y:S02]  /*1c80*/  SHF.R.S32.HI R9, RZ, 0x1f, R20 ;  /* 0x0000001fff097819 */ /* 0x000fe40000011414 */
[----:B------:R-:W-:Y:S02]  /*1c90*/  LEA R5, R16, 0x10080, 0x1 ;  /* 0x0001008010057811 */ /* 0x000fe400078e08ff */
[----:B------:R-:W-:-:S02]  /*1ca0*/  SHF.R.S32.HI R9, RZ, 0x1f, R17 ;  /* 0x0000001fff097819 */ /* 0x000fc40000011411 */
[----:B------:R-:W-:Y:S01]  /*1cb0*/  SHF.R.S32.HI R9, RZ, 0x1f, R10 ;  /* 0x0000001fff097819 */ /* 0x000fe2000001140a */
[----:B------:R1:W-:Y:S01]  /*1cc0*/  STL [R1+0x28], R5 ;  /* 0x0000280501007387 */ /* 0x0003e20000100800 */
[----:B------:R-:W-:Y:S02]  /*1cd0*/  SHF.R.S32.HI R8, RZ, 0x1f, R8 ;  /* 0x0000001fff087819 */ /* 0x000fe40000011408 */
[----:B------:R-:W-:Y:S02]  /*1ce0*/  SHF.R.S32.HI R9, RZ, 0x1f, R252 ;  /* 0x0000001fff097819 */ /* 0x000fe400000114fc */
[----:B------:R-:W-:Y:S02]  /*1cf0*/  SHF.R.S32.HI R8, RZ, 0x1f, R251 ;  /* 0x0000001fff087819 */ /* 0x000fe400000114fb */
[----:B------:R-:W-:Y:S02]  /*1d00*/  LEA R9, R15, 0x10080, 0x1 ;  /* 0x000100800f097811 */ /* 0x000fe400078e08ff */
[----:B------:R-:W-:-:S02]  /*1d10*/  LEA R8, R14, 0x10080, 0x1 ;  /* 0x000100800e087811 */ /* 0x000fc400078e08ff */
[----:B------:R-:W-:Y:S01]  /*1d20*/  SEL R0, R18, 0xffffffc0, !P3 ;  /* 0xffffffc012007807 */ /* 0x000fe20005800000 */
[----:B------:R2:W-:Y:S01]  /*1d30*/  STL [R1+0x24], R9 ;  /* 0x0000240901007387 */ /* 0x0005e20000100800 */
[C---:B------:R-:W-:Y:S02]  /*1d40*/  IADD3 R35, R229.reuse, 0x18, RZ ;  /* 0x00000018e5237810 */ /* 0x040fe40007ffe0ff */
[C---:B------:R-:W-:Y:S01]  /*1d50*/  IADD3 R197, R132.reuse, 0x80, RZ ;  /* 0x0000008084c57810 */ /* 0x040fe20007ffe0ff */
[----:B------:R2:W-:Y:S01]  /*1d60*/  STL [R1+0x20], R8 ;  /* 0x0000200801007387 */ /* 0x0005e20000100800 */
[----:B------:R-:W-:Y:S01]  /*1d70*/  IADD3 R198, R132, 0xc0, RZ ;  /* 0x000000c084c67810 */ /* 0x000fe20007ffe0ff */
[----:B------:R-:W-:Y:S01]  /*1d80*/  IMAD.IADD R185, R182, 0x1, R0 ;  /* 0x00000001b6b97824 */ /* 0x000fe200078e0200 */
[C---:B------:R-:W-:Y:S01]  /*1d90*/  IADD3 R37, R229.reuse, 0x8, RZ ;  /* 0x00000008e5257810 */ /* 0x040fe20007ffe0ff */
[C---:B------:R-:W-:Y:S01]  /*1da0*/  IMAD.IADD R181, R0.reuse, 0x1, R178 ;  /* 0x0000000100b57824 */ /* 0x040fe200078e02b2 */
[----:B------:R-:W-:Y:S01]  /*1db0*/  IADD3 R249, R229, 0x20, RZ ;  /* 0x00000020e5f97810 */ /* 0x000fe20007ffe0ff */
[----:B------:R-:W-:Y:S01]  /*1dc0*/  IMAD.IADD R184, R183, 0x1, R0 ;  /* 0x00000001b7b87824 */ /* 0x000fe200078e0200 */
[----:B------:R-:W-:Y:S01]  /*1dd0*/  IADD3 R34, R229, 0x30, RZ ;  /* 0x00000030e5227810 */ /* 0x000fe20007ffe0ff */
[----:B------:R-:W-:Y:S01]  /*1de0*/  IMAD.IADD R180, R0, 0x1, R179 ;  /* 0x0000000100b47824 */ /* 0x000fe200078e02b3 */
[----:B-1----:R-:W-:-:S02]  /*1df0*/  LEA R5, R13, 0x10080, 0x1 ;  /* 0x000100800d057811 */ /* 0x002fc400078e08ff */
[C---:B------:R-:W-:Y:S02]  /*1e00*/  IADD3 R33, R229.reuse, 0x38, RZ ;  /* 0x00000038e5217810 */ /* 0x040fe40007ffe0ff */
[C---:B------:R-:W-:Y:S01]  /*1e10*/  IADD3 R31, R229.reuse, 0x48, RZ ;  /* 0x00000048e51f7810 */ /* 0x040fe20007ffe0ff */
[----:B------:R2:W-:Y:S01]  /*1e20*/  STL [R1+0x1c], R5 ;  /* 0x00001c0501007387 */ /* 0x0005e20000100800 */
        /* <DEDUP_REMOVED lines=10> */
[----:B------:R-:W-:Y:S02]  /*1ed0*/  IADD3 R11, R229, 0xc8, RZ ;  /* 0x000000c8e50b7810 */ /* 0x000fe40007ffe0ff */
        /* <DEDUP_REMOVED lines=21> */
[----:B--2---:R-:W-:Y:S02]  /*2030*/  SHF.R.S32.HI R11, RZ, 0x1f, R11 ;  /* 0x0000001fff0b7819 */ /* 0x004fe4000001140b */
.L_x_1481:
        /* <DEDUP_REMOVED lines=14> */
[----:B------:R-:W-:Y:S01]  /*2120*/  IMAD.MOV.U32 R110, RZ, RZ, RZ ;  /* 0x000000ffff6e7224 */ /* 0x000fe200078e00ff */
[----:B------:R-:W-:Y:S01]  /*2130*/  CS2R R12, SRZ ;  /* 0x00000000000c7805 */ /* 0x000fe2000001ff00 */
        /* <DEDUP_REMOVED lines=25> */
.L_x_1289:
[----:B------:R-:W-:-:S04]  /*22d0*/  ISETP.NE.U32.AND P0, PT, RZ, c[0x0][0x368], PT ;  /* 0x0000da00ff007a0c */ /* 0x000fc80003f05070 */
[----:B------:R-:W-:-:S13]  /*22e0*/  ISETP.NE.AND.EX P0, PT, RZ, c[0x0][0x36c], PT, P0 ;  /* 0x0000db00ff007a0c */ /* 0x000fda0003f05300 */
[----:B------:R-:W-:Y:S05]  /*22f0*/  @!P0 BRA `(.L_x_1290) ;  /* 0x0000004000008947 */ /* 0x000fea0003800000 */
[----:B---3--:R-:W-:-:S04]  /*2300*/  IADD3 R4, P0, R231, c[0x0][0x368], RZ ;  /* 0x0000da00e7047a10 */ /* 0x008fc80007f1e0ff */
[----:B------:R-:W-:-:S05]  /*2310*/  IADD3.X R5, R236, c[0x0][0x36c], RZ, P0, !PT ;  /* 0x0000db00ec057a10 */ /* 0x000fca00007fe4ff */
[----:B------:R1:W5:Y:S01]  /*2320*/  LDG.E R11, [R4.64] ;  /* 0x00000008040b7981 */ /* 0x000362000c1e1900 */
[----:B------:R-:W-:Y:S05]  /*2330*/  BRA `(.L_x_1291) ;  /* 0x0000005000007947 */ /* 0x000fea0003800000 */
.L_x_1290:
[----:B------:R-:W-:Y:S01]  /*2340*/  MOV R11, UR6 ;  /* 0x00000006000b7c02 */ /* 0x000fe20008000f00 */
[----:B------:R-:W-:Y:S05]  /*2350*/  @!P5 BRA `(.L_x_1291) ;  /* 0x000000300000d947 */ /* 0x000fea0003800000 */
[----:B---3--:R-:W2:Y:S04]  /*2360*/  LDG.E R6, [R4.64] ;  /* 0x0000000804067981 */ /* 0x008ea8000c1e1900 */
[----:B------:R-:W2:Y:S02]  /*2370*/  LDG.E R0, [R4.64+0x4] ;  /* 0x0000040804007981 */ /* 0x000ea4000c1e1900 */
[----:B--2---:R-:W-:Y:S02]  /*2380*/  IADD3 R11, -R6, R0, RZ ;  /* 0x00000000060b7210 */ /* 0x004fe40007ffe1ff */
.L_x_1291:
[----:B-1-3--:R1:W2:Y:S04]  /*2390*/  @P6 LDG.E R5, [R2.64] ;  /* 0x0000000802056981 */ /* 0x00a2a8000c1e1900 */
[----:B------:R1:W2:Y:S01]  /*23a0*/  @P6 LDG.E R4, [R2.64+0x4] ;  /* 0x0000040802046981 */ /* 0x0002a2000c1e1900 */
[----:B------:R-:W-:Y:S01]  /*23b0*/  ISETP.NE.U32.AND P0, PT, RZ, c[0x0][0x378], PT ;  /* 0x0000de00ff007a0c */ /* 0x000fe20003f05070 */
[----:B-----5:R-:W-:-:S03]  /*23c0*/  IMAD.MOV.U32 R99, RZ, RZ, R11 ;  /* 0x000000ffff637224 */ /* 0x020fc600078e000b */
[----:B------:R-:W-:Y:S01]  /*23d0*/  ISETP.NE.AND.EX P1, PT, RZ, c[0x0][0x37c], PT, P0 ;  /* 0x0000df00ff007a0c */ /* 0x000fe20003f25300 */
[----:B------:R-:W-:Y:S02]  /*23e0*/  IMAD.MOV.U32 R0, RZ, RZ, c[0x0][0x2c4] ;  /* 0x0000b100ff007624 */ /* 0x000fe400078e00ff */
[----:B------:R-:W-:-:S03]  /*23f0*/  IMAD.SHL.U32 R225, R233, 0x80, RZ ;  /* 0x00000080e9e17824 */ /* 0x000fc600078e00ff */
[----:B------:R-:W-:Y:S01]  /*2400*/  ISETP.NE.AND P2, PT, R0, 0x1, PT ;  /* 0x000000010000780c */ /* 0x000fe20003f45270 */
[----:B------:R-:W-:Y:S01]  /*2410*/  IMAD.MOV.U32 R55, RZ, RZ, c[0x0][0x228] ;  /* 0x00008a00ff377624 */ /* 0x000fe200078e00ff */
[----:B------:R-:W-:Y:S01]  /*2420*/  IADD3 R0, R225, 0x7f, RZ ;  /* 0x0000007fe1007810 */ /* 0x000fe20007ffe0ff */
[----:B------:R-:W-:-:S04]  /*2430*/  IMAD.IADD R8, R11, 0x1, -R223 ;  /* 0x000000010b087824 */ /* 0x000fc800078e0adf */
[----:B-1----:R-:W-:-:S04]  /*2440*/  @P1 IADD3 R2, P0, R231, c[0x0][0x378], RZ ;  /* 0x0000de00e7021a10 */ /* 0x002fc80007f1e0ff */
[----:B------:R-:W-:-:S05]  /*2450*/  @P1 IADD3.X R3, R236, c[0x0][0x37c], RZ, P0, !PT ;  /* 0x0000df00ec031a10 */ /* 0x000fca00007fe4ff */
[----:B------:R1:W5:Y:S01]  /*2460*/  @P1 LDG.E R99, [R2.64] ;  /* 0x0000000802631981 */ /* 0x000362000c1e1900 */
[----:B------:R-:W-:Y:S01]  /*2470*/  LOP3.LUT R7, R234, 0xff0000, RZ, 0xc0, !PT ;  /* 0x00ff0000ea077812 */ /* 0x000fe200078ec0ff */
[----:B------:R-:W-:Y:S01]  /*2480*/  BSSY B0, `(.L_x_1292) ;  /* 0x0000038000007945 */ /* 0x000fe20003800000 */
[----:B------:R-:W-:-:S04]  /*2490*/  LOP3.LUT R207, R207, 0xffffffdf, RZ, 0xc0, !PT ;  /* 0xffffffdfcfcf7812 */ /* 0x000fc800078ec0ff */
[----:B------:R-:W-:Y:S01]  /*24a0*/  @P2 LOP3.LUT R207, R207, 0x20, RZ, 0xfc, !PT ;  /* 0x00000020cfcf2812 */ /* 0x000fe200078efcff */
[----:B-1----:R-:W-:Y:S01]  /*24b0*/  @P2 IMAD.HI.U32 R2, R0, c[0x0][0x2c8], RZ ;  /* 0x0000b20000022a27 */ /* 0x002fe200078e00ff */
[----:B------:R-:W-:-:S04]  /*24c0*/  LOP3.LUT R3, R234, 0xff000000, RZ, 0xc0, !PT ;  /* 0xff000000ea037812 */ /* 0x000fc800078ec0ff */
[----:B------:R-:W-:Y:S02]  /*24d0*/  @P2 SHF.R.U32.HI R0, RZ, c[0x0][0x2cc], R2 ;  /* 0x0000b300ff002a19 */ /* 0x000fe40000011602 */
[----:B------:R-:W-:Y:S01]  /*24e0*/  SHF.R.U32.HI R6, RZ, 0x8, R3 ;  /* 0x00000008ff067819 */ /* 0x000fe20000011603 */
[----:B--2---:R-:W-:-:S04]  /*24f0*/  @P6 IMAD.IADD R55, R4, 0x1, -R5 ;  /* 0x0000000104376824 */ /* 0x004fc800078e0a05 */
[----:B------:R-:W-:-:S05]  /*2500*/  IMAD.IADD R227, R8, 0x1, R55 ;  /* 0x0000000108e37824 */ /* 0x000fca00078e0237 */
[C---:B------:R-:W-:Y:S02]  /*2510*/  IADD3 R103, R227.reuse, 0x20, -R228 ;  /* 0x00000020e3677810 */ /* 0x040fe40007ffe8e4 */
[----:B------:R-:W-:-:S03]  /*2520*/  IADD3 R2, R227, 0x1f, RZ ;  /* 0x0000001fe3027810 */ /* 0x000fc60007ffe0ff */
[----:B------:R-:W-:Y:S01]  /*2530*/  IMAD.IADD R0, R103, 0x1, R0 ;  /* 0x0000000167007824 */ /* 0x000fe200078e0200 */
[----:B------:R-:W-:-:S04]  /*2540*/  SHF.R.S32.HI R4, RZ, 0x1f, R2 ;  /* 0x0000001fff047819 */ /* 0x000fc80000011402 */
[----:B------:R-:W-:Y:S02]  /*2550*/  SHF.R.S32.HI R5, RZ, 0x1f, R0 ;  /* 0x0000001fff057819 */ /* 0x000fe40000011400 */
[----:B------:R-:W-:Y:S02]  /*2560*/  LEA.HI R3, R4, R2, RZ, 0x5 ;  /* 0x0000000204037211 */ /* 0x000fe400078f28ff */
[----:B------:R-:W-:Y:S02]  /*2570*/  LEA.HI R0, R5, R0, RZ, 0x5 ;  /* 0x0000000005007211 */ /* 0x000fe400078f28ff */
[----:B------:R-:W-:Y:S02]  /*2580*/  SHF.R.S32.HI R101, RZ, 0x5, R3 ;  /* 0x00000005ff657819 */ /* 0x000fe40000011403 */
[----:B------:R-:W-:Y:S02]  /*2590*/  SHF.R.S32.HI R0, RZ, 0x5, R0 ;  /* 0x00000005ff007819 */ /* 0x000fe40000011400 */
[----:B------:R-:W-:-:S02]  /*25a0*/  LEA.HI R2, R7, R6, RZ, 0x10 ;  /* 0x0000000607027211 */ /* 0x000fc400078f80ff */
[----:B------:R-:W-:Y:S01]  /*25b0*/  IMNMX R5, R101, R0, PT ;  /* 0x0000000065057217 */ /* 0x000fe20003800200 */
[----:B------:R-:W-:Y:S01]  /*25c0*/  IMAD.MOV.U32 R0, RZ, RZ, RZ ;  /* 0x000000ffff007224 */ /* 0x000fe200078e00ff */
[----:B------:R-:W-:Y:S02]  /*25d0*/  SHF.R.U32.HI R233, RZ, 0x10, R2 ;  /* 0x00000010ffe97819 */ /* 0x000fe40000011602 */
[----:B------:R-:W-:Y:S02]  /*25e0*/  ISETP.GE.AND P0, PT, R5, 0x1, PT ;  /* 0x000000010500780c */ /* 0x000fe40003f06270 */
[C---:B------:R-:W-:Y:S02]  /*25f0*/  ISETP.NE.AND P1, PT, R233.reuse, RZ, PT ;  /* 0x000000ffe900720c */ /* 0x040fe40003f25270 */
[----:B------:R-:W-:Y:S02]  /*2600*/  LOP3.LUT R247, R2, 0xff, RZ, 0xc0, !PT ;  /* 0x000000ff02f77812 */ /* 0x000fe400078ec0ff */
[----:B------:R-:W-:-:S07]  /*2610*/  SEL R97, R233, c[0x0][0x338], P1 ;  /* 0x0000ce00e9617a07 */ /* 0x000fce0000800000 */
        /* <DEDUP_REMOVED lines=30> */
.L_x_1293:
[----:B------:R-:W-:Y:S05]  /*2800*/  BSYNC B0 ;  /* 0x0000000000007941 */ /* 0x000fea0003800000 */
.L_x_1292:
        /* <DEDUP_REMOVED lines=30> */
[----:B------:R-:W-:Y:S01]  /*29f0*/  ISETP.NE.U32.AND P1, PT, RZ, c[0x0][0x340], PT ;  /* 0x0000d000ff007a0c */ /* 0x000fe20003f25070 */
[----:B------:R-:W-:Y:S01]  /*2a00*/  IMAD R0, R45, -0x20, R95 ;  /* 0xffffffe02d007824 */ /* 0x000fe200078e025f */
[----:B------:R-:W-:Y:S01]  /*2a10*/  SEL R10, R237, RZ, !P6 ;  /* 0x000000ffed0a7207 */ /* 0x000fe20007000000 */
[----:B------:R-:W-:Y:S01]  /*2a20*/  IMAD R4, R58, c[0x0][0x23c], R4 ;  /* 0x00008f003a047a24 */ /* 0x000fe200078e0204 */
[----:B------:R-:W-:-:S02]  /*2a30*/  ISETP.NE.AND.EX P1, PT, RZ, c[0x0][0x344], PT, P1 ;  /* 0x0000d100ff007a0c */ /* 0x000fc40003f25310 */
[----:B------:R-:W-:Y:S01]  /*2a40*/  ISETP.GT.AND P0, PT, R0, RZ, PT ;  /* 0x000000ff0000720c */ /* 0x000fe20003f04270 */
[----:B------:R-:W-:Y:S01]  /*2a50*/  IMAD.IADD R3, R3, 0x1, R4 ;  /* 0x0000000103037824 */ /* 0x000fe200078e0204 */
[----:B------:R-:W-:Y:S01]  /*2a60*/  SHF.L.U64.HI R105, R108, R104, c[0x0][0x23c] ;  /* 0x00008f006c697619 */ /* 0x000fe20000010268 */
[----:B------:R-:W-:Y:S01]  /*2a70*/  IMAD R0, R8, c[0x0][0x248], RZ ;  /* 0x0000920008007a24 */ /* 0x000fe200078e02ff */
[----:B------:R-:W-:Y:S01]  /*2a80*/  ISETP.GE.AND P4, PT, R132, c[0x0][0x1d4], PT ;  /* 0x0000750084007a0c */ /* 0x000fe20003f86270 */
[C---:B------:R-:W-:Y:S01]  /*2a90*/  IMAD.WIDE.U32 R2, R20.reuse, c[0x0][0x240], R2 ;  /* 0x0000900014027a25 */ /* 0x040fe200078e0002 */
[----:B------:R-:W-:Y:S02]  /*2aa0*/  LOP3.LUT R207, R207, 0xfffffffe, RZ, 0xc0, !PT ;  /* 0xfffffffecfcf7812 */ /* 0x000fe400078ec0ff */
[----:B------:R-:W-:Y:S01]  /*2ab0*/  ISETP.GE.AND P6, PT, R137, c[0x0][0x1d4], PT ;  /* 0x0000750089007a0c */ /* 0x000fe20003fc6270 */
[----:B------:R-:W-:Y:S01]  /*2ac0*/  IMAD R3, R20, c[0x0][0x244], R3 ;  /* 0x0000910014037a24 */ /* 0x000fe200078e0203 */
[----:B------:R-:W-:Y:S01]  /*2ad0*/  ISETP.GE.AND P5, PT, R197, c[0x0][0x1d4], PT ;  /* 0x00007500c5007a0c */ /* 0x000fe20003fa6270 */
[C---:B------:R-:W-:Y:S01]  /*2ae0*/  IMAD R4, R10.reuse, c[0x0][0x24c], R0 ;  /* 0x000093000a047a24 */ /* 0x040fe200078e0200 */
[----:B------:R-:W-:Y:S01]  /*2af0*/  @P1 IADD3 R6, P3, R231, c[0x0][0x340], RZ ;  /* 0x0000d000e7061a10 */ /* 0x000fe20007f7e0ff */
[----:B------:R-:W-:Y:S01]  /*2b00*/  IMAD.WIDE.U32 R62, R10, c[0x0][0x248], R2 ;  /* 0x000092000a3e7a25 */ /* 0x000fe200078e0002 */
[----:B------:R-:W-:-:S02]  /*2b10*/  @P0 SHF.R.S32.HI R2, RZ, 0x1f, R45 ;  /* 0x0000001fff020819 */ /* 0x000fc4000001142d */
[----:B------:R-:W-:Y:S01]  /*2b20*/  @P1 IADD3.X R7, R236, c[0x0][0x344], RZ, P3, !PT ;  /* 0x0000d100ec071a10 */ /* 0x000fe20001ffe4ff */
[----:B------:R-:W-:Y:S01]  /*2b30*/  IMAD.SHL.U32 R108, R108, 0x20, RZ ;  /* 0x000000206c6c7824 */ /* 0x000fe200078e00ff */
[----:B------:R-:W-:Y:S01]  /*2b40*/  @P4 LOP3.LUT R207, R207, 0x1, RZ, 0xfc, !PT ;  /* 0x00000001cfcf4812 */ /* 0x000fe200078efcff */
[----:B------:R-:W-:Y:S01]  /*2b50*/  @P0 IMAD R0, R105, R45, RZ ;  /* 0x0000002d69000224 */ /* 0x000fe200078e02ff */
[----:B------:R-:W-:Y:S01]  /*2b60*/  ISETP.GE.AND P4, PT, R198, c[0x0][0x1d4], PT ;  /* 0x00007500c6007a0c */ /* 0x000fe20003f86270 */
[----:B------:R-:W-:Y:S02]  /*2b70*/  IMAD.IADD R61, R63, 0x1, R4 ;  /* 0x000000013f3d7824 */ /* 0x000fe400078e0204 */
[----:B------:R-:W-:Y:S02]  /*2b80*/  @P0 IMAD.MOV.U32 R60, RZ, RZ, R62 ;  /* 0x000000ffff3c0224 */ /* 0x000fe400078e003e */
[-C--:B------:R-:W-:Y:S02]  /*2b90*/  @P0 IMAD R0, R2, R108.reuse, R0 ;  /* 0x0000006c02000224 */ /* 0x080fe400078e0200 */
[----:B------:R-:W-:-:S04]  /*2ba0*/  @P0 IMAD.WIDE.U32 R4, R45, R108, R60 ;  /* 0x0000006c2d040225 */ /* 0x000fc800078e003c */
[----:B------:R-:W-:Y:S01]  /*2bb0*/  @P0 IMAD.IADD R0, R5, 0x1, R0 ;  /* 0x0000000105000824 */ /* 0x000fe200078e0200 */
[----:B------:R-:W-:-:S04]  /*2bc0*/  @P0 LEA R2, P2, R4, c[0x0][0x220], 0x1 ;  /* 0x0000880004020a11 */ /* 0x000fc800078408ff */
[----:B------:R-:W-:Y:S02]  /*2bd0*/  @P0 LEA.HI.X R3, R4, c[0x0][0x224], R0, 0x1, P2 ;  /* 0x0000890004030a11 */ /* 0x000fe400010f0c00 */
[C---:B------:R-:W-:Y:S01]  /*2be0*/  LOP3.LUT P2, RZ, R207.reuse, 0x1, RZ, 0xc0, !PT ;  /* 0x00000001cfff7812 */ /* 0x040fe2000784c0ff */
[----:B------:R-:W2:Y:S01]  /*2bf0*/  @P1 LDG.E R0, [R6.64] ;  /* 0x0000000806001981 */ /* 0x000ea2000c1e1900 */
[----:B------:R-:W-:Y:S01]  /*2c00*/  IMAD.MOV.U32 R100, RZ, RZ, c[0x0][0x27c] ;  /* 0x00009f00ff647624 */ /* 0x000fe200078e00ff */
[----:B------:R-:W-:-:S10]  /*2c10*/  LOP3.LUT R207, R207, 0xfffffffd, RZ, 0xc0, !PT ;  /* 0xfffffffdcfcf7812 */ /* 0x000fd400078ec0ff */
[----:B------:R-:W-:Y:S01]  /*2c20*/  @!PT LDS RZ, [RZ] ;  /* 0x00000000fffff984 */ /* 0x000fe20000000800 */
[----:B------:R-:W-:Y:S01]  /*2c30*/  @!PT LDS RZ, [RZ] ;  /* 0x00000000fffff984 */ /* 0x000fe20000000800 */
[----:B------:R-:W-:Y:S01]  /*2c40*/  @!PT LDS RZ, [RZ] ;  /* 0x00000000fffff984 */ /* 0x000fe20000000800 */
[----:B------:R1:W-:Y:S01]  /*2c50*/  @P0 LDGSTS.E.BYPASS.LTC128B.128 [R194+0xc080], [R2.64], !P2 ;  /* 0x0c08000002c20fae */ /* 0x0003e2000d101d48 */
[----:B------:R-:W-:-:S03]  /*2c60*/  ISETP.GE.AND P2, PT, R132, c[0x0][0x27c], PT ;  /* 0x00009f0084007a0c */ /* 0x000fc60003f46270 */
[----:B------:R1:W-:Y:S04]  /*2c70*/  @P0 LDGSTS.E.BYPASS.LTC128B.128 [R194+0xd080], [R2.64+0x80], !P6 ;  /* 0x0d08008002c20fae */ /* 0x0003e8000f101d48 */
[----:B------:R1:W-:Y:S04]  /*2c80*/  @P0 LDGSTS.E.BYPASS.LTC128B.128 [R194+0xe080], [R2.64+0x100], !P5 ;  /* 0x0e08010002c20fae */ /* 0x0003e8000e901d48 */
[----:B------:R1:W-:Y:S01]  /*2c90*/  @P0 LDGSTS.E.BYPASS.LTC128B.128 [R194+0xf080], [R2.64+0x180], !P4 ;  /* 0x0f08018002c20fae */ /* 0x0003e2000e101d48 */
[----:B-----5:R-:W-:-:S03]  /*2ca0*/  SHF.R.S32.HI R19, RZ, 0x1f, R99 ;  /* 0x0000001fff137819 */ /* 0x020fc60000011463 */
[----:B------:R-:W0:Y:S01]  /*2cb0*/  LDGDEPBAR ;  /* 0x00000000000079af */ /* 0x000e220000000000 */
[----:B------:R-:W-:Y:S01]  /*2cc0*/  WARPSYNC 0xffffffff ;  /* 0xffffffff00007948 */ /* 0x000fe20003800000 */
[----:B------:R-:W-:Y:S01]  /*2cd0*/  @P2 LOP3.LUT R207, R207, 0x2, RZ, 0xfc, !PT ;  /* 0x00000002cfcf2812 */ /* 0x000fe200078efcff */
[----:B------:R-:W-:Y:S01]  /*2ce0*/  IMAD.SHL.U32 R100, R100, 0x2, RZ ;  /* 0x0000000264647824 */ /* 0x000fe200078e00ff */
[----:B--2---:R-:W-:Y:S01]  /*2cf0*/  @P1 SHF.R.S32.HI R18, RZ, 0x1f, R0 ;  /* 0x0000001fff121819 */ /* 0x004fe20000011400 */
[----:B------:R-:W-:Y:S02]  /*2d00*/  @!P1 IMAD.MOV.U32 R0, RZ, RZ, R237 ;  /* 0x000000ffff009224 */ /* 0x000fe400078e00ed */
[----:B------:R-:W-:Y:S02]  /*2d10*/  @!P1 IMAD.MOV.U32 R18, RZ, RZ, R238 ;  /* 0x000000ffff129224 */ /* 0x000fe400078e00ee */
[C---:B-1----:R-:W-:Y:S01]  /*2d20*/  IMAD.WIDE.U32 R2, R20.reuse, c[0x0][0x260], R132 ;  /* 0x0000980014027a25 */ /* 0x042fe200078e0084 */
[----:B------:R-:W-:Y:S01]  /*2d30*/  ISETP.GE.AND P0, PT, R137, c[0x0][0x27c], PT ;  /* 0x00009f0089007a0c */ /* 0x000fe20003f06270 */
[----:B------:R-:W-:Y:S01]  /*2d40*/  BAR.SYNC.DEFER_BLOCKING 0x0 ;  /* 0x0000000000007b1d */ /* 0x000fe20000010000 */
[----:B------:R-:W-:Y:S01]  /*2d50*/  LOP3.LUT R207, R207, 0xfffffffb, RZ, 0xc0, !PT ;  /* 0xfffffffbcfcf7812 */ /* 0x000fe200078ec0ff */
[----:B------:R-:W-:Y:S01]  /*2d60*/  IMAD R6, R9, c[0x0][0x290], RZ ;  /* 0x0000a40009067a24 */ /* 0x000fe200078e02ff */
        /* <DEDUP_REMOVED lines=61> */
[----:B------:R-:W-:Y:S01]  /*3140*/  IMAD R10, R99, c[0x0][0x294], R10 ;  /* 0x0000a500630a7a24 */ /* 0x000fe200078e020a */
[----:B------:R-:W-:Y:S01]  /*3150*/  SHF.L.U64.HI R104, R107, R104, c[0x0][0x284] ;  /* 0x0000a1006b687619 */ /* 0x000fe20000010268 */
[----:B------:R-:W-:Y:S01]  /*3160*/  IMAD R0, R99, c[0x0][0x284], R14 ;  /* 0x0000a10063007a24 */ /* 0x000fe200078e020e */
        /* <DEDUP_REMOVED lines=21> */
.L_x_1313:
        /* <DEDUP_REMOVED lines=92> */
.L_x_1299:
[----:B------:R-:W-:Y:S05]  /*3880*/  BSYNC B0 ;  /* 0x0000000000007941 */ /* 0x000fea0003800000 */
.L_x_1298:
        /* <DEDUP_REMOVED lines=38> */
[----:B------:R-:W-:Y:S02]  /*3af0*/  @!P0 SHF.R.U32.HI R25, RZ, 0x10, R25 ;  /* 0x00000010ff198819 */ /* 0x000fe40000011619 */
[----:B-1----:R-:W-:Y:S02]  /*3b00*/  @!P0 MOV R0, R8 ;  /* 0x0000000800008202 */ /* 0x002fe40000000f00 */
[----:B------:R-:W-:Y:S03]  /*3b10*/  @!P0 MOV R4, R9 ;  /* 0x0000000900048202 */ /* 0x000fe60000000f00 */
[--C-:B------:R-:W-:Y:S02]  /*3b20*/  @!P0 HADD2.F32 R21, -RZ, R0.reuse.H1_H1 ;  /* 0x30000000ff158230 */ /* 0x100fe40000004100 */
[----:B------:R-:W-:Y:S03]  /*3b30*/  @!P0 HADD2.F32 R2, -RZ, R0.H0_H0 ;  /* 0x20000000ff028230 */ /* 0x000fe60000004100 */
[CC--:B------:R-:W-:Y:S02]  /*3b40*/  @!P0 FMUL.FTZ R23, R21.reuse, R3.reuse ;  /* 0x0000000315178220 */ /* 0x0c0fe40000410000 */
[C---:B------:R-:W-:Y:S02]  /*3b50*/  @!P0 FMUL.FTZ R0, R2.reuse, R3 ;  /* 0x0000000302008220 */ /* 0x040fe40000410000 */
[-C--:B------:R-:W-:Y:S01]  /*3b60*/  @!P0 FFMA.FTZ R41, R2, R22.reuse, -R23 ;  /* 0x0000001602298223 */ /* 0x080fe20000010817 */
[----:B------:R-:W-:Y:S01]  /*3b70*/  @!P0 HADD2.F32 R2, -RZ, R5.H0_H0 ;  /* 0x20000005ff028230 */ /* 0x000fe20000004100 */
[----:B------:R-:W-:Y:S01]  /*3b80*/  @!P0 IMAD.MOV.U32 R3, RZ, RZ, R10 ;  /* 0x000000ffff038224 */ /* 0x000fe200078e000a */
[--C-:B------:R-:W-:Y:S01]  /*3b90*/  @!P0 HADD2.F32 R23, -RZ, R4.reuse.H1_H1 ;  /* 0x30000004ff178230 */ /* 0x100fe20000004100 */
[----:B------:R-:W-:Y:S01]  /*3ba0*/  @!P0 FFMA.FTZ R0, R21, R22, R0 ;  /* 0x0000001615008223 */ /* 0x000fe20000010000 */
[----:B------:R-:W-:Y:S02]  /*3bb0*/  @!P0 HADD2.F32 R4, -RZ, R4.H0_H0 ;  /* 0x20000004ff048230 */ /* 0x000fe40000004100 */
[----:B------:R-:W-:Y:S01]  /*3bc0*/  @!P0 HADD2.F32 R21, -RZ, R24.H0_H0 ;  /* 0x20000018ff158230 */ /* 0x000fe20000004100 */
[CC--:B------:R-:W-:Y:S01]  /*3bd0*/  @!P0 FMUL.FTZ R5, R23.reuse, R2.reuse ;  /* 0x0000000217058220 */ /* 0x0c0fe20000410000 */
[--C-:B------:R-:W-:Y:S01]  /*3be0*/  @!P0 HADD2.F32 R22, -RZ, R3.reuse.H1_H1 ;  /* 0x30000003ff168230 */ /* 0x100fe20000004100 */
[C---:B------:R-:W-:Y:S01]  /*3bf0*/  @!P0 FMUL.FTZ R2, R4.reuse, R2 ;  /* 0x0000000204028220 */ /* 0x040fe20000410000 */
[----:B------:R-:W-:Y:S01]  /*3c00*/  @!P0 HADD2.F32 R24, -RZ, R32.H0_H0 ;  /* 0x20000020ff188230 */ /* 0x000fe20000004100 */
[----:B------:R-:W-:Y:S01]  /*3c10*/  @!P0 FFMA.FTZ R38, R4, R21, -R5 ;  /* 0x0000001504268223 */ /* 0x000fe20000010805 */
[----:B------:R-:W-:Y:S01]  /*3c20*/  @!P0 MOV R5, R11 ;  /* 0x0000000b00058202 */ /* 0x000fe20000000f00 */
[-C--:B------:R-:W-:Y:S01]  /*3c30*/  @!P0 FMUL.FTZ R32, R22, R16.reuse ;  /* 0x0000001016208220 */ /* 0x080fe20000410000 */
[----:B------:R-:W-:Y:S01]  /*3c40*/  @!P0 HADD2.F32 R4, -RZ, R3.H0_H0 ;  /* 0x20000003ff048230 */ /* 0x000fe20000004100 */
[----:B------:R-:W-:Y:S04]  /*3c50*/  @!P0 FFMA.FTZ R2, R23, R21, R2 ;  /* 0x0000001517028223 */ /* 0x000fe80000010002 */
[----:B------:R-:W-:Y:S01]  /*3c60*/  @!P0 FMUL.FTZ R3, R4, R16 ;  /* 0x0000001004038220 */ /* 0x000fe20000410000 */
[----:B------:R-:W-:Y:S01]  /*3c70*/  @!P0 F2FP.PACK_AB R2, R2, R38 ;  /* 0x000000260202823e */ /* 0x000fe200000000ff */
[-C--:B------:R-:W-:Y:S01]  /*3c80*/  @!P0 FFMA.FTZ R32, R4, R24.reuse, -R32 ;  /* 0x0000001804208223 */ /* 0x080fe20000010820 */
[----:B------:R-:W-:Y:S01]  /*3c90*/  @!P0 HADD2.F32 R4, -RZ, R17.H0_H0 ;  /* 0x20000011ff048230 */ /* 0x000fe20000004100 */
[----:B------:R-:W-:Y:S01]  /*3ca0*/  @!P0 FFMA.FTZ R3, R22, R24, R3 ;  /* 0x0000001816038223 */ /* 0x000fe20000010003 */
[--C-:B------:R-:W-:Y:S01]  /*3cb0*/  @!P0 HADD2.F32 R16, -RZ, R5.reuse.H1_H1 ;  /* 0x30000005ff108230 */ /* 0x100fe20000004100 */
[----:B------:R-:W-:Y:S01]  /*3cc0*/  @!P0 IMAD.MOV.U32 R9, RZ, RZ, R2 ;  /* 0x000000ffff098224 */ /* 0x000fe200078e0002 */
[----:B------:R-:W-:Y:S02]  /*3cd0*/  @!P0 HADD2.F32 R5, -RZ, R5.H0_H0 ;  /* 0x20000005ff058230 */ /* 0x000fe40000004100 */
[----:B------:R-:W-:Y:S01]  /*3ce0*/  @!P0 F2FP.PACK_AB R3, R3, R32 ;  /* 0x000000200303823e */ /* 0x000fe200000000ff */
[----:B------:R-:W-:Y:S01]  /*3cf0*/  @!P0 HADD2.F32 R17, -RZ, R25.H0_H0 ;  /* 0x20000019ff118230 */ /* 0x000fe20000004100 */
[-C--:B------:R-:W-:Y:S02]  /*3d00*/  @!P0 FMUL.FTZ R25, R16, R4.reuse ;  /* 0x0000000410198220 */ /* 0x080fe40000410000 */
[----:B------:R-:W-:Y:S01]  /*3d10*/  @!P0 MOV R10, R3 ;  /* 0x00000003000a8202 */ /* 0x000fe20000000f00 */
[C---:B------:R-:W-:Y:S02]  /*3d20*/  @!P0 FMUL.FTZ R4, R5.reuse, R4 ;  /* 0x0000000405048220 */ /* 0x040fe40000410000 */
[----:B------:R-:W-:Y:S01]  /*3d30*/  @!P0 FFMA.FTZ R25, R5, R17, -R25 ;  /* 0x0000001105198223 */ /* 0x000fe20000010819 */
[----:B------:R-:W-:Y:S01]  /*3d40*/  @!P0 F2FP.PACK_AB R5, R0, R41 ;  /* 0x000000290005823e */ /* 0x000fe200000000ff */
[----:B------:R-:W-:Y:S03]  /*3d50*/  @!P0 FFMA.FTZ R4, R16, R17, R4 ;  /* 0x0000001110048223 */ /* 0x000fe60000010004 */
[----:B------:R-:W-:Y:S02]  /*3d60*/  @!P0 MOV R8, R5 ;  /* 0x0000000500088202 */ /* 0x000fe40000000f00 */
[----:B------:R-:W-:Y:S04]  /*3d70*/  @!P0 F2FP.PACK_AB R0, R4, R25 ;  /* 0x000000190400823e */ /* 0x000fe800000000ff */
[----:B------:R-:W-:Y:S05]  /*3d80*/  @!P0 MOV R11, R0 ;  /* 0x00000000000b8202 */ /* 0x000fea0000000f00 */
[----:B------:R1:W-:Y:S02]  /*3d90*/  ST.E.128 [R36.64], R8 ;  /* 0x0000000824007985 */ /* 0x0003e4000c101d08 */
.L_x_1302:
[----:B------:R-:W-:Y:S05]  /*3da0*/  BSYNC B0 ;  /* 0x0000000000007941 */ /* 0x000fea0003800000 */
.L_x_1301:
        /* <DEDUP_REMOVED lines=39> */
[--C-:B------:R-:W-:Y:S02]  /*4020*/  @!P0 HADD2.F32 R5, -RZ, R4.reuse.H0_H0 ;  /* 0x20000004ff058230 */ /* 0x100fe40000004100 */
        /* <DEDUP_REMOVED lines=18> */
.L_x_1304:
[----:B------:R-:W-:Y:S05]  /*4150*/  BSYNC B0 ;  /* 0x0000000000007941 */ /* 0x000fea0003800000 */
.L_x_1303:
        /* <DEDUP_REMOVED lines=58> */
.L_x_1306:
[----:B------:R-:W-:Y:S05]  /*4500*/  BSYNC B0 ;  /* 0x0000000000007941 */ /* 0x000fea0003800000 */
.L_x_1305:
        /* <DEDUP_REMOVED lines=58> */
.L_x_1297:
        /* <DEDUP_REMOVED lines=31> */
.L_x_1308:
[----:B------:R-:W-:Y:S05]  /*4aa0*/  BSYNC B0 ;  /* 0x0000000000007941 */ /* 0x000fea0003800000 */
.L_x_1307:
        /* <DEDUP_REMOVED lines=147> */
.L_x_1310:
[----:B------:R-:W-:Y:S05]  /*53e0*/  BSYNC B0 ;  /* 0x0000000000007941 */ /* 0x000fea0003800000 */
.L_x_1309:
        /* <DEDUP_REMOVED lines=25> */
[----:B------:R-:W-:Y:S01]  /*5580*/  @!P0 SHF.R.U32.HI R21, RZ, 0x10, R29 ;  /* 0x00000010ff158819 */ /* 0x000fe2000001161d */
[----:B------:R-:W-:Y:S01]  /*5590*/  IMAD.SHL.U32 R0, R0, 0x2, RZ ;  /* 0x0000000200007824 */ /* 0x000fe200078e00ff */
[----:B------:R-:W-:Y:S02]  /*55a0*/  @!P0 SHF.R.U32.HI R7, RZ, 0x10, R13 ;  /* 0x00000010ff078819 */ /* 0x000fe4000001160d */
[----:B------:R-:W-:Y:S02]  /*55b0*/  @!P0 SHF.R.U64 R13, R28, 0x10, R29 ;  /* 0x000000101c0d8819 */ /* 0x000fe4000000121d */
[----:B------:R-:W1:Y:S01]  /*55c0*/  LDS.128 R32, [R0+0xc080] ;  /* 0x00c0800000207984 */ /* 0x000e620000000c00 */
[----:B------:R-:W-:Y:S01]  /*55d0*/  @!P0 HADD2.F32 R7, -RZ, R7.H0_H0 ;  /* 0x20000007ff078230 */ /* 0x000fe20000004100 */
[--C-:B------:R-:W-:Y:S01]  /*55e0*/  @!P0 SHF.R.U64 R10, R14, 0x10, R15.reuse ;  /* 0x000000100e0a8819 */ /* 0x100fe2000000120f */
[----:B------:R-:W-:Y:S01]  /*55f0*/  @!P0 HADD2.F32 R13, -RZ, R13.H0_H0 ;  /* 0x2000000dff0d8230 */ /* 0x000fe20000004100 */
[----:B------:R-:W-:Y:S02]  /*5600*/  @!P0 SHF.R.U32.HI R8, RZ, 0x10, R15 ;  /* 0x00000010ff088819 */ /* 0x000fe4000001160f */
[----:B------:R-:W-:Y:S01]  /*5610*/  @!P0 SHF.R.U32.HI R15, RZ, 0x10, R31 ;  /* 0x00000010ff0f8819 */ /* 0x000fe2000001161f */
[----:B------:R-:W-:Y:S02]  /*5620*/  @!P0 HADD2.F32 R10, -RZ, R10.H0_H0 ;  /* 0x2000000aff0a8230 */ /* 0x000fe40000004100 */
[----:B------:R-:W-:Y:S02]  /*5630*/  @!P0 HADD2.F32 R8, -RZ, R8.H0_H0 ;  /* 0x20000008ff088230 */ /* 0x000fe40000004100 */
[----:B------:R-:W-:Y:S01]  /*5640*/  @!P0 HADD2.F32 R24, -RZ, R15.H0_H0 ;  /* 0x2000000fff188230 */ /* 0x000fe20000004100 */
[----:B-1----:R-:W-:Y:S01]  /*5650*/  @!P0 IMAD.MOV.U32 R12, RZ, RZ, R32 ;  /* 0x000000ffff0c8224 */ /* 0x002fe200078e0020 */
[----:B------:R-:W-:Y:S02]  /*5660*/  @!P0 MOV R0, R16 ;  /* 0x0000001000008202 */ /* 0x000fe40000000f00 */
[----:B------:R-:W-:Y:S02]  /*5670*/  @!P0 MOV R25, R34 ;  /* 0x0000002200198202 */ /* 0x000fe40000000f00 */
        /* <DEDUP_REMOVED lines=13> */
[----:B------:R-:W-:Y:S01]  /*5750*/  @!P0 HADD2.F32 R22, -RZ, R39.H0_H0 ;  /* 0x20000027ff168230 */ /* 0x000fe20000004100 */
[-C--:B------:R-:W-:Y:S01]  /*5760*/  @!P0 FFMA.FTZ R37, R3, R13.reuse, -R14 ;  /* 0x0000000d03258223 */ /* 0x080fe2000001080e */
[----:B------:R-:W-:Y:S01]  /*5770*/  @!P0 HADD2.F32 R14, -RZ, R21.H0_H0 ;  /* 0x20000015ff0e8230 */ /* 0x000fe20000004100 */
[----:B------:R-:W-:Y:S01]  /*5780*/  @!P0 FFMA.FTZ R2, R12, R13, R2 ;  /* 0x0000000d0c028223 */ /* 0x000fe20000010002 */
[----:B------:R-:W-:Y:S02]  /*5790*/  @!P0 HADD2.F32 R13, -RZ, R5.H1_H1 ;  /* 0x30000005ff0d8230 */ /* 0x000fe40000004100 */
[----:B------:R-:W-:Y:S02]  /*57a0*/  @!P0 HADD2.F32 R3, -RZ, R11.H1_H1 ;  /* 0x3000000bff038230 */ /* 0x000fe40000004100 */
[----:B------:R-:W-:Y:S01]  /*57b0*/  @!P0 HADD2.F32 R11, -RZ, R5.H0_H0 ;  /* 0x20000005ff0b8230 */ /* 0x000fe20000004100 */
[----:B------:R-:W-:Y:S01]  /*57c0*/  @!P0 FMUL.FTZ R21, R13, R7 ;  /* 0x000000070d158220 */ /* 0x000fe20000410000 */
[----:B------:R-:W-:Y:S02]  /*57d0*/  @!P0 HADD2.F32 R5, -RZ, R4.H1_H1 ;  /* 0x30000004ff058230 */ /* 0x000fe40000004100 */
[----:B------:R-:W-:Y:S02]  /*57e0*/  @!P0 HADD2.F32 R12, -RZ, R38.H1_H1 ;  /* 0x30000026ff0c8230 */ /* 0x000fe40000004100 */
[----:B------:R-:W-:Y:S01]  /*57f0*/  @!P0 HADD2.F32 R6, -RZ, R4.H0_H0 ;  /* 0x20000004ff068230 */ /* 0x000fe20000004100 */
[----:B------:R-:W-:Y:S01]  /*5800*/  @!P0 FMUL.FTZ R4, R11, R3 ;  /* 0x000000030b048220 */ /* 0x000fe20000410000 */
[--C-:B------:R-:W-:Y:S01]  /*5810*/  @!P0 HADD2.F32 R23, -RZ, R9.reuse.H1_H1 ;  /* 0x30000009ff178230 */ /* 0x100fe20000004100 */
[C---:B------:R-:W-:Y:S01]  /*5820*/  @!P0 FFMA.FTZ R27, R5.reuse, R14, -R21 ;  /* 0x0000000e051b8223 */ /* 0x040fe20000010815 */
[----:B------:R-:W-:Y:S01]  /*5830*/  @!P0 HADD2.F32 R21, -RZ, R9.H0_H0 ;  /* 0x20000009ff158230 */ /* 0x000fe20000004100 */
[C---:B------:R-:W-:Y:S02]  /*5840*/  @!P0 FFMA.FTZ R31, R6.reuse, R12, -R4 ;  /* 0x0000000c061f8223 */ /* 0x040fe40000010804 */
[----:B------:R-:W-:Y:S01]  /*5850*/  @!P0 FMUL.FTZ R4, R5, R7 ;  /* 0x0000000705048220 */ /* 0x000fe20000410000 */
[--C-:B------:R-:W-:Y:S01]  /*5860*/  @!P0 HADD2.F32 R7, -RZ, R20.reuse.H0_H0 ;  /* 0x20000014ff078230 */ /* 0x100fe20000004100 */
[----:B------:R-:W-:Y:S01]  /*5870*/  @!P0 IMAD.MOV.U32 R5, RZ, RZ, R19 ;  /* 0x000000ffff058224 */ /* 0x000fe200078e0013 */
[----:B------:R-:W-:Y:S01]  /*5880*/  @!P0 F2FP.PACK_AB R27, R27, R31 ;  /* 0x0000001f1b1b823e */ /* 0x000fe200000000ff */
[----:B------:R-:W-:Y:S02]  /*5890*/  @!P0 FMUL.FTZ R3, R6, R3 ;  /* 0x0000000306038220 */ /* 0x000fe40000410000 */
[----:B------:R-:W-:Y:S01]  /*58a0*/  @!P0 FMUL.FTZ R9, R23, R8 ;  /* 0x0000000817098220 */ /* 0x000fe20000410000 */
[--C-:B------:R-:W-:Y:S01]  /*58b0*/  @!P0 HADD2.F32 R6, -RZ, R5.reuse.H0_H0 ;  /* 0x20000005ff068230 */ /* 0x100fe20000004100 */
[-C--:B------:R-:W-:Y:S01]  /*58c0*/  @!P0 FMUL.FTZ R15, R21, R7.reuse ;  /* 0x00000007150f8220 */ /* 0x080fe20000410000 */
[----:B------:R-:W-:Y:S01]  /*58d0*/  @!P0 HADD2.F32 R5, -RZ, R5.H1_H1 ;  /* 0x30000005ff058230 */ /* 0x000fe20000004100 */
[----:B------:R-:W-:Y:S01]  /*58e0*/  @!P0 FFMA.FTZ R3, R11, R12, R3 ;  /* 0x0000000c0b038223 */ /* 0x000fe20000010003 */
[----:B------:R-:W-:Y:S01]  /*58f0*/  @!P0 HADD2.F32 R11, -RZ, R39.H1_H1 ;  /* 0x30000027ff0b8230 */ /* 0x000fe20000004100 */
[C---:B------:R-:W-:Y:S01]  /*5900*/  @!P0 FFMA.FTZ R30, R6.reuse, R22, -R15 ;  /* 0x00000016061e8223 */ /* 0x040fe2000001080f */
[--C-:B------:R-:W-:Y:S01]  /*5910*/  @!P0 HADD2.F32 R15, -RZ, R25.reuse.H0_H0 ;  /* 0x20000019ff0f8230 */ /* 0x100fe20000004100 */
[C---:B------:R-:W-:Y:S01]  /*5920*/  @!P0 FFMA.FTZ R29, R5.reuse, R24, -R9 ;  /* 0x00000018051d8223 */ /* 0x040fe20000010809 */
[----:B------:R-:W-:Y:S01]  /*5930*/  @!P0 HADD2.F32 R12, -RZ, R25.H1_H1 ;  /* 0x30000019ff0c8230 */ /* 0x000fe20000004100 */
[----:B------:R-:W-:Y:S02]  /*5940*/  @!P0 IMAD.MOV.U32 R9, RZ, RZ, R18 ;  /* 0x000000ffff098224 */ /* 0x000fe400078e0012 */
[----:B------:R-:W-:Y:S01]  /*5950*/  @!P0 FMUL.FTZ R8, R5, R8 ;  /* 0x0000000805088220 */ /* 0x000fe20000410000 */
[----:B------:R-:W-:Y:S01]  /*5960*/  @!P0 HADD2.F32 R5, -RZ, R20.H1_H1 ;  /* 0x30000014ff058230 */ /* 0x000fe20000004100 */
[----:B------:R-:W-:Y:S01]  /*5970*/  @!P0 FMUL.FTZ R7, R6, R7 ;  /* 0x0000000706078220 */ /* 0x000fe20000410000 */
[--C-:B------:R-:W-:Y:S01]  /*5980*/  @!P0 HADD2.F32 R6, -RZ, R9.reuse.H0_H0 ;  /* 0x20000009ff068230 */ /* 0x100fe20000004100 */
[----:B------:R-:W-:Y:S01]  /*5990*/  @!P0 FMUL.FTZ R25, R12, R10 ;  /* 0x0000000a0c198220 */ /* 0x000fe20000410000 */
[----:B------:R-:W-:Y:S01]  /*59a0*/  @!P0 HADD2.F32 R9, -RZ, R9.H1_H1 ;  /* 0x30000009ff098230 */ /* 0x000fe20000004100 */
[-C--:B------:R-:W-:Y:S02]  /*59b0*/  @!P0 FMUL.FTZ R20, R15, R5.reuse ;  /* 0x000000050f148220 */ /* 0x080fe40000410000 */
[C---:B------:R-:W-:Y:S02]  /*59c0*/  @!P0 FMUL.FTZ R5, R6.reuse, R5 ;  /* 0x0000000506058220 */ /* 0x040fe40000410000 */
[-C--:B------:R-:W-:Y:S01]  /*59d0*/  @!P0 FFMA.FTZ R28, R6, R11.reuse, -R20 ;  /* 0x0000000b061c8223 */ /* 0x080fe20000010814 */
[----:B------:R-:W-:Y:S01]  /*59e0*/  @!P0 HADD2.F32 R20, -RZ, R26.H0_H0 ;  /* 0x2000001aff148230 */ /* 0x000fe20000004100 */
[----:B------:R-:W-:Y:S01]  /*59f0*/  @!P0 F2FP.PACK_AB R26, R37, R44 ;  /* 0x0000002c251a823e */ /* 0x000fe200000000ff */
[----:B------:R-:W-:Y:S02]  /*5a00*/  @!P0 FMUL.FTZ R6, R9, R10 ;  /* 0x0000000a09068220 */ /* 0x000fe40000410000 */
[----:B------:R-:W-:Y:S01]  /*5a10*/  @!P0 FFMA.FTZ R4, R13, R14, R4 ;  /* 0x0000000e0d048223 */ /* 0x000fe20000010004 */
[----:B------:R-:W-:Y:S01]  /*5a20*/  @!P0 MOV R16, R26 ;  /* 0x0000001a00108202 */ /* 0x000fe20000000f00 */
[----:B------:R-:W-:Y:S01]  /*5a30*/  @!P0 FFMA.FTZ R10, R9, R20, -R25 ;  /* 0x00000014090a8223 */ /* 0x000fe20000010819 */
[----:B------:R-:W-:Y:S01]  /*5a40*/  @!P0 F2FP.PACK_AB R25, R29, R30 ;  /* 0x0000001e1d19823e */ /* 0x000fe200000000ff */
[----:B------:R-:W-:Y:S01]  /*5a50*/  @!P0 FFMA.FTZ R5, R15, R11, R5 ;  /* 0x0000000b0f058223 */ /* 0x000fe20000010005 */
[----:B------:R-:W-:Y:S01]  /*5a60*/  @!P0 F2FP.PACK_AB R9, R2, R0 ;  /* 0x000000000209823e */ /* 0x000fe200000000ff */
[----:B------:R-:W-:Y:S01]  /*5a70*/  @!P0 IMAD.MOV.U32 R17, RZ, RZ, R27 ;  /* 0x000000ffff118224 */ /* 0x000fe200078e001b */
        /* <DEDUP_REMOVED lines=21> */
.L_x_1296:
        /* <DEDUP_REMOVED lines=27> */
.L_x_1300:
[----:B------:R-:W-:Y:S05]  /*5d80*/  BSYNC B1 ;  /* 0x0000000000017941 */ /* 0x000fea0003800000 */
.L_x_1295:
        /* <DEDUP_REMOVED lines=59> */
.L_x_1312:
[----:B-123--:R-:W-:Y:S05]  /*6140*/  BSYNC B0 ;  /* 0x0000000000007941 */ /* 0x00efea0003800000 */
.L_x_1311:
        /* <DEDUP_REMOVED lines=23> */
.L_x_1294:
[----:B------:R-:W-:Y:S01]  /*62c0*/  IMAD.MOV.U32 R0, RZ, RZ, c[0x0][0x2c4] ;  /* 0x0000b100ff007624 */ /* 0x000fe200078e00ff */
[----:B------:R-:W-:Y:S04]  /*62d0*/  BSSY B0, `(.L_x_1314) ;  /* 0x000002a000007945 */ /* 0x000fe80003800000 */
[----:B------:R-:W-:-:S02]  /*62e0*/  ISETP.NE.AND P3, PT, R0, 0x1, PT ;  /* 0x000000010000780c */ /* 0x000fc40003f65270 */
[----:B------:R-:W-:-:S11]  /*62f0*/  IADD3 R0, R225, 0x7f, RZ ;  /* 0x0000007fe1007810 */ /* 0x000fd60007ffe0ff */
[----:B------:R-:W-:-:S05]  /*6300*/  @P3 IMAD.HI.U32 R2, R0, c[0x0][0x2c8], RZ ;  /* 0x0000b20000023a27 */ /* 0x000fca00078e00ff */
[----:B------:R-:W-:-:S05]  /*6310*/  @P3 SHF.R.U32.HI R0, RZ, c[0x0][0x2cc], R2 ;  /* 0x0000b300ff003a19 */ /* 0x000fca0000011602 */
[----:B------:R-:W-:-:S05]  /*6320*/  IMAD.IADD R0, R103, 0x1, R0 ;  /* 0x0000000167007824 */ /* 0x000fca00078e0200 */
[----:B------:R-:W-:-:S04]  /*6330*/  SHF.R.S32.HI R2, RZ, 0x1f, R0 ;  /* 0x0000001fff027819 */ /* 0x000fc80000011400 */
[----:B------:R-:W-:-:S04]  /*6340*/  LEA.HI R0, R2, R0, RZ, 0x5 ;  /* 0x0000000002007211 */ /* 0x000fc800078f28ff */
[----:B------:R-:W-:-:S04]  /*6350*/  SHF.R.S32.HI R0, RZ, 0x5, R0 ;  /* 0x00000005ff007819 */ /* 0x000fc80000011400 */
[----:B-1----:R-:W-:Y:S01]  /*6360*/  IMNMX R5, R101, R0, PT ;  /* 0x0000000065057217 */ /* 0x002fe20003800200 */
[----:B------:R-:W-:-:S03]  /*6370*/  IMAD.MOV.U32 R0, RZ, RZ, RZ ;  /* 0x000000ffff007224 */ /* 0x000fc600078e00ff */
[----:B------:R-:W-:-:S13]  /*6380*/  ISETP.GE.AND P0, PT, R5, 0x1, PT ;  /* 0x000000010500780c */ /* 0x000fda0003f06270 */
        /* <DEDUP_REMOVED lines=30> */
.L_x_1315:
[----:B------:R-:W-:Y:S05]  /*6570*/  BSYNC B0 ;  /* 0x0000000000007941 */ /* 0x000fea0003800000 */
.L_x_1314:
        /* <DEDUP_REMOVED lines=77> */
[----:B------:R-:W-:Y:S01]  /*6a50*/  SHF.R.S32.HI R0, RZ, 0x1f, R110 ;  /* 0x0000001fff007819 */ /* 0x000fe2000001146e */
[--C-:B------:R-:W-:Y:S01]  /*6a60*/  IMAD.IADD R4, R211, 0x1, R225.reuse ;  /* 0x00000001d3047824 */ /* 0x100fe200078e02e1 */
[----:B------:R-:W-:Y:S01]  /*6a70*/  ISETP.NE.U32.AND P0, PT, RZ, c[0x0][0x348], PT ;  /* 0x0000d200ff007a0c */ /* 0x000fe20003f05070 */
[----:B------:R-:W-:Y:S01]  /*6a80*/  IMAD.IADD R13, R208, 0x1, R225 ;  /* 0x00000001d00d7824 */ /* 0x000fe200078e02e1 */
[----:B------:R-:W-:Y:S01]  /*6a90*/  LOP3.LUT R215, R234, 0xffff, RZ, 0xc0, !PT ;  /* 0x0000ffffead77812 */ /* 0x000fe200078ec0ff */
[----:B------:R-:W-:Y:S01]  /*6aa0*/  IMAD R0, R0, c[0x0][0x178], RZ ;  /* 0x00005e0000007a24 */ /* 0x000fe200078e02ff */
[----:B------:R-:W-:Y:S01]  /*6ab0*/  ISETP.NE.AND.EX P0, PT, RZ, c[0x0][0x34c], PT, P0 ;  /* 0x0000d300ff007a0c */ /* 0x000fe20003f05300 */
[----:B------:R-:W-:Y:S01]  /*6ac0*/  @P3 IMAD.HI.U32 R7, R4, c[0x0][0x2c8], RZ ;  /* 0x0000b20004073a27 */ /* 0x000fe200078e00ff */
[----:B------:R-:W-:Y:S02]  /*6ad0*/  ISETP.GE.AND P5, PT, R132, c[0x0][0x198], PT ;  /* 0x0000660084007a0c */ /* 0x000fe40003fa6270 */
[----:B------:R-:W-:Y:S01]  /*6ae0*/  SEL R6, R238, RZ, !P0 ;  /* 0x000000ffee067207 */ /* 0x000fe20004000000 */
[----:B------:R-:W-:Y:S01]  /*6af0*/  IMAD R0, R110, c[0x0][0x17c], R0 ;  /* 0x00005f006e007a24 */ /* 0x000fe200078e0200 */
[----:B------:R-:W-:-:S02]  /*6b00*/  SEL R5, R237, RZ, !P0 ;  /* 0x000000ffed057207 */ /* 0x000fc40004000000 */
[----:B------:R-:W-:Y:S01]  /*6b10*/  ISETP.GE.AND P4, PT, R137, c[0x0][0x198], PT ;  /* 0x0000660089007a0c */ /* 0x000fe20003f86270 */
[----:B------:R-:W-:Y:S01]  /*6b20*/  IMAD R6, R6, c[0x0][0x1c0], RZ ;  /* 0x0000700006067a24 */ /* 0x000fe200078e02ff */
[----:B------:R-:W-:Y:S02]  /*6b30*/  ISETP.GE.AND P2, PT, R198, c[0x0][0x198], PT ;  /* 0x00006600c6007a0c */ /* 0x000fe40003f46270 */
[----:B------:R-:W-:Y:S01]  /*6b40*/  IADD3 R114, R195, -0x1, RZ ;  /* 0xffffffffc3727810 */ /* 0x000fe20007ffe0ff */
[----:B------:R-:W-:Y:S02]  /*6b50*/  IMAD R6, R5, c[0x0][0x1c4], R6 ;  /* 0x0000710005067a24 */ /* 0x000fe400078e0206 */
[----:B-1----:R-:W-:-:S04]  /*6b60*/  IMAD.WIDE.U32 R2, R110, c[0x0][0x178], RZ ;  /* 0x00005e006e027a25 */ /* 0x002fc800078e00ff */
[----:B------:R-:W-:Y:S01]  /*6b70*/  IMAD.IADD R3, R3, 0x1, R0 ;  /* 0x0000000103037824 */ /* 0x000fe200078e0200 */
[----:B------:R-:W-:Y:S02]  /*6b80*/  MOV R0, R4 ;  /* 0x0000000400007202 */ /* 0x000fe40000000f00 */
[----:B------:R-:W-:Y:S01]  /*6b90*/  @P3 SHF.R.U32.HI R0, RZ, c[0x0][0x2cc], R7 ;  /* 0x0000b300ff003a19 */ /* 0x000fe20000011607 */
[----:B------:R-:W-:Y:S01]  /*6ba0*/  IMAD.WIDE.U32 R2, R215, c[0x0][0x1b8], R2 ;  /* 0x00006e00d7027a25 */ /* 0x000fe200078e0002 */
[----:B------:R-:W-:Y:S02]  /*6bb0*/  ISETP.GE.AND P3, PT, R197, c[0x0][0x198], PT ;  /* 0x00006600c5007a0c */ /* 0x000fe40003f66270 */
[----:B------:R-:W-:Y:S01]  /*6bc0*/  SHF.R.S32.HI R7, RZ, 0x1f, R0 ;  /* 0x0000001fff077819 */ /* 0x000fe20000011400 */
[----:B------:R-:W-:-:S04]  /*6bd0*/  IMAD R3, R215, c[0x0][0x1bc], R3 ;  /* 0x00006f00d7037a24 */ /* 0x000fc800078e0203 */
        /* <DEDUP_REMOVED lines=18> */
.L_x_1486:
[----:B------:R-:W-:Y:S05]  /*6d00*/  BRA.DIV ~URZ, `(.L_x_1318) ;  /* 0x000163627f007947 */ /* 0x000fea000b800000 */
[----:B------:R3:W4:Y:S02]  /*6d10*/  SHFL.IDX PT, R0, R12, RZ, 0x181f ;  /* 0x00181fff0c007589 */ /* 0x00072400000e0000 */
.L_x_1487:
        /* <DEDUP_REMOVED lines=21> */
.L_x_1320:
[----:B------:R-:W-:Y:S05]  /*6e70*/  BSYNC B0 ;  /* 0x0000000000007941 */ /* 0x000fea0003800000 */
.L_x_1319:
[----:B------:R-:W-:Y:S05]  /*6e80*/  BRA.DIV ~URZ, `(.L_x_1321) ;  /* 0x000162427f007947 */ /* 0x000fea000b800000 */
[----:B--2---:R2:W1:Y:S04]  /*6e90*/  SHFL.IDX PT, R4, R5, 0x1, 0x181f ;  /* 0x00381f0005047f89 */ /* 0x00446800000e0000 */
[----:B----4-:R2:W4:Y:S02]  /*6ea0*/  SHFL.IDX PT, R0, R12, 0x1, 0x181f ;  /* 0x00381f000c007f89 */ /* 0x01052400000e0000 */
.L_x_1488:
        /* <DEDUP_REMOVED lines=21> */
.L_x_1323:
[----:B------:R-:W-:Y:S05]  /*7000*/  BSYNC B0 ;  /* 0x0000000000007941 */ /* 0x000fea0003800000 */
.L_x_1322:
[----:B------:R-:W-:Y:S05]  /*7010*/  BRA.DIV ~URZ, `(.L_x_1324) ;  /* 0x000161727f007947 */ /* 0x000fea000b800000 */
[----:B-1----:R1:W2:Y:S02]  /*7020*/  SHFL.IDX PT, R4, R5, 0x2, 0x181f ;  /* 0x00581f0005047f89 */ /* 0x0022a400000e0000 */
.L_x_1489:
[----:B------:R-:W-:Y:S05]  /*7030*/  BRA.DIV ~URZ, `(.L_x_1325) ;  /* 0x000161c27f007947 */ /* 0x000fea000b800000 */
[----:B----4-:R4:W1:Y:S02]  /*7040*/  SHFL.IDX PT, R0, R12, 0x2, 0x181f ;  /* 0x00581f000c007f89 */ /* 0x01086400000e0000 */
.L_x_1490:
        /* <DEDUP_REMOVED lines=21> */
.L_x_1327:
[----:B------:R-:W-:Y:S05]  /*71a0*/  BSYNC B0 ;  /* 0x0000000000007941 */ /* 0x000fea0003800000 */
.L_x_1326:
[----:B------:R-:W-:Y:S05]  /*71b0*/  BRA.DIV ~URZ, `(.L_x_1328) ;  /* 0x000160a27f007947 */ /* 0x000fea000b800000 */
[----:B--2---:R2:W3:Y:S04]  /*71c0*/  SHFL.IDX PT, R4, R5, 0x3, 0x181f ;  /* 0x00781f0005047f89 */ /* 0x0044e800000e0000 */
[----:B-1----:R2:W1:Y:S02]  /*71d0*/  SHFL.IDX PT, R0, R12, 0x3, 0x181f ;  /* 0x00781f000c007f89 */ /* 0x00246400000e0000 */
.L_x_1491:
[----:B------:R-:W-:Y:S01]  /*71e0*/  IADD3 R2, R13, 0x60, RZ ;  /* 0x000000600d027810 */ /* 0x000fe20007ffe0ff */
[----:B-----5:R-:W-:Y:S01]  /*71f0*/  IMAD.WIDE.U32 R218, R14, c[0x0][0x2b0], RZ ;  /* 0x0000ac000eda7a25 */ /* 0x020fe200078e00ff */
[----:B------:R-:W-:Y:S02]  /*7200*/  LOP3.LUT R207, R207, 0xfffffffe, RZ, 0xc0, !PT ;  /* 0xfffffffecfcf7812 */ /* 0x000fe400078ec0ff */
[----:B------:R-:W-:-:S13]  /*7210*/  ISETP.GE.AND P1, PT, R2, R64, PT ;  /* 0x000000400200720c */ /* 0x000fda0003f26270 */
[C---:B-1----:R-:W-:Y:S02]  /*7220*/  @!P1 LEA R10, P0, R132.reuse, R0, 0x1 ;  /* 0x00000000840a9211 */ /* 0x042fe400078008ff */
[----:B------:R-:W-:Y:S02]  /*7230*/  @P1 LOP3.LUT R207, R207, 0x1, RZ, 0xfc, !PT ;  /* 0x00000001cfcf1812 */ /* 0x000fe400078efcff */
        /* <DEDUP_REMOVED lines=22> */
[----:B-1----:R-:W-:Y:S01]  /*73a0*/  IMAD R2, R114, 0x20, R211 ;  /* 0x0000002072027824 */ /* 0x002fe200078e02d3 */
[----:B------:R-:W-:Y:S01]  /*73b0*/  LOP3.LUT R207, R207, 0xfffffffd, RZ, 0xc0, !PT ;  /* 0xfffffffdcfcf7812 */ /* 0x000fe200078ec0ff */
[----:B------:R-:W-:Y:S01]  /*73c0*/  IMAD.MOV.U32 R196, RZ, RZ, RZ ;  /* 0x000000ffffc47224 */ /* 0x000fe200078e00ff */
[----:B------:R-:W-:-:S02]  /*73d0*/  ISETP.NE.AND P1, PT, R122, 0x1, PT ;  /* 0x000000017a00780c */ /* 0x000fc40003f25270 */
[C---:B------:R-:W-:Y:S01]  /*73e0*/  ISETP.GE.AND P0, PT, R2.reuse, R227, PT ;  /* 0x000000e30200720c */ /* 0x040fe20003f06270 */
[----:B------:R-:W-:-:S03]  /*73f0*/  IMAD.IADD R2, R2, 0x1, R223 ;  /* 0x0000000102027824 */ /* 0x000fc600078e02df */
[----:B------:R-:W-:Y:S01]  /*7400*/  ISETP.GT.OR P0, PT, R211, 0x1f, P0 ;  /* 0x0000001fd300780c */ /* 0x000fe20000704670 */
[----:B------:R-:W-:-:S06]  /*7410*/  IMAD.MOV.U32 R0, RZ, RZ, R2 ;  /* 0x000000ffff007224 */ /* 0x000fcc00078e0002 */
[----:B------:R-:W-:Y:S01]  /*7420*/  @P1 IMAD.HI.U32 R3, R2, c[0x0][0x2bc], RZ ;  /* 0x0000af0002031a27 */ /* 0x000fe200078e00ff */
[----:B------:R-:W-:-:S04]  /*7430*/  @P1 LOP3.LUT R207, R207, 0x2, RZ, 0xfc, !PT ;  /* 0x00000002cfcf1812 */ /* 0x000fc800078efcff */
[----:B------:R-:W-:-:S04]  /*7440*/  @P1 SHF.R.U32.HI R0, RZ, c[0x0][0x2c0], R3 ;  /* 0x0000b000ff001a19 */ /* 0x000fc80000011603 */
        /* <DEDUP_REMOVED lines=50> */
.L_x_1329:
        /* <DEDUP_REMOVED lines=54> */
[----:B------:R-:W-:-:S02]  /*7ad0*/  ISETP.GE.AND P2, PT, R158, c[0x0][0x27c], PT ;  /* 0x00009f009e007a0c */ /* 0x000fc40003f46270 */
[----:B------:R-:W-:-:S09]  /*7ae0*/  ISETP.GE.AND P1, PT, R156, c[0x0][0x27c], PT ;  /* 0x00009f009c007a0c */ /* 0x000fd20003f26270 */
[C---:B------:R-:W-:Y:S01]  /*7af0*/  @!P3 IMAD.SHL.U32 R6, R138.reuse, 0x2, RZ ;  /* 0x000000028a06b824 */ /* 0x040fe200078e00ff */
[----:B------:R-:W-:-:S04]  /*7b00*/  @!P3 SHF.L.U64.HI R5, R138, 0x1, R139 ;  /* 0x000000018a05b819 */ /* 0x000fc8000001028b */
[----:B--2---:R-:W-:-:S05]  /*7b10*/  @!P3 IADD3 R18, P0, R3, R6, RZ ;  /* 0x000000060312b210 */ /* 0x004fca0007f1e0ff */
[----:B----4-:R-:W-:Y:S01]  /*7b20*/  @!P3 IMAD.X R19, R4, 0x1, R5, P0 ;  /* 0x000000010413b824 */ /* 0x010fe200000e0605 */
[----:B---3--:R-:W-:Y:S02]  /*7b30*/  @!P3 IADD3 R16, P0, R0, R6, RZ ;  /* 0x000000060010b210 */ /* 0x008fe40007f1e0ff */
[----:B-----5:R-:W-:-:S03]  /*7b40*/  @!P2 SHF.L.U64.HI R6, R158, 0x1, R105 ;  /* 0x000000019e06a819 */ /* 0x020fc60000010269 */
[----:B-1----:R-:W-:Y:S02]  /*7b50*/  @!P3 IMAD.X R17, R2, 0x1, R5, P0 ;  /* 0x000000010211b824 */ /* 0x002fe400000e0605 */
[----:B------:R-:W-:-:S03]  /*7b60*/  @!P2 IMAD.SHL.U32 R5, R158, 0x2, RZ ;  /* 0x000000029e05a824 */ /* 0x000fc600078e00ff */
[----:B------:R1:W5:Y:S02]  /*7b70*/  @!P3 LD.E.64 R22, [R16.64] ;  /* 0x000000081016b980 */ /* 0x000364000c101b00 */
[----:B------:R-:W-:-:S05]  /*7b80*/  @!P2 IADD3 R14, P0, R3, R5, RZ ;  /* 0x00000005030ea210 */ /* 0x000fca0007f1e0ff */
        /* <DEDUP_REMOVED lines=9> */
[----:B------:R-:W-:-:S13]  /*7c20*/  ISETP.GE.AND P0, PT, R157, c[0x0][0x27c], PT ;  /* 0x00009f009d007a0c */ /* 0x000fda0003f06270 */
[C---:B------:R-:W-:Y:S01]  /*7c30*/  @!P0 IMAD.SHL.U32 R5, R157.reuse, 0x2, RZ ;  /* 0x000000029d058824 */ /* 0x040fe200078e00ff */
[----:B------:R-:W-:-:S04]  /*7c40*/  @!P0 SHF.L.U64.HI R20, R157, 0x1, R100 ;  /* 0x000000019d148819 */ /* 0x000fc80000010264 */
[----:B------:R-:W-:-:S05]  /*7c50*/  @!P0 IADD3 R6, P4, R3, R5, RZ ;  /* 0x0000000503068210 */ /* 0x000fca0007f9e0ff */
[----:B------:R-:W-:Y:S01]  /*7c60*/  @!P0 IMAD.X R7, R4, 0x1, R20, P4 ;  /* 0x0000000104078824 */ /* 0x000fe200020e0614 */
[----:B------:R-:W-:Y:S01]  /*7c70*/  @!P0 IADD3 R4, P4, R0, R5, RZ ;  /* 0x0000000500048210 */ /* 0x000fe20007f9e0ff */
[----:B-1----:R-:W-:-:S04]  /*7c80*/  CS2R R16, SRZ ;  /* 0x0000000000107805 */ /* 0x002fc8000001ff00 */
[----:B------:R-:W-:Y:S02]  /*7c90*/  @!P0 IMAD.X R5, R2, 0x1, R20, P4 ;  /* 0x0000000102058824 */ /* 0x000fe400020e0614 */
[----:B------:R-:W-:Y:S01]  /*7ca0*/  CS2R R20, SRZ ;  /* 0x0000000000147805 */ /* 0x000fe2000001ff00 */
[----:B------:R1:W5:Y:S01]  /*7cb0*/  @!P2 LD.E.64 R16, [R14.64] ;  /* 0x000000080e10a980 */ /* 0x000362000c101b00 */
[----:B------:R-:W-:Y:S01]  /*7cc0*/  CS2R R28, SRZ ;  /* 0x00000000001c7805 */ /* 0x000fe2000001ff00 */
[----:B------:R-:W-:Y:S01]  /*7cd0*/  CS2R R30, SRZ ;  /* 0x00000000001e7805 */ /* 0x000fe2000001ff00 */
[----:B------:R-:W-:Y:S02]  /*7ce0*/  CS2R R32, SRZ ;  /* 0x0000000000207805 */ /* 0x000fe4000001ff00 */
[----:B------:R2:W5:Y:S04]  /*7cf0*/  @!P3 LD.E.64 R20, [R18.64] ;  /* 0x000000081214b980 */ /* 0x000568000c101b00 */
[----:B------:R3:W5:Y:S04]  /*7d00*/  @!P1 LD.E.64 R28, [R8.64] ;  /* 0x00000008081c9980 */ /* 0x000768000c101b00 */
[----:B------:R3:W5:Y:S04]  /*7d10*/  @!P0 LD.E.64 R30, [R6.64] ;  /* 0x00000008061e8980 */ /* 0x000768000c101b00 */
[----:B------:R3:W5:Y:S01]  /*7d20*/  @!P0 LD.E.64 R32, [R4.64] ;  /* 0x0000000804208980 */ /* 0x000762000c101b00 */
[----:B-1----:R-:W-:Y:S01]  /*7d30*/  CS2R R14, SRZ ;  /* 0x00000000000e7805 */ /* 0x002fe2000001ff00 */
[----:B--2---:R-:W-:-:S05]  /*7d40*/  CS2R R18, SRZ ;  /* 0x0000000000127805 */ /* 0x004fca000001ff00 */
[----:B------:R3:W5:Y:S04]  /*7d50*/  @!P1 LD.E.64 R14, [R10.64] ;  /* 0x000000080a0e9980 */ /* 0x000768000c101b00 */
[----:B------:R3:W5:Y:S02]  /*7d60*/  @!P2 LD.E.64 R18, [R12.64] ;  /* 0x000000080c12a980 */ /* 0x000764000c101b00 */
.L_x_1333:
[----:B------:R-:W-:Y:S05]  /*7d70*/  BSYNC B0 ;  /* 0x0000000000007941 */ /* 0x000fea0003800000 */
.L_x_1332:
[----:B---345:R-:W-:Y:S01]  /*7d80*/  IMAD.MOV.U32 R4, RZ, RZ, R14 ;  /* 0x000000ffff047224 */ /* 0x038fe200078e000e */
[----:B------:R-:W-:Y:S01]  /*7d90*/  LOP3.LUT P0, RZ, R207, 0x8, RZ, 0xc0, !PT ;  /* 0x00000008cfff7812 */ /* 0x000fe2000780c0ff */
[----:B--2---:R-:W-:Y:S01]  /*7da0*/  IMAD.MOV.U32 R3, RZ, RZ, R15 ;  /* 0x000000ffff037224 */ /* 0x004fe200078e000f */
[----:B------:R2:W3:Y:S01]  /*7db0*/  SHFL.IDX PT, R8, R24, 0x1, 0x181f ;  /* 0x00381f0018087f89 */ /* 0x0004e200000e0000 */
[----:B-1----:R-:W-:Y:S01]  /*7dc0*/  IMAD.MOV.U32 R2, RZ, RZ, R30 ;  /* 0x000000ffff027224 */ /* 0x002fe200078e001e */
[----:B------:R-:W-:Y:S01]  /*7dd0*/  BSSY B0, `(.L_x_1334) ;  /* 0x000004e000007945 */ /* 0x000fe20003800000 */
[----:B------:R-:W-:Y:S01]  /*7de0*/  IMAD.MOV.U32 R0, RZ, RZ, R31 ;  /* 0x000000ffff007224 */ /* 0x000fe200078e001f */
[----:B------:R-:W-:Y:S01]  /*7df0*/  PRMT R83, R4, 0x5410, R3 ;  /* 0x0000541004537816 */ /* 0x000fe20000000003 */
[----:B------:R-:W-:Y:S01]  /*7e00*/  IMAD.MOV.U32 R4, RZ, RZ, R20 ;  /* 0x000000ffff047224 */ /* 0x000fe200078e0014 */
[----:B------:R-:W-:Y:S01]  /*7e10*/  CS2R R42, SRZ ;  /* 0x00000000002a7805 */ /* 0x000fe2000001ff00 */
        /* <DEDUP_REMOVED lines=11> */
[----:B------:R-:W-:Y:S01]  /*7ed0*/  MOV R2, R32 ;  /* 0x0000002000027202 */ /* 0x000fe20000000f00 */
[----:B------:R2:W1:Y:S01]  /*7ee0*/  SHFL.IDX PT, R3, R26, 0x1, 0x181f ;  /* 0x00381f001a037f89 */ /* 0x00046200000e0000 */
[----:B------:R-:W-:Y:S01]  /*7ef0*/  PRMT R82, R5, 0x5410, R4 ;  /* 0x0000541005527816 */ /* 0x000fe20000000004 */
[----:B------:R-:W-:Y:S01]  /*7f00*/  IMAD.MOV.U32 R4, RZ, RZ, R23 ;  /* 0x000000ffff047224 */ /* 0x000fe200078e0017 */
[----:B------:R-:W-:Y:S01]  /*7f10*/  PRMT R85, R2, 0x7610, R85 ;  /* 0x0000761002557816 */ /* 0x000fe20000000055 */
[----:B------:R-:W-:Y:S01]  /*7f20*/  CS2R R40, SRZ ;  /* 0x0000000000287805 */ /* 0x000fe2000001ff00 */
[----:B------:R-:W-:Y:S01]  /*7f30*/  PRMT R86, R0, 0x7610, R86 ;  /* 0x0000761000567816 */ /* 0x000fe20000000056 */
[----:B------:R2:W4:Y:S01]  /*7f40*/  SHFL.IDX PT, R2, R27, 0x1, 0x181f ;  /* 0x00381f001b027f89 */ /* 0x00052200000e0000 */
[----:B------:R-:W-:Y:S01]  /*7f50*/  MOV R5, R22 ;  /* 0x0000001600057202 */ /* 0x000fe20000000f00 */
[----:B------:R-:W-:Y:S01]  /*7f60*/  CS2R R36, SRZ ;  /* 0x0000000000247805 */ /* 0x000fe2000001ff00 */
[----:B------:R-:W-:Y:S01]  /*7f70*/  PRMT R80, R7, 0x5410, R6 ;  /* 0x0000541007507816 */ /* 0x000fe20000000006 */
[----:B------:R2:W1:Y:S01]  /*7f80*/  SHFL.IDX PT, R0, R25, 0x1, 0x181f ;  /* 0x00381f0019007f89 */ /* 0x00046200000e0000 */
[----:B------:R-:W-:Y:S01]  /*7f90*/  PRMT R13, R5, 0x5410, R4 ;  /* 0x00005410050d7816 */ /* 0x000fe20000000004 */
[----:B------:R-:W-:Y:S01]  /*7fa0*/  CS2R R46, SRZ ;  /* 0x00000000002e7805 */ /* 0x000fe2000001ff00 */
[----:B------:R-:W-:Y:S01]  /*7fb0*/  CS2R R44, SRZ ;  /* 0x00000000002c7805 */ /* 0x000fe2000001ff00 */
[----:B------:R-:W-:Y:S01]  /*7fc0*/  CS2R R38, SRZ ;  /* 0x0000000000267805 */ /* 0x000fe2000001ff00 */
[----:B------:R-:W-:Y:S01]  /*7fd0*/  CS2R R34, SRZ ;  /* 0x0000000000227805 */ /* 0x000fe2000001ff00 */
[----:B------:R-:W-:Y:S05]  /*7fe0*/  @P0 BRA `(.L_x_1335) ;  /* 0x000002c000000947 */ /* 0x000fea0003800000 */
[----:B---3--:R-:W-:Y:S01]  /*7ff0*/  ISETP.GE.AND P0, PT, R138, c[0x0][0x27c], PT ;  /* 0x00009f008a007a0c */ /* 0x008fe20003f06270 */
[----:B------:R-:W-:Y:S01]  /*8000*/  CS2R R36, SRZ ;  /* 0x0000000000247805 */ /* 0x000fe2000001ff00 */
[----:B------:R-:W-:Y:S01]  /*8010*/  ISETP.GE.AND P2, PT, R158, c[0x0][0x27c], PT ;  /* 0x00009f009e007a0c */ /* 0x000fe20003f46270 */
[----:B------:R-:W-:-:S10]  /*8020*/  CS2R R34, SRZ ;  /* 0x0000000000227805 */ /* 0x000fd4000001ff00 */
[C---:B------:R-:W-:Y:S01]  /*8030*/  @!P0 IMAD.SHL.U32 R4, R138.reuse, 0x2, RZ ;  /* 0x000000028a048824 */ /* 0x040fe200078e00ff */
[----:B------:R-:W-:-:S04]  /*8040*/  @!P0 SHF.L.U64.HI R5, R138, 0x1, R139 ;  /* 0x000000018a058819 */ /* 0x000fc8000001028b */
[----:B----4-:R-:W-:-:S05]  /*8050*/  @!P0 IADD3 R6, P1, R2, R4, RZ ;  /* 0x0000000402068210 */ /* 0x010fca0007f3e0ff */
[----:B-1----:R-:W-:Y:S01]  /*8060*/  @!P0 IMAD.X R7, R3, 0x1, R5, P1 ;  /* 0x0000000103078824 */ /* 0x002fe200008e0605 */
[----:B------:R-:W-:Y:S01]  /*8070*/  @!P0 IADD3 R4, P1, R0, R4, RZ ;  /* 0x0000000400048210 */ /* 0x000fe20007f3e0ff */
[----:B------:R-:W-:-:S03]  /*8080*/  @!P2 IMAD.SHL.U32 R9, R158, 0x2, RZ ;  /* 0x000000029e09a824 */ /* 0x000fc600078e00ff */
[----:B------:R1:W5:Y:S01]  /*8090*/  @!P0 LD.E.64 R36, [R6.64] ;  /* 0x0000000806248980 */ /* 0x000362000c101b00 */
[----:B------:R-:W-:Y:S01]  /*80a0*/  @!P0 IMAD.X R5, R8, 0x1, R5, P1 ;  /* 0x0000000108058824 */ /* 0x000fe200008e0605 */
[----:B------:R-:W-:-:S04]  /*80b0*/  ISETP.GE.AND P1, PT, R156, c[0x0][0x27c], PT ;  /* 0x00009f009c007a0c */ /* 0x000fc80003f26270 */
[----:B------:R3:W5:Y:S01]  /*80c0*/  @!P0 LD.E.64 R34, [R4.64] ;  /* 0x0000000804228980 */ /* 0x000762000c101b00 */
[----:B------:R-:W-:Y:S01]  /*80d0*/  CS2R R40, SRZ ;  /* 0x0000000000287805 */ /* 0x000fe2000001ff00 */
[----:B------:R-:W-:Y:S01]  /*80e0*/  CS2R R38, SRZ ;  /* 0x0000000000267805 */ /* 0x000fe2000001ff00 */
[----:B-1----:R-:W-:Y:S02]  /*80f0*/  @!P2 IADD3 R6, P0, R2, R9, RZ ;  /* 0x000000090206a210 */ /* 0x002fe40007f1e0ff */
[----:B---3--:R-:W-:-:S05]  /*8100*/  @!P2 SHF.L.U64.HI R5, R158, 0x1, R105 ;  /* 0x000000019e05a819 */ /* 0x008fca0000010269 */
        /* <DEDUP_REMOVED lines=8> */
[----:B---3--:R-:W-:-:S05]  /*8190*/  @!P1 SHF.L.U64.HI R5, R156, 0x1, R104 ;  /* 0x000000019c059819 */ /* 0x008fca0000010268 */
        /* <DEDUP_REMOVED lines=11> */
[----:B---3--:R-:W-:-:S05]  /*8250*/  @!P0 IADD3 R4, P1, R2, R6, RZ ;  /* 0x0000000602048210 */ /* 0x008fca0007f3e0ff */
[----:B------:R-:W-:Y:S01]  /*8260*/  @!P0 IMAD.X R5, R3, 0x1, R7, P1 ;  /* 0x0000000103058824 */ /* 0x000fe200008e0607 */
[----:B------:R-:W-:-:S04]  /*8270*/  @!P0 IADD3 R2, P1, R0, R6, RZ ;  /* 0x0000000600028210 */ /* 0x000fc80007f3e0ff */
[----:B------:R1:W5:Y:S01]  /*8280*/  @!P0 LD.E.64 R52, [R4.64] ;  /* 0x0000000804348980 */ /* 0x000362000c101b00 */
[----:B------:R-:W-:-:S05]  /*8290*/  @!P0 IMAD.X R3, R8, 0x1, R7, P1 ;  /* 0x0000000108038824 */ /* 0x000fca00008e0607 */
[----:B------:R1:W5:Y:S03]  /*82a0*/  @!P0 LD.E.64 R46, [R2.64] ;  /* 0x00000008022e8980 */ /* 0x000366000c101b00 */
.L_x_1335:
[----:B---3--:R-:W-:Y:S05]  /*82b0*/  BSYNC B0 ;  /* 0x0000000000007941 */ /* 0x008fea0003800000 */
.L_x_1334:
[----:B-1---5:R-:W-:Y:S01]  /*82c0*/  IMAD.MOV.U32 R4, RZ, RZ, R52 ;  /* 0x000000ffff047224 */ /* 0x022fe200078e0034 */
[----:B------:R-:W-:Y:S01]  /*82d0*/  LOP3.LUT P0, RZ, R207, 0x10, RZ, 0xc0, !PT ;  /* 0x00000010cfff7812 */ /* 0x000fe2000780c0ff */
[----:B----4-:R-:W-:Y:S01]  /*82e0*/  IMAD.MOV.U32 R2, RZ, RZ, R42 ;  /* 0x000000ffff027224 */ /* 0x010fe200078e002a */
[----:B------:R-:W-:Y:S01]  /*82f0*/  MOV R7, R39 ;  /* 0x0000002700077202 */ /* 0x000fe20000000f00 */
[----:B------:R-:W-:Y:S01]  /*8300*/  IMAD.MOV.U32 R0, RZ, RZ, R43 ;  /* 0x000000ffff007224 */ /* 0x000fe200078e002b */
[----:B------:R-:W-:Y:S01]  /*8310*/  PRMT R94, R94, 0x5410, R4 ;  /* 0x000054105e5e7816 */ /* 0x000fe20000000004 */
[----:B------:R-:W-:Y:S01]  /*8320*/  IMAD.MOV.U32 R3, RZ, RZ, R53 ;  /* 0x000000ffff037224 */ /* 0x000fe200078e0035 */
[----:B------:R-:W-:Y:S01]  /*8330*/  BSSY B0, `(.L_x_1336) ;  /* 0x0000050000007945 */ /* 0x000fe20003800000 */
        /* <DEDUP_REMOVED lines=18> */
[----:B------:R1:W3:Y:S01]  /*8460*/  SHFL.IDX PT, R4, R26, 0x2, 0x181f ;  /* 0x00581f001a047f89 */ /* 0x0002e200000e0000 */
[----:B------:R-:W-:Y:S01]  /*8470*/  PRMT R90, R2, 0x5410, R0 ;  /* 0x00005410025a7816 */ /* 0x000fe20000000000 */
[----:B------:R-:W-:Y:S01]  /*8480*/  CS2R R78, SRZ ;  /* 0x00000000004e7805 */ /* 0x000fe2000001ff00 */
[----:B------:R-:W-:Y:S01]  /*8490*/  PRMT R88, R8, 0x5410, R7 ;  /* 0x0000541008587816 */ /* 0x000fe20000000007 */
[----:B------:R1:W4:Y:S01]  /*84a0*/  SHFL.IDX PT, R3, R27, 0x2, 0x181f ;  /* 0x00581f001b037f89 */ /* 0x00032200000e0000 */
[----:B------:R-:W-:Y:S01]  /*84b0*/  PRMT R84, R6, 0x5410, R5 ;  /* 0x0000541006547816 */ /* 0x000fe20000000005 */
[----:B------:R-:W-:Y:S01]  /*84c0*/  CS2R R66, SRZ ;  /* 0x0000000000427805 */ /* 0x000fe2000001ff00 */
[----:B------:R-:W-:Y:S01]  /*84d0*/  CS2R R60, SRZ ;  /* 0x00000000003c7805 */ /* 0x000fe2000001ff00 */
[----:B------:R1:W2:Y:S01]  /*84e0*/  SHFL.IDX PT, R2, R24, 0x2, 0x181f ;  /* 0x00581f0018027f89 */ /* 0x0002a200000e0000 */
[----:B------:R-:W-:Y:S01]  /*84f0*/  CS2R R56, SRZ ;  /* 0x0000000000387805 */ /* 0x000fe2000001ff00 */
[----:B------:R-:W-:Y:S01]  /*8500*/  CS2R R48, SRZ ;  /* 0x0000000000307805 */ /* 0x000fe2000001ff00 */
[----:B------:R-:W-:Y:S01]  /*8510*/  CS2R R62, SRZ ;  /* 0x00000000003e7805 */ /* 0x000fe2000001ff00 */
[----:B------:R1:W1:Y:S01]  /*8520*/  SHFL.IDX PT, R0, R25, 0x2, 0x181f ;  /* 0x00581f0019007f89 */ /* 0x00026200000e0000 */
        /* <DEDUP_REMOVED lines=9> */
[----:B------:R-:W-:Y:S01]  /*85c0*/  @!P0 SHF.L.U64.HI R8, R138, 0x1, R139 ;  /* 0x000000018a088819 */ /* 0x000fe2000001028b */
[----:B------:R-:W-:-:S03]  /*85d0*/  @!P2 IMAD.SHL.U32 R12, R158, 0x2, RZ ;  /* 0x000000029e0ca824 */ /* 0x000fc600078e00ff */
[----:B----4-:R-:W-:-:S05]  /*85e0*/  @!P0 IADD3 R6, P1, R3, R5, RZ ;  /* 0x0000000503068210 */ /* 0x010fca0007f3e0ff */
[----:B---3--:R-:W-:Y:S01]  /*85f0*/  @!P0 IMAD.X R7, R4, 0x1, R8, P1 ;  /* 0x0000000104078824 */ /* 0x008fe200008e0608 */
[----:B-1----:R-:W-:-:S04]  /*8600*/  @!P0 IADD3 R10, P1, R0, R5, RZ ;  /* 0x00000005000a8210 */ /* 0x002fc80007f3e0ff */
[----:B------:R1:W5:Y:S01]  /*8610*/  @!P0 LD.E.64 R48, [R6.64] ;  /* 0x0000000806308980 */ /* 0x000362000c101b00 */
[----:B--2---:R-:W-:Y:S01]  /*8620*/  @!P0 IMAD.X R11, R2, 0x1, R8, P1 ;  /* 0x00000001020b8824 */ /* 0x004fe200008e0608 */
[----:B------:R-:W-:Y:S02]  /*8630*/  ISETP.GE.AND P1, PT, R156, c[0x0][0x27c], PT ;  /* 0x00009f009c007a0c */ /* 0x000fe40003f26270 */
[----:B------:R-:W-:Y:S02]  /*8640*/  @!P2 SHF.L.U64.HI R5, R158, 0x1, R105 ;  /* 0x000000019e05a819 */ /* 0x000fe40000010269 */
[----:B------:R2:W5:Y:S01]  /*8650*/  @!P0 LD.E.64 R50, [R10.64] ;  /* 0x000000080a328980 */ /* 0x000562000c101b00 */
[----:B------:R-:W-:Y:S01]  /*8660*/  @!P2 IADD3 R8, P3, R3, R12, RZ ;  /* 0x0000000c0308a210 */ /* 0x000fe20007f7e0ff */
[----:B------:R-:W-:Y:S01]  /*8670*/  CS2R R56, SRZ ;  /* 0x0000000000387805 */ /* 0x000fe2000001ff00 */
[----:B------:R-:W-:-:S03]  /*8680*/  CS2R R54, SRZ ;  /* 0x0000000000367805 */ /* 0x000fc6000001ff00 */
[----:B------:R-:W-:-:S05]  /*8690*/  @!P2 IMAD.X R9, R4, 0x1, R5, P3 ;  /* 0x000000010409a824 */ /* 0x000fca00018e0605 */
[----:B------:R3:W5:Y:S01]  /*86a0*/  @!P2 LD.E.64 R56, [R8.64] ;  /* 0x000000080838a980 */ /* 0x000762000c101b00 */
[----:B-1----:R-:W-:-:S05]  /*86b0*/  @!P2 IADD3 R6, P0, R0, R12, RZ ;  /* 0x0000000c0006a210 */ /* 0x002fca0007f1e0ff */
[----:B------:R-:W-:Y:S02]  /*86c0*/  @!P2 IMAD.X R7, R2, 0x1, R5, P0 ;  /* 0x000000010207a824 */ /* 0x000fe400000e0605 */
[----:B------:R-:W-:-:S03]  /*86d0*/  @!P1 IMAD.SHL.U32 R5, R156, 0x2, RZ ;  /* 0x000000029c059824 */ /* 0x000fc600078e00ff */
[----:B------:R1:W5:Y:S01]  /*86e0*/  @!P2 LD.E.64 R54, [R6.64] ;  /* 0x000000080636a980 */ /* 0x000362000c101b00 */
[----:B------:R-:W-:Y:S01]  /*86f0*/  CS2R R60, SRZ ;  /* 0x00000000003c7805 */ /* 0x000fe2000001ff00 */
[----:B---3--:R-:W-:Y:S01]  /*8700*/  @!P1 SHF.L.U64.HI R8, R156, 0x1, R104 ;  /* 0x000000019c089819 */ /* 0x008fe20000010268 */
        /* <DEDUP_REMOVED lines=18> */
.L_x_1337:
[----:B------:R-:W-:Y:S05]  /*8830*/  BSYNC B0 ;  /* 0x0000000000007941 */ /* 0x000fea0003800000 */
.L_x_1336:
[----:B--2--5:R-:W-:Y:S01]  /*8840*/  IMAD.MOV.U32 R2, RZ, RZ, R66 ;  /* 0x000000ffff027224 */ /* 0x024fe200078e0042 */
[----:B------:R-:W-:Y:S01]  /*8850*/  LOP3.LUT P0, RZ, R207, 0x1, RZ, 0xc0, !PT ;  /* 0x00000001cfff7812 */ /* 0x000fe2000780c0ff */
[----:B-1----:R-:W-:Y:S01]  /*8860*/  IMAD.MOV.U32 R0, RZ, RZ, R67 ;  /* 0x000000ffff007224 */ /* 0x002fe200078e0043 */
[----:B------:R-:W1:Y:S01]  /*8870*/  SHFL.IDX PT, R7, R26, 0x3, 0x181f ;  /* 0x00781f001a077f89 */ /* 0x000e6200000e0000 */
[----:B----4-:R-:W-:Y:S01]  /*8880*/  IMAD.MOV.U32 R3, RZ, RZ, R54 ;  /* 0x000000ffff037224 */ /* 0x010fe200078e0036 */
[----:B------:R-:W-:Y:S01]  /*8890*/  BSSY B0, `(.L_x_1338) ;  /* 0x000004f000007945 */ /* 0x000fe20003800000 */
[----:B------:R-:W-:Y:S01]  /*88a0*/  CS2R R74, SRZ ;  /* 0x00000000004a7805 */ /* 0x000fe2000001ff00 */
[----:B------:R-:W-:Y:S01]  /*88b0*/  PRMT R103, R2, 0x5410, R0 ;  /* 0x0000541002677816 */ /* 0x000fe20000000000 */
[----:B------:R-:W-:Y:S01]  /*88c0*/  IMAD.MOV.U32 R2, RZ, RZ, R60 ;  /* 0x000000ffff027224 */ /* 0x000fe200078e003c */
[----:B------:R-:W2:Y:S01]  /*88d0*/  SHFL.IDX PT, R6, R24, 0x3, 0x181f ;  /* 0x00781f0018067f89 */ /* 0x000ea200000e0000 */
[----:B------:R-:W-:Y:S01]  /*88e0*/  IMAD.MOV.U32 R0, RZ, RZ, R61 ;  /* 0x000000ffff007224 */ /* 0x000fe200078e003d */
[----:B------:R-:W-:Y:S01]  /*88f0*/  CS2R R70, SRZ ;  /* 0x0000000000467805 */ /* 0x000fe2000001ff00 */
[----:B------:R-:W-:Y:S01]  /*8900*/  CS2R R76, SRZ ;  /* 0x00000000004c7805 */ /* 0x000fe2000001ff00 */
[----:B------:R4:W3:Y:S01]  /*8910*/  SHFL.IDX PT, R5, R25, 0x3, 0x181f ;  /* 0x00781f0019057f89 */ /* 0x0008e200000e0000 */
[----:B------:R-:W-:Y:S01]  /*8920*/  CS2R R72, SRZ ;  /* 0x0000000000487805 */ /* 0x000fe2000001ff00 */
[----:B------:R-:W-:Y:S01]  /*8930*/  PRMT R99, R2, 0x5410, R0 ;  /* 0x0000541002637816 */ /* 0x000fe20000000000 */
[----:B------:R-:W-:Y:S01]  /*8940*/  IMAD.MOV.U32 R0, RZ, RZ, R57 ;  /* 0x000000ffff007224 */ /* 0x000fe200078e0039 */
[----:B------:R-:W-:Y:S01]  /*8950*/  MOV R2, R56 ;  /* 0x0000003800027202 */ /* 0x000fe20000000f00 */
[----:B------:R-:W-:-:S03]  /*8960*/  CS2R R68, SRZ ;  /* 0x0000000000447805 */ /* 0x000fc6000001ff00 */
[----:B------:R-:W-:Y:S01]  /*8970*/  PRMT R97, R2, 0x5410, R0 ;  /* 0x0000541002617816 */ /* 0x000fe20000000000 */
[----:B------:R-:W-:Y:S02]  /*8980*/  IMAD.MOV.U32 R2, RZ, RZ, R48 ;  /* 0x000000ffff027224 */ /* 0x000fe400078e0030 */
[----:B------:R-:W-:-:S03]  /*8990*/  IMAD.MOV.U32 R0, RZ, RZ, R49 ;  /* 0x000000ffff007224 */ /* 0x000fc600078e0031 */
[----:B------:R-:W-:Y:S02]  /*89a0*/  PRMT R93, R93, 0x5410, R2 ;  /* 0x000054105d5d7816 */ /* 0x000fe40000000002 */
[----:B------:R-:W-:Y:S01]  /*89b0*/  PRMT R95, R0, 0x7610, R95 ;  /* 0x00007610005f7816 */ /* 0x000fe2000000005f */
[----:B------:R-:W-:Y:S01]  /*89c0*/  IMAD.MOV.U32 R0, RZ, RZ, R63 ;  /* 0x000000ffff007224 */ /* 0x000fe200078e003f */
[----:B------:R-:W-:-:S04]  /*89d0*/  MOV R2, R62 ;  /* 0x0000003e00027202 */ /* 0x000fc80000000f00 */
[----:B------:R-:W-:Y:S01]  /*89e0*/  PRMT R101, R2, 0x7610, R101 ;  /* 0x0000761002657816 */ /* 0x000fe20000000065 */
[----:B------:R-:W-:Y:S01]  /*89f0*/  IMAD.MOV.U32 R2, RZ, RZ, R58 ;  /* 0x000000ffff027224 */ /* 0x000fe200078e003a */
[----:B------:R-:W-:Y:S01]  /*8a00*/  PRMT R102, R0, 0x7610, R102 ;  /* 0x0000761000667816 */ /* 0x000fe20000000066 */
[----:B----4-:R-:W-:Y:S01]  /*8a10*/  CS2R R24, SRZ ;  /* 0x0000000000187805 */ /* 0x010fe2000001ff00 */
[----:B------:R-:W-:-:S04]  /*8a20*/  MOV R0, R59 ;  /* 0x0000003b00007202 */ /* 0x000fc80000000f00 */
[----:B------:R-:W-:Y:S01]  /*8a30*/  PRMT R98, R2, 0x5410, R0 ;  /* 0x0000541002627816 */ /* 0x000fe20000000000 */
[----:B------:R-:W-:Y:S01]  /*8a40*/  IMAD.MOV.U32 R2, RZ, RZ, R55 ;  /* 0x000000ffff027224 */ /* 0x000fe200078e0037 */
[----:B------:R4:W1:Y:S04]  /*8a50*/  SHFL.IDX PT, R0, R27, 0x3, 0x181f ;  /* 0x00781f001b007f89 */ /* 0x00086800000e0000 */
[----:B------:R-:W-:Y:S01]  /*8a60*/  PRMT R96, R3, 0x5410, R2 ;  /* 0x0000541003607816 */ /* 0x000fe20000000002 */
[----:B------:R-:W-:Y:S01]  /*8a70*/  IMAD.MOV.U32 R2, RZ, RZ, R51 ;  /* 0x000000ffff027224 */ /* 0x000fe200078e0033 */
[----:B------:R-:W-:-:S04]  /*8a80*/  MOV R3, R50 ;  /* 0x0000003200037202 */ /* 0x000fc80000000f00 */
[----:B------:R-:W-:Y:S01]  /*8a90*/  PRMT R92, R3, 0x5410, R2 ;  /* 0x00005410035c7816 */ /* 0x000fe20000000002 */
[----:B----4-:R-:W-:Y:S01]  /*8aa0*/  CS2R R26, SRZ ;  /* 0x00000000001a7805 */ /* 0x010fe2000001ff00 */
[----:B------:R-:W-:Y:S05]  /*8ab0*/  @P0 BRA `(.L_x_1339) ;  /* 0x000002c000000947 */ /* 0x000fea0003800000 */
[----:B-123--:R-:W-:Y:S01]  /*8ac0*/  ISETP.GE.AND P0, PT, R138, c[0x0][0x27c], PT ;  /* 0x00009f008a007a0c */ /* 0x00efe20003f06270 */
        /* <DEDUP_REMOVED lines=43> */
.L_x_1339:
[----:B-123--:R-:W-:Y:S05]  /*8d80*/  BSYNC B0 ;  /* 0x0000000000007941 */ /* 0x00efea0003800000 */
.L_x_1338:
        /* <DEDUP_REMOVED lines=80> */
.L_x_1343:
[----:B------:R-:W-:Y:S05]  /*9290*/  BSYNC B0 ;  /* 0x0000000000007941 */ /* 0x000fea0003800000 */
.L_x_1342:
        /* <DEDUP_REMOVED lines=24> */
[----:B------:R-:W-:Y:S01]  /*9420*/  HADD2.F32 R4, -RZ, R6.H0_H0 ;  /* 0x20000006ff047230 */ /* 0x000fe20000004100 */
        /* <DEDUP_REMOVED lines=20> */
.L_x_1345:
[----:B------:R-:W-:Y:S05]  /*9570*/  BSYNC B0 ;  /* 0x0000000000007941 */ /* 0x000fea0003800000 */
.L_x_1344:
        /* <DEDUP_REMOVED lines=45> */
.L_x_1347:
[----:B------:R-:W-:Y:S05]  /*9850*/  BSYNC B0 ;  /* 0x0000000000007941 */ /* 0x000fea0003800000 */
.L_x_1346:
[----:B------:R-:W-:-:S13]  /*9860*/  ISETP.GE.AND P0, PT, R157, c[0x0][0x27c], PT ;  /* 0x00009f009d007a0c */ /* 0x000fda0003f06270 */
[----:B------:R-:W-:Y:S05]  /*9870*/  @P0 BRA `(.L_x_1341) ;  /* 0x000002a000000947 */ /* 0x000fea0003800000 */
[----:B------:R-:W2:Y:S01]  /*9880*/  LDS.128 R8, [R194+0x1c080] ;  /* 0x01c08000c2087984 */ /* 0x000ea20000000c00 */
[----:B------:R-:W-:Y:S02]  /*9890*/  SHF.R.U32.HI R0, RZ, 0x10, R33 ;  /* 0x00000010ff007819 */ /* 0x000fe40000011621 */
[----:B------:R-:W-:Y:S02]  /*98a0*/  SHF.R.U32.HI R3, RZ, 0x10, R31 ;  /* 0x00000010ff037819 */ /* 0x000fe4000001161f */
[----:B------:R-:W-:Y:S01]  /*98b0*/  SHF.R.U64 R12, R32, 0x10, R33 ;  /* 0x00000010200c7819 */ /* 0x000fe20000001221 */
[----:B-1----:R-:W-:Y:S01]  /*98c0*/  HADD2.F32 R6, -RZ, R0.H0_H0 ;  /* 0x20000000ff067230 */ /* 0x002fe20000004100 */
[----:B------:R-:W-:Y:S01]  /*98d0*/  SHF.R.U64 R14, R30, 0x10, R31 ;  /* 0x000000101e0e7819 */ /* 0x000fe2000000121f */
[----:B------:R-:W-:Y:S02]  /*98e0*/  HADD2.F32 R5, -RZ, R3.H0_H0 ;  /* 0x20000003ff057230 */ /* 0x000fe40000004100 */
[----:B--2---:R-:W-:-:S02]  /*98f0*/  HADD2.F32 R2, -RZ, R11.H0_H0 ;  /* 0x2000000bff027230 */ /* 0x004fc40000004100 */
[----:B------:R-:W-:-:S03]  /*9900*/  HADD2.F32 R0, -RZ, R11.H1_H1 ;  /* 0x3000000bff007230 */ /* 0x000fc60000004100 */
[-C--:B------:R-:W-:Y:S02]  /*9910*/  FMUL.FTZ R3, R2, R6.reuse ;  /* 0x0000000602037220 */ /* 0x080fe40000410000 */
[C---:B------:R-:W-:Y:S02]  /*9920*/  FMUL.FTZ R4, R0.reuse, R6 ;  /* 0x0000000600047220 */ /* 0x040fe40000410000 */
[-C--:B------:R-:W-:Y:S01]  /*9930*/  FFMA.FTZ R7, R0, R5.reuse, R3 ;  /* 0x0000000500077223 */ /* 0x080fe20000010003 */
[--C-:B------:R-:W-:Y:S01]  /*9940*/  HADD2.F32 R3, -RZ, R8.reuse.H1_H1 ;  /* 0x30000008ff037230 */ /* 0x100fe20000004100 */
[----:B------:R-:W-:Y:S01]  /*9950*/  FFMA.FTZ R13, R2, R5, -R4 ;  /* 0x00000005020d7223 */ /* 0x000fe20000010804 */
[----:B------:R-:W-:Y:S02]  /*9960*/  HADD2.F32 R0, -RZ, R85.H0_H0 ;  /* 0x20000055ff007230 */ /* 0x000fe40000004100 */
[----:B------:R-:W-:Y:S02]  /*9970*/  HADD2.F32 R4, -RZ, R8.H0_H0 ;  /* 0x20000008ff047230 */ /* 0x000fe40000004100 */
[----:B------:R-:W-:Y:S01]  /*9980*/  HADD2.F32 R2, -RZ, R87.H0_H0 ;  /* 0x20000057ff027230 */ /* 0x000fe20000004100 */
        /* <DEDUP_REMOVED lines=8> */
[----:B------:R-:W-:-:S03]  /*9a10*/  HADD2.F32 R2, -RZ, R87.H1_H1 ;  /* 0x30000057ff027230 */ /* 0x000fc60000004100 */
[CC--:B------:R-:W-:Y:S02]  /*9a20*/  FMUL.FTZ R5, R3.reuse, R0.reuse ;  /* 0x0000000003057220 */ /* 0x0c0fe40000410000 */
[C---:B------:R-:W-:Y:S02]  /*9a30*/  FMUL.FTZ R0, R4.reuse, R0 ;  /* 0x0000000004007220 */ /* 0x040fe40000410000 */
[-C--:B------:R-:W-:Y:S02]  /*9a40*/  FFMA.FTZ R5, R4, R2.reuse, -R5 ;  /* 0x0000000204057223 */ /* 0x080fe40000010805 */
[----:B------:R-:W-:Y:S01]  /*9a50*/  FFMA.FTZ R6, R3, R2, R0 ;  /* 0x0000000203067223 */ /* 0x000fe20000010000 */
[----:B------:R-:W-:Y:S02]  /*9a60*/  HADD2.F32 R3, -RZ, R12.H0_H0 ;  /* 0x2000000cff037230 */ /* 0x000fe40000004100 */
        /* <DEDUP_REMOVED lines=11> */
.L_x_1341:
[----:B------:R-:W-:Y:S05]  /*9b20*/  BSYNC B1 ;  /* 0x0000000000017941 */ /* 0x000fea0003800000 */
.L_x_1340:
        /* <DEDUP_REMOVED lines=49> */
.L_x_1351:
[----:B------:R-:W-:Y:S05]  /*9e40*/  BSYNC B0 ;  /* 0x0000000000007941 */ /* 0x000fea0003800000 */
.L_x_1350:
        /* <DEDUP_REMOVED lines=45> */
.L_x_1353:
[----:B------:R-:W-:Y:S05]  /*a120*/  BSYNC B0 ;  /* 0x0000000000007941 */ /* 0x000fea0003800000 */
.L_x_1352:
[----:B------:R-:W-:Y:S01]  /*a130*/  ISETP.GE.AND P0, PT, R156, c[0x0][0x27c], PT ;  /* 0x00009f009c007a0c */ /* 0x000fe20003f06270 */
[----:B------:R-:W-:-:S12]  /*a140*/  BSSY B0, `(.L_x_1354) ;  /* 0x000002c000007945 */ /* 0x000fd80003800000 */
[----:B------:R-:W-:Y:S05]  /*a150*/  @P0 BRA `(.L_x_1355) ;  /* 0x000002a000000947 */ /* 0x000fea0003800000 */
[----:B------:R-:W2:Y:S01]  /*a160*/  LDS.128 R8, [R194+0x19080] ;  /* 0x01908000c2087984 */ /* 0x000ea20000000c00 */
[----:B------:R-:W-:Y:S01]  /*a170*/  SHF.R.U32.HI R0, RZ, 0x10, R45 ;  /* 0x00000010ff007819 */ /* 0x000fe2000001162d */
[----:B-1----:R-:W-:Y:S01]  /*a180*/  HADD2.F32 R6, -RZ, R91.H0_H0 ;  /* 0x2000005bff067230 */ /* 0x002fe20000004100 */
[----:B------:R-:W-:Y:S02]  /*a190*/  SHF.R.U32.HI R2, RZ, 0x10, R43 ;  /* 0x00000010ff027819 */ /* 0x000fe4000001162b */
[----:B------:R-:W-:Y:S01]  /*a1a0*/  SHF.R.U64 R12, R44, 0x10, R45 ;  /* 0x000000102c0c7819 */ /* 0x000fe2000000122d */
[----:B------:R-:W-:Y:S01]  /*a1b0*/  HADD2.F32 R0, -RZ, R0.H0_H0 ;  /* 0x20000000ff007230 */ /* 0x000fe20000004100 */
[----:B------:R-:W-:Y:S01]  /*a1c0*/  SHF.R.U64 R13, R42, 0x10, R43 ;  /* 0x000000102a0d7819 */ /* 0x000fe2000000122b */
[----:B------:R-:W-:-:S04]  /*a1d0*/  HADD2.F32 R2, -RZ, R2.H0_H0 ;  /* 0x20000002ff027230 */ /* 0x000fc80000004100 */
[----:B------:R-:W-:Y:S02]  /*a1e0*/  HADD2.F32 R13, -RZ, R13.H0_H0 ;  /* 0x2000000dff0d7230 */ /* 0x000fe40000004100 */
        /* <DEDUP_REMOVED lines=33> */
.L_x_1355:
[----:B------:R-:W-:Y:S05]  /*a400*/  BSYNC B0 ;  /* 0x0000000000007941 */ /* 0x000fea0003800000 */
.L_x_1354:
        /* <DEDUP_REMOVED lines=44> */
.L_x_1349:
[----:B------:R-:W-:Y:S05]  /*a6d0*/  BSYNC B1 ;  /* 0x0000000000017941 */ /* 0x000fea0003800000 */
.L_x_1348:
        /* <DEDUP_REMOVED lines=49> */
.L_x_1359:
[----:B------:R-:W-:Y:S05]  /*a9f0*/  BSYNC B0 ;  /* 0x0000000000007941 */ /* 0x000fea0003800000 */
.L_x_1358:
        /* <DEDUP_REMOVED lines=45> */
.L_x_1361:
[----:B------:R-:W-:Y:S05]  /*acd0*/  BSYNC B0 ;  /* 0x0000000000007941 */ /* 0x000fea0003800000 */
.L_x_1360:
        /* <DEDUP_REMOVED lines=45> */
.L_x_1363:
[----:B------:R-:W-:Y:S05]  /*afb0*/  BSYNC B0 ;  /* 0x0000000000007941 */ /* 0x000fea0003800000 */
.L_x_1362:
        /* <DEDUP_REMOVED lines=44> */
.L_x_1357:
[----:B------:R-:W-:Y:S05]  /*b280*/  BSYNC B1 ;  /* 0x0000000000017941 */ /* 0x000fea0003800000 */
.L_x_1356:
        /* <DEDUP_REMOVED lines=48> */
.L_x_1366:
[----:B------:R-:W-:Y:S05]  /*b590*/  BSYNC B0 ;  /* 0x0000000000007941 */ /* 0x000fea0003800000 */
.L_x_1365:
        /* <DEDUP_REMOVED lines=45> */
.L_x_1368:
[----:B------:R-:W-:Y:S05]  /*b870*/  BSYNC B0 ;  /* 0x0000000000007941 */ /* 0x000fea0003800000 */
.L_x_1367:
        /* <DEDUP_REMOVED lines=45> */
.L_x_1370:
[----:B------:R-:W-:Y:S05]  /*bb50*/  BSYNC B0 ;  /* 0x0000000000007941 */ /* 0x000fea0003800000 */
.L_x_1369:
        /* <DEDUP_REMOVED lines=45> */
.L_x_1331:
        /* <DEDUP_REMOVED lines=61> */
.L_x_1372:
[----:B------:R-:W-:Y:S05]  /*c200*/  BSYNC B0 ;  /* 0x0000000000007941 */ /* 0x000fea0003800000 */
.L_x_1371:
[----:B-1--45:R-:W-:Y:S01]  /*c210*/  IMAD.MOV.U32 R2, RZ, RZ, R26 ;  /* 0x000000ffff027224 */ /* 0x032fe200078e001a */
[----:B------:R-:W-:Y:S01]  /*c220*/  LOP3.LUT P0, RZ, R207, 0x8, RZ, 0xc0, !PT ;  /* 0x00000008cfff7812 */ /* 0x000fe2000780c0ff */
[----:B------:R-:W-:Y:S01]  /*c230*/  IMAD.MOV.U32 R0, RZ, RZ, R27 ;  /* 0x000000ffff007224 */ /* 0x000fe200078e001b */
[----:B------:R1:W4:Y:S01]  /*c240*/  SHFL.IDX PT, R8, R14, 0x1, 0x181f ;  /* 0x00381f000e087f89 */ /* 0x00032200000e0000 */
        /* <DEDUP_REMOVED lines=9> */
[----:B------:R1:W3:Y:S01]  /*c2e0*/  SHFL.IDX PT, R6, R15, 0x1, 0x181f ;  /* 0x00381f000f067f89 */ /* 0x0002e200000e0000 */
[----:B------:R-:W-:Y:S01]  /*c2f0*/  IMAD.MOV.U32 R3, RZ, RZ, R17 ;  /* 0x000000ffff037224 */ /* 0x000fe200078e0011 */
[----:B------:R-:W-:Y:S01]  /*c300*/  PRMT R65, R2, 0x5410, R0 ;  /* 0x0000541002417816 */ /* 0x000fe20000000000 */
[----:B------:R-:W-:Y:S01]  /*c310*/  IMAD.MOV.U32 R0, RZ, RZ, R31 ;  /* 0x000000ffff007224 */ /* 0x000fe200078e001f */
[----:B------:R-:W-:Y:S01]  /*c320*/  MOV R2, R30 ;  /* 0x0000001e00027202 */ /* 0x000fe20000000f00 */
[----:B------:R1:W2:Y:S01]  /*c330*/  SHFL.IDX PT, R9, R12, 0x1, 0x181f ;  /* 0x00381f000c097f89 */ /* 0x0002a200000e0000 */
[----:B------:R-:W-:Y:S01]  /*c340*/  PRMT R34, R34, 0x5410, R4 ;  /* 0x0000541022227816 */ /* 0x000fe20000000004 */
[----:B------:R-:W-:Y:S01]  /*c350*/  IMAD.MOV.U32 R4, RZ, RZ, R22 ;  /* 0x000000ffff047224 */ /* 0x000fe200078e0016 */
[----:B------:R-:W-:Y:S01]  /*c360*/  PRMT R67, R67, 0x5410, R2 ;  /* 0x0000541043437816 */ /* 0x000fe20000000002 */
[----:B------:R-:W-:Y:S01]  /*c370*/  IMAD.MOV.U32 R2, RZ, RZ, R28 ;  /* 0x000000ffff027224 */ /* 0x000fe200078e001c */
[----:B------:R-:W-:Y:S01]  /*c380*/  PRMT R92, R92, 0x5410, R0 ;  /* 0x000054105c5c7816 */ /* 0x000fe20000000000 */
[----:B------:R-:W-:Y:S01]  /*c390*/  IMAD.MOV.U32 R0, RZ, RZ, R29 ;  /* 0x000000ffff007224 */ /* 0x000fe200078e001d */
[----:B------:R-:W-:Y:S01]  /*c3a0*/  PRMT R33, R33, 0x5410, R3 ;  /* 0x0000541021217816 */ /* 0x000fe20000000003 */
[----:B------:R1:W1:Y:S01]  /*c3b0*/  SHFL.IDX PT, R7, R13, 0x1, 0x181f ;  /* 0x00381f000d077f89 */ /* 0x00026200000e0000 */
[----:B------:R-:W-:Y:S01]  /*c3c0*/  PRMT R67, R2, 0x7610, R67 ;  /* 0x0000761002437816 */ /* 0x000fe20000000043 */
[----:B------:R-:W-:Y:S01]  /*c3d0*/  IMAD.MOV.U32 R2, RZ, RZ, R20 ;  /* 0x000000ffff027224 */ /* 0x000fe200078e0014 */
[----:B------:R-:W-:Y:S01]  /*c3e0*/  PRMT R66, R0, 0x7610, R66 ;  /* 0x0000761000427816 */ /* 0x000fe20000000042 */
[----:B------:R-:W-:Y:S01]  /*c3f0*/  IMAD.MOV.U32 R0, RZ, RZ, R21 ;  /* 0x000000ffff007224 */ /* 0x000fe200078e0015 */
[----:B------:R-:W-:Y:S01]  /*c400*/  MOV R3, R23 ;  /* 0x0000001700037202 */ /* 0x000fe20000000f00 */
[----:B------:R-:W-:Y:S01]  /*c410*/  CS2R R52, SRZ ;  /* 0x0000000000347805 */ /* 0x000fe2000001ff00 */
        /* <DEDUP_REMOVED lines=10> */
[----:B--234-:R-:W-:Y:S01]  /*c4c0*/  ISETP.GE.AND P1, PT, R132, c[0x0][0x27c], PT ;  /* 0x00009f0084007a0c */ /* 0x01cfe20003f26270 */
        /* <DEDUP_REMOVED lines=10> */
[----:B------:R-:W-:Y:S01]  /*c570*/  @!P1 IMAD.X R3, R9, 0x1, R0, P0 ;  /* 0x0000000109039824 */ /* 0x000fe200000e0600 */
        /* <DEDUP_REMOVED lines=14> */
.L_x_1374:
[----:B--234-:R-:W-:Y:S05]  /*c660*/  BSYNC B0 ;  /* 0x0000000000007941 */ /* 0x01cfea0003800000 */
.L_x_1373:
        /* <DEDUP_REMOVED lines=44> */
[----:B--23--:R-:W-:Y:S01]  /*c930*/  ISETP.GE.AND P1, PT, R132, c[0x0][0x27c], PT ;  /* 0x00009f0084007a0c */ /* 0x00cfe20003f26270 */
[----:B------:R-:W-:Y:S01]  /*c940*/  CS2R R58, SRZ ;  /* 0x00000000003a7805 */ /* 0x000fe2000001ff00 */
[----:B------:R-:W-:Y:S01]  /*c950*/  ISETP.GE.AND P0, PT, R137, c[0x0][0x27c], PT ;  /* 0x00009f0089007a0c */ /* 0x000fe20003f06270 */
[----:B------:R-:W-:-:S10]  /*c960*/  CS2R R56, SRZ ;  /* 0x0000000000387805 */ /* 0x000fd4000001ff00 */
[C---:B------:R-:W-:Y:S01]  /*c970*/  @!P1 IMAD.SHL.U32 R2, R132.reuse, 0x2, RZ ;  /* 0x0000000284029824 */ /* 0x040fe200078e00ff */
[----:B------:R-:W-:-:S04]  /*c980*/  @!P1 SHF.L.U64.HI R0, R132, 0x1, R133 ;  /* 0x0000000184009819 */ /* 0x000fc80000010285 */
[----:B------:R-:W-:-:S05]  /*c990*/  @!P1 IADD3 R4, P2, R6, R2, RZ ;  /* 0x0000000206049210 */ /* 0x000fca0007f5e0ff */
[--C-:B------:R-:W-:Y:S01]  /*c9a0*/  @!P1 IMAD.X R5, R9, 0x1, R0.reuse, P2 ;  /* 0x0000000109059824 */ /* 0x100fe200010e0600 */
[----:B-1----:R-:W-:Y:S01]  /*c9b0*/  @!P1 IADD3 R2, P2, R7, R2, RZ ;  /* 0x0000000207029210 */ /* 0x002fe20007f5e0ff */
[----:B------:R-:W-:Y:S01]  /*c9c0*/  CS2R R62, SRZ ;  /* 0x00000000003e7805 */ /* 0x000fe2000001ff00 */
[----:B------:R-:W-:Y:S02]  /*c9d0*/  CS2R R60, SRZ ;  /* 0x00000000003c7805 */ /* 0x000fe4000001ff00 */
[----:B------:R1:W5:Y:S01]  /*c9e0*/  @!P1 LD.E.128 R56, [R4.64] ;  /* 0x0000000804389980 */ /* 0x000362000c101d00 */
[----:B----4-:R-:W-:Y:S02]  /*c9f0*/  @!P1 IMAD.X R3, R8, 0x1, R0, P2 ;  /* 0x0000000108039824 */ /* 0x010fe400010e0600 */
[----:B------:R-:W-:-:S03]  /*ca00*/  @!P0 IMAD.SHL.U32 R0, R201, 0x2, RZ ;  /* 0x00000002c9008824 */ /* 0x000fc600078e00ff */
[----:B------:R2:W5:Y:S01]  /*ca10*/  @!P1 LD.E.128 R60, [R2.64] ;  /* 0x00000008023c9980 */ /* 0x000562000c101d00 */
[----:B------:R-:W-:Y:S01]  /*ca20*/  CS2R R74, SRZ ;  /* 0x00000000004a7805 */ /* 0x000fe2000001ff00 */
[----:B------:R-:W-:Y:S01]  /*ca30*/  CS2R R72, SRZ ;  /* 0x0000000000487805 */ /* 0x000fe2000001ff00 */
[----:B------:R-:W-:Y:S01]  /*ca40*/  CS2R R70, SRZ ;  /* 0x0000000000467805 */ /* 0x000fe2000001ff00 */
[----:B------:R-:W-:Y:S01]  /*ca50*/  CS2R R68, SRZ ;  /* 0x0000000000447805 */ /* 0x000fe2000001ff00 */
[-C--:B-1----:R-:W-:Y:S02]  /*ca60*/  @!P0 IADD3 R4, P2, R6, R0.reuse, RZ ;  /* 0x0000000006048210 */ /* 0x082fe40007f5e0ff */
[----:B--2---:R-:W-:Y:S02]  /*ca70*/  @!P0 SHF.L.U64.HI R3, R201, 0x1, R204 ;  /* 0x00000001c9038819 */ /* 0x004fe400000102cc */
[----:B------:R-:W-:-:S03]  /*ca80*/  @!P0 IADD3 R2, P1, R7, R0, RZ ;  /* 0x0000000007028210 */ /* 0x000fc60007f3e0ff */
[--C-:B------:R-:W-:Y:S02]  /*ca90*/  @!P0 IMAD.X R5, R9, 0x1, R3.reuse, P2 ;  /* 0x0000000109058824 */ /* 0x100fe400010e0603 */
[----:B------:R-:W-:-:S03]  /*caa0*/  @!P0 IMAD.X R3, R8, 0x1, R3, P1 ;  /* 0x0000000108038824 */ /* 0x000fc600008e0603 */
[----:B------:R1:W5:Y:S04]  /*cab0*/  @!P0 LD.E.128 R72, [R4.64] ;  /* 0x0000000804488980 */ /* 0x000368000c101d00 */
[----:B------:R1:W5:Y:S02]  /*cac0*/  @!P0 LD.E.128 R68, [R2.64] ;  /* 0x0000000802448980 */ /* 0x000364000c101d00 */
.L_x_1376:
[----:B--23--:R-:W-:Y:S05]  /*cad0*/  BSYNC B0 ;  /* 0x0000000000007941 */ /* 0x00cfea0003800000 */
.L_x_1375:
[----:B-1---5:R-:W-:Y:S01]  /*cae0*/  IMAD.MOV.U32 R2, RZ, RZ, R74 ;  /* 0x000000ffff027224 */ /* 0x022fe200078e004a */
[----:B------:R-:W-:Y:S01]  /*caf0*/  LOP3.LUT P0, RZ, R207, 0x1, RZ, 0xc0, !PT ;  /* 0x00000001cfff7812 */ /* 0x000fe2000780c0ff */
[----:B------:R-:W-:Y:S01]  /*cb00*/  IMAD.MOV.U32 R0, RZ, RZ, R75 ;  /* 0x000000ffff007224 */ /* 0x000fe200078e004b */
[----:B----4-:R1:W2:Y:S01]  /*cb10*/  SHFL.IDX PT, R8, R14, 0x3, 0x181f ;  /* 0x00781f000e087f89 */ /* 0x0102a200000e0000 */
[----:B------:R-:W-:Y:S01]  /*cb20*/  BSSY B0, `(.L_x_1377) ;  /* 0x0000040000007945 */ /* 0x000fe20003800000 */
[----:B------:R-:W-:Y:S01]  /*cb30*/  CS2R R88, SRZ ;  /* 0x0000000000587805 */ /* 0x000fe2000001ff00 */
        /* <DEDUP_REMOVED lines=10> */
[----:B------:R1:W4:Y:S01]  /*cbe0*/  SHFL.IDX PT, R7, R12, 0x3, 0x181f ;  /* 0x00781f000c077f89 */ /* 0x00032200000e0000 */
[----:B------:R-:W-:Y:S01]  /*cbf0*/  MOV R0, R59 ;  /* 0x0000003b00007202 */ /* 0x000fe20000000f00 */
[----:B------:R-:W-:Y:S01]  /*cc00*/  CS2R R84, SRZ ;  /* 0x0000000000547805 */ /* 0x000fe2000001ff00 */
[----:B------:R-:W-:Y:S01]  /*cc10*/  CS2R R78, SRZ ;  /* 0x00000000004e7805 */ /* 0x000fe2000001ff00 */
[----:B------:R1:W1:Y:S01]  /*cc20*/  SHFL.IDX PT, R6, R13, 0x3, 0x181f ;  /* 0x00781f000d067f89 */ /* 0x00026200000e0000 */
[----:B------:R-:W-:Y:S01]  /*cc30*/  PRMT R105, R2, 0x5410, R0 ;  /* 0x0000541002697816 */ /* 0x000fe20000000000 */
[----:B------:R-:W-:Y:S01]  /*cc40*/  IMAD.MOV.U32 R2, RZ, RZ, R56 ;  /* 0x000000ffff027224 */ /* 0x000fe200078e0038 */
[----:B------:R-:W-:Y:S01]  /*cc50*/  CS2R R76, SRZ ;  /* 0x00000000004c7805 */ /* 0x000fe2000001ff00 */
        /* <DEDUP_REMOVED lines=44> */
.L_x_1378:
[----:B-1234-:R-:W-:Y:S05]  /*cf20*/  BSYNC B0 ;  /* 0x0000000000007941 */ /* 0x01efea0003800000 */
.L_x_1377:
        /* <DEDUP_REMOVED lines=136> */
.L_x_1382:
[----:B------:R-:W-:Y:S05]  /*d7b0*/  BSYNC B0 ;  /* 0x0000000000007941 */ /* 0x000fea0003800000 */
.L_x_1381:
        /* <DEDUP_REMOVED lines=99> */
.L_x_1380:
[----:B------:R-:W-:Y:S05]  /*ddf0*/  BSYNC B1 ;  /* 0x0000000000017941 */ /* 0x000fea0003800000 */
.L_x_1379:
        /* <DEDUP_REMOVED lines=17> */
[----:B------:R-:W-:Y:S02]  /*df10*/  SHF.R.U64 R16, R40, 0x10, R41 ;  /* 0x0000001028107819 */ /* 0x000fe40000001229 */
        /* <DEDUP_REMOVED lines=13> */
[----:B------:R-:W4:Y:S02]  /*dff0*/  LDS.128 R12, [R17+0x10080] ;  /* 0x01008000110c7984 */ /* 0x000f240000000c00 */
[----:B----4-:R-:W-:-:S05]  /*e000*/  HADD2.F32 R3, -RZ, R13.H0_H0 ;  /* 0x2000000dff037230 */ /* 0x010fca0000004100 */
[----:B-1----:R-:W-:Y:S01]  /*e010*/  FMUL.FTZ R5, R3, R0 ;  /* 0x0000000003057220 */ /* 0x002fe20000410000 */
[----:B---3--:R-:W1:Y:S02]  /*e020*/  LDS.128 R8, [R31] ;  /* 0x000000001f087984 */ /* 0x008e640000000c00 */
[----:B-1----:R-:W-:-:S05]  /*e030*/  HADD2.F32 R4, -RZ, R9.H0_H0 ;  /* 0x20000009ff047230 */ /* 0x002fca0000004100 */
[C---:B------:R-:W-:Y:S02]  /*e040*/  FMUL.FTZ R0, R4.reuse, R0 ;  /* 0x0000000004007220 */ /* 0x040fe40000410000 */
[-C--:B------:R-:W-:Y:S01]  /*e050*/  FFMA.FTZ R27, R4, R2.reuse, -R5 ;  /* 0x00000002041b7223 */ /* 0x080fe20000010805 */
[----:B------:R-:W-:Y:S01]  /*e060*/  SHF.R.U32.HI R4, RZ, 0x10, R37 ;  /* 0x00000010ff047819 */ /* 0x000fe20000011625 */
[----:B------:R-:W-:Y:S01]  /*e070*/  FFMA.FTZ R26, R3, R2, R0 ;  /* 0x00000002031a7223 */ /* 0x000fe20000010000 */
[----:B------:R-:W-:Y:S01]  /*e080*/  SHF.R.U32.HI R0, RZ, 0x10, R41 ;  /* 0x00000010ff007819 */ /* 0x000fe20000011629 */
[----:B------:R-:W-:Y:S01]  /*e090*/  HADD2.F32 R3, -RZ, R9.H1_H1 ;  /* 0x30000009ff037230 */ /* 0x000fe20000004100 */
[----:B------:R-:W-:Y:S01]  /*e0a0*/  SHF.R.U64 R9, R38, 0x10, R39 ;  /* 0x0000001026097819 */ /* 0x000fe20000001227 */
[----:B------:R-:W-:Y:S02]  /*e0b0*/  HADD2.F32 R2, -RZ, R13.H1_H1 ;  /* 0x3000000dff027230 */ /* 0x000fe40000004100 */
[----:B------:R-:W-:-:S02]  /*e0c0*/  HADD2.F32 R0, -RZ, R0.H0_H0 ;  /* 0x20000000ff007230 */ /* 0x000fc40000004100 */
[----:B------:R-:W-:Y:S02]  /*e0d0*/  HADD2.F32 R5, -RZ, R4.H0_H0 ;  /* 0x20000004ff057230 */ /* 0x000fe40000004100 */
[----:B------:R-:W-:Y:S01]  /*e0e0*/  HADD2.F32 R9, -RZ, R9.H0_H0 ;  /* 0x20000009ff097230 */ /* 0x000fe20000004100 */
[CC--:B------:R-:W-:Y:S02]  /*e0f0*/  FMUL.FTZ R4, R3.reuse, R0.reuse ;  /* 0x0000000003047220 */ /* 0x0c0fe40000410000 */
[C---:B------:R-:W-:Y:S02]  /*e100*/  FMUL.FTZ R0, R2.reuse, R0 ;  /* 0x0000000002007220 */ /* 0x040fe40000410000 */
[-C--:B------:R-:W-:Y:S01]  /*e110*/  FFMA.FTZ R24, R2, R5.reuse, R4 ;  /* 0x0000000502187223 */ /* 0x080fe20000010004 */
[----:B------:R-:W-:Y:S01]  /*e120*/  HADD2.F32 R4, -RZ, R8.H0_H0 ;  /* 0x20000008ff047230 */ /* 0x000fe20000004100 */
[----:B------:R-:W-:Y:S01]  /*e130*/  FFMA.FTZ R25, R3, R5, -R0 ;  /* 0x0000000503197223 */ /* 0x000fe20000010800 */
        /* <DEDUP_REMOVED lines=8> */
[----:B------:R-:W-:-:S02]  /*e1c0*/  HADD2.F32 R0, -RZ, R95.H1_H1 ;  /* 0x3000005fff007230 */ /* 0x000fc40000004100 */
        /* <DEDUP_REMOVED lines=13> */
[--C-:B------:R-:W-:Y:S01]  /*e2a0*/  SHF.R.U64 R5, R42, 0x10, R43.reuse ;  /* 0x000000102a057819 */ /* 0x100fe2000000122b */
[----:B------:R-:W-:Y:S01]  /*e2b0*/  FFMA.FTZ R13, R3, R2, R0 ;  /* 0x00000002030d7223 */ /* 0x000fe20000010000 */
[----:B------:R-:W-:Y:S01]  /*e2c0*/  SHF.R.U32.HI R0, RZ, 0x10, R43 ;  /* 0x00000010ff007819 */ /* 0x000fe2000001162b */
[----:B------:R-:W-:Y:S01]  /*e2d0*/  HADD2.F32 R2, -RZ, R11.H1_H1 ;  /* 0x3000000bff027230 */ /* 0x000fe20000004100 */
[----:B------:R-:W-:Y:S01]  /*e2e0*/  SHF.R.U32.HI R3, RZ, 0x10, R39 ;  /* 0x00000010ff037819 */ /* 0x000fe20000011627 */
[----:B------:R-:W-:-:S02]  /*e2f0*/  HADD2.F32 R5, -RZ, R5.H0_H0 ;  /* 0x20000005ff057230 */ /* 0x000fc40000004100 */
[----:B------:R-:W-:Y:S02]  /*e300*/  HADD2.F32 R4, -RZ, R0.H0_H0 ;  /* 0x20000000ff047230 */ /* 0x000fe40000004100 */
[----:B------:R-:W-:Y:S02]  /*e310*/  HADD2.F32 R0, -RZ, R15.H1_H1 ;  /* 0x3000000fff007230 */ /* 0x000fe40000004100 */
[----:B------:R-:W-:Y:S01]  /*e320*/  HADD2.F32 R6, -RZ, R3.H0_H0 ;  /* 0x20000003ff067230 */ /* 0x000fe20000004100 */
[-C--:B------:R-:W-:Y:S02]  /*e330*/  FMUL.FTZ R3, R2, R4.reuse ;  /* 0x0000000402037220 */ /* 0x080fe40000410000 */
[C---:B------:R-:W-:Y:S02]  /*e340*/  FMUL.FTZ R4, R0.reuse, R4 ;  /* 0x0000000400047220 */ /* 0x040fe40000410000 */
[-C--:B------:R-:W-:Y:S01]  /*e350*/  FFMA.FTZ R7, R0, R6.reuse, R3 ;  /* 0x0000000600077223 */ /* 0x080fe20000010003 */
[----:B------:R-:W-:Y:S01]  /*e360*/  HADD2.F32 R0, -RZ, R12.H1_H1 ;  /* 0x3000000cff007230 */ /* 0x000fe20000004100 */
[----:B------:R-:W-:Y:S01]  /*e370*/  FFMA.FTZ R11, R2, R6, -R4 ;  /* 0x00000006020b7223 */ /* 0x000fe20000010804 */
[----:B------:R-:W-:-:S02]  /*e380*/  HADD2.F32 R2, -RZ, R8.H1_H1 ;  /* 0x30000008ff027230 */ /* 0x000fc40000004100 */
[----:B------:R-:W-:Y:S01]  /*e390*/  HADD2.F32 R4, -RZ, R16.H0_H0 ;  /* 0x20000010ff047230 */ /* 0x000fe20000004100 */
[----:B------:R-:W-:Y:S01]  /*e3a0*/  F2FP.PACK_AB R7, R7, R13 ;  /* 0x0000000d0707723e */ /* 0x000fe200000000ff */
[----:B------:R-:W-:Y:S01]  /*e3b0*/  HADD2.F32 R8, -RZ, R20.H0_H0 ;  /* 0x20000014ff087230 */ /* 0x000fe20000004100 */
[----:B------:R-:W-:Y:S02]  /*e3c0*/  F2FP.PACK_AB R11, R11, R18 ;  /* 0x000000120b0b723e */ /* 0x000fe400000000ff */
[-C--:B------:R-:W-:Y:S02]  /*e3d0*/  FMUL.FTZ R3, R2, R4.reuse ;  /* 0x0000000402037220 */ /* 0x080fe40000410000 */
[C---:B------:R-:W-:Y:S02]  /*e3e0*/  FMUL.FTZ R4, R0.reuse, R4 ;  /* 0x0000000400047220 */ /* 0x040fe40000410000 */
[-C--:B------:R-:W-:Y:S01]  /*e3f0*/  FFMA.FTZ R6, R0, R8.reuse, R3 ;  /* 0x0000000800067223 */ /* 0x080fe20000010003 */
[----:B------:R-:W-:Y:S01]  /*e400*/  HADD2.F32 R0, -RZ, R14.H1_H1 ;  /* 0x3000000eff007230 */ /* 0x000fe20000004100 */
[----:B------:R-:W-:Y:S01]  /*e410*/  FFMA.FTZ R8, R2, R8, -R4 ;  /* 0x0000000802087223 */ /* 0x000fe20000010804 */
[----:B------:R-:W-:-:S03]  /*e420*/  HADD2.F32 R2, -RZ, R10.H1_H1 ;  /* 0x3000000aff027230 */ /* 0x000fc60000004100 */
[----:B------:R-:W-:Y:S01]  /*e430*/  FMUL.FTZ R4, R0, R5 ;  /* 0x0000000500047220 */ /* 0x000fe20000410000 */
[----:B------:R-:W-:Y:S01]  /*e440*/  F2FP.PACK_AB R8, R8, R23 ;  /* 0x000000170808723e */ /* 0x000fe200000000ff */
[----:B------:R-:W-:Y:S01]  /*e450*/  FMUL.FTZ R3, R2, R5 ;  /* 0x0000000502037220 */ /* 0x000fe20000410000 */
[----:B------:R-:W-:Y:S01]  /*e460*/  F2FP.PACK_AB R5, R24, R26 ;  /* 0x0000001a1805723e */ /* 0x000fe200000000ff */
[-C--:B------:R-:W-:Y:S01]  /*e470*/  FFMA.FTZ R2, R2, R9.reuse, -R4 ;  /* 0x0000000902027223 */ /* 0x080fe20000010804 */
[----:B------:R-:W-:Y:S01]  /*e480*/  F2FP.PACK_AB R4, R6, R22 ;  /* 0x000000160604723e */ /* 0x000fe200000000ff */
[----:B------:R-:W-:Y:S01]  /*e490*/  FFMA.FTZ R3, R0, R9, R3 ;  /* 0x0000000900037223 */ /* 0x000fe20000010003 */
[----:B------:R-:W-:Y:S02]  /*e4a0*/  F2FP.PACK_AB R9, R25, R27 ;  /* 0x0000001b1909723e */ /* 0x000fe400000000ff */
[----:B------:R-:W-:Y:S02]  /*e4b0*/  F2FP.PACK_AB R10, R2, R21 ;  /* 0x00000015020a723e */ /* 0x000fe400000000ff */
[----:B------:R-:W-:-:S03]  /*e4c0*/  F2FP.PACK_AB R6, R3, R19 ;  /* 0x000000130306723e */ /* 0x000fc600000000ff */
[----:B------:R1:W-:Y:S04]  /*e4d0*/  STS.128 [R31], R8 ;  /* 0x000000081f007388 */ /* 0x0003e80000000c00 */
[----:B------:R1:W-:Y:S02]  /*e4e0*/  STS.128 [R17+0x10080], R4 ;  /* 0x0100800411007388 */ /* 0x0003e40000000c00 */
.L_x_1386:
[----:B------:R-:W-:Y:S05]  /*e4f0*/  BSYNC B0 ;  /* 0x0000000000007941 */ /* 0x000fea0003800000 */
.L_x_1385:
[----:B------:R-:W-:-:S13]  /*e500*/  ISETP.GE.AND P0, PT, R137, c[0x0][0x27c], PT ;  /* 0x00009f0089007a0c */ /* 0x000fda0003f06270 */
[----:B------:R-:W-:Y:S05]  /*e510*/  @P0 BRA `(.L_x_1384) ;  /* 0x0000061000000947 */ /* 0x000fea0003800000 */
[----:B------:R-:W3:Y:S04]  /*e520*/  LDL R2, [R1+0xc] ;  /* 0x00000c0001027983 */ /* 0x000ee80000100800 */
[----:B------:R-:W4:Y:S01]  /*e530*/  LDL R25, [R1+0x24] ;  /* 0x0000240001197983 */ /* 0x000f220000100800 */
[----:B------:R-:W-:Y:S02]  /*e540*/  MOV R0, c[0x0][0x27c] ;  /* 0x00009f0000007a02 */ /* 0x000fe40000000f00 */
[----:B-1----:R-:W-:-:S05]  /*e550*/  SHF.R.U64 R6, R54, 0x10, R55 ;  /* 0x0000001036067819 */ /* 0x002fca0000001237 */
[----:B------:R-:W-:Y:S01]  /*e560*/  HADD2.F32 R6, -RZ, R6.H0_H0 ;  /* 0x20000006ff067230 */ /* 0x000fe20000004100 */
        /* <DEDUP_REMOVED lines=69> */
[----:B------:R-:W-:Y:S01]  /*e9c0*/  F2FP.PACK_AB R7, R7, R9 ;  /* 0x000000090707723e */ /* 0x000fe200000000ff */
[----:B------:R-:W-:Y:S01]  /*e9d0*/  HADD2.F32 R0, -RZ, R12.H1_H1 ;  /* 0x3000000cff007230 */ /* 0x000fe20000004100 */
[----:B------:R-:W-:Y:S01]  /*e9e0*/  F2FP.PACK_AB R11, R11, R13 ;  /* 0x0000000d0b0b723e */ /* 0x000fe200000000ff */
[----:B------:R-:W-:Y:S01]  /*e9f0*/  HADD2.F32 R12, -RZ, R2.H0_H0 ;  /* 0x20000002ff0c7230 */ /* 0x000fe20000004100 */
[-C--:B------:R-:W-:Y:S01]  /*ea00*/  FMUL.FTZ R2, R3, R4.reuse ;  /* 0x0000000403027220 */ /* 0x080fe20000410000 */
[----:B------:R-:W-:Y:S01]  /*ea10*/  HADD2.F32 R5, -RZ, R5.H0_H0 ;  /* 0x20000005ff057230 */ /* 0x000fe20000004100 */
[----:B------:R-:W-:Y:S01]  /*ea20*/  FMUL.FTZ R4, R0, R4 ;  /* 0x0000000400047220 */ /* 0x000fe20000410000 */
[----:B------:R-:W-:Y:S01]  /*ea30*/  F2FP.PACK_AB R9, R22, R24 ;  /* 0x000000181609723e */ /* 0x000fe200000000ff */
[----:B------:R-:W-:Y:S01]  /*ea40*/  FFMA.FTZ R8, R0, R12, R2 ;  /* 0x0000000c00087223 */ /* 0x000fe20000010002 */
[----:B------:R-:W-:-:S02]  /*ea50*/  HADD2.F32 R0, -RZ, R14.H1_H1 ;  /* 0x3000000eff007230 */ /* 0x000fc40000004100 */
[----:B------:R-:W-:Y:S01]  /*ea60*/  HADD2.F32 R2, -RZ, R10.H1_H1 ;  /* 0x3000000aff027230 */ /* 0x000fe20000004100 */
[----:B------:R-:W-:Y:S02]  /*ea70*/  FFMA.FTZ R10, R3, R12, -R4 ;  /* 0x0000000c030a7223 */ /* 0x000fe40000010804 */
[-C--:B------:R-:W-:Y:S02]  /*ea80*/  FMUL.FTZ R4, R0, R5.reuse ;  /* 0x0000000500047220 */ /* 0x080fe40000410000 */
[C---:B------:R-:W-:Y:S01]  /*ea90*/  FMUL.FTZ R3, R2.reuse, R5 ;  /* 0x0000000502037220 */ /* 0x040fe20000410000 */
[----:B------:R-:W-:Y:S01]  /*eaa0*/  F2FP.PACK_AB R5, R21, R23 ;  /* 0x000000171505723e */ /* 0x000fe200000000ff */
[-C--:B------:R-:W-:Y:S01]  /*eab0*/  FFMA.FTZ R2, R2, R6.reuse, -R4 ;  /* 0x0000000602027223 */ /* 0x080fe20000010804 */
[----:B------:R-:W-:Y:S01]  /*eac0*/  F2FP.PACK_AB R4, R8, R19 ;  /* 0x000000130804723e */ /* 0x000fe200000000ff */
[----:B------:R-:W-:Y:S01]  /*ead0*/  FFMA.FTZ R3, R0, R6, R3 ;  /* 0x0000000600037223 */ /* 0x000fe20000010003 */
[----:B------:R-:W-:-:S02]  /*eae0*/  F2FP.PACK_AB R8, R10, R20 ;  /* 0x000000140a08723e */ /* 0x000fc400000000ff */
[----:B------:R-:W-:Y:S02]  /*eaf0*/  F2FP.PACK_AB R10, R2, R17 ;  /* 0x00000011020a723e */ /* 0x000fe400000000ff */
[----:B------:R-:W-:-:S03]  /*eb00*/  F2FP.PACK_AB R6, R3, R18 ;  /* 0x000000120306723e */ /* 0x000fc600000000ff */
[----:B------:R1:W-:Y:S04]  /*eb10*/  STS.128 [R25], R8 ;  /* 0x0000000819007388 */ /* 0x0003e80000000c00 */
[----:B------:R1:W-:Y:S02]  /*eb20*/  STS.128 [R16+0x10080], R4 ;  /* 0x0100800410007388 */ /* 0x0003e40000000c00 */
.L_x_1384:
[----:B------:R-:W-:Y:S05]  /*eb30*/  BSYNC B1 ;  /* 0x0000000000017941 */ /* 0x000fea0003800000 */
.L_x_1383:
        /* <DEDUP_REMOVED lines=18> */
[----:B-1----:R-:W-:Y:S01]  /*ec60*/  SHF.R.U32.HI R9, RZ, 0x10, R57 ;  /* 0x00000010ff097819 */ /* 0x002fe20000011639 */
[----:B------:R-:W-:Y:S01]  /*ec70*/  HADD2.F32 R15, -RZ, R104.H0_H0 ;  /* 0x20000068ff0f7230 */ /* 0x000fe20000004100 */
[----:B------:R-:W-:Y:S01]  /*ec80*/  LEA.HI R0, R0, R224, RZ, 0x1d ;  /* 0x000000e000007211 */ /* 0x000fe200078fe8ff */
[----:B------:R-:W-:Y:S01]  /*ec90*/  HADD2.F32 R11, -RZ, R105.H0_H0 ;  /* 0x20000069ff0b7230 */ /* 0x000fe20000004100 */
[----:B------:R-:W-:Y:S01]  /*eca0*/  SHF.R.U32.HI R23, RZ, 0x10, R63 ;  /* 0x00000010ff177819 */ /* 0x000fe2000001163f */
[----:B------:R-:W-:Y:S01]  /*ecb0*/  HADD2.F32 R39, -RZ, R9.H0_H0 ;  /* 0x20000009ff277230 */ /* 0x000fe20000004100 */
[----:B------:R-:W-:-:S02]  /*ecc0*/  SHF.R.S32.HI R3, RZ, 0x1f, R0 ;  /* 0x0000001fff037819 */ /* 0x000fc40000011400 */
[----:B------:R-:W-:Y:S01]  /*ecd0*/  SHF.L.U32 R2, R0, 0x3, RZ ;  /* 0x0000000300027819 */ /* 0x000fe200000006ff */
[----:B------:R-:W-:Y:S01]  /*ece0*/  HADD2.F32 R23, -RZ, R23.H0_H0 ;  /* 0x20000017ff177230 */ /* 0x000fe20000004100 */
[----:B------:R-:W-:Y:S02]  /*ecf0*/  LEA.HI R0, R3, R0, RZ, 0x3 ;  /* 0x0000000003007211 */ /* 0x000fe400078f18ff */
[----:B------:R-:W-:Y:S02]  /*ed00*/  LOP3.LUT R2, R43, 0x38, R2, 0xf8, !PT ;  /* 0x000000382b027812 */ /* 0x000fe400078ef802 */
[----:B------:R-:W-:Y:S02]  /*ed10*/  SHF.L.U32 R0, R0, 0xa, RZ ;  /* 0x0000000a00007819 */ /* 0x000fe400000006ff */
[----:B------:R-:W-:Y:S02]  /*ed20*/  LOP3.LUT R2, R2, R41, RZ, 0x3c, !PT ;  /* 0x0000002902027212 */ /* 0x000fe400078e3cff */
[----:B------:R-:W-:-:S02]  /*ed30*/  LOP3.LUT R0, R0, 0x7fffe000, RZ, 0xc0, !PT ;  /* 0x7fffe00000007812 */ /* 0x000fc400078ec0ff */
        /* <DEDUP_REMOVED lines=12> */
[----:B------:R-:W-:Y:S02]  /*ee00*/  HADD2.F32 R27, -RZ, R32.H0_H0 ;  /* 0x20000020ff1b7230 */ /* 0x000fe40000004100 */
[----:B-1----:R-:W-:Y:S02]  /*ee10*/  HADD2.F32 R2, -RZ, R17.H0_H0 ;  /* 0x20000011ff027230 */ /* 0x002fe40000004100 */
[----:B------:R-:W-:-:S03]  /*ee20*/  HADD2.F32 R3, -RZ, R16.H0_H0 ;  /* 0x20000010ff037230 */ /* 0x000fc60000004100 */
[-C--:B------:R-:W-:Y:S01]  /*ee30*/  FMUL.FTZ R22, R2, R0.reuse ;  /* 0x0000000002167220 */ /* 0x080fe20000410000 */
[----:B----4-:R-:W1:Y:S02]  /*ee40*/  LDS.128 R4, [R42] ;  /* 0x000000002a047984 */ /* 0x010e640000000c00 */
[--C-:B-1----:R-:W-:Y:S02]  /*ee50*/  HADD2.F32 R14, -RZ, R5.reuse.H0_H0 ;  /* 0x20000005ff0e7230 */ /* 0x102fe40000004100 */
[----:B------:R-:W-:Y:S02]  /*ee60*/  HADD2.F32 R21, -RZ, R5.H1_H1 ;  /* 0x30000005ff157230 */ /* 0x000fe40000004100 */
[----:B------:R-:W-:Y:S01]  /*ee70*/  HADD2.F32 R20, -RZ, R4.H0_H0 ;  /* 0x20000004ff147230 */ /* 0x000fe20000004100 */
[----:B------:R-:W-:Y:S01]  /*ee80*/  FMUL.FTZ R8, R14, R0 ;  /* 0x000000000e087220 */ /* 0x000fe20000410000 */
[----:B------:R-:W-:Y:S01]  /*ee90*/  HADD2.F32 R0, -RZ, R102.H1_H1 ;  /* 0x30000066ff007230 */ /* 0x000fe20000004100 */
[----:B------:R-:W-:Y:S01]  /*eea0*/  FMUL.FTZ R5, R21, R10 ;  /* 0x0000000a15057220 */ /* 0x000fe20000410000 */
[--C-:B------:R-:W-:Y:S01]  /*eeb0*/  HADD2.F32 R12, -RZ, R6.reuse.H0_H0 ;  /* 0x20000006ff0c7230 */ /* 0x100fe20000004100 */
[----:B------:R-:W-:Y:S01]  /*eec0*/  FFMA.FTZ R37, R2, R13, R8 ;  /* 0x0000000d02257223 */ /* 0x000fe20000010008 */
[----:B------:R-:W-:Y:S01]  /*eed0*/  HADD2.F32 R2, -RZ, R17.H1_H1 ;  /* 0x30000011ff027230 */ /* 0x000fe20000004100 */
[-C--:B------:R-:W-:Y:S01]  /*eee0*/  FMUL.FTZ R8, R20, R0.reuse ;  /* 0x0000000014087220 */ /* 0x080fe20000410000 */
[----:B------:R-:W-:Y:S01]  /*eef0*/  HADD2.F32 R9, -RZ, R6.H1_H1 ;  /* 0x30000006ff097230 */ /* 0x000fe20000004100 */
[C---:B------:R-:W-:Y:S01]  /*ef00*/  FMUL.FTZ R28, R3.reuse, R0 ;  /* 0x00000000031c7220 */ /* 0x040fe20000410000 */
[----:B------:R-:W-:Y:S01]  /*ef10*/  HADD2.F32 R0, -RZ, R103.H1_H1 ;  /* 0x30000067ff007230 */ /* 0x000fe20000004100 */
[C---:B------:R-:W-:Y:S01]  /*ef20*/  FMUL.FTZ R31, R2.reuse, R10 ;  /* 0x0000000a021f7220 */ /* 0x040fe20000410000 */
[----:B------:R-:W-:Y:S01]  /*ef30*/  HADD2.F32 R10, -RZ, R4.H1_H1 ;  /* 0x30000004ff0a7230 */ /* 0x000fe20000004100 */
[----:B------:R-:W-:Y:S01]  /*ef40*/  FFMA.FTZ R36, R2, R39, R5 ;  /* 0x0000002702247223 */ /* 0x000fe20000010005 */
[----:B------:R-:W-:Y:S01]  /*ef50*/  HADD2.F32 R2, -RZ, R18.H0_H0 ;  /* 0x20000012ff027230 */ /* 0x000fe20000004100 */
[----:B------:R-:W-:Y:S01]  /*ef60*/  FFMA.FTZ R35, R3, R15, R8 ;  /* 0x0000000f03237223 */ /* 0x000fe20000010008 */
[----:B------:R-:W-:Y:S01]  /*ef70*/  HADD2.F32 R8, -RZ, R7.H0_H0 ;  /* 0x20000007ff087230 */ /* 0x000fe20000004100 */
[-C--:B------:R-:W-:Y:S01]  /*ef80*/  FMUL.FTZ R3, R12, R0.reuse ;  /* 0x000000000c037220 */ /* 0x080fe20000410000 */
[----:B------:R-:W-:Y:S01]  /*ef90*/  HADD2.F32 R4, -RZ, R19.H0_H0 ;  /* 0x20000013ff047230 */ /* 0x000fe20000004100 */
[C---:B------:R-:W-:Y:S01]  /*efa0*/  FMUL.FTZ R25, R2.reuse, R0 ;  /* 0x0000000002197220 */ /* 0x040fe20000410000 */
[----:B------:R-:W-:Y:S01]  /*efb0*/  HADD2.F32 R0, -RZ, R104.H1_H1 ;  /* 0x30000068ff007230 */ /* 0x000fe20000004100 */
[----:B------:R-:W-:Y:S01]  /*efc0*/  FFMA.FTZ R34, R2, R11, R3 ;  /* 0x0000000b02227223 */ /* 0x000fe20000010003 */
[----:B------:R-:W-:Y:S01]  /*efd0*/  HADD2.F32 R2, -RZ, R105.H1_H1 ;  /* 0x30000069ff027230 */ /* 0x000fe20000004100 */
[----:B------:R-:W-:Y:S01]  /*efe0*/  FFMA.FTZ R26, R14, R13, -R22 ;  /* 0x0000000d0e1a7223 */ /* 0x000fe20000010816 */
[----:B------:R-:W-:Y:S01]  /*eff0*/  HADD2.F32 R7, -RZ, R7.H1_H1 ;  /* 0x30000007ff077230 */ /* 0x000fe20000004100 */
[-C--:B------:R-:W-:Y:S01]  /*f000*/  FMUL.FTZ R13, R8, R0.reuse ;  /* 0x00000000080d7220 */ /* 0x080fe20000410000 */
[----:B------:R-:W-:Y:S01]  /*f010*/  HADD2.F32 R3, -RZ, R19.H1_H1 ;  /* 0x30000013ff037230 */ /* 0x000fe20000004100 */
[C---:B------:R-:W-:Y:S01]  /*f020*/  FMUL.FTZ R17, R4.reuse, R0 ;  /* 0x0000000004117220 */ /* 0x040fe20000410000 */
[----:B------:R-:W-:Y:S01]  /*f030*/  HADD2.F32 R6, -RZ, R16.H1_H1 ;  /* 0x30000010ff067230 */ /* 0x000fe20000004100 */
[----:B------:R-:W-:Y:S01]  /*f040*/  FFMA.FTZ R19, R4, R2, R13 ;  /* 0x0000000204137223 */ /* 0x000fe2000001000d */
[----:B------:R-:W-:Y:S01]  /*f050*/  HADD2.F32 R4, -RZ, R29.H0_H0 ;  /* 0x2000001dff047230 */ /* 0x000fe20000004100 */
[-C--:B------:R-:W-:Y:S01]  /*f060*/  FMUL.FTZ R0, R7, R23.reuse ;  /* 0x0000001707007220 */ /* 0x080fe20000410000 */
[----:B------:R-:W-:Y:S01]  /*f070*/  HADD2.F32 R14, -RZ, R30.H0_H0 ;  /* 0x2000001eff0e7230 */ /* 0x000fe20000004100 */
[C---:B------:R-:W-:Y:S01]  /*f080*/  FMUL.FTZ R13, R3.reuse, R23 ;  /* 0x00000017030d7220 */ /* 0x040fe20000410000 */
[----:B------:R-:W-:Y:S01]  /*f090*/  HADD2.F32 R5, -RZ, R18.H1_H1 ;  /* 0x30000012ff057230 */ /* 0x000fe20000004100 */
[----:B------:R-:W-:Y:S01]  /*f0a0*/  FFMA.FTZ R16, R3, R38, R0 ;  /* 0x0000002603107223 */ /* 0x000fe20000010000 */
[----:B------:R-:W-:Y:S01]  /*f0b0*/  HADD2.F32 R23, -RZ, R33.H0_H0 ;  /* 0x20000021ff177230 */ /* 0x000fe20000004100 */
[----:B------:R-:W-:-:S02]  /*f0c0*/  FMUL.FTZ R3, R10, R4 ;  /* 0x000000040a037220 */ /* 0x000fc40000410000 */
[----:B------:R-:W-:Y:S02]  /*f0d0*/  FMUL.FTZ R0, R9, R14 ;  /* 0x0000000e09007220 */ /* 0x000fe40000410000 */
[C---:B------:R-:W-:Y:S02]  /*f0e0*/  FFMA.FTZ R18, R6.reuse, R27, R3 ;  /* 0x0000001b06127223 */ /* 0x040fe40000010003 */
[----:B------:R-:W-:Y:S02]  /*f0f0*/  FMUL.FTZ R4, R6, R4 ;  /* 0x0000000406047220 */ /* 0x000fe40000410000 */
[C---:B------:R-:W-:Y:S02]  /*f100*/  FMUL.FTZ R3, R5.reuse, R14 ;  /* 0x0000000e05037220 */ /* 0x040fe40000410000 */
[----:B------:R-:W-:Y:S01]  /*f110*/  FFMA.FTZ R22, R5, R23, R0 ;  /* 0x0000001705167223 */ /* 0x000fe20000010000 */
[----:B------:R-:W-:Y:S01]  /*f120*/  F2FP.PACK_AB R5, R36, R37 ;  /* 0x000000252405723e */ /* 0x000fe200000000ff */
[----:B------:R-:W-:-:S02]  /*f130*/  FFMA.FTZ R14, R21, R39, -R31 ;  /* 0x00000027150e7223 */ /* 0x000fc4000001081f */
[----:B------:R-:W-:Y:S02]  /*f140*/  FFMA.FTZ R15, R20, R15, -R28 ;  /* 0x0000000f140f7223 */ /* 0x000fe4000001081c */
[----:B------:R-:W-:Y:S02]  /*f150*/  FFMA.FTZ R12, R12, R11, -R25 ;  /* 0x0000000b0c0c7223 */ /* 0x000fe40000010819 */
[----:B------:R-:W-:Y:S02]  /*f160*/  FFMA.FTZ R2, R8, R2, -R17 ;  /* 0x0000000208027223 */ /* 0x000fe40000010811 */
[----:B------:R-:W-:Y:S01]  /*f170*/  FFMA.FTZ R0, R7, R38, -R13 ;  /* 0x0000002607007223 */ /* 0x000fe2000001080d */
[----:B------:R-:W-:Y:S01]  /*f180*/  F2FP.PACK_AB R7, R16, R19 ;  /* 0x000000131007723e */ /* 0x000fe200000000ff */
[----:B------:R-:W-:Y:S01]  /*f190*/  FFMA.FTZ R6, R10, R27, -R4 ;  /* 0x0000001b0a067223 */ /* 0x000fe20000010804 */
[----:B------:R-:W-:Y:S01]  /*f1a0*/  F2FP.PACK_AB R4, R18, R35 ;  /* 0x000000231204723e */ /* 0x000fe200000000ff */
[----:B------:R-:W-:Y:S01]  /*f1b0*/  FFMA.FTZ R3, R9, R23, -R3 ;  /* 0x0000001709037223 */ /* 0x000fe20000010803 */
[----:B------:R-:W-:-:S02]  /*f1c0*/  F2FP.PACK_AB R11, R0, R2 ;  /* 0x00000002000b723e */ /* 0x000fc400000000ff */
[----:B------:R-:W-:Y:S02]  /*f1d0*/  F2FP.PACK_AB R9, R14, R26 ;  /* 0x0000001a0e09723e */ /* 0x000fe400000000ff */
[----:B------:R-:W-:Y:S02]  /*f1e0*/  F2FP.PACK_AB R8, R6, R15 ;  /* 0x0000000f0608723e */ /* 0x000fe400000000ff */
[----:B------:R-:W-:Y:S02]  /*f1f0*/  F2FP.PACK_AB R10, R3, R12 ;  /* 0x0000000c030a723e */ /* 0x000fe400000000ff */
[----:B------:R-:W-:-:S03]  /*f200*/  F2FP.PACK_AB R6, R22, R34 ;  /* 0x000000221606723e */ /* 0x000fc600000000ff */
[----:B------:R1:W-:Y:S04]  /*f210*/  STS.128 [R42], R8 ;  /* 0x000000082a007388 */ /* 0x0003e80000000c00 */
[----:B------:R1:W-:Y:S02]  /*f220*/  STS.128 [R24+0x10080], R4 ;  /* 0x0100800418007388 */ /* 0x0003e40000000c00 */
.L_x_1390:
[----:B------:R-:W-:Y:S05]  /*f230*/  BSYNC B0 ;  /* 0x0000000000007941 */ /* 0x000fea0003800000 */
.L_x_1389:
        /* <DEDUP_REMOVED lines=8> */
[----:B------:R-:W-:Y:S02]  /*f2c0*/  SHF.R.U32.HI R27, RZ, 0x10, R75 ;  /* 0x00000010ff1b7819 */ /* 0x000fe4000001164b */
        /* <DEDUP_REMOVED lines=14> */
[----:B-----5:R-:W-:Y:S01]  /*f3b0*/  IADD3 R0, R2, R0, R40 ;  /* 0x0000000002007210 */ /* 0x020fe20007ffe028 */
        /* <DEDUP_REMOVED lines=75> */
.L_x_1388:
[----:B------:R-:W-:Y:S05]  /*f870*/  BSYNC B1 ;  /* 0x0000000000017941 */ /* 0x000fea0003800000 */
.L_x_1387:
        /* <DEDUP_REMOVED lines=110> */
.L_x_1392:
[----:B------:R-:W-:Y:S05]  /*ff60*/  BSYNC B0 ;  /* 0x0000000000007941 */ /* 0x000fea0003800000 */
.L_x_1391:
        /* <DEDUP_REMOVED lines=8> */
[----:B------:R-:W-:Y:S01]  /*fff0*/  SHF.R.U32.HI R27, RZ, 0x10, R91 ;  /* 0x00000010ff1b7819 */ /* 0x000fe2000001165b */
[----:B------:R-:W-:Y:S01]  /*10000*/  HADD2.F32 R41, -RZ, R23.H0_H0 ;  /* 0x20000017ff297230 */ /* 0x000fe20000004100 */
[----:B------:R-:W-:Y:S02]  /*10010*/  SHF.R.U64 R32, R84, 0x10, R85 ;  /* 0x0000001054207819 */ /* 0x000fe40000001255 */
[----:B------:R-:W-:Y:S01]  /*10020*/  SHF.R.U64 R33, R86, 0x10, R87 ;  /* 0x0000001056217819 */ /* 0x000fe20000001257 */
[----:B-----5:R-:W-:Y:S01]  /*10030*/  HADD2.F32 R40, -RZ, R27.H0_H0 ;  /* 0x2000001bff287230 */ /* 0x020fe20000004100 */
        /* <DEDUP_REMOVED lines=86> */
.L_x_1364:
[----:B------:R-:W-:Y:S05]  /*105a0*/  BSYNC B2 ;  /* 0x0000000000027941 */ /* 0x000fea0003800000 */
.L_x_1330:
[----:B------:R-:W-:Y:S01]  /*105b0*/  IMAD R0, R120, c[0x0][0x208], RZ ;  /* 0x0000820078007a24 */ /* 0x000fe200078e02ff */
[----:B------:R-:W-:-:S04]  /*105c0*/  DEPBAR.LE SB0, 0x0 ;  /* 0x000080000000791a */ /* 0x000fc80000000000 */
[----:B------:R-:W-:Y:S01]  /*105d0*/  IMAD.WIDE.U32 R2, R199, c[0x0][0x208], RZ ;  /* 0x00008200c7027a25 */ /* 0x000fe200078e00ff */
        /* <DEDUP_REMOVED lines=8> */
[----:B-1----:R-:W-:Y:S01]  /*10660*/  IMAD R4, R196, c[0x0][0x21c], R0 ;  /* 0x00008700c4047a24 */ /* 0x002fe200078e0200 */
[----:B------:R-:W-:Y:S01]  /*10670*/  IADD3 R0, P0, R2, R212, RZ ;  /* 0x000000d402007210 */ /* 0x000fe20007f1e0ff */
[----:B------:R-:W-:-:S05]  /*10680*/  IMAD R215, R215, c[0x0][0x214], R213 ;  /* 0x00008500d7d77a24 */ /* 0x000fca00078e02d5 */
[----:B------:R-:W-:Y:S01]  /*10690*/  IADD3.X R2, R215, R3, R4, P0, !PT ;  /* 0x00000003d7027210 */ /* 0x000fe200007fe404 */
[----:B----4-:R-:W-:Y:S01]  /*106a0*/  LDSM.16.M88.4 R12, [R182] ;  /* 0x00000000b60c783b */ /* 0x010fe20000000200 */
[----:B------:R-:W-:-:S03]  /*106b0*/  LEA R3, P0, R0, c[0x0][0x1f8], 0x1 ;  /* 0x00007e0000037a11 */ /* 0x000fc600078008ff */
[----:B------:R-:W-:Y:S01]  /*106c0*/  LDSM.16.M88.4 R24, [R177] ;  /* 0x00000000b118783b */ /* 0x000fe20000000200 */
[----:B------:R-:W-:Y:S02]  /*106d0*/  LEA.HI.X R2, R0, c[0x0][0x1fc], R2, 0x1, P0 ;  /* 0x00007f0000027a11 */ /* 0x000fe400000f0c02 */
[----:B------:R-:W-:Y:S01]  /*106e0*/  R2P PR, R224, 0x6 ;  /* 0x00000006e0007804 */ /* 0x000fe20000000000 */
[----:B------:R-:W1:Y:S01]  /*106f0*/  SHFL.IDX PT, R0, R3, RZ, 0x181f ;  /* 0x00181fff03007589 */ /* 0x000e6200000e0000 */
[----:B------:R-:W-:-:S03]  /*10700*/  ISETP.GT.AND P0, PT, R119, R208, PT ;  /* 0x000000d07700720c */ /* 0x000fc60003f04270 */
[----:B------:R-:W4:Y:S04]  /*10710*/  SHFL.IDX PT, R2, R2, RZ, 0x181f ;  /* 0x00181fff02027589 */ /* 0x000f2800000e0000 */
[----:B------:R-:W-:Y:S04]  /*10720*/  LDSM.16.M88.4 R8, [R183] ;  /* 0x00000000b708783b */ /* 0x000fe80000000200 */
[----:B------:R-:W-:Y:S01]  /*10730*/  @P1 IADD3 R186, R177, -0x20, RZ ;  /* 0xffffffe0b1ba1810 */ /* 0x000fe20007ffe0ff */
[----:B------:R-:W2:Y:S03]  /*10740*/  LDSM.16.M88.4 R36, [R177+0x800] ;  /* 0x00080000b124783b */ /* 0x000ea60000000200 */
[C---:B------:R-:W-:Y:S01]  /*10750*/  IADD3 R187, R186.reuse, 0x3000, RZ ;  /* 0x00003000babb7810 */ /* 0x040fe20007ffe0ff */
[----:B-----5:R-:W3:Y:S01]  /*10760*/  LDSM.16.M88.4 R28, [R186] ;  /* 0x00000000ba1c783b */ /* 0x020ee20000000200 */
[----:B------:R-:W-:-:S02]  /*10770*/  IADD3 R189, R186, 0x1000, RZ ;  /* 0x00001000babd7810 */ /* 0x000fc40007ffe0ff */
[C---:B------:R-:W-:Y:S01]  /*10780*/  IADD3 R188, R186.reuse, 0x1800, RZ ;  /* 0x00001800babc7810 */ /* 0x040fe20007ffe0ff */
[----:B------:R-:W3:Y:S01]  /*10790*/  LDSM.16.M88.4 R56, [R186+0x800] ;  /* 0x00080000ba38783b */ /* 0x000ee20000000200 */
[----:B------:R-:W-:Y:S02]  /*107a0*/  IADD3 R191, R186, 0x2000, RZ ;  /* 0x00002000babf7810 */ /* 0x000fe40007ffe0ff */
[-C--:B-1----:R-:W-:Y:S02]  /*107b0*/  LEA R18, P1, R197, R0.reuse, 0x1 ;  /* 0x00000000c5127211 */ /* 0x082fe400078208ff */
[-C--:B------:R-:W-:Y:S02]  /*107c0*/  LEA R4, P4, R132, R0.reuse, 0x1 ;  /* 0x0000000084047211 */ /* 0x080fe400078808ff */
[----:B------:R-:W-:Y:S02]  /*107d0*/  LEA R16, P3, R201, R0, 0x1 ;  /* 0x00000000c9107211 */ /* 0x000fe400078608ff */
[----:B----4-:R-:W-:-:S02]  /*107e0*/  LEA.HI.X R19, R197, R2, R206, 0x1, P1 ;  /* 0x00000002c5137211 */ /* 0x010fc400008f0cce */
[----:B------:R-:W-:Y:S01]  /*107f0*/  LEA R6, P1, R198, R0, 0x1 ;  /* 0x00000000c6067211 */ /* 0x000fe200078208ff */
[----:B------:R-:W-:Y:S01]  /*10800*/  IMAD.MOV.U32 R0, RZ, RZ, 0x40 ;  /* 0x00000040ff007424 */ /* 0x000fe200078e00ff */
[CC--:B------:R-:W-:Y:S02]  /*10810*/  LEA.HI.X R5, R132.reuse, R2.reuse, R133, 0x1, P4 ;  /* 0x0000000284057211 */ /* 0x0c0fe400020f0c85 */
[-C--:B------:R-:W-:Y:S01]  /*10820*/  LEA.HI.X R17, R201, R2.reuse, R204, 0x1, P3 ;  /* 0x00000002c9117211 */ /* 0x080fe200018f0ccc */
[----:B------:R-:W-:Y:S01]  /*10830*/  HMMA.16816.F32 R20, R12, R24, RZ ;  /* 0x000000180c14723c */ /* 0x000fe200000018ff */
[----:B------:R-:W-:Y:S02]  /*10840*/  ISETP.GE.OR P4, PT, R132, c[0x0][0x1d4], !P0 ;  /* 0x0000750084007a0c */ /* 0x000fe40004786670 */
[----:B------:R-:W-:Y:S02]  /*10850*/  LEA.HI.X R7, R198, R2, R205, 0x1, P1 ;  /* 0x00000002c6077211 */ /* 0x000fe400008f0ccd */
[----:B------:R-:W-:-:S02]  /*10860*/  ISETP.GE.OR P3, PT, R137, c[0x0][0x1d4], !P0 ;  /* 0x0000750089007a0c */ /* 0x000fc40004766670 */
[----:B------:R-:W-:Y:S01]  /*10870*/  ISETP.GE.OR P1, PT, R197, c[0x0][0x1d4], !P0 ;  /* 0x00007500c5007a0c */ /* 0x000fe20004726670 */
[C---:B------:R-:W-:Y:S01]  /*10880*/  HMMA.16816.F32 R24, R12.reuse, R26, RZ ;  /* 0x0000001a0c18723c */ /* 0x040fe200000018ff */
[----:B------:R-:W-:Y:S02]  /*10890*/  ISETP.GE.OR P0, PT, R198, c[0x0][0x1d4], !P0 ;  /* 0x00007500c6007a0c */ /* 0x000fe40004706670 */
[----:B------:R-:W-:Y:S02]  /*108a0*/  SEL R0, R0, 0xffffffc0, !P2 ;  /* 0xffffffc000007807 */ /* 0x000fe40005000000 */
[C---:B------:R-:W-:Y:S01]  /*108b0*/  IADD3 R190, R186.reuse, 0x2800, RZ ;  /* 0x00002800babe7810 */ /* 0x040fe20007ffe0ff */
[----:B------:R-:W-:Y:S01]  /*108c0*/  @!PT LDS RZ, [RZ] ;  /* 0x00000000fffff984 */ /* 0x000fe20000000800 */
[----:B------:R-:W-:Y:S01]  /*108d0*/  @!PT LDS RZ, [RZ] ;  /* 0x00000000fffff984 */ /* 0x000fe20000000800 */
[----:B------:R-:W-:Y:S01]  /*108e0*/  @!PT LDS RZ, [RZ] ;  /* 0x00000000fffff984 */ /* 0x000fe20000000800 */
[----:B------:R1:W-:Y:S01]  /*108f0*/  LDGSTS.E.BYPASS.LTC128B.128 [R194+0x8080], [R4.64], !P4 ;  /* 0x0808000004c27fae */ /* 0x0003e2000e101d48 */
[C---:B------:R-:W-:Y:S01]  /*10900*/  IADD3 R192, R186.reuse, 0x3800, RZ ;  /* 0x00003800bac07810 */ /* 0x040fe20007ffe0ff */
[--C-:B------:R-:W-:Y:S01]  /*10910*/  IMAD.IADD R176, R177, 0x1, R0.reuse ;  /* 0x00000001b1b07824 */ /* 0x100fe200078e0200 */
[----:B--2---:R-:W-:Y:S01]  /*10920*/  HMMA.16816.F32 R32, R12, R36, RZ ;  /* 0x000000240c20723c */ /* 0x004fe200000018ff */
[----:B------:R2:W-:Y:S01]  /*10930*/  LDGSTS.E.BYPASS.LTC128B.128 [R194+0x9080], [R16.64], !P3 ;  /* 0x0908000010c27fae */ /* 0x0005e2000d901d48 */
[----:B------:R-:W-:Y:S01]  /*10940*/  IMAD.IADD R159, R187, 0x1, R0 ;  /* 0x00000001bb9f7824 */ /* 0x000fe200078e0200 */
[----:B------:R-:W-:-:S02]  /*10950*/  IADD3 R193, R186, 0x800, RZ ;  /* 0x00000800bac17810 */ /* 0x000fc40007ffe0ff */
[----:B------:R2:W-:Y:S03]  /*10960*/  LDGSTS.E.BYPASS.LTC128B.128 [R194+0xa080], [R18.64], !P1 ;  /* 0x0a08000012c27fae */ /* 0x0005e6000c901d48 */
[----:B---3--:R-:W-:Y:S01]  /*10970*/  HMMA.16816.F32 R20, R8, R28, R20 ;  /* 0x0000001c0814723c */ /* 0x008fe20000001814 */
[----:B------:R1:W-:Y:S01]  /*10980*/  LDGSTS.E.BYPASS.LTC128B.128 [R194+0xb080], [R6.64], !P0 ;  /* 0x0b08000006c27fae */ /* 0x0003e2000c101d48 */
[----:B------:R-:W-:-:S03]  /*10990*/  ISETP.GT.AND P0, PT, R114, R209, PT ;  /* 0x000000d17200720c */ /* 0x000fc60003f04270 */
[----:B------:R-:W-:Y:S03]  /*109a0*/  LDSM.16.M88.4 R40, [R176] ;  /* 0x00000000b028783b */ /* 0x000fe60000000200 */
[----:B------:R-:W-:Y:S01]  /*109b0*/  HMMA.16816.F32 R28, R8, R30, R24 ;  /* 0x0000001e081c723c */ /* 0x000fe20000001818 */
[----:B------:R-:W-:Y:S04]  /*109c0*/  LDSM.16.M88.4 R44, [R159+-0x3000] ;  /* 0xffd000009f2c783b */ /* 0x000fe80000000200 */
[----:B------:R-:W-:Y:S03]  /*109d0*/  LDSM.16.M88.4 R48, [R176+0x800] ;  /* 0x00080000b030783b */ /* 0x000fe60000000200 */
[----:B------:R-:W-:Y:S01]  /*109e0*/  HMMA.16816.F32 R36, R12, R38, RZ ;  /* 0x000000260c24723c */ /* 0x000fe200000018ff */
[----:B------:R-:W-:Y:S04]  /*109f0*/  LDSM.16.M88.4 R24, [R182+0x4000] ;  /* 0x00400000b618783b */ /* 0x000fe80000000200 */
[----:B------:R-:W-:Y:S03]  /*10a00*/  LDSM.16.M88.4 R64, [R177+0x1000] ;  /* 0x00100000b140783b */ /* 0x000fe60000000200 */
[C---:B------:R-:W-:Y:S01]  /*10a10*/  HMMA.16816.F32 R32, R8.reuse, R56, R32 ;  /* 0x000000380820723c */ /* 0x040fe20000001820 */
[----:B--2---:R-:W-:Y:S04]  /*10a20*/  LDSM.16.M88.4 R16, [R184] ;  /* 0x00000000b810783b */ /* 0x004fe80000000200 */
[----:B-1----:R-:W1:Y:S04]  /*10a30*/  LDSM.16.M88.4 R4, [R185] ;  /* 0x00000000b904783b */ /* 0x002e680000000200 */
[----:B------:R-:W2:Y:S04]  /*10a40*/  LDSM.16.M88.4 R52, [R159+-0x2800] ;  /* 0xffd800009f34783b */ /* 0x000ea80000000200 */
[----:B------:R-:W-:Y:S03]  /*10a50*/  LDSM.16.M88.4 R68, [R189] ;  /* 0x00000000bd44783b */ /* 0x000fe60000000200 */
[----:B------:R-:W-:Y:S01]  /*10a60*/  HMMA.16816.F32 R36, R8, R58, R36 ;  /* 0x0000003a0824723c */ /* 0x000fe20000001824 */
[----:B------:R-:W-:Y:S04]  /*10a70*/  LDSM.16.M88.4 R60, [R176+0x1000] ;  /* 0x00100000b03c783b */ /* 0x000fe80000000200 */
[----:B------:R-:W-:Y:S04]  /*10a80*/  LDSM.16.M88.4 R56, [R188] ;  /* 0x00000000bc38783b */ /* 0x000fe80000000200 */
[----:B------:R-:W-:Y:S04]  /*10a90*/  LDSM.16.M88.4 R72, [R159+-0x2000] ;  /* 0xffe000009f48783b */ /* 0x000fe80000000200 */
[----:B------:R-:W0:Y:S01]  /*10aa0*/  LDGDEPBAR ;  /* 0x00000000000079af */ /* 0x000e220000000000 */
[C---:B-1----:R-:W-:Y:S08]  /*10ab0*/  HMMA.16816.F32 R20, R4.reuse, R40, R20 ;  /* 0x000000280414723c */ /* 0x042ff00000001814 */
[C---:B------:R-:W-:Y:S01]  /*10ac0*/  HMMA.16816.F32 R12, R4.reuse, R42, R28 ;  /* 0x0000002a040c723c */ /* 0x040fe2000000181c */
[----:B------:R-:W1:Y:S07]  /*10ad0*/  LDSM.16.M88.4 R28, [R183+0x4000] ;  /* 0x00400000b71c783b */ /* 0x000e6e0000000200 */
[----:B------:R-:W-:Y:S08]  /*10ae0*/  HMMA.16816.F32 R32, R4, R48, R32 ;  /* 0x000000300420723c */ /* 0x000ff00000001820 */
[C---:B------:R-:W-:Y:S08]  /*10af0*/  HMMA.16816.F32 R20, R16.reuse, R44, R20 ;  /* 0x0000002c1014723c */ /* 0x040ff00000001814 */
[----:B------:R-:W-:Y:S01]  /*10b00*/  HMMA.16816.F32 R12, R16, R46, R12 ;  /* 0x0000002e100c723c */ /* 0x000fe2000000180c */
[----:B------:R-:W3:Y:S07]  /*10b10*/  LDSM.16.M88.4 R44, [R177+0x1800] ;  /* 0x00180000b12c783b */ /* 0x000eee0000000200 */
[----:B------:R-:W-:Y:S01]  /*10b20*/  HMMA.16816.F32 R40, R4, R50, R36 ;  /* 0x000000320428723c */ /* 0x000fe20000001824 */
[----:B------:R-:W-:Y:S07]  /*10b30*/  LDSM.16.M88.4 R48, [R176+0x1800] ;  /* 0x00180000b030783b */ /* 0x000fee0000000200 */
[----:B------:R-:W-:Y:S01]  /*10b40*/  HMMA.16816.F32 R8, R24, R64, R20 ;  /* 0x000000401808723c */ /* 0x000fe20000001814 */
[----:B------:R-:W4:Y:S07]  /*10b50*/  LDSM.16.M88.4 R20, [R185+0x4000] ;  /* 0x00400000b914783b */ /* 0x000f2e0000000200 */
[----:B--2---:R-:W-:Y:S08]  /*10b60*/  HMMA.16816.F32 R36, R16, R52, R32 ;  /* 0x000000341024723c */ /* 0x004ff00000001820 */
[----:B------:R-:W-:Y:S01]  /*10b70*/  HMMA.16816.F32 R32, R24, R66, R12 ;  /* 0x000000421820723c */ /* 0x000fe2000000180c */
[----:B------:R-:W2:Y:S04]  /*10b80*/  LDSM.16.M88.4 R12, [R184+0x4000] ;  /* 0x00400000b80c783b */ /* 0x000ea80000000200 */
[----:B------:R-:W-:Y:S03]  /*10b90*/  LDSM.16.M88.4 R64, [R177+0x2000] ;  /* 0x00200000b140783b */ /* 0x000fe60000000200 */
[----:B-1----:R-:W-:Y:S01]  /*10ba0*/  HMMA.16816.F32 R4, R28, R68, R8 ;  /* 0x000000441c04723c */ /* 0x002fe20000001808 */
[----:B------:R-:W1:Y:S07]  /*10bb0*/  LDSM.16.M88.4 R8, [R182+0x8000] ;  /* 0x00800000b608783b */ /* 0x000e6e0000000200 */
[----:B------:R-:W-:Y:S01]  /*10bc0*/  HMMA.16816.F32 R40, R16, R54, R40 ;  /* 0x000000361028723c */ /* 0x000fe20000001828 */
[----:B------:R-:W-:Y:S07]  /*10bd0*/  LDSM.16.M88.4 R52, [R177+0x2800] ;  /* 0x00280000b134783b */ /* 0x000fee0000000200 */
[----:B---3--:R-:W-:Y:S08]  /*10be0*/  HMMA.16816.F32 R36, R24, R44, R36 ;  /* 0x0000002c1824723c */ /* 0x008ff00000001824 */
[----:B------:R-:W-:Y:S01]  /*10bf0*/  HMMA.16816.F32 R16, R28, R70, R32 ;  /* 0x000000461c10723c */ /* 0x000fe20000001820 */
[----:B------:R-:W-:Y:S07]  /*10c00*/  LDSM.16.M88.4 R68, [R176+0x2000] ;  /* 0x00200000b044783b */ /* 0x000fee0000000200 */
[----:B----4-:R-:W-:Y:S08]  /*10c10*/  HMMA.16816.F32 R4, R20, R60, R4 ;  /* 0x0000003c1404723c */ /* 0x010ff00000001804 */
[----:B------:R-:W-:Y:S01]  /*10c20*/  HMMA.16816.F32 R40, R24, R46, R40 ;  /* 0x0000002e1828723c */ /* 0x000fe20000001828 */
[----:B------:R-:W3:Y:S07]  /*10c30*/  LDSM.16.M88.4 R44, [R159+-0x1800] ;  /* 0xffe800009f2c783b */ /* 0x000eee0000000200 */
[----:B------:R-:W-:Y:S08]  /*10c40*/  HMMA.16816.F32 R32, R28, R56, R36 ;  /* 0x000000381c20723c */ /* 0x000ff00000001824 */
[----:B------:R-:W-:Y:S01]  /*10c50*/  HMMA.16816.F32 R24, R20, R62, R16 ;  /* 0x0000003e1418723c */ /* 0x000fe20000001810 */
[----:B------:R-:W-:Y:S07]  /*10c60*/  LDSM.16.M88.4 R60, [R191] ;  /* 0x00000000bf3c783b */ /* 0x000fee0000000200 */
[----:B--2---:R-:W-:Y:S01]  /*10c70*/  HMMA.16816.F32 R16, R12, R72, R4 ;  /* 0x000000480c10723c */ /* 0x004fe20000001804 */
[----:B------:R-:W2:Y:S07]  /*10c80*/  LDSM.16.M88.4 R4, [R183+0x8000] ;  /* 0x00800000b704783b */ /* 0x000eae0000000200 */
        /* <DEDUP_REMOVED lines=10> */
[----:B---3--:R-:W-:Y:S08]  /*10d30*/  HMMA.16816.F32 R32, R12, R44, R32 ;  /* 0x0000002c0c20723c */ /* 0x008ff00000001820 */
[----:B------:R-:W-:Y:S01]  /*10d40*/  HMMA.16816.F32 R28, R8, R66, R28 ;  /* 0x00000042081c723c */ /* 0x000fe2000000181c */
[----:B------:R-:W-:Y:S07]  /*10d50*/  LDSM.16.M88.4 R64, [R187] ;  /* 0x00000000bb40783b */ /* 0x000fee0000000200 */
[----:B--2---:R-:W-:Y:S08]  /*10d60*/  HMMA.16816.F32 R16, R4, R60, R16 ;  /* 0x0000003c0410723c */ /* 0x004ff00000001810 */
        /* <DEDUP_REMOVED lines=78> */
[----:B------:R-:W-:Y:S02]  /*11250*/  IMAD R2, R114, 0x20, R223 ;  /* 0x0000002072027824 */ /* 0x000fe400078e02df */
[----:B------:R-:W-:-:S03]  /*11260*/  IMAD.MOV.U32 R196, RZ, RZ, RZ ;  /* 0x000000ffffc47224 */ /* 0x000fc600078e00ff */
[----:B------:R-:W-:-:S05]  /*11270*/  IADD3 R2, R2, -0x20, R211 ;  /* 0xffffffe002027810 */ /* 0x000fca0007ffe0d3 */
        /* <DEDUP_REMOVED lines=25> */
.L_x_1492:
[----:B------:R-:W-:Y:S05]  /*11410*/  BRA.DIV ~URZ, `(.L_x_1396) ;  /* 0x0000bf627f007947 */ /* 0x000fea000b800000 */
[----:B-1----:R1:W3:Y:S02]  /*11420*/  SHFL.IDX PT, R0, R5, RZ, 0x181f ;  /* 0x00181fff05007589 */ /* 0x0022e400000e0000 */
.L_x_1493:
        /* <DEDUP_REMOVED lines=19> */
.L_x_1394:
[----:B--234-:R-:W-:Y:S05]  /*11560*/  BSYNC B0 ;  /* 0x0000000000007941 */ /* 0x01cfea0003800000 */
.L_x_1393:
[----:B-1----:R-:W-:Y:S01]  /*11570*/  IMAD.MOV.U32 R0, RZ, RZ, c[0x0][0x2c4] ;  /* 0x0000b100ff007624 */ /* 0x002fe200078e00ff */
[----:B------:R-:W0:Y:S01]  /*11580*/  LDGDEPBAR ;  /* 0x00000000000079af */ /* 0x000e220000000000 */
[----:B------:R-:W-:Y:S01]  /*11590*/  IMAD.MOV.U32 R2, RZ, RZ, -0x20 ;  /* 0xffffffe0ff027424 */ /* 0x000fe200078e00ff */
[----:B------:R-:W-:Y:S02]  /*115a0*/  IADD3 R6, -R229, R119, RZ ;  /* 0x00000077e5067210 */ /* 0x000fe40007ffe1ff */
[----:B------:R-:W-:Y:S01]  /*115b0*/  ISETP.NE.AND P0, PT, R0, 0x1, PT ;  /* 0x000000010000780c */ /* 0x000fe20003f05270 */
[----:B------:R-:W-:Y:S01]  /*115c0*/  IMAD R2, R114, R2, 0x1 ;  /* 0x0000000172027424 */ /* 0x000fe200078e0202 */
[----:B------:R-:W-:-:S05]  /*115d0*/  IADD3 R0, R230, R225, RZ ;  /* 0x000000e1e6007210 */ /* 0x000fca0007ffe0ff */
[----:B------:R-:W-:-:S06]  /*115e0*/  IMAD.MOV.U32 R4, RZ, RZ, R0 ;  /* 0x000000ffff047224 */ /* 0x000fcc00078e0000 */
[----:B------:R-:W-:Y:S01]  /*115f0*/  @P0 IMAD.HI.U32 R3, R0, c[0x0][0x2c8], RZ ;  /* 0x0000b20000030a27 */ /* 0x000fe200078e00ff */
[----:B------:R-:W-:-:S04]  /*11600*/  IADD3 R0, -R229, R2, R227 ;  /* 0x00000002e5007210 */ /* 0x000fc80007ffe1e3 */
[----:B------:R-:W-:Y:S02]  /*11610*/  @P0 SHF.R.U32.HI R4, RZ, c[0x0][0x2cc], R3 ;  /* 0x0000b300ff040a19 */ /* 0x000fe40000011603 */
[----:B------:R-:W-:Y:S01]  /*11620*/  IADD3 R5, R0, -R228, RZ ;  /* 0x800000e400057210 */ /* 0x000fe20007ffe0ff */
[----:B------:R-:W-:Y:S05]  /*11630*/  BRA.DIV ~URZ, `(.L_x_1397) ;  /* 0x0000bda27f007947 */ /* 0x000fea000b800000 */
[----:B------:R1:W2:Y:S02]  /*11640*/  SHFL.IDX PT, R0, R4, RZ, 0x1c1f ;  /* 0x001c1fff04007589 */ /* 0x0002a400000e0000 */
.L_x_1494:
[----:B--2---:R-:W-:-:S05]  /*11650*/  IMAD.IADD R0, R5, 0x1, R0 ;  /* 0x0000000105007824 */ /* 0x004fca00078e0200 */
[----:B------:R-:W-:-:S04]  /*11660*/  IMNMX R0, R6, R0, PT ;  /* 0x0000000006007217 */ /* 0x000fc80003800200 */
[C---:B------:R-:W-:Y:S02]  /*11670*/  ISETP.GT.AND P1, PT, R0.reuse, RZ, PT ;  /* 0x000000ff0000720c */ /* 0x040fe40003f24270 */
[C---:B------:R-:W-:Y:S02]  /*11680*/  ISETP.GT.AND P0, PT, R0.reuse, 0x1, PT ;  /* 0x000000010000780c */ /* 0x040fe40003f04270 */
[C---:B------:R-:W-:Y:S02]  /*11690*/  ISETP.GT.AND P3, PT, R0.reuse, 0x8, PT ;  /* 0x000000080000780c */ /* 0x040fe40003f64270 */
[----:B------:R-:W-:Y:S02]  /*116a0*/  ISETP.GT.AND P5, PT, R0, 0x9, PT ;  /* 0x000000090000780c */ /* 0x000fe40003fa4270 */
[----:B------:R-:W-:Y:S02]  /*116b0*/  FSEL R10, R36, -INF , P1 ;  /* 0xff800000240a7808 */ /* 0x000fe40000800000 */
[----:B------:R-:W-:-:S02]  /*116c0*/  FSEL R11, R29, -INF , P0 ;  /* 0xff8000001d0b7808 */ /* 0x000fc40000000000 */
[C---:B------:R-:W-:Y:S02]  /*116d0*/  ISETP.GT.AND P4, PT, R0.reuse, 0x10, PT ;  /* 0x000000100000780c */ /* 0x040fe40003f84270 */
[C---:B------:R-:W-:Y:S02]  /*116e0*/  ISETP.GT.AND P2, PT, R0.reuse, 0x11, PT ;  /* 0x000000110000780c */ /* 0x040fe40003f44270 */
[C---:B------:R-:W-:Y:S02]  /*116f0*/  ISETP.GT.AND P1, PT, R0.reuse, 0x18, PT ;  /* 0x000000180000780c */ /* 0x040fe40003f24270 */
[----:B------:R-:W-:Y:S02]  /*11700*/  ISETP.GT.AND P0, PT, R0, 0x19, PT ;  /* 0x000000190000780c */ /* 0x000fe40003f04270 */
[----:B------:R-:W-:Y:S02]  /*11710*/  FSEL R12, R26, -INF , P3 ;  /* 0xff8000001a0c7808 */ /* 0x000fe40001800000 */
[----:B------:R-:W-:-:S02]  /*11720*/  FSEL R13, R24, -INF , P5 ;  /* 0xff800000180d7808 */ /* 0x000fc40002800000 */
[----:B------:R-:W-:Y:S02]  /*11730*/  FSEL R14, R18, -INF , P4 ;  /* 0xff800000120e7808 */ /* 0x000fe40002000000 */
[----:B------:R-:W-:Y:S02]  /*11740*/  FSEL R23, R17, -INF , P2 ;  /* 0xff80000011177808 */ /* 0x000fe40001000000 */
        /* <DEDUP_REMOVED lines=10> */
[----:B--2---:R-:W-:-:S05]  /*117f0*/  IMAD.IADD R0, R5, 0x1, R0 ;  /* 0x0000000105007824 */ /* 0x004fca00078e0200 */
[----:B------:R-:W-:-:S04]  /*11800*/  IMNMX R0, R6, R0, PT ;  /* 0x0000000006007217 */ /* 0x000fc80003800200 */
[C---:B------:R-:W-:Y:S02]  /*11810*/  ISETP.GT.AND P1, PT, R0.reuse, RZ, PT ;  /* 0x000000ff0000720c */ /* 0x040fe40003f24270 */
[C---:B------:R-:W-:Y:S02]  /*11820*/  ISETP.GT.AND P0, PT, R0.reuse, 0x1, PT ;  /* 0x000000010000780c */ /* 0x040fe40003f04270 */
[----:B------:R-:W-:Y:S02]  /*11830*/  ISETP.GT.AND P2, PT, R0, 0x8, PT ;  /* 0x000000080000780c */ /* 0x000fe40003f44270 */
[----:B------:R-:W-:Y:S02]  /*11840*/  FSEL R6, R30, -INF , P1 ;  /* 0xff8000001e067808 */ /* 0x000fe40000800000 */
[----:B------:R-:W-:Y:S02]  /*11850*/  FSEL R7, R28, -INF , P0 ;  /* 0xff8000001c077808 */ /* 0x000fe40000000000 */
        /* <DEDUP_REMOVED lines=15> */
[----:B------:R-:W-:Y:S02]  /*11950*/  FMNMX.FTZ R0, R26, R2, !PT ;  /* 0x000000021a007209 */ /* 0x000fe40007810000 */
        /* <DEDUP_REMOVED lines=8> */
[----:B-1----:R1:W3:Y:S01]  /*119e0*/  SHFL.BFLY PT, R4, R5, 0x1, 0x1f ;  /* 0x0c201f0005047f89 */ /* 0x0022e200000e0000 */
[----:B--2---:R-:W-:-:S05]  /*119f0*/  FMNMX.FTZ R134, R0, R3, !PT ;  /* 0x0000000300867209 */ /* 0x004fca0007810000 */
.L_x_1495:
[C---:B------:R-:W-:Y:S01]  /*11a00*/  FMUL.FTZ R2, R134.reuse, c[0x0][0x2d0] ;  /* 0x0000b40086027a20 */ /* 0x040fe20000410000 */
[----:B------:R-:W-:Y:S01]  /*11a10*/  FSETP.NEU.FTZ.AND P0, PT, R134, -INF , PT ;  /* 0xff8000008600780b */ /* 0x000fe20003f1d000 */
[----:B------:R-:W-:Y:S01]  /*11a20*/  WARPSYNC 0xffffffff ;  /* 0xffffffff00007948 */ /* 0x000fe20003800000 */
[----:B-1-3--:R-:W-:Y:S01]  /*11a30*/  FMNMX.FTZ R5, R4, R5, !PT ;  /* 0x0000000504057209 */ /* 0x00afe20007810000 */
        /* <DEDUP_REMOVED lines=11> */
[----:B------:R-:W-:Y:S04]  /*11af0*/  LDSM.16.MT88.4 R36, [R180] ;  /* 0x00000000b424783b */ /* 0x000fe80000004200 */
[----:B------:R-:W-:Y:S01]  /*11b00*/  LDSM.16.MT88.4 R40, [R178+0x1000] ;  /* 0x00100000b228783b */ /* 0x000fe20000004200 */
[----:B------:R2:W-:Y:S03]  /*11b10*/  MUFU.EX2 R119, R3 ;  /* 0x0000000300777308 */ /* 0x0005e60000000800 */
[----:B------:R-:W-:Y:S04]  /*11b20*/  LDSM.16.MT88.4 R52, [R180+0x800] ;  /* 0x00080000b434783b */ /* 0x000fe80000004200 */
[----:B------:R-:W-:Y:S01]  /*11b30*/  LDSM.16.MT88.4 R56, [R181+0x1000] ;  /* 0x00100000b538783b */ /* 0x000fe20000004200 */
[----:B-1----:R-:W-:-:S03]  /*11b40*/  FFMA.FTZ R0, R11, c[0x0][0x2d0], -R2 ;  /* 0x0000b4000b007a23 */ /* 0x002fc60000010802 */
[----:B------:R-:W-:Y:S01]  /*11b50*/  LDSM.16.MT88.4 R16, [R179] ;  /* 0x00000000b310783b */ /* 0x000fe20000004200 */
        /* <DEDUP_REMOVED lines=10> */
[----:B------:R-:W-:Y:S04]  /*11c00*/  LDSM.16.MT88.4 R64, [R180+0x1000] ;  /* 0x00100000b440783b */ /* 0x000fe80000004200 */
[----:B------:R-:W-:Y:S04]  /*11c10*/  LDSM.16.MT88.4 R80, [R180+0x1800] ;  /* 0x00180000b450783b */ /* 0x000fe80000004200 */
[----:B------:R-:W4:Y:S04]  /*11c20*/  LDSM.16.MT88.4 R84, [R179+0x2000] ;  /* 0x00200000b354783b */ /* 0x000f280000004200 */
        /* <DEDUP_REMOVED lines=9> */
[----:B------:R-:W-:Y:S04]  /*11cc0*/  LDSM.16.MT88.4 R48, [R179+0x1800] ;  /* 0x00180000b330783b */ /* 0x000fe80000004200 */
[----:B------:R-:W-:Y:S04]  /*11cd0*/  LDSM.16.MT88.4 R88, [R181+0x2000] ;  /* 0x00200000b558783b */ /* 0x000fe80000004200 */
[----:B------:R-:W3:Y:S01]  /*11ce0*/  LDSM.16.MT88.4 R104, [R178+0x3000] ;  /* 0x00300000b268783b */ /* 0x000ee20000004200 */
[----:B--2---:R-:W-:-:S04]  /*11cf0*/  FFMA.FTZ R3, R7, c[0x0][0x2d0], -R0 ;  /* 0x0000b40007037a23 */ /* 0x004fc80000010800 */
[----:B------:R2:W5:Y:S02]  /*11d00*/  MUFU.EX2 R4, R3 ;  /* 0x0000000300047308 */ /* 0x0005640000000800 */
[----:B--2---:R-:W-:Y:S01]  /*11d10*/  FFMA.FTZ R3, R9, c[0x0][0x2d0], -R0 ;  /* 0x0000b40009037a23 */ /* 0x004fe20000010800 */
[----:B-----5:R-:W-:-:S05]  /*11d20*/  F2FP.PACK_AB R9, R4, R6 ;  /* 0x000000060409723e */ /* 0x020fca00000000ff */
[----:B------:R2:W-:Y:S02]  /*11d30*/  MUFU.EX2 R116, R3 ;  /* 0x0000000300747308 */ /* 0x0005e40000000800 */
[----:B--2---:R-:W-:Y:S01]  /*11d40*/  FFMA.FTZ R3, R8, c[0x0][0x2d0], -R0 ;  /* 0x0000b40008037a23 */ /* 0x004fe20000010800 */
[----:B------:R-:W-:-:S05]  /*11d50*/  F2FP.PACK_AB R8, R108, R110 ;  /* 0x0000006e6c08723e */ /* 0x000fca00000000ff */
        /* <DEDUP_REMOVED lines=9> */
[----:B------:R-:W-:Y:S03]  /*11df0*/  MUFU.EX2 R125, R3 ;  /* 0x00000003007d7308 */ /* 0x000fe60000000800 */
[C---:B------:R-:W-:Y:S05]  /*11e00*/  HMMA.16816.F32 R144, R8.reuse, R16, RZ ;  /* 0x000000100890723c */ /* 0x040fea00000018ff */
[----:B------:R1:W2:Y:S03]  /*11e10*/  MUFU.EX2 R203, R2 ;  /* 0x0000000200cb7308 */ /* 0x0002a60000000800 */
[C---:B------:R-:W-:Y:S08]  /*11e20*/  HMMA.16816.F32 R16, R8.reuse, R18, RZ ;  /* 0x000000120810723c */ /* 0x040ff000000018ff */
[----:B------:R-:W-:Y:S01]  /*11e30*/  HMMA.16816.F32 R44, R8, R60, RZ ;  /* 0x0000003c082c723c */ /* 0x000fe200000018ff */
[----:B-1----:R-:W-:Y:S01]  /*11e40*/  FFMA.FTZ R2, R21, c[0x0][0x2d0], -R0 ;  /* 0x0000b40015027a23 */ /* 0x002fe20000010800 */
[----:B--2---:R-:W-:-:S06]  /*11e50*/  F2FP.PACK_AB R130, R203, R125 ;  /* 0x0000007dcb82723e */ /* 0x004fcc00000000ff */
[C---:B----4-:R-:W-:Y:S01]  /*11e60*/  HMMA.16816.F32 R76, R8.reuse, R84, RZ ;  /* 0x00000054084c723c */ /* 0x050fe200000018ff */
[----:B------:R1:W-:Y:S07]  /*11e70*/  MUFU.EX2 R3, R2 ;  /* 0x0000000200037308 */ /* 0x0003ee0000000800 */
[C---:B---3--:R-:W-:Y:S08]  /*11e80*/  HMMA.16816.F32 R100, R8.reuse, R104, RZ ;  /* 0x000000680864723c */ /* 0x048ff000000018ff */
[----:B------:R-:W-:Y:S01]  /*11e90*/  HMMA.16816.F32 R104, R8, R106, RZ ;  /* 0x0000006a0868723c */ /* 0x000fe200000018ff */
[----:B-1----:R-:W-:-:S04]  /*11ea0*/  FFMA.FTZ R2, R20, c[0x0][0x2d0], -R0 ;  /* 0x0000b40014027a23 */ /* 0x002fc80000010800 */
[----:B------:R1:W2:Y:S02]  /*11eb0*/  MUFU.EX2 R117, R2 ;  /* 0x0000000200757308 */ /* 0x0002a40000000800 */
[--C-:B-1----:R-:W-:Y:S01]  /*11ec0*/  FFMA.FTZ R2, R22, c[0x0][0x2d0], -R0.reuse ;  /* 0x0000b40016027a23 */ /* 0x102fe20000010800 */
[----:B--2---:R-:W-:Y:S01]  /*11ed0*/  F2FP.PACK_AB R129, R117, R3 ;  /* 0x000000037581723e */ /* 0x004fe200000000ff */
[----:B------:R-:W-:Y:S01]  /*11ee0*/  FFMA.FTZ R0, R25, c[0x0][0x2d0], -R0 ;  /* 0x0000b40019007a23 */ /* 0x000fe20000010800 */
[C---:B------:R-:W-:Y:S03]  /*11ef0*/  HMMA.16816.F32 R20, R8.reuse, R28, RZ ;  /* 0x0000001c0814723c */ /* 0x040fe600000018ff */
[----:B------:R1:W-:Y:S05]  /*11f00*/  MUFU.EX2 R126, R2 ;  /* 0x00000002007e7308 */ /* 0x0003ea0000000800 */
[C---:B------:R-:W-:Y:S03]  /*11f10*/  HMMA.16816.F32 R24, R8.reuse, R30, RZ ;  /* 0x0000001e0818723c */ /* 0x040fe600000018ff */
[----:B------:R-:W2:Y:S05]  /*11f20*/  MUFU.EX2 R202, R0 ;  /* 0x0000000000ca7308 */ /* 0x000eaa0000000800 */
[----:B------:R-:W-:Y:S01]  /*11f30*/  HMMA.16816.F32 R28, R8, R36, RZ ;  /* 0x00000024081c723c */ /* 0x000fe200000018ff */
[----:B-1----:R-:W-:-:S04]  /*11f40*/  FADD.FTZ R2, R6, R4 ;  /* 0x0000000406027221 */ /* 0x002fc80000010000 */
[----:B------:R-:W-:Y:S01]  /*11f50*/  FADD.FTZ R2, R116, R2 ;  /* 0x0000000274027221 */ /* 0x000fe20000010000 */
[----:B--2---:R-:W-:Y:S01]  /*11f60*/  F2FP.PACK_AB R131, R202, R126 ;  /* 0x0000007eca83723e */ /* 0x004fe200000000ff */
        /* <DEDUP_REMOVED lines=12> */
[C---:B------:R-:W-:Y:S03]  /*12030*/  HMMA.16816.F32 R20, R128.reuse, R32, R20 ;  /* 0x000000208014723c */ /* 0x040fe60000001814 */
[----:B------:R-:W-:Y:S02]  /*12040*/  FADD.FTZ R203, R203, R0 ;  /* 0x00000000cbcb7221 */ /* 0x000fe40000010000 */
[----:B------:R-:W-:Y:S02]  /*12050*/  FADD.FTZ R0, R126, R2 ;  /* 0x000000027e007221 */ /* 0x000fe40000010000 */
[----:B------:R-:W-:Y:S01]  /*12060*/  @P1 IMAD.HI.U32 R2, R225, c[0x0][0x2c8], RZ ;  /* 0x0000b200e1021a27 */ /* 0x000fe200078e00ff */
[----:B------:R-:W-:Y:S03]  /*12070*/  HMMA.16816.F32 R24, R128, R34, R24 ;  /* 0x000000228018723c */ /* 0x000fe60000001818 */
[----:B------:R-:W-:Y:S01]  /*12080*/  FADD.FTZ R202, R202, R0 ;  /* 0x00000000caca7221 */ /* 0x000fe20000010000 */
[----:B------:R-:W-:-:S02]  /*12090*/  MOV R0, R225 ;  /* 0x000000e100007202 */ /* 0x000fc40000000f00 */
[----:B------:R-:W-:Y:S02]  /*120a0*/  @P1 SHF.R.U32.HI R0, RZ, c[0x0][0x2cc], R2 ;  /* 0x0000b300ff001a19 */ /* 0x000fe40000011602 */
[----:B------:R-:W-:Y:S02]  /*120b0*/  HMMA.16816.F32 R32, R8, R38, RZ ;  /* 0x000000260820723c */ /* 0x000fe400000018ff */
[----:B------:R-:W-:-:S04]  /*120c0*/  IADD3 R0, R0, R227, -R228 ;  /* 0x000000e300007210 */ /* 0x000fc80007ffe8e4 */
[----:B------:R-:W-:Y:S02]  /*120d0*/  SHF.R.S32.HI R2, RZ, 0x1f, R0 ;  /* 0x0000001fff027819 */ /* 0x000fe40000011400 */
[----:B------:R-:W-:Y:S02]  /*120e0*/  HMMA.16816.F32 R36, R8, R40, RZ ;  /* 0x000000280824723c */ /* 0x000fe400000018ff */
[----:B------:R-:W-:-:S04]  /*120f0*/  LEA.HI R0, R2, R0, RZ, 0x5 ;  /* 0x0000000002007211 */ /* 0x000fc800078f28ff */
[----:B------:R-:W-:Y:S02]  /*12100*/  SHF.R.S32.HI R0, RZ, 0x5, R0 ;  /* 0x00000005ff007819 */ /* 0x000fe40000011400 */
[----:B------:R-:W-:Y:S02]  /*12110*/  HMMA.16816.F32 R40, R8, R42, RZ ;  /* 0x0000002a0828723c */ /* 0x000fe400000018ff */
[----:B------:R-:W-:-:S04]  /*12120*/  IMNMX R210, R209, R0, !PT ;  /* 0x00000000d1d27217 */ /* 0x000fc80007800200 */
[----:B------:R-:W-:Y:S02]  /*12130*/  ISETP.GE.AND P0, PT, R195, R210, PT ;  /* 0x000000d2c300720c */ /* 0x000fe40003f06270 */
        /* <DEDUP_REMOVED lines=10> */
[----:B------:R-:W-:Y:S08]  /*121e0*/  HMMA.16816.F32 R72, R8, R74, RZ ;  /* 0x0000004a0848723c */ /* 0x000ff000000018ff */
[C---:B------:R-:W-:Y:S08]  /*121f0*/  HMMA.16816.F32 R144, R128.reuse, R140, R144 ;  /* 0x0000008c8090723c */ /* 0x040ff00000001890 */
        /* <DEDUP_REMOVED lines=44> */
[----:B------:R-:W-:Y:S03]  /*124c0*/  @!UPT UIADD3 URZ, URZ, URZ, URZ ;  /* 0x0000003f3f3ff290 */ /* 0x000fe6000fffe03f */
[----:B------:R-:W-:Y:S11]  /*124d0*/  @!P0 BRA `(.L_x_1399) ;  /* 0x0000270000008947 */ /* 0x000ff60003800000 */
[----:B------:R-:W-:Y:S02]  /*124e0*/  MOV R136, R5 ;  /* 0x0000000500887202 */ /* 0x000fe40000000f00 */
[----:B------:R-:W-:-:S07]  /*124f0*/  MOV R135, R134 ;  /* 0x0000008600877202 */ /* 0x000fce0000000f00 */
.L_x_1410:
        /* <DEDUP_REMOVED lines=12> */
[C---:B------:R-:W-:Y:S01]  /*125c0*/  IMAD.WIDE.U32 R2, R199.reuse, c[0x0][0x208], RZ ;  /* 0x00008200c7027a25 */ /* 0x040fe200078e00ff */
[----:B------:R-:W-:Y:S05]  /*125d0*/  SHF.R.S32.HI R0, RZ, 0x1f, R199 ;  /* 0x0000001fff007819 */ /* 0x000fea00000114c7 */
[----:B------:R-:W-:Y:S04]  /*125e0*/  IMAD R0, R0, c[0x0][0x208], RZ ;  /* 0x0000820000007a24 */ /* 0x000fe800078e02ff */
[----:B------:R-:W-:Y:S05]  /*125f0*/  IMAD R0, R199, c[0x0][0x20c], R0 ;  /* 0x00008300c7007a24 */ /* 0x000fea00078e0200 */
[----:B------:R-:W-:Y:S02]  /*12600*/  IADD3 R3, R3, R0, RZ ;  /* 0x0000000003037210 */ /* 0x000fe40007ffe0ff */
[----:B------:R-:W-:Y:S03]  /*12610*/  SHF.R.S32.HI R0, RZ, 0x1f, R196 ;  /* 0x0000001fff007819 */ /* 0x000fe600000114c4 */
        /* <DEDUP_REMOVED lines=9> */
.L_x_1496:
[----:B------:R-:W-:-:S05]  /*126b0*/  BRA.DIV ~URZ, `(.L_x_1403) ;  /* 0x0000b1827f007947 */ /* 0x000fca000b800000 */
[----:B----4-:R4:W3:Y:S02]  /*126c0*/  SHFL.IDX PT, R0, R5, RZ, 0x181f ;  /* 0x00181fff05007589 */ /* 0x0108e400000e0000 */
.L_x_1497:
        /* <DEDUP_REMOVED lines=20> */
.L_x_1401:
[----:B------:R-:W-:Y:S05]  /*12810*/  BSYNC B0 ;  /* 0x0000000000007941 */ /* 0x000fea0003800000 */
.L_x_1400:
        /* <DEDUP_REMOVED lines=175> */
.L_x_1498:
[----:B------:R-:W-:-:S05]  /*13310*/  BRA.DIV ~URZ, `(.L_x_1407) ;  /* 0x0000a5e27f007947 */ /* 0x000fca000b800000 */
[----:B-1----:R1:W3:Y:S02]  /*13320*/  SHFL.IDX PT, R0, R5, RZ, 0x181f ;  /* 0x00181fff05007589 */ /* 0x0022e400000e0000 */
.L_x_1499:
        /* <DEDUP_REMOVED lines=20> */
.L_x_1405:
[----:B--234-:R-:W-:Y:S05]  /*13470*/  BSYNC B0 ;  /* 0x0000000000007941 */ /* 0x01cfea0003800000 */
.L_x_1404:
[----:B-1----:R-:W-:Y:S01]  /*13480*/  IMAD.MOV.U32 R0, RZ, RZ, c[0x0][0x2c4] ;  /* 0x0000b100ff007624 */ /* 0x002fe200078e00ff */
[----:B------:R-:W0:Y:S01]  /*13490*/  LDGDEPBAR ;  /* 0x00000000000079af */ /* 0x000e220000000000 */
[----:B------:R-:W-:Y:S03]  /*134a0*/  IMAD.IADD R4, R230, 0x1, R225 ;  /* 0x00000001e6047824 */ /* 0x000fe600078e02e1 */
[----:B------:R-:W-:Y:S11]  /*134b0*/  ISETP.NE.AND P0, PT, R0, 0x1, PT ;  /* 0x000000010000780c */ /* 0x000ff60003f05270 */
[----:B------:R-:W-:Y:S02]  /*134c0*/  @!UPT UIADD3 URZ, URZ, URZ, URZ ;  /* 0x0000003f3f3ff290 */ /* 0x000fe4000fffe03f */
[----:B------:R-:W-:Y:S05]  /*134d0*/  @P0 IMAD.HI.U32 R0, R4, c[0x0][0x2c8], RZ ;  /* 0x0000b20004000a27 */ /* 0x000fea00078e00ff */
[----:B------:R-:W-:Y:S02]  /*134e0*/  @P0 SHF.R.U32.HI R4, RZ, c[0x0][0x2cc], R0 ;  /* 0x0000b300ff040a19 */ /* 0x000fe40000011600 */
[----:B------:R-:W-:Y:S05]  /*134f0*/  MOV R0, 0x1 ;  /* 0x0000000100007802 */ /* 0x000fea0000000f00 */
[----:B------:R-:W-:Y:S05]  /*13500*/  IMAD R0, R195, -0x20, R0 ;  /* 0xffffffe0c3007824 */ /* 0x000fea00078e0200 */
[----:B------:R-:W-:Y:S04]  /*13510*/  IADD3 R0, R227, R0, -R229 ;  /* 0x00000000e3007210 */ /* 0x000fe80007ffe8e5 */
[----:B------:R-:W-:Y:S01]  /*13520*/  IADD3 R5, R0, -R228, RZ ;  /* 0x800000e400057210 */ /* 0x000fe20007ffe0ff */
[----:B------:R-:W-:-:S05]  /*13530*/  BRA.DIV ~URZ, `(.L_x_1408) ;  /* 0x0000a4227f007947 */ /* 0x000fca000b800000 */
[----:B------:R1:W2:Y:S02]  /*13540*/  SHFL.IDX PT, R0, R4, RZ, 0x1c1f ;  /* 0x001c1fff04007589 */ /* 0x0002a400000e0000 */
.L_x_1500:
[----:B--2---:R-:W-:Y:S05]  /*13550*/  IMAD.IADD R0, R5, 0x1, R0 ;  /* 0x0000000105007824 */ /* 0x004fea00078e0200 */
[C---:B------:R-:W-:Y:S02]  /*13560*/  ISETP.GT.AND P1, PT, R0.reuse, RZ, PT ;  /* 0x000000ff0000720c */ /* 0x040fe40003f24270 */
[C---:B------:R-:W-:Y:S02]  /*13570*/  ISETP.GT.AND P0, PT, R0.reuse, 0x1, PT ;  /* 0x000000010000780c */ /* 0x040fe40003f04270 */
[C---:B------:R-:W-:Y:S02]  /*13580*/  ISETP.GT.AND P3, PT, R0.reuse, 0x8, PT ;  /* 0x000000080000780c */ /* 0x040fe40003f64270 */
[----:B------:R-:W-:Y:S02]  /*13590*/  ISETP.GT.AND P5, PT, R0, 0x9, PT ;  /* 0x000000090000780c */ /* 0x000fe40003fa4270 */
[----:B------:R-:W-:Y:S02]  /*135a0*/  FSEL R6, R172, -INF , P1 ;  /* 0xff800000ac067808 */ /* 0x000fe40000800000 */
[C---:B------:R-:W-:Y:S02]  /*135b0*/  ISETP.GT.AND P4, PT, R0.reuse, 0x10, PT ;  /* 0x000000100000780c */ /* 0x040fe40003f84270 */
[----:B------:R-:W-:Y:S02]  /*135c0*/  FSEL R17, R161, -INF , P0 ;  /* 0xff800000a1117808 */ /* 0x000fe40000000000 */
[C---:B------:R-:W-:Y:S02]  /*135d0*/  ISETP.GT.AND P2, PT, R0.reuse, 0x11, PT ;  /* 0x000000110000780c */ /* 0x040fe40003f44270 */
[C---:B------:R-:W-:Y:S02]  /*135e0*/  ISETP.GT.AND P1, PT, R0.reuse, 0x18, PT ;  /* 0x000000180000780c */ /* 0x040fe40003f24270 */
[----:B------:R-:W-:Y:S02]  /*135f0*/  ISETP.GT.AND P0, PT, R0, 0x19, PT ;  /* 0x000000190000780c */ /* 0x000fe40003f04270 */
[----:B------:R-:W-:Y:S02]  /*13600*/  FSEL R16, R160, -INF , P3 ;  /* 0xff800000a0107808 */ /* 0x000fe40001800000 */
[----:B------:R-:W-:Y:S02]  /*13610*/  FSEL R15, R134, -INF , P5 ;  /* 0xff800000860f7808 */ /* 0x000fe40002800000 */
[----:B------:R-:W-:Y:S02]  /*13620*/  FSEL R14, R10, -INF , P4 ;  /* 0xff8000000a0e7808 */ /* 0x000fe40002000000 */
[----:B------:R-:W-:Y:S02]  /*13630*/  FSEL R13, R9, -INF , P2 ;  /* 0xff800000090d7808 */ /* 0x000fe40001000000 */
[----:B------:R-:W-:Y:S02]  /*13640*/  FSEL R12, R8, -INF , P1 ;  /* 0xff800000080c7808 */ /* 0x000fe40000800000 */
[----:B------:R-:W-:Y:S01]  /*13650*/  FSEL R11, R11, -INF , P0 ;  /* 0xff8000000b0b7808 */ /* 0x000fe20000000000 */
[----:B------:R-:W-:-:S05]  /*13660*/  BRA.DIV ~URZ, `(.L_x_1409) ;  /* 0x0000a3527f007947 */ /* 0x000fca000b800000 */
[----:B------:R-:W2:Y:S02]  /*13670*/  SHFL.IDX PT, R0, R4, 0x1, 0x1c1f ;  /* 0x003c1f0004007f89 */ /* 0x000ea400000e0000 */
        /* <DEDUP_REMOVED lines=24> */
[----:B------:R-:W-:Y:S05]  /*13800*/  FMNMX.FTZ R0, R11, R0, !PT ;  /* 0x000000000b007209 */ /* 0x000fea0007810000 */
[----:B------:R-:W2:Y:S02]  /*13810*/  SHFL.BFLY PT, R2, R0, 0x2, 0x1f ;  /* 0x0c401f0000027f89 */ /* 0x000ea400000e0000 */
[----:B--2---:R-:W-:Y:S05]  /*13820*/  FMNMX.FTZ R0, R2, R0, !PT ;  /* 0x0000000002007209 */ /* 0x004fea0007810000 */
[----:B------:R-:W2:Y:S02]  /*13830*/  SHFL.BFLY PT, R2, R0, 0x1, 0x1f ;  /* 0x0c201f0000027f89 */ /* 0x000ea400000e0000 */
[----:B--2---:R-:W-:Y:S02]  /*13840*/  FMNMX.FTZ R134, R0, R2, !PT ;  /* 0x0000000200867209 */ /* 0x004fe40007810000 */
        /* <DEDUP_REMOVED lines=8> */
[----:B------:R-:W2:Y:S02]  /*138d0*/  SHFL.BFLY PT, R2, R0, 0x2, 0x1f ;  /* 0x0c401f0000027f89 */ /* 0x000ea400000e0000 */
[----:B-12---:R-:W-:Y:S05]  /*138e0*/  FMNMX.FTZ R4, R0, R2, !PT ;  /* 0x0000000200047209 */ /* 0x006fea0007810000 */
[----:B------:R1:W2:Y:S02]  /*138f0*/  SHFL.BFLY PT, R0, R4, 0x1, 0x1f ;  /* 0x0c201f0004007f89 */ /* 0x0002a400000e0000 */
.L_x_1501:
        /* <DEDUP_REMOVED lines=10> */
[--C-:B------:R-:W-:Y:S02]  /*139a0*/  FFMA.FTZ R170, R12, c[0x0][0x2d0], -R2.reuse ;  /* 0x0000b4000caa7a23 */ /* 0x100fe40000010802 */
[--C-:B------:R-:W-:Y:S01]  /*139b0*/  FFMA.FTZ R17, R17, c[0x0][0x2d0], -R2.reuse ;  /* 0x0000b40011117a23 */ /* 0x100fe20000010802 */
[----:B------:R-:W-:Y:S01]  /*139c0*/  MUFU.EX2 R12, R6 ;  /* 0x00000006000c7308 */ /* 0x000fe20000000800 */
[--C-:B------:R-:W-:Y:S02]  /*139d0*/  FFMA.FTZ R169, R11, c[0x0][0x2d0], -R2.reuse ;  /* 0x0000b4000ba97a23 */ /* 0x100fe40000010802 */
[--C-:B-1----:R-:W-:Y:S02]  /*139e0*/  FFMA.FTZ R4, R16, c[0x0][0x2d0], -R2.reuse ;  /* 0x0000b40010047a23 */ /* 0x102fe40000010802 */
[--C-:B------:R-:W-:Y:S02]  /*139f0*/  FFMA.FTZ R172, R14, c[0x0][0x2d0], -R2.reuse ;  /* 0x0000b4000eac7a23 */ /* 0x100fe40000010802 */
[--C-:B------:R-:W-:Y:S02]  /*13a00*/  FFMA.FTZ R15, R15, c[0x0][0x2d0], -R2.reuse ;  /* 0x0000b4000f0f7a23 */ /* 0x100fe40000010802 */
[----:B------:R-:W-:Y:S01]  /*13a10*/  FFMA.FTZ R171, R13, c[0x0][0x2d0], -R2 ;  /* 0x0000b4000dab7a23 */ /* 0x000fe20000010802 */
[----:B------:R-:W-:Y:S10]  /*13a20*/  MUFU.EX2 R0, R0 ;  /* 0x0000000000007308 */ /* 0x000ff40000000800 */
[----:B------:R-:W1:Y:S10]  /*13a30*/  MUFU.EX2 R11, R17 ;  /* 0x00000011000b7308 */ /* 0x000e740000000800 */
[----:B------:R2:W-:Y:S10]  /*13a40*/  MUFU.EX2 R13, R4 ;  /* 0x00000004000d7308 */ /* 0x0005f40000000800 */
[----:B------:R-:W3:Y:S01]  /*13a50*/  MUFU.EX2 R15, R15 ;  /* 0x0000000f000f7308 */ /* 0x000ee20000000800 */
[----:B--2---:R-:W-:Y:S05]  /*13a60*/  FMUL.FTZ R4, R3, c[0x0][0x2d0] ;  /* 0x0000b40003047a20 */ /* 0x004fea0000410000 */
[----:B------:R-:W-:Y:S05]  /*13a70*/  FSEL R4, R4, RZ, P0 ;  /* 0x000000ff04047208 */ /* 0x000fea0000000000 */
[----:B------:R-:W-:Y:S01]  /*13a80*/  FFMA.FTZ R135, R19, c[0x0][0x2d0], -R4 ;  /* 0x0000b40013877a23 */ /* 0x000fe20000010804 */
[----:B-1----:R-:W-:Y:S01]  /*13a90*/  F2FP.PACK_AB R160, R11, R12 ;  /* 0x0000000c0ba0723e */ /* 0x002fe200000000ff */
[C---:B------:R-:W-:Y:S01]  /*13aa0*/  FFMA.FTZ R2, R0.reuse, R203, R12 ;  /* 0x000000cb00027223 */ /* 0x040fe2000001000c */
[----:B---3--:R-:W-:Y:S01]  /*13ab0*/  F2FP.PACK_AB R162, R15, R13 ;  /* 0x0000000d0fa2723e */ /* 0x008fe200000000ff */
[C---:B------:R-:W-:Y:S02]  /*13ac0*/  FMUL.FTZ R16, R0.reuse, R140 ;  /* 0x0000008c00107220 */ /* 0x040fe40000410000 */
[----:B------:R-:W-:Y:S01]  /*13ad0*/  FADD.FTZ R6, R11, R2 ;  /* 0x000000020b067221 */ /* 0x000fe20000010000 */
[----:B------:R-:W-:Y:S01]  /*13ae0*/  FSEL R2, R3, RZ, P0 ;  /* 0x000000ff03027208 */ /* 0x000fe20000000000 */
[----:B------:R-:W-:Y:S01]  /*13af0*/  FMUL.FTZ R17, R0, R141 ;  /* 0x0000008d00117220 */ /* 0x000fe20000410000 */
[----:B------:R-:W-:Y:S01]  /*13b00*/  ISETP.GT.AND P0, PT, R195, R210, PT ;  /* 0x000000d2c300720c */ /* 0x000fe20003f04270 */
[----:B------:R-:W-:Y:S01]  /*13b10*/  FFMA.FTZ R11, R161, c[0x0][0x2d0], -R4 ;  /* 0x0000b400a10b7a23 */ /* 0x000fe20000010804 */
[----:B------:R-:W-:Y:S01]  /*13b20*/  IADD3 R195, R195, -0x1, RZ ;  /* 0xffffffffc3c37810 */ /* 0x000fe20007ffe0ff */
[----:B------:R-:W-:Y:S02]  /*13b30*/  FADD.FTZ R2, -R2, R136 ;  /* 0x0000008802027221 */ /* 0x000fe40000010100 */
[--C-:B------:R-:W-:Y:S02]  /*13b40*/  FFMA.FTZ R136, R18, c[0x0][0x2d0], -R4.reuse ;  /* 0x0000b40012887a23 */ /* 0x100fe40000010804 */
[----:B------:R-:W-:Y:S02]  /*13b50*/  FMUL.FTZ R2, R2, c[0x0][0x2d0] ;  /* 0x0000b40002027a20 */ /* 0x000fe40000410000 */
[--C-:B------:R-:W-:Y:S01]  /*13b60*/  FFMA.FTZ R166, R10, c[0x0][0x2d0], -R4.reuse ;  /* 0x0000b4000aa67a23 */ /* 0x100fe20000010804 */
[----:B------:R-:W-:Y:S01]  /*13b70*/  MUFU.EX2 R173, R136 ;  /* 0x0000008800ad7308 */ /* 0x000fe20000000800 */
[--C-:B------:R-:W-:Y:S02]  /*13b80*/  FFMA.FTZ R165, R9, c[0x0][0x2d0], -R4.reuse ;  /* 0x0000b40009a57a23 */ /* 0x100fe40000010804 */
[--C-:B------:R-:W-:Y:S02]  /*13b90*/  FFMA.FTZ R167, R8, c[0x0][0x2d0], -R4.reuse ;  /* 0x0000b40008a77a23 */ /* 0x100fe40000010804 */
[--C-:B------:R-:W-:Y:S02]  /*13ba0*/  FFMA.FTZ R5, R5, c[0x0][0x2d0], -R4.reuse ;  /* 0x0000b40005057a23 */ /* 0x100fe40000010804 */
[----:B------:R-:W-:Y:S02]  /*13bb0*/  FFMA.FTZ R168, R7, c[0x0][0x2d0], -R4 ;  /* 0x0000b40007a87a23 */ /* 0x000fe40000010804 */
[----:B------:R-:W-:Y:S01]  /*13bc0*/  FADD.FTZ R4, R13, R6 ;  /* 0x000000060d047221 */ /* 0x000fe20000010000 */
[----:B------:R-:W1:Y:S01]  /*13bd0*/  MUFU.EX2 R2, R2 ;  /* 0x0000000200027308 */ /* 0x000e620000000800 */
[C---:B------:R-:W-:Y:S02]  /*13be0*/  FMUL.FTZ R13, R0.reuse, R145 ;  /* 0x00000091000d7220 */ /* 0x040fe40000410000 */
[----:B------:R-:W-:Y:S02]  /*13bf0*/  FADD.FTZ R164, R15, R4 ;  /* 0x000000040fa47221 */ /* 0x000fe40000010000 */
        /* <DEDUP_REMOVED lines=9> */
[----:B------:R3:W4:Y:S01]  /*13c90*/  MUFU.EX2 R161, R5 ;  /* 0x0000000500a17308 */ /* 0x0007220000000800 */
[C---:B------:R-:W-:Y:S02]  /*13ca0*/  FMUL.FTZ R28, R0.reuse, R28 ;  /* 0x0000001c001c7220 */ /* 0x040fe40000410000 */
[----:B------:R-:W-:Y:S02]  /*13cb0*/  FMUL.FTZ R29, R0, R29 ;  /* 0x0000001d001d7220 */ /* 0x000fe40000410000 */
[C---:B-1----:R-:W-:Y:S02]  /*13cc0*/  FMUL.FTZ R18, R2.reuse, R142 ;  /* 0x0000008e02127220 */ /* 0x042fe40000410000 */
[C---:B------:R-:W-:Y:S02]  /*13cd0*/  FMUL.FTZ R19, R2.reuse, R143 ;  /* 0x0000008f02137220 */ /* 0x040fe40000410000 */
[----:B------:R-:W1:Y:S01]  /*13ce0*/  LDSM.16.MT88.4 R140, [R178] ;  /* 0x00000000b28c783b */ /* 0x000e620000004200 */
[C---:B------:R-:W-:Y:S01]  /*13cf0*/  FMUL.FTZ R14, R2.reuse, R146 ;  /* 0x00000092020e7220 */ /* 0x040fe20000410000 */
[----:B------:R-:W-:Y:S01]  /*13d00*/  MUFU.EX2 R144, R170 ;  /* 0x000000aa00907308 */ /* 0x000fe20000000800 */
[C---:B------:R-:W-:Y:S02]  /*13d10*/  FMUL.FTZ R6, R2.reuse, R154 ;  /* 0x0000009a02067220 */ /* 0x040fe40000410000 */
[C---:B------:R-:W-:Y:S02]  /*13d20*/  FMUL.FTZ R7, R2.reuse, R155 ;  /* 0x0000009b02077220 */ /* 0x040fe40000410000 */
[C---:B------:R-:W-:Y:S02]  /*13d30*/  FMUL.FTZ R10, R2.reuse, R150 ;  /* 0x00000096020a7220 */ /* 0x040fe40000410000 */
[C---:B--2---:R-:W-:Y:S02]  /*13d40*/  FMUL.FTZ R11, R2.reuse, R151 ;  /* 0x00000097020b7220 */ /* 0x044fe40000410000 */
[C---:B------:R-:W-:Y:S01]  /*13d50*/  FMUL.FTZ R15, R2.reuse, R147 ;  /* 0x00000093020f7220 */ /* 0x040fe20000410000 */
[----:B------:R-:W2:Y:S01]  /*13d60*/  MUFU.EX2 R146, R135 ;  /* 0x0000008700927308 */ /* 0x000ea20000000800 */
[----:B------:R-:W-:Y:S01]  /*13d70*/  FMUL.FTZ R22, R2, R22 ;  /* 0x0000001602167220 */ /* 0x000fe20000410000 */
[----:B------:R-:W-:Y:S01]  /*13d80*/  LDSM.16.MT88.4 R148, [R178+0x800] ;  /* 0x00080000b294783b */ /* 0x000fe20000004200 */
[----:B---3--:R-:W-:Y:S02]  /*13d90*/  FMUL.FTZ R5, R0, R153 ;  /* 0x0000009900057220 */ /* 0x008fe40000410000 */
[----:B----4-:R-:W-:Y:S01]  /*13da0*/  FFMA.FTZ R145, R2, R202, R161 ;  /* 0x000000ca02917223 */ /* 0x010fe200000100a1 */
[----:B------:R-:W-:Y:S01]  /*13db0*/  F2FP.PACK_AB R161, R152, R161 ;  /* 0x000000a198a1723e */ /* 0x000fe200000000ff */
[C---:B------:R-:W-:Y:S02]  /*13dc0*/  FMUL.FTZ R23, R2.reuse, R23 ;  /* 0x0000001702177220 */ /* 0x040fe40000410000 */
[C---:B------:R-:W-:Y:S01]  /*13dd0*/  FMUL.FTZ R26, R2.reuse, R26 ;  /* 0x0000001a021a7220 */ /* 0x040fe20000410000 */
[----:B------:R-:W-:Y:S01]  /*13de0*/  MUFU.EX2 R135, R172 ;  /* 0x000000ac00877308 */ /* 0x000fe20000000800 */
[C---:B------:R-:W-:Y:S02]  /*13df0*/  FMUL.FTZ R27, R2.reuse, R27 ;  /* 0x0000001b021b7220 */ /* 0x040fe40000410000 */
[C---:B------:R-:W-:Y:S02]  /*13e00*/  FMUL.FTZ R30, R2.reuse, R30 ;  /* 0x0000001e021e7220 */ /* 0x040fe40000410000 */
[----:B------:R-:W-:Y:S02]  /*13e10*/  FMUL.FTZ R31, R2, R31 ;  /* 0x0000001f021f7220 */ /* 0x000fe40000410000 */
[C---:B------:R-:W-:Y:S02]  /*13e20*/  FMUL.FTZ R32, R0.reuse, R32 ;  /* 0x0000002000207220 */ /* 0x040fe40000410000 */
[----:B------:R-:W-:Y:S01]  /*13e30*/  FMUL.FTZ R33, R0, R33 ;  /* 0x0000002100217220 */ /* 0x000fe20000410000 */
[----:B------:R-:W3:Y:S01]  /*13e40*/  MUFU.EX2 R136, R169 ;  /* 0x000000a900887308 */ /* 0x000ee20000000800 */
[C---:B------:R-:W-:Y:S02]  /*13e50*/  FMUL.FTZ R34, R2.reuse, R34 ;  /* 0x0000002202227220 */ /* 0x040fe40000410000 */
[----:B------:R-:W-:Y:S01]  /*13e60*/  FMUL.FTZ R35, R2, R35 ;  /* 0x0000002302237220 */ /* 0x000fe20000410000 */
[----:B--2---:R-:W-:Y:S01]  /*13e70*/  F2FP.PACK_AB R163, R173, R146 ;  /* 0x00000092ada3723e */ /* 0x004fe200000000ff */
[C---:B------:R-:W-:Y:S02]  /*13e80*/  FMUL.FTZ R36, R0.reuse, R36 ;  /* 0x0000002400247220 */ /* 0x040fe40000410000 */
[----:B------:R-:W-:Y:S02]  /*13e90*/  FMUL.FTZ R37, R0, R37 ;  /* 0x0000002500257220 */ /* 0x000fe40000410000 */
[C---:B------:R-:W-:Y:S01]  /*13ea0*/  FMUL.FTZ R38, R2.reuse, R38 ;  /* 0x0000002602267220 */ /* 0x040fe20000410000 */
[----:B------:R3:W-:Y:S01]  /*13eb0*/  MUFU.EX2 R170, R166 ;  /* 0x000000a600aa7308 */ /* 0x0007e20000000800 */
[C---:B-1----:R-:W-:Y:S05]  /*13ec0*/  HMMA.16816.F32 R4, R160.reuse, R140, R4 ;  /* 0x0000008ca004723c */ /* 0x042fea0000001804 */
[----:B------:R-:W-:Y:S02]  /*13ed0*/  FMUL.FTZ R39, R2, R39 ;  /* 0x0000002702277220 */ /* 0x000fe40000410000 */
[C---:B------:R-:W-:Y:S01]  /*13ee0*/  FMUL.FTZ R40, R0.reuse, R40 ;  /* 0x0000002800287220 */ /* 0x040fe20000410000 */
[C---:B------:R-:W-:Y:S01]  /*13ef0*/  HMMA.16816.F32 R8, R160.reuse, R142, R8 ;  /* 0x0000008ea008723c */ /* 0x040fe20000001808 */
[----:B------:R-:W1:Y:S01]  /*13f00*/  LDSM.16.MT88.4 R140, [R179] ;  /* 0x00000000b38c783b */ /* 0x000e620000004200 */
[----:B------:R-:W2:Y:S02]  /*13f10*/  MUFU.EX2 R169, R165 ;  /* 0x000000a500a97308 */ /* 0x000ea40000000800 */
[----:B------:R-:W-:Y:S02]  /*13f20*/  FMUL.FTZ R41, R0, R41 ;  /* 0x0000002900297220 */ /* 0x000fe40000410000 */
[C---:B------:R-:W-:Y:S02]  /*13f30*/  FMUL.FTZ R42, R2.reuse, R42 ;  /* 0x0000002a022a7220 */ /* 0x040fe40000410000 */
[----:B------:R-:W-:Y:S04]  /*13f40*/  FMUL.FTZ R43, R2, R43 ;  /* 0x0000002b022b7220 */ /* 0x000fe80000410000 */
[C---:B------:R-:W-:Y:S02]  /*13f50*/  FMUL.FTZ R44, R0.reuse, R44 ;  /* 0x0000002c002c7220 */ /* 0x040fe40000410000 */
[----:B------:R-:W-:Y:S01]  /*13f60*/  FMUL.FTZ R45, R0, R45 ;  /* 0x0000002d002d7220 */ /* 0x000fe20000410000 */
[----:B---3--:R-:W-:Y:S01]  /*13f70*/  F2FP.PACK_AB R166, R136, R144 ;  /* 0x0000009088a6723e */ /* 0x008fe200000000ff */
[C---:B------:R-:W-:Y:S02]  /*13f80*/  FMUL.FTZ R46, R2.reuse, R46 ;  /* 0x0000002e022e7220 */ /* 0x040fe40000410000 */
[----:B------:R-:W-:Y:S02]  /*13f90*/  FMUL.FTZ R47, R2, R47 ;  /* 0x0000002f022f7220 */ /* 0x000fe40000410000 */
[C---:B------:R-:W-:Y:S02]  /*13fa0*/  FMUL.FTZ R48, R0.reuse, R48 ;  /* 0x0000003000307220 */ /* 0x040fe40000410000 */
[----:B------:R-:W-:Y:S02]  /*13fb0*/  FMUL.FTZ R49, R0, R49 ;  /* 0x0000003100317220 */ /* 0x000fe40000410000 */
[C---:B------:R-:W-:Y:S02]  /*13fc0*/  FMUL.FTZ R50, R2.reuse, R50 ;  /* 0x0000003202327220 */ /* 0x040fe40000410000 */
[----:B------:R-:W-:Y:S01]  /*13fd0*/  FMUL.FTZ R51, R2, R51 ;  /* 0x0000003302337220 */ /* 0x000fe20000410000 */
[----:B--2---:R-:W-:Y:S01]  /*13fe0*/  F2FP.PACK_AB R165, R169, R170 ;  /* 0x000000aaa9a5723e */ /* 0x004fe200000000ff */
        /* <DEDUP_REMOVED lines=81> */
[C---:B------:R-:W-:Y:S02]  /*14500*/  FMUL.FTZ R123, R2.reuse, R123 ;  /* 0x0000007b027b7220 */ /* 0x040fe40000410000 */
[C---:B------:R-:W-:Y:S01]  /*14510*/  FMUL.FTZ R126, R2.reuse, R126 ;  /* 0x0000007e027e7220 */ /* 0x040fe20000410000 */
[C---:B------:R-:W-:Y:S01]  /*14520*/  HMMA.16816.F32 R40, R160.reuse, R142, R40 ;  /* 0x0000008ea028723c */ /* 0x040fe20000001828 */
[----:B------:R-:W1:Y:S03]  /*14530*/  LDSM.16.MT88.4 R140, [R179+0x1000] ;  /* 0x00100000b38c783b */ /* 0x000e660000004200 */
[C---:B------:R-:W-:Y:S02]  /*14540*/  FMUL.FTZ R127, R2.reuse, R127 ;  /* 0x0000007f027f7220 */ /* 0x040fe40000410000 */
[C---:B------:R-:W-:Y:S02]  /*14550*/  FMUL.FTZ R130, R2.reuse, R130 ;  /* 0x0000008202827220 */ /* 0x040fe40000410000 */
[----:B------:R-:W-:Y:S02]  /*14560*/  FMUL.FTZ R131, R2, R131 ;  /* 0x0000008302837220 */ /* 0x000fe40000410000 */
[----:B------:R-:W2:Y:S02]  /*14570*/  MUFU.EX2 R2, R171 ;  /* 0x000000ab00027308 */ /* 0x000ea40000000800 */
[C---:B------:R-:W-:Y:S02]  /*14580*/  FMUL.FTZ R124, R0.reuse, R124 ;  /* 0x0000007c007c7220 */ /* 0x040fe40000410000 */
[C---:B------:R-:W-:Y:S02]  /*14590*/  FMUL.FTZ R125, R0.reuse, R125 ;  /* 0x0000007d007d7220 */ /* 0x040fe40000410000 */
[C---:B------:R-:W-:Y:S02]  /*145a0*/  FMUL.FTZ R128, R0.reuse, R128 ;  /* 0x0000008000807220 */ /* 0x040fe40000410000 */
[----:B------:R-:W-:Y:S02]  /*145b0*/  FMUL.FTZ R129, R0, R129 ;  /* 0x0000008100817220 */ /* 0x000fe40000410000 */
[----:B------:R-:W-:Y:S01]  /*145c0*/  FADD.FTZ R0, R135, R164 ;  /* 0x000000a487007221 */ /* 0x000fe20000010000 */
[C---:B--2---:R-:W-:Y:S03]  /*145d0*/  F2FP.PACK_AB R164, R2.reuse, R135 ;  /* 0x0000008702a4723e */ /* 0x044fe600000000ff */
[----:B------:R-:W-:Y:S01]  /*145e0*/  FADD.FTZ R0, R2, R0 ;  /* 0x0000000002007221 */ /* 0x000fe20000010000 */
[----:B------:R-:W-:Y:S01]  /*145f0*/  MUFU.EX2 R135, R168 ;  /* 0x000000a800877308 */ /* 0x000fe20000000800 */
[----:B------:R-:W-:Y:S02]  /*14600*/  FADD.FTZ R2, R152, R145 ;  /* 0x0000009198027221 */ /* 0x000fe40000010000 */
[----:B------:R-:W-:Y:S01]  /*14610*/  FADD.FTZ R0, R144, R0 ;  /* 0x0000000090007221 */ /* 0x000fe20000010000 */
[C---:B-1----:R-:W-:Y:S03]  /*14620*/  HMMA.16816.F32 R44, R160.reuse, R140, R44 ;  /* 0x0000008ca02c723c */ /* 0x042fe6000000182c */
[----:B------:R-:W-:Y:S01]  /*14630*/  FADD.FTZ R203, R136, R0 ;  /* 0x0000000088cb7221 */ /* 0x000fe20000010000 */
[-C--:B------:R-:W-:Y:S01]  /*14640*/  MOV R136, R3.reuse ;  /* 0x0000000300887202 */ /* 0x080fe20000000f00 */
[----:B------:R-:W-:Y:S03]  /*14650*/  FADD.FTZ R0, R146, R2 ;  /* 0x0000000292007221 */ /* 0x000fe60000010000 */
[C---:B------:R-:W-:Y:S01]  /*14660*/  HMMA.16816.F32 R48, R160.reuse, R142, R48 ;  /* 0x0000008ea030723c */ /* 0x040fe20000001830 */
[----:B------:R-:W1:Y:S03]  /*14670*/  LDSM.16.MT88.4 R140, [R181+0x1000] ;  /* 0x00100000b58c783b */ /* 0x000e660000004200 */
        /* <DEDUP_REMOVED lines=86> */
.L_x_1399:
[----:B------:R-:W-:-:S13]  /*14be0*/  ISETP.GE.AND P0, PT, R195, R209, PT ;  /* 0x000000d1c300720c */ /* 0x000fda0003f06270 */
[----:B------:R-:W-:Y:S05]  /*14bf0*/  @!P0 BRA `(.L_x_1411) ;  /* 0x0000230000008947 */ /* 0x000fea0003800000 */
[----:B------:R-:W-:Y:S02]  /*14c00*/  MOV R136, R5 ;  /* 0x0000000500887202 */ /* 0x000fe40000000f00 */
[----:B------:R-:W-:Y:S02]  /*14c10*/  MOV R135, R134 ;  /* 0x0000008600877202 */ /* 0x000fe40000000f00 */
.L_x_1418:
[----:B------:R-:W-:Y:S04]  /*14c20*/  DEPBAR.LE SB0, 0x0 ;  /* 0x000080000000791a */ /* 0x000fe80000000000 */
[----:B------:R-:W-:Y:S01]  /*14c30*/  WARPSYNC 0xffffffff ;  /* 0xffffffff00007948 */ /* 0x000fe20003800000 */
[----:B------:R-:W-:Y:S01]  /*14c40*/  BAR.SYNC.DEFER_BLOCKING 0x0 ;  /* 0x0000000000007b1d */ /* 0x000fe20000010000 */
[----:B------:R-:W-:Y:S01]  /*14c50*/  SHF.R.S32.HI R0, RZ, 0x1f, R199 ;  /* 0x0000001fff007819 */ /* 0x000fe200000114c7 */
[C---:B------:R-:W-:Y:S01]  /*14c60*/  IMAD.WIDE.U32 R2, R199.reuse, c[0x0][0x208], RZ ;  /* 0x00008200c7027a25 */ /* 0x040fe200078e00ff */
[----:B------:R-:W-:Y:S03]  /*14c70*/  SHF.R.S32.HI R4, RZ, 0x1f, R196 ;  /* 0x0000001fff047819 */ /* 0x000fe600000114c4 */
[----:B------:R-:W-:Y:S02]  /*14c80*/  IMAD R0, R0, c[0x0][0x208], RZ ;  /* 0x0000820000007a24 */ /* 0x000fe400078e02ff */
[----:B------:R-:W-:Y:S02]  /*14c90*/  IMAD R4, R4, c[0x0][0x218], RZ ;  /* 0x0000860004047a24 */ /* 0x000fe400078e02ff */
[----:B------:R-:W-:Y:S02]  /*14ca0*/  IMAD R0, R199, c[0x0][0x20c], R0 ;  /* 0x00008300c7007a24 */ /* 0x000fe400078e0200 */
[C---:B------:R-:W-:Y:S03]  /*14cb0*/  IMAD R4, R196.reuse, c[0x0][0x21c], R4 ;  /* 0x00008700c4047a24 */ /* 0x040fe600078e0204 */
        /* <DEDUP_REMOVED lines=14> */
.L_x_1502:
[C---:B--23--:R-:W-:Y:S01]  /*14da0*/  HMMA.16816.F32 R4, R16.reuse, R8, RZ ;  /* 0x000000081004723c */ /* 0x04cfe200000018ff */
[----:B------:R-:W2:Y:S01]  /*14db0*/  SHFL.IDX PT, R2, R134, RZ, 0x181f ;  /* 0x00181fff86027589 */ /* 0x000ea200000e0000 */
[----:B------:R-:W-:Y:S01]  /*14dc0*/  BSSY B0, `(.L_x_1413) ;  /* 0x00000d0000007945 */ /* 0x000fe20003800000 */
[C---:B------:R-:W-:Y:S02]  /*14dd0*/  ISETP.GE.AND P3, PT, R132.reuse, c[0x0][0x1d4], PT ;  /* 0x0000750084007a0c */ /* 0x040fe40003f66270 */
        /* <DEDUP_REMOVED lines=13> */
[C---:B------:R-:W-:Y:S01]  /*14eb0*/  ISETP.GE.AND P1, PT, R198.reuse, c[0x0][0x1d4], PT ;  /* 0x00007500c6007a0c */ /* 0x040fe20003f26270 */
[C---:B------:R-:W-:Y:S02]  /*14ec0*/  HMMA.16816.F32 R8, R164.reuse, R170, R8 ;  /* 0x000000aaa408723c */ /* 0x040fe40000001808 */
[----:B------:R2:W-:Y:S06]  /*14ed0*/  LDGSTS.E.BYPASS.LTC128B.128 [R214+0x9080], [R162.64], !P2 ;  /* 0x09080000a2d67fae */ /* 0x0005ec000d101d48 */
[C---:B------:R-:W-:Y:S08]  /*14ee0*/  HMMA.16816.F32 R12, R164.reuse, R172, R12 ;  /* 0x000000aca40c723c */ /* 0x040ff0000000180c */
[----:B------:R-:W-:Y:S04]  /*14ef0*/  HMMA.16816.F32 R16, R164, R174, R16 ;  /* 0x000000aea410723c */ /* 0x000fe80000001810 */
[C---:B-1----:R-:W-:Y:S04]  /*14f00*/  LEA R160, P0, R197.reuse, R2, 0x1 ;  /* 0x00000002c5a07211 */ /* 0x042fe800078008ff */
[----:B------:R-:W-:Y:S04]  /*14f10*/  LEA.HI.X R161, R197, R0, R206, 0x1, P0 ;  /* 0x00000000c5a17211 */ /* 0x000fe800000f0cce */
[C---:B------:R-:W-:Y:S01]  /*14f20*/  LEA R2, P0, R198.reuse, R2, 0x1 ;  /* 0x00000002c6027211 */ /* 0x040fe200078008ff */
[----:B------:R2:W-:Y:S03]  /*14f30*/  LDGSTS.E.BYPASS.LTC128B.128 [R214+0xa080], [R160.64], !P4 ;  /* 0x0a080000a0d67fae */ /* 0x0005e6000e101d48 */
[----:B------:R-:W-:Y:S02]  /*14f40*/  LEA.HI.X R3, R198, R0, R205, 0x1, P0 ;  /* 0x00000000c6037211 */ /* 0x000fe400000f0ccd */
[----:B------:R-:W-:Y:S03]  /*14f50*/  ISETP.GT.AND P0, PT, R195, R209, PT ;  /* 0x000000d1c300720c */ /* 0x000fe60003f04270 */
[----:B------:R1:W-:Y:S06]  /*14f60*/  LDGSTS.E.BYPASS.LTC128B.128 [R214+0xb080], [R2.64], !P1 ;  /* 0x0b08000002d67fae */ /* 0x0003ec000c901d48 */
[----:B------:R-:W-:Y:S06]  /*14f70*/  LDSM.16.M88.4 R168, [R176] ;  /* 0x00000000b0a8783b */ /* 0x000fec0000000200 */
[----:B------:R-:W-:Y:S06]  /*14f80*/  LDSM.16.M88.4 R164, [R176+0x800] ;  /* 0x00080000b0a4783b */ /* 0x000fec0000000200 */
[----:B------:R-:W-:Y:S06]  /*14f90*/  LDSM.16.M88.4 R172, [R159+-0x3000] ;  /* 0xffd000009fac783b */ /* 0x000fec0000000200 */
[----:B--2---:R-:W2:Y:S06]  /*14fa0*/  LDSM.16.M88.4 R160, [R185] ;  /* 0x00000000b9a0783b */ /* 0x004eac0000000200 */
[----:B------:R-:W0:Y:S01]  /*14fb0*/  LDGDEPBAR ;  /* 0x00000000000079af */ /* 0x000e220000000000 */
[C---:B--2---:R-:W-:Y:S08]  /*14fc0*/  HMMA.16816.F32 R4, R160.reuse, R168, R4 ;  /* 0x000000a8a004723c */ /* 0x044ff00000001804 */
[C---:B------:R-:W-:Y:S01]  /*14fd0*/  HMMA.16816.F32 R8, R160.reuse, R170, R8 ;  /* 0x000000aaa008723c */ /* 0x040fe20000001808 */
[----:B------:R-:W2:Y:S07]  /*14fe0*/  LDSM.16.M88.4 R168, [R184] ;  /* 0x00000000b8a8783b */ /* 0x000eae0000000200 */
[C---:B------:R-:W-:Y:S08]  /*14ff0*/  HMMA.16816.F32 R12, R160.reuse, R164, R12 ;  /* 0x000000a4a00c723c */ /* 0x040ff0000000180c */
[----:B------:R-:W-:Y:S01]  /*15000*/  HMMA.16816.F32 R16, R160, R166, R16 ;  /* 0x000000a6a010723c */ /* 0x000fe20000001810 */
[----:B------:R-:W3:Y:S06]  /*15010*/  LDSM.16.M88.4 R160, [R159+-0x2800] ;  /* 0xffd800009fa0783b */ /* 0x000eec0000000200 */
[----:B------:R-:W-:Y:S01]  /*15020*/  LDSM.16.M88.4 R164, [R182+0x4000] ;  /* 0x00400000b6a4783b */ /* 0x000fe20000000200 */
[C---:B--2---:R-:W-:Y:S08]  /*15030*/  HMMA.16816.F32 R4, R168.reuse, R172, R4 ;  /* 0x000000aca804723c */ /* 0x044ff00000001804 */
[C---:B------:R-:W-:Y:S01]  /*15040*/  HMMA.16816.F32 R8, R168.reuse, R174, R8 ;  /* 0x000000aea808723c */ /* 0x040fe20000001808 */
[----:B------:R-:W2:Y:S07]  /*15050*/  LDSM.16.M88.4 R172, [R177+0x1000] ;  /* 0x00100000b1ac783b */ /* 0x000eae0000000200 */
[C---:B---3--:R-:W-:Y:S08]  /*15060*/  HMMA.16816.F32 R12, R168.reuse, R160, R12 ;  /* 0x000000a0a80c723c */ /* 0x048ff0000000180c */
[----:B------:R-:W-:Y:S01]  /*15070*/  HMMA.16816.F32 R16, R168, R162, R16 ;  /* 0x000000a2a810723c */ /* 0x000fe20000001810 */
[----:B------:R-:W3:Y:S06]  /*15080*/  LDSM.16.M88.4 R160, [R177+0x1800] ;  /* 0x00180000b1a0783b */ /* 0x000eec0000000200 */
[----:B------:R-:W-:Y:S01]  /*15090*/  LDSM.16.M88.4 R168, [R183+0x4000] ;  /* 0x00400000b7a8783b */ /* 0x000fe20000000200 */
[C---:B--2---:R-:W-:Y:S08]  /*150a0*/  HMMA.16816.F32 R4, R164.reuse, R172, R4 ;  /* 0x000000aca404723c */ /* 0x044ff00000001804 */
[C---:B------:R-:W-:Y:S01]  /*150b0*/  HMMA.16816.F32 R8, R164.reuse, R174, R8 ;  /* 0x000000aea408723c */ /* 0x040fe20000001808 */
[----:B------:R-:W2:Y:S07]  /*150c0*/  LDSM.16.M88.4 R172, [R189] ;  /* 0x00000000bdac783b */ /* 0x000eae0000000200 */
[C---:B---3--:R-:W-:Y:S08]  /*150d0*/  HMMA.16816.F32 R12, R164.reuse, R160, R12 ;  /* 0x000000a0a40c723c */ /* 0x048ff0000000180c */
[----:B------:R-:W-:Y:S01]  /*150e0*/  HMMA.16816.F32 R16, R164, R162, R16 ;  /* 0x000000a2a410723c */ /* 0x000fe20000001810 */
[----:B------:R-:W3:Y:S06]  /*150f0*/  LDSM.16.M88.4 R160, [R188] ;  /* 0x00000000bca0783b */ /* 0x000eec0000000200 */
        /* <DEDUP_REMOVED lines=10> */
[----:B------:R-:W2:Y:S07]  /*151a0*/  LDSM.16.M88.4 R172, [R159+-0x2000] ;  /* 0xffe000009fac783b */ /* 0x000eae0000000200 */
[C---:B---3--:R-:W-:Y:S08]  /*151b0*/  HMMA.16816.F32 R12, R164.reuse, R160, R12 ;  /* 0x000000a0a40c723c */ /* 0x048ff0000000180c */
        /* <DEDUP_REMOVED lines=57> */
[----:B------:R-:W3:Y:S01]  /*15550*/  LDSM.16.M88.4 R160, [R159+0x800] ;  /* 0x000800009fa0783b */ /* 0x000ee20000000200 */
[----:B------:R-:W-:Y:S05]  /*15560*/  DEPBAR.LE SB0, 0x0 ;  /* 0x000080000000791a */ /* 0x000fea0000000000 */
[----:B------:R-:W-:Y:S01]  /*15570*/  BAR.SYNC.DEFER_BLOCKING 0x0 ;  /* 0x0000000000007b1d */ /* 0x000fe20000010000 */
[C---:B--2---:R-:W-:Y:S08]  /*15580*/  HMMA.16816.F32 R4, R168.reuse, R172, R4 ;  /* 0x000000aca804723c */ /* 0x044ff00000001804 */
[C---:B------:R-:W-:Y:S08]  /*15590*/  HMMA.16816.F32 R8, R168.reuse, R174, R8 ;  /* 0x000000aea808723c */ /* 0x040ff00000001808 */
[C---:B---3--:R-:W-:Y:S08]  /*155a0*/  HMMA.16816.F32 R12, R168.reuse, R160, R12 ;  /* 0x000000a0a80c723c */ /* 0x048ff0000000180c */
[----:B------:R-:W-:Y:S01]  /*155b0*/  FMUL.FTZ R0, R4, c[0x0][0x320] ;  /* 0x0000c80004007a20 */ /* 0x000fe20000410000 */
[----:B------:R-:W-:Y:S03]  /*155c0*/  HMMA.16816.F32 R16, R168, R162, R16 ;  /* 0x000000a2a810723c */ /* 0x000fe60000001810 */
[----:B------:R2:W3:Y:S02]  /*155d0*/  MUFU.TANH R172, R0 ;  /* 0x0000000000ac7308 */ /* 0x0004e40000002400 */
[----:B--2---:R-:W-:Y:S08]  /*155e0*/  FMUL.FTZ R0, R5, c[0x0][0x320] ;  /* 0x0000c80005007a20 */ /* 0x004ff00000410000 */
        /* <DEDUP_REMOVED lines=30> */
[----:B---34-:R-:W-:Y:S02]  /*157d0*/  IMAD.MOV.U32 R200, RZ, RZ, c[0x0][0x2b8] ;  /* 0x0000ae00ffc87624 */ /* 0x018fe400078e00ff */
[----:B------:R-:W-:Y:S02]  /*157e0*/  IMAD.MOV.U32 R196, RZ, RZ, RZ ;  /* 0x000000ffffc47224 */ /* 0x000fe400078e00ff */
[----:B-1----:R-:W-:Y:S01]  /*157f0*/  IMAD R2, R195, 0x20, R223 ;  /* 0x00000020c3027824 */ /* 0x002fe200078e02df */
[----:B------:R-:W-:Y:S04]  /*15800*/  ISETP.NE.AND P5, PT, R200, 0x1, PT ;  /* 0x00000001c800780c */ /* 0x000fe80003fa5270 */
[----:B------:R-:W-:Y:S05]  /*15810*/  IADD3 R2, R2, -0x20, R211 ;  /* 0xffffffe002027810 */ /* 0x000fea0007ffe0d3 */
[--C-:B--2---:R-:W-:Y:S04]  /*15820*/  IMAD.MOV.U32 R0, RZ, RZ, R2.reuse ;  /* 0x000000ffff007224 */ /* 0x104fe800078e0002 */
        /* <DEDUP_REMOVED lines=24> */
.L_x_1503:
[----:B------:R-:W-:-:S05]  /*159b0*/  BRA.DIV ~URZ, `(.L_x_1416) ;  /* 0x000084227f007947 */ /* 0x000fca000b800000 */
[----:B-1----:R1:W3:Y:S02]  /*159c0*/  SHFL.IDX PT, R0, R5, RZ, 0x181f ;  /* 0x00181fff05007589 */ /* 0x0022e400000e0000 */
.L_x_1504:
[C---:B---3--:R-:W-:Y:S04]  /*159d0*/  LEA R2, P0, R132.reuse, R0, 0x1 ;  /* 0x0000000084027211 */ /* 0x048fe800078008ff */
[----:B--2---:R-:W-:Y:S05]  /*159e0*/  LEA.HI.X R3, R132, R4, R133, 0x1, P0 ;  /* 0x0000000484037211 */ /* 0x004fea00000f0c85 */
        /* <DEDUP_REMOVED lines=13> */
.L_x_1414:
[----:B---34-:R-:W-:Y:S05]  /*15ac0*/  BSYNC B0 ;  /* 0x0000000000007941 */ /* 0x018fea0003800000 */
.L_x_1413:
[----:B-1----:R-:W-:Y:S01]  /*15ad0*/  FMNMX.FTZ R2, R172, R135, !PT ;  /* 0x00000087ac027209 */ /* 0x002fe20007810000 */
[----:B------:R-:W0:Y:S01]  /*15ae0*/  LDGDEPBAR ;  /* 0x00000000000079af */ /* 0x000e220000000000 */
[----:B--2---:R-:W-:Y:S02]  /*15af0*/  FMNMX.FTZ R0, R173, R136, !PT ;  /* 0x00000088ad007209 */ /* 0x004fe40007810000 */
        /* <DEDUP_REMOVED lines=22> */
.L_x_1505:
        /* <DEDUP_REMOVED lines=243> */
[----:B------:R-:W-:Y:S02]  /*16b90*/  F2FP.PACK_AB R167, R135, R160 ;  /* 0x000000a087a7723e */ /* 0x000fe400000000ff */
        /* <DEDUP_REMOVED lines=54> */
.L_x_1411:
[----:B------:R-:W-:Y:S05]  /*16f00*/  BRA.DIV ~URZ, `(.L_x_1419) ;  /* 0x000070427f007947 */ /* 0x000fea000b800000 */
[----:B------:R1:W2:Y:S02]  /*16f10*/  SHFL.BFLY PT, R0, R203, 0x2, 0x1f ;  /* 0x0c401f00cb007f89 */ /* 0x0002a400000e0000 */
.L_x_1506:
[----:B--2---:R-:W-:Y:S01]  /*16f20*/  FADD.FTZ R6, R0, R203 ;  /* 0x000000cb00067221 */ /* 0x004fe20000010000 */
[----:B------:R-:W-:Y:S05]  /*16f30*/  BRA.DIV ~URZ, `(.L_x_1420) ;  /* 0x000070627f007947 */ /* 0x000fea000b800000 */
[----:B------:R-:W2:Y:S02]  /*16f40*/  SHFL.BFLY PT, R0, R6, 0x1, 0x1f ;  /* 0x0c201f0006007f89 */ /* 0x000ea400000e0000 */
[----:B--2---:R-:W-:-:S02]  /*16f50*/  FADD.FTZ R6, R6, R0 ;  /* 0x0000000006067221 */ /* 0x004fc40000010000 */
[----:B------:R-:W2:Y:S02]  /*16f60*/  SHFL.BFLY PT, R0, R202, 0x2, 0x1f ;  /* 0x0c401f00ca007f89 */ /* 0x000ea400000e0000 */
[----:B--2---:R-:W-:-:S05]  /*16f70*/  FADD.FTZ R4, R0, R202 ;  /* 0x000000ca00047221 */ /* 0x004fca0000010000 */
[----:B------:R2:W3:Y:S02]  /*16f80*/  SHFL.BFLY PT, R3, R4, 0x1, 0x1f ;  /* 0x0c201f0004037f89 */ /* 0x0004e400000e0000 */
.L_x_1507:
        /* <DEDUP_REMOVED lines=148> */
.L_x_1316:
        /* <DEDUP_REMOVED lines=17> */
.L_x_1422:
[----:B------:R-:W-:Y:S05]  /*179e0*/  BSYNC B0 ;  /* 0x0000000000007941 */ /* 0x000fea0003800000 */
.L_x_1421:
        /* <DEDUP_REMOVED lines=143> */
[----:B------:R-:W-:-:S03]  /*182e0*/  IADD3 R4, P0, R231, c[0x0][0x500], RZ ;  /* 0x00014000e7047a10 */ /* 0x000fc60007f1e0ff */
[----:B------:R2:W5:Y:S01]  /*182f0*/  @P1 LDG.E R12, [R2.64] ;  /* 0x00000008020c1981 */ /* 0x000562000c1e1900 */
[----:B------:R-:W-:Y:S01]  /*18300*/  IADD3.X R5, R236, c[0x0][0x504], RZ, P0, !PT ;  /* 0x00014100ec057a10 */ /* 0x000fe200007fe4ff */
        /* <DEDUP_REMOVED lines=9> */
.L_x_1425:
        /* <DEDUP_REMOVED lines=8> */
[----:B---3--:R-:W-:Y:S02]  /*18420*/  LOP3.LUT R4, R234, 0xffff, RZ, 0xc0, !PT ;  /* 0x0000ffffea047812 */ /* 0x008fe400078ec0ff */
[----:B------:R-:W-:Y:S02]  /*18430*/  SEL R0, R237, RZ, !P0 ;  /* 0x000000ffed007207 */ /* 0x000fe40004000000 */
[----:B------:R-:W-:Y:S02]  /*18440*/  SEL R5, R238, RZ, !P0 ;  /* 0x000000ffee057207 */ /* 0x000fe40004000000 */
[----:B------:R-:W-:Y:S01]  /*18450*/  SHF.R.S32.HI R19, RZ, 0x1f, R110 ;  /* 0x0000001fff137819 */ /* 0x000fe2000001146e */
[----:B------:R-:W3:Y:S03]  /*18460*/  LDC.64 R10, c[0x0][R16+0x168] ;  /* 0x00005a00100a7b82 */ /* 0x000ee60000000a00 */
[----:B------:R-:W-:-:S04]  /*18470*/  LEA.HI R19, R19, R110, RZ, 0x5 ;  /* 0x0000006e13137211 */ /* 0x000fc800078f28ff */
[----:B------:R-:W-:Y:S01]  /*18480*/  LOP3.LUT R19, R19, 0xffffffe0, RZ, 0xc0, !PT ;  /* 0xffffffe013137812 */ /* 0x000fe200078ec0ff */
[----:B------:R-:W1:Y:S04]  /*18490*/  LDC.64 R14, c[0x0][R16+0x178] ;  /* 0x00005e00100e7b82 */ /* 0x000e680000000a00 */
        /* <DEDUP_REMOVED lines=103> */
.L_x_1508:
[----:B------:R-:W-:Y:S05]  /*18b10*/  BRA.DIV ~URZ, `(.L_x_1428) ;  /* 0x000055e27f007947 */ /* 0x000fea000b800000 */
[----:B------:R4:W2:Y:S02]  /*18b20*/  SHFL.IDX PT, R0, R14, RZ, 0x181f ;  /* 0x00181fff0e007589 */ /* 0x0008a400000e0000 */
.L_x_1509:
[----:B------:R-:W-:Y:S01]  /*18b30*/  ISETP.GE.AND P0, PT, R5, R12, PT ;  /* 0x0000000c0500720c */ /* 0x000fe20003f06270 */
[----:B------:R-:W-:-:S12]  /*18b40*/  BSSY B0, `(.L_x_1429) ;  /* 0x0000012000007945 */ /* 0x000fd80003800000 */
[----:B------:R-:W-:Y:S05]  /*18b50*/  @P0 BRA `(.L_x_1430) ;  /* 0x0000010000000947 */ /* 0x000fea0003800000 */
[----:B------:R-:W-:Y:S02]  /*18b60*/  ISETP.GE.AND P3, PT, R132, c[0x0][0x3c8], PT ;  /* 0x0000f20084007a0c */ /* 0x000fe40003f66270 */
[----:B------:R-:W-:Y:S02]  /*18b70*/  ISETP.GE.AND P2, PT, R137, c[0x0][0x3c8], PT ;  /* 0x0000f20089007a0c */ /* 0x000fe40003f46270 */
[----:B------:R-:W-:Y:S02]  /*18b80*/  ISETP.GE.AND P1, PT, R197, c[0x0][0x3c8], PT ;  /* 0x0000f200c5007a0c */ /* 0x000fe40003f26270 */
[----:B------:R-:W-:-:S07]  /*18b90*/  ISETP.GE.AND P0, PT, R198, c[0x0][0x3c8], PT ;  /* 0x0000f200c6007a0c */ /* 0x000fce0003f06270 */
[CC--:B--2---:R-:W-:Y:S02]  /*18ba0*/  @!P3 LEA R10, P4, R132.reuse, R0.reuse, 0x1 ;  /* 0x00000000840ab211 */ /* 0x0c4fe400078808ff */
        /* <DEDUP_REMOVED lines=11> */
.L_x_1430:
[----:B------:R-:W-:Y:S05]  /*18c60*/  BSYNC B0 ;  /* 0x0000000000007941 */ /* 0x000fea0003800000 */
.L_x_1429:
[----:B------:R-:W-:Y:S05]  /*18c70*/  BRA.DIV ~URZ, `(.L_x_1431) ;  /* 0x000054e27f007947 */ /* 0x000fea000b800000 */
[----:B---3--:R3:W4:Y:S04]  /*18c80*/  SHFL.IDX PT, R4, R13, 0x1, 0x181f ;  /* 0x00381f000d047f89 */ /* 0x00872800000e0000 */
[----:B--2---:R3:W2:Y:S02]  /*18c90*/  SHFL.IDX PT, R0, R14, 0x1, 0x181f ;  /* 0x00381f000e007f89 */ /* 0x0046a400000e0000 */
.L_x_1510:
        /* <DEDUP_REMOVED lines=20> */
.L_x_1433:
[----:B------:R-:W-:Y:S05]  /*18de0*/  BSYNC B0 ;  /* 0x0000000000007941 */ /* 0x000fea0003800000 */
.L_x_1432:
[----:B------:R-:W-:Y:S05]  /*18df0*/  BRA.DIV ~URZ, `(.L_x_1434) ;  /* 0x000054227f007947 */ /* 0x000fea000b800000 */
[----:B----4-:R4:W3:Y:S02]  /*18e00*/  SHFL.IDX PT, R4, R13, 0x2, 0x181f ;  /* 0x00581f000d047f89 */ /* 0x0108e400000e0000 */
.L_x_1511:
[----:B------:R-:W-:Y:S05]  /*18e10*/  BRA.DIV ~URZ, `(.L_x_1435) ;  /* 0x000054727f007947 */ /* 0x000fea000b800000 */
[----:B--2---:R2:W4:Y:S02]  /*18e20*/  SHFL.IDX PT, R0, R14, 0x2, 0x181f ;  /* 0x00581f000e007f89 */ /* 0x00452400000e0000 */
.L_x_1512:
        /* <DEDUP_REMOVED lines=8> */
[CC--:B----4-:R-:W-:Y:S02]  /*18eb0*/  @!P3 LEA R10, P4, R132.reuse, R0.reuse, 0x1 ;  /* 0x00000000840ab211 */ /* 0x0d0fe400078808ff */
        /* <DEDUP_REMOVED lines=11> */
.L_x_1437:
[----:B------:R-:W-:Y:S05]  /*18f70*/  BSYNC B0 ;  /* 0x0000000000007941 */ /* 0x000fea0003800000 */
.L_x_1436:
[----:B------:R-:W-:Y:S05]  /*18f80*/  BRA.DIV ~URZ, `(.L_x_1438) ;  /* 0x000053627f007947 */ /* 0x000fea000b800000 */
[----:B---3--:R3:W2:Y:S04]  /*18f90*/  SHFL.IDX PT, R4, R13, 0x3, 0x181f ;  /* 0x00781f000d047f89 */ /* 0x0086a800000e0000 */
[----:B----4-:R3:W4:Y:S02]  /*18fa0*/  SHFL.IDX PT, R0, R14, 0x3, 0x181f ;  /* 0x00781f000e007f89 */ /* 0x01072400000e0000 */
.L_x_1513:
[----:B------:R-:W-:-:S04]  /*18fb0*/  IADD3 R2, R5, 0x60, RZ ;  /* 0x0000006005027810 */ /* 0x000fc80007ffe0ff */
[----:B------:R-:W-:-:S13]  /*18fc0*/  ISETP.GE.AND P0, PT, R2, R12, PT ;  /* 0x0000000c0200720c */ /* 0x000fda0003f06270 */
[----:B------:R-:W-:Y:S05]  /*18fd0*/  @P0 BRA `(.L_x_1439) ;  /* 0x00002c3000000947 */ /* 0x000fea0003800000 */
[----:B------:R-:W-:Y:S02]  /*18fe0*/  ISETP.GE.AND P2, PT, R132, c[0x0][0x3c8], PT ;  /* 0x0000f20084007a0c */ /* 0x000fe40003f46270 */
[----:B------:R-:W-:Y:S02]  /*18ff0*/  ISETP.GE.AND P1, PT, R137, c[0x0][0x3c8], PT ;  /* 0x0000f20089007a0c */ /* 0x000fe40003f26270 */
[----:B------:R-:W-:-:S09]  /*19000*/  ISETP.GE.AND P0, PT, R197, c[0x0][0x3c8], PT ;  /* 0x0000f200c5007a0c */ /* 0x000fd20003f06270 */
[CC--:B----4-:R-:W-:Y:S02]  /*19010*/  @!P2 LEA R8, P5, R132.reuse, R0.reuse, 0x1 ;  /* 0x000000008408a211 */ /* 0x0d0fe400078a08ff */
[-C--:B------:R-:W-:Y:S02]  /*19020*/  @!P1 LEA R6, P4, R201, R0.reuse, 0x1 ;  /* 0x00000000c9069211 */ /* 0x080fe400078808ff */
        /* <DEDUP_REMOVED lines=13> */
.L_x_1426:
        /* <DEDUP_REMOVED lines=33> */
.L_x_1514:
[----:B------:R-:W-:Y:S05]  /*19310*/  BRA.DIV ~URZ, `(.L_x_1441) ;  /* 0x000051027f007947 */ /* 0x000fea000b800000 */
[----:B------:R3:W4:Y:S02]  /*19320*/  SHFL.IDX PT, R0, R12, RZ, 0x1c1f ;  /* 0x001c1fff0c007589 */ /* 0x00072400000e0000 */
.L_x_1515:
        /* <DEDUP_REMOVED lines=8> */
[C---:B------:R-:W-:Y:S01]  /*193b0*/  IADD3 R14, R229.reuse, 0x60, RZ ;  /* 0x00000060e50e7810 */ /* 0x040fe20007ffe0ff */
[----:B----4-:R-:W-:Y:S01]  /*193c0*/  @!P0 IMAD.MOV.U32 R2, RZ, RZ, R0 ;  /* 0x000000ffff028224 */ /* 0x010fe200078e0000 */
[----:B------:R-:W-:Y:S01]  /*193d0*/  ISETP.GE.AND P2, PT, R6, c[0x0][0x3c8], PT ;  /* 0x0000f20006007a0c */ /* 0x000fe20003f46270 */
[----:B--2---:R-:W-:Y:S01]  /*193e0*/  @!P0 IMAD.MOV.U32 R3, RZ, RZ, R4 ;  /* 0x000000ffff038224 */ /* 0x004fe200078e0004 */
[C---:B------:R-:W-:Y:S02]  /*193f0*/  IADD3 R11, R229.reuse, 0x58, RZ ;  /* 0x00000058e50b7810 */ /* 0x040fe40007ffe0ff */
[C---:B------:R-:W-:Y:S01]  /*19400*/  IADD3 R10, R229.reuse, 0x70, RZ ;  /* 0x00000070e50a7810 */ /* 0x040fe20007ffe0ff */
[----:B------:R-:W-:Y:S01]  /*19410*/  @!P0 IMAD.WIDE R2, R229, 0x4, R2 ;  /* 0x00000004e5028825 */ /* 0x000fe200078e0202 */
[----:B------:R-:W-:-:S02]  /*19420*/  SHF.R.S32.HI R11, RZ, 0x1f, R11 ;  /* 0x0000001fff0b7819 */ /* 0x000fc4000001140b */
[C---:B------:R-:W-:Y:S02]  /*19430*/  IADD3 R15, R229.reuse, 0x60, RZ ;  /* 0x00000060e50f7810 */ /* 0x040fe40007ffe0ff */
[----:B------:R2:W-:Y:S01]  /*19440*/  @!P0 ST.E.64 [R2.64], R134 ;  /* 0x0000008602008985 */ /* 0x0005e2000c101b08 */
[----:B------:R-:W-:Y:S02]  /*19450*/  ISETP.GE.AND P0, PT, R8, c[0x0][0x3c8], PT ;  /* 0x0000f20008007a0c */ /* 0x000fe40003f06270 */
[----:B------:R-:W-:Y:S02]  /*19460*/  SHF.R.S32.HI R15, RZ, 0x1f, R15 ;  /* 0x0000001fff0f7819 */ /* 0x000fe4000001140f */
[C---:B------:R-:W-:Y:S02]  /*19470*/  IADD3 R16, R229.reuse, 0xa0, RZ ;  /* 0x000000a0e5107810 */ /* 0x040fe40007ffe0ff */
[C---:B------:R-:W-:Y:S02]  /*19480*/  IADD3 R18, R229.reuse, 0xa0, RZ ;  /* 0x000000a0e5127810 */ /* 0x040fe40007ffe0ff */
[----:B------:R-:W-:-:S02]  /*19490*/  IADD3 R17, R229, 0xb0, RZ ;  /* 0x000000b0e5117810 */ /* 0x000fc40007ffe0ff */
        /* <DEDUP_REMOVED lines=11> */
[----:B------:R-:W-:Y:S02]  /*19550*/  IADD3 R7, R229, 0x18, RZ ;  /* 0x00000018e5077810 */ /* 0x000fe40007ffe0ff */
[----:B------:R-:W-:Y:S01]  /*19560*/  ISETP.GE.AND P1, PT, R249, c[0x0][0x3c8], PT ;  /* 0x0000f200f9007a0c */ /* 0x000fe20003f26270 */
[----:B------:R2:W-:Y:S01]  /*19570*/  @!P0 ST.E.64 [R2.64], R144 ;  /* 0x0000009002008985 */ /* 0x0005e2000c101b08 */
[----:B------:R-:W-:Y:S02]  /*19580*/  SHF.R.S32.HI R7, RZ, 0x1f, R7 ;  /* 0x0000001fff077819 */ /* 0x000fe40000011407 */
[----:B------:R-:W-:Y:S02]  /*19590*/  SHF.R.S32.HI R8, RZ, 0x1f, R248 ;  /* 0x0000001fff087819 */ /* 0x000fe400000114f8 */
        /* <DEDUP_REMOVED lines=25> */
[----:B------:R-:W-:Y:S02]  /*19730*/  IADD3 R9, R229, 0x40, RZ ;  /* 0x00000040e5097810 */ /* 0x000fe40007ffe0ff */
[----:B------:R-:W-:Y:S01]  /*19740*/  ISETP.GE.AND P0, PT, R7, c[0x0][0x3c8], PT ;  /* 0x0000f20007007a0c */ /* 0x000fe20003f06270 */
[----:B------:R2:W-:Y:S01]  /*19750*/  @!P2 ST.E.64 [R2.64], R32 ;  /* 0x000000200200a985 */ /* 0x0005e2000c101b08 */
[----:B------:R-:W-:Y:S02]  /*19760*/  SHF.R.S32.HI R9, RZ, 0x1f, R9 ;  /* 0x0000001fff097819 */ /* 0x000fe40000011409 */
[----:B------:R-:W-:-:S04]  /*19770*/  IADD3 R6, R229, 0x50, RZ ;  /* 0x00000050e5067810 */ /* 0x000fc80007ffe0ff */
        /* <DEDUP_REMOVED lines=8> */
[----:B------:R-:W-:-:S02]  /*19800*/  ISETP.GE.AND P2, PT, R14, c[0x0][0x3c8], PT ;  /* 0x0000f2000e007a0c */ /* 0x000fc40003f46270 */
        /* <DEDUP_REMOVED lines=12> */
[C---:B------:R-:W-:Y:S02]  /*198d0*/  IADD3 R8, R229.reuse, 0x78, RZ ;  /* 0x00000078e5087810 */ /* 0x040fe40007ffe0ff */
[----:B------:R-:W-:Y:S01]  /*198e0*/  ISETP.GE.AND P3, PT, R10, c[0x0][0x3c8], PT ;  /* 0x0000f2000a007a0c */ /* 0x000fe20003f66270 */
[----:B------:R4:W-:Y:S01]  /*198f0*/  @!P4 ST.E.64 [R6.64], R48 ;  /* 0x000000300600c985 */ /* 0x0009e2000c101b08 */
[----:B------:R-:W-:Y:S02]  /*19900*/  IADD3 R11, R229, 0x68, RZ ;  /* 0x00000068e50b7810 */ /* 0x000fe40007ffe0ff */
[----:B------:R-:W-:Y:S02]  /*19910*/  ISETP.GE.AND P4, PT, R8, c[0x0][0x3c8], PT ;  /* 0x0000f20008007a0c */ /* 0x000fe40003f86270 */
[----:B------:R-:W-:-:S02]  /*19920*/  SHF.R.S32.HI R11, RZ, 0x1f, R11 ;  /* 0x0000001fff0b7819 */ /* 0x000fc4000001140b */
[----:B--2---:R-:W-:-:S04]  /*19930*/  @!P2 LEA R2, P5, R14, R0, 0x2 ;  /* 0x000000000e02a211 */ /* 0x004fc800078a10ff */
[----:B------:R-:W-:Y:S02]  /*19940*/  @!P2 LEA.HI.X R3, R14, R4, R15, 0x2, P5 ;  /* 0x000000040e03a211 */ /* 0x000fe400028f140f */
[----:B----4-:R-:W-:Y:S02]  /*19950*/  @!P1 LEA R6, P0, R9, R0, 0x2 ;  /* 0x0000000009069211 */ /* 0x010fe400078010ff */
[----:B------:R-:W-:Y:S01]  /*19960*/  IADD3 R14, R229, 0x80, RZ ;  /* 0x00000080e50e7810 */ /* 0x000fe20007ffe0ff */
[----:B------:R2:W-:Y:S01]  /*19970*/  @!P2 ST.E.64 [R2.64], R52 ;  /* 0x000000340200a985 */ /* 0x0005e2000c101b08 */
[----:B------:R-:W-:Y:S02]  /*19980*/  @!P1 LEA.HI.X R7, R9, R4, R11, 0x2, P0 ;  /* 0x0000000409079211 */ /* 0x000fe400000f140b */
[C---:B------:R-:W-:Y:S02]  /*19990*/  IADD3 R15, R229.reuse, 0x70, RZ ;  /* 0x00000070e50f7810 */ /* 0x040fe40007ffe0ff */
[----:B------:R-:W-:Y:S01]  /*199a0*/  IADD3 R9, R229, 0x88, RZ ;  /* 0x00000088e5097810 */ /* 0x000fe20007ffe0ff */
[----:B------:R4:W-:Y:S01]  /*199b0*/  @!P1 ST.E.64 [R6.64], R56 ;  /* 0x0000003806009985 */ /* 0x0009e2000c101b08 */
[----:B------:R-:W-:-:S02]  /*199c0*/  ISETP.GE.AND P2, PT, R14, c[0x0][0x3c8], PT ;  /* 0x0000f2000e007a0c */ /* 0x000fc40003f46270 */
[----:B------:R-:W-:Y:S02]  /*199d0*/  IADD3 R11, R229, 0x78, RZ ;  /* 0x00000078e50b7810 */ /* 0x000fe40007ffe0ff */
[----:B------:R-:W-:Y:S02]  /*199e0*/  SHF.R.S32.HI R15, RZ, 0x1f, R15 ;  /* 0x0000001fff0f7819 */ /* 0x000fe4000001140f */
[----:B------:R-:W-:Y:S02]  /*199f0*/  ISETP.GE.AND P1, PT, R9, c[0x0][0x3c8], PT ;  /* 0x0000f20009007a0c */ /* 0x000fe40003f26270 */
[----:B------:R-:W-:Y:S02]  /*19a00*/  SHF.R.S32.HI R11, RZ, 0x1f, R11 ;  /* 0x0000001fff0b7819 */ /* 0x000fe4000001140b */
[----:B--2---:R-:W-:-:S04]  /*19a10*/  @!P3 LEA R2, P5, R10, R0, 0x2 ;  /* 0x000000000a02b211 */ /* 0x004fc800078a10ff */
[----:B------:R-:W-:Y:S02]  /*19a20*/  @!P3 LEA.HI.X R3, R10, R4, R15, 0x2, P5 ;  /* 0x000000040a03b211 */ /* 0x000fe400028f140f */
[C---:B----4-:R-:W-:Y:S02]  /*19a30*/  @!P4 LEA R6, P0, R8.reuse, R0, 0x2 ;  /* 0x000000000806c211 */ /* 0x050fe400078010ff */
[C---:B------:R-:W-:Y:S01]  /*19a40*/  IADD3 R10, R229.reuse, 0x90, RZ ;  /* 0x00000090e50a7810 */ /* 0x040fe20007ffe0ff */
[----:B------:R2:W-:Y:S01]  /*19a50*/  @!P3 ST.E.64 [R2.64], R60 ;  /* 0x0000003c0200b985 */ /* 0x0005e2000c101b08 */
[----:B------:R-:W-:Y:S02]  /*19a60*/  @!P4 LEA.HI.X R7, R8, R4, R11, 0x2, P0 ;  /* 0x000000040807c211 */ /* 0x000fe400000f140b */
[C---:B------:R-:W-:Y:S02]  /*19a70*/  IADD3 R15, R229.reuse, 0x80, RZ ;  /* 0x00000080e50f7810 */ /* 0x040fe40007ffe0ff */
[----:B------:R-:W-:Y:S01]  /*19a80*/  IADD3 R8, R229, 0x98, RZ ;  /* 0x00000098e5087810 */ /* 0x000fe20007ffe0ff */
[----:B------:R4:W-:Y:S01]  /*19a90*/  @!P4 ST.E.64 [R6.64], R64 ;  /* 0x000000400600c985 */ /* 0x0009e2000c101b08 */
[----:B------:R-:W-:-:S02]  /*19aa0*/  ISETP.GE.AND P3, PT, R10, c[0x0][0x3c8], PT ;  /* 0x0000f2000a007a0c */ /* 0x000fc40003f66270 */
[----:B------:R-:W-:Y:S02]  /*19ab0*/  SHF.R.S32.HI R15, RZ, 0x1f, R15 ;  /* 0x0000001fff0f7819 */ /* 0x000fe4000001140f */
[----:B------:R-:W-:Y:S02]  /*19ac0*/  IADD3 R11, R229, 0x88, RZ ;  /* 0x00000088e50b7810 */ /* 0x000fe40007ffe0ff */
[----:B------:R-:W-:Y:S02]  /*19ad0*/  ISETP.GE.AND P4, PT, R8, c[0x0][0x3c8], PT ;  /* 0x0000f20008007a0c */ /* 0x000fe40003f86270 */
[----:B------:R-:W-:Y:S02]  /*19ae0*/  SHF.R.S32.HI R11, RZ, 0x1f, R11 ;  /* 0x0000001fff0b7819 */ /* 0x000fe4000001140b */
[----:B--2---:R-:W-:-:S04]  /*19af0*/  @!P2 LEA R2, P5, R14, R0, 0x2 ;  /* 0x000000000e02a211 */ /* 0x004fc800078a10ff */
[----:B------:R-:W-:Y:S02]  /*19b00*/  @!P2 LEA.HI.X R3, R14, R4, R15, 0x2, P5 ;  /* 0x000000040e03a211 */ /* 0x000fe400028f140f */
[----:B----4-:R-:W-:Y:S02]  /*19b10*/  @!P1 LEA R6, P0, R9, R0, 0x2 ;  /* 0x0000000009069211 */ /* 0x010fe400078010ff */
[----:B------:R-:W-:Y:S01]  /*19b20*/  IADD3 R14, R229, 0x90, RZ ;  /* 0x00000090e50e7810 */ /* 0x000fe20007ffe0ff */
[----:B------:R2:W-:Y:S01]  /*19b30*/  @!P2 ST.E.64 [R2.64], R68 ;  /* 0x000000440200a985 */ /* 0x0005e2000c101b08 */
[----:B------:R-:W-:Y:S02]  /*19b40*/  @!P1 LEA.HI.X R7, R9, R4, R11, 0x2, P0 ;  /* 0x0000000409079211 */ /* 0x000fe400000f140b */
[----:B------:R-:W-:Y:S02]  /*19b50*/  ISETP.GE.AND P2, PT, R16, c[0x0][0x3c8], PT ;  /* 0x0000f20010007a0c */ /* 0x000fe40003f46270 */
[C---:B------:R-:W-:Y:S01]  /*19b60*/  IADD3 R9, R229.reuse, 0x98, RZ ;  /* 0x00000098e5097810 */ /* 0x040fe20007ffe0ff */
[----:B------:R4:W-:Y:S01]  /*19b70*/  @!P1 ST.E.64 [R6.64], R72 ;  /* 0x0000004806009985 */ /* 0x0009e2000c101b08 */
[----:B------:R-:W-:-:S02]  /*19b80*/  IADD3 R11, R229, 0xa8, RZ ;  /* 0x000000a8e50b7810 */ /* 0x000fc40007ffe0ff */
[----:B------:R-:W-:Y:S02]  /*19b90*/  SHF.R.S32.HI R14, RZ, 0x1f, R14 ;  /* 0x0000001fff0e7819 */ /* 0x000fe4000001140e */
[----:B------:R-:W-:Y:S02]  /*19ba0*/  SHF.R.S32.HI R9, RZ, 0x1f, R9 ;  /* 0x0000001fff097819 */ /* 0x000fe40000011409 */
[----:B------:R-:W-:Y:S02]  /*19bb0*/  ISETP.GE.AND P1, PT, R11, c[0x0][0x3c8], PT ;  /* 0x0000f2000b007a0c */ /* 0x000fe40003f26270 */
[----:B------:R-:W-:-:S04]  /*19bc0*/  IADD3 R15, R229, 0xa8, RZ ;  /* 0x000000a8e50f7810 */ /* 0x000fc80007ffe0ff */
[----:B------:R-:W-:Y:S02]  /*19bd0*/  SHF.R.S32.HI R15, RZ, 0x1f, R15 ;  /* 0x0000001fff0f7819 */ /* 0x000fe4000001140f */
[----:B--2---:R-:W-:-:S04]  /*19be0*/  @!P3 LEA R2, P5, R10, R0, 0x2 ;  /* 0x000000000a02b211 */ /* 0x004fc800078a10ff */
[----:B------:R-:W-:Y:S02]  /*19bf0*/  @!P3 LEA.HI.X R3, R10, R4, R14, 0x2, P5 ;  /* 0x000000040a03b211 */ /* 0x000fe400028f140e */
[C---:B----4-:R-:W-:Y:S02]  /*19c00*/  @!P4 LEA R6, P0, R8.reuse, R0, 0x2 ;  /* 0x000000000806c211 */ /* 0x050fe400078010ff */
[----:B------:R-:W-:Y:S01]  /*19c10*/  IADD3 R10, R229, 0xb8, RZ ;  /* 0x000000b8e50a7810 */ /* 0x000fe20007ffe0ff */
[----:B------:R2:W-:Y:S01]  /*19c20*/  @!P3 ST.E.64 [R2.64], R76 ;  /* 0x0000004c0200b985 */ /* 0x0005e2000c101b08 */
[----:B------:R-:W-:Y:S02]  /*19c30*/  @!P4 LEA.HI.X R7, R8, R4, R9, 0x2, P0 ;  /* 0x000000040807c211 */ /* 0x000fe400000f1409 */
[----:B------:R-:W-:Y:S02]  /*19c40*/  ISETP.GE.AND P3, PT, R17, c[0x0][0x3c8], PT ;  /* 0x0000f20011007a0c */ /* 0x000fe40003f66270 */
[----:B------:R-:W-:Y:S01]  /*19c50*/  @!P1 LEA R8, P0, R11, R0, 0x2 ;  /* 0x000000000b089211 */ /* 0x000fe200078010ff */
[----:B------:R4:W-:Y:S01]  /*19c60*/  @!P4 ST.E.64 [R6.64], R80 ;  /* 0x000000500600c985 */ /* 0x0009e2000c101b08 */
[----:B------:R-:W-:-:S02]  /*19c70*/  ISETP.GE.AND P4, PT, R10, c[0x0][0x3c8], PT ;  /* 0x0000f2000a007a0c */ /* 0x000fc40003f86270 */
[----:B------:R-:W-:Y:S02]  /*19c80*/  IADD3 R14, R229, 0xc0, RZ ;  /* 0x000000c0e50e7810 */ /* 0x000fe40007ffe0ff */
[----:B------:R-:W-:Y:S02]  /*19c90*/  @!P1 LEA.HI.X R9, R11, R4, R15, 0x2, P0 ;  /* 0x000000040b099211 */ /* 0x000fe400000f140f */
[C---:B------:R-:W-:Y:S02]  /*19ca0*/  IADD3 R15, R229.reuse, 0xb8, RZ ;  /* 0x000000b8e50f7810 */ /* 0x040fe40007ffe0ff */
[----:B------:R-:W-:Y:S02]  /*19cb0*/  IADD3 R11, R229, 0xd0, RZ ;  /* 0x000000d0e50b7810 */ /* 0x000fe40007ffe0ff */
[----:B------:R-:W-:Y:S02]  /*19cc0*/  SHF.R.S32.HI R15, RZ, 0x1f, R15 ;  /* 0x0000001fff0f7819 */ /* 0x000fe4000001140f */
[----:B------:R-:W-:-:S02]  /*19cd0*/  ISETP.GE.AND P6, PT, R11, c[0x0][0x3c8], PT ;  /* 0x0000f2000b007a0c */ /* 0x000fc40003fc6270 */
[----:B--2---:R-:W-:-:S04]  /*19ce0*/  @!P2 LEA R2, P5, R16, R0, 0x2 ;  /* 0x000000001002a211 */ /* 0x004fc800078a10ff */
[----:B------:R-:W-:Y:S02]  /*19cf0*/  @!P2 LEA.HI.X R3, R16, R4, R18, 0x2, P5 ;  /* 0x000000041003a211 */ /* 0x000fe400028f1412 */
[C---:B------:R-:W-:Y:S02]  /*19d00*/  IADD3 R16, R229.reuse, 0xc8, RZ ;  /* 0x000000c8e5107810 */ /* 0x040fe40007ffe0ff */
[----:B------:R-:W-:Y:S01]  /*19d10*/  IADD3 R18, R229, 0xb0, RZ ;  /* 0x000000b0e5127810 */ /* 0x000fe20007ffe0ff */
[----:B------:R2:W-:Y:S01]  /*19d20*/  @!P2 ST.E.64 [R2.64], R84 ;  /* 0x000000540200a985 */ /* 0x0005e2000c101b08 */
[----:B------:R-:W-:Y:S02]  /*19d30*/  ISETP.GE.AND P2, PT, R14, c[0x0][0x3c8], PT ;  /* 0x0000f2000e007a0c */ /* 0x000fe40003f46270 */
[----:B----4-:R-:W-:Y:S01]  /*19d40*/  @!P3 LEA R6, P5, R17, R0, 0x2 ;  /* 0x000000001106b211 */ /* 0x010fe200078a10ff */
[----:B------:R4:W-:Y:S01]  /*19d50*/  @!P1 ST.E.64 [R8.64], R88 ;  /* 0x0000005808009985 */ /* 0x0009e2000c101b08 */
[----:B------:R-:W-:-:S02]  /*19d60*/  ISETP.GE.AND P1, PT, R16, c[0x0][0x3c8], PT ;  /* 0x0000f20010007a0c */ /* 0x000fc40003f26270 */
[----:B------:R-:W-:-:S04]  /*19d70*/  SHF.R.S32.HI R18, RZ, 0x1f, R18 ;  /* 0x0000001fff127819 */ /* 0x000fc80000011412 */
[----:B------:R-:W-:Y:S02]  /*19d80*/  @!P3 LEA.HI.X R7, R17, R4, R18, 0x2, P5 ;  /* 0x000000041107b211 */ /* 0x000fe400028f1412 */
[----:B------:R-:W-:-:S03]  /*19d90*/  IADD3 R17, R229, 0xc8, RZ ;  /* 0x000000c8e5117810 */ /* 0x000fc60007ffe0ff */
[----:B------:R5:W-:Y:S01]  /*19da0*/  @!P3 ST.E.64 [R6.64], R92 ;  /* 0x0000005c0600b985 */ /* 0x000be2000c101b08 */
[----:B------:R-:W-:Y:S02]  /*19db0*/  SHF.R.S32.HI R17, RZ, 0x1f, R17 ;  /* 0x0000001fff117819 */ /* 0x000fe40000011411 */
[----:B--2---:R-:W-:-:S04]  /*19dc0*/  @!P4 LEA R2, P0, R10, R0, 0x2 ;  /* 0x000000000a02c211 */ /* 0x004fc800078010ff */
[----:B------:R-:W-:Y:S02]  /*19dd0*/  @!P4 LEA.HI.X R3, R10, R4, R15, 0x2, P0 ;  /* 0x000000040a03c211 */ /* 0x000fe400000f140f */
[C---:B------:R-:W-:Y:S02]  /*19de0*/  IADD3 R15, R229.reuse, 0xc0, RZ ;  /* 0x000000c0e50f7810 */ /* 0x040fe40007ffe0ff */
[C---:B----4-:R-:W-:Y:S01]  /*19df0*/  @!P2 LEA R8, P0, R14.reuse, R0, 0x2 ;  /* 0x000000000e08a211 */ /* 0x050fe200078010ff */
[----:B------:R2:W-:Y:S01]  /*19e00*/  @!P4 ST.E.64 [R2.64], R96 ;  /* 0x000000600200c985 */ /* 0x0005e2000c101b08 */
[----:B------:R-:W-:Y:S02]  /*19e10*/  SHF.R.S32.HI R15, RZ, 0x1f, R15 ;  /* 0x0000001fff0f7819 */ /* 0x000fe4000001140f */
[----:B------:R-:W-:Y:S02]  /*19e20*/  IADD3 R10, R229, 0xd8, RZ ;  /* 0x000000d8e50a7810 */ /* 0x000fe40007ffe0ff */
[----:B------:R-:W-:-:S02]  /*19e30*/  @!P2 LEA.HI.X R9, R14, R4, R15, 0x2, P0 ;  /* 0x000000040e09a211 */ /* 0x000fc400000f140f */
[----:B------:R-:W-:Y:S02]  /*19e40*/  ISETP.GE.AND P5, PT, R10, c[0x0][0x3c8], PT ;  /* 0x0000f2000a007a0c */ /* 0x000fe40003fa6270 */
[C---:B------:R-:W-:Y:S01]  /*19e50*/  IADD3 R15, R229.reuse, 0xd0, RZ ;  /* 0x000000d0e50f7810 */ /* 0x040fe20007ffe0ff */
[----:B------:R-:W-:Y:S01]  /*19e60*/  @!P2 ST.E.64 [R8.64], R160 ;  /* 0x000000a00800a985 */ /* 0x000fe2000c101b08 */
[----:B------:R-:W-:Y:S02]  /*19e70*/  IADD3 R14, R229, 0xe0, RZ ;  /* 0x000000e0e50e7810 */ /* 0x000fe40007ffe0ff */
[----:B-----5:R-:W-:Y:S02]  /*19e80*/  @!P6 LEA R6, P0, R11, R0, 0x2 ;  /* 0x000000000b06e211 */ /* 0x020fe400078010ff */
[----:B------:R-:W-:Y:S02]  /*19e90*/  SHF.R.S32.HI R15, RZ, 0x1f, R15 ;  /* 0x0000001fff0f7819 */ /* 0x000fe4000001140f */
[----:B------:R-:W-:-:S02]  /*19ea0*/  ISETP.GE.AND P4, PT, R14, c[0x0][0x3c8], PT ;  /* 0x0000f2000e007a0c */ /* 0x000fc40003f86270 */
[----:B------:R-:W-:Y:S02]  /*19eb0*/  ISETP.GE.AND P2, PT, R252, c[0x0][0x3c8], PT ;  /* 0x0000f200fc007a0c */ /* 0x000fe40003f46270 */
[----:B------:R-:W-:Y:S02]  /*19ec0*/  @!P6 LEA.HI.X R7, R11, R4, R15, 0x2, P0 ;  /* 0x000000040b07e211 */ /* 0x000fe400000f140f */
[----:B------:R-:W-:Y:S02]  /*19ed0*/  IADD3 R11, R229, 0xd8, RZ ;  /* 0x000000d8e50b7810 */ /* 0x000fe40007ffe0ff */
[----:B------:R-:W-:Y:S02]  /*19ee0*/  ISETP.GE.AND P0, PT, R250, c[0x0][0x3c8], PT ;  /* 0x0000f200fa007a0c */ /* 0x000fe40003f06270 */
[----:B------:R-:W-:Y:S02]  /*19ef0*/  SHF.R.S32.HI R11, RZ, 0x1f, R11 ;  /* 0x0000001fff0b7819 */ /* 0x000fe4000001140b */
[----:B--2---:R-:W-:-:S02]  /*19f00*/  @!P1 LEA R2, P3, R16, R0, 0x2 ;  /* 0x0000000010029211 */ /* 0x004fc400078610ff */
[----:B------:R-:W-:Y:S02]  /*19f10*/  IADD3 R15, R229, 0xe0, RZ ;  /* 0x000000e0e50f7810 */ /* 0x000fe40007ffe0ff */
[----:B------:R-:W-:Y:S02]  /*19f20*/  @!P1 LEA.HI.X R3, R16, R4, R17, 0x2, P3 ;  /* 0x0000000410039211 */ /* 0x000fe400018f1411 */
[----:B------:R-:W-:Y:S02]  /*19f30*/  SHF.R.S32.HI R15, RZ, 0x1f, R15 ;  /* 0x0000001fff0f7819 */ /* 0x000fe4000001140f */
[----:B------:R-:W-:Y:S01]  /*19f40*/  SHF.R.S32.HI R16, RZ, 0x1f, R252 ;  /* 0x0000001fff107819 */ /* 0x000fe200000114fc */
[----:B------:R2:W-:Y:S01]  /*19f50*/  @!P1 ST.E.64 [R2.64], R100 ;  /* 0x0000006402009985 */ /* 0x0005e2000c101b08 */
[----:B------:R-:W-:-:S03]  /*19f60*/  ISETP.GE.AND P1, PT, R251, c[0x0][0x3c8], PT ;  /* 0x0000f200fb007a0c */ /* 0x000fc60003f26270 */
[----:B------:R4:W-:Y:S01]  /*19f70*/  @!P6 ST.E.64 [R6.64], R104 ;  /* 0x000000680600e985 */ /* 0x0009e2000c101b08 */
[----:B--2---:R-:W-:-:S04]  /*19f80*/  @!P5 LEA R2, P3, R10, R0, 0x2 ;  /* 0x000000000a02d211 */ /* 0x004fc800078610ff */
[----:B------:R-:W-:Y:S02]  /*19f90*/  @!P5 LEA.HI.X R3, R10, R4, R11, 0x2, P3 ;  /* 0x000000040a03d211 */ /* 0x000fe400018f140b */
[-C--:B------:R-:W-:Y:S02]  /*19fa0*/  @!P4 LEA R10, P6, R14, R0.reuse, 0x2 ;  /* 0x000000000e0ac211 */ /* 0x080fe400078c10ff */
[----:B------:R-:W-:Y:S01]  /*19fb0*/  @!P2 LEA R8, P3, R252, R0, 0x2 ;  /* 0x00000000fc08a211 */ /* 0x000fe200078610ff */
[----:B------:R2:W-:Y:S01]  /*19fc0*/  @!P5 ST.E.64 [R2.64], R108 ;  /* 0x0000006c0200d985 */ /* 0x0005e2000c101b08 */
[----:B------:R-:W-:Y:S02]  /*19fd0*/  @!P4 LEA.HI.X R11, R14, R4, R15, 0x2, P6 ;  /* 0x000000040e0bc211 */ /* 0x000fe400030f140f */
[----:B----4-:R-:W-:Y:S02]  /*19fe0*/  @!P1 LEA R6, P5, R251, R0, 0x2 ;  /* 0x00000000fb069211 */ /* 0x010fe400078a10ff */
[----:B------:R-:W-:Y:S01]  /*19ff0*/  SHF.R.S32.HI R15, RZ, 0x1f, R251 ;  /* 0x0000001fff0f7819 */ /* 0x000fe200000114fb */
[----:B------:R4:W-:Y:S01]  /*1a000*/  @!P4 ST.E.64 [R10.64], R164 ;  /* 0x000000a40a00c985 */ /* 0x0009e2000c101b08 */
[----:B------:R-:W-:-:S02]  /*1a010*/  @!P2 LEA.HI.X R9, R252, R4, R16, 0x2, P3 ;  /* 0x00000004fc09a211 */ /* 0x000fc400018f1410 */
[----:B------:R-:W-:Y:S02]  /*1a020*/  SHF.R.S32.HI R14, RZ, 0x1f, R250 ;  /* 0x0000001fff0e7819 */ /* 0x000fe400000114fa */
[----:B------:R-:W-:Y:S01]  /*1a030*/  @!P1 LEA.HI.X R7, R251, R4, R15, 0x2, P5 ;  /* 0x00000004fb079211 */ /* 0x000fe200028f140f */
[----:B------:R4:W-:Y:S04]  /*1a040*/  @!P2 ST.E.64 [R8.64], R162 ;  /* 0x000000a20800a985 */ /* 0x0009e8000c101b08 */
[----:B------:R4:W-:Y:S01]  /*1a050*/  @!P1 ST.E.64 [R6.64], R112 ;  /* 0x0000007006009985 */ /* 0x0009e2000c101b08 */
[----:B--2---:R-:W-:-:S04]  /*1a060*/  @!P0 LEA R2, P3, R250, R0, 0x2 ;  /* 0x00000000fa028211 */ /* 0x004fc800078610ff */
[----:B------:R-:W-:-:S05]  /*1a070*/  @!P0 LEA.HI.X R3, R250, R4, R14, 0x2, P3 ;  /* 0x00000004fa038211 */ /* 0x000fca00018f140e */
[----:B------:R4:W-:Y:S04]  /*1a080*/  @!P0 ST.E.64 [R2.64], R20 ;  /* 0x0000001402008985 */ /* 0x0009e8000c101b08 */
.L_x_1443:
[----:B------:R-:W-:Y:S05]  /*1a090*/  BSYNC B0 ;  /* 0x0000000000007941 */ /* 0x000fea0003800000 */
.L_x_1442:
[----:B------:R-:W-:Y:S05]  /*1a0a0*/  BRA.DIV ~URZ, `(.L_x_1444) ;  /* 0x000043d27f007947 */ /* 0x000fea000b800000 */
[----:B--2---:R2:W1:Y:S04]  /*1a0b0*/  SHFL.IDX PT, R4, R5, 0x1, 0x1c1f ;  /* 0x003c1f0005047f89 */ /* 0x00446800000e0000 */
[----:B----4-:R2:W4:Y:S02]  /*1a0c0*/  SHFL.IDX PT, R0, R12, 0x1, 0x1c1f ;  /* 0x003c1f000c007f89 */ /* 0x01052400000e0000 */
.L_x_1516:
        /* <DEDUP_REMOVED lines=8> */
[C---:B------:R-:W-:Y:S01]  /*1a150*/  IADD3 R10, R229.reuse, 0x18, RZ ;  /* 0x00000018e50a7810 */ /* 0x040fe20007ffe0ff */
        /* <DEDUP_REMOVED lines=30> */
[----:B--2---:R-:W-:Y:S02]  /*1a340*/  @!P4 LEA R8, P0, R249, R0, 0x2 ;  /* 0x00000000f908c211 */ /* 0x004fe400078010ff */
        /* <DEDUP_REMOVED lines=148> */
[----:B------:R-:W-:Y:S01]  /*1ac90*/  IADD3 R14, R229, 0xc8, RZ ;  /* 0x000000c8e50e7810 */ /* 0x000fe20007ffe0ff */
[----:B------:R1:W-:Y:S01]  /*1aca0*/  @!P1 ST.E.64 [R6.64], R78 ;  /* 0x0000004e06009985 */ /* 0x0003e2000c101b08 */
[----:B------:R-:W-:Y:S02]  /*1acb0*/  ISETP.GE.AND P3, PT, R5, c[0x0][0x3c8], PT ;  /* 0x0000f20005007a0c */ /* 0x000fe40003f66270 */
[----:B------:R-:W-:Y:S01]  /*1acc0*/  SHF.R.S32.HI R14, RZ, 0x1f, R14 ;  /* 0x0000001fff0e7819 */ /* 0x000fe2000001140e */
[----:B------:R2:W-:Y:S01]  /*1acd0*/  @!P0 ST.E.64 [R2.64], R62 ;  /* 0x0000003e02008985 */ /* 0x0005e2000c101b08 */
[C---:B------:R-:W-:Y:S02]  /*1ace0*/  IADD3 R11, R229.reuse, 0xd0, RZ ;  /* 0x000000d0e50b7810 */ /* 0x040fe40007ffe0ff */
[----:B------:R-:W-:Y:S02]  /*1acf0*/  IADD3 R13, R229, 0xe0, RZ ;  /* 0x000000e0e50d7810 */ /* 0x000fe40007ffe0ff */
[----:B------:R-:W-:-:S02]  /*1ad00*/  SHF.R.S32.HI R11, RZ, 0x1f, R11 ;  /* 0x0000001fff0b7819 */ /* 0x000fc4000001140b */
[----:B------:R-:W-:Y:S02]  /*1ad10*/  ISETP.GE.AND P2, PT, R13, c[0x0][0x3c8], PT ;  /* 0x0000f2000d007a0c */ /* 0x000fe40003f46270 */
[----:B------:R-:W-:Y:S02]  /*1ad20*/  ISETP.GE.AND P1, PT, R252, c[0x0][0x3c8], PT ;  /* 0x0000f200fc007a0c */ /* 0x000fe40003f26270 */
[----:B-1----:R-:W-:-:S04]  /*1ad30*/  @!P5 LEA R6, P0, R12, R0, 0x2 ;  /* 0x000000000c06d211 */ /* 0x002fc800078010ff */
[----:B------:R-:W-:Y:S02]  /*1ad40*/  @!P5 LEA.HI.X R7, R12, R4, R14, 0x2, P0 ;  /* 0x000000040c07d211 */ /* 0x000fe400000f140e */
[C---:B--2---:R-:W-:Y:S02]  /*1ad50*/  @!P4 LEA R2, P6, R10.reuse, R0, 0x2 ;  /* 0x000000000a02c211 */ /* 0x044fe400078c10ff */
[----:B------:R-:W-:Y:S01]  /*1ad60*/  ISETP.GE.AND P0, PT, R251, c[0x0][0x3c8], PT ;  /* 0x0000f200fb007a0c */ /* 0x000fe20003f06270 */
[----:B------:R-:W-:Y:S01]  /*1ad70*/  @!P5 ST.E.64 [R6.64], R82 ;  /* 0x000000520600d985 */ /* 0x000fe2000c101b08 */
[----:B------:R-:W-:Y:S02]  /*1ad80*/  @!P4 LEA.HI.X R3, R10, R4, R11, 0x2, P6 ;  /* 0x000000040a03c211 */ /* 0x000fe400030f140b */
[----:B------:R-:W-:Y:S02]  /*1ad90*/  @!P3 LEA R10, P5, R5, R0, 0x2 ;  /* 0x00000000050ab211 */ /* 0x000fe400078a10ff */
[C---:B------:R-:W-:Y:S01]  /*1ada0*/  IADD3 R12, R229.reuse, 0xd8, RZ ;  /* 0x000000d8e50c7810 */ /* 0x040fe20007ffe0ff */
[----:B------:R1:W-:Y:S01]  /*1adb0*/  @!P4 ST.E.64 [R2.64], R86 ;  /* 0x000000560200c985 */ /* 0x0003e2000c101b08 */
[----:B------:R-:W-:-:S02]  /*1adc0*/  IADD3 R14, R229, 0xe0, RZ ;  /* 0x000000e0e50e7810 */ /* 0x000fc40007ffe0ff */
[----:B------:R-:W-:Y:S02]  /*1add0*/  SHF.R.S32.HI R12, RZ, 0x1f, R12 ;  /* 0x0000001fff0c7819 */ /* 0x000fe4000001140c */
[----:B------:R-:W-:Y:S02]  /*1ade0*/  @!P2 LEA R8, P6, R13, R0, 0x2 ;  /* 0x000000000d08a211 */ /* 0x000fe400078c10ff */
        /* <DEDUP_REMOVED lines=22> */
.L_x_1424:
        /* <DEDUP_REMOVED lines=8> */
[----:B------:R-:W-:Y:S02]  /*1afd0*/  @P2 IADD3 R4, P0, R231, c[0x0][0x508], RZ ;  /* 0x00014200e7042a10 */ /* 0x000fe40007f1e0ff */
[----:B------:R2:W5:Y:S02]  /*1afe0*/  @P3 LDG.E R6, [R2.64] ;  /* 0x0000000802063981 */ /* 0x000564000c1e1900 */
[----:B------:R-:W-:-:S05]  /*1aff0*/  @P2 IADD3.X R5, R236, c[0x0][0x50c], RZ, P0, !PT ;  /* 0x00014300ec052a10 */ /* 0x000fca00007fe4ff */
[----:B------:R2:W5:Y:S01]  /*1b000*/  @P2 LDG.E R20, [R4.64] ;  /* 0x0000000804142981 */ /* 0x000562000c1e1900 */
[----:B------:R-:W-:-:S04]  /*1b010*/  ISETP.NE.AND P0, PT, R233, RZ, PT ;  /* 0x000000ffe900720c */ /* 0x000fc80003f05270 */
[----:B------:R-:W-:Y:S01]  /*1b020*/  SEL R19, R233, c[0x0][0x3d4], P0 ;  /* 0x0000f500e9137a07 */ /* 0x000fe20000000000 */
[----:B------:R-:W-:Y:S05]  /*1b030*/  @P2 BRA `(.L_x_1445) ;  /* 0x0000004000002947 */ /* 0x000fea0003800000 */
[----:B------:R-:W-:Y:S05]  /*1b040*/  @!P3 BRA `(.L_x_1445) ;  /* 0x000000300000b947 */ /* 0x000fea0003800000 */
[----:B------:R3:W4:Y:S04]  /*1b050*/  LDG.E R0, [R2.64] ;  /* 0x0000000802007981 */ /* 0x000728000c1e1900 */
[----:B--23--:R-:W4:Y:S02]  /*1b060*/  LDG.E R2, [R2.64+0x4] ;  /* 0x0000040802027981 */ /* 0x00cf24000c1e1900 */
[----:B----45:R-:W-:Y:S02]  /*1b070*/  IADD3 R20, -R0, R2, RZ ;  /* 0x0000000200147210 */ /* 0x030fe40007ffe1ff */
.L_x_1445:
[----:B--2---:R-:W2:Y:S01]  /*1b080*/  S2R R2, SR_TID.X ;  /* 0x0000000000027919 */ /* 0x004ea20000002100 */
[----:B------:R-:W-:Y:S01]  /*1b090*/  BSSY B0, `(.L_x_1446) ;  /* 0x0000036000007945 */ /* 0x000fe20003800000 */
[----:B------:R-:W-:Y:S02]  /*1b0a0*/  LOP3.LUT R12, R234, 0xffff, RZ, 0xc0, !PT ;  /* 0x0000ffffea0c7812 */ /* 0x000fe400078ec0ff */
[----:B------:R-:W-:-:S02]  /*1b0b0*/  SEL R13, R237, RZ, !P3 ;  /* 0x000000ffed0d7207 */ /* 0x000fc40005800000 */
[----:B------:R-:W-:Y:S02]  /*1b0c0*/  SEL R21, R238, RZ, !P3 ;  /* 0x000000ffee157207 */ /* 0x000fe40005800000 */
[----:B-----5:R-:W-:Y:S02]  /*1b0d0*/  SHF.R.S32.HI R18, RZ, 0x1f, R6 ;  /* 0x0000001fff127819 */ /* 0x020fe40000011406 */
        /* <DEDUP_REMOVED lines=21> */
[----:B------:R-:W-:Y:S01]  /*1b230*/  IMAD.WIDE.U32 R4, R4, R12, RZ ;  /* 0x0000000c04047225 */ /* 0x000fe200078e00ff */
[----:B------:R-:W-:-:S03]  /*1b240*/  IADD3 R3, R3, R8, RZ ;  /* 0x0000000803037210 */ /* 0x000fc60007ffe0ff */
[----:B------:R-:W-:Y:S02]  /*1b250*/  IMAD.IADD R9, R5, 0x1, R9 ;  /* 0x0000000105097824 */ /* 0x000fe400078e0209 */
[----:B------:R-:W-:-:S04]  /*1b260*/  @P0 IMAD.HI.U32 R17, R16, c[0x0][0x4ec], RZ ;  /* 0x00013b0010110a27 */ /* 0x000fc800078e00ff */
[-C--:B-----5:R-:W-:Y:S01]  /*1b270*/  IMAD R8, R15, R7.reuse, RZ ;  /* 0x000000070f087224 */ /* 0x0a0fe200078e02ff */
        /* <DEDUP_REMOVED lines=10> */
[----:B-1----:R-:W-:Y:S01]  /*1b320*/  IMAD R0, R11, R2, RZ ;  /* 0x000000020b007224 */ /* 0x002fe200078e02ff */
        /* <DEDUP_REMOVED lines=12> */
.L_x_1447:
[----:B------:R-:W-:Y:S05]  /*1b3f0*/  BSYNC B0 ;  /* 0x0000000000007941 */ /* 0x000fea0003800000 */
.L_x_1446:
[----:B------:R-:W-:-:S13]  /*1b400*/  ISETP.GT.AND P0, PT, R19, 0x1, PT ;  /* 0x000000011300780c */ /* 0x000fda0003f04270 */
[----:B------:R-:W-:Y:S05]  /*1b410*/  @P0 BRA `(.L_x_1439) ;  /* 0x000007f000000947 */ /* 0x000fea0003800000 */
[----:B------:R-:W-:Y:S01]  /*1b420*/  MOV R2, c[0x0][0x4e8] ;  /* 0x00013a0000027a02 */ /* 0x000fe20000000f00 */
[----:B-1----:R-:W-:Y:S01]  /*1b430*/  IMAD R0, R18, c[0x0][0x3a0], RZ ;  /* 0x0000e80012007a24 */ /* 0x002fe200078e02ff */
[----:B------:R-:W-:Y:S01]  /*1b440*/  IADD3 R4, R211, R225, RZ ;  /* 0x000000e1d3047210 */ /* 0x000fe20007ffe0ff */
        /* <DEDUP_REMOVED lines=30> */
.L_x_1517:
[----:B------:R-:W-:Y:S05]  /*1b630*/  BRA.DIV ~URZ, `(.L_x_1449) ;  /* 0x00002f727f007947 */ /* 0x000fea000b800000 */
[----:B------:R3:W4:Y:S02]  /*1b640*/  SHFL.IDX PT, R0, R14, RZ, 0x181f ;  /* 0x00181fff0e007589 */ /* 0x00072400000e0000 */
.L_x_1518:
        /* <DEDUP_REMOVED lines=20> */
.L_x_1451:
[----:B------:R-:W-:Y:S05]  /*1b790*/  BSYNC B0 ;  /* 0x0000000000007941 */ /* 0x000fea0003800000 */
.L_x_1450:
[----:B------:R-:W-:Y:S05]  /*1b7a0*/  BRA.DIV ~URZ, `(.L_x_1452) ;  /* 0x00002e627f007947 */ /* 0x000fea000b800000 */
[----:B--2---:R2:W1:Y:S04]  /*1b7b0*/  SHFL.IDX PT, R4, R5, 0x1, 0x181f ;  /* 0x00381f0005047f89 */ /* 0x00446800000e0000 */
[----:B----4-:R2:W4:Y:S02]  /*1b7c0*/  SHFL.IDX PT, R0, R14, 0x1, 0x181f ;  /* 0x00381f000e007f89 */ /* 0x01052400000e0000 */
.L_x_1519:
        /* <DEDUP_REMOVED lines=20> */
.L_x_1454:
[----:B------:R-:W-:Y:S05]  /*1b910*/  BSYNC B0 ;  /* 0x0000000000007941 */ /* 0x000fea0003800000 */
.L_x_1453:
[----:B------:R-:W-:Y:S05]  /*1b920*/  BRA.DIV ~URZ, `(.L_x_1455) ;  /* 0x00002da27f007947 */ /* 0x000fea000b800000 */
[----:B-1----:R1:W2:Y:S02]  /*1b930*/  SHFL.IDX PT, R4, R5, 0x2, 0x181f ;  /* 0x00581f0005047f89 */ /* 0x0022a400000e0000 */
.L_x_1520:
[----:B------:R-:W-:Y:S05]  /*1b940*/  BRA.DIV ~URZ, `(.L_x_1456) ;  /* 0x00002df27f007947 */ /* 0x000fea000b800000 */
[----:B----4-:R4:W1:Y:S02]  /*1b950*/  SHFL.IDX PT, R0, R14, 0x2, 0x181f ;  /* 0x00581f000e007f89 */ /* 0x01086400000e0000 */
.L_x_1521:
        /* <DEDUP_REMOVED lines=8> */
[CC--:B-1----:R-:W-:Y:S02]  /*1b9e0*/  @!P3 LEA R10, P4, R132.reuse, R0.reuse, 0x1 ;  /* 0x00000000840ab211 */ /* 0x0c2fe400078808ff */
        /* <DEDUP_REMOVED lines=11> */
.L_x_1458:
[----:B------:R-:W-:Y:S05]  /*1baa0*/  BSYNC B0 ;  /* 0x0000000000007941 */ /* 0x000fea0003800000 */
.L_x_1457:
[----:B------:R-:W-:Y:S05]  /*1bab0*/  BRA.DIV ~URZ, `(.L_x_1459) ;  /* 0x00002ce27f007947 */ /* 0x000fea000b800000 */
[----:B--2---:R2:W3:Y:S04]  /*1bac0*/  SHFL.IDX PT, R4, R5, 0x3, 0x181f ;  /* 0x00781f0005047f89 */ /* 0x0044e800000e0000 */
[----:B-1----:R2:W1:Y:S02]  /*1bad0*/  SHFL.IDX PT, R0, R14, 0x3, 0x181f ;  /* 0x00781f000e007f89 */ /* 0x00246400000e0000 */
.L_x_1522:
[----:B------:R-:W-:-:S04]  /*1bae0*/  IADD3 R2, R13, 0x60, RZ ;  /* 0x000000600d027810 */ /* 0x000fc80007ffe0ff */
        /* <DEDUP_REMOVED lines=18> */
.L_x_1439:
[----:B------:R-:W-:Y:S05]  /*1bc10*/  BSYNC B1 ;  /* 0x0000000000017941 */ /* 0x000fea0003800000 */
.L_x_1423:
        /* <DEDUP_REMOVED lines=13> */
.L_x_1523:
[----:B------:R-:W-:Y:S05]  /*1bcf0*/  BRA.DIV ~URZ, `(.L_x_1462) ;  /* 0x00002bd27f007947 */ /* 0x000fea000b800000 */
[----:B------:R3:W4:Y:S02]  /*1bd00*/  SHFL.IDX PT, R6, R98, 0x1, 0x1f ;  /* 0x00201f0062067f89 */ /* 0x00072400000e0000 */
.L_x_1524:
        /* <DEDUP_REMOVED lines=18> */
.L_x_1525:
        /* <DEDUP_REMOVED lines=16> */
.L_x_1526:
[----:B--2---:R-:W-:Y:S01]  /*1bf30*/  IMAD R0, R0, c[0x0][0x538], RZ ;  /* 0x00014e0000007a24 */ /* 0x004fe200078e02ff */
[----:B------:R-:W-:Y:S04]  /*1bf40*/  BSSY B1, `(.L_x_1465) ;  /* 0x00000c8000017945 */ /* 0x000fe80003800000 */
[----:B----4-:R-:W-:-:S04]  /*1bf50*/  IADD3 R6, R0, R6, RZ ;  /* 0x0000000600067210 */ /* 0x010fc80007ffe0ff */
[----:B------:R-:W-:-:S13]  /*1bf60*/  ISETP.GT.AND P0, PT, R6, R9, PT ;  /* 0x000000090600720c */ /* 0x000fda0003f04270 */
[----:B------:R-:W-:Y:S05]  /*1bf70*/  @P0 BRA `(.L_x_1466) ;  /* 0x0000025000000947 */ /* 0x000fea0003800000 */
.L_x_1470:
        /* <DEDUP_REMOVED lines=17> */
.L_x_1527:
        /* <DEDUP_REMOVED lines=16> */
.L_x_1528:
[----:B--2---:R-:W-:-:S05]  /*1c190*/  IMAD R0, R0, c[0x0][0x538], RZ ;  /* 0x00014e0000007a24 */ /* 0x004fca00078e02ff */
[----:B------:R-:W-:-:S04]  /*1c1a0*/  IADD3 R6, R0, R6, RZ ;  /* 0x0000000600067210 */ /* 0x000fc80007ffe0ff */
[----:B------:R-:W-:-:S13]  /*1c1b0*/  ISETP.GT.AND P0, PT, R6, R9, PT ;  /* 0x000000090600720c */ /* 0x000fda0003f04270 */
[----:B-1-3--:R-:W-:Y:S05]  /*1c1c0*/  @!P0 BRA `(.L_x_1470) ;  /* 0xfffffdb000008947 */ /* 0x00afea000383ffff */
.L_x_1466:
[----:B------:R-:W-:-:S05]  /*1c1d0*/  IADD3 R11, -R0, R6, RZ ;  /* 0x00000006000b7210 */ /* 0x000fca0007ffe1ff */
[----:B------:R-:W-:-:S05]  /*1c1e0*/  IMAD R0, R4, c[0x0][0x538], R11 ;  /* 0x00014e0004007a24 */ /* 0x000fca00078e020b */
[----:B------:R-:W-:Y:S01]  /*1c1f0*/  ISETP.GT.AND P0, PT, R0, R9, PT ;  /* 0x000000090000720c */ /* 0x000fe20003f04270 */
[----:B------:R-:W-:-:S12]  /*1c200*/  BRA.DIV ~URZ, `(.L_x_1471) ;  /* 0x00002b027f007947 */ /* 0x000fd8000b800000 */
[----:B------:R-:W-:-:S04]  /*1c210*/  VOTE.ANY R10, PT, !P0 ;  /* 0x00000000000a7806 */ /* 0x000fc800040e0100 */
.L_x_1529:
[----:B------:R-:W2:Y:S02]  /*1c220*/  POPC R6, R10 ;  /* 0x0000000a00067309 */ /* 0x000ea40000000000 */
[----:B--2---:R-:W-:Y:S01]  /*1c230*/  IADD3 R235, R6, R235, RZ ;  /* 0x000000eb06eb7210 */ /* 0x004fe20007ffe0ff */
[----:B------:R-:W-:Y:S05]  /*1c240*/  BRA.DIV ~URZ, `(.L_x_1472) ;  /* 0x00002b127f007947 */ /* 0x000fea000b800000 */
[----:B------:R2:W4:Y:S04]  /*1c250*/  SHFL.IDX PT, R7, R7, R6, 0x1f ;  /* 0x00001f0607077589 */ /* 0x00052800000e0000 */
[----:B------:R2:W1:Y:S02]  /*1c260*/  SHFL.IDX PT, R5, R8, R6, 0x1f ;  /* 0x00001f0608057589 */ /* 0x00046400000e0000 */
.L_x_1530:
[----:B------:R-:W-:Y:S01]  /*1c270*/  ISETP.NE.AND P0, PT, R10, RZ, PT ;  /* 0x000000ff0a00720c */ /* 0x000fe20003f05270 */
[----:B------:R-:W-:-:S12]  /*1c280*/  BSSY B0, `(.L_x_1473) ;  /* 0x0000005000007945 */ /* 0x000fd80003800000 */
[----:B------:R-:W-:Y:S05]  /*1c290*/  @!P0 BRA `(.L_x_1474) ;  /* 0x0000003000008947 */ /* 0x000fea0003800000 */
[----:B--2---:R-:W-:Y:S01]  /*1c2a0*/  IADD3 R6, R6, -0x1, RZ ;  /* 0xffffffff06067810 */ /* 0x004fe20007ffe0ff */
[----:B------:R-:W-:Y:S05]  /*1c2b0*/  BRA.DIV ~URZ, `(.L_x_1475) ;  /* 0x00002b727f007947 */ /* 0x000fea000b800000 */
[----:B------:R2:W3:Y:S02]  /*1c2c0*/  SHFL.IDX PT, R12, R4, R6, 0x1f ;  /* 0x00001f06040c7589 */ /* 0x0004e400000e0000 */
.L_x_1474:
[----:B------:R-:W-:Y:S05]  /*1c2d0*/  BSYNC B0 ;  /* 0x0000000000007941 */ /* 0x000fea0003800000 */
.L_x_1473:
        /* <DEDUP_REMOVED lines=67> */
.L_x_1477:
        /* <DEDUP_REMOVED lines=67> */
.L_x_1478:
[----:B------:R-:W-:Y:S05]  /*1cb40*/  BSYNC B0 ;  /* 0x0000000000007941 */ /* 0x000fea0003800000 */
.L_x_1476:
[----:B------:R-:W-:-:S04]  /*1cb50*/  LOP3.LUT R2, RZ, R2, RZ, 0x33, !PT ;  /* 0x00000002ff027212 */ /* 0x000fc800078e33ff */
[----:B------:R-:W-:Y:S01]  /*1cb60*/  IADD3 R233, R2, R7, RZ ;  /* 0x0000000702e97210 */ /* 0x000fe20007ffe0ff */
[----:B------:R-:W-:Y:S05]  /*1cb70*/  BRA `(.L_x_1479) ;  /* 0x0000004000007947 */ /* 0x000fea0003800000 */
.L_x_1467:
[----:B------:R-:W-:Y:S01]  /*1cb80*/  IMAD.MOV.U32 R232, RZ, RZ, R9 ;  /* 0x000000ffffe87224 */ /* 0x000fe200078e0009 */
[----:B------:R-:W-:Y:S01]  /*1cb90*/  MOV R234, RZ ;  /* 0x000000ff00ea7202 */ /* 0x000fe20000000f00 */
[----:B------:R-:W-:Y:S01]  /*1cba0*/  IMAD.MOV.U32 R233, RZ, RZ, RZ ;  /* 0x000000ffffe97224 */ /* 0x000fe200078e00ff */
[----:B------:R-:W-:Y:S02]  /*1cbb0*/  MOV R235, c[0x0][0x53c] ;  /* 0x00014f0000eb7a02 */ /* 0x000fe40000000f00 */
.L_x_1479:
[----:B------:R-:W-:Y:S05]  /*1cbc0*/  BSYNC B1 ;  /* 0x0000000000017941 */ /* 0x000fea0003800000 */
.L_x_1465:
[----:B------:R-:W-:Y:S01]  /*1cbd0*/  WARPSYNC 0xffffffff ;  /* 0xffffffff00007948 */ /* 0x000fe20003800000 */
[----:B------:R-:W-:Y:S01]  /*1cbe0*/  BAR.SYNC.DEFER_BLOCKING 0x4, 0x100 ;  /* 0x0104000000007b1d */ /* 0x000fe20000010000 */
[----:B------:R-:W-:-:S13]  /*1cbf0*/  ISETP.NE.AND P0, PT, R13, RZ, PT ;  /* 0x000000ff0d00720c */ /* 0x000fda0003f05270 */
[----:B------:R2:W-:Y:S04]  /*1cc00*/  @!P0 STS.128 [0x20080], R232 ;  /* 0x020080e8ff008388 */ /* 0x0005e80000000c00 */
[----:B------:R-:W-:Y:S06]  /*1cc10*/  BAR.ARV 0x5, 0x100 ;  /* 0x0144000000007b1d */ /* 0x000fec0000002000 */
.L_x_1460:
[----:B-1----:R-:W-:-:S13]  /*1cc20*/  ISETP.GE.AND P0, PT, R235, c[0x0][0x53c], PT ;  /* 0x00014f00eb007a0c */ /* 0x002fda0003f06270 */
[----:B--23--:R-:W-:Y:S01]  /*1cc30*/  @P0 CALL.REL.NOINC `(.L_x_1480) ;  /* 0x0000001000000944 */ /* 0x00cfe20003c00000 */
[----:B------:R-:W-:Y:S05]  /*1cc40*/  BRA `(.L_x_1481) ;  /* 0xfffe53f000007947 */ /* 0x000fea000383ffff */
.L_x_1480:
[----:B------:R-:W-:Y:S05]  /*1cc50*/  EXIT ;  /* 0x000000000000794d */ /* 0x000fea0003800000 */
.L_x_1277:
[----:B------:R-:W-:Y:S01]  /*1cc60*/  IMAD.MOV.U32 R0, RZ, RZ, R5 ;  /* 0x000000ffff007224 */ /* 0x000fe200078e0005 */
[----:B------:R-:W-:Y:S02]  /*1cc70*/  MOV R3, 0x1 ;  /* 0x0000000100037802 */ /* 0x000fe40000000f00 */
[----:B------:R-:W-:Y:S02]  /*1cc80*/  MOV R2, 0x1cca0 ;  /* 0x0001cca000027802 */ /* 0x000fe40000000f00 */
[----:B--2---:R-:W-:Y:S05]  /*1cc90*/  CALL.REL.NOINC `($__internal_25_$__cuda_sm70_shflsync_up_p) ;  /* 0x000022e000007944 */ /* 0x004fea0003c00000 */
[----:B------:R-:W-:Y:S01]  /*1cca0*/  MOV R0, R4 ;  /* 0x0000000400007202 */ /* 0x000fe20000000f00 */
[----:B------:R-:W-:Y:S05]  /*1ccb0*/  BRA `(.L_x_1482) ;  /* 0xfffe378000007947 */ /* 0x000fea000383ffff */
.L_x_1278:
[----:B------:R-:W-:Y:S01]  /*1ccc0*/  IMAD.MOV.U32 R0, RZ, RZ, R5 ;  /* 0x000000ffff007224 */ /* 0x000fe200078e0005 */
[----:B------:R-:W-:Y:S02]  /*1ccd0*/  MOV R3, 0x2 ;  /* 0x0000000200037802 */ /* 0x000fe40000000f00 */
[----:B------:R-:W-:Y:S02]  /*1cce0*/  MOV R2, 0x1cd00 ;  /* 0x0001cd0000027802 */ /* 0x000fe40000000f00 */
[----:B--2---:R-:W-:Y:S05]  /*1ccf0*/  CALL.REL.NOINC `($__internal_25_$__cuda_sm70_shflsync_up_p) ;  /* 0x0000228000007944 */ /* 0x004fea0003c00000 */
[----:B------:R-:W-:Y:S01]  /*1cd00*/  SEL R4, R4, RZ, P4 ;  /* 0x000000ff04047207 */ /* 0x000fe20002000000 */
[----:B------:R-:W-:Y:S01]  /*1cd10*/  IMAD.MOV.U32 R3, RZ, RZ, 0x4 ;  /* 0x00000004ff037424 */ /* 0x000fe200078e00ff */
[----:B------:R-:W-:-:S03]  /*1cd20*/  MOV R2, 0x1cd50 ;  /* 0x0001cd5000027802 */ /* 0x000fc60000000f00 */
[----:B------:R-:W-:Y:S02]  /*1cd30*/  IMAD.IADD R0, R5, 0x1, R4 ;  /* 0x0000000105007824 */ /* 0x000fe400078e0204 */
[----:B------:R-:W-:Y:S05]  /*1cd40*/  CALL.REL.NOINC `($__internal_25_$__cuda_sm70_shflsync_up_p) ;  /* 0x0000223000007944 */ /* 0x000fea0003c00000 */
        /* <DEDUP_REMOVED lines=12> */
[----:B------:R-:W-:Y:S02]  /*1ce10*/  MOV R200, 0x1f ;  /* 0x0000001f00c87802 */ /* 0x000fe40000000f00 */
[----:B------:R-:W-:Y:S01]  /*1ce20*/  MOV R3, 0x1ce60 ;  /* 0x0001ce6000037802 */ /* 0x000fe20000000f00 */
[----:B------:R-:W-:-:S04]  /*1ce30*/  IMAD.IADD R4, R0, 0x1, R4 ;  /* 0x0000000100047824 */ /* 0x000fc800078e0204 */
[----:B------:R-:W-:Y:S02]  /*1ce40*/  IMAD.MOV.U32 R0, RZ, RZ, R4 ;  /* 0x000000ffff007224 */ /* 0x000fe400078e0004 */
[----:B------:R-:W-:Y:S05]  /*1ce50*/  CALL.REL.NOINC `($__internal_24_$__cuda_sm70_shflsync_idx_p) ;  /* 0x000020a000007944 */ /* 0x000fea0003c00000 */
[----:B-1---5:R-:W-:Y:S05]  /*1ce60*/  BRA `(.L_x_1483) ;  /* 0xfffe36d000007947 */ /* 0x022fea000383ffff */
.L_x_1280:
[----:B------:R-:W-:Y:S02]  /*1ce70*/  SEL R0, RZ, 0x1, P0 ;  /* 0x00000001ff007807 */ /* 0x000fe40000000000 */
[----:B------:R-:W-:Y:S02]  /*1ce80*/  MOV R2, 0x1cea0 ;  /* 0x0001cea000027802 */ /* 0x000fe40000000f00 */
[----:B--2---:R-:W-:Y:S05]  /*1ce90*/  CALL.REL.NOINC `($__internal_26_$__cuda_sm70_votesync_ballot) ;  /* 0x0000214000007944 */ /* 0x004fea0003c00000 */
[----:B------:R-:W-:Y:S01]  /*1cea0*/  MOV R10, R0 ;  /* 0x00000000000a7202 */ /* 0x000fe20000000f00 */
[----:B------:R-:W-:Y:S05]  /*1ceb0*/  BRA `(.L_x_1484) ;  /* 0xfffe371000007947 */ /* 0x000fea000383ffff */
.L_x_1281:
[----:B------:R-:W-:Y:S01]  /*1cec0*/  IMAD.MOV.U32 R0, RZ, RZ, R9 ;  /* 0x000000ffff007224 */ /* 0x000fe200078e0009 */
[----:B------:R-:W-:Y:S01]  /*1ced0*/  MOV R2, R5 ;  /* 0x0000000500027202 */ /* 0x000fe20000000f00 */
[----:B------:R-:W-:Y:S01]  /*1cee0*/  IMAD.MOV.U32 R200, RZ, RZ, 0x1f ;  /* 0x0000001fffc87424 */ /* 0x000fe200078e00ff */
[----:B------:R-:W-:Y:S02]  /*1cef0*/  MOV R3, 0x1cf10 ;  /* 0x0001cf1000037802 */ /* 0x000fe40000000f00 */
[----:B------:R-:W-:Y:S05]  /*1cf00*/  CALL.REL.NOINC `($__internal_24_$__cuda_sm70_shflsync_idx_p) ;  /* 0x00001ff000007944 */ /* 0x000fea0003c00000 */
[----:B------:R-:W-:Y:S01]  /*1cf10*/  IMAD.MOV.U32 R12, RZ, RZ, R0 ;  /* 0x000000ffff0c7224 */ /* 0x000fe200078e0000 */
[----:B------:R-:W-:Y:S01]  /*1cf20*/  MOV R0, R8 ;  /* 0x0000000800007202 */ /* 0x000fe20000000f00 */
[----:B------:R-:W-:Y:S01]  /*1cf30*/  IMAD.MOV.U32 R6, RZ, RZ, RZ ;  /* 0x000000ffff067224 */ /* 0x000fe200078e00ff */
[----:B------:R-:W-:Y:S01]  /*1cf40*/  MOV R2, R5 ;  /* 0x0000000500027202 */ /* 0x000fe20000000f00 */
[----:B------:R-:W-:Y:S01]  /*1cf50*/  IMAD.MOV.U32 R200, RZ, RZ, 0x1f ;  /* 0x0000001fffc87424 */ /* 0x000fe200078e00ff */
[----:B------:R-:W-:-:S02]  /*1cf60*/  MOV R3, 0x1cf80 ;  /* 0x0001cf8000037802 */ /* 0x000fc40000000f00 */
[----:B-1---5:R-:W-:Y:S05]  /*1cf70*/  CALL.REL.NOINC `($__internal_24_$__cuda_sm70_shflsync_idx_p) ;  /* 0x00001f8000007944 */ /* 0x022fea0003c00000 */
[----:B------:R-:W-:Y:S01]  /*1cf80*/  MOV R9, R0 ;  /* 0x0000000000097202 */ /* 0x000fe20000000f00 */
[----:B-1---5:R-:W-:Y:S05]  /*1cf90*/  BRA `(.L_x_1485) ;  /* 0xfffe369000007947 */ /* 0x022fea000383ffff */
.L_x_1284:
[----:B------:R-:W-:Y:S01]  /*1cfa0*/  IMAD.MOV.U32 R0, RZ, RZ, R4 ;  /* 0x000000ffff007224 */ /* 0x000fe200078e0004 */
[----:B------:R-:W-:-:S02]  /*1cfb0*/  MOV R200, 0x1f ;  /* 0x0000001f00c87802 */ /* 0x000fc40000000f00 */
[----:B------:R-:W-:Y:S02]  /*1cfc0*/  MOV R3, 0x1cfe0 ;  /* 0x0001cfe000037802 */ /* 0x000fe40000000f00 */
[----:B-123--:R-:W-:Y:S05]  /*1cfd0*/  CALL.REL.NOINC `($__internal_24_$__cuda_sm70_shflsync_idx_p) ;  /* 0x00001f2000007944 */ /* 0x00efea0003c00000 */
[----:B------:R-:W-:Y:S01]  /*1cfe0*/  MOV R6, R0 ;  /* 0x0000000000067202 */ /* 0x000fe20000000f00 */
[----:B-1---5:R-:W-:Y:S05]  /*1cff0*/  BRA `(.L_x_1283) ;  /* 0xfffe369000007947 */ /* 0x022fea000383ffff */
.L_x_1317:
[----:B------:R-:W-:Y:S01]  /*1d000*/  IMAD.MOV.U32 R0, RZ, RZ, R5 ;  /* 0x000000ffff007224 */ /* 0x000fe200078e0005 */
[----:B------:R-:W-:Y:S01]  /*1d010*/  MOV R2, RZ ;  /* 0x000000ff00027202 */ /* 0x000fe20000000f00 */
[----:B------:R-:W-:Y:S01]  /*1d020*/  IMAD.MOV.U32 R200, RZ, RZ, 0x181f ;  /* 0x0000181fffc87424 */ /* 0x000fe200078e00ff */
[----:B------:R-:W-:Y:S02]  /*1d030*/  MOV R3, 0x1d050 ;  /* 0x0001d05000037802 */ /* 0x000fe40000000f00 */
[----:B-----5:R-:W-:Y:S05]  /*1d040*/  CALL.REL.NOINC `($__internal_24_$__cuda_sm70_shflsync_idx_p) ;  /* 0x00001eb000007944 */ /* 0x020fea0003c00000 */
[----:B-----5:R-:W-:Y:S01]  /*1d050*/  MOV R4, R0 ;  /* 0x0000000000047202 */ /* 0x020fe20000000f00 */
[----:B-1----:R-:W-:Y:S05]  /*1d060*/  BRA `(.L_x_1486) ;  /* 0xfffe9c9000007947 */ /* 0x002fea000383ffff */
.L_x_1318:
[----:B------:R-:W-:Y:S01]  /*1d070*/  IMAD.MOV.U32 R0, RZ, RZ, R12 ;  /* 0x000000ffff007224 */ /* 0x000fe200078e000c */
[----:B------:R-:W-:Y:S01]  /*1d080*/  MOV R2, RZ ;  /* 0x000000ff00027202 */ /* 0x000fe20000000f00 */
[----:B------:R-:W-:Y:S01]  /*1d090*/  IMAD.MOV.U32 R200, RZ, RZ, 0x181f ;  /* 0x0000181fffc87424 */ /* 0x000fe200078e00ff */
[----:B------:R-:W-:Y:S02]  /*1d0a0*/  MOV R3, 0x1d0c0 ;  /* 0x0001d0c000037802 */ /* 0x000fe40000000f00 */
[----:B-12--5:R-:W-:Y:S05]  /*1d0b0*/  CALL.REL.NOINC `($__internal_24_$__cuda_sm70_shflsync_idx_p) ;  /* 0x00001e4000007944 */ /* 0x026fea0003c00000 */
[----:B-1---5:R-:W-:Y:S05]  /*1d0c0*/  BRA `(.L_x_1487) ;  /* 0xfffe9c5000007947 */ /* 0x022fea000383ffff */
.L_x_1321:
[----:B----4-:R-:W-:Y:S01]  /*1d0d0*/  IMAD.MOV.U32 R0, RZ, RZ, R5 ;  /* 0x000000ffff007224 */ /* 0x010fe200078e0005 */
[----:B--2---:R-:W-:Y:S01]  /*1d0e0*/  MOV R2, 0x1 ;  /* 0x0000000100027802 */ /* 0x004fe20000000f00 */
[----:B------:R-:W-:Y:S01]  /*1d0f0*/  IMAD.MOV.U32 R200, RZ, RZ, 0x181f ;  /* 0x0000181fffc87424 */ /* 0x000fe200078e00ff */
[----:B------:R-:W-:-:S02]  /*1d100*/  MOV R3, 0x1d120 ;  /* 0x0001d12000037802 */ /* 0x000fc40000000f00 */
[----:B-1-3-5:R-:W-:Y:S05]  /*1d110*/  CALL.REL.NOINC `($__internal_24_$__cuda_sm70_shflsync_idx_p) ;  /* 0x00001de000007944 */ /* 0x02afea0003c00000 */
[----:B-----5:R-:W-:Y:S01]  /*1d120*/  IMAD.MOV.U32 R4, RZ, RZ, R0 ;  /* 0x000000ffff047224 */ /* 0x020fe200078e0000 */
[----:B------:R-:W-:Y:S01]  /*1d130*/  MOV R2, 0x1 ;  /* 0x0000000100027802 */ /* 0x000fe20000000f00 */
[----:B------:R-:W-:Y:S01]  /*1d140*/  IMAD.MOV.U32 R0, RZ, RZ, R12 ;  /* 0x000000ffff007224 */ /* 0x000fe200078e000c */
[----:B------:R-:W-:-:S02]  /*1d150*/  MOV R200, 0x181f ;  /* 0x0000181f00c87802 */ /* 0x000fc40000000f00 */
[----:B------:R-:W-:Y:S02]  /*1d160*/  MOV R3, 0x1d180 ;  /* 0x0001d18000037802 */ /* 0x000fe40000000f00 */
[----:B-1----:R-:W-:Y:S05]  /*1d170*/  CALL.REL.NOINC `($__internal_24_$__cuda_sm70_shflsync_idx_p) ;  /* 0x00001d8000007944 */ /* 0x002fea0003c00000 */
[----:B-1---5:R-:W-:Y:S05]  /*1d180*/  BRA `(.L_x_1488) ;  /* 0xfffe9d2000007947 */ /* 0x022fea000383ffff */
.L_x_1324:
[----:B----4-:R-:W-:Y:S01]  /*1d190*/  IMAD.MOV.U32 R0, RZ, RZ, R5 ;  /* 0x000000ffff007224 */ /* 0x010fe200078e0005 */
[----:B-1----:R-:W-:Y:S01]  /*1d1a0*/  MOV R2, 0x2 ;  /* 0x0000000200027802 */ /* 0x002fe20000000f00 */
[----:B------:R-:W-:Y:S01]  /*1d1b0*/  IMAD.MOV.U32 R200, RZ, RZ, 0x181f ;  /* 0x0000181fffc87424 */ /* 0x000fe200078e00ff */
[----:B------:R-:W-:Y:S02]  /*1d1c0*/  MOV R3, 0x1d1e0 ;  /* 0x0001d1e000037802 */ /* 0x000fe40000000f00 */
[----:B--23-5:R-:W-:Y:S05]  /*1d1d0*/  CALL.REL.NOINC `($__internal_24_$__cuda_sm70_shflsync_idx_p) ;  /* 0x00001d2000007944 */ /* 0x02cfea0003c00000 */
[----:B-----5:R-:W-:Y:S01]  /*1d1e0*/  MOV R4, R0 ;  /* 0x0000000000047202 */ /* 0x020fe20000000f00 */
[----:B-1----:R-:W-:Y:S05]  /*1d1f0*/  BRA `(.L_x_1489) ;  /* 0xfffe9e3000007947 */ /* 0x002fea000383ffff */
.L_x_1325:
[----:B----4-:R-:W-:Y:S01]  /*1d200*/  IMAD.MOV.U32 R0, RZ, RZ, R12 ;  /* 0x000000ffff007224 */ /* 0x010fe200078e000c */
[----:B------:R-:W-:Y:S01]  /*1d210*/  MOV R2, 0x2 ;  /* 0x0000000200027802 */ /* 0x000fe20000000f00 */
[----:B------:R-:W-:Y:S01]  /*1d220*/  IMAD.MOV.U32 R200, RZ, RZ, 0x181f ;  /* 0x0000181fffc87424 */ /* 0x000fe200078e00ff */
[----:B------:R-:W-:Y:S02]  /*1d230*/  MOV R3, 0x1d250 ;  /* 0x0001d25000037802 */ /* 0x000fe40000000f00 */
[----:B-123-5:R-:W-:Y:S05]  /*1d240*/  CALL.REL.NOINC `($__internal_24_$__cuda_sm70_shflsync_idx_p) ;  /* 0x00001cb000007944 */ /* 0x02efea0003c00000 */
[----:B-1---5:R-:W-:Y:S05]  /*1d250*/  BRA `(.L_x_1490) ;  /* 0xfffe9df000007947 */ /* 0x022fea000383ffff */
.L_x_1328:
[----:B-1----:R-:W-:Y:S01]  /*1d260*/  IMAD.MOV.U32 R0, RZ, RZ, R5 ;  /* 0x000000ffff007224 */ /* 0x002fe200078e0005 */
[----:B------:R-:W-:Y:S01]  /*1d270*/  MOV R2, 0x3 ;  /* 0x0000000300027802 */ /* 0x000fe20000000f00 */
[----:B------:R-:W-:Y:S01]  /*1d280*/  IMAD.MOV.U32 R200, RZ, RZ, 0x181f ;  /* 0x0000181fffc87424 */ /* 0x000fe200078e00ff */
[----:B------:R-:W-:-:S02]  /*1d290*/  MOV R3, 0x1d2b0 ;  /* 0x0001d2b000037802 */ /* 0x000fc40000000f00 */
[----:B--2345:R-:W-:Y:S05]  /*1d2a0*/  CALL.REL.NOINC `($__internal_24_$__cuda_sm70_shflsync_idx_p) ;  /* 0x00001c5000007944 */ /* 0x03cfea0003c00000 */
[----:B-----5:R-:W-:Y:S01]  /*1d2b0*/  IMAD.MOV.U32 R4, RZ, RZ, R0 ;  /* 0x000000ffff047224 */ /* 0x020fe200078e0000 */
[----:B------:R-:W-:Y:S01]  /*1d2c0*/  MOV R2, 0x3 ;  /* 0x0000000300027802 */ /* 0x000fe20000000f00 */
[----:B------:R-:W-:Y:S01]  /*1d2d0*/  IMAD.MOV.U32 R0, RZ, RZ, R12 ;  /* 0x000000ffff007224 */ /* 0x000fe200078e000c */
[----:B------:R-:W-:-:S02]  /*1d2e0*/  MOV R200, 0x181f ;  /* 0x0000181f00c87802 */ /* 0x000fc40000000f00 */
[----:B------:R-:W-:Y:S02]  /*1d2f0*/  MOV R3, 0x1d310 ;  /* 0x0001d31000037802 */ /* 0x000fe40000000f00 */
[----:B-1----:R-:W-:Y:S05]  /*1d300*/  CALL.REL.NOINC `($__internal_24_$__cuda_sm70_shflsync_idx_p) ;  /* 0x00001bf000007944 */ /* 0x002fea0003c00000 */
[----:B-1---5:R-:W-:Y:S05]  /*1d310*/  BRA `(.L_x_1491) ;  /* 0xfffe9ec000007947 */ /* 0x022fea000383ffff */
.L_x_1395:
[----:B------:R-:W-:Y:S01]  /*1d320*/  IMAD.MOV.U32 R2, RZ, RZ, RZ ;  /* 0x000000ffff027224 */ /* 0x000fe200078e00ff */
[----:B------:R-:W-:Y:S02]  /*1d330*/  MOV R200, 0x181f ;  /* 0x0000181f00c87802 */ /* 0x000fe40000000f00 */
[----:B------:R-:W-:Y:S02]  /*1d340*/  MOV R3, 0x1d360 ;  /* 0x0001d36000037802 */ /* 0x000fe40000000f00 */
[----:B------:R-:W-:Y:S05]  /*1d350*/  CALL.REL.NOINC `($__internal_24_$__cuda_sm70_shflsync_idx_p) ;  /* 0x00001ba000007944 */ /* 0x000fea0003c00000 */
[----:B-----5:R-:W-:Y:S01]  /*1d360*/  MOV R4, R0 ;  /* 0x0000000000047202 */ /* 0x020fe20000000f00 */
[----:B-1----:R-:W-:Y:S05]  /*1d370*/  BRA `(.L_x_1492) ;  /* 0xffff409000007947 */ /* 0x002fea000383ffff */
.L_x_1396:
[----:B-1----:R-:W-:Y:S01]  /*1d380*/  IMAD.MOV.U32 R0, RZ, RZ, R5 ;  /* 0x000000ffff007224 */ /* 0x002fe200078e0005 */
[----:B------:R-:W-:Y:S01]  /*1d390*/  MOV R2, RZ ;  /* 0x000000ff00027202 */ /* 0x000fe20000000f00 */
[----:B------:R-:W-:Y:S01]  /*1d3a0*/  IMAD.MOV.U32 R200, RZ, RZ, 0x181f ;  /* 0x0000181fffc87424 */ /* 0x000fe200078e00ff */
[----:B------:R-:W-:Y:S02]  /*1d3b0*/  MOV R3, 0x1d3d0 ;  /* 0x0001d3d000037802 */ /* 0x000fe40000000f00 */
[----:B--2---:R-:W-:Y:S05]  /*1d3c0*/  CALL.REL.NOINC `($__internal_24_$__cuda_sm70_shflsync_idx_p) ;  /* 0x00001b3000007944 */ /* 0x004fea0003c00000 */
[----:B-1---5:R-:W-:Y:S05]  /*1d3d0*/  BRA `(.L_x_1493) ;  /* 0xffff405000007947 */ /* 0x022fea000383ffff */
.L_x_1397:
[----:B------:R-:W-:Y:S01]  /*1d3e0*/  IMAD.MOV.U32 R0, RZ, RZ, R4 ;  /* 0x000000ffff007224 */ /* 0x000fe200078e0004 */
[----:B------:R-:W-:Y:S01]  /*1d3f0*/  MOV R2, RZ ;  /* 0x000000ff00027202 */ /* 0x000fe20000000f00 */
[----:B------:R-:W-:Y:S01]  /*1d400*/  IMAD.MOV.U32 R200, RZ, RZ, 0x1c1f ;  /* 0x00001c1fffc87424 */ /* 0x000fe200078e00ff */
[----:B------:R-:W-:-:S02]  /*1d410*/  MOV R3, 0x1d430 ;  /* 0x0001d43000037802 */ /* 0x000fc40000000f00 */
[----:B------:R-:W-:Y:S05]  /*1d420*/  CALL.REL.NOINC `($__internal_24_$__cuda_sm70_shflsync_idx_p) ;  /* 0x00001ad000007944 */ /* 0x000fea0003c00000 */
[----:B-1---5:R-:W-:Y:S05]  /*1d430*/  BRA `(.L_x_1494) ;  /* 0xffff421000007947 */ /* 0x022fea000383ffff */
.L_x_1398:
[----:B------:R-:W-:Y:S01]  /*1d440*/  IMAD.MOV.U32 R0, RZ, RZ, R4 ;  /* 0x000000ffff007224 */ /* 0x000fe200078e0004 */
[----:B------:R-:W-:Y:S01]  /*1d450*/  MOV R2, 0x1 ;  /* 0x0000000100027802 */ /* 0x000fe20000000f00 */
[----:B------:R-:W-:Y:S01]  /*1d460*/  IMAD.MOV.U32 R200, RZ, RZ, 0x1c1f ;  /* 0x00001c1fffc87424 */ /* 0x000fe200078e00ff */
[----:B------:R-:W-:-:S02]  /*1d470*/  MOV R3, 0x1d490 ;  /* 0x0001d49000037802 */ /* 0x000fc40000000f00 */
[----:B-1----:R-:W-:Y:S05]  /*1d480*/  CALL.REL.NOINC `($__internal_24_$__cuda_sm70_shflsync_idx_p) ;  /* 0x00001a7000007944 */ /* 0x002fea0003c00000 */
[----:B------:R-:W-:Y:S01]  /*1d490*/  IMAD.IADD R0, R5, 0x1, R0 ;  /* 0x0000000105007824 */ /* 0x000fe200078e0200 */
[----:B------:R-:W-:-:S04]  /*1d4a0*/  FMNMX.FTZ R2, R10, R11, !PT ;  /* 0x0000000b0a027209 */ /* 0x000fc80007810000 */
[----:B------:R-:W-:Y:S02]  /*1d4b0*/  IMNMX R0, R6, R0, PT ;  /* 0x0000000006007217 */ /* 0x000fe40003800200 */
[----:B------:R-:W-:Y:S02]  /*1d4c0*/  FMNMX.FTZ R2, R12, R2, !PT ;  /* 0x000000020c027209 */ /* 0x000fe40007810000 */
[C---:B------:R-:W-:Y:S02]  /*1d4d0*/  ISETP.GT.AND P1, PT, R0.reuse, RZ, PT ;  /* 0x000000ff0000720c */ /* 0x040fe40003f24270 */
[C---:B------:R-:W-:Y:S02]  /*1d4e0*/  ISETP.GT.AND P0, PT, R0.reuse, 0x1, PT ;  /* 0x000000010000780c */ /* 0x040fe40003f04270 */
[----:B------:R-:W-:Y:S02]  /*1d4f0*/  ISETP.GT.AND P2, PT, R0, 0x8, PT ;  /* 0x000000080000780c */ /* 0x000fe40003f44270 */
[----:B------:R-:W-:-:S02]  /*1d500*/  FSEL R6, R30, -INF , P1 ;  /* 0xff8000001e067808 */ /* 0x000fc40000800000 */
[----:B------:R-:W-:Y:S02]  /*1d510*/  FSEL R7, R28, -INF , P0 ;  /* 0xff8000001c077808 */ /* 0x000fe40000000000 */
[----:B------:R-:W-:Y:S02]  /*1d520*/  ISETP.GT.AND P0, PT, R0, 0x9, PT ;  /* 0x000000090000780c */ /* 0x000fe40003f04270 */
[----:B------:R-:W-:Y:S02]  /*1d530*/  FSEL R9, R22, -INF , P2 ;  /* 0xff80000016097808 */ /* 0x000fe40001000000 */
[----:B------:R-:W-:Y:S02]  /*1d540*/  FMNMX.FTZ R3, R6, R7, !PT ;  /* 0x0000000706037209 */ /* 0x000fe40007810000 */
[----:B------:R-:W-:Y:S02]  /*1d550*/  FMNMX.FTZ R5, R13, R2, !PT ;  /* 0x000000020d057209 */ /* 0x000fe40007810000 */
[----:B------:R-:W-:-:S02]  /*1d560*/  ISETP.GT.AND P1, PT, R0, 0x10, PT ;  /* 0x000000100000780c */ /* 0x000fc40003f24270 */
[----:B------:R-:W-:Y:S02]  /*1d570*/  FSEL R8, R27, -INF , P0 ;  /* 0xff8000001b087808 */ /* 0x000fe40000000000 */
[----:B------:R-:W-:Y:S02]  /*1d580*/  FMNMX.FTZ R2, R9, R3, !PT ;  /* 0x0000000309027209 */ /* 0x000fe40007810000 */
[----:B------:R-:W-:Y:S02]  /*1d590*/  FMNMX.FTZ R134, R14, R5, !PT ;  /* 0x000000050e867209 */ /* 0x000fe40007810000 */
[----:B------:R-:W-:Y:S02]  /*1d5a0*/  ISETP.GT.AND P0, PT, R0, 0x11, PT ;  /* 0x000000110000780c */ /* 0x000fe40003f04270 */
[----:B------:R-:W-:Y:S02]  /*1d5b0*/  FSEL R21, R21, -INF , P1 ;  /* 0xff80000015157808 */ /* 0x000fe40000800000 */
[----:B------:R-:W-:-:S02]  /*1d5c0*/  FMNMX.FTZ R2, R8, R2, !PT ;  /* 0x0000000208027209 */ /* 0x000fc40007810000 */
[----:B------:R-:W-:Y:S02]  /*1d5d0*/  FMNMX.FTZ R134, R23, R134, !PT ;  /* 0x0000008617867209 */ /* 0x000fe40007810000 */
[----:B------:R-:W-:Y:S02]  /*1d5e0*/  ISETP.GT.AND P1, PT, R0, 0x18, PT ;  /* 0x000000180000780c */ /* 0x000fe40003f24270 */
[----:B------:R-:W-:Y:S02]  /*1d5f0*/  FSEL R20, R20, -INF , P0 ;  /* 0xff80000014147808 */ /* 0x000fe40000000000 */
[----:B------:R-:W-:Y:S02]  /*1d600*/  FMNMX.FTZ R5, R21, R2, !PT ;  /* 0x0000000215057209 */ /* 0x000fe40007810000 */
[----:B------:R-:W-:Y:S02]  /*1d610*/  FMNMX.FTZ R134, R24, R134, !PT ;  /* 0x0000008618867209 */ /* 0x000fe40007810000 */
[----:B------:R-:W-:Y:S01]  /*1d620*/  ISETP.GT.AND P0, PT, R0, 0x19, PT ;  /* 0x000000190000780c */ /* 0x000fe20003f04270 */
[----:B------:R-:W-:Y:S01]  /*1d630*/  IMAD.MOV.U32 R0, RZ, RZ, 0x2 ;  /* 0x00000002ff007424 */ /* 0x000fe200078e00ff */
[----:B------:R-:W-:-:S02]  /*1d640*/  FSEL R22, R19, -INF , P1 ;  /* 0xff80000013167808 */ /* 0x000fc40000800000 */
[----:B------:R-:W-:Y:S02]  /*1d650*/  FMNMX.FTZ R5, R20, R5, !PT ;  /* 0x0000000514057209 */ /* 0x000fe40007810000 */
[----:B------:R-:W-:Y:S02]  /*1d660*/  FMNMX.FTZ R134, R26, R134, !PT ;  /* 0x000000861a867209 */ /* 0x000fe40007810000 */
[----:B------:R-:W-:Y:S02]  /*1d670*/  FSEL R25, R25, -INF , P0 ;  /* 0xff80000019197808 */ /* 0x000fe40000000000 */
[----:B------:R-:W-:Y:S01]  /*1d680*/  FMNMX.FTZ R5, R22, R5, !PT ;  /* 0x0000000516057209 */ /* 0x000fe20007810000 */
[----:B-----5:R-:W-:Y:S01]  /*1d690*/  IMAD.MOV.U32 R4, RZ, RZ, R134 ;  /* 0x000000ffff047224 */ /* 0x020fe200078e0086 */
[----:B------:R-:W-:Y:S02]  /*1d6a0*/  MOV R2, 0x1d6d0 ;  /* 0x0001d6d000027802 */ /* 0x000fe40000000f00 */
[----:B------:R-:W-:-:S02]  /*1d6b0*/  FMNMX.FTZ R5, R25, R5, !PT ;  /* 0x0000000519057209 */ /* 0x000fc40007810000 */
[----:B-1----:R-:W-:Y:S05]  /*1d6c0*/  CALL.REL.NOINC `($__internal_23_$__cuda_sm70_shflsync_bfly_p) ;  /* 0x000017d000007944 */ /* 0x002fea0003c00000 */
[----:B------:R-:W-:Y:S01]  /*1d6d0*/  FMNMX.FTZ R134, R134, R0, !PT ;  /* 0x0000000086867209 */ /* 0x000fe20007810000 */
[----:B------:R-:W-:Y:S01]  /*1d6e0*/  IMAD.MOV.U32 R0, RZ, RZ, 0x1 ;  /* 0x00000001ff007424 */ /* 0x000fe200078e00ff */
[----:B------:R-:W-:-:S03]  /*1d6f0*/  MOV R2, 0x1d720 ;  /* 0x0001d72000027802 */ /* 0x000fc60000000f00 */
[----:B------:R-:W-:Y:S02]  /*1d700*/  IMAD.MOV.U32 R4, RZ, RZ, R134 ;  /* 0x000000ffff047224 */ /* 0x000fe400078e0086 */
[----:B------:R-:W-:Y:S05]  /*1d710*/  CALL.REL.NOINC `($__internal_23_$__cuda_sm70_shflsync_bfly_p) ;  /* 0x0000178000007944 */ /* 0x000fea0003c00000 */
[----:B------:R-:W-:Y:S01]  /*1d720*/  FMNMX.FTZ R134, R134, R0, !PT ;  /* 0x0000000086867209 */ /* 0x000fe20007810000 */
[----:B------:R-:W-:Y:S01]  /*1d730*/  IMAD.MOV.U32 R4, RZ, RZ, R5 ;  /* 0x000000ffff047224 */ /* 0x000fe200078e0005 */
[----:B------:R-:W-:Y:S01]  /*1d740*/  MOV R2, 0x1d770 ;  /* 0x0001d77000027802 */ /* 0x000fe20000000f00 */
[----:B------:R-:W-:Y:S02]  /*1d750*/  IMAD.MOV.U32 R0, RZ, RZ, 0x2 ;  /* 0x00000002ff007424 */ /* 0x000fe400078e00ff */
[----:B------:R-:W-:Y:S05]  /*1d760*/  CALL.REL.NOINC `($__internal_23_$__cuda_sm70_shflsync_bfly_p) ;  /* 0x0000173000007944 */ /* 0x000fea0003c00000 */
[----:B------:R-:W-:Y:S01]  /*1d770*/  FMNMX.FTZ R5, R5, R0, !PT ;  /* 0x0000000005057209 */ /* 0x000fe20007810000 */
[----:B------:R-:W-:Y:S01]  /*1d780*/  IMAD.MOV.U32 R0, RZ, RZ, 0x1 ;  /* 0x00000001ff007424 */ /* 0x000fe200078e00ff */
[----:B------:R-:W-:-:S03]  /*1d790*/  MOV R2, 0x1d7c0 ;  /* 0x0001d7c000027802 */ /* 0x000fc60000000f00 */
[----:B------:R-:W-:Y:S02]  /*1d7a0*/  IMAD.MOV.U32 R4, RZ, RZ, R5 ;  /* 0x000000ffff047224 */ /* 0x000fe400078e0005 */
[----:B------:R-:W-:Y:S05]  /*1d7b0*/  CALL.REL.NOINC `($__internal_23_$__cuda_sm70_shflsync_bfly_p) ;  /* 0x000016e000007944 */ /* 0x000fea0003c00000 */
[----:B------:R-:W-:Y:S01]  /*1d7c0*/  MOV R4, R0 ;  /* 0x0000000000047202 */ /* 0x000fe20000000f00 */
[----:B------:R-:W-:Y:S05]  /*1d7d0*/  BRA `(.L_x_1495) ;  /* 0xffff422000007947 */ /* 0x000fea000383ffff */
.L_x_1402:
[----:B------:R-:W-:Y:S01]  /*1d7e0*/  MOV R200, 0x181f ;  /* 0x0000181f00c87802 */ /* 0x000fe20000000f00 */
[----:B------:R-:W-:Y:S01]  /*1d7f0*/  IMAD.MOV.U32 R2, RZ, RZ, RZ ;  /* 0x000000ffff027224 */ /* 0x000fe200078e00ff */
[----:B------:R-:W-:Y:S02]  /*1d800*/  MOV R3, 0x1d820 ;  /* 0x0001d82000037802 */ /* 0x000fe40000000f00 */
[----:B-1234-:R-:W-:Y:S05]  /*1d810*/  CALL.REL.NOINC `($__internal_24_$__cuda_sm70_shflsync_idx_p) ;  /* 0x000016e000007944 */ /* 0x01efea0003c00000 */
[----:B-----5:R-:W-:Y:S01]  /*1d820*/  MOV R4, R0 ;  /* 0x0000000000047202 */ /* 0x020fe20000000f00 */
[----:B-1----:R-:W-:-:S05]  /*1d830*/  BRA `(.L_x_1496) ;  /* 0xffff4e7000007947 */ /* 0x002fca000383ffff */
.L_x_1403:
[----:B------:R-:W-:Y:S01]  /*1d840*/  MOV R2, RZ ;  /* 0x000000ff00027202 */ /* 0x000fe20000000f00 */
[----:B----4-:R-:W-:Y:S01]  /*1d850*/  IMAD.MOV.U32 R0, RZ, RZ, R5 ;  /* 0x000000ffff007224 */ /* 0x010fe200078e0005 */
[----:B------:R-:W-:Y:S01]  /*1d860*/  MOV R3, 0x1d890 ;  /* 0x0001d89000037802 */ /* 0x000fe20000000f00 */
[----:B------:R-:W-:Y:S02]  /*1d870*/  IMAD.MOV.U32 R200, RZ, RZ, 0x181f ;  /* 0x0000181fffc87424 */ /* 0x000fe400078e00ff */
[----:B-123--:R-:W-:Y:S05]  /*1d880*/  CALL.REL.NOINC `($__internal_24_$__cuda_sm70_shflsync_idx_p) ;  /* 0x0000167000007944 */ /* 0x00efea0003c00000 */
[----:B-1---5:R-:W-:-:S05]  /*1d890*/  BRA `(.L_x_1497) ;  /* 0xffff4e3000007947 */ /* 0x022fca000383ffff */
.L_x_1406:
[----:B------:R-:W-:Y:S01]  /*1d8a0*/  MOV R200, 0x181f ;  /* 0x0000181f00c87802 */ /* 0x000fe20000000f00 */
[----:B------:R-:W-:Y:S01]  /*1d8b0*/  IMAD.MOV.U32 R2, RZ, RZ, RZ ;  /* 0x000000ffff027224 */ /* 0x000fe200078e00ff */
[----:B------:R-:W-:Y:S02]  /*1d8c0*/  MOV R3, 0x1d8e0 ;  /* 0x0001d8e000037802 */ /* 0x000fe40000000f00 */
[----:B------:R-:W-:Y:S05]  /*1d8d0*/  CALL.REL.NOINC `($__internal_24_$__cuda_sm70_shflsync_idx_p) ;  /* 0x0000162000007944 */ /* 0x000fea0003c00000 */
[----:B-----5:R-:W-:Y:S01]  /*1d8e0*/  MOV R4, R0 ;  /* 0x0000000000047202 */ /* 0x020fe20000000f00 */
[----:B-1----:R-:W-:-:S05]  /*1d8f0*/  BRA `(.L_x_1498) ;  /* 0xffff5a1000007947 */ /* 0x002fca000383ffff */
.L_x_1407:
[----:B------:R-:W-:Y:S01]  /*1d900*/  MOV R2, RZ ;  /* 0x000000ff00027202 */ /* 0x000fe20000000f00 */
[----:B-1----:R-:W-:Y:S01]  /*1d910*/  IMAD.MOV.U32 R0, RZ, RZ, R5 ;  /* 0x000000ffff007224 */ /* 0x002fe200078e0005 */
[----:B------:R-:W-:Y:S01]  /*1d920*/  MOV R3, 0x1d950 ;  /* 0x0001d95000037802 */ /* 0x000fe20000000f00 */
[----:B------:R-:W-:Y:S02]  /*1d930*/  IMAD.MOV.U32 R200, RZ, RZ, 0x181f ;  /* 0x0000181fffc87424 */ /* 0x000fe400078e00ff */
[----:B--2---:R-:W-:Y:S05]  /*1d940*/  CALL.REL.NOINC `($__internal_24_$__cuda_sm70_shflsync_idx_p) ;  /* 0x000015b000007944 */ /* 0x004fea0003c00000 */
[----:B-1---5:R-:W-:-:S05]  /*1d950*/  BRA `(.L_x_1499) ;  /* 0xffff59d000007947 */ /* 0x022fca000383ffff */
.L_x_1408:
[----:B------:R-:W-:Y:S01]  /*1d960*/  MOV R2, RZ ;  /* 0x000000ff00027202 */ /* 0x000fe20000000f00 */
[----:B------:R-:W-:Y:S01]  /*1d970*/  IMAD.MOV.U32 R0, RZ, RZ, R4 ;  /* 0x000000ffff007224 */ /* 0x000fe200078e0004 */
[----:B------:R-:W-:Y:S01]  /*1d980*/  MOV R3, 0x1d9b0 ;  /* 0x0001d9b000037802 */ /* 0x000fe20000000f00 */
[----:B------:R-:W-:Y:S02]  /*1d990*/  IMAD.MOV.U32 R200, RZ, RZ, 0x1c1f ;  /* 0x00001c1fffc87424 */ /* 0x000fe400078e00ff */
[----:B------:R-:W-:Y:S05]  /*1d9a0*/  CALL.REL.NOINC `($__internal_24_$__cuda_sm70_shflsync_idx_p) ;  /* 0x0000155000007944 */ /* 0x000fea0003c00000 */
[----:B-1---5:R-:W-:-:S05]  /*1d9b0*/  BRA `(.L_x_1500) ;  /* 0xffff5b9000007947 */ /* 0x022fca000383ffff */
.L_x_1409:
[----:B------:R-:W-:Y:S01]  /*1d9c0*/  MOV R2, 0x1 ;  /* 0x0000000100027802 */ /* 0x000fe20000000f00 */
[----:B------:R-:W-:Y:S01]  /*1d9d0*/  IMAD.MOV.U32 R0, RZ, RZ, R4 ;  /* 0x000000ffff007224 */ /* 0x000fe200078e0004 */
[----:B------:R-:W-:Y:S01]  /*1d9e0*/  MOV R3, 0x1da10 ;  /* 0x0001da1000037802 */ /* 0x000fe20000000f00 */
[----:B------:R-:W-:Y:S02]  /*1d9f0*/  IMAD.MOV.U32 R200, RZ, RZ, 0x1c1f ;  /* 0x00001c1fffc87424 */ /* 0x000fe400078e00ff */
[----:B-1----:R-:W-:Y:S05]  /*1da00*/  CALL.REL.NOINC `($__internal_24_$__cuda_sm70_shflsync_idx_p) ;  /* 0x000014f000007944 */ /* 0x002fea0003c00000 */
[----:B------:R-:W-:Y:S05]  /*1da10*/  IMAD.IADD R0, R5, 0x1, R0 ;  /* 0x0000000105007824 */ /* 0x000fea00078e0200 */
[C---:B------:R-:W-:Y:S02]  /*1da20*/  ISETP.GT.AND P1, PT, R0.reuse, RZ, PT ;  /* 0x000000ff0000720c */ /* 0x040fe40003f24270 */
[----:B------:R-:W-:Y:S02]  /*1da30*/  ISETP.GT.AND P0, PT, R0, 0x1, PT ;  /* 0x000000010000780c */ /* 0x000fe40003f04270 */
[----:B------:R-:W-:Y:S02]  /*1da40*/  FSEL R5, R174, -INF , P1 ;  /* 0xff800000ae057808 */ /* 0x000fe40000800000 */
[C---:B------:R-:W-:Y:S02]  /*1da50*/  ISETP.GT.AND P3, PT, R0.reuse, 0x8, PT ;  /* 0x000000080000780c */ /* 0x040fe40003f64270 */
[C---:B------:R-:W-:Y:S02]  /*1da60*/  ISETP.GT.AND P5, PT, R0.reuse, 0x9, PT ;  /* 0x000000090000780c */ /* 0x040fe40003fa4270 */
[C---:B------:R-:W-:Y:S02]  /*1da70*/  ISETP.GT.AND P4, PT, R0.reuse, 0x10, PT ;  /* 0x000000100000780c */ /* 0x040fe40003f84270 */
[----:B------:R-:W-:Y:S02]  /*1da80*/  FSEL R161, R173, -INF , P0 ;  /* 0xff800000ada17808 */ /* 0x000fe40000000000 */
[C---:B------:R-:W-:Y:S02]  /*1da90*/  ISETP.GT.AND P2, PT, R0.reuse, 0x11, PT ;  /* 0x000000110000780c */ /* 0x040fe40003f44270 */
[C---:B------:R-:W-:Y:S02]  /*1daa0*/  ISETP.GT.AND P1, PT, R0.reuse, 0x18, PT ;  /* 0x000000180000780c */ /* 0x040fe40003f24270 */
[----:B------:R-:W-:Y:S02]  /*1dab0*/  ISETP.GT.AND P0, PT, R0, 0x19, PT ;  /* 0x000000190000780c */ /* 0x000fe40003f04270 */
        /* <DEDUP_REMOVED lines=11> */
[----:B-----5:R-:W-:Y:S01]  /*1db70*/  FMNMX.FTZ R4, R14, R0, !PT ;  /* 0x000000000e047209 */ /* 0x020fe20007810000 */
[----:B------:R-:W-:Y:S01]  /*1db80*/  IMAD.MOV.U32 R0, RZ, RZ, 0x2 ;  /* 0x00000002ff007424 */ /* 0x000fe200078e00ff */
[----:B------:R-:W-:Y:S02]  /*1db90*/  FSEL R9, R167, -INF , P2 ;  /* 0xff800000a7097808 */ /* 0x000fe40001000000 */
        /* <DEDUP_REMOVED lines=10> */
[----:B-1----:R-:W-:Y:S05]  /*1dc40*/  CALL.REL.NOINC `($__internal_23_$__cuda_sm70_shflsync_bfly_p) ;  /* 0x0000125000007944 */ /* 0x002fea0003c00000 */
[----:B------:R-:W-:Y:S01]  /*1dc50*/  FMNMX.FTZ R4, R4, R0, !PT ;  /* 0x0000000004047209 */ /* 0x000fe20007810000 */
[----:B------:R-:W-:Y:S01]  /*1dc60*/  IMAD.MOV.U32 R0, RZ, RZ, 0x1 ;  /* 0x00000001ff007424 */ /* 0x000fe200078e00ff */
[----:B------:R-:W-:Y:S02]  /*1dc70*/  MOV R2, 0x1dc90 ;  /* 0x0001dc9000027802 */ /* 0x000fe40000000f00 */
        /* <DEDUP_REMOVED lines=8> */
[----:B------:R-:W-:Y:S02]  /*1dd00*/  MOV R2, 0x1dd20 ;  /* 0x0001dd2000027802 */ /* 0x000fe40000000f00 */
[----:B------:R-:W-:Y:S05]  /*1dd10*/  CALL.REL.NOINC `($__internal_23_$__cuda_sm70_shflsync_bfly_p) ;  /* 0x0000118000007944 */ /* 0x000fea0003c00000 */
[----:B------:R-:W-:-:S05]  /*1dd20*/  BRA `(.L_x_1501) ;  /* 0xffff5bd000007947 */ /* 0x000fca000383ffff */
.L_x_1412:
[----:B------:R-:W-:Y:S01]  /*1dd30*/  MOV R200, 0x181f ;  /* 0x0000181f00c87802 */ /* 0x000fe20000000f00 */
[----:B------:R-:W-:Y:S01]  /*1dd40*/  IMAD.MOV.U32 R2, RZ, RZ, RZ ;  /* 0x000000ffff027224 */ /* 0x000fe200078e00ff */
[----:B------:R-:W-:Y:S02]  /*1dd50*/  MOV R3, 0x1dd70 ;  /* 0x0001dd7000037802 */ /* 0x000fe40000000f00 */
[----:B-1234-:R-:W-:Y:S05]  /*1dd60*/  CALL.REL.NOINC `($__internal_24_$__cuda_sm70_shflsync_idx_p) ;  /* 0x0000119000007944 */ /* 0x01efea0003c00000 */
[----:B-1---5:R-:W-:-:S05]  /*1dd70*/  BRA `(.L_x_1502) ;  /* 0xffff702000007947 */ /* 0x022fca000383ffff */
.L_x_1415:
[----:B------:R-:W-:Y:S01]  /*1dd80*/  MOV R200, 0x181f ;  /* 0x0000181f00c87802 */ /* 0x000fe20000000f00 */
[----:B------:R-:W-:Y:S01]  /*1dd90*/  IMAD.MOV.U32 R2, RZ, RZ, RZ ;  /* 0x000000ffff027224 */ /* 0x000fe200078e00ff */
[----:B------:R-:W-:Y:S02]  /*1dda0*/  MOV R3, 0x1ddc0 ;  /* 0x0001ddc000037802 */ /* 0x000fe40000000f00 */
[----:B------:R-:W-:Y:S05]  /*1ddb0*/  CALL.REL.NOINC `($__internal_24_$__cuda_sm70_shflsync_idx_p) ;  /* 0x0000114000007944 */ /* 0x000fea0003c00000 */
[----:B-----5:R-:W-:Y:S01]  /*1ddc0*/  MOV R4, R0 ;  /* 0x0000000000047202 */ /* 0x020fe20000000f00 */
[----:B-1----:R-:W-:-:S05]  /*1ddd0*/  BRA `(.L_x_1503) ;  /* 0xffff7bd000007947 */ /* 0x002fca000383ffff */
.L_x_1416:
[----:B------:R-:W-:Y:S01]  /*1dde0*/  MOV R2, RZ ;  /* 0x000000ff00027202 */ /* 0x000fe20000000f00 */
[----:B-1----:R-:W-:Y:S01]  /*1ddf0*/  IMAD.MOV.U32 R0, RZ, RZ, R5 ;  /* 0x000000ffff007224 */ /* 0x002fe200078e0005 */
[----:B------:R-:W-:Y:S01]  /*1de00*/  MOV R3, 0x1de30 ;  /* 0x0001de3000037802 */ /* 0x000fe20000000f00 */
[----:B------:R-:W-:Y:S02]  /*1de10*/  IMAD.MOV.U32 R200, RZ, RZ, 0x181f ;  /* 0x0000181fffc87424 */ /* 0x000fe400078e00ff */
[----:B--2---:R-:W-:Y:S05]  /*1de20*/  CALL.REL.NOINC `($__internal_24_$__cuda_sm70_shflsync_idx_p) ;  /* 0x000010d000007944 */ /* 0x004fea0003c00000 */
[----:B-1---5:R-:W-:-:S05]  /*1de30*/  BRA `(.L_x_1504) ;  /* 0xffff7b9000007947 */ /* 0x022fca000383ffff */
.L_x_1417:
[----:B------:R-:W-:Y:S02]  /*1de40*/  MOV R0, 0x2 ;  /* 0x0000000200007802 */ /* 0x000fe40000000f00 */
[----:B------:R-:W-:Y:S02]  /*1de50*/  MOV R2, 0x1de70 ;  /* 0x0001de7000027802 */ /* 0x000fe40000000f00 */
[----:B------:R-:W-:Y:S05]  /*1de60*/  CALL.REL.NOINC `($__internal_23_$__cuda_sm70_shflsync_bfly_p) ;  /* 0x0000103000007944 */ /* 0x000fea0003c00000 */
        /* <DEDUP_REMOVED lines=14> */
.L_x_1419:
[----:B------:R-:W-:Y:S01]  /*1df50*/  IMAD.MOV.U32 R4, RZ, RZ, R203 ;  /* 0x000000ffff047224 */ /* 0x000fe200078e00cb */
[----:B------:R-:W-:-:S02]  /*1df60*/  MOV R0, 0x2 ;  /* 0x0000000200007802 */ /* 0x000fc40000000f00 */
[----:B------:R-:W-:Y:S02]  /*1df70*/  MOV R2, 0x1df90 ;  /* 0x0001df9000027802 */ /* 0x000fe40000000f00 */
[----:B------:R-:W-:Y:S05]  /*1df80*/  CALL.REL.NOINC `($__internal_23_$__cuda_sm70_shflsync_bfly_p) ;  /* 0x00000f1000007944 */ /* 0x000fea0003c00000 */
[----:B------:R-:W-:Y:S05]  /*1df90*/  BRA `(.L_x_1506) ;  /* 0xffff8f8000007947 */ /* 0x000fea000383ffff */
.L_x_1420:
[----:B------:R-:W-:Y:S01]  /*1dfa0*/  IMAD.MOV.U32 R4, RZ, RZ, R6 ;  /* 0x000000ffff047224 */ /* 0x000fe200078e0006 */
[----:B------:R-:W-:Y:S02]  /*1dfb0*/  MOV R0, 0x1 ;  /* 0x0000000100007802 */ /* 0x000fe40000000f00 */
[----:B------:R-:W-:Y:S02]  /*1dfc0*/  MOV R2, 0x1dfe0 ;  /* 0x0001dfe000027802 */ /* 0x000fe40000000f00 */
[----:B-1----:R-:W-:Y:S05]  /*1dfd0*/  CALL.REL.NOINC `($__internal_23_$__cuda_sm70_shflsync_bfly_p) ;  /* 0x00000ec000007944 */ /* 0x002fea0003c00000 */
[----:B------:R-:W-:Y:S01]  /*1dfe0*/  FADD.FTZ R6, R6, R0 ;  /* 0x0000000006067221 */ /* 0x000fe20000010000 */
[----:B------:R-:W-:Y:S02]  /*1dff0*/  MOV R4, R202 ;  /* 0x000000ca00047202 */ /* 0x000fe40000000f00 */
[----:B------:R-:W-:Y:S02]  /*1e000*/  MOV R0, 0x2 ;  /* 0x0000000200007802 */ /* 0x000fe40000000f00 */
[----:B------:R-:W-:Y:S02]  /*1e010*/  MOV R2, 0x1e030 ;  /* 0x0001e03000027802 */ /* 0x000fe40000000f00 */
[----:B------:R-:W-:Y:S05]  /*1e020*/  CALL.REL.NOINC `($__internal_23_$__cuda_sm70_shflsync_bfly_p) ;  /* 0x00000e7000007944 */ /* 0x000fea0003c00000 */
[----:B------:R-:W-:Y:S01]  /*1e030*/  FADD.FTZ R4, R202, R0 ;  /* 0x00000000ca047221 */ /* 0x000fe20000010000 */
[----:B------:R-:W-:Y:S02]  /*1e040*/  MOV R0, 0x1 ;  /* 0x0000000100007802 */ /* 0x000fe40000000f00 */
[----:B------:R-:W-:-:S02]  /*1e050*/  MOV R2, 0x1e070 ;  /* 0x0001e07000027802 */ /* 0x000fc40000000f00 */
[----:B------:R-:W-:Y:S05]  /*1e060*/  CALL.REL.NOINC `($__internal_23_$__cuda_sm70_shflsync_bfly_p) ;  /* 0x00000e3000007944 */ /* 0x000fea0003c00000 */
[----:B------:R-:W-:Y:S01]  /*1e070*/  MOV R3, R0 ;  /* 0x0000000000037202 */ /* 0x000fe20000000f00 */
[----:B------:R-:W-:Y:S05]  /*1e080*/  BRA `(.L_x_1507) ;  /* 0xffff8f0000007947 */ /* 0x000fea000383ffff */
.L_x_1427:
[----:B--234-:R-:W-:Y:S01]  /*1e090*/  IMAD.MOV.U32 R0, RZ, RZ, R13 ;  /* 0x000000ffff007224 */ /* 0x01cfe200078e000d */
[----:B------:R-:W-:Y:S01]  /*1e0a0*/  MOV R2, RZ ;  /* 0x000000ff00027202 */ /* 0x000fe20000000f00 */
[----:B------:R-:W-:Y:S01]  /*1e0b0*/  IMAD.MOV.U32 R200, RZ, RZ, 0x181f ;  /* 0x0000181fffc87424 */ /* 0x000fe200078e00ff */
[----:B------:R-:W-:-:S02]  /*1e0c0*/  MOV R3, 0x1e0e0 ;  /* 0x0001e0e000037802 */ /* 0x000fc40000000f00 */
[----:B-1----:R-:W-:Y:S05]  /*1e0d0*/  CALL.REL.NOINC `($__internal_24_$__cuda_sm70_shflsync_idx_p) ;  /* 0x00000e2000007944 */ /* 0x002fea0003c00000 */
[----:B-----5:R-:W-:Y:S01]  /*1e0e0*/  MOV R4, R0 ;  /* 0x0000000000047202 */ /* 0x020fe20000000f00 */
[----:B-1----:R-:W-:Y:S05]  /*1e0f0*/  BRA `(.L_x_1508) ;  /* 0xffffaa1000007947 */ /* 0x002fea000383ffff */
.L_x_1428:
[----:B------:R-:W-:Y:S01]  /*1e100*/  IMAD.MOV.U32 R0, RZ, RZ, R14 ;  /* 0x000000ffff007224 */ /* 0x000fe200078e000e */
[----:B------:R-:W-:Y:S01]  /*1e110*/  MOV R2, RZ ;  /* 0x000000ff00027202 */ /* 0x000fe20000000f00 */
[----:B------:R-:W-:Y:S01]  /*1e120*/  IMAD.MOV.U32 R200, RZ, RZ, 0x181f ;  /* 0x0000181fffc87424 */ /* 0x000fe200078e00ff */
[----:B------:R-:W-:-:S02]  /*1e130*/  MOV R3, 0x1e150 ;  /* 0x0001e15000037802 */ /* 0x000fc40000000f00 */
[----:B-123--:R-:W-:Y:S05]  /*1e140*/  CALL.REL.NOINC `($__internal_24_$__cuda_sm70_shflsync_idx_p) ;  /* 0x00000db000007944 */ /* 0x00efea0003c00000 */
[----:B-1---5:R-:W-:Y:S05]  /*1e150*/  BRA `(.L_x_1509) ;  /* 0xffffa9d000007947 */ /* 0x022fea000383ffff */
.L_x_1431:
[----:B--2---:R-:W-:Y:S01]  /*1e160*/  IMAD.MOV.U32 R0, RZ, RZ, R13 ;  /* 0x000000ffff007224 */ /* 0x004fe200078e000d */
[----:B------:R-:W-:Y:S01]  /*1e170*/  MOV R2, 0x1 ;  /* 0x0000000100027802 */ /* 0x000fe20000000f00 */
[----:B------:R-:W-:Y:S01]  /*1e180*/  IMAD.MOV.U32 R200, RZ, RZ, 0x181f ;  /* 0x0000181fffc87424 */ /* 0x000fe200078e00ff */
[----:B------:R-:W-:-:S02]  /*1e190*/  MOV R3, 0x1e1b0 ;  /* 0x0001e1b000037802 */ /* 0x000fc40000000f00 */
[----:B-1-34-:R-:W-:Y:S05]  /*1e1a0*/  CALL.REL.NOINC `($__internal_24_$__cuda_sm70_shflsync_idx_p) ;  /* 0x00000d5000007944 */ /* 0x01afea0003c00000 */
[----:B-----5:R-:W-:Y:S01]  /*1e1b0*/  IMAD.MOV.U32 R4, RZ, RZ, R0 ;  /* 0x000000ffff047224 */ /* 0x020fe200078e0000 */
[----:B------:R-:W-:Y:S01]  /*1e1c0*/  MOV R2, 0x1 ;  /* 0x0000000100027802 */ /* 0x000fe20000000f00 */
[----:B------:R-:W-:Y:S01]  /*1e1d0*/  IMAD.MOV.U32 R0, RZ, RZ, R14 ;  /* 0x000000ffff007224 */ /* 0x000fe200078e000e */
[----:B------:R-:W-:-:S02]  /*1e1e0*/  MOV R200, 0x181f ;  /* 0x0000181f00c87802 */ /* 0x000fc40000000f00 */
[----:B------:R-:W-:Y:S02]  /*1e1f0*/  MOV R3, 0x1e210 ;  /* 0x0001e21000037802 */ /* 0x000fe40000000f00 */
[----:B-1----:R-:W-:Y:S05]  /*1e200*/  CALL.REL.NOINC `($__internal_24_$__cuda_sm70_shflsync_idx_p) ;  /* 0x00000cf000007944 */ /* 0x002fea0003c00000 */
[----:B-1---5:R-:W-:Y:S05]  /*1e210*/  BRA `(.L_x_1510) ;  /* 0xffffaa8000007947 */ /* 0x022fea000383ffff */
.L_x_1434:
[----:B--2---:R-:W-:Y:S01]  /*1e220*/  IMAD.MOV.U32 R0, RZ, RZ, R13 ;  /* 0x000000ffff007224 */ /* 0x004fe200078e000d */
[----:B------:R-:W-:Y:S01]  /*1e230*/  MOV R2, 0x2 ;  /* 0x0000000200027802 */ /* 0x000fe20000000f00 */
[----:B------:R-:W-:Y:S01]  /*1e240*/  IMAD.MOV.U32 R200, RZ, RZ, 0x181f ;  /* 0x0000181fffc87424 */ /* 0x000fe200078e00ff */
[----:B------:R-:W-:Y:S02]  /*1e250*/  MOV R3, 0x1e270 ;  /* 0x0001e27000037802 */ /* 0x000fe40000000f00 */
[----:B-1-34-:R-:W-:Y:S05]  /*1e260*/  CALL.REL.NOINC `($__internal_24_$__cuda_sm70_shflsync_idx_p) ;  /* 0x00000c9000007944 */ /* 0x01afea0003c00000 */
[----:B-----5:R-:W-:Y:S01]  /*1e270*/  MOV R4, R0 ;  /* 0x0000000000047202 */ /* 0x020fe20000000f00 */
[----:B-1----:R-:W-:Y:S05]  /*1e280*/  BRA `(.L_x_1511) ;  /* 0xffffab8000007947 */ /* 0x002fea000383ffff */
.L_x_1435:
[----:B--2---:R-:W-:Y:S01]  /*1e290*/  IMAD.MOV.U32 R0, RZ, RZ, R14 ;  /* 0x000000ffff007224 */ /* 0x004fe200078e000e */
[----:B------:R-:W-:Y:S01]  /*1e2a0*/  MOV R2, 0x2 ;  /* 0x0000000200027802 */ /* 0x000fe20000000f00 */
[----:B------:R-:W-:Y:S01]  /*1e2b0*/  IMAD.MOV.U32 R200, RZ, RZ, 0x181f ;  /* 0x0000181fffc87424 */ /* 0x000fe200078e00ff */
[----:B------:R-:W-:Y:S02]  /*1e2c0*/  MOV R3, 0x1e2e0 ;  /* 0x0001e2e000037802 */ /* 0x000fe40000000f00 */
[----:B-1-34-:R-:W-:Y:S05]  /*1e2d0*/  CALL.REL.NOINC `($__internal_24_$__cuda_sm70_shflsync_idx_p) ;  /* 0x00000c2000007944 */ /* 0x01afea0003c00000 */
[----:B-1---5:R-:W-:Y:S05]  /*1e2e0*/  BRA `(.L_x_1512) ;  /* 0xffffab4000007947 */ /* 0x022fea000383ffff */
.L_x_1438:
[----:B----4-:R-:W-:Y:S01]  /*1e2f0*/  IMAD.MOV.U32 R0, RZ, RZ, R13 ;  /* 0x000000ffff007224 */ /* 0x010fe200078e000d */
[----:B---3--:R-:W-:Y:S01]  /*1e300*/  MOV R2, 0x3 ;  /* 0x0000000300027802 */ /* 0x008fe20000000f00 */
[----:B------:R-:W-:Y:S01]  /*1e310*/  IMAD.MOV.U32 R200, RZ, RZ, 0x181f ;  /* 0x0000181fffc87424 */ /* 0x000fe200078e00ff */
[----:B------:R-:W-:-:S02]  /*1e320*/  MOV R3, 0x1e340 ;  /* 0x0001e34000037802 */ /* 0x000fc40000000f00 */
[----:B-12---:R-:W-:Y:S05]  /*1e330*/  CALL.REL.NOINC `($__internal_24_$__cuda_sm70_shflsync_idx_p) ;  /* 0x00000bc000007944 */ /* 0x006fea0003c00000 */
[----:B-----5:R-:W-:Y:S01]  /*1e340*/  IMAD.MOV.U32 R4, RZ, RZ, R0 ;  /* 0x000000ffff047224 */ /* 0x020fe200078e0000 */
[----:B------:R-:W-:Y:S01]  /*1e350*/  MOV R2, 0x3 ;  /* 0x0000000300027802 */ /* 0x000fe20000000f00 */
[----:B------:R-:W-:Y:S01]  /*1e360*/  IMAD.MOV.U32 R0, RZ, RZ, R14 ;  /* 0x000000ffff007224 */ /* 0x000fe200078e000e */
[----:B------:R-:W-:-:S02]  /*1e370*/  MOV R200, 0x181f ;  /* 0x0000181f00c87802 */ /* 0x000fc40000000f00 */
[----:B------:R-:W-:Y:S02]  /*1e380*/  MOV R3, 0x1e3a0 ;  /* 0x0001e3a000037802 */ /* 0x000fe40000000f00 */
[----:B-1----:R-:W-:Y:S05]  /*1e390*/  CALL.REL.NOINC `($__internal_24_$__cuda_sm70_shflsync_idx_p) ;  /* 0x00000b6000007944 */ /* 0x002fea0003c00000 */
[----:B-1---5:R-:W-:Y:S05]  /*1e3a0*/  BRA `(.L_x_1513) ;  /* 0xffffac0000007947 */ /* 0x022fea000383ffff */
.L_x_1440:
[----:B------:R-:W-:Y:S01]  /*1e3b0*/  IMAD.MOV.U32 R0, RZ, RZ, R5 ;  /* 0x000000ffff007224 */ /* 0x000fe200078e0005 */
[----:B------:R-:W-:Y:S01]  /*1e3c0*/  MOV R2, RZ ;  /* 0x000000ff00027202 */ /* 0x000fe20000000f00 */
[----:B------:R-:W-:Y:S01]  /*1e3d0*/  IMAD.MOV.U32 R200, RZ, RZ, 0x1c1f ;  /* 0x00001c1fffc87424 */ /* 0x000fe200078e00ff */
[----:B------:R-:W-:Y:S02]  /*1e3e0*/  MOV R3, 0x1e400 ;  /* 0x0001e40000037802 */ /* 0x000fe40000000f00 */
[----:B------:R-:W-:Y:S05]  /*1e3f0*/  CALL.REL.NOINC `($__internal_24_$__cuda_sm70_shflsync_idx_p) ;  /* 0x00000b0000007944 */ /* 0x000fea0003c00000 */
[----:B-----5:R-:W-:Y:S01]  /*1e400*/  MOV R4, R0 ;  /* 0x0000000000047202 */ /* 0x020fe20000000f00 */
[----:B-1----:R-:W-:Y:S05]  /*1e410*/  BRA `(.L_x_1514) ;  /* 0xffffaef000007947 */ /* 0x002fea000383ffff */
.L_x_1441:
[----:B------:R-:W-:Y:S01]  /*1e420*/  IMAD.MOV.U32 R0, RZ, RZ, R12 ;  /* 0x000000ffff007224 */ /* 0x000fe200078e000c */
[----:B------:R-:W-:Y:S01]  /*1e430*/  MOV R2, RZ ;  /* 0x000000ff00027202 */ /* 0x000fe20000000f00 */
[----:B------:R-:W-:Y:S01]  /*1e440*/  IMAD.MOV.U32 R200, RZ, RZ, 0x1c1f ;  /* 0x00001c1fffc87424 */ /* 0x000fe200078e00ff */
[----:B------:R-:W-:Y:S02]  /*1e450*/  MOV R3, 0x1e470 ;  /* 0x0001e47000037802 */ /* 0x000fe40000000f00 */
[----:B-12---:R-:W-:Y:S05]  /*1e460*/  CALL.REL.NOINC `($__internal_24_$__cuda_sm70_shflsync_idx_p) ;  /* 0x00000a9000007944 */ /* 0x006fea0003c00000 */
[----:B-1---5:R-:W-:Y:S05]  /*1e470*/  BRA `(.L_x_1515) ;  /* 0xffffaeb000007947 */ /* 0x022fea000383ffff */
.L_x_1444:
[----:B----4-:R-:W-:Y:S01]  /*1e480*/  IMAD.MOV.U32 R0, RZ, RZ, R5 ;  /* 0x000000ffff007224 */ /* 0x010fe200078e0005 */
[----:B------:R-:W-:Y:S01]  /*1e490*/  MOV R2, 0x1 ;  /* 0x0000000100027802 */ /* 0x000fe20000000f00 */
[----:B------:R-:W-:Y:S01]  /*1e4a0*/  IMAD.MOV.U32 R200, RZ, RZ, 0x1c1f ;  /* 0x00001c1fffc87424 */ /* 0x000fe200078e00ff */
[----:B------:R-:W-:-:S02]  /*1e4b0*/  MOV R3, 0x1e4d0 ;  /* 0x0001e4d000037802 */ /* 0x000fc40000000f00 */
[----:B-123--:R-:W-:Y:S05]  /*1e4c0*/  CALL.REL.NOINC `($__internal_24_$__cuda_sm70_shflsync_idx_p) ;  /* 0x00000a3000007944 */ /* 0x00efea0003c00000 */
[----:B-----5:R-:W-:Y:S01]  /*1e4d0*/  IMAD.MOV.U32 R4, RZ, RZ, R0 ;  /* 0x000000ffff047224 */ /* 0x020fe200078e0000 */
[----:B------:R-:W-:Y:S01]  /*1e4e0*/  MOV R2, 0x1 ;  /* 0x0000000100027802 */ /* 0x000fe20000000f00 */
[----:B------:R-:W-:Y:S01]  /*1e4f0*/  IMAD.MOV.U32 R0, RZ, RZ, R12 ;  /* 0x000000ffff007224 */ /* 0x000fe200078e000c */
[----:B------:R-:W-:-:S02]  /*1e500*/  MOV R200, 0x1c1f ;  /* 0x00001c1f00c87802 */ /* 0x000fc40000000f00 */
[----:B------:R-:W-:Y:S02]  /*1e510*/  MOV R3, 0x1e530 ;  /* 0x0001e53000037802 */ /* 0x000fe40000000f00 */
[----:B-1----:R-:W-:Y:S05]  /*1e520*/  CALL.REL.NOINC `($__internal_24_$__cuda_sm70_shflsync_idx_p) ;  /* 0x000009d000007944 */ /* 0x002fea0003c00000 */
[----:B-1---5:R-:W-:Y:S05]  /*1e530*/  BRA `(.L_x_1516) ;  /* 0xffffbb9000007947 */ /* 0x022fea000383ffff */
.L_x_1448:
[----:B------:R-:W-:Y:S01]  /*1e540*/  IMAD.MOV.U32 R0, RZ, RZ, R5 ;  /* 0x000000ffff007224 */ /* 0x000fe200078e0005 */
[----:B------:R-:W-:Y:S01]  /*1e550*/  MOV R2, RZ ;  /* 0x000000ff00027202 */ /* 0x000fe20000000f00 */
[----:B------:R-:W-:Y:S01]  /*1e560*/  IMAD.MOV.U32 R200, RZ, RZ, 0x181f ;  /* 0x0000181fffc87424 */ /* 0x000fe200078e00ff */
[----:B------:R-:W-:Y:S02]  /*1e570*/  MOV R3, 0x1e590 ;  /* 0x0001e59000037802 */ /* 0x000fe40000000f00 */
[----:B------:R-:W-:Y:S05]  /*1e580*/  CALL.REL.NOINC `($__internal_24_$__cuda_sm70_shflsync_idx_p) ;  /* 0x0000097000007944 */ /* 0x000fea0003c00000 */
[----:B-----5:R-:W-:Y:S01]  /*1e590*/  MOV R4, R0 ;  /* 0x0000000000047202 */ /* 0x020fe20000000f00 */
[----:B-1----:R-:W-:Y:S05]  /*1e5a0*/  BRA `(.L_x_1517) ;  /* 0xffffd08000007947 */ /* 0x002fea000383ffff */
.L_x_1449:
[----:B------:R-:W-:Y:S01]  /*1e5b0*/  IMAD.MOV.U32 R0, RZ, RZ, R14 ;  /* 0x000000ffff007224 */ /* 0x000fe200078e000e */
[----:B------:R-:W-:Y:S01]  /*1e5c0*/  MOV R2, RZ ;  /* 0x000000ff00027202 */ /* 0x000fe20000000f00 */
[----:B------:R-:W-:Y:S01]  /*1e5d0*/  IMAD.MOV.U32 R200, RZ, RZ, 0x181f ;  /* 0x0000181fffc87424 */ /* 0x000fe200078e00ff */
[----:B------:R-:W-:Y:S02]  /*1e5e0*/  MOV R3, 0x1e600 ;  /* 0x0001e60000037802 */ /* 0x000fe40000000f00 */
[----:B-12---:R-:W-:Y:S05]  /*1e5f0*/  CALL.REL.NOINC `($__internal_24_$__cuda_sm70_shflsync_idx_p) ;  /* 0x0000090000007944 */ /* 0x006fea0003c00000 */
[----:B-1---5:R-:W-:Y:S05]  /*1e600*/  BRA `(.L_x_1518) ;  /* 0xffffd04000007947 */ /* 0x022fea000383ffff */
.L_x_1452:
[----:B----4-:R-:W-:Y:S01]  /*1e610*/  IMAD.MOV.U32 R0, RZ, RZ, R5 ;  /* 0x000000ffff007224 */ /* 0x010fe200078e0005 */
[----:B--2---:R-:W-:Y:S01]  /*1e620*/  MOV R2, 0x1 ;  /* 0x0000000100027802 */ /* 0x004fe20000000f00 */
[----:B------:R-:W-:Y:S01]  /*1e630*/  IMAD.MOV.U32 R200, RZ, RZ, 0x181f ;  /* 0x0000181fffc87424 */ /* 0x000fe200078e00ff */
[----:B------:R-:W-:-:S02]  /*1e640*/  MOV R3, 0x1e660 ;  /* 0x0001e66000037802 */ /* 0x000fc40000000f00 */
[----:B-1-3--:R-:W-:Y:S05]  /*1e650*/  CALL.REL.NOINC `($__internal_24_$__cuda_sm70_shflsync_idx_p) ;  /* 0x000008a000007944 */ /* 0x00afea0003c00000 */
[----:B-----5:R-:W-:Y:S01]  /*1e660*/  IMAD.MOV.U32 R4, RZ, RZ, R0 ;  /* 0x000000ffff047224 */ /* 0x020fe200078e0000 */
[----:B------:R-:W-:Y:S01]  /*1e670*/  MOV R2, 0x1 ;  /* 0x0000000100027802 */ /* 0x000fe20000000f00 */
[----:B------:R-:W-:Y:S01]  /*1e680*/  IMAD.MOV.U32 R0, RZ, RZ, R14 ;  /* 0x000000ffff007224 */ /* 0x000fe200078e000e */
[----:B------:R-:W-:-:S02]  /*1e690*/  MOV R200, 0x181f ;  /* 0x0000181f00c87802 */ /* 0x000fc40000000f00 */
[----:B------:R-:W-:Y:S02]  /*1e6a0*/  MOV R3, 0x1e6c0 ;  /* 0x0001e6c000037802 */ /* 0x000fe40000000f00 */
[----:B-1----:R-:W-:Y:S05]  /*1e6b0*/  CALL.REL.NOINC `($__internal_24_$__cuda_sm70_shflsync_idx_p) ;  /* 0x0000084000007944 */ /* 0x002fea0003c00000 */
[----:B-1---5:R-:W-:Y:S05]  /*1e6c0*/  BRA `(.L_x_1519) ;  /* 0xffffd10000007947 */ /* 0x022fea000383ffff */
.L_x_1455:
[----:B----4-:R-:W-:Y:S01]  /*1e6d0*/  IMAD.MOV.U32 R0, RZ, RZ, R5 ;  /* 0x000000ffff007224 */ /* 0x010fe200078e0005 */
[----:B-1----:R-:W-:Y:S01]  /*1e6e0*/  MOV R2, 0x2 ;  /* 0x0000000200027802 */ /* 0x002fe20000000f00 */
[----:B------:R-:W-:Y:S01]  /*1e6f0*/  IMAD.MOV.U32 R200, RZ, RZ, 0x181f ;  /* 0x0000181fffc87424 */ /* 0x000fe200078e00ff */
[----:B------:R-:W-:Y:S02]  /*1e700*/  MOV R3, 0x1e720 ;  /* 0x0001e72000037802 */ /* 0x000fe40000000f00 */
[----:B--23--:R-:W-:Y:S05]  /*1e710*/  CALL.REL.NOINC `($__internal_24_$__cuda_sm70_shflsync_idx_p) ;  /* 0x000007e000007944 */ /* 0x00cfea0003c00000 */
[----:B-----5:R-:W-:Y:S01]  /*1e720*/  MOV R4, R0 ;  /* 0x0000000000047202 */ /* 0x020fe20000000f00 */
[----:B-1----:R-:W-:Y:S05]  /*1e730*/  BRA `(.L_x_1520) ;  /* 0xffffd20000007947 */ /* 0x002fea000383ffff */
.L_x_1456:
[----:B----4-:R-:W-:Y:S01]  /*1e740*/  IMAD.MOV.U32 R0, RZ, RZ, R14 ;  /* 0x000000ffff007224 */ /* 0x010fe200078e000e */
[----:B------:R-:W-:Y:S01]  /*1e750*/  MOV R2, 0x2 ;  /* 0x0000000200027802 */ /* 0x000fe20000000f00 */
[----:B------:R-:W-:Y:S01]  /*1e760*/  IMAD.MOV.U32 R200, RZ, RZ, 0x181f ;  /* 0x0000181fffc87424 */ /* 0x000fe200078e00ff */
[----:B------:R-:W-:Y:S02]  /*1e770*/  MOV R3, 0x1e790 ;  /* 0x0001e79000037802 */ /* 0x000fe40000000f00 */
[----:B-123--:R-:W-:Y:S05]  /*1e780*/  CALL.REL.NOINC `($__internal_24_$__cuda_sm70_shflsync_idx_p) ;  /* 0x0000077000007944 */ /* 0x00efea0003c00000 */
[----:B-1---5:R-:W-:Y:S05]  /*1e790*/  BRA `(.L_x_1521) ;  /* 0xffffd1c000007947 */ /* 0x022fea000383ffff */
.L_x_1459:
[----:B-1----:R-:W-:Y:S01]  /*1e7a0*/  IMAD.MOV.U32 R0, RZ, RZ, R5 ;  /* 0x000000ffff007224 */ /* 0x002fe200078e0005 */
[----:B------:R-:W-:Y:S01]  /*1e7b0*/  MOV R2, 0x3 ;  /* 0x0000000300027802 */ /* 0x000fe20000000f00 */
[----:B------:R-:W-:Y:S01]  /*1e7c0*/  IMAD.MOV.U32 R200, RZ, RZ, 0x181f ;  /* 0x0000181fffc87424 */ /* 0x000fe200078e00ff */
[----:B------:R-:W-:-:S02]  /*1e7d0*/  MOV R3, 0x1e7f0 ;  /* 0x0001e7f000037802 */ /* 0x000fc40000000f00 */
[----:B--234-:R-:W-:Y:S05]  /*1e7e0*/  CALL.REL.NOINC `($__internal_24_$__cuda_sm70_shflsync_idx_p) ;  /* 0x0000071000007944 */ /* 0x01cfea0003c00000 */
[----:B-----5:R-:W-:Y:S01]  /*1e7f0*/  IMAD.MOV.U32 R4, RZ, RZ, R0 ;  /* 0x000000ffff047224 */ /* 0x020fe200078e0000 */
[----:B------:R-:W-:Y:S01]  /*1e800*/  MOV R2, 0x3 ;  /* 0x0000000300027802 */ /* 0x000fe20000000f00 */
[----:B------:R-:W-:Y:S01]  /*1e810*/  IMAD.MOV.U32 R0, RZ, RZ, R14 ;  /* 0x000000ffff007224 */ /* 0x000fe200078e000e */
[----:B------:R-:W-:-:S02]  /*1e820*/  MOV R200, 0x181f ;  /* 0x0000181f00c87802 */ /* 0x000fc40000000f00 */
[----:B------:R-:W-:Y:S02]  /*1e830*/  MOV R3, 0x1e850 ;  /* 0x0001e85000037802 */ /* 0x000fe40000000f00 */
[----:B-1----:R-:W-:Y:S05]  /*1e840*/  CALL.REL.NOINC `($__internal_24_$__cuda_sm70_shflsync_idx_p) ;  /* 0x000006b000007944 */ /* 0x002fea0003c00000 */
[----:B-1---5:R-:W-:Y:S05]  /*1e850*/  BRA `(.L_x_1522) ;  /* 0xffffd28000007947 */ /* 0x022fea000383ffff */
.L_x_1461:
[----:B------:R-:W-:Y:S01]  /*1e860*/  IMAD.MOV.U32 R0, RZ, RZ, R98 ;  /* 0x000000ffff007224 */ /* 0x000fe200078e0062 */
[----:B------:R-:W-:Y:S01]  /*1e870*/  MOV R2, RZ ;  /* 0x000000ff00027202 */ /* 0x000fe20000000f00 */
[----:B------:R-:W-:Y:S01]  /*1e880*/  IMAD.MOV.U32 R200, RZ, RZ, 0x1f ;  /* 0x0000001fffc87424 */ /* 0x000fe200078e00ff */
[----:B------:R-:W-:Y:S02]  /*1e890*/  MOV R3, 0x1e8b0 ;  /* 0x0001e8b000037802 */ /* 0x000fe40000000f00 */
[----:B-12---:R-:W-:Y:S05]  /*1e8a0*/  CALL.REL.NOINC `($__internal_24_$__cuda_sm70_shflsync_idx_p) ;  /* 0x0000065000007944 */ /* 0x006fea0003c00000 */
[----:B------:R-:W-:Y:S01]  /*1e8b0*/  MOV R9, R0 ;  /* 0x0000000000097202 */ /* 0x000fe20000000f00 */
[----:B-1---5:R-:W-:Y:S05]  /*1e8c0*/  BRA `(.L_x_1523) ;  /* 0xffffd42000007947 */ /* 0x022fea000383ffff */
.L_x_1462:
[----:B------:R-:W-:Y:S01]  /*1e8d0*/  IMAD.MOV.U32 R0, RZ, RZ, R98 ;  /* 0x000000ffff007224 */ /* 0x000fe200078e0062 */
[----:B------:R-:W-:Y:S01]  /*1e8e0*/  MOV R2, 0x1 ;  /* 0x0000000100027802 */ /* 0x000fe20000000f00 */
[----:B------:R-:W-:Y:S01]  /*1e8f0*/  IMAD.MOV.U32 R200, RZ, RZ, 0x1f ;  /* 0x0000001fffc87424 */ /* 0x000fe200078e00ff */
[----:B------:R-:W-:Y:S02]  /*1e900*/  MOV R3, 0x1e920 ;  /* 0x0001e92000037802 */ /* 0x000fe40000000f00 */
[----:B-1234-:R-:W-:Y:S05]  /*1e910*/  CALL.REL.NOINC `($__internal_24_$__cuda_sm70_shflsync_idx_p) ;  /* 0x000005e000007944 */ /* 0x01efea0003c00000 */
[----:B------:R-:W-:Y:S01]  /*1e920*/  MOV R6, R0 ;  /* 0x0000000000067202 */ /* 0x000fe20000000f00 */
[----:B-1---5:R-:W-:Y:S05]  /*1e930*/  BRA `(.L_x_1524) ;  /* 0xffffd3d000007947 */ /* 0x022fea000383ffff */
.L_x_1463:
[----:B------:R-:W-:Y:S02]  /*1e940*/  MOV R3, 0x1 ;  /* 0x0000000100037802 */ /* 0x000fe40000000f00 */
[----:B------:R-:W-:-:S02]  /*1e950*/  MOV R2, 0x1e970 ;  /* 0x0001e97000027802 */ /* 0x000fc40000000f00 */
[----:B---34-:R-:W-:Y:S05]  /*1e960*/  CALL.REL.NOINC `($__internal_25_$__cuda_sm70_shflsync_up_p) ;  /* 0x0000061000007944 */ /* 0x018fea0003c00000 */
[----:B------:R-:W-:Y:S05]  /*1e970*/  BRA `(.L_x_1525) ;  /* 0xffffd4b000007947 */ /* 0x000fea000383ffff */
.L_x_1464:
[----:B------:R-:W-:Y:S02]  /*1e980*/  MOV R3, 0x2 ;  /* 0x0000000200037802 */ /* 0x000fe40000000f00 */
[----:B------:R-:W-:-:S02]  /*1e990*/  MOV R2, 0x1e9b0 ;  /* 0x0001e9b000027802 */ /* 0x000fc40000000f00 */
[----:B---34-:R-:W-:Y:S05]  /*1e9a0*/  CALL.REL.NOINC `($__internal_25_$__cuda_sm70_shflsync_up_p) ;  /* 0x000005d000007944 */ /* 0x018fea0003c00000 */
        /* <DEDUP_REMOVED lines=23> */
.L_x_1468:
[----:B------:R-:W-:Y:S02]  /*1eb20*/  MOV R3, 0x1 ;  /* 0x0000000100037802 */ /* 0x000fe40000000f00 */
[----:B------:R-:W-:Y:S02]  /*1eb30*/  MOV R2, 0x1eb50 ;  /* 0x0001eb5000027802 */ /* 0x000fe40000000f00 */
[----:B---3--:R-:W-:Y:S05]  /*1eb40*/  CALL.REL.NOINC `($__internal_25_$__cuda_sm70_shflsync_up_p) ;  /* 0x0000043000007944 */ /* 0x008fea0003c00000 */
[----:B------:R-:W-:Y:S01]  /*1eb50*/  MOV R2, R4 ;  /* 0x0000000400027202 */ /* 0x000fe20000000f00 */
[----:B------:R-:W-:Y:S05]  /*1eb60*/  BRA `(.L_x_1527) ;  /* 0xffffd52000007947 */ /* 0x000fea000383ffff */
.L_x_1469:
[----:B------:R-:W-:Y:S02]  /*1eb70*/  MOV R3, 0x2 ;  /* 0x0000000200037802 */ /* 0x000fe40000000f00 */
[----:B------:R-:W-:Y:S02]  /*1eb80*/  MOV R2, 0x1eba0 ;  /* 0x0001eba000027802 */ /* 0x000fe40000000f00 */
[----:B---3--:R-:W-:Y:S05]  /*1eb90*/  CALL.REL.NOINC `($__internal_25_$__cuda_sm70_shflsync_up_p) ;  /* 0x000003e000007944 */ /* 0x008fea0003c00000 */
        /* <DEDUP_REMOVED lines=23> */
.L_x_1471:
[----:B------:R-:W-:Y:S02]  /*1ed10*/  SEL R0, RZ, 0x1, P0 ;  /* 0x00000001ff007807 */ /* 0x000fe40000000000 */
[----:B------:R-:W-:Y:S02]  /*1ed20*/  MOV R2, 0x1ed40 ;  /* 0x0001ed4000027802 */ /* 0x000fe40000000f00 */
[----:B-1-3--:R-:W-:Y:S05]  /*1ed30*/  CALL.REL.NOINC `($__internal_26_$__cuda_sm70_votesync_ballot) ;  /* 0x000002a000007944 */ /* 0x00afea0003c00000 */
[----:B------:R-:W-:Y:S01]  /*1ed40*/  MOV R10, R0 ;  /* 0x00000000000a7202 */ /* 0x000fe20000000f00 */
[----:B------:R-:W-:Y:S05]  /*1ed50*/  BRA `(.L_x_1529) ;  /* 0xffffd4c000007947 */ /* 0x000fea000383ffff */
.L_x_1472:
[----:B------:R-:W-:Y:S01]  /*1ed60*/  IMAD.MOV.U32 R0, RZ, RZ, R7 ;  /* 0x000000ffff007224 */ /* 0x000fe200078e0007 */
[----:B------:R-:W-:Y:S01]  /*1ed70*/  MOV R2, R6 ;  /* 0x0000000600027202 */ /* 0x000fe20000000f00 */
[----:B------:R-:W-:Y:S01]  /*1ed80*/  IMAD.MOV.U32 R200, RZ, RZ, 0x1f ;  /* 0x0000001fffc87424 */ /* 0x000fe200078e00ff */
[----:B------:R-:W-:Y:S02]  /*1ed90*/  MOV R3, 0x1edb0 ;  /* 0x0001edb000037802 */ /* 0x000fe40000000f00 */
[----:B-1-3--:R-:W-:Y:S05]  /*1eda0*/  CALL.REL.NOINC `($__internal_24_$__cuda_sm70_shflsync_idx_p) ;  /* 0x0000015000007944 */ /* 0x00afea0003c00000 */
[----:B------:R-:W-:Y:S01]  /*1edb0*/  IMAD.MOV.U32 R7, RZ, RZ, R0 ;  /* 0x000000ffff077224 */ /* 0x000fe200078e0000 */
[----:B------:R-:W-:Y:S01]  /*1edc0*/  MOV R2, R6 ;  /* 0x0000000600027202 */ /* 0x000fe20000000f00 */
[----:B------:R-:W-:Y:S01]  /*1edd0*/  IMAD.MOV.U32 R0, RZ, RZ, R8 ;  /* 0x000000ffff007224 */ /* 0x000fe200078e0008 */
[----:B------:R-:W-:Y:S02]  /*1ede0*/  MOV R200, 0x1f ;  /* 0x0000001f00c87802 */ /* 0x000fe40000000f00 */
[----:B------:R-:W-:-:S02]  /*1edf0*/  MOV R3, 0x1ee10 ;  /* 0x0001ee1000037802 */ /* 0x000fc40000000f00 */
[----:B-1---5:R-:W-:Y:S05]  /*1ee00*/  CALL.REL.NOINC `($__internal_24_$__cuda_sm70_shflsync_idx_p) ;  /* 0x000000f000007944 */ /* 0x022fea0003c00000 */
[----:B------:R-:W-:Y:S01]  /*1ee10*/  MOV R5, R0 ;  /* 0x0000000000057202 */ /* 0x000fe20000000f00 */
[----:B-1---5:R-:W-:Y:S05]  /*1ee20*/  BRA `(.L_x_1530) ;  /* 0xffffd44000007947 */ /* 0x022fea000383ffff */
.L_x_1475:
[----:B------:R-:W-:Y:S01]  /*1ee30*/  IMAD.MOV.U32 R0, RZ, RZ, R4 ;  /* 0x000000ffff007224 */ /* 0x000fe200078e0004 */
[----:B------:R-:W-:Y:S01]  /*1ee40*/  MOV R2, R6 ;  /* 0x0000000600027202 */ /* 0x000fe20000000f00 */
[----:B------:R-:W-:Y:S01]  /*1ee50*/  IMAD.MOV.U32 R200, RZ, RZ, 0x1f ;  /* 0x0000001fffc87424 */ /* 0x000fe200078e00ff */
[----:B------:R-:W-:-:S02]  /*1ee60*/  MOV R3, 0x1ee80 ;  /* 0x0001ee8000037802 */ /* 0x000fc40000000f00 */
[----:B-1-34-:R-:W-:Y:S05]  /*1ee70*/  CALL.REL.NOINC `($__internal_24_$__cuda_sm70_shflsync_idx_p) ;  /* 0x0000008000007944 */ /* 0x01afea0003c00000 */
[----:B------:R-:W-:Y:S01]  /*1ee80*/  MOV R12, R0 ;  /* 0x00000000000c7202 */ /* 0x000fe20000000f00 */
[----:B-1---5:R-:W-:Y:S05]  /*1ee90*/  BRA `(.L_x_1474) ;  /* 0xffffd43000007947 */ /* 0x022fea000383ffff */
        .weak           $__internal_23_$__cuda_sm70_shflsync_bfly_p
        .type           $__internal_23_$__cuda_sm70_shflsync_bfly_p,@function
        .size           $__internal_23_$__cuda_sm70_shflsync_bfly_p,($__internal_24_$__cuda_sm70_shflsync_idx_p - $__internal_23_$__cuda_sm70_shflsync_bfly_p)
$__internal_23_$__cuda_sm70_shflsync_bfly_p:
[----:B------:R-:W-:Y:S02]  /*1eea0*/  MOV R162, 0xffffffff ;  /* 0xffffffff00a27802 */ /* 0x000fe40000000f00 */
[----:B------:R-:W-:-:S02]  /*1eeb0*/  MOV R3, 0x1f ;  /* 0x0000001f00037802 */ /* 0x000fc40000000f00 */
[----:B------:R-:W-:Y:S04]  /*1eec0*/  WARPSYNC R162 ;  /* 0x000000a200007348 */ /* 0x000fe80003800000 */
[----:B------:R1:W2:Y:S02]  /*1eed0*/  SHFL.BFLY PT, R0, R4, R0, R3 ;  /* 0x0c00000004007389 */ /* 0x0002a400000e0003 */
[----:B-1----:R-:W-:-:S04]  /*1eee0*/  MOV R3, 0x0 ;  /* 0x0000000000037802 */ /* 0x002fc80000000f00 */
[----:B--2---:R-:W-:Y:S05]  /*1eef0*/  RET.REL.NODEC R2 `(_ZN7cutlass13device_kernelIN5flash19enable_sm80_to_sm89INS1_16FlashAttnFwdSm80INS1_25CollectiveMainloopFwdSm80ILi8ELi1ELb0EN4cute5tupleIJNS5_1CILi128EEENS7_ILi32EEENS7_ILi256EEEEEELi256ENS_6half_tEfNS_4arch4Sm80ELb1ELb0ELb1ELb1ELb1ELb1ELb1ELb1EEENS1_21CollectiveEpilogueFwdINS6_IJS8_SA_S9_EEENS6_IJNS7_ILi1EEESI_SI_EEESC_SE_Li256ELb1ELb1ELb1ELb0EEENS1_36VarlenDynamicPersistentTileSchedulerILi128ELi32ELi256ELi256ELb1ELb1ELb0ELb1ELb1ELb1EEEEEEEEEvNT_6ParamsE) ;  /* 0xfffe110002007950 */ /* 0x004fea0003c3ffff */
        .weak           $__internal_24_$__cuda_sm70_shflsync_idx_p
        .type           $__internal_24_$__cuda_sm70_shflsync_idx_p,@function
        .size           $__internal_24_$__cuda_sm70_shflsync_idx_p,($__internal_25_$__cuda_sm70_shflsync_up_p - $__internal_24_$__cuda_sm70_shflsync_idx_p)
$__internal_24_$__cuda_sm70_shflsync_idx_p:
[----:B------:R1:W-:Y:S02]  /*1ef00*/  STL [R1+0x44], R4 ;  /* 0x0000440401007387 */ /* 0x0003e40000100800 */
[----:B-1----:R-:W-:-:S04]  /*1ef10*/  MOV R4, 0xffffffff ;  /* 0xffffffff00047802 */ /* 0x002fc80000000f00 */
[----:B------:R-:W-:Y:S04]  /*1ef20*/  WARPSYNC R4 ;  /* 0x0000000400007348 */ /* 0x000fe80003800000 */
[----:B------:R1:W2:Y:S04]  /*1ef30*/  SHFL.IDX PT, R0, R0, R2, R200 ;  /* 0x0000000200007389 */ /* 0x0002a800000e00c8 */
[----:B-1----:R1:W5:Y:S01]  /*1ef40*/  LDL.LU R4, [R1+0x44] ;  /* 0x0000440001047983 */ /* 0x0023620000300800 */
[----:B------:R-:W-:Y:S02]  /*1ef50*/  MOV R2, R3 ;  /* 0x0000000300027202 */ /* 0x000fe40000000f00 */
[----:B------:R-:W-:-:S04]  /*1ef60*/  MOV R3, 0x0 ;  /* 0x0000000000037802 */ /* 0x000fc80000000f00 */
[----:B--2---:R-:W-:Y:S05]  /*1ef70*/  RET.REL.NODEC R2 `(_ZN7cutlass13device_kernelIN5flash19enable_sm80_to_sm89INS1_16FlashAttnFwdSm80INS1_25CollectiveMainloopFwdSm80ILi8ELi1ELb0EN4cute5tupleIJNS5_1CILi128EEENS7_ILi32EEENS7_ILi256EEEEEELi256ENS_6half_tEfNS_4arch4Sm80ELb1ELb0ELb1ELb1ELb1ELb1ELb1ELb1EEENS1_21CollectiveEpilogueFwdINS6_IJS8_SA_S9_EEENS6_IJNS7_ILi1EEESI_SI_EEESC_SE_Li256ELb1ELb1ELb1ELb0EEENS1_36VarlenDynamicPersistentTileSchedulerILi128ELi32ELi256ELi256ELb1ELb1ELb0ELb1ELb1ELb1EEEEEEEEEvNT_6ParamsE) ;  /* 0xfffe108002007950 */ /* 0x004fea0003c3ffff */
        .weak           $__internal_25_$__cuda_sm70_shflsync_up_p
        .type           $__internal_25_$__cuda_sm70_shflsync_up_p,@function
        .size           $__internal_25_$__cuda_sm70_shflsync_up_p,($__internal_26_$__cuda_sm70_votesync_ballot - $__internal_25_$__cuda_sm70_shflsync_up_p)
$__internal_25_$__cuda_sm70_shflsync_up_p:
[----:B------:R-:W-:Y:S02]  /*1ef80*/  MOV R4, RZ ;  /* 0x000000ff00047202 */ /* 0x000fe40000000f00 */
[----:B------:R-:W-:-:S04]  /*1ef90*/  MOV R10, 0xffffffff ;  /* 0xffffffff000a7802 */ /* 0x000fc80000000f00 */
[----:B------:R-:W-:Y:S04]  /*1efa0*/  WARPSYNC R10 ;  /* 0x0000000a00007348 */ /* 0x000fe80003800000 */
[----:B------:R1:W2:Y:S02]  /*1efb0*/  SHFL.UP PT, R4, R0, R3, R4 ;  /* 0x0400000300047389 */ /* 0x0002a400000e0004 */
[----:B-1----:R-:W-:-:S04]  /*1efc0*/  MOV R3, 0x0 ;  /* 0x0000000000037802 */ /* 0x002fc80000000f00 */
[----:B--2---:R-:W-:Y:S05]  /*1efd0*/  RET.REL.NODEC R2 `(_ZN7cutlass13device_kernelIN5flash19enable_sm80_to_sm89INS1_16FlashAttnFwdSm80INS1_25CollectiveMainloopFwdSm80ILi8ELi1ELb0EN4cute5tupleIJNS5_1CILi128EEENS7_ILi32EEENS7_ILi256EEEEEELi256ENS_6half_tEfNS_4arch4Sm80ELb1ELb0ELb1ELb1ELb1ELb1ELb1ELb1EEENS1_21CollectiveEpilogueFwdINS6_IJS8_SA_S9_EEENS6_IJNS7_ILi1EEESI_SI_EEESC_SE_Li256ELb1ELb1ELb1ELb0EEENS1_36VarlenDynamicPersistentTileSchedulerILi128ELi32ELi256ELi256ELb1ELb1ELb0ELb1ELb1ELb1EEEEEEEEEvNT_6ParamsE) ;  /* 0xfffe102002007950 */ /* 0x004fea0003c3ffff */
        .weak           $__internal_26_$__cuda_sm70_votesync_ballot
        .type           $__internal_26_$__cuda_sm70_votesync_ballot,@function
        .size           $__internal_26_$__cuda_sm70_votesync_ballot,(.L_x_6487 - $__internal_26_$__cuda_sm70_votesync_ballot)
$__internal_26_$__cuda_sm70_votesync_ballot:
[----:B------:R-:W-:Y:S01]  /*1efe0*/  ISETP.NE.U32.AND P0, PT, R0, 0x1, PT ;  /* 0x000000010000780c */ /* 0x000fe20003f05070 */
[----:B------:R-:W-:-:S04]  /*1eff0*/  IMAD.MOV.U32 R3, RZ, RZ, -0x1 ;  /* 0xffffffffff037424 */ /* 0x000fc800078e00ff */
[----:B------:R-:W-:Y:S08]  /*1f000*/  WARPSYNC R3 ;  /* 0x0000000300007348 */ /* 0x000ff00003800000 */
[----:B------:R-:W-:-:S04]  /*1f010*/  VOTE.ANY R0, PT, !P0 ;  /* 0x0000000000007806 */ /* 0x000fc800040e0100 */
[----:B------:R-:W-:Y:S01]  /*1f020*/  LOP3.LUT R0, R0, R3, RZ, 0xc0, !PT ;  /* 0x0000000300007212 */ /* 0x000fe200078ec0ff */
[----:B------:R-:W-:-:S04]  /*1f030*/  IMAD.MOV.U32 R3, RZ, RZ, 0x0 ;  /* 0x00000000ff037424 */ /* 0x000fc800078e00ff */
[----:B------:R-:W-:Y:S05]  /*1f040*/  RET.REL.NODEC R2 `(_ZN7cutlass13device_kernelIN5flash19enable_sm80_to_sm89INS1_16FlashAttnFwdSm80INS1_25CollectiveMainloopFwdSm80ILi8ELi1ELb0EN4cute5tupleIJNS5_1CILi128EEENS7_ILi32EEENS7_ILi256EEEEEELi256ENS_6half_tEfNS_4arch4Sm80ELb1ELb0ELb1ELb1ELb1ELb1ELb1ELb1EEENS1_21CollectiveEpilogueFwdINS6_IJS8_SA_S9_EEENS6_IJNS7_ILi1EEESI_SI_EEESC_SE_Li256ELb1ELb1ELb1ELb0EEENS1_36VarlenDynamicPersistentTileSchedulerILi128ELi32ELi256ELi256ELb1ELb1ELb0ELb1ELb1ELb1EEEEEEEEEvNT_6ParamsE) ;  /* 0xfffe0fb002007950 */ /* 0x000fea0003c3ffff */
.L_x_1531:
        /* <DEDUP_REMOVED lines=11> */
.L_x_6487:


//--------------------- .text._ZN7cutlass13device_kernelIN5flash19enable_sm80_to_sm89INS1_16FlashAttnFwdSm80INS1_25CollectiveMainloopFwdSm80ILi8ELi1ELb0EN4cute5tupleIJNS5_1CILi128EEENS7_ILi96EEENS7_ILi256EEEEEELi256ENS_6half_tEfNS_4arch4Sm80ELb0ELb0ELb1ELb0ELb1ELb0ELb1ELb1EEENS1_21CollectiveEpilogueFwdINS6_IJS8_SA_S9_EEENS6_IJNS7_ILi1EEESI_SI_EEESC_SE_Li256ELb0ELb1ELb1ELb0EEENS1_19SingleTileSchedulerILb0ELb1ELb1ELi128EEEEEEEEEvNT_6ParamsE --------------------------
	.section	.text._ZN7cutlass13device_kernelIN5flash19enable_sm80_to_sm89INS1_16FlashAttnFwdSm80INS1_25CollectiveMainloopFwdSm80ILi8ELi1ELb0EN4cute5tupleIJNS5_1CILi128EEENS7_ILi96EEENS7_ILi256EEEEEELi256ENS_6half_tEfNS_4arch4Sm80ELb0ELb0ELb1ELb0ELb1ELb0ELb1ELb1EEENS1_21CollectiveEpilogueFwdINS6_IJS8_SA_S9_EEENS6_IJNS7_ILi1EEESI_SI_EEESC_SE_Li256ELb0ELb1ELb1ELb0EEENS1_19SingleTileSchedulerILb0ELb1ELb1ELi128EEEEEEEEEvNT_6ParamsE,"ax",@progbits
	.sectioninfo	@"SHI_REGISTERS=255"
	.align	128
.text._ZN7cutlass13device_kernelIN5flash19enable_sm80_to_sm89INS1_16FlashAttnFwdSm80INS1_25CollectiveMainloopFwdSm80ILi8ELi1ELb0EN4cute5tupleIJNS5_1CILi128EEENS7_ILi96EEENS7_ILi256EEEEEELi256ENS_6half_tEfNS_4arch4Sm80ELb0ELb0ELb1ELb0ELb1ELb0ELb1ELb1EEENS1_21CollectiveEpilogueFwdINS6_IJS8_SA_S9_EEENS6_IJNS7_ILi1EEESI_SI_EEESC_SE_Li256ELb0ELb1ELb1ELb0EEENS1_19SingleTileSchedulerILb0ELb1ELb1ELi128EEEEEEEEEvNT_6ParamsE:
        .type           _ZN7cutlass13device_kernelIN5flash19enable_sm80_to_sm89INS1_16FlashAttnFwdSm80INS1_25CollectiveMainloopFwdSm80ILi8ELi1ELb0EN4cute5tupleIJNS5_1CILi128EEENS7_ILi96EEENS7_ILi256EEEEEELi256ENS_6half_tEfNS_4arch4Sm80ELb0ELb0ELb1ELb0ELb1ELb0ELb1ELb1EEENS1_21CollectiveEpilogueFwdINS6_IJS8_SA_S9_EEENS6_IJNS7_ILi1EEESI_SI_EEESC_SE_Li256ELb0ELb1ELb1ELb0EEENS1_19SingleTileSchedulerILb0ELb1ELb1ELi128EEEEEEEEEvNT_6ParamsE,@function
        .size           _ZN7cutlass13device_kernelIN5flash19enable_sm80_to_sm89INS1_16FlashAttnFwdSm80INS1_25CollectiveMainloopFwdSm80ILi8ELi1ELb0EN4cute5tupleIJNS5_1CILi128EEENS7_ILi96EEENS7_ILi256EEEEEELi256ENS_6half_tEfNS_4arch4Sm80ELb0ELb0ELb1ELb0ELb1ELb0ELb1ELb1EEENS1_21CollectiveEpilogueFwdINS6_IJS8_SA_S9_EEENS6_IJNS7_ILi1EEESI_SI_EEESC_SE_Li256ELb0ELb1ELb1ELb0EEENS1_19SingleTileSchedulerILb0ELb1ELb1ELi128EEEEEEEEEvNT_6ParamsE,(.L_x_6492 - _ZN7cutlass13device_kernelIN5flash19enable_sm80_to_sm89INS1_16FlashAttnFwdSm80INS1_25CollectiveMainloopFwdSm80ILi8ELi1ELb0EN4cute5tupleIJNS5_1CILi128EEENS7_ILi96EEENS7_ILi256EEEEEELi256ENS_6half_tEfNS_4arch4Sm80ELb0ELb0ELb1ELb0ELb1ELb0ELb1ELb1EEENS1_21CollectiveEpilogueFwdINS6_IJS8_SA_S9_EEENS6_IJNS7_ILi1EEESI_SI_EEESC_SE_Li256ELb0ELb1ELb1ELb0EEENS1_19SingleTileSchedulerILb0ELb1ELb1ELi128EEEEEEEEEvNT_6ParamsE)
        .other          _ZN7cutlass13device_kernelIN5flash19enable_sm80_to_sm89INS1_16FlashAttnFwdSm80INS1_25CollectiveMainloopFwdSm80ILi8ELi1ELb0EN4cute5tupleIJNS5_1CILi128EEENS7_ILi96EEENS7_ILi256EEEEEELi256ENS_6half_tEfNS_4arch4Sm80ELb0ELb0ELb1ELb0ELb1ELb0ELb1ELb1EEENS1_21CollectiveEpilogueFwdINS6_IJS8_SA_S9_EEENS6_IJNS7_ILi1EEESI_SI_EEESC_SE_Li256ELb0ELb1ELb1ELb0EEENS1_19SingleTileSchedulerILb0ELb1ELb1ELi128EEEEEEEEEvNT_6ParamsE,@"STO_CUDA_ENTRY STV_DEFAULT"
_ZN7cutlass13device_kernelIN5flash19enable_sm80_to_sm89INS1_16FlashAttnFwdSm80INS1_25CollectiveMainloopFwdSm80ILi8ELi1ELb0EN4cute5tupleIJNS5_1CILi128EEENS7_ILi96EEENS7_ILi256EEEEEELi256ENS_6half_tEfNS_4arch4Sm80ELb0ELb0ELb1ELb0ELb1ELb0ELb1ELb1EEENS1_21CollectiveEpilogueFwdINS6_IJS8_SA_S9_EEENS6_IJNS7_ILi1EEESI_SI_EEESC_SE_Li256ELb0ELb1ELb1ELb0EEENS1_19SingleTileSchedulerILb0ELb1ELb1ELi128EEEEEEEEEvNT_6ParamsE:
        /* <DEDUP_REMOVED lines=18> */
.L_x_1532:
[----:B------:R-:W-:Y:S02]  /*0120*/  ULDC.64 UR4, c[0x0][0x550] ;  /* 0x0001540000047ab9 */ /* 0x000fe40000000a00 */
[----:B------:R-:W-:Y:S02]  /*0130*/  UISETP.NE.AND UP0, UPT, UR4, 0x1, UPT ;  /* 0x000000010400788c */ /* 0x000fe4000bf05270 */
[----:B------:R-:W-:-:S02]  /*0140*/  UIMAD.WIDE.U32 UR8, UR7, UR5, URZ ;  /* 0x00000005070872a5 */ /* 0x000fc4000f8e003f */
[----:B------:R-:W-:Y:S02]  /*0150*/  ULDC UR4, c[0x0][0x558] ;  /* 0x0001560000047ab9 */ /* 0x000fe40000000800 */
[----:B------:R-:W-:-:S05]  /*0160*/  UMOV UR11, UR7 ;  /* 0x00000007000b7c82 */ /* 0x000fca0008000000 */
[----:B------:R-:W-:-:S03]  /*0170*/  @UP0 USHF.R.U32.HI UR11, URZ, UR4, UR9 ;  /* 0x000000043f0b0299 */ /* 0x000fc60008011609 */
.L_x_1533:
        /* <DEDUP_REMOVED lines=8> */
[----:B------:R-:W-:-:S06]  /*0200*/  UISETP.NE.AND.EX UP0, UPT, URZ, UR5, UPT, UP0 ;  /* 0x000000053f00728c */ /* 0x000fcc000bf05300 */
[----:B------:R-:W-:-:S05]  /*0210*/  PLOP3.LUT P0, PT, PT, PT, UP0, 0x80, 0x0 ;  /* 0x000000000000781c */ /* 0x000fca0003f0f008 */
[----:B------:R-:W-:Y:S02]  /*0220*/  @UP0 UMOV UR4, 0x4 ;  /* 0x0000000400040882 */ /* 0x000fe40000000000 */
[----:B------:R-:W-:-:S03]  /*0230*/  @UP0 UIMAD.WIDE UR4, UR6, UR4, UR12 ;  /* 0x00000004060402a5 */ /* 0x000fc6000f8e020c */
[----:B------:R-:W-:-:S03]  /*0240*/  ULDC.64 UR12, c[0x0][0x118] ;  /* 0x00004600000c7ab9 */ /* 0x000fc60000000a00 */
        /* <DEDUP_REMOVED lines=10> */
[----:B------:R-:W-:-:S04]  /*02f0*/  UIMAD.WIDE UR4, UR4, 0x2aaaaaab, URZ ;  /* 0x2aaaaaab040478a5 */ /* 0x000fc8000f8e023f */
[----:B------:R-:W-:-:S04]  /*0300*/  USHF.R.U32.HI UR7, URZ, 0x1f, UR5 ;  /* 0x0000001f3f077899 */ /* 0x000fc80008011605 */
[----:B------:R-:W-:Y:S01]  /*0310*/  ULEA.HI.SX32 UR7, UR5, UR7, 0x1c ;  /* 0x0000000705077291 */ /* 0x000fe2000f8fe23f */
[----:B--2---:R1:W2:Y:S01]  /*0320*/  @P0 R2UR UR9, R4 ;  /* 0x00000000040903c2 */ /* 0x0042a200000e0000 */
[----:B------:R-:W-:-:S13]  /*0330*/  PLOP3.LUT P0, PT, PT, PT, UP0, 0x80, 0x0 ;  /* 0x000000000000781c */ /* 0x000fda0003f0f008 */
[----:B------:R-:W-:Y:S05]  /*0340*/  @!P0 BRA `(.L_x_1534) ;  /* 0x0000023000008947 */ /* 0x000fea0003800000 */
[----:B------:R-:W-:Y:S02]  /*0350*/  USHF.R.U32.HI UR4, URZ, 0x10, UR8 ;  /* 0x000000103f047899 */ /* 0x000fe40008011608 */
[----:B------:R-:W-:Y:S02]  /*0360*/  ULDC UR5, c[0x0][0x338] ;  /* 0x0000ce0000057ab9 */ /* 0x000fe40000000800 */
[----:B------:R-:W-:Y:S02]  /*0370*/  UISETP.NE.AND UP0, UPT, UR4, URZ, UPT ;  /* 0x0000003f0400728c */ /* 0x000fe4000bf05270 */
[----:B------:R-:W-:Y:S02]  /*0380*/  UMOV UR18, URZ ;  /* 0x0000003f00127c82 */ /* 0x000fe40008000000 */
[----:B------:R-:W-:-:S04]  /*0390*/  USEL UR5, UR4, UR5, UP0 ;  /* 0x0000000504057287 */ /* 0x000fc80008000000 */
[----:B------:R-:W-:Y:S02]  /*03a0*/  UIADD3 UR17, UR7, -0x1, UR5 ;  /* 0xffffffff07117890 */ /* 0x000fe4000fffe005 */
[----:B------:R-:W-:-:S05]  /*03b0*/  IMAD.U32 R0, RZ, RZ, UR5 ;  /* 0x00000005ff007e24 */ /* 0x000fca000f8e00ff */
[-C--:B------:R-:W-:Y:S02]  /*03c0*/  IABS R3, R0.reuse ;  /* 0x0000000000037213 */ /* 0x080fe40000000000 */
[----:B------:R-:W-:Y:S02]  /*03d0*/  IABS R0, R0 ;  /* 0x0000000000007213 */ /* 0x000fe40000000000 */
[----:B------:R-:W3:Y:S03]  /*03e0*/  R2UR UR16, R3 ;  /* 0x00000000031073c2 */ /* 0x000ee600000e0000 */
[----:B------:R-:W-:-:S05]  /*03f0*/  IMAD.MOV R0, RZ, RZ, -R0 ;  /* 0x000000ffff007224 */ /* 0x000fca00078e0a00 */
[----:B------:R-:W4:Y:S01]  /*0400*/  R2UR UR14, R0 ;  /* 0x00000000000e73c2 */ /* 0x000f2200000e0000 */
[----:B---3--:R-:W3:Y:S08]  /*0410*/  I2F.RP R3, UR16 ;  /* 0x0000001000037d06 */ /* 0x008ef00008209400 */
[----:B---3--:R-:W3:Y:S02]  /*0420*/  MUFU.RCP R3, R3 ;  /* 0x0000000300037308 */ /* 0x008ee40000001000 */
[----:B---3--:R-:W-:-:S06]  /*0430*/  IADD3 R3, R3, 0xffffffe, RZ ;  /* 0x0ffffffe03037810 */ /* 0x008fcc0007ffe0ff */
[----:B------:R-:W3:Y:S02]  /*0440*/  F2I.FTZ.U32.TRUNC.NTZ R3, R3 ;  /* 0x0000000300037305 */ /* 0x000ee4000021f000 */
[----:B---3--:R3:W5:Y:S02]  /*0450*/  R2UR UR19, R3 ;  /* 0x00000000031373c2 */ /* 0x00876400000e0000 */
[----:B---3--:R-:W-:Y:S01]  /*0460*/  IMAD.U32 R3, RZ, RZ, UR17 ;  /* 0x00000011ff037e24 */ /* 0x008fe2000f8e00ff */
[----:B-----5:R-:W-:Y:S02]  /*0470*/  UIADD3 UR4, URZ, -UR19, URZ ;  /* 0x800000133f047290 */ /* 0x020fe4000fffe03f */
[----:B------:R-:W-:Y:S02]  /*0480*/  ULOP3.LUT UR17, UR17, UR5, URZ, 0x3c, !UPT ;  /* 0x0000000511117292 */ /* 0x000fe4000f8e3c3f */
[----:B------:R-:W-:Y:S01]  /*0490*/  IABS R3, R3 ;  /* 0x0000000300037213 */ /* 0x000fe20000000000 */
[----:B------:R-:W-:-:S03]  /*04a0*/  UIMAD UR4, UR4, UR16, URZ ;  /* 0x00000010040472a4 */ /* 0x000fc6000f8e023f */
[----:B------:R-:W3:Y:S01]  /*04b0*/  R2UR UR15, R3 ;  /* 0x00000000030f73c2 */ /* 0x000ee200000e0000 */
[----:B------:R-:W-:-:S04]  /*04c0*/  UIMAD.WIDE.U32 UR18, UR19, UR4, UR18 ;  /* 0x00000004131272a5 */ /* 0x000fc8000f8e0012 */
[----:B---3--:R-:W-:-:S04]  /*04d0*/  UIMAD.WIDE.U32 UR18, UR19, UR15, URZ ;  /* 0x0000000f131272a5 */ /* 0x008fc8000f8e003f */
[----:B----4-:R-:W-:-:S04]  /*04e0*/  UIMAD UR14, UR19, UR14, UR15 ;  /* 0x0000000e130e72a4 */ /* 0x010fc8000f8e020f */
        /* <DEDUP_REMOVED lines=9> */
.L_x_1534:
[----:B------:R-:W-:Y:S01]  /*0580*/  ULOP3.LUT UR8, UR8, 0xffff, URZ, 0xc0, !UPT ;  /* 0x0000ffff08087892 */ /* 0x000fe2000f8ec03f */
[----:B------:R-:W-:Y:S01]  /*0590*/  PLOP3.LUT P2, PT, PT, PT, PT, 0x80, 0x0 ;  /* 0x000000000000781c */ /* 0x000fe20003f4f070 */
[----:B------:R-:W-:Y:S01]  /*05a0*/  IMAD.MOV.U32 R6, RZ, RZ, RZ ;  /* 0x000000ffff067224 */ /* 0x000fe200078e00ff */
[----:B------:R-:W-:Y:S01]  /*05b0*/  CS2R R128, SRZ ;  /* 0x0000000000807805 */ /* 0x000fe2000001ff00 */
[----:B------:R-:W-:Y:S01]  /*05c0*/  UIMAD UR8, UR8, UR19, URZ ;  /* 0x00000013080872a4 */ /* 0x000fe2000f8e023f */
[----:B-1----:R-:W-:Y:S01]  /*05d0*/  IMAD.MOV.U32 R4, RZ, RZ, RZ ;  /* 0x000000ffff047224 */ /* 0x002fe200078e00ff */
        /* <DEDUP_REMOVED lines=78> */
[----:B------:R-:W1:Y:S01]  /*0ac0*/  S2R R12, SR_CTAID.X ;  /* 0x00000000000c7919 */ /* 0x000e620000002500 */
[----:B------:R-:W-:Y:S01]  /*0ad0*/  SHF.R.S32.HI R6, RZ, 0x1f, R2 ;  /* 0x0000001fff067819 */ /* 0x000fe20000011402 */
[----:B------:R-:W-:Y:S01]  /*0ae0*/  IMAD.MOV.U32 R3, RZ, RZ, c[0x0][0x2c4] ;  /* 0x0000b100ff037624 */ /* 0x000fe200078e00ff */
[----:B------:R-:W-:Y:S01]  /*0af0*/  USHF.R.S32.HI UR14, URZ, 0x1f, UR11 ;  /* 0x0000001f3f0e7899 */ /* 0x000fe2000801140b */
[----:B------:R3:W4:Y:S01]  /*0b00*/  @P1 LDG.E R4, [R4.64] ;  /* 0x0000000c04041981 */ /* 0x000722000c1e1900 */
[-C--:B------:R-:W-:Y:S01]  /*0b10*/  LEA.HI R18, R6, R2.reuse, RZ, 0x3 ;  /* 0x0000000206127211 */ /* 0x080fe200078f18ff */
[----:B------:R-:W-:Y:S01]  /*0b20*/  ULDC.64 UR4, c[0x0][0x1b8] ;  /* 0x00006e0000047ab9 */ /* 0x000fe20000000a00 */
[----:B------:R-:W-:Y:S01]  /*0b30*/  ISETP.NE.AND P0, PT, R3, 0x1, PT ;  /* 0x000000010300780c */ /* 0x000fe20003f05270 */
[----:B------:R-:W-:Y:S01]  /*0b40*/  UIMAD UR14, UR14, UR4, URZ ;  /* 0x000000040e0e72a4 */ /* 0x000fe2000f8e023f */
[----:B------:R-:W-:Y:S01]  /*0b50*/  LOP3.LUT R0, R18, 0xfffffff8, RZ, 0xc0, !PT ;  /* 0xfffffff812007812 */ /* 0x000fe200078ec0ff */
[----:B------:R-:W-:Y:S01]  /*0b60*/  UIMAD.WIDE.U32 UR16, UR11, UR4, URZ ;  /* 0x000000040b1072a5 */ /* 0x000fe2000f8e003f */
[----:B------:R-:W-:Y:S01]  /*0b70*/  SHF.R.S32.HI R18, RZ, 0x3, R18 ;  /* 0x00000003ff127819 */ /* 0x000fe20000011412 */
[----:B------:R-:W-:Y:S01]  /*0b80*/  UIMAD UR14, UR11, UR5, UR14 ;  /* 0x000000050b0e72a4 */ /* 0x000fe2000f8e020e */
[-C--:B------:R-:W-:Y:S01]  /*0b90*/  LEA.HI R14, R6, R2.reuse, RZ, 0x4 ;  /* 0x00000002060e7211 */ /* 0x080fe200078f20ff */
[----:B------:R-:W-:Y:S01]  /*0ba0*/  IMAD.IADD R0, R2, 0x1, -R0 ;  /* 0x0000000102007824 */ /* 0x000fe200078e0a00 */
[----:B------:R-:W-:Y:S01]  /*0bb0*/  USHF.R.S32.HI UR15, URZ, 0x1f, UR6 ;  /* 0x0000001f3f0f7899 */ /* 0x000fe20008011406 */
[----:B------:R-:W-:Y:S01]  /*0bc0*/  IMAD.SHL.U32 R251, R18, 0x40, RZ ;  /* 0x0000004012fb7824 */ /* 0x000fe200078e00ff */
[----:B------:R-:W-:Y:S01]  /*0bd0*/  ULDC.64 UR4, c[0x0][0x1c0] ;  /* 0x0000700000047ab9 */ /* 0x000fe20000000a00 */
[C---:B------:R-:W-:Y:S01]  /*0be0*/  IMAD R120, R0.reuse, 0x20, R18 ;  /* 0x0000002000787824 */ /* 0x040fe200078e0212 */
[----:B------:R-:W-:Y:S01]  /*0bf0*/  UIADD3 UR17, UR17, UR14, URZ ;  /* 0x0000000e11117290 */ /* 0x000fe2000fffe03f */
[----:B------:R-:W-:Y:S01]  /*0c00*/  IMAD.SHL.U32 R33, R0, 0x8, RZ ;  /* 0x0000000800217824 */ /* 0x000fe200078e00ff */
[----:B------:R-:W-:Y:S01]  /*0c10*/  UIMAD UR15, UR15, UR4, URZ ;  /* 0x000000040f0f72a4 */ /* 0x000fe2000f8e023f */
[----:B------:R-:W-:Y:S01]  /*0c20*/  LOP3.LUT R251, R251, 0x1c0, RZ, 0xc0, !PT ;  /* 0x000001c0fbfb7812 */ /* 0x000fe200078ec0ff */
[----:B------:R-:W-:Y:S01]  /*0c30*/  UIMAD.WIDE.U32 UR16, UR6, UR4, UR16 ;  /* 0x00000004061072a5 */ /* 0x000fe2000f8e0010 */
[----:B-1----:R-:W-:Y:S01]  /*0c40*/  IMAD R8, R12, 0x80, R120 ;  /* 0x000000800c087824 */ /* 0x002fe200078e0278 */
[----:B------:R-:W-:Y:S01]  /*0c50*/  UIMAD UR5, UR6, UR5, UR15 ;  /* 0x00000005060572a4 */ /* 0x000fe2000f8e020f */
[----:B------:R1:W-:Y:S01]  /*0c60*/  STL [R1+0x8], R120 ;  /* 0x0000087801007387 */ /* 0x0003e20000100800 */
[----:B------:R-:W-:Y:S01]  /*0c70*/  ULDC UR4, c[0x0][0x168] ;  /* 0x00005a0000047ab9 */ /* 0x000fe20000000800 */
[----:B------:R-:W-:Y:S01]  /*0c80*/  @P0 IMAD.HI.U32 R3, R8, c[0x0][0x2c8], RZ ;  /* 0x0000b20008030a27 */ /* 0x000fe200078e00ff */
[----:B------:R-:W-:Y:S01]  /*0c90*/  UIADD3 UR5, UR17, UR5, URZ ;  /* 0x0000000511057290 */ /* 0x000fe2000fffe03f */
[----:B------:R-:W-:Y:S01]  /*0ca0*/  LEA.HI R13, R6, R2, RZ, 0x6 ;  /* 0x00000002060d7211 */ /* 0x000fe200078f30ff */
[----:B------:R-:W-:Y:S01]  /*0cb0*/  BSSY B0, `(.L_x_1536) ;  /* 0x0000048000007945 */ /* 0x000fe20003800000 */
[----:B------:R-:W-:Y:S01]  /*0cc0*/  IMAD.MOV.U32 R7, RZ, RZ, R8 ;  /* 0x000000ffff077224 */ /* 0x000fe200078e0008 */
[----:B------:R-:W-:Y:S01]  /*0cd0*/  @P0 SHF.R.U32.HI R7, RZ, c[0x0][0x2cc], R3 ;  /* 0x0000b300ff070a19 */ /* 0x000fe20000011603 */
[----:B------:R-:W-:Y:S01]  /*0ce0*/  IMAD.U32 R11, RZ, RZ, UR17 ;  /* 0x00000011ff0b7e24 */ /* 0x000fe2000f8e00ff */
[----:B------:R-:W-:Y:S01]  /*0cf0*/  ISETP.GE.AND P3, PT, R33, c[0x0][0x198], PT ;  /* 0x0000660021007a0c */ /* 0x000fe20003f66270 */
[----:B------:R-:W-:Y:S01]  /*0d00*/  IMAD.U32 R10, RZ, RZ, UR16 ;  /* 0x00000010ff0a7e24 */ /* 0x000fe2000f8e00ff */
[--C-:B---3--:R-:W-:Y:S01]  /*0d10*/  SHF.R.S32.HI R5, RZ, 0x1f, R7.reuse ;  /* 0x0000001fff057819 */ /* 0x108fe20000011407 */
[----:B------:R-:W-:-:S02]  /*0d20*/  IMAD.MOV R3, RZ, RZ, -R7 ;  /* 0x000000ffff037224 */ /* 0x000fc400078e0a07 */
[----:B------:R-:W-:Y:S01]  /*0d30*/  IMAD.U32 R11, RZ, RZ, UR5 ;  /* 0x00000005ff0b7e24 */ /* 0x000fe2000f8e00ff */
[----:B------:R-:W-:Y:S01]  /*0d40*/  ULDC UR5, c[0x0][0x2c4] ;  /* 0x0000b10000057ab9 */ /* 0x000fe20000000800 */
[----:B------:R-:W-:Y:S01]  /*0d50*/  IMAD R5, R5, c[0x0][0x1b0], RZ ;  /* 0x00006c0005057a24 */ /* 0x000fe200078e02ff */
[----:B------:R-:W-:Y:S01]  /*0d60*/  UIMAD UR4, UR5, UR4, URZ ;  /* 0x00000004050472a4 */ /* 0x000fe2000f8e023f */
[----:B------:R-:W-:Y:S02]  /*0d70*/  IMAD R3, R3, c[0x0][0x2c4], R8 ;  /* 0x0000b10003037a24 */ /* 0x000fe400078e0208 */
[----:B------:R-:W-:-:S04]  /*0d80*/  IMAD.WIDE.U32 R10, R7, c[0x0][0x1b0], R10 ;  /* 0x00006c00070a7a25 */ /* 0x000fc800078e000a */
[----:B------:R-:W-:Y:S01]  /*0d90*/  IMAD R7, R7, c[0x0][0x1b4], R5 ;  /* 0x00006d0007077a24 */ /* 0x000fe200078e0205 */
[----:B------:R-:W-:Y:S01]  /*0da0*/  SHF.R.S32.HI R5, RZ, 0x1f, R3 ;  /* 0x0000001fff057819 */ /* 0x000fe20000011403 */
[----:B------:R-:W-:Y:S01]  /*0db0*/  IMAD.MOV.U32 R8, RZ, RZ, R10 ;  /* 0x000000ffff087224 */ /* 0x000fe200078e000a */
[----:B------:R-:W-:Y:S01]  /*0dc0*/  IADD3 R10, R33, 0x40, RZ ;  /* 0x00000040210a7810 */ /* 0x000fe20007ffe0ff */
[----:B------:R-:W-:Y:S02]  /*0dd0*/  IMAD.IADD R9, R11, 0x1, R7 ;  /* 0x000000010b097824 */ /* 0x000fe400078e0207 */
[----:B------:R-:W-:Y:S01]  /*0de0*/  IMAD R11, R5, c[0x0][0x1a8], RZ ;  /* 0x00006a00050b7a24 */ /* 0x000fe200078e02ff */
[----:B------:R-:W-:Y:S01]  /*0df0*/  ISETP.GE.AND P4, PT, R10, c[0x0][0x198], PT ;  /* 0x000066000a007a0c */ /* 0x000fe20003f86270 */
[----:B------:R-:W-:-:S04]  /*0e00*/  IMAD.WIDE.U32 R8, R3, c[0x0][0x1a8], R8 ;  /* 0x00006a0003087a25 */ /* 0x000fc800078e0008 */
[----:B------:R-:W-:Y:S01]  /*0e10*/  IMAD R11, R3, c[0x0][0x1ac], R11 ;  /* 0x00006b00030b7a24 */ /* 0x000fe200078e020b */
[----:B------:R-:W-:Y:S01]  /*0e20*/  LOP3.LUT R3, R14, 0xfffffff0, RZ, 0xc0, !PT ;  /* 0xfffffff00e037812 */ /* 0x000fe200078ec0ff */
[----:B------:R-:W-:Y:S01]  /*0e30*/  IMAD R12, R12, 0x80, R18 ;  /* 0x000000800c0c7824 */ /* 0x000fe200078e0212 */
[----:B------:R-:W-:Y:S01]  /*0e40*/  LEA R20, P0, R8, c[0x0][0x160], 0x1 ;  /* 0x0000580008147a11 */ /* 0x000fe200078008ff */
[----:B------:R-:W-:Y:S01]  /*0e50*/  IMAD.IADD R11, R9, 0x1, R11 ;  /* 0x00000001090b7824 */ /* 0x000fe200078e020b */
[----:B------:R-:W-:Y:S01]  /*0e60*/  IADD3 R9, R33, 0x80, RZ ;  /* 0x0000008021097810 */ /* 0x000fe20007ffe0ff */
[----:B------:R-:W-:Y:S02]  /*0e70*/  IMAD.IADD R3, R2, 0x1, -R3 ;  /* 0x0000000102037824 */ /* 0x000fe400078e0a03 */
[----:B------:R-:W-:Y:S01]  /*0e80*/  IMAD.SHL.U32 R13, R13, 0x8, RZ ;  /* 0x000000080d0d7824 */ /* 0x000fe200078e00ff */
[----:B------:R-:W-:Y:S01]  /*0e90*/  LEA.HI.X R11, R8, c[0x0][0x164], R11, 0x1, P0 ;  /* 0x00005900080b7a11 */ /* 0x000fe200000f0c0b */
[----:B------:R1:W3:Y:S01]  /*0ea0*/  SHFL.IDX PT, R22, R20, RZ, 0x181f ;  /* 0x00181fff14167589 */ /* 0x0002e200000e0000 */
[----:B------:R-:W-:-:S02]  /*0eb0*/  SHF.R.S32.HI R7, RZ, 0x1f, R3 ;  /* 0x0000001fff077819 */ /* 0x000fc40000011403 */
[----:B------:R-:W-:Y:S01]  /*0ec0*/  ISETP.GE.AND P0, PT, R12, UR4, PT ;  /* 0x000000040c007c0c */ /* 0x000fe2000bf06270 */
[----:B------:R1:W2:Y:S01]  /*0ed0*/  SHFL.IDX PT, R23, R11, RZ, 0x181f ;  /* 0x00181fff0b177589 */ /* 0x0002a200000e0000 */
[----:B------:R-:W-:Y:S02]  /*0ee0*/  LEA.HI R7, R7, R3, RZ, 0x3 ;  /* 0x0000000307077211 */ /* 0x000fe400078f18ff */
[----:B------:R-:W-:Y:S02]  /*0ef0*/  IADD3 R8, R33, 0xc0, RZ ;  /* 0x000000c021087810 */ /* 0x000fe40007ffe0ff */
[----:B------:R-:W-:Y:S02]  /*0f00*/  LOP3.LUT R5, R7, 0xfffffff8, RZ, 0xc0, !PT ;  /* 0xfffffff807057812 */ /* 0x000fe400078ec0ff */
[----:B------:R-:W-:Y:S02]  /*0f10*/  ISETP.GE.AND P6, PT, R9, c[0x0][0x198], PT ;  /* 0x0000660009007a0c */ /* 0x000fe40003fc6270 */
[----:B------:R-:W-:Y:S01]  /*0f20*/  ISETP.GE.AND P5, PT, R8, c[0x0][0x198], PT ;  /* 0x0000660008007a0c */ /* 0x000fe20003fa6270 */
[----:B------:R-:W-:-:S02]  /*0f30*/  IMAD.IADD R5, R3, 0x1, -R5 ;  /* 0x0000000103057824 */ /* 0x000fc400078e0a05 */
[----:B------:R-:W-:Y:S01]  /*0f40*/  IMAD.MOV.U32 R3, RZ, RZ, 0x20 ;  /* 0x00000020ff037424 */ /* 0x000fe200078e00ff */
[----:B----4-:R4:W5:Y:S02]  /*0f50*/  @P1 R2UR UR14, R4 ;  /* 0x00000000040e13c2 */ /* 0x01096400000e0000 */
[----:B------:R-:W-:Y:S01]  /*0f60*/  R2P PR, R5, 0x6 ;  /* 0x0000000605007804 */ /* 0x000fe20000000000 */
[----:B-----5:R-:W-:-:S04]  /*0f70*/  @!UP0 UMOV UR14, UR6 ;  /* 0x00000006000e8c82 */ /* 0x020fc80008000000 */
[----:B------:R-:W-:Y:S02]  /*0f80*/  SEL R3, R3, 0xffffffe0, !P2 ;  /* 0xffffffe003037807 */ /* 0x000fe40005000000 */
[----:B----4-:R-:W-:Y:S02]  /*0f90*/  SHF.R.U32.HI R4, RZ, 0x3, R251 ;  /* 0x00000003ff047819 */ /* 0x010fe400000116fb */
[----:B------:R-:W-:-:S04]  /*0fa0*/  LOP3.LUT R251, R251, 0x38, R33, 0xf8, !PT ;  /* 0x00000038fbfb7812 */ /* 0x000fc800078ef821 */
[----:B------:R-:W-:Y:S01]  /*0fb0*/  LOP3.LUT R251, R251, R4, RZ, 0x3c, !PT ;  /* 0x00000004fbfb7212 */ /* 0x000fe200078e3cff */
[----:B------:R-:W-:-:S03]  /*0fc0*/  IMAD.MOV.U32 R4, RZ, RZ, 0x10 ;  /* 0x00000010ff047424 */ /* 0x000fc600078e00ff */
[----:B------:R-:W-:Y:S02]  /*0fd0*/  LOP3.LUT R251, R251, 0xfffffe00, R13, 0xf8, !PT ;  /* 0xfffffe00fbfb7812 */ /* 0x000fe400078ef80d */
[----:B------:R-:W-:Y:S01]  /*0fe0*/  SEL R4, R4, 0xfffffff0, !P1 ;  /* 0xfffffff004047807 */ /* 0x000fe20004800000 */
[----:B------:R-:W-:Y:S05]  /*0ff0*/  @P0 BRA `(.L_x_1537) ;  /* 0x0000013000000947 */ /* 0x000fea0003800000 */
[----:B-123--:R-:W-:Y:S01]  /*1000*/  SHF.R.S32.HI R16, RZ, 0x1f, R10 ;  /* 0x0000001fff107819 */ /* 0x00efe2000001140a */
[----:B------:R-:W-:Y:S01]  /*1010*/  IMAD.SHL.U32 R17, R251, 0x2, RZ ;  /* 0x00000002fb117824 */ /* 0x000fe200078e00ff */
[----:B------:R-:W-:Y:S01]  /*1020*/  SHF.R.S32.HI R15, RZ, 0x1f, R9 ;  /* 0x0000001fff0f7819 */ /* 0x000fe20000011409 */
[----:B------:R-:W-:Y:S01]  /*1030*/  IMAD.WIDE R24, R33, 0x2, R22 ;  /* 0x0000000221187825 */ /* 0x000fe200078e0216 */
[----:B------:R-:W-:Y:S02]  /*1040*/  SHF.R.S32.HI R13, RZ, 0x1f, R8 ;  /* 0x0000001fff0d7819 */ /* 0x000fe40000011408 */
[----:B------:R-:W-:Y:S02]  /*1050*/  LEA.HI R16, R16, R10, RZ, 0x3 ;  /* 0x0000000a10107211 */ /* 0x000fe400078f18ff */
[----:B------:R-:W-:Y:S01]  /*1060*/  LEA.HI R15, R15, R9, RZ, 0x3 ;  /* 0x000000090f0f7211 */ /* 0x000fe200078f18ff */
[----:B------:R-:W-:Y:S01]  /*1070*/  @!PT LDS RZ, [RZ] ;  /* 0x00000000fffff984 */ /* 0x000fe20000000800 */
[----:B------:R1:W-:Y:S01]  /*1080*/  LDGSTS.E.BYPASS.LTC128B.128 [R17+0x18100], [R24.64], !P3 ;  /* 0x1810000018117fae */ /* 0x0003e2000d901d4c */
[----:B------:R-:W-:-:S02]  /*1090*/  LEA.HI R13, R13, R8, RZ, 0x3 ;  /* 0x000000080d0d7211 */ /* 0x000fc400078f18ff */
[----:B------:R-:W-:Y:S02]  /*10a0*/  LOP3.LUT R16, R16, 0xfffffff8, RZ, 0xc0, !PT ;  /* 0xfffffff810107812 */ /* 0x000fe400078ec0ff */
[----:B------:R-:W-:Y:S02]  /*10b0*/  LOP3.LUT R15, R15, 0xfffffff8, RZ, 0xc0, !PT ;  /* 0xfffffff80f0f7812 */ /* 0x000fe400078ec0ff */
[----:B------:R-:W-:Y:S01]  /*10c0*/  LOP3.LUT R13, R13, 0xfffffff8, RZ, 0xc0, !PT ;  /* 0xfffffff80d0d7812 */ /* 0x000fe200078ec0ff */
[----:B------:R-:W-:-:S04]  /*10d0*/  IMAD.WIDE R26, R16, 0x2, R22 ;  /* 0x00000002101a7825 */ /* 0x000fc800078e0216 */
[--C-:B------:R-:W-:Y:S01]  /*10e0*/  IMAD.WIDE R28, R15, 0x2, R22.reuse ;  /* 0x000000020f1c7825 */ /* 0x100fe200078e0216 */
[----:B------:R1:W-:Y:S03]  /*10f0*/  LDGSTS.E.BYPASS.LTC128B.128 [R17+0x1c100], [R26.64], !P4 ;  /* 0x1c1000001a117fae */ /* 0x0003e6000e101d4c */
[----:B------:R-:W-:Y:S01]  /*1100*/  IMAD.WIDE R22, R13, 0x2, R22 ;  /* 0x000000020d167825 */ /* 0x000fe200078e0216 */
[----:B------:R1:W-:Y:S04]  /*1110*/  LDGSTS.E.BYPASS.LTC128B.128 [R17+0x20100], [R28.64], !P6 ;  /* 0x201000001c117fae */ /* 0x0003e8000f101d4c */
[----:B------:R1:W-:Y:S02]  /*1120*/  LDGSTS.E.BYPASS.LTC128B.128 [R17+0x24100], [R22.64], !P5 ;  /* 0x2410000016117fae */ /* 0x0003e4000e901d4c */
.L_x_1537:
[----:B-123--:R-:W-:Y:S05]  /*1130*/  BSYNC B0 ;  /* 0x0000000000007941 */ /* 0x00efea0003800000 */
.L_x_1536:
[----:B------:R-:W-:Y:S01]  /*1140*/  IADD3 R13, R12, 0x20, RZ ;  /* 0x000000200c0d7810 */ /* 0x000fe20007ffe0ff */
[----:B------:R1:W2:Y:S01]  /*1150*/  SHFL.IDX PT, R23, R11, 0x1, 0x181f ;  /* 0x00381f000b177f89 */ /* 0x0002a200000e0000 */
[----:B------:R-:W-:Y:S02]  /*1160*/  BSSY B0, `(.L_x_1538) ;  /* 0x0000017000007945 */ /* 0x000fe40003800000 */
[----:B------:R-:W-:Y:S01]  /*1170*/  ISETP.GE.AND P0, PT, R13, UR4, PT ;  /* 0x000000040d007c0c */ /* 0x000fe2000bf06270 */
[----:B------:R1:W3:-:S12]  /*1180*/  SHFL.IDX PT, R22, R20, 0x1, 0x181f ;  /* 0x00381f0014167f89 */ /* 0x0002d800000e0000 */
[----:B------:R-:W-:Y:S05]  /*1190*/  @P0 BRA `(.L_x_1539) ;  /* 0x0000013000000947 */ /* 0x000fea0003800000 */
[----:B------:R-:W-:Y:S01]  /*11a0*/  SHF.R.S32.HI R16, RZ, 0x1f, R10 ;  /* 0x0000001fff107819 */ /* 0x000fe2000001140a */
[----:B------:R-:W-:Y:S01]  /*11b0*/  IMAD.SHL.U32 R17, R251, 0x2, RZ ;  /* 0x00000002fb117824 */ /* 0x000fe200078e00ff */
[----:B------:R-:W-:Y:S01]  /*11c0*/  SHF.R.S32.HI R15, RZ, 0x1f, R9 ;  /* 0x0000001fff0f7819 */ /* 0x000fe20000011409 */
[----:B--23--:R-:W-:Y:S01]  /*11d0*/  IMAD.WIDE R24, R33, 0x2, R22 ;  /* 0x0000000221187825 */ /* 0x00cfe200078e0216 */
        /* <DEDUP_REMOVED lines=15> */
.L_x_1539:
[----:B------:R-:W-:Y:S05]  /*12d0*/  BSYNC B0 ;  /* 0x0000000000007941 */ /* 0x000fea0003800000 */
.L_x_1538:
[----:B------:R-:W-:Y:S01]  /*12e0*/  IADD3 R13, R12, 0x40, RZ ;  /* 0x000000400c0d7810 */ /* 0x000fe20007ffe0ff */
[----:B--2---:R2:W4:Y:S01]  /*12f0*/  SHFL.IDX PT, R23, R11, 0x2, 0x181f ;  /* 0x00581f000b177f89 */ /* 0x00452200000e0000 */
[----:B------:R-:W-:Y:S02]  /*1300*/  BSSY B0, `(.L_x_1540) ;  /* 0x0000017000007945 */ /* 0x000fe40003800000 */
[----:B------:R-:W-:Y:S01]  /*1310*/  ISETP.GE.AND P0, PT, R13, UR4, PT ;  /* 0x000000040d007c0c */ /* 0x000fe2000bf06270 */
[----:B---3--:R2:W3:-:S12]  /*1320*/  SHFL.IDX PT, R22, R20, 0x2, 0x181f ;  /* 0x00581f0014167f89 */ /* 0x0084d800000e0000 */
[----:B------:R-:W-:Y:S05]  /*1330*/  @P0 BRA `(.L_x_1541) ;  /* 0x0000013000000947 */ /* 0x000fea0003800000 */
[----:B------:R-:W-:Y:S01]  /*1340*/  SHF.R.S32.HI R16, RZ, 0x1f, R10 ;  /* 0x0000001fff107819 */ /* 0x000fe2000001140a */
[----:B------:R-:W-:Y:S01]  /*1350*/  IMAD.SHL.U32 R17, R251, 0x2, RZ ;  /* 0x00000002fb117824 */ /* 0x000fe200078e00ff */
[----:B------:R-:W-:Y:S01]  /*1360*/  SHF.R.S32.HI R15, RZ, 0x1f, R9 ;  /* 0x0000001fff0f7819 */ /* 0x000fe20000011409 */
[----:B---34-:R-:W-:Y:S01]  /*1370*/  IMAD.WIDE R24, R33, 0x2, R22 ;  /* 0x0000000221187825 */ /* 0x018fe200078e0216 */
        /* <DEDUP_REMOVED lines=15> */
.L_x_1541:
[----:B------:R-:W-:Y:S05]  /*1470*/  BSYNC B0 ;  /* 0x0000000000007941 */ /* 0x000fea0003800000 */
.L_x_1540:
[----:B-12---:R-:W-:Y:S01]  /*1480*/  SHFL.IDX PT, R20, R20, 0x3, 0x181f ;  /* 0x00781f0014147f89 */ /* 0x006fe200000e0000 */
[----:B------:R-:W-:Y:S01]  /*1490*/  IADD3 R12, R12, 0x60, RZ ;  /* 0x000000600c0c7810 */ /* 0x000fe20007ffe0ff */
[----:B------:R-:W-:Y:S01]  /*14a0*/  UMOV UR6, 0x60 ;  /* 0x0000006000067882 */ /* 0x000fe20000000000 */
[----:B------:R-:W-:Y:S01]  /*14b0*/  SHF.R.S32.HI R31, RZ, 0x1f, R10 ;  /* 0x0000001fff1f7819 */ /* 0x000fe2000001140a */
[----:B------:R-:W1:Y:S01]  /*14c0*/  SHFL.IDX PT, R21, R11, 0x3, 0x181f ;  /* 0x00781f000b157f89 */ /* 0x000e6200000e0000 */
[----:B------:R-:W-:Y:S01]  /*14d0*/  ISETP.GE.AND P0, PT, R12, UR4, PT ;  /* 0x000000040c007c0c */ /* 0x000fe2000bf06270 */
[----:B------:R-:W-:Y:S01]  /*14e0*/  IMAD.MOV.U32 R252, RZ, RZ, c[0x0][0x2b8] ;  /* 0x0000ae00fffc7624 */ /* 0x000fe200078e00ff */
[----:B---3--:R-:W-:Y:S01]  /*14f0*/  SHF.R.S32.HI R29, RZ, 0x1f, R9 ;  /* 0x0000001fff1d7819 */ /* 0x008fe20000011409 */
[----:B------:R-:W-:Y:S01]  /*1500*/  UIMAD UR6, UR7, UR6, -0x60 ;  /* 0xffffffa0070674a4 */ /* 0x000fe2000f8e0206 */
[----:B------:R-:W-:Y:S01]  /*1510*/  SHF.R.S32.HI R28, RZ, 0x1f, R8 ;  /* 0x0000001fff1c7819 */ /* 0x000fe20000011408 */
[----:B------:R-:W-:Y:S01]  /*1520*/  IMAD.SHL.U32 R251, R251, 0x2, RZ ;  /* 0x00000002fbfb7824 */ /* 0x000fe200078e00ff */
[----:B------:R-:W-:Y:S01]  /*1530*/  LEA.HI R31, R31, R10, RZ, 0x3 ;  /* 0x0000000a1f1f7211 */ /* 0x000fe200078f18ff */
[----:B------:R-:W-:Y:S01]  /*1540*/  USHF.R.S32.HI UR15, URZ, 0x1f, UR14 ;  /* 0x0000001f3f0f7899 */ /* 0x000fe2000801140e */
[----:B------:R-:W-:Y:S01]  /*1550*/  LEA.HI R29, R29, R9, RZ, 0x3 ;  /* 0x000000091d1d7211 */ /* 0x000fe200078f18ff */
[----:B------:R-:W-:Y:S01]  /*1560*/  ULDC.64 UR4, c[0x0][0x2b0] ;  /* 0x0000ac0000047ab9 */ /* 0x000fe20000000a00 */
[----:B------:R-:W-:Y:S01]  /*1570*/  LEA.HI R28, R28, R8, RZ, 0x3 ;  /* 0x000000081c1c7211 */ /* 0x000fe200078f18ff */
[----:B------:R-:W-:Y:S01]  /*1580*/  UIMAD UR15, UR15, UR4, URZ ;  /* 0x000000040f0f72a4 */ /* 0x000fe2000f8e023f */
[----:B------:R-:W-:Y:S01]  /*1590*/  LOP3.LUT R31, R31, 0xfffffff8, RZ, 0xc0, !PT ;  /* 0xfffffff81f1f7812 */ /* 0x000fe200078ec0ff */
[----:B------:R-:W-:Y:S01]  /*15a0*/  UIMAD.WIDE.U32 UR16, UR14, UR4, URZ ;  /* 0x000000040e1072a5 */ /* 0x000fe2000f8e003f */
[----:B------:R-:W-:Y:S01]  /*15b0*/  LOP3.LUT R29, R29, 0xfffffff8, RZ, 0xc0, !PT ;  /* 0xfffffff81d1d7812 */ /* 0x000fe200078ec0ff */
[----:B------:R-:W-:Y:S01]  /*15c0*/  UIMAD UR15, UR14, UR5, UR15 ;  /* 0x000000050e0f72a4 */ /* 0x000fe2000f8e020f */
[----:B------:R-:W-:Y:S01]  /*15d0*/  ISETP.NE.AND P2, PT, R252, 0x1, PT ;  /* 0x00000001fc00780c */ /* 0x000fe20003f45270 */
[----:B------:R-:W-:Y:S01]  /*15e0*/  IMAD.MOV.U32 R19, RZ, RZ, RZ ;  /* 0x000000ffff137224 */ /* 0x000fe200078e00ff */
[----:B------:R-:W-:Y:S01]  /*15f0*/  LOP3.LUT R28, R28, 0xfffffff8, RZ, 0xc0, !PT ;  /* 0xfffffff81c1c7812 */ /* 0x000fe200078ec0ff */
[----:B------:R-:W-:Y:S01]  /*1600*/  UIADD3 UR15, UR17, UR15, URZ ;  /* 0x0000000f110f7290 */ /* 0x000fe2000fffe03f */
[----:B------:R-:W-:Y:S01]  /*1610*/  IADD3 R13, R120, UR6, RZ ;  /* 0x00000006780d7c10 */ /* 0x000fe2000fffe0ff */
[----:B-1--4-:R-:W-:-:S03]  /*1620*/  @!P0 IMAD.WIDE R22, R33, 0x2, R20 ;  /* 0x0000000221168825 */ /* 0x012fc600078e0214 */
[----:B------:R-:W-:Y:S01]  /*1630*/  ISETP.GE.AND P1, PT, R13, UR10, PT ;  /* 0x0000000a0d007c0c */ /* 0x000fe2000bf26270 */
[----:B------:R-:W-:Y:S01]  /*1640*/  @!P0 IMAD.WIDE R16, R31, 0x2, R20 ;  /* 0x000000021f108825 */ /* 0x000fe200078e0214 */
[----:B------:R-:W-:Y:S01]  /*1650*/  @!PT LDS RZ, [RZ] ;  /* 0x00000000fffff984 */ /* 0x000fe20000000800 */
[----:B------:R1:W-:Y:S01]  /*1660*/  @!P0 LDGSTS.E.BYPASS.LTC128B.128 [R251+0x1b100], [R22.64], !P3 ;  /* 0x1b10000016fb8fae */ /* 0x0003e2000d901d4c */
[----:B------:R-:W-:Y:S02]  /*1670*/  IADD3 R11, R13, UR9, RZ ;  /* 0x000000090d0b7c10 */ /* 0x000fe4000fffe0ff */
[----:B------:R-:W-:Y:S01]  /*1680*/  IMAD.SHL.U32 R249, R0, 0x40, RZ ;  /* 0x0000004000f97824 */ /* 0x000fe200078e00ff */
[----:B------:R2:W-:Y:S01]  /*1690*/  @!P0 LDGSTS.E.BYPASS.LTC128B.128 [R251+0x1f100], [R16.64], !P4 ;  /* 0x1f10000010fb8fae */ /* 0x0005e2000e101d4c */
[----:B------:R-:W-:Y:S01]  /*16a0*/  ISETP.GT.OR P1, PT, R120, 0x5f, P1 ;  /* 0x0000005f7800780c */ /* 0x000fe20000f24670 */
[----:B------:R-:W-:Y:S01]  /*16b0*/  @P2 IMAD.HI.U32 R15, R11, c[0x0][0x2bc], RZ ;  /* 0x0000af000b0f2a27 */ /* 0x000fe200078e00ff */
[----:B------:R-:W-:Y:S02]  /*16c0*/  USHF.R.S32.HI UR14, URZ, 0x1f, UR11 ;  /* 0x0000001f3f0e7899 */ /* 0x000fe4000801140b */
[----:B------:R-:W-:Y:S01]  /*16d0*/  ULDC.64 UR4, c[0x0][0x1e8] ;  /* 0x00007a0000047ab9 */ /* 0x000fe20000000a00 */
[----:B------:R-:W-:Y:S01]  /*16e0*/  IMAD.MOV.U32 R12, RZ, RZ, R11 ;  /* 0x000000ffff0c7224 */ /* 0x000fe200078e000b */
[----:B------:R-:W-:-:S07]  /*16f0*/  @P2 SHF.R.U32.HI R12, RZ, c[0x0][0x2c0], R15 ;  /* 0x0000b000ff0c2a19 */ /* 0x000fce000001160f */
[----:B------:R-:W-:-:S04]  /*1700*/  @!P1 IADD3 R15, P2, R12, UR16, RZ ;  /* 0x000000100c0f9c10 */ /* 0x000fc8000ff5e0ff */
[----:B------:R-:W-:Y:S01]  /*1710*/  @!P1 LEA.HI.X.SX32 R13, R12, UR15, 0x1, P2 ;  /* 0x0000000f0c0d9c11 */ /* 0x000fe200090f0eff */
[----:B-1----:R-:W-:-:S04]  /*1720*/  @!P0 IMAD.WIDE R22, R29, 0x2, R20 ;  /* 0x000000021d168825 */ /* 0x002fc800078e0214 */
[----:B------:R-:W-:Y:S01]  /*1730*/  @!P0 IMAD.WIDE R20, R28, 0x2, R20 ;  /* 0x000000021c148825 */ /* 0x000fe200078e0214 */
[----:B------:R1:W-:Y:S01]  /*1740*/  @!P0 LDGSTS.E.BYPASS.LTC128B.128 [R251+0x23100], [R22.64], !P6 ;  /* 0x2310000016fb8fae */ /* 0x0003e2000f101d4c */
[----:B--2---:R-:W-:-:S03]  /*1750*/  @!P1 LEA R16, P2, R15, c[0x0][0x2a0], 0x2 ;  /* 0x0000a8000f109a11 */ /* 0x004fc600078410ff */
[----:B------:R2:W-:Y:S01]  /*1760*/  @!P0 LDGSTS.E.BYPASS.LTC128B.128 [R251+0x27100], [R20.64], !P5 ;  /* 0x2710000014fb8fae */ /* 0x0005e2000e901d4c */
[----:B------:R-:W-:-:S03]  /*1770*/  @!P1 LEA.HI.X R17, R15, c[0x0][0x2a4], R13, 0x2, P2 ;  /* 0x0000a9000f119a11 */ /* 0x000fc600010f140d */
[----:B------:R-:W0:Y:S04]  /*1780*/  LDGDEPBAR ;  /* 0x00000000000079af */ /* 0x000e280000000000 */
[----:B------:R-:W-:Y:S06]  /*1790*/  BAR.SYNC.DEFER_BLOCKING 0x0 ;  /* 0x0000000000007b1d */ /* 0x000fec0000010000 */
[----:B------:R3:W4:Y:S01]  /*17a0*/  @!P1 LDG.E R19, [R16.64] ;  /* 0x0000000c10139981 */ /* 0x000722000c1e1900 */
[----:B------:R-:W-:Y:S01]  /*17b0*/  IMAD.MOV R12, RZ, RZ, -R12 ;  /* 0x000000ffff0c7224 */ /* 0x000fe200078e0a0c */
[----:B------:R-:W-:Y:S01]  /*17c0*/  LOP3.LUT R249, R249, 0x1c0, RZ, 0xc0, !PT ;  /* 0x000001c0f9f97812 */ /* 0x000fe200078ec0ff */
[----:B------:R-:W-:Y:S01]  /*17d0*/  UIMAD UR18, UR14, UR4, URZ ;  /* 0x000000040e1272a4 */ /* 0x000fe2000f8e023f */
[----:B------:R-:W-:Y:S01]  /*17e0*/  SHF.R.S32.HI R15, RZ, 0x4, R14 ;  /* 0x00000004ff0f7819 */ /* 0x000fe2000001140e */
[----:B------:R-:W-:Y:S01]  /*17f0*/  IMAD R26, R12, c[0x0][0x2b8], R11 ;  /* 0x0000ae000c1a7a24 */ /* 0x000fe200078e020b */
[----:B------:R-:W-:Y:S01]  /*1800*/  UIMAD.WIDE.U32 UR20, UR11, UR4, URZ ;  /* 0x000000040b1472a5 */ /* 0x000fe2000f8e003f */
[----:B------:R-:W-:Y:S01]  /*1810*/  IMAD.SHL.U32 R11, R18, 0x8, RZ ;  /* 0x00000008120b7824 */ /* 0x000fe200078e00ff */
[----:B------:R-:W-:Y:S01]  /*1820*/  LEA.HI R14, R14, R15, RZ, 0x1 ;  /* 0x0000000f0e0e7211 */ /* 0x000fe200078f08ff */
[----:B--2---:R-:W-:Y:S01]  /*1830*/  IMAD.WIDE.U32 R20, R26, c[0x0][0x1e0], RZ ;  /* 0x000078001a147a25 */ /* 0x004fe200078e00ff */
[----:B------:R-:W-:Y:S01]  /*1840*/  SHF.R.S32.HI R13, RZ, 0x1f, R26 ;  /* 0x0000001fff0d7819 */ /* 0x000fe2000001141a */
[----:B------:R-:W-:Y:S01]  /*1850*/  UIMAD UR18, UR11, UR5, UR18 ;  /* 0x000000050b1272a4 */ /* 0x000fe2000f8e0212 */
[----:B------:R-:W-:Y:S01]  /*1860*/  LOP3.LUT R11, R249, 0x8, R11, 0xf8, !PT ;  /* 0x00000008f90b7812 */ /* 0x000fe200078ef80b */
[----:B------:R-:W-:Y:S01]  /*1870*/  STL [R1+0x4], R26 ;  /* 0x0000041a01007387 */ /* 0x000fe20000100800 */
[----:B------:R-:W-:Y:S01]  /*1880*/  SHF.R.U32.HI R249, RZ, 0x3, R249 ;  /* 0x00000003fff97819 */ /* 0x000fe200000116f9 */
[C---:B------:R-:W-:Y:S01]  /*1890*/  IMAD R12, R13.reuse, c[0x0][0x1e0], RZ ;  /* 0x000078000d0c7a24 */ /* 0x040fe200078e02ff */
[----:B------:R-:W-:Y:S01]  /*18a0*/  LOP3.LUT R14, R14, 0xfffffffe, RZ, 0xc0, !PT ;  /* 0xfffffffe0e0e7812 */ /* 0x000fe200078ec0ff */
[----:B------:R-:W-:Y:S01]  /*18b0*/  IMAD R13, R13, c[0x0][0x208], RZ ;  /* 0x000082000d0d7a24 */ /* 0x000fe200078e02ff */
[----:B------:R-:W-:Y:S01]  /*18c0*/  LOP3.LUT R249, R11, R249, RZ, 0x3c, !PT ;  /* 0x000000f90bf97212 */ /* 0x000fe200078e3cff */
[C---:B------:R-:W-:Y:S01]  /*18d0*/  IMAD R12, R26.reuse, c[0x0][0x1e4], R12 ;  /* 0x000079001a0c7a24 */ /* 0x040fe200078e020c */
[----:B------:R-:W-:Y:S01]  /*18e0*/  UIADD3 UR18, UR21, UR18, URZ ;  /* 0x0000001215127290 */ /* 0x000fe2000fffe03f */
[----:B------:R-:W-:Y:S01]  /*18f0*/  IMAD.IADD R14, R15, 0x1, -R14 ;  /* 0x000000010f0e7824 */ /* 0x000fe200078e0a0e */
[----:B------:R-:W-:Y:S01]  /*1900*/  ULDC.64 UR4, c[0x0][0x210] ;  /* 0x0000840000047ab9 */ /* 0x000fe20000000a00 */
[----:B------:R-:W-:Y:S01]  /*1910*/  IMAD.IADD R21, R21, 0x1, R12 ;  /* 0x0000000115157824 */ /* 0x000fe200078e020c */
[----:B------:R-:W-:Y:S01]  /*1920*/  UIMAD UR14, UR14, UR4, URZ ;  /* 0x000000040e0e72a4 */ /* 0x000fe2000f8e023f */
[----:B---3--:R-:W-:Y:S01]  /*1930*/  IMAD.WIDE.U32 R16, R26, c[0x0][0x208], RZ ;  /* 0x000082001a107a25 */ /* 0x008fe200078e00ff */
[----:B------:R-:W-:Y:S01]  /*1940*/  UIMAD.WIDE.U32 UR22, UR11, UR4, URZ ;  /* 0x000000040b1672a5 */ /* 0x000fe2000f8e003f */
[----:B------:R-:W-:Y:S01]  /*1950*/  LOP3.LUT P1, RZ, R0, 0x2, RZ, 0xc0, !PT ;  /* 0x0000000200ff7812 */ /* 0x000fe2000782c0ff */
[----:B------:R-:W-:Y:S01]  /*1960*/  UIMAD UR4, UR11, UR5, UR14 ;  /* 0x000000050b0472a4 */ /* 0x000fe2000f8e020e */
[----:B------:R-:W-:Y:S01]  /*1970*/  IMAD R13, R26, c[0x0][0x20c], R13 ;  /* 0x000083001a0d7a24 */ /* 0x000fe200078e020d */
[----:B------:R-:W-:Y:S01]  /*1980*/  UIADD3 UR5, UR7, -0x1, URZ ;  /* 0xffffffff07057890 */ /* 0x000fe2000fffe03f */
[----:B------:R-:W-:Y:S01]  /*1990*/  IMAD R249, R14, 0x200, R249 ;  /* 0x000002000ef97824 */ /* 0x000fe200078e02f9 */
[----:B------:R-:W-:Y:S01]  /*19a0*/  UIADD3 UR4, UR23, UR4, URZ ;  /* 0x0000000417047290 */ /* 0x000fe2000fffe03f */
[----:B------:R-:W-:Y:S01]  /*19b0*/  IMAD.IADD R17, R17, 0x1, R13 ;  /* 0x0000000111117824 */ /* 0x000fe200078e020d */
[----:B------:R-:W-:Y:S01]  /*19c0*/  UIMAD UR10, UR5, -0x60, UR10 ;  /* 0xffffffa0050a78a4 */ /* 0x000fe2000f8e020a */
[----:B------:R-:W-:Y:S01]  /*19d0*/  IMAD.SHL.U32 R249, R249, 0x2, RZ ;  /* 0x00000002f9f97824 */ /* 0x000fe200078e00ff */
[----:B------:R-:W-:Y:S01]  /*19e0*/  ISETP.GE.AND P4, PT, R33, c[0x0][0x1d4], PT ;  /* 0x0000750021007a0c */ /* 0x000fe20003f86270 */
[----:B------:R-:W-:Y:S01]  /*19f0*/  IMAD.SHL.U32 R5, R5, 0x40, RZ ;  /* 0x0000004005057824 */ /* 0x000fe200078e00ff */
[----:B------:R-:W-:Y:S01]  /*1a00*/  ISETP.GE.AND P3, PT, R10, c[0x0][0x1d4], PT ;  /* 0x000075000a007a0c */ /* 0x000fe20003f66270 */
[----:B------:R-:W-:Y:S01]  /*1a10*/  IMAD.SHL.U32 R14, R14, 0x8, RZ ;  /* 0x000000080e0e7824 */ /* 0x000fe200078e00ff */
[----:B------:R-:W-:Y:S01]  /*1a20*/  IADD3 R248, R249, 0xc120, RZ ;  /* 0x0000c120f9f87810 */ /* 0x000fe20007ffe0ff */
[----:B------:R-:W-:Y:S01]  /*1a30*/  IMAD.SHL.U32 R7, R7, 0x40, RZ ;  /* 0x0000004007077824 */ /* 0x000fe200078e00ff */
[----:B------:R-:W-:Y:S01]  /*1a40*/  IADD3 R18, -R18, UR10, RZ ;  /* 0x0000000a12127c10 */ /* 0x000fe2000fffe1ff */
[----:B------:R-:W-:Y:S01]  /*1a50*/  UISETP.GT.AND UP0, UPT, UR5, UR8, UPT ;  /* 0x000000080500728c */ /* 0x000fe2000bf04270 */
[----:B------:R-:W-:-:S02]  /*1a60*/  ISETP.GE.AND P2, PT, R9, c[0x0][0x1d4], PT ;  /* 0x0000750009007a0c */ /* 0x000fc40003f46270 */
[----:B------:R-:W-:Y:S02]  /*1a70*/  LOP3.LUT R5, R5, 0x1c0, RZ, 0xc0, !PT ;  /* 0x000001c005057812 */ /* 0x000fe400078ec0ff */
[----:B------:R-:W-:Y:S02]  /*1a80*/  LEA.HI R6, R6, R2, RZ, 0x5 ;  /* 0x0000000206067211 */ /* 0x000fe400078f28ff */
[----:B------:R-:W-:Y:S02]  /*1a90*/  LOP3.LUT R14, R5, 0x8, R14, 0xf8, !PT ;  /* 0x00000008050e7812 */ /* 0x000fe400078ef80e */
[----:B------:R-:W-:Y:S01]  /*1aa0*/  SHF.R.U32.HI R5, RZ, 0x3, R5 ;  /* 0x00000003ff057819 */ /* 0x000fe20000011605 */
[----:B------:R-:W-:Y:S01]  /*1ab0*/  IMAD.SHL.U32 R250, R6, 0x20, RZ ;  /* 0x0000002006fa7824 */ /* 0x000fe200078e00ff */
[----:B------:R-:W-:Y:S02]  /*1ac0*/  LOP3.LUT R7, R7, 0xfffffe00, RZ, 0xc0, !PT ;  /* 0xfffffe0007077812 */ /* 0x000fe400078ec0ff */
[----:B------:R-:W-:-:S02]  /*1ad0*/  LOP3.LUT R5, R14, R5, RZ, 0x3c, !PT ;  /* 0x000000050e057212 */ /* 0x000fc400078e3cff */
[----:B------:R-:W-:Y:S02]  /*1ae0*/  LOP3.LUT R250, R250, 0x7ffffc00, RZ, 0xc0, !PT ;  /* 0x7ffffc00fafa7812 */ /* 0x000fe400078ec0ff */
[----:B------:R-:W-:Y:S02]  /*1af0*/  SHF.R.S32.HI R32, RZ, 0x1f, R29 ;  /* 0x0000001fff207819 */ /* 0x000fe4000001141d */
[CC--:B------:R-:W-:Y:S02]  /*1b00*/  IADD3 R250, R5.reuse, R7.reuse, R250 ;  /* 0x0000000705fa7210 */ /* 0x0c0fe40007ffe0fa */
[----:B------:R-:W-:Y:S02]  /*1b10*/  LOP3.LUT R5, R5, R7, RZ, 0xfc, !PT ;  /* 0x0000000705057212 */ /* 0x000fe400078efcff */
[----:B------:R-:W-:Y:S01]  /*1b20*/  IADD3 R7, R251, 0x100, RZ ;  /* 0x00000100fb077810 */ /* 0x000fe20007ffe0ff */
[----:B------:R-:W-:Y:S01]  /*1b30*/  IMAD.SHL.U32 R250, R250, 0x2, RZ ;  /* 0x00000002fafa7824 */ /* 0x000fe200078e00ff */
[----:B------:R-:W-:-:S03]  /*1b40*/  SHF.R.S32.HI R30, RZ, 0x1f, R28 ;  /* 0x0000001fff1e7819 */ /* 0x000fc6000001141c */
[--C-:B------:R-:W-:Y:S02]  /*1b50*/  IMAD R246, R4, 0x2, R250.reuse ;  /* 0x0000000204f67824 */ /* 0x100fe400078e02fa */
[C---:B------:R-:W-:Y:S02]  /*1b60*/  IMAD R245, R3.reuse, 0x2, R250 ;  /* 0x0000000203f57824 */ /* 0x040fe400078e02fa */
[----:B------:R-:W-:Y:S01]  /*1b70*/  IMAD R243, R3, 0x2, R246 ;  /* 0x0000000203f37824 */ /* 0x000fe200078e02f6 */
[----:B----4-:R-:W-:Y:S01]  /*1b80*/  SHF.R.S32.HI R11, RZ, 0x1f, R19 ;  /* 0x0000001fff0b7819 */ /* 0x010fe20000011413 */
[----:B------:R-:W-:Y:S01]  /*1b90*/  IMAD.WIDE.U32 R20, R19, c[0x0][0x1f0], R20 ;  /* 0x00007c0013147a25 */ /* 0x000fe200078e0014 */
[----:B------:R-:W-:Y:S03]  /*1ba0*/  STL [R1], R19 ;  /* 0x0000001301007387 */ /* 0x000fe60000100800 */
[C---:B------:R-:W-:Y:S01]  /*1bb0*/  IMAD R15, R11.reuse, c[0x0][0x1f0], RZ ;  /* 0x00007c000b0f7a24 */ /* 0x040fe200078e02ff */
[----:B------:R-:W-:Y:S01]  /*1bc0*/  IADD3 R12, P0, R20, UR20, RZ ;  /* 0x00000014140c7c10 */ /* 0x000fe2000ff1e0ff */
[----:B------:R-:W-:-:S02]  /*1bd0*/  IMAD R11, R11, c[0x0][0x218], RZ ;  /* 0x000086000b0b7a24 */ /* 0x000fc400078e02ff */
[C---:B------:R-:W-:Y:S02]  /*1be0*/  IMAD R15, R19.reuse, c[0x0][0x1f4], R15 ;  /* 0x00007d00130f7a24 */ /* 0x040fe400078e020f */
[----:B------:R-:W-:-:S03]  /*1bf0*/  IMAD.WIDE.U32 R16, R19, c[0x0][0x218], R16 ;  /* 0x0000860013107a25 */ /* 0x000fc600078e0010 */
[----:B------:R-:W-:Y:S01]  /*1c00*/  IADD3.X R15, R21, UR18, R15, P0, !PT ;  /* 0x00000012150f7c10 */ /* 0x000fe200087fe40f */
[----:B------:R-:W-:Y:S01]  /*1c10*/  IMAD R11, R19, c[0x0][0x21c], R11 ;  /* 0x00008700130b7a24 */ /* 0x000fe200078e020b */
[----:B-1----:R-:W-:Y:S01]  /*1c20*/  LEA R22, P0, R12, c[0x0][0x1c8], 0x1 ;  /* 0x000072000c167a11 */ /* 0x002fe200078008ff */
[----:B------:R-:W-:-:S03]  /*1c30*/  IMAD.U32 R20, RZ, RZ, UR11 ;  /* 0x0000000bff147e24 */ /* 0x000fc6000f8e00ff */
[----:B------:R-:W-:Y:S01]  /*1c40*/  LEA.HI.X R15, R12, c[0x0][0x1cc], R15, 0x1, P0 ;  /* 0x000073000c0f7a11 */ /* 0x000fe200000f0c0f */
[----:B------:R-:W-:Y:S01]  /*1c50*/  SHFL.IDX PT, R24, R22, RZ, 0x181f ;  /* 0x00181fff16187589 */ /* 0x000fe200000e0000 */
[----:B------:R-:W-:Y:S02]  /*1c60*/  IADD3 R13, P0, R16, UR22, RZ ;  /* 0x00000016100d7c10 */ /* 0x000fe4000ff1e0ff */
[----:B------:R-:W-:Y:S01]  /*1c70*/  IADD3 R12, R249, 0xc100, RZ ;  /* 0x0000c100f90c7810 */ /* 0x000fe20007ffe0ff */
[----:B------:R-:W1:Y:S01]  /*1c80*/  SHFL.IDX PT, R25, R15, RZ, 0x181f ;  /* 0x00181fff0f197589 */ /* 0x000e6200000e0000 */
[----:B------:R-:W-:Y:S02]  /*1c90*/  IADD3.X R11, R17, UR4, R11, P0, !PT ;  /* 0x00000004110b7c10 */ /* 0x000fe400087fe40b */
[C---:B------:R-:W-:Y:S01]  /*1ca0*/  LEA R16, P0, R13.reuse, c[0x0][0x1f8], 0x1 ;  /* 0x00007e000d107a11 */ /* 0x040fe200078008ff */
[----:B------:R-:W-:Y:S01]  /*1cb0*/  SHFL.IDX PT, R22, R22, 0x1, 0x181f ;  /* 0x00381f0016167f89 */ /* 0x000fe200000e0000 */
[----:B------:R-:W-:Y:S01]  /*1cc0*/  @P1 IADD3 R248, R12, -0x20, RZ ;  /* 0xffffffe00cf81810 */ /* 0x000fe20007ffe0ff */
[----:B------:R-:W-:Y:S01]  /*1cd0*/  IMAD R12, R26, c[0x0][0x1e0], RZ ;  /* 0x000078001a0c7a24 */ /* 0x000fe200078e02ff */
[----:B------:R-:W-:Y:S01]  /*1ce0*/  LEA.HI.X R11, R13, c[0x0][0x1fc], R11, 0x1, P0 ;  /* 0x00007f000d0b7a11 */ /* 0x000fe200000f0c0b */
[----:B------:R-:W2:Y:S01]  /*1cf0*/  SHFL.IDX PT, R64, R16, RZ, 0x181f ;  /* 0x00181fff10407589 */ /* 0x000ea200000e0000 */
[----:B------:R-:W-:Y:S01]  /*1d00*/  ISETP.GE.AND P0, PT, R18, 0x1, PT ;  /* 0x000000011200780c */ /* 0x000fe20003f06270 */
[----:B------:R-:W-:Y:S01]  /*1d10*/  IMAD R12, R19, c[0x0][0x1f0], R12 ;  /* 0x00007c00130c7a24 */ /* 0x000fe200078e020c */
[----:B------:R-:W-:Y:S01]  /*1d20*/  ISETP.GE.AND P1, PT, R8, c[0x0][0x1d4], PT ;  /* 0x0000750008007a0c */ /* 0x000fe20003f26270 */
[----:B------:R-:W3:Y:S01]  /*1d30*/  SHFL.IDX PT, R13, R11, RZ, 0x181f ;  /* 0x00181fff0b0d7589 */ /* 0x000ee200000e0000 */
[----:B------:R-:W-:Y:S01]  /*1d40*/  IADD3 R239, R248, 0x800, RZ ;  /* 0x00000800f8ef7810 */ /* 0x000fe20007ffe0ff */
[----:B------:R-:W-:Y:S01]  /*1d50*/  IMAD R20, R20, c[0x0][0x1e8], R12 ;  /* 0x00007a0014147a24 */ /* 0x000fe200078e020c */
[C---:B------:R-:W-:Y:S01]  /*1d60*/  IADD3 R238, R248.reuse, 0x1000, RZ ;  /* 0x00001000f8ee7810 */ /* 0x040fe20007ffe0ff */
[----:B------:R-:W4:Y:S01]  /*1d70*/  SHFL.IDX PT, R48, R16, 0x1, 0x181f ;  /* 0x00381f0010307f89 */ /* 0x000f2200000e0000 */
[----:B------:R-:W-:-:S02]  /*1d80*/  IADD3 R237, R248, 0x1800, RZ ;  /* 0x00001800f8ed7810 */ /* 0x000fc40007ffe0ff */
[----:B------:R-:W-:Y:S01]  /*1d90*/  LEA R20, R20, c[0x0][0x1c8], 0x1 ;  /* 0x0000720014147a11 */ /* 0x000fe200078e08ff */
[----:B------:R-:W5:Y:S01]  /*1da0*/  SHFL.IDX PT, R12, R11, 0x1, 0x181f ;  /* 0x00381f000b0c7f89 */ /* 0x000f6200000e0000 */
[C---:B------:R-:W-:Y:S02]  /*1db0*/  IADD3 R236, R248.reuse, 0x2000, RZ ;  /* 0x00002000f8ec7810 */ /* 0x040fe40007ffe0ff */
[C---:B------:R-:W-:Y:S01]  /*1dc0*/  IADD3 R235, R248.reuse, 0x2800, RZ ;  /* 0x00002800f8eb7810 */ /* 0x040fe20007ffe0ff */
[----:B------:R-:W-:Y:S01]  /*1dd0*/  SHFL.IDX PT, R16, R16, 0x2, 0x181f ;  /* 0x00581f0010107f89 */ /* 0x000fe200000e0000 */
[--C-:B-1----:R-:W-:Y:S01]  /*1de0*/  @P0 IMAD.WIDE R36, R33, 0x2, R24.reuse ;  /* 0x0000000221240825 */ /* 0x102fe200078e0218 */
[C---:B------:R-:W-:Y:S02]  /*1df0*/  IADD3 R233, R248.reuse, 0x3000, RZ ;  /* 0x00003000f8e97810 */ /* 0x040fe40007ffe0ff */
[----:B------:R-:W1:Y:S01]  /*1e00*/  SHFL.IDX PT, R23, R15, 0x1, 0x181f ;  /* 0x00381f000f177f89 */ /* 0x000e6200000e0000 */
[----:B------:R-:W-:Y:S01]  /*1e10*/  @P0 IMAD.WIDE R34, R31, 0x2, R24 ;  /* 0x000000021f220825 */ /* 0x000fe200078e0218 */
[----:B------:R-:W-:-:S02]  /*1e20*/  IADD3 R232, R248, 0x3800, RZ ;  /* 0x00003800f8e87810 */ /* 0x000fc40007ffe0ff */
[----:B------:R-:W1:Y:S01]  /*1e30*/  SHFL.IDX PT, R11, R11, 0x2, 0x181f ;  /* 0x00581f000b0b7f89 */ /* 0x000e6200000e0000 */
[--C-:B------:R-:W-:Y:S01]  /*1e40*/  @P0 IMAD.WIDE R26, R29, 0x2, R24.reuse ;  /* 0x000000021d1a0825 */ /* 0x100fe200078e0218 */
[----:B------:R-:W-:Y:S02]  /*1e50*/  IADD3 R231, R248, 0x4000, RZ ;  /* 0x00004000f8e77810 */ /* 0x000fe40007ffe0ff */
[----:B------:R1:W-:Y:S01]  /*1e60*/  @P0 LDGSTS.E.BYPASS.LTC128B.128 [R251+0xc100], [R36.64], !P4 ;  /* 0x0c10000024fb0fae */ /* 0x0003e2000e101d4c */
[----:B------:R-:W-:Y:S01]  /*1e70*/  @P0 IMAD.WIDE R38, R28, 0x2, R24 ;  /* 0x000000021c260825 */ /* 0x000fe200078e0218 */
[C---:B------:R-:W-:Y:S02]  /*1e80*/  IADD3 R230, R248.reuse, 0x4800, RZ ;  /* 0x00004800f8e67810 */ /* 0x040fe40007ffe0ff */
[----:B------:R1:W-:Y:S01]  /*1e90*/  @P0 LDGSTS.E.BYPASS.LTC128B.128 [R251+0xf100], [R34.64], !P3 ;  /* 0x0f10000022fb0fae */ /* 0x0003e2000d901d4c */
[----:B------:R-:W-:Y:S01]  /*1ea0*/  IMAD.WIDE R24, R33, 0x2, RZ ;  /* 0x0000000221187825 */ /* 0x000fe200078e02ff */
[----:B------:R-:W-:-:S02]  /*1eb0*/  IADD3 R229, R248, 0x5000, RZ ;  /* 0x00005000f8e57810 */ /* 0x000fc40007ffe0ff */
[----:B------:R1:W-:Y:S01]  /*1ec0*/  @P0 LDGSTS.E.BYPASS.LTC128B.128 [R251+0x12100], [R26.64], !P2 ;  /* 0x121000001afb0fae */ /* 0x0003e2000d101d4c */
[----:B------:R-:W-:Y:S02]  /*1ed0*/  IADD3 R228, R248, 0x5800, RZ ;  /* 0x00005800f8e47810 */ /* 0x000fe40007ffe0ff */
[----:B--2---:R-:W-:Y:S01]  /*1ee0*/  IADD3 R74, P5, R64, R24, RZ ;  /* 0x00000018404a7210 */ /* 0x004fe20007fbe0ff */
[----:B------:R2:W-:Y:S01]  /*1ef0*/  @P0 LDGSTS.E.BYPASS.LTC128B.128 [R251+0x15100], [R38.64], !P1 ;  /* 0x1510000026fb0fae */ /* 0x0005e2000c901d4c */
[----:B------:R-:W-:Y:S02]  /*1f00*/  ISETP.GE.AND P0, PT, R18, 0x21, PT ;  /* 0x000000211200780c */ /* 0x000fe40003f06270 */
[----:B------:R-:W-:Y:S01]  /*1f10*/  IADD3 R227, R248, 0x6000, RZ ;  /* 0x00006000f8e37810 */ /* 0x000fe20007ffe0ff */
[----:B---3--:R-:W-:Y:S01]  /*1f20*/  IMAD.X R75, R13, 0x1, R25, P5 ;  /* 0x000000010d4b7824 */ /* 0x008fe200028e0619 */
[----:B----4-:R-:W-:Y:S01]  /*1f30*/  IADD3 R58, P5, R24, R48, RZ ;  /* 0x00000030183a7210 */ /* 0x010fe20007fbe0ff */
[----:B------:R-:W-:Y:S01]  /*1f40*/  SHFL.IDX PT, R20, R20, 0x2, 0x181f ;  /* 0x00581f0014147f89 */ /* 0x000fe200000e0000 */
[----:B------:R-:W-:-:S02]  /*1f50*/  IADD3 R226, R248, 0x6800, RZ ;  /* 0x00006800f8e27810 */ /* 0x000fc40007ffe0ff */
[C---:B------:R-:W-:Y:S01]  /*1f60*/  IADD3 R225, R248.reuse, 0x7000, RZ ;  /* 0x00007000f8e17810 */ /* 0x040fe20007ffe0ff */
[----:B-----5:R-:W-:Y:S01]  /*1f70*/  IMAD.X R59, R25, 0x1, R12, P5 ;  /* 0x00000001193b7824 */ /* 0x020fe200028e060c */
[----:B------:R-:W3:Y:S01]  /*1f80*/  SHFL.IDX PT, R21, R15, 0x2, 0x181f ;  /* 0x00581f000f157f89 */ /* 0x000ee200000e0000 */
[C---:B------:R-:W-:Y:S02]  /*1f90*/  IADD3 R224, R248.reuse, 0x7800, RZ ;  /* 0x00007800f8e07810 */ /* 0x040fe40007ffe0ff */
[C---:B------:R-:W-:Y:S01]  /*1fa0*/  IADD3 R223, R248.reuse, 0x8000, RZ ;  /* 0x00008000f8df7810 */ /* 0x040fe20007ffe0ff */
[--C-:B-1----:R-:W-:Y:S01]  /*1fb0*/  @P0 IMAD.WIDE R36, R33, 0x2, R22.reuse ;  /* 0x0000000221240825 */ /* 0x102fe200078e0216 */
[C---:B------:R-:W-:Y:S02]  /*1fc0*/  IADD3 R222, R248.reuse, 0x8800, RZ ;  /* 0x00008800f8de7810 */ /* 0x040fe40007ffe0ff */
[----:B------:R-:W-:Y:S02]  /*1fd0*/  IADD3 R221, R248, 0x9000, RZ ;  /* 0x00009000f8dd7810 */ /* 0x000fe40007ffe0ff */
[----:B------:R-:W-:Y:S01]  /*1fe0*/  IADD3 R34, P5, R24, R16, RZ ;  /* 0x0000001018227210 */ /* 0x000fe20007fbe0ff */
[----:B------:R1:W-:Y:S01]  /*1ff0*/  @P0 LDGSTS.E.BYPASS.LTC128B.128 [R251+0xd100], [R36.64], !P4 ;  /* 0x0d10000024fb0fae */ /* 0x0003e2000e101d4c */
[C---:B------:R-:W-:Y:S01]  /*2000*/  IADD3 R220, R248.reuse, 0x9800, RZ ;  /* 0x00009800f8dc7810 */ /* 0x040fe20007ffe0ff */
[----:B------:R-:W-:Y:S01]  /*2010*/  @P0 IMAD.WIDE R26, R31, 0x2, R22 ;  /* 0x000000021f1a0825 */ /* 0x000fe200078e0216 */
[----:B------:R-:W-:-:S02]  /*2020*/  IADD3 R219, R248, 0xa000, RZ ;  /* 0x0000a000f8db7810 */ /* 0x000fc40007ffe0ff */
[C---:B------:R-:W-:Y:S01]  /*2030*/  IADD3 R218, R248.reuse, 0xa800, RZ ;  /* 0x0000a800f8da7810 */ /* 0x040fe20007ffe0ff */
[----:B------:R-:W-:Y:S01]  /*2040*/  IMAD.X R35, R25, 0x1, R11, P5 ;  /* 0x0000000119237824 */ /* 0x000fe200028e060b */
[----:B------:R4:W-:Y:S01]  /*2050*/  @P0 LDGSTS.E.BYPASS.LTC128B.128 [R251+0x10100], [R26.64], !P3 ;  /* 0x101000001afb0fae */ /* 0x0009e2000d901d4c */
[--C-:B------:R-:W-:Y:S01]  /*2060*/  @P0 IMAD.WIDE R24, R29, 0x2, R22.reuse ;  /* 0x000000021d180825 */ /* 0x100fe200078e0216 */
[C---:B------:R-:W-:Y:S02]  /*2070*/  IADD3 R217, R248.reuse, 0xb000, RZ ;  /* 0x0000b000f8d97810 */ /* 0x040fe40007ffe0ff */
[----:B------:R-:W-:Y:S01]  /*2080*/  IADD3 R216, R248, 0xb800, RZ ;  /* 0x0000b800f8d87810 */ /* 0x000fe20007ffe0ff */
[----:B--2---:R-:W-:Y:S01]  /*2090*/  @P0 IMAD.WIDE R38, R28, 0x2, R22 ;  /* 0x000000021c260825 */ /* 0x004fe200078e0216 */
[----:B------:R2:W-:Y:S03]  /*20a0*/  @P0 LDGSTS.E.BYPASS.LTC128B.128 [R251+0x13100], [R24.64], !P2 ;  /* 0x1310000018fb0fae */ /* 0x0005e6000d101d4c */
[----:B------:R-:W-:Y:S01]  /*20b0*/  IMAD.WIDE R22, R31, 0x2, RZ ;  /* 0x000000021f167825 */ /* 0x000fe200078e02ff */
[----:B------:R1:W-:Y:S01]  /*20c0*/  @P0 LDGSTS.E.BYPASS.LTC128B.128 [R251+0x16100], [R38.64], !P1 ;  /* 0x1610000026fb0fae */ /* 0x0003e2000c901d4c */
[----:B------:R-:W-:-:S03]  /*20d0*/  ISETP.GT.AND P0, PT, R18, 0x40, PT ;  /* 0x000000401200780c */ /* 0x000fc60003f04270 */
[----:B------:R-:W-:-:S05]  /*20e0*/  IADD3 R72, P5, R64, R22, RZ ;  /* 0x0000001640487210 */ /* 0x000fca0007fbe0ff */
[----:B------:R-:W-:Y:S01]  /*20f0*/  IMAD.X R73, R13, 0x1, R23, P5 ;  /* 0x000000010d497824 */ /* 0x000fe200028e0617 */
[----:B------:R-:W-:-:S04]  /*2100*/  IADD3 R56, P5, R22, R48, RZ ;  /* 0x0000003016387210 */ /* 0x000fc80007fbe0ff */
[----:B---3--:R-:W-:-:S04]  /*2110*/  @P0 IMAD.WIDE R14, R29, 0x2, R20 ;  /* 0x000000021d0e0825 */ /* 0x008fc800078e0214 */
[----:B----4-:R-:W-:-:S04]  /*2120*/  @P0 IMAD.WIDE R26, R33, 0x2, R20 ;  /* 0x00000002211a0825 */ /* 0x010fc800078e0214 */
[----:B------:R-:W-:Y:S01]  /*2130*/  IMAD.X R57, R23, 0x1, R12, P5 ;  /* 0x0000000117397824 */ /* 0x000fe200028e060c */
[----:B------:R3:W-:Y:S01]  /*2140*/  @P0 LDGSTS.E.BYPASS.LTC128B.128 [R251+0xe100], [R26.64], !P4 ;  /* 0x0e1000001afb0fae */ /* 0x0007e2000e101d4c */
[----:B--2---:R-:W-:Y:S01]  /*2150*/  @P0 IMAD.WIDE R24, R31, 0x2, R20 ;  /* 0x000000021f180825 */ /* 0x004fe200078e0214 */
[----:B------:R-:W-:-:S04]  /*2160*/  IADD3 R22, P5, R22, R16, RZ ;  /* 0x0000001016167210 */ /* 0x000fc80007fbe0ff */
[----:B------:R2:W-:Y:S01]  /*2170*/  @P0 LDGSTS.E.BYPASS.LTC128B.128 [R251+0x11100], [R24.64], !P3 ;  /* 0x1110000018fb0fae */ /* 0x0005e2000d901d4c */
[----:B------:R-:W-:-:S03]  /*2180*/  IMAD.X R23, R23, 0x1, R11, P5 ;  /* 0x0000000117177824 */ /* 0x000fc600028e060b */
[----:B------:R4:W-:Y:S01]  /*2190*/  @P0 LDGSTS.E.BYPASS.LTC128B.128 [R251+0x14100], [R14.64], !P2 ;  /* 0x141000000efb0fae */ /* 0x0009e2000d101d4c */
[----:B--2---:R-:W-:-:S04]  /*21a0*/  @P0 IMAD.WIDE R24, R28, 0x2, R20 ;  /* 0x000000021c180825 */ /* 0x004fc800078e0214 */
[----:B------:R-:W-:Y:S01]  /*21b0*/  IMAD.WIDE R20, R29, 0x2, RZ ;  /* 0x000000021d147825 */ /* 0x000fe200078e02ff */
[----:B------:R3:W-:Y:S03]  /*21c0*/  @P0 LDGSTS.E.BYPASS.LTC128B.128 [R251+0x17100], [R24.64], !P1 ;  /* 0x1710000018fb0fae */ /* 0x0007e6000c901d4c */
[----:B----4-:R-:W-:Y:S01]  /*21d0*/  IMAD.WIDE R14, R28, 0x2, RZ ;  /* 0x000000021c0e7825 */ /* 0x010fe200078e02ff */
[----:B------:R-:W0:Y:S01]  /*21e0*/  LDGDEPBAR ;  /* 0x00000000000079af */ /* 0x000e220000000000 */
[----:B------:R-:W-:Y:S02]  /*21f0*/  IADD3 R66, P0, R64, R20, RZ ;  /* 0x0000001440427210 */ /* 0x000fe40007f1e0ff */
[----:B------:R-:W-:Y:S02]  /*2200*/  IADD3 R50, P5, R20, R48, RZ ;  /* 0x0000003014327210 */ /* 0x000fe40007fbe0ff */
[----:B------:R-:W-:Y:S01]  /*2210*/  IADD3 R64, P6, R64, R14, RZ ;  /* 0x0000000e40407210 */ /* 0x000fe20007fde0ff */
[----:B------:R-:W-:Y:S01]  /*2220*/  IMAD.X R67, R13, 0x1, R21, P0 ;  /* 0x000000010d437824 */ /* 0x000fe200000e0615 */
[----:B------:R-:W-:Y:S01]  /*2230*/  IADD3 R20, P0, R20, R16, RZ ;  /* 0x0000001014147210 */ /* 0x000fe20007f1e0ff */
[--C-:B------:R-:W-:Y:S01]  /*2240*/  IMAD.X R51, R21, 0x1, R12.reuse, P5 ;  /* 0x0000000115337824 */ /* 0x100fe200028e060c */
[C---:B------:R-:W-:Y:S01]  /*2250*/  IADD3 R48, P5, R14.reuse, R48, RZ ;  /* 0x000000300e307210 */ /* 0x040fe20007fbe0ff */
[----:B------:R-:W-:Y:S01]  /*2260*/  IMAD.X R65, R13, 0x1, R15, P6 ;  /* 0x000000010d417824 */ /* 0x000fe200030e060f */
[----:B------:R-:W-:Y:S01]  /*2270*/  ISETP.GE.AND P6, PT, R33, c[0x0][0x1d4], PT ;  /* 0x0000750021007a0c */ /* 0x000fe20003fc6270 */
[----:B------:R-:W-:Y:S01]  /*2280*/  IMAD.X R21, R21, 0x1, R11, P0 ;  /* 0x0000000115157824 */ /* 0x000fe200000e060b */
[----:B------:R-:W-:Y:S01]  /*2290*/  IADD3 R16, P0, R14, R16, RZ ;  /* 0x000000100e107210 */ /* 0x000fe20007f1e0ff */
[----:B------:R-:W-:Y:S01]  /*22a0*/  IMAD.X R49, R15, 0x1, R12, P5 ;  /* 0x000000010f317824 */ /* 0x000fe200028e060c */
[----:B------:R-:W-:-:S03]  /*22b0*/  ISETP.GE.AND P5, PT, R10, c[0x0][0x1d4], PT ;  /* 0x000075000a007a0c */ /* 0x000fc60003fa6270 */
[----:B------:R-:W-:Y:S01]  /*22c0*/  IMAD.X R17, R15, 0x1, R11, P0 ;  /* 0x000000010f117824 */ /* 0x000fe200000e060b */
[----:B------:R-:W-:Y:S02]  /*22d0*/  ISETP.LT.OR P0, PT, R18, 0x1, P6 ;  /* 0x000000011200780c */ /* 0x000fe40003701670 */
[----:B------:R-:W-:Y:S01]  /*22e0*/  ISETP.GE.AND P6, PT, R9, c[0x0][0x1d4], PT ;  /* 0x0000750009007a0c */ /* 0x000fe20003fc6270 */
[----:B------:R-:W-:-:S04]  /*22f0*/  DEPBAR.LE SB0, 0x1 ;  /* 0x000080400000791a */ /* 0x000fc80000000000 */
[----:B------:R-:W-:-:S04]  /*2300*/  DEPBAR.LE SB0, 0x0 ;  /* 0x000080000000791a */ /* 0x000fc80000000000 */
[----:B------:R-:W-:Y:S06]  /*2310*/  BAR.SYNC.DEFER_BLOCKING 0x0 ;  /* 0x0000000000007b1d */ /* 0x000fec0000010000 */
[----:B------:R-:W-:Y:S04]  /*2320*/  LDSM.16.M88.4 R12, [R250+0x18100] ;  /* 0x01810000fa0c783b */ /* 0x000fe80000000200 */
[----:B------:R-:W-:Y:S04]  /*2330*/  LDSM.16.M88.4 R88, [R246+0x18100] ;  /* 0x01810000f658783b */ /* 0x000fe80000000200 */
[----:B------:R-:W-:Y:S04]  /*2340*/  LDSM.16.M88.4 R84, [R249+0xc100] ;  /* 0x00c10000f954783b */ /* 0x000fe80000000200 */
[----:B------:R-:W2:Y:S04]  /*2350*/  LDSM.16.M88.4 R76, [R249+0xc900] ;  /* 0x00c90000f94c783b */ /* 0x000ea80000000200 */
[----:B------:R-:W-:Y:S04]  /*2360*/  LDSM.16.M88.4 R68, [R249+0xd100] ;  /* 0x00d10000f944783b */ /* 0x000fe80000000200 */
[----:B------:R-:W-:Y:S04]  /*2370*/  LDSM.16.M88.4 R60, [R249+0xd900] ;  /* 0x00d90000f93c783b */ /* 0x000fe80000000200 */
[----:B------:R-:W-:Y:S04]  /*2380*/  LDSM.16.M88.4 R52, [R249+0xe100] ;  /* 0x00e10000f934783b */ /* 0x000fe80000000200 */
[----:B------:R-:W-:Y:S04]  /*2390*/  LDSM.16.M88.4 R100, [R249+0xe900] ;  /* 0x00e90000f964783b */ /* 0x000fe80000000200 */
[----:B------:R-:W-:Y:S04]  /*23a0*/  LDSM.16.M88.4 R44, [R248] ;  /* 0x00000000f82c783b */ /* 0x000fe80000000200 */
[----:B------:R-:W4:Y:S04]  /*23b0*/  LDSM.16.M88.4 R40, [R248+0x800] ;  /* 0x00080000f828783b */ /* 0x000f280000000200 */
[----:B-1----:R-:W1:Y:S04]  /*23c0*/  LDSM.16.M88.4 R36, [R248+0x1000] ;  /* 0x00100000f824783b */ /* 0x002e680000000200 */
[----:B---3--:R-:W3:Y:S04]  /*23d0*/  LDSM.16.M88.4 R24, [R248+0x1800] ;  /* 0x00180000f818783b */ /* 0x008ee80000000200 */
[----:B------:R-:W5:Y:S04]  /*23e0*/  LDSM.16.M88.4 R96, [R248+0x2000] ;  /* 0x00200000f860783b */ /* 0x000f680000000200 */
[----:B------:R-:W1:Y:S01]  /*23f0*/  LDSM.16.M88.4 R92, [R248+0x2800] ;  /* 0x00280000f85c783b */ /* 0x000e620000000200 */
[----:B--2---:R-:W-:Y:S03]  /*2400*/  HMMA.16816.F32 R80, R12, R76, RZ ;  /* 0x0000004c0c50723c */ /* 0x004fe600000018ff */
[----:B------:R-:W-:Y:S01]  /*2410*/  @!PT LDS RZ, [RZ] ;  /* 0x00000000fffff984 */ /* 0x000fe20000000800 */
[----:B------:R-:W-:Y:S01]  /*2420*/  @!PT LDS RZ, [RZ] ;  /* 0x00000000fffff984 */ /* 0x000fe20000000800 */
[----:B------:R-:W-:Y:S01]  /*2430*/  @!PT LDS RZ, [RZ] ;  /* 0x00000000fffff984 */ /* 0x000fe20000000800 */
[----:B------:R2:W-:Y:S01]  /*2440*/  LDGSTS.E.BYPASS.LTC128B.128 [R251+0x100], [R74.64], !P0 ;  /* 0x001000004afb7fae */ /* 0x0005e2000c101d4c */
[----:B------:R-:W-:-:S02]  /*2450*/  ISETP.LT.OR P0, PT, R18, 0x1, P5 ;  /* 0x000000011200780c */ /* 0x000fc40002f01670 */
[----:B------:R-:W-:Y:S02]  /*2460*/  ISETP.GE.AND P5, PT, R8, c[0x0][0x1d4], PT ;  /* 0x0000750008007a0c */ /* 0x000fe40003fa6270 */
[----:B------:R-:W-:Y:S09]  /*2470*/  HMMA.16816.F32 R76, R12, R78, RZ ;  /* 0x0000004e0c4c723c */ /* 0x000ff200000018ff */
[----:B------:R2:W-:Y:S01]  /*2480*/  LDGSTS.E.BYPASS.LTC128B.128 [R251+0x3100], [R72.64], !P0 ;  /* 0x0310000048fb7fae */ /* 0x0005e2000c101d4c */
[----:B------:R-:W-:-:S06]  /*2490*/  ISETP.LT.OR P0, PT, R18, 0x1, P6 ;  /* 0x000000011200780c */ /* 0x000fcc0003701670 */
[C---:B----4-:R-:W-:Y:S07]  /*24a0*/  HMMA.16816.F32 R80, R88.reuse, R40, R80 ;  /* 0x000000285850723c */ /* 0x050fee0000001850 */
[----:B------:R4:W-:Y:S01]  /*24b0*/  LDGSTS.E.BYPASS.LTC128B.128 [R251+0x6100], [R66.64], !P0 ;  /* 0x0610000042fb7fae */ /* 0x0009e2000c101d4c */
[----:B------:R-:W-:Y:S01]  /*24c0*/  ISETP.LT.OR P0, PT, R18, 0x1, P5 ;  /* 0x000000011200780c */ /* 0x000fe20002f01670 */
[----:B------:R-:W-:Y:S08]  /*24d0*/  HMMA.16816.F32 R76, R88, R42, R76 ;  /* 0x0000002a584c723c */ /* 0x000ff0000000184c */
[----:B--2---:R-:W-:Y:S04]  /*24e0*/  HMMA.16816.F32 R72, R12, R68, RZ ;  /* 0x000000440c48723c */ /* 0x004fe800000018ff */
[----:B------:R4:W-:Y:S01]  /*24f0*/  LDGSTS.E.BYPASS.LTC128B.128 [R251+0x9100], [R64.64], !P0 ;  /* 0x0910000040fb7fae */ /* 0x0009e2000c101d4c */
[----:B------:R-:W-:-:S04]  /*2500*/  ISETP.GE.AND P0, PT, R33, c[0x0][0x1d4], PT ;  /* 0x0000750021007a0c */ /* 0x000fc80003f06270 */
[----:B------:R-:W-:Y:S01]  /*2510*/  ISETP.LT.OR P0, PT, R18, 0x21, P0 ;  /* 0x000000211200780c */ /* 0x000fe20000701670 */
[----:B------:R-:W-:Y:S11]  /*2520*/  HMMA.16816.F32 R68, R12, R70, RZ ;  /* 0x000000460c44723c */ /* 0x000ff600000018ff */
[----:B------:R-:W-:Y:S01]  /*2530*/  @!UPT UIADD3 URZ, URZ, URZ, URZ ;  /* 0x0000003f3f3ff290 */ /* 0x000fe2000fffe03f */
[----:B------:R2:W-:Y:S01]  /*2540*/  LDGSTS.E.BYPASS.LTC128B.128 [R251+0x1100], [R58.64], !P0 ;  /* 0x011000003afb7fae */ /* 0x0005e2000c101d4c */
[----:B------:R-:W-:-:S04]  /*2550*/  ISETP.GE.AND P0, PT, R10, c[0x0][0x1d4], PT ;  /* 0x000075000a007a0c */ /* 0x000fc80003f06270 */
[C---:B------:R-:W-:Y:S01]  /*2560*/  ISETP.LT.OR P0, PT, R18.reuse, 0x21, P0 ;  /* 0x000000211200780c */ /* 0x040fe20000701670 */
[----:B-1----:R-:W-:Y:S08]  /*2570*/  HMMA.16816.F32 R72, R88, R36, R72 ;  /* 0x000000245848723c */ /* 0x002ff00000001848 */
[----:B----4-:R-:W-:Y:S04]  /*2580*/  HMMA.16816.F32 R64, R12, R60, RZ ;  /* 0x0000003c0c40723c */ /* 0x010fe800000018ff */
[----:B------:R2:W-:Y:S01]  /*2590*/  LDGSTS.E.BYPASS.LTC128B.128 [R251+0x4100], [R56.64], !P0 ;  /* 0x0410000038fb7fae */ /* 0x0005e2000c101d4c */
[----:B------:R-:W-:-:S03]  /*25a0*/  ISETP.LT.OR P0, PT, R18, 0x21, P6 ;  /* 0x000000211200780c */ /* 0x000fc60003701670 */
[----:B------:R-:W-:Y:S08]  /*25b0*/  HMMA.16816.F32 R60, R12, R62, RZ ;  /* 0x0000003e0c3c723c */ /* 0x000ff000000018ff */
[----:B------:R-:W-:Y:S02]  /*25c0*/  HMMA.16816.F32 R68, R88, R38, R68 ;  /* 0x000000265844723c */ /* 0x000fe40000001844 */
[----:B------:R1:W-:Y:S01]  /*25d0*/  LDGSTS.E.BYPASS.LTC128B.128 [R251+0x7100], [R50.64], !P0 ;  /* 0x0710000032fb7fae */ /* 0x0003e2000c101d4c */
[----:B------:R-:W-:-:S02]  /*25e0*/  ISETP.LT.OR P0, PT, R18, 0x21, P5 ;  /* 0x000000211200780c */ /* 0x000fc40002f01670 */
[----:B------:R-:W-:-:S03]  /*25f0*/  ISETP.LT.OR P5, PT, R18, 0x41, P5 ;  /* 0x000000411200780c */ /* 0x000fc60002fa1670 */
[----:B---3--:R-:W-:Y:S08]  /*2600*/  HMMA.16816.F32 R64, R88, R24, R64 ;  /* 0x000000185840723c */ /* 0x008ff00000001840 */
[----:B------:R1:W-:Y:S01]  /*2610*/  LDGSTS.E.BYPASS.LTC128B.128 [R251+0xa100], [R48.64], !P0 ;  /* 0x0a10000030fb7fae */ /* 0x0003e2000c101d4c */
[----:B------:R-:W-:Y:S01]  /*2620*/  ISETP.GE.AND P0, PT, R33, c[0x0][0x1d4], PT ;  /* 0x0000750021007a0c */ /* 0x000fe20003f06270 */
[----:B--2---:R-:W-:Y:S03]  /*2630*/  HMMA.16816.F32 R56, R12, R52, RZ ;  /* 0x000000340c38723c */ /* 0x004fe600000018ff */
[----:B------:R-:W-:-:S05]  /*2640*/  ISETP.LT.OR P0, PT, R18, 0x41, P0 ;  /* 0x000000411200780c */ /* 0x000fca0000701670 */
[----:B------:R-:W-:Y:S08]  /*2650*/  HMMA.16816.F32 R52, R12, R54, RZ ;  /* 0x000000360c34723c */ /* 0x000ff000000018ff */
[----:B------:R2:W-:Y:S01]  /*2660*/  LDGSTS.E.BYPASS.LTC128B.128 [R251+0x2100], [R34.64], !P0 ;  /* 0x0210000022fb7fae */ /* 0x0005e2000c101d4c */
[----:B------:R-:W-:Y:S01]  /*2670*/  ISETP.GE.AND P0, PT, R10, c[0x0][0x1d4], PT ;  /* 0x000075000a007a0c */ /* 0x000fe20003f06270 */
[----:B------:R-:W-:Y:S03]  /*2680*/  HMMA.16816.F32 R60, R88, R26, R60 ;  /* 0x0000001a583c723c */ /* 0x000fe6000000183c */
[----:B------:R-:W-:-:S05]  /*2690*/  ISETP.LT.OR P0, PT, R18, 0x41, P0 ;  /* 0x000000411200780c */ /* 0x000fca0000701670 */
[C---:B------:R-:W-:Y:S08]  /*26a0*/  HMMA.16816.F32 R8, R12.reuse, R84, RZ ;  /* 0x000000540c08723c */ /* 0x040ff000000018ff */
[----:B------:R3:W-:Y:S01]  /*26b0*/  LDGSTS.E.BYPASS.LTC128B.128 [R251+0x5100], [R22.64], !P0 ;  /* 0x0510000016fb7fae */ /* 0x0007e2000c101d4c */
[----:B------:R-:W-:Y:S01]  /*26c0*/  ISETP.LT.OR P0, PT, R18, 0x41, P6 ;  /* 0x000000411200780c */ /* 0x000fe20003701670 */
[----:B------:R-:W-:Y:S01]  /*26d0*/  HMMA.16816.F32 R84, R12, R86, RZ ;  /* 0x000000560c54723c */ /* 0x000fe200000018ff */
[----:B--2---:R-:W-:-:S07]  /*26e0*/  SHF.R.S32.HI R35, RZ, 0x1f, R33 ;  /* 0x0000001fff237819 */ /* 0x004fce0000011421 */
[----:B-----5:R-:W-:Y:S01]  /*26f0*/  HMMA.16816.F32 R56, R88, R96, R56 ;  /* 0x000000605838723c */ /* 0x020fe20000001838 */
[----:B------:R-:W-:-:S03]  /*2700*/  SHF.R.S32.HI R34, RZ, 0x1f, R31 ;  /* 0x0000001fff227819 */ /* 0x000fc6000001141f */
[----:B------:R3:W-:Y:S01]  /*2710*/  LDGSTS.E.BYPASS.LTC128B.128 [R251+0x8100], [R20.64], !P0 ;  /* 0x0810000014fb7fae */ /* 0x0007e2000c101d4c */
[----:B------:R-:W-:Y:S01]  /*2720*/  LOP3.LUT P0, RZ, R0, 0x4, RZ, 0xc0, !PT ;  /* 0x0000000400ff7812 */ /* 0x000fe2000780c0ff */
[----:B------:R-:W-:Y:S02]  /*2730*/  IMAD.MOV.U32 R0, RZ, RZ, 0x40 ;  /* 0x00000040ff007424 */ /* 0x000fe400078e00ff */
[----:B------:R2:W-:Y:S01]  /*2740*/  LDGSTS.E.BYPASS.LTC128B.128 [R251+0xb100], [R16.64], !P5 ;  /* 0x0b10000010fb7fae */ /* 0x0005e2000e901d4c */
[----:B------:R-:W-:Y:S01]  /*2750*/  HMMA.16816.F32 R8, R88, R44, R8 ;  /* 0x0000002c5808723c */ /* 0x000fe20000001808 */
[----:B------:R-:W-:Y:S02]  /*2760*/  ISETP.GT.AND P5, PT, R120, 0x5f, PT ;  /* 0x0000005f7800780c */ /* 0x000fe40003fa4270 */
[----:B------:R-:W-:Y:S01]  /*2770*/  SEL R0, R0, 0xffffffc0, !P0 ;  /* 0xffffffc000007807 */ /* 0x000fe20004000000 */
[----:B------:R-:W-:Y:S01]  /*2780*/  LDSM.16.M88.4 R112, [R243+0x18100] ;  /* 0x01810000f370783b */ /* 0x000fe20000000200 */
[----:B------:R-:W-:-:S03]  /*2790*/  PLOP3.LUT P0, PT, PT, PT, UP0, 0x80, 0x0 ;  /* 0x000000000000781c */ /* 0x000fc60003f0f008 */
[----:B------:R-:W-:Y:S01]  /*27a0*/  IMAD.IADD R244, R249, 0x1, R0 ;  /* 0x00000001f9f47824 */ /* 0x000fe200078e0200 */
[C---:B------:R-:W-:Y:S01]  /*27b0*/  HMMA.16816.F32 R84, R88.reuse, R46, R84 ;  /* 0x0000002e5854723c */ /* 0x040fe20000001854 */
[----:B------:R-:W-:Y:S01]  /*27c0*/  IMAD.IADD R234, R0, 0x1, R248 ;  /* 0x0000000100ea7824 */ /* 0x000fe200078e02f8 */
[----:B------:R-:W0:Y:S04]  /*27d0*/  LDGDEPBAR ;  /* 0x00000000000079af */ /* 0x000e280000000000 */
[----:B------:R-:W-:Y:S02]  /*27e0*/  LDSM.16.M88.4 R44, [R244+0xc900] ;  /* 0x00c90000f42c783b */ /* 0x000fe40000000200 */
[----:B------:R-:W-:Y:S02]  /*27f0*/  HMMA.16816.F32 R52, R88, R98, R52 ;  /* 0x000000625834723c */ /* 0x000fe40000001834 */
[----:B------:R-:W-:Y:S04]  /*2800*/  LDSM.16.M88.4 R40, [R244+0xd100] ;  /* 0x00d10000f428783b */ /* 0x000fe80000000200 */
[----:B---3--:R-:W3:Y:S02]  /*2810*/  LDSM.16.M88.4 R20, [R245+0x18100] ;  /* 0x01810000f514783b */ /* 0x008ee40000000200 */
[C---:B--2---:R-:W-:Y:S02]  /*2820*/  HMMA.16816.F32 R16, R12.reuse, R100, RZ ;  /* 0x000000640c10723c */ /* 0x044fe400000018ff */
[----:B-1----:R-:W1:Y:S04]  /*2830*/  LDSM.16.M88.4 R48, [R244+0xc100] ;  /* 0x00c10000f430783b */ /* 0x002e680000000200 */
[----:B------:R-:W2:Y:S02]  /*2840*/  LDSM.16.M88.4 R36, [R244+0xd900] ;  /* 0x00d90000f424783b */ /* 0x000ea40000000200 */
[----:B------:R-:W-:Y:S02]  /*2850*/  HMMA.16816.F32 R12, R12, R102, RZ ;  /* 0x000000660c0c723c */ /* 0x000fe400000018ff */
[----:B------:R-:W4:Y:S04]  /*2860*/  LDSM.16.M88.4 R24, [R244+0xe100] ;  /* 0x00e10000f418783b */ /* 0x000f280000000200 */
[----:B------:R-:W5:Y:S04]  /*2870*/  LDSM.16.M88.4 R116, [R244+0xe900] ;  /* 0x00e90000f474783b */ /* 0x000f680000000200 */
[----:B------:R-:W1:Y:S04]  /*2880*/  LDSM.16.M88.4 R104, [R234+0x800] ;  /* 0x00080000ea68783b */ /* 0x000e680000000200 */
[----:B------:R-:W1:Y:S02]  /*2890*/  LDSM.16.M88.4 R100, [R234+0x1000] ;  /* 0x00100000ea64783b */ /* 0x000e640000000200 */
[C---:B------:R-:W-:Y:S02]  /*28a0*/  HMMA.16816.F32 R16, R88.reuse, R92, R16 ;  /* 0x0000005c5810723c */ /* 0x040fe40000001810 */
[----:B------:R-:W-:Y:S04]  /*28b0*/  LDSM.16.M88.4 R108, [R234] ;  /* 0x00000000ea6c783b */ /* 0x000fe80000000200 */
[----:B------:R-:W-:Y:S02]  /*28c0*/  LDSM.16.M88.4 R96, [R234+0x1800] ;  /* 0x00180000ea60783b */ /* 0x000fe40000000200 */
[----:B------:R-:W-:Y:S02]  /*28d0*/  HMMA.16816.F32 R12, R88, R94, R12 ;  /* 0x0000005e580c723c */ /* 0x000fe4000000180c */
[----:B------:R-:W2:Y:S04]  /*28e0*/  LDSM.16.M88.4 R92, [R234+0x2000] ;  /* 0x00200000ea5c783b */ /* 0x000ea80000000200 */
[----:B------:R-:W-:Y:S02]  /*28f0*/  LDSM.16.M88.4 R88, [R234+0x2800] ;  /* 0x00280000ea58783b */ /* 0x000fe40000000200 */
[C---:B---3--:R-:W-:Y:S08]  /*2900*/  HMMA.16816.F32 R80, R20.reuse, R44, R80 ;  /* 0x0000002c1450723c */ /* 0x048ff00000001850 */
[C---:B------:R-:W-:Y:S01]  /*2910*/  HMMA.16816.F32 R76, R20.reuse, R46, R76 ;  /* 0x0000002e144c723c */ /* 0x040fe2000000184c */
[----:B------:R-:W-:Y:S07]  /*2920*/  LDSM.16.M88.4 R44, [R249+0xf100] ;  /* 0x00f10000f92c783b */ /* 0x000fee0000000200 */
[C---:B------:R-:W-:Y:S08]  /*2930*/  HMMA.16816.F32 R72, R20.reuse, R40, R72 ;  /* 0x000000281448723c */ /* 0x040ff00000001848 */
[C---:B------:R-:W-:Y:S01]  /*2940*/  HMMA.16816.F32 R68, R20.reuse, R42, R68 ;  /* 0x0000002a1444723c */ /* 0x040fe20000001844 */
[----:B------:R-:W-:Y:S07]  /*2950*/  LDSM.16.M88.4 R40, [R249+0xf900] ;  /* 0x00f90000f928783b */ /* 0x000fee0000000200 */
[C---:B-1----:R-:W-:Y:S08]  /*2960*/  HMMA.16816.F32 R8, R20.reuse, R48, R8 ;  /* 0x000000301408723c */ /* 0x042ff00000001808 */
[C---:B------:R-:W-:Y:S01]  /*2970*/  HMMA.16816.F32 R84, R20.reuse, R50, R84 ;  /* 0x000000321454723c */ /* 0x040fe20000001854 */
[----:B------:R-:W1:Y:S07]  /*2980*/  LDSM.16.M88.4 R48, [R250+0x1c100] ;  /* 0x01c10000fa30783b */ /* 0x000e6e0000000200 */
[C---:B--2---:R-:W-:Y:S08]  /*2990*/  HMMA.16816.F32 R64, R20.reuse, R36, R64 ;  /* 0x000000241440723c */ /* 0x044ff00000001840 */
[C---:B------:R-:W-:Y:S01]  /*29a0*/  HMMA.16816.F32 R60, R20.reuse, R38, R60 ;  /* 0x00000026143c723c */ /* 0x040fe2000000183c */
[----:B------:R-:W2:Y:S07]  /*29b0*/  LDSM.16.M88.4 R36, [R249+0x10100] ;  /* 0x01010000f924783b */ /* 0x000eae0000000200 */
[C---:B----4-:R-:W-:Y:S08]  /*29c0*/  HMMA.16816.F32 R56, R20.reuse, R24, R56 ;  /* 0x000000181438723c */ /* 0x050ff00000001838 */
[C---:B------:R-:W-:Y:S01]  /*29d0*/  HMMA.16816.F32 R52, R20.reuse, R26, R52 ;  /* 0x0000001a1434723c */ /* 0x040fe20000001834 */
[----:B------:R-:W3:Y:S07]  /*29e0*/  LDSM.16.M88.4 R24, [R249+0x10900] ;  /* 0x01090000f918783b */ /* 0x000eee0000000200 */
[C---:B-----5:R-:W-:Y:S08]  /*29f0*/  HMMA.16816.F32 R16, R20.reuse, R116, R16 ;  /* 0x000000741410723c */ /* 0x060ff00000001810 */
[----:B------:R-:W-:Y:S01]  /*2a00*/  HMMA.16816.F32 R12, R20, R118, R12 ;  /* 0x00000076140c723c */ /* 0x000fe2000000180c */
[----:B------:R-:W4:Y:S07]  /*2a10*/  LDSM.16.M88.4 R20, [R249+0x11100] ;  /* 0x01110000f914783b */ /* 0x000f2e0000000200 */
[C---:B------:R-:W-:Y:S08]  /*2a20*/  HMMA.16816.F32 R80, R112.reuse, R104, R80 ;  /* 0x000000687050723c */ /* 0x040ff00000001850 */
[C---:B------:R-:W-:Y:S01]  /*2a30*/  HMMA.16816.F32 R76, R112.reuse, R106, R76 ;  /* 0x0000006a704c723c */ /* 0x040fe2000000184c */
[----:B------:R-:W-:Y:S07]  /*2a40*/  LDSM.16.M88.4 R104, [R244+0x10100] ;  /* 0x01010000f468783b */ /* 0x000fee0000000200 */
[C---:B------:R-:W-:Y:S08]  /*2a50*/  HMMA.16816.F32 R72, R112.reuse, R100, R72 ;  /* 0x000000647048723c */ /* 0x040ff00000001848 */
[C---:B------:R-:W-:Y:S01]  /*2a60*/  HMMA.16816.F32 R68, R112.reuse, R102, R68 ;  /* 0x000000667044723c */ /* 0x040fe20000001844 */
[----:B------:R-:W-:Y:S07]  /*2a70*/  LDSM.16.M88.4 R100, [R244+0x10900] ;  /* 0x01090000f464783b */ /* 0x000fee0000000200 */
[C---:B------:R-:W-:Y:S08]  /*2a80*/  HMMA.16816.F32 R56, R112.reuse, R92, R56 ;  /* 0x0000005c7038723c */ /* 0x040ff00000001838 */
[C---:B------:R-:W-:Y:S01]  /*2a90*/  HMMA.16816.F32 R52, R112.reuse, R94, R52 ;  /* 0x0000005e7034723c */ /* 0x040fe20000001834 */
[----:B------:R-:W5:Y:S07]  /*2aa0*/  LDSM.16.M88.4 R92, [R249+0x11900] ;  /* 0x01190000f95c783b */ /* 0x000f6e0000000200 */
[C---:B------:R-:W-:Y:S08]  /*2ab0*/  HMMA.16816.F32 R8, R112.reuse, R108, R8 ;  /* 0x0000006c7008723c */ /* 0x040ff00000001808 */
[C---:B------:R-:W-:Y:S01]  /*2ac0*/  HMMA.16816.F32 R84, R112.reuse, R110, R84 ;  /* 0x0000006e7054723c */ /* 0x040fe20000001854 */
[----:B------:R-:W-:Y:S07]  /*2ad0*/  LDSM.16.M88.4 R108, [R244+0xf900] ;  /* 0x00f90000f46c783b */ /* 0x000fee0000000200 */
[C---:B------:R-:W-:Y:S08]  /*2ae0*/  HMMA.16816.F32 R64, R112.reuse, R96, R64 ;  /* 0x000000607040723c */ /* 0x040ff00000001840 */
[----:B------:R-:W-:Y:S01]  /*2af0*/  HMMA.16816.F32 R60, R112, R98, R60 ;  /* 0x00000062703c723c */ /* 0x000fe2000000183c */
[----:B------:R-:W-:Y:S07]  /*2b00*/  LDSM.16.M88.4 R96, [R248+0x5000] ;  /* 0x00500000f860783b */ /* 0x000fee0000000200 */
[C---:B-1----:R-:W-:Y:S08]  /*2b10*/  HMMA.16816.F32 R80, R48.reuse, R40, R80 ;  /* 0x000000283050723c */ /* 0x042ff00000001850 */
[C---:B------:R-:W-:Y:S01]  /*2b20*/  HMMA.16816.F32 R76, R48.reuse, R42, R76 ;  /* 0x0000002a304c723c */ /* 0x040fe2000000184c */
[----:B------:R-:W-:Y:S07]  /*2b30*/  LDSM.16.M88.4 R40, [R246+0x1c100] ;  /* 0x01c10000f628783b */ /* 0x000fee0000000200 */
[C---:B--2---:R-:W-:Y:S08]  /*2b40*/  HMMA.16816.F32 R72, R48.reuse, R36, R72 ;  /* 0x000000243048723c */ /* 0x044ff00000001848 */
[----:B------:R-:W-:Y:S01]  /*2b50*/  HMMA.16816.F32 R68, R48, R38, R68 ;  /* 0x000000263044723c */ /* 0x000fe20000001844 */
[----:B------:R-:W1:Y:S07]  /*2b60*/  LDSM.16.M88.4 R36, [R248+0x3000] ;  /* 0x00300000f824783b */ /* 0x000e6e0000000200 */
[C---:B------:R-:W-:Y:S08]  /*2b70*/  HMMA.16816.F32 R16, R112.reuse, R88, R16 ;  /* 0x000000587010723c */ /* 0x040ff00000001810 */
[----:B------:R-:W-:Y:S01]  /*2b80*/  HMMA.16816.F32 R12, R112, R90, R12 ;  /* 0x0000005a700c723c */ /* 0x000fe2000000180c */
[----:B------:R-:W-:Y:S04]  /*2b90*/  LDSM.16.M88.4 R88, [R248+0x5800] ;  /* 0x00580000f858783b */ /* 0x000fe80000000200 */
[----:B------:R-:W-:Y:S03]  /*2ba0*/  LDSM.16.M88.4 R112, [R244+0x11900] ;  /* 0x01190000f470783b */ /* 0x000fe60000000200 */
[C---:B------:R-:W-:Y:S08]  /*2bb0*/  HMMA.16816.F32 R8, R48.reuse, R44, R8 ;  /* 0x0000002c3008723c */ /* 0x040ff00000001808 */
[C---:B------:R-:W-:Y:S01]  /*2bc0*/  HMMA.16816.F32 R84, R48.reuse, R46, R84 ;  /* 0x0000002e3054723c */ /* 0x040fe20000001854 */
[----:B------:R-:W-:Y:S07]  /*2bd0*/  LDSM.16.M88.4 R44, [R248+0x4000] ;  /* 0x00400000f82c783b */ /* 0x000fee0000000200 */
[C---:B---3--:R-:W-:Y:S08]  /*2be0*/  HMMA.16816.F32 R64, R48.reuse, R24, R64 ;  /* 0x000000183040723c */ /* 0x048ff00000001840 */
[C---:B------:R-:W-:Y:S01]  /*2bf0*/  HMMA.16816.F32 R60, R48.reuse, R26, R60 ;  /* 0x0000001a303c723c */ /* 0x040fe2000000183c */
[----:B------:R-:W2:Y:S07]  /*2c00*/  LDSM.16.M88.4 R24, [R248+0x3800] ;  /* 0x00380000f818783b */ /* 0x000eae0000000200 */
[C---:B----4-:R-:W-:Y:S08]  /*2c10*/  HMMA.16816.F32 R56, R48.reuse, R20, R56 ;  /* 0x000000143038723c */ /* 0x050ff00000001838 */
[C---:B------:R-:W-:Y:S01]  /*2c20*/  HMMA.16816.F32 R52, R48.reuse, R22, R52 ;  /* 0x000000163034723c */ /* 0x040fe20000001834 */
[----:B------:R-:W3:Y:S07]  /*2c30*/  LDSM.16.M88.4 R20, [R248+0x4800] ;  /* 0x00480000f814783b */ /* 0x000eee0000000200 */
[C---:B-----5:R-:W-:Y:S08]  /*2c40*/  HMMA.16816.F32 R16, R48.reuse, R92, R16 ;  /* 0x0000005c3010723c */ /* 0x060ff00000001810 */
[----:B------:R-:W-:Y:S01]  /*2c50*/  HMMA.16816.F32 R92, R48, R94, R12 ;  /* 0x0000005e305c723c */ /* 0x000fe2000000180c */
[----:B------:R-:W-:Y:S04]  /*2c60*/  LDSM.16.M88.4 R48, [R245+0x1c100] ;  /* 0x01c10000f530783b */ /* 0x000fe80000000200 */
[----:B------:R-:W4:Y:S03]  /*2c70*/  LDSM.16.M88.4 R12, [R244+0xf100] ;  /* 0x00f10000f40c783b */ /* 0x000f260000000200 */
[C---:B-1----:R-:W-:Y:S08]  /*2c80*/  HMMA.16816.F32 R8, R40.reuse, R36, R8 ;  /* 0x000000242808723c */ /* 0x042ff00000001808 */
[C---:B------:R-:W-:Y:S01]  /*2c90*/  HMMA.16816.F32 R84, R40.reuse, R38, R84 ;  /* 0x000000262854723c */ /* 0x040fe20000001854 */
[----:B------:R-:W1:Y:S07]  /*2ca0*/  LDSM.16.M88.4 R36, [R244+0x11100] ;  /* 0x01110000f424783b */ /* 0x000e6e0000000200 */
[C---:B--2---:R-:W-:Y:S08]  /*2cb0*/  HMMA.16816.F32 R80, R40.reuse, R24, R80 ;  /* 0x000000182850723c */ /* 0x044ff00000001850 */
[C---:B------:R-:W-:Y:S01]  /*2cc0*/  HMMA.16816.F32 R76, R40.reuse, R26, R76 ;  /* 0x0000001a284c723c */ /* 0x040fe2000000184c */
[----:B------:R-:W-:Y:S07]  /*2cd0*/  LDSM.16.M88.4 R24, [R243+0x1c100] ;  /* 0x01c10000f318783b */ /* 0x000fee0000000200 */
[C---:B---3--:R-:W-:Y:S08]  /*2ce0*/  HMMA.16816.F32 R64, R40.reuse, R20, R64 ;  /* 0x000000142840723c */ /* 0x048ff00000001840 */
[C---:B------:R-:W-:Y:S01]  /*2cf0*/  HMMA.16816.F32 R60, R40.reuse, R22, R60 ;  /* 0x00000016283c723c */ /* 0x040fe2000000183c */
[----:B------:R-:W2:Y:S07]  /*2d00*/  LDSM.16.M88.4 R20, [R234+0x3000] ;  /* 0x00300000ea14783b */ /* 0x000eae0000000200 */
[C---:B------:R-:W-:Y:S08]  /*2d10*/  HMMA.16816.F32 R56, R40.reuse, R96, R56 ;  /* 0x000000602838723c */ /* 0x040ff00000001838 */
[C---:B------:R-:W-:Y:S01]  /*2d20*/  HMMA.16816.F32 R52, R40.reuse, R98, R52 ;  /* 0x000000622834723c */ /* 0x040fe20000001834 */
[----:B------:R-:W-:Y:S07]  /*2d30*/  LDSM.16.M88.4 R96, [R249+0x13100] ;  /* 0x01310000f960783b */ /* 0x000fee0000000200 */
[C---:B------:R-:W-:Y:S08]  /*2d40*/  HMMA.16816.F32 R72, R40.reuse, R44, R72 ;  /* 0x0000002c2848723c */ /* 0x040ff00000001848 */
[C---:B------:R-:W-:Y:S01]  /*2d50*/  HMMA.16816.F32 R68, R40.reuse, R46, R68 ;  /* 0x0000002e2844723c */ /* 0x040fe20000001844 */
[----:B------:R-:W-:Y:S07]  /*2d60*/  LDSM.16.M88.4 R44, [R234+0x5000] ;  /* 0x00500000ea2c783b */ /* 0x000fee0000000200 */
[C---:B------:R-:W-:Y:S08]  /*2d70*/  HMMA.16816.F32 R16, R40.reuse, R88, R16 ;  /* 0x000000582810723c */ /* 0x040ff00000001810 */
[----:B------:R-:W-:Y:S01]  /*2d80*/  HMMA.16816.F32 R92, R40, R90, R92 ;  /* 0x0000005a285c723c */ /* 0x000fe2000000185c */
[----:B------:R-:W3:Y:S04]  /*2d90*/  LDSM.16.M88.4 R40, [R234+0x3800] ;  /* 0x00380000ea28783b */ /* 0x000ee80000000200 */
[----:B------:R-:W-:Y:S03]  /*2da0*/  LDSM.16.M88.4 R88, [R234+0x5800] ;  /* 0x00580000ea58783b */ /* 0x000fe60000000200 */
[C---:B----4-:R-:W-:Y:S08]  /*2db0*/  HMMA.16816.F32 R8, R48.reuse, R12, R8 ;  /* 0x0000000c3008723c */ /* 0x050ff00000001808 */
[C---:B------:R-:W-:Y:S01]  /*2dc0*/  HMMA.16816.F32 R84, R48.reuse, R14, R84 ;  /* 0x0000000e3054723c */ /* 0x040fe20000001854 */
[----:B------:R-:W-:Y:S07]  /*2dd0*/  LDSM.16.M88.4 R12, [R234+0x4800] ;  /* 0x00480000ea0c783b */ /* 0x000fee0000000200 */
[C---:B-1----:R-:W-:Y:S08]  /*2de0*/  HMMA.16816.F32 R56, R48.reuse, R36, R56 ;  /* 0x000000243038723c */ /* 0x042ff00000001838 */
[C---:B------:R-:W-:Y:S01]  /*2df0*/  HMMA.16816.F32 R52, R48.reuse, R38, R52 ;  /* 0x000000263034723c */ /* 0x040fe20000001834 */
[----:B------:R-:W1:Y:S07]  /*2e00*/  LDSM.16.M88.4 R36, [R234+0x4000] ;  /* 0x00400000ea24783b */ /* 0x000e6e0000000200 */
        /* <DEDUP_REMOVED lines=11> */
[----:B------:R-:W-:Y:S07]  /*2ec0*/  LDSM.16.M88.4 R48, [R250+0x20100] ;  /* 0x02010000fa30783b */ /* 0x000fee0000000200 */
[C---:B--2---:R-:W-:Y:S08]  /*2ed0*/  HMMA.16816.F32 R8, R24.reuse, R20, R8 ;  /* 0x000000141808723c */ /* 0x044ff00000001808 */
[C---:B------:R-:W-:Y:S01]  /*2ee0*/  HMMA.16816.F32 R84, R24.reuse, R22, R84 ;  /* 0x000000161854723c */ /* 0x040fe20000001854 */
[----:B------:R-:W2:Y:S07]  /*2ef0*/  LDSM.16.M88.4 R20, [R249+0x12100] ;  /* 0x01210000f914783b */ /* 0x000eae0000000200 */
[C---:B---3--:R-:W-:Y:S08]  /*2f00*/  HMMA.16816.F32 R80, R24.reuse, R40, R80 ;  /* 0x000000281850723c */ /* 0x048ff00000001850 */
[C---:B------:R-:W-:Y:S01]  /*2f10*/  HMMA.16816.F32 R76, R24.reuse, R42, R76 ;  /* 0x0000002a184c723c */ /* 0x040fe2000000184c */
[----:B------:R-:W3:Y:S07]  /*2f20*/  LDSM.16.M88.4 R40, [R249+0x13900] ;  /* 0x01390000f928783b */ /* 0x000eee0000000200 */
[C---:B-1----:R-:W-:Y:S08]  /*2f30*/  HMMA.16816.F32 R72, R24.reuse, R36, R72 ;  /* 0x000000241848723c */ /* 0x042ff00000001848 */
[C---:B------:R-:W-:Y:S01]  /*2f40*/  HMMA.16816.F32 R68, R24.reuse, R38, R68 ;  /* 0x000000261844723c */ /* 0x040fe20000001844 */
[----:B------:R-:W-:Y:S07]  /*2f50*/  LDSM.16.M88.4 R36, [R246+0x20100] ;  /* 0x02010000f624783b */ /* 0x000fee0000000200 */
[C---:B------:R-:W-:Y:S08]  /*2f60*/  HMMA.16816.F32 R64, R24.reuse, R12, R64 ;  /* 0x0000000c1840723c */ /* 0x040ff00000001840 */
[C---:B------:R-:W-:Y:S01]  /*2f70*/  HMMA.16816.F32 R60, R24.reuse, R14, R60 ;  /* 0x0000000e183c723c */ /* 0x040fe2000000183c */
[----:B------:R-:W1:Y:S07]  /*2f80*/  LDSM.16.M88.4 R12, [R248+0x6000] ;  /* 0x00600000f80c783b */ /* 0x000e6e0000000200 */
[C---:B------:R-:W-:Y:S01]  /*2f90*/  HMMA.16816.F32 R112, R24.reuse, R44, R56 ;  /* 0x0000002c1870723c */ /* 0x040fe20000001838 */
[----:B------:R-:W4:Y:S07]  /*2fa0*/  LDSM.16.M88.4 R56, [R248+0x6800] ;  /* 0x00680000f838783b */ /* 0x000f2e0000000200 */
[C---:B------:R-:W-:Y:S01]  /*2fb0*/  HMMA.16816.F32 R52, R24.reuse, R46, R52 ;  /* 0x0000002e1834723c */ /* 0x040fe20000001834 */
[----:B------:R-:W-:Y:S07]  /*2fc0*/  LDSM.16.M88.4 R44, [R248+0x7000] ;  /* 0x00700000f82c783b */ /* 0x000fee0000000200 */
[C---:B------:R-:W-:Y:S08]  /*2fd0*/  HMMA.16816.F32 R16, R24.reuse, R88, R16 ;  /* 0x000000581810723c */ /* 0x040ff00000001810 */
[----:B------:R-:W-:Y:S01]  /*2fe0*/  HMMA.16816.F32 R92, R24, R90, R92 ;  /* 0x0000005a185c723c */ /* 0x000fe2000000185c */
[----:B------:R-:W5:Y:S04]  /*2ff0*/  LDSM.16.M88.4 R24, [R248+0x7800] ;  /* 0x00780000f818783b */ /* 0x000f680000000200 */
[----:B------:R-:W-:Y:S03]  /*3000*/  LDSM.16.M88.4 R88, [R245+0x20100] ;  /* 0x02010000f558783b */ /* 0x000fe60000000200 */
[C---:B--2---:R-:W-:Y:S08]  /*3010*/  HMMA.16816.F32 R8, R48.reuse, R20, R8 ;  /* 0x000000143008723c */ /* 0x044ff00000001808 */
[C---:B------:R-:W-:Y:S01]  /*3020*/  HMMA.16816.F32 R84, R48.reuse, R22, R84 ;  /* 0x000000163054723c */ /* 0x040fe20000001854 */
[----:B------:R-:W2:Y:S07]  /*3030*/  LDSM.16.M88.4 R20, [R248+0x8000] ;  /* 0x00800000f814783b */ /* 0x000eae0000000200 */
[C---:B------:R-:W-:Y:S08]  /*3040*/  HMMA.16816.F32 R80, R48.reuse, R100, R80 ;  /* 0x000000643050723c */ /* 0x040ff00000001850 */
[C---:B------:R-:W-:Y:S01]  /*3050*/  HMMA.16816.F32 R76, R48.reuse, R102, R76 ;  /* 0x00000066304c723c */ /* 0x040fe2000000184c */
[----:B------:R-:W1:Y:S07]  /*3060*/  LDSM.16.M88.4 R100, [R248+0x8800] ;  /* 0x00880000f864783b */ /* 0x000e6e0000000200 */
[C---:B------:R-:W-:Y:S08]  /*3070*/  HMMA.16816.F32 R72, R48.reuse, R96, R72 ;  /* 0x000000603048723c */ /* 0x040ff00000001848 */
[C---:B------:R-:W-:Y:S08]  /*3080*/  HMMA.16816.F32 R68, R48.reuse, R98, R68 ;  /* 0x000000623044723c */ /* 0x040ff00000001844 */
[C---:B---3--:R-:W-:Y:S01]  /*3090*/  HMMA.16816.F32 R96, R48.reuse, R40, R64 ;  /* 0x000000283060723c */ /* 0x048fe20000001840 */
[----:B------:R-:W3:Y:S07]  /*30a0*/  LDSM.16.M88.4 R64, [R244+0x12100] ;  /* 0x01210000f440783b */ /* 0x000eee0000000200 */
[C---:B------:R-:W-:Y:S01]  /*30b0*/  HMMA.16816.F32 R60, R48.reuse, R42, R60 ;  /* 0x0000002a303c723c */ /* 0x040fe2000000183c */
[----:B------:R-:W2:Y:S07]  /*30c0*/  LDSM.16.M88.4 R40, [R244+0x13900] ;  /* 0x01390000f428783b */ /* 0x000eae0000000200 */
[C---:B------:R-:W-:Y:S08]  /*30d0*/  HMMA.16816.F32 R112, R48.reuse, R108, R112 ;  /* 0x0000006c3070723c */ /* 0x040ff00000001870 */
[C---:B------:R-:W-:Y:S08]  /*30e0*/  HMMA.16816.F32 R52, R48.reuse, R110, R52 ;  /* 0x0000006e3034723c */ /* 0x040ff00000001834 */
[C---:B------:R-:W-:Y:S08]  /*30f0*/  HMMA.16816.F32 R16, R48.reuse, R104, R16 ;  /* 0x000000683010723c */ /* 0x040ff00000001810 */
[----:B------:R-:W-:Y:S01]  /*3100*/  HMMA.16816.F32 R92, R48, R106, R92 ;  /* 0x0000006a305c723c */ /* 0x000fe2000000185c */
[----:B------:R-:W2:Y:S04]  /*3110*/  LDSM.16.M88.4 R104, [R244+0x12900] ;  /* 0x01290000f468783b */ /* 0x000ea80000000200 */
[----:B------:R-:W-:Y:S03]  /*3120*/  LDSM.16.M88.4 R48, [R244+0x13100] ;  /* 0x01310000f430783b */ /* 0x000fe60000000200 */
[C---:B-1----:R-:W-:Y:S08]  /*3130*/  HMMA.16816.F32 R8, R36.reuse, R12, R8 ;  /* 0x0000000c2408723c */ /* 0x042ff00000001808 */
[C---:B------:R-:W-:Y:S01]  /*3140*/  HMMA.16816.F32 R84, R36.reuse, R14, R84 ;  /* 0x0000000e2454723c */ /* 0x040fe20000001854 */
[----:B------:R-:W1:Y:S07]  /*3150*/  LDSM.16.M88.4 R12, [R244+0x14100] ;  /* 0x01410000f40c783b */ /* 0x000e6e0000000200 */
[C---:B----4-:R-:W-:Y:S08]  /*3160*/  HMMA.16816.F32 R80, R36.reuse, R56, R80 ;  /* 0x000000382450723c */ /* 0x050ff00000001850 */
[C---:B------:R-:W-:Y:S01]  /*3170*/  HMMA.16816.F32 R76, R36.reuse, R58, R76 ;  /* 0x0000003a244c723c */ /* 0x040fe2000000184c */
[----:B------:R-:W4:Y:S07]  /*3180*/  LDSM.16.M88.4 R56, [R244+0x14900] ;  /* 0x01490000f438783b */ /* 0x000f2e0000000200 */
[C---:B-----5:R-:W-:Y:S08]  /*3190*/  HMMA.16816.F32 R96, R36.reuse, R24, R96 ;  /* 0x000000182460723c */ /* 0x060ff00000001860 */
[C---:B------:R-:W-:Y:S01]  /*31a0*/  HMMA.16816.F32 R60, R36.reuse, R26, R60 ;  /* 0x0000001a243c723c */ /* 0x040fe2000000183c */
[----:B------:R-:W-:Y:S07]  /*31b0*/  LDSM.16.M88.4 R24, [R243+0x20100] ;  /* 0x02010000f318783b */ /* 0x000fee0000000200 */
[C---:B--2---:R-:W-:Y:S08]  /*31c0*/  HMMA.16816.F32 R112, R36.reuse, R20, R112 ;  /* 0x000000142470723c */ /* 0x044ff00000001870 */
[C---:B------:R-:W-:Y:S01]  /*31d0*/  HMMA.16816.F32 R52, R36.reuse, R22, R52 ;  /* 0x000000162434723c */ /* 0x040fe20000001834 */
[----:B------:R-:W2:Y:S07]  /*31e0*/  LDSM.16.M88.4 R20, [R234+0x6000] ;  /* 0x00600000ea14783b */ /* 0x000eae0000000200 */
[C---:B------:R-:W-:Y:S08]  /*31f0*/  HMMA.16816.F32 R16, R36.reuse, R100, R16 ;  /* 0x000000642410723c */ /* 0x040ff00000001810 */
[C---:B------:R-:W-:Y:S08]  /*3200*/  HMMA.16816.F32 R72, R36.reuse, R44, R72 ;  /* 0x0000002c2448723c */ /* 0x040ff00000001848 */
[C---:B------:R-:W-:Y:S01]  /*3210*/  HMMA.16816.F32 R68, R36.reuse, R46, R68 ;  /* 0x0000002e2444723c */ /* 0x040fe20000001844 */
[----:B------:R-:W-:Y:S07]  /*3220*/  LDSM.16.M88.4 R44, [R234+0x7000] ;  /* 0x00700000ea2c783b */ /* 0x000fee0000000200 */
[----:B------:R-:W-:Y:S01]  /*3230*/  HMMA.16816.F32 R92, R36, R102, R92 ;  /* 0x00000066245c723c */ /* 0x000fe2000000185c */
[----:B------:R-:W5:Y:S04]  /*3240*/  LDSM.16.M88.4 R36, [R234+0x6800] ;  /* 0x00680000ea24783b */ /* 0x000f680000000200 */
[----:B------:R-:W-:Y:S03]  /*3250*/  LDSM.16.M88.4 R100, [R234+0x8800] ;  /* 0x00880000ea64783b */ /* 0x000fe60000000200 */
[C---:B---3--:R-:W-:Y:S08]  /*3260*/  HMMA.16816.F32 R8, R88.reuse, R64, R8 ;  /* 0x000000405808723c */ /* 0x048ff00000001808 */
[C---:B------:R-:W-:Y:S01]  /*3270*/  HMMA.16816.F32 R84, R88.reuse, R66, R84 ;  /* 0x000000425854723c */ /* 0x040fe20000001854 */
[----:B------:R-:W-:Y:S07]  /*3280*/  LDSM.16.M88.4 R64, [R244+0x15100] ;  /* 0x01510000f440783b */ /* 0x000fee0000000200 */
[C---:B------:R-:W-:Y:S08]  /*3290*/  HMMA.16816.F32 R96, R88.reuse, R40, R96 ;  /* 0x000000285860723c */ /* 0x040ff00000001860 */
[C---:B------:R-:W-:Y:S08]  /*32a0*/  HMMA.16816.F32 R60, R88.reuse, R42, R60 ;  /* 0x0000002a583c723c */ /* 0x040ff0000000183c */
[C---:B------:R-:W-:Y:S08]  /*32b0*/  HMMA.16816.F32 R80, R88.reuse, R104, R80 ;  /* 0x000000685850723c */ /* 0x040ff00000001850 */
[C---:B------:R-:W-:Y:S01]  /*32c0*/  HMMA.16816.F32 R76, R88.reuse, R106, R76 ;  /* 0x0000006a584c723c */ /* 0x040fe2000000184c */
[----:B------:R-:W-:Y:S07]  /*32d0*/  LDSM.16.M88.4 R104, [R243+0x24100] ;  /* 0x02410000f368783b */ /* 0x000fee0000000200 */
[C---:B-1----:R-:W-:Y:S08]  /*32e0*/  HMMA.16816.F32 R112, R88.reuse, R12, R112 ;  /* 0x0000000c5870723c */ /* 0x042ff00000001870 */
[C---:B------:R-:W-:Y:S01]  /*32f0*/  HMMA.16816.F32 R52, R88.reuse, R14, R52 ;  /* 0x0000000e5834723c */ /* 0x040fe20000001834 */
[----:B------:R-:W-:Y:S07]  /*3300*/  LDSM.16.M88.4 R12, [R249+0x15100] ;  /* 0x01510000f90c783b */ /* 0x000fee0000000200 */
[C---:B----4-:R-:W-:Y:S01]  /*3310*/  HMMA.16816.F32 R40, R88.reuse, R56, R16 ;  /* 0x000000385828723c */ /* 0x050fe20000001810 */
[----:B------:R-:W1:Y:S07]  /*3320*/  LDSM.16.M88.4 R16, [R250+0x24100] ;  /* 0x02410000fa10783b */ /* 0x000e6e0000000200 */
[C---:B------:R-:W-:Y:S08]  /*3330*/  HMMA.16816.F32 R72, R88.reuse, R48, R72 ;  /* 0x000000305848723c */ /* 0x040ff00000001848 */
[C---:B------:R-:W-:Y:S08]  /*3340*/  HMMA.16816.F32 R68, R88.reuse, R50, R68 ;  /* 0x000000325844723c */ /* 0x040ff00000001844 */
[----:B------:R-:W-:Y:S01]  /*3350*/  HMMA.16816.F32 R92, R88, R58, R92 ;  /* 0x0000003a585c723c */ /* 0x000fe2000000185c */
[----:B------:R-:W3:Y:S07]  /*3360*/  LDSM.16.M88.4 R56, [R249+0x15900] ;  /* 0x01590000f938783b */ /* 0x000eee0000000200 */
[C---:B--2---:R-:W-:Y:S01]  /*3370*/  HMMA.16816.F32 R48, R24.reuse, R20, R8 ;  /* 0x000000141830723c */ /* 0x044fe20000001808 */
[----:B------:R-:W-:Y:S07]  /*3380*/  LDSM.16.M88.4 R8, [R248+0x9000] ;  /* 0x00900000f808783b */ /* 0x000fee0000000200 */
[C---:B------:R-:W-:Y:S01]  /*3390*/  HMMA.16816.F32 R84, R24.reuse, R22, R84 ;  /* 0x000000161854723c */ /* 0x040fe20000001854 */
[----:B------:R-:W2:Y:S07]  /*33a0*/  LDSM.16.M88.4 R20, [R246+0x24100] ;  /* 0x02410000f614783b */ /* 0x000eae0000000200 */
[C---:B-----5:R-:W-:Y:S08]  /*33b0*/  HMMA.16816.F32 R80, R24.reuse, R36, R80 ;  /* 0x000000241850723c */ /* 0x060ff00000001850 */
[----:B------:R-:W-:Y:S01]  /*33c0*/  HMMA.16816.F32 R76, R24, R38, R76 ;  /* 0x00000026184c723c */ /* 0x000fe2000000184c */
[----:B------:R-:W4:Y:S07]  /*33d0*/  LDSM.16.M88.4 R36, [R234+0x7800] ;  /* 0x00780000ea24783b */ /* 0x000f2e0000000200 */
[C---:B-1----:R-:W-:Y:S08]  /*33e0*/  HMMA.16816.F32 R48, R16.reuse, R12, R48 ;  /* 0x0000000c1030723c */ /* 0x042ff00000001830 */
[----:B------:R-:W-:Y:S01]  /*33f0*/  HMMA.16816.F32 R84, R16, R14, R84 ;  /* 0x0000000e1054723c */ /* 0x000fe20000001854 */
[----:B------:R-:W1:Y:S07]  /*3400*/  LDSM.16.M88.4 R12, [R248+0x9800] ;  /* 0x00980000f80c783b */ /* 0x000e6e0000000200 */
[C---:B------:R-:W-:Y:S01]  /*3410*/  HMMA.16816.F32 R88, R24.reuse, R44, R72 ;  /* 0x0000002c1858723c */ /* 0x040fe20000001848 */
[----:B------:R-:W-:Y:S07]  /*3420*/  LDSM.16.M88.4 R72, [R245+0x24100] ;  /* 0x02410000f548783b */ /* 0x000fee0000000200 */
[----:B------:R-:W-:Y:S01]  /*3430*/  HMMA.16816.F32 R68, R24, R46, R68 ;  /* 0x0000002e1844723c */ /* 0x000fe20000001844 */
[----:B------:R-:W5:Y:S07]  /*3440*/  LDSM.16.M88.4 R44, [R234+0x8000] ;  /* 0x00800000ea2c783b */ /* 0x000f6e0000000200 */
[C---:B---3--:R-:W-:Y:S08]  /*3450*/  HMMA.16816.F32 R80, R16.reuse, R56, R80 ;  /* 0x000000381050723c */ /* 0x048ff00000001850 */
[----:B------:R-:W-:Y:S01]  /*3460*/  HMMA.16816.F32 R76, R16, R58, R76 ;  /* 0x0000003a104c723c */ /* 0x000fe2000000184c */
[----:B------:R-:W-:Y:S07]  /*3470*/  LDSM.16.M88.4 R56, [R249+0x16900] ;  /* 0x01690000f938783b */ /* 0x000fee0000000200 */
[----:B--2---:R-:W-:Y:S08]  /*3480*/  HMMA.16816.F32 R48, R20, R8, R48 ;  /* 0x000000081430723c */ /* 0x004ff00000001830 */
[C---:B----4-:R-:W-:Y:S01]  /*3490*/  HMMA.16816.F32 R108, R24.reuse, R36, R96 ;  /* 0x00000024186c723c */ /* 0x050fe20000001860 */
[----:B------:R-:W-:Y:S07]  /*34a0*/  LDSM.16.M88.4 R96, [R234+0x9000] ;  /* 0x00900000ea60783b */ /* 0x000fee0000000200 */
[----:B------:R-:W-:Y:S01]  /*34b0*/  HMMA.16816.F32 R60, R24, R38, R60 ;  /* 0x00000026183c723c */ /* 0x000fe2000000183c */
[----:B------:R-:W-:Y:S07]  /*34c0*/  LDSM.16.M88.4 R36, [R244+0x15900] ;  /* 0x01590000f424783b */ /* 0x000fee0000000200 */
[C---:B------:R-:W-:Y:S01]  /*34d0*/  HMMA.16816.F32 R84, R20.reuse, R10, R84 ;  /* 0x0000000a1454723c */ /* 0x040fe20000001854 */
[----:B------:R-:W2:Y:S07]  /*34e0*/  LDSM.16.M88.4 R8, [R249+0x16100] ;  /* 0x01610000f908783b */ /* 0x000eae0000000200 */
[C---:B-1----:R-:W-:Y:S08]  /*34f0*/  HMMA.16816.F32 R80, R20.reuse, R12, R80 ;  /* 0x0000000c1450723c */ /* 0x042ff00000001850 */
[----:B------:R-:W-:Y:S01]  /*3500*/  HMMA.16816.F32 R76, R20, R14, R76 ;  /* 0x0000000e144c723c */ /* 0x000fe2000000184c */
[----:B------:R-:W-:Y:S07]  /*3510*/  LDSM.16.M88.4 R12, [R244+0x16100] ;  /* 0x01610000f40c783b */ /* 0x000fee0000000200 */
[C---:B-----5:R-:W-:Y:S08]  /*3520*/  HMMA.16816.F32 R112, R24.reuse, R44, R112 ;  /* 0x0000002c1870723c */ /* 0x060ff00000001870 */
[C---:B------:R-:W-:Y:S01]  /*3530*/  HMMA.16816.F32 R52, R24.reuse, R46, R52 ;  /* 0x0000002e1834723c */ /* 0x040fe20000001834 */
[----:B------:R-:W1:Y:S07]  /*3540*/  LDSM.16.M88.4 R44, [R248+0xa000] ;  /* 0x00a00000f82c783b */ /* 0x000e6e0000000200 */
[C---:B------:R-:W-:Y:S08]  /*3550*/  HMMA.16816.F32 R40, R24.reuse, R100, R40 ;  /* 0x000000641828723c */ /* 0x040ff00000001828 */
[----:B------:R-:W-:Y:S01]  /*3560*/  HMMA.16816.F32 R92, R24, R102, R92 ;  /* 0x00000066185c723c */ /* 0x000fe2000000185c */
[----:B------:R-:W3:Y:S07]  /*3570*/  LDSM.16.M88.4 R24, [R234+0x9800] ;  /* 0x00980000ea18783b */ /* 0x000eee0000000200 */
[----:B--2---:R-:W-:Y:S08]  /*3580*/  HMMA.16816.F32 R88, R16, R8, R88 ;  /* 0x000000081058723c */ /* 0x004ff00000001858 */
[----:B------:R-:W-:Y:S08]  /*3590*/  HMMA.16816.F32 R80, R72, R36, R80 ;  /* 0x000000244850723c */ /* 0x000ff00000001850 */
[----:B------:R-:W-:Y:S01]  /*35a0*/  HMMA.16816.F32 R68, R16, R10, R68 ;  /* 0x0000000a1044723c */ /* 0x000fe20000001844 */
[----:B------:R-:W2:Y:S07]  /*35b0*/  LDSM.16.M88.4 R8, [R248+0xa800] ;  /* 0x00a80000f808783b */ /* 0x000eae0000000200 */
[----:B------:R-:W-:Y:S01]  /*35c0*/  HMMA.16816.F32 R76, R72, R38, R76 ;  /* 0x00000026484c723c */ /* 0x000fe2000000184c */
[----:B------:R-:W-:Y:S07]  /*35d0*/  LDSM.16.M88.4 R36, [R234+0xa000] ;  /* 0x00a00000ea24783b */ /* 0x000fee0000000200 */
[C---:B------:R-:W-:Y:S08]  /*35e0*/  HMMA.16816.F32 R108, R16.reuse, R56, R108 ;  /* 0x00000038106c723c */ /* 0x040ff0000000186c */
[----:B------:R-:W-:Y:S08]  /*35f0*/  HMMA.16816.F32 R60, R16, R58, R60 ;  /* 0x0000003a103c723c */ /* 0x000ff0000000183c */
[----:B-1----:R-:W-:Y:S08]  /*3600*/  HMMA.16816.F32 R88, R20, R44, R88 ;  /* 0x0000002c1458723c */ /* 0x002ff00000001858 */
[----:B---3--:R-:W-:Y:S08]  /*3610*/  HMMA.16816.F32 R80, R104, R24, R80 ;  /* 0x000000186850723c */ /* 0x008ff00000001850 */
[----:B------:R-:W-:Y:S01]  /*3620*/  HMMA.16816.F32 R68, R20, R46, R68 ;  /* 0x0000002e1444723c */ /* 0x000fe20000001844 */
[----:B------:R-:W1:Y:S07]  /*3630*/  LDSM.16.M88.4 R44, [R249+0x17100] ;  /* 0x01710000f92c783b */ /* 0x000e6e0000000200 */
[----:B------:R-:W-:Y:S01]  /*3640*/  HMMA.16816.F32 R76, R104, R26, R76 ;  /* 0x0000001a684c723c */ /* 0x000fe2000000184c */
[----:B------:R-:W3:Y:S07]  /*3650*/  LDSM.16.M88.4 R24, [R244+0x16900] ;  /* 0x01690000f418783b */ /* 0x000eee0000000200 */
[----:B--2---:R-:W-:Y:S01]  /*3660*/  HMMA.16816.F32 R108, R20, R8, R108 ;  /* 0x00000008146c723c */ /* 0x004fe2000000186c */
[----:B------:R-:W-:-:S02]  /*3670*/  FMUL.FTZ R58, R81, c[0x0][0x320] ;  /* 0x0000c800513a7a20 */ /* 0x000fc40000410000 */
[----:B------:R-:W-:Y:S02]  /*3680*/  FMUL.FTZ R59, R82, c[0x0][0x320] ;  /* 0x0000c800523b7a20 */ /* 0x000fe40000410000 */
[----:B------:R-:W-:Y:S02]  /*3690*/  FMUL.FTZ R81, R83, c[0x0][0x320] ;  /* 0x0000c80053517a20 */ /* 0x000fe40000410000 */
[----:B------:R-:W-:Y:S01]  /*36a0*/  FMUL.FTZ R80, R80, c[0x0][0x320] ;  /* 0x0000c80050507a20 */ /* 0x000fe20000410000 */
[----:B------:R-:W-:Y:S01]  /*36b0*/  HMMA.16816.F32 R60, R20, R10, R60 ;  /* 0x0000000a143c723c */ /* 0x000fe2000000183c */
[----:B------:R-:W2:Y:S01]  /*36c0*/  LDSM.16.M88.4 R8, [R249+0x17900] ;  /* 0x01790000f908783b */ /* 0x000ea20000000200 */
[----:B------:R-:W4:Y:S06]  /*36d0*/  MUFU.TANH R58, R58 ;  /* 0x0000003a003a7308 */ /* 0x000f2c0000002400 */
[----:B------:R-:W-:Y:S01]  /*36e0*/  HMMA.16816.F32 R88, R72, R12, R88 ;  /* 0x0000000c4858723c */ /* 0x000fe20000001858 */
[----:B------:R-:W-:Y:S01]  /*36f0*/  FMUL.FTZ R76, R76, c[0x0][0x320] ;  /* 0x0000c8004c4c7a20 */ /* 0x000fe20000410000 */
[----:B------:R-:W1:Y:S01]  /*3700*/  MUFU.TANH R80, R80 ;  /* 0x0000005000507308 */ /* 0x000e620000002400 */
[----:B------:R-:W-:-:S02]  /*3710*/  FMUL.FTZ R77, R77, c[0x0][0x320] ;  /* 0x0000c8004d4d7a20 */ /* 0x000fc40000410000 */
[----:B------:R-:W-:Y:S02]  /*3720*/  FMUL.FTZ R78, R78, c[0x0][0x320] ;  /* 0x0000c8004e4e7a20 */ /* 0x000fe40000410000 */
[----:B------:R-:W-:Y:S01]  /*3730*/  FMUL.FTZ R79, R79, c[0x0][0x320] ;  /* 0x0000c8004f4f7a20 */ /* 0x000fe20000410000 */
[C---:B------:R-:W-:Y:S01]  /*3740*/  HMMA.16816.F32 R68, R72.reuse, R14, R68 ;  /* 0x0000000e4844723c */ /* 0x040fe20000001844 */
[----:B------:R-:W5:Y:S01]  /*3750*/  LDSM.16.M88.4 R12, [R248+0xb000] ;  /* 0x00b00000f80c783b */ /* 0x000f620000000200 */
[----:B------:R-:W2:Y:S06]  /*3760*/  MUFU.TANH R59, R59 ;  /* 0x0000003b003b7308 */ /* 0x000eac0000002400 */
[----:B------:R-:W-:Y:S02]  /*3770*/  HMMA.16816.F32 R48, R72, R64, R48 ;  /* 0x000000404830723c */ /* 0x000fe40000001830 */
[----:B------:R-:W2:Y:S06]  /*3780*/  MUFU.TANH R81, R81 ;  /* 0x0000005100517308 */ /* 0x000eac0000002400 */
[----:B-1----:R-:W-:Y:S02]  /*3790*/  HMMA.16816.F32 R112, R16, R44, R112 ;  /* 0x0000002c1070723c */ /* 0x002fe40000001870 */
[----:B------:R-:W1:Y:S06]  /*37a0*/  MUFU.TANH R76, R76 ;  /* 0x0000004c004c7308 */ /* 0x000e6c0000002400 */
[----:B---3--:R-:W-:Y:S02]  /*37b0*/  HMMA.16816.F32 R108, R72, R24, R108 ;  /* 0x00000018486c723c */ /* 0x008fe4000000186c */
[----:B------:R-:W3:Y:S06]  /*37c0*/  MUFU.TANH R77, R77 ;  /* 0x0000004d004d7308 */ /* 0x000eec0000002400 */
[----:B------:R-:W-:Y:S01]  /*37d0*/  HMMA.16816.F32 R52, R16, R46, R52 ;  /* 0x0000002e1034723c */ /* 0x000fe20000001834 */
[----:B------:R-:W-:Y:S01]  /*37e0*/  LDSM.16.M88.4 R44, [R234+0xb000] ;  /* 0x00b00000ea2c783b */ /* 0x000fe20000000200 */
[----:B------:R-:W1:Y:S06]  /*37f0*/  MUFU.TANH R78, R78 ;  /* 0x0000004e004e7308 */ /* 0x000e6c0000002400 */
[----:B------:R-:W-:Y:S01]  /*3800*/  HMMA.16816.F32 R60, R72, R26, R60 ;  /* 0x0000001a483c723c */ /* 0x000fe2000000183c */
[----:B------:R-:W1:Y:S01]  /*3810*/  LDSM.16.M88.4 R24, [R248+0xb800] ;  /* 0x00b80000f818783b */ /* 0x000e620000000200 */
[----:B------:R-:W1:Y:S06]  /*3820*/  MUFU.TANH R79, R79 ;  /* 0x0000004f004f7308 */ /* 0x000e6c0000002400 */
[C---:B--2---:R-:W-:Y:S08]  /*3830*/  HMMA.16816.F32 R92, R16.reuse, R10, R92 ;  /* 0x0000000a105c723c */ /* 0x044ff0000000185c */
[----:B------:R-:W-:Y:S01]  /*3840*/  HMMA.16816.F32 R40, R16, R8, R40 ;  /* 0x000000081028723c */ /* 0x000fe20000001828 */
[----:B------:R-:W-:Y:S07]  /*3850*/  LDSM.16.M88.4 R8, [R234+0xb800] ;  /* 0x00b80000ea08783b */ /* 0x000fee0000000200 */
[----:B------:R-:W-:Y:S08]  /*3860*/  HMMA.16816.F32 R48, R104, R96, R48 ;  /* 0x000000606830723c */ /* 0x000ff00000001830 */
[C---:B-----5:R-:W-:Y:S08]  /*3870*/  HMMA.16816.F32 R112, R20.reuse, R12, R112 ;  /* 0x0000000c1470723c */ /* 0x060ff00000001870 */
[----:B------:R-:W-:Y:S01]  /*3880*/  HMMA.16816.F32 R52, R20, R14, R52 ;  /* 0x0000000e1434723c */ /* 0x000fe20000001834 */
[----:B------:R-:W2:Y:S07]  /*3890*/  LDSM.16.M88.4 R12, [R244+0x17900] ;  /* 0x01790000f40c783b */ /* 0x000eae0000000200 */
[----:B------:R-:W-:Y:S01]  /*38a0*/  HMMA.16816.F32 R88, R104, R36, R88 ;  /* 0x000000246858723c */ /* 0x000fe20000001858 */
[----:B------:R-:W-:-:S02]  /*38b0*/  FMUL.FTZ R49, R49, c[0x0][0x320] ;  /* 0x0000c80031317a20 */ /* 0x000fc40000410000 */
[----:B------:R-:W-:Y:S02]  /*38c0*/  FMUL.FTZ R50, R50, c[0x0][0x320] ;  /* 0x0000c80032327a20 */ /* 0x000fe40000410000 */
[----:B------:R-:W-:Y:S01]  /*38d0*/  FMUL.FTZ R51, R51, c[0x0][0x320] ;  /* 0x0000c80033337a20 */ /* 0x000fe20000410000 */
[----:B------:R-:W2:Y:S01]  /*38e0*/  MUFU.TANH R64, R49 ;  /* 0x0000003100407308 */ /* 0x000ea20000002400 */
[----:B------:R-:W-:Y:S01]  /*38f0*/  FMUL.FTZ R0, R48, c[0x0][0x320] ;  /* 0x0000c80030007a20 */ /* 0x000fe20000410000 */
[----:B------:R-:W-:Y:S01]  /*3900*/  HMMA.16816.F32 R68, R104, R38, R68 ;  /* 0x000000266844723c */ /* 0x000fe20000001844 */
[----:B------:R-:W5:Y:S05]  /*3910*/  LDSM.16.M88.4 R36, [R244+0x17100] ;  /* 0x01710000f424783b */ /* 0x000f6a0000000200 */
[----:B------:R-:W2:Y:S02]  /*3920*/  MUFU.TANH R65, R50 ;  /* 0x0000003200417308 */ /* 0x000ea40000002400 */
[C---:B-1----:R-:W-:Y:S06]  /*3930*/  HMMA.16816.F32 R92, R20.reuse, R26, R92 ;  /* 0x0000001a145c723c */ /* 0x042fec000000185c */
[----:B------:R-:W1:Y:S02]  /*3940*/  MUFU.TANH R0, R0 ;  /* 0x0000000000007308 */ /* 0x000e640000002400 */
[----:B------:R-:W-:Y:S01]  /*3950*/  HMMA.16816.F32 R40, R20, R24, R40 ;  /* 0x000000181428723c */ /* 0x000fe20000001828 */
[----:B------:R-:W-:-:S02]  /*3960*/  FMUL.FTZ R82, R88, c[0x0][0x320] ;  /* 0x0000c80058527a20 */ /* 0x000fc40000410000 */
[----:B------:R-:W-:Y:S02]  /*3970*/  FMUL.FTZ R83, R89, c[0x0][0x320] ;  /* 0x0000c80059537a20 */ /* 0x000fe40000410000 */
[----:B------:R-:W-:Y:S02]  /*3980*/  FMUL.FTZ R91, R91, c[0x0][0x320] ;  /* 0x0000c8005b5b7a20 */ /* 0x000fe40000410000 */
[----:B------:R-:W1:Y:S01]  /*3990*/  MUFU.TANH R82, R82 ;  /* 0x0000005200527308 */ /* 0x000e620000002400 */
[----:B------:R-:W-:Y:S01]  /*39a0*/  HMMA.16816.F32 R84, R72, R66, R84 ;  /* 0x000000424854723c */ /* 0x000fe20000001854 */
[----:B------:R-:W-:Y:S02]  /*39b0*/  FMUL.FTZ R68, R68, c[0x0][0x320] ;  /* 0x0000c80044447a20 */ /* 0x000fe40000410000 */
[----:B------:R-:W-:Y:S02]  /*39c0*/  FMUL.FTZ R69, R69, c[0x0][0x320] ;  /* 0x0000c80045457a20 */ /* 0x000fe40000410000 */
[----:B------:R-:W-:-:S02]  /*39d0*/  FMUL.FTZ R70, R70, c[0x0][0x320] ;  /* 0x0000c80046467a20 */ /* 0x000fc40000410000 */
[----:B------:R1:W1:Y:S01]  /*39e0*/  MUFU.TANH R66, R51 ;  /* 0x0000003300427308 */ /* 0x0002620000002400 */
[----:B--2---:R-:W-:Y:S01]  /*39f0*/  HMMA.16816.F32 R92, R72, R14, R92 ;  /* 0x0000000e485c723c */ /* 0x004fe2000000185c */
[----:B------:R-:W-:-:S06]  /*3a00*/  FMUL.FTZ R71, R71, c[0x0][0x320] ;  /* 0x0000c80047477a20 */ /* 0x000fcc0000410000 */
[----:B------:R-:W2:Y:S01]  /*3a10*/  MUFU.TANH R83, R83 ;  /* 0x0000005300537308 */ /* 0x000ea20000002400 */
[C---:B------:R-:W-:Y:S01]  /*3a20*/  HMMA.16816.F32 R40, R72.reuse, R12, R40 ;  /* 0x0000000c4828723c */ /* 0x040fe20000001828 */
[----:B-1----:R-:W1:Y:S07]  /*3a30*/  LDSM.16.M88.4 R48, [R234+0xa800] ;  /* 0x00a80000ea30783b */ /* 0x002e6e0000000200 */
[----:B-----5:R-:W-:Y:S01]  /*3a40*/  HMMA.16816.F32 R112, R72, R36, R112 ;  /* 0x000000244870723c */ /* 0x020fe20000001870 */
[----:B------:R1:W1:Y:S01]  /*3a50*/  MUFU.TANH R211, R91 ;  /* 0x0000005b00d37308 */ /* 0x0002620000002400 */
[----:B------:R-:W-:-:S06]  /*3a60*/  DEPBAR.LE SB0, 0x0 ;  /* 0x000080000000791a */ /* 0x000fcc0000000000 */
[----:B------:R-:W-:Y:S01]  /*3a70*/  HMMA.16816.F32 R52, R72, R38, R52 ;  /* 0x000000264834723c */ /* 0x000fe20000001834 */
[----:B------:R1:W1:Y:S07]  /*3a80*/  MUFU.TANH R213, R68 ;  /* 0x0000004400d57308 */ /* 0x00026e0000002400 */
[C---:B------:R-:W-:Y:S01]  /*3a90*/  HMMA.16816.F32 R84, R104.reuse, R98, R84 ;  /* 0x000000626854723c */ /* 0x040fe20000001854 */
[----:B------:R1:W1:Y:S07]  /*3aa0*/  MUFU.TANH R212, R69 ;  /* 0x0000004500d47308 */ /* 0x00026e0000002400 */
[C---:B------:R-:W-:Y:S01]  /*3ab0*/  HMMA.16816.F32 R92, R104.reuse, R10, R92 ;  /* 0x0000000a685c723c */ /* 0x040fe2000000185c */
[----:B------:R2:W2:Y:S07]  /*3ac0*/  MUFU.TANH R210, R70 ;  /* 0x0000004600d27308 */ /* 0x0004ae0000002400 */
[C---:B------:R-:W-:Y:S01]  /*3ad0*/  HMMA.16816.F32 R112, R104.reuse, R44, R112 ;  /* 0x0000002c6870723c */ /* 0x040fe20000001870 */
[----:B------:R2:W2:Y:S07]  /*3ae0*/  MUFU.TANH R209, R71 ;  /* 0x0000004700d17308 */ /* 0x0004ae0000002400 */
[----:B-1----:R-:W-:Y:S01]  /*3af0*/  HMMA.16816.F32 R108, R104, R48, R108 ;  /* 0x00000030686c723c */ /* 0x002fe2000000186c */
[----:B------:R-:W-:-:S02]  /*3b00*/  FMUL.FTZ R67, R84, c[0x0][0x320] ;  /* 0x0000c80054437a20 */ /* 0x000fc40000410000 */
[----:B------:R-:W-:Y:S02]  /*3b10*/  FMUL.FTZ R56, R85, c[0x0][0x320] ;  /* 0x0000c80055387a20 */ /* 0x000fe40000410000 */
[----:B------:R-:W-:Y:S02]  /*3b20*/  FMUL.FTZ R57, R86, c[0x0][0x320] ;  /* 0x0000c80056397a20 */ /* 0x000fe40000410000 */
[----:B------:R-:W-:Y:S01]  /*3b30*/  FMUL.FTZ R84, R87, c[0x0][0x320] ;  /* 0x0000c80057547a20 */ /* 0x000fe20000410000 */
[----:B------:R-:W-:Y:S01]  /*3b40*/  HMMA.16816.F32 R60, R104, R50, R60 ;  /* 0x00000032683c723c */ /* 0x000fe2000000183c */
[----:B------:R-:W-:Y:S01]  /*3b50*/  FMUL.FTZ R85, R90, c[0x0][0x320] ;  /* 0x0000c8005a557a20 */ /* 0x000fe20000410000 */
[----:B------:R-:W1:Y:S01]  /*3b60*/  MUFU.TANH R67, R67 ;  /* 0x0000004300437308 */ /* 0x000e620000002400 */
[----:B------:R-:W-:Y:S02]  /*3b70*/  FMUL.FTZ R25, R94, c[0x0][0x320] ;  /* 0x0000c8005e197a20 */ /* 0x000fe40000410000 */
[----:B------:R-:W-:-:S02]  /*3b80*/  FMUL.FTZ R24, R95, c[0x0][0x320] ;  /* 0x0000c8005f187a20 */ /* 0x000fc40000410000 */
[----:B------:R-:W-:Y:S01]  /*3b90*/  FMUL.FTZ R92, R92, c[0x0][0x320] ;  /* 0x0000c8005c5c7a20 */ /* 0x000fe20000410000 */
[C---:B------:R-:W-:Y:S01]  /*3ba0*/  HMMA.16816.F32 R52, R104.reuse, R46, R52 ;  /* 0x0000002e6834723c */ /* 0x040fe20000001834 */
[----:B------:R-:W-:Y:S01]  /*3bb0*/  FMUL.FTZ R112, R112, c[0x0][0x320] ;  /* 0x0000c80070707a20 */ /* 0x000fe20000410000 */
[----:B------:R-:W1:Y:S01]  /*3bc0*/  MUFU.TANH R56, R56 ;  /* 0x0000003800387308 */ /* 0x000e620000002400 */
[----:B------:R-:W-:Y:S02]  /*3bd0*/  FMUL.FTZ R113, R113, c[0x0][0x320] ;  /* 0x0000c80071717a20 */ /* 0x000fe40000410000 */
[----:B------:R-:W-:Y:S02]  /*3be0*/  FMUL.FTZ R114, R114, c[0x0][0x320] ;  /* 0x0000c80072727a20 */ /* 0x000fe40000410000 */
[----:B------:R-:W-:Y:S01]  /*3bf0*/  FMUL.FTZ R115, R115, c[0x0][0x320] ;  /* 0x0000c80073737a20 */ /* 0x000fe20000410000 */
[----:B------:R-:W-:Y:S01]  /*3c00*/  HMMA.16816.F32 R40, R104, R8, R40 ;  /* 0x000000086828723c */ /* 0x000fe20000001828 */
[----:B------:R-:W-:Y:S01]  /*3c10*/  FMUL.FTZ R108, R108, c[0x0][0x320] ;  /* 0x0000c8006c6c7a20 */ /* 0x000fe20000410000 */
[----:B------:R-:W1:Y:S01]  /*3c20*/  MUFU.TANH R57, R57 ;  /* 0x0000003900397308 */ /* 0x000e620000002400 */
[----:B------:R-:W-:-:S02]  /*3c30*/  FMUL.FTZ R109, R109, c[0x0][0x320] ;  /* 0x0000c8006d6d7a20 */ /* 0x000fc40000410000 */
[----:B------:R-:W-:Y:S02]  /*3c40*/  FMUL.FTZ R110, R110, c[0x0][0x320] ;  /* 0x0000c8006e6e7a20 */ /* 0x000fe40000410000 */
[----:B------:R-:W-:Y:S02]  /*3c50*/  FMUL.FTZ R111, R111, c[0x0][0x320] ;  /* 0x0000c8006f6f7a20 */ /* 0x000fe40000410000 */
[----:B------:R-:W-:Y:S01]  /*3c60*/  FMUL.FTZ R60, R60, c[0x0][0x320] ;  /* 0x0000c8003c3c7a20 */ /* 0x000fe20000410000 */
[----:B------:R-:W1:Y:S01]  /*3c70*/  MUFU.TANH R84, R84 ;  /* 0x0000005400547308 */ /* 0x000e620000002400 */
[----:B------:R-:W-:Y:S02]  /*3c80*/  FMUL.FTZ R61, R61, c[0x0][0x320] ;  /* 0x0000c8003d3d7a20 */ /* 0x000fe40000410000 */
[----:B------:R-:W-:Y:S02]  /*3c90*/  FMUL.FTZ R62, R62, c[0x0][0x320] ;  /* 0x0000c8003e3e7a20 */ /* 0x000fe40000410000 */
[----:B------:R-:W-:-:S02]  /*3ca0*/  FMUL.FTZ R63, R63, c[0x0][0x320] ;  /* 0x0000c8003f3f7a20 */ /* 0x000fc40000410000 */
[----:B------:R-:W-:Y:S01]  /*3cb0*/  FMUL.FTZ R52, R52, c[0x0][0x320] ;  /* 0x0000c80034347a20 */ /* 0x000fe20000410000 */
[----:B------:R-:W1:Y:S01]  /*3cc0*/  MUFU.TANH R85, R85 ;  /* 0x0000005500557308 */ /* 0x000e620000002400 */
[----:B------:R-:W-:Y:S02]  /*3cd0*/  FMUL.FTZ R53, R53, c[0x0][0x320] ;  /* 0x0000c80035357a20 */ /* 0x000fe40000410000 */
[----:B------:R-:W-:Y:S02]  /*3ce0*/  FMUL.FTZ R54, R54, c[0x0][0x320] ;  /* 0x0000c80036367a20 */ /* 0x000fe40000410000 */
[----:B------:R-:W-:Y:S02]  /*3cf0*/  FMUL.FTZ R55, R55, c[0x0][0x320] ;  /* 0x0000c80037377a20 */ /* 0x000fe40000410000 */
[----:B------:R-:W-:Y:S01]  /*3d00*/  FMUL.FTZ R40, R40, c[0x0][0x320] ;  /* 0x0000c80028287a20 */ /* 0x000fe20000410000 */
[----:B------:R1:W1:Y:S01]  /*3d10*/  MUFU.TANH R198, R108 ;  /* 0x0000006c00c67308 */ /* 0x0002620000002400 */
[----:B------:R-:W-:-:S02]  /*3d20*/  FMUL.FTZ R41, R41, c[0x0][0x320] ;  /* 0x0000c80029297a20 */ /* 0x000fc40000410000 */
[----:B------:R-:W-:Y:S02]  /*3d30*/  FMUL.FTZ R42, R42, c[0x0][0x320] ;  /* 0x0000c8002a2a7a20 */ /* 0x000fe40000410000 */
[----:B------:R-:W-:Y:S02]  /*3d40*/  FMUL.FTZ R43, R43, c[0x0][0x320] ;  /* 0x0000c8002b2b7a20 */ /* 0x000fe40000410000 */
[----:B------:R-:W-:Y:S01]  /*3d50*/  FMUL.FTZ R93, R93, c[0x0][0x320] ;  /* 0x0000c8005d5d7a20 */ /* 0x000fe20000410000 */
        /* <DEDUP_REMOVED lines=22> */
[----:B------:R-:W1:Y:S01]  /*3ec0*/  MUFU.TANH R24, R24 ;  /* 0x0000001800187308 */ /* 0x000e620000002400 */
[----:B------:R-:W-:Y:S06]  /*3ed0*/  BAR.SYNC.DEFER_BLOCKING 0x0 ;  /* 0x0000000000007b1d */ /* 0x000fec0000010000 */
[----:B------:R-:W-:Y:S05]  /*3ee0*/  @!P0 BRA `(.L_x_1542) ;  /* 0x0000060000008947 */ /* 0x000fea0003800000 */
[----:B--234-:R-:W-:Y:S01]  /*3ef0*/  IMAD.U32 R7, RZ, RZ, UR6 ;  /* 0x00000006ff077e24 */ /* 0x01cfe2000f8e00ff */
[----:B------:R-:W-:Y:S01]  /*3f00*/  ISETP.NE.AND P6, PT, R252, 0x1, PT ;  /* 0x00000001fc00780c */ /* 0x000fe20003fc5270 */
[----:B------:R-:W-:-:S03]  /*3f10*/  IMAD.MOV.U32 R12, RZ, RZ, RZ ;  /* 0x000000ffff0c7224 */ /* 0x000fc600078e00ff */
[----:B------:R-:W-:-:S04]  /*3f20*/  IADD3 R7, R120, UR9, R7 ;  /* 0x0000000978077c10 */ /* 0x000fc8000fffe007 */
[----:B------:R-:W-:-:S05]  /*3f30*/  IADD3 R7, R7, -0x60, RZ ;  /* 0xffffffa007077810 */ /* 0x000fca0007ffe0ff */
[----:B------:R-:W-:-:S04]  /*3f40*/  @P6 IMAD.HI.U32 R9, R7, c[0x0][0x2bc], RZ ;  /* 0x0000af0007096a27 */ /* 0x000fc800078e00ff */
[----:B------:R-:W-:Y:S01]  /*3f50*/  IMAD.MOV.U32 R8, RZ, RZ, R7 ;  /* 0x000000ffff087224 */ /* 0x000fe200078e0007 */
[----:B------:R-:W-:-:S04]  /*3f60*/  @P6 SHF.R.U32.HI R8, RZ, c[0x0][0x2c0], R9 ;  /* 0x0000b000ff086a19 */ /* 0x000fc80000011609 */
[----:B------:R-:W-:-:S04]  /*3f70*/  @!P5 IADD3 R11, P0, R8, UR16, RZ ;  /* 0x00000010080bdc10 */ /* 0x000fc8000ff1e0ff */
[----:B------:R-:W-:Y:S02]  /*3f80*/  @!P5 LEA.HI.X.SX32 R9, R8, UR15, 0x1, P0 ;  /* 0x0000000f0809dc11 */ /* 0x000fe400080f0eff */
[----:B------:R-:W-:-:S04]  /*3f90*/  @!P5 LEA R10, P0, R11, c[0x0][0x2a0], 0x2 ;  /* 0x0000a8000b0ada11 */ /* 0x000fc800078010ff */
[----:B------:R-:W-:-:S05]  /*3fa0*/  @!P5 LEA.HI.X R11, R11, c[0x0][0x2a4], R9, 0x2, P0 ;  /* 0x0000a9000b0bda11 */ /* 0x000fca00000f1409 */
[----:B------:R2:W3:Y:S01]  /*3fb0*/  @!P5 LDG.E R12, [R10.64] ;  /* 0x0000000c0a0cd981 */ /* 0x0004e2000c1e1900 */
[----:B------:R-:W-:Y:S01]  /*3fc0*/  IMAD.MOV R8, RZ, RZ, -R8 ;  /* 0x000000ffff087224 */ /* 0x000fe200078e0a08 */
[----:B------:R-:W-:Y:S01]  /*3fd0*/  SEL R15, RZ, 0x10, P4 ;  /* 0x00000010ff0f7807 */ /* 0x000fe20002000000 */
[C---:B------:R-:W-:Y:S01]  /*3fe0*/  IMAD.SHL.U32 R16, R33.reuse, 0x2, RZ ;  /* 0x0000000221107824 */ /* 0x040fe200078e00ff */
[----:B------:R-:W-:Y:S01]  /*3ff0*/  SHF.L.U64.HI R17, R33, 0x1, R35 ;  /* 0x0000000121117819 */ /* 0x000fe20000010223 */
[----:B------:R-:W-:Y:S01]  /*4000*/  IMAD R13, R8, c[0x0][0x2b8], R7 ;  /* 0x0000ae00080d7a24 */ /* 0x000fe200078e0207 */
[----:B-1----:R-:W-:Y:S02]  /*4010*/  IADD3 R40, -R15, 0x10, RZ ;  /* 0x000000100f287810 */ /* 0x002fe40007ffe1ff */
[----:B------:R-:W-:Y:S01]  /*4020*/  SEL R22, RZ, 0x10, P1 ;  /* 0x00000010ff167807 */ /* 0x000fe20000800000 */
[----:B------:R-:W-:Y:S01]  /*4030*/  IMAD.WIDE.U32 R8, R13, c[0x0][0x1e0], RZ ;  /* 0x000078000d087a25 */ /* 0x000fe200078e00ff */
[----:B------:R-:W-:Y:S01]  /*4040*/  SHF.R.S32.HI R7, RZ, 0x1f, R13 ;  /* 0x0000001fff077819 */ /* 0x000fe2000001140d */
[----:B------:R1:W-:Y:S01]  /*4050*/  STL [R1+0x4], R13 ;  /* 0x0000040d01007387 */ /* 0x0003e20000100800 */
[----:B------:R-:W-:-:S02]  /*4060*/  LOP3.LUT R40, R40, 0xf, RZ, 0xc0, !PT ;  /* 0x0000000f28287812 */ /* 0x000fc400078ec0ff */
[----:B------:R-:W-:Y:S01]  /*4070*/  SHF.L.U64.HI R14, R31, 0x1, R34 ;  /* 0x000000011f0e7819 */ /* 0x000fe20000010222 */
[----:B------:R-:W-:Y:S01]  /*4080*/  IMAD R7, R7, c[0x0][0x1e0], RZ ;  /* 0x0000780007077a24 */ /* 0x000fe200078e02ff */
[----:B------:R-:W-:-:S03]  /*4090*/  IADD3 R26, -R22, 0x10, RZ ;  /* 0x00000010161a7810 */ /* 0x000fc60007ffe1ff */
[----:B------:R-:W-:Y:S01]  /*40a0*/  IMAD R7, R13, c[0x0][0x1e4], R7 ;  /* 0x000079000d077a24 */ /* 0x000fe200078e0207 */
[----:B------:R-:W-:-:S03]  /*40b0*/  LOP3.LUT R26, R26, 0xf, RZ, 0xc0, !PT ;  /* 0x0000000f1a1a7812 */ /* 0x000fc600078ec0ff */
[----:B------:R-:W-:Y:S02]  /*40c0*/  IMAD.IADD R9, R9, 0x1, R7 ;  /* 0x0000000109097824 */ /* 0x000fe400078e0207 */
[C---:B--2---:R-:W-:Y:S01]  /*40d0*/  IMAD.SHL.U32 R10, R29.reuse, 0x2, RZ ;  /* 0x000000021d0a7824 */ /* 0x044fe200078e00ff */
[----:B------:R-:W-:Y:S01]  /*40e0*/  SHF.L.U64.HI R11, R29, 0x1, R32 ;  /* 0x000000011d0b7819 */ /* 0x000fe20000010220 */
[----:B-1----:R-:W-:Y:S01]  /*40f0*/  IMAD.SHL.U32 R13, R31, 0x2, RZ ;  /* 0x000000021f0d7824 */ /* 0x002fe200078e00ff */
[----:B---3--:R-:W-:Y:S01]  /*4100*/  SHF.R.S32.HI R7, RZ, 0x1f, R12 ;  /* 0x0000001fff077819 */ /* 0x008fe2000001140c */
[----:B------:R-:W-:Y:S01]  /*4110*/  IMAD.WIDE.U32 R8, R12, c[0x0][0x1f0], R8 ;  /* 0x00007c000c087a25 */ /* 0x000fe200078e0008 */
[----:B------:R1:W-:Y:S03]  /*4120*/  STL [R1], R12 ;  /* 0x0000000c01007387 */ /* 0x0003e60000100800 */
[----:B------:R-:W-:Y:S01]  /*4130*/  IMAD R7, R7, c[0x0][0x1f0], RZ ;  /* 0x00007c0007077a24 */ /* 0x000fe200078e02ff */
[----:B------:R-:W-:-:S02]  /*4140*/  IADD3 R18, P0, R8, UR20, RZ ;  /* 0x0000001408127c10 */ /* 0x000fc4000ff1e0ff */
[----:B------:R-:W-:Y:S01]  /*4150*/  SHF.L.U64.HI R8, R28, 0x1, R30 ;  /* 0x000000011c087819 */ /* 0x000fe2000001021e */
[----:B------:R-:W-:-:S05]  /*4160*/  IMAD R7, R12, c[0x0][0x1f4], R7 ;  /* 0x00007d000c077a24 */ /* 0x000fca00078e0207 */
[----:B------:R-:W-:Y:S02]  /*4170*/  IADD3.X R7, R9, UR18, R7, P0, !PT ;  /* 0x0000001209077c10 */ /* 0x000fe400087fe407 */
[C---:B------:R-:W-:Y:S02]  /*4180*/  LEA R19, P0, R18.reuse, c[0x0][0x1c8], 0x1 ;  /* 0x0000720012137a11 */ /* 0x040fe400078008ff */
[----:B------:R-:W-:Y:S02]  /*4190*/  SEL R9, RZ, 0x10, P2 ;  /* 0x00000010ff097807 */ /* 0x000fe40001000000 */
[----:B------:R-:W-:Y:S01]  /*41a0*/  LEA.HI.X R18, R18, c[0x0][0x1cc], R7, 0x1, P0 ;  /* 0x0000730012127a11 */ /* 0x000fe200000f0c07 */
[----:B------:R-:W2:Y:S01]  /*41b0*/  SHFL.IDX PT, R27, R19, 0x2, 0x181f ;  /* 0x00581f00131b7f89 */ /* 0x000ea200000e0000 */
[----:B------:R-:W-:Y:S01]  /*41c0*/  IADD3 R36, -R9, 0x10, RZ ;  /* 0x0000001009247810 */ /* 0x000fe20007ffe1ff */
[----:B------:R-:W-:Y:S02]  /*41d0*/  IMAD.SHL.U32 R7, R28, 0x2, RZ ;  /* 0x000000021c077824 */ /* 0x000fe400078e00ff */
[----:B------:R-:W3:Y:S01]  /*41e0*/  SHFL.IDX PT, R20, R18, 0x2, 0x181f ;  /* 0x00581f0012147f89 */ /* 0x000ee200000e0000 */
[----:B------:R-:W-:-:S02]  /*41f0*/  LOP3.LUT R36, R36, 0xf, RZ, 0xc0, !PT ;  /* 0x0000000f24247812 */ /* 0x000fc400078ec0ff */
[----:B-1----:R-:W-:Y:S01]  /*4200*/  SEL R12, RZ, 0x10, P3 ;  /* 0x00000010ff0c7807 */ /* 0x002fe20001800000 */
[----:B------:R-:W-:Y:S03]  /*4210*/  SHFL.IDX PT, R21, R18, RZ, 0x181f ;  /* 0x00181fff12157589 */ /* 0x000fe600000e0000 */
[----:B------:R-:W-:Y:S01]  /*4220*/  IADD3 R38, -R12, 0x10, RZ ;  /* 0x000000100c267810 */ /* 0x000fe20007ffe1ff */
[----:B------:R-:W-:Y:S03]  /*4230*/  SHFL.IDX PT, R18, R18, 0x1, 0x181f ;  /* 0x00381f0012127f89 */ /* 0x000fe600000e0000 */
[----:B------:R-:W-:Y:S02]  /*4240*/  LOP3.LUT R38, R38, 0xf, RZ, 0xc0, !PT ;  /* 0x0000000f26267812 */ /* 0x000fe400078ec0ff */
[----:B--2---:R-:W-:-:S04]  /*4250*/  IADD3 R40, P6, P0, R40, R27, R16 ;  /* 0x0000001b28287210 */ /* 0x004fc800078de010 */
[----:B---3--:R-:W-:Y:S02]  /*4260*/  IADD3.X R41, RZ, R20, R17, P6, P0 ;  /* 0x00000014ff297210 */ /* 0x008fe400037e0411 */
[----:B------:R-:W-:-:S04]  /*4270*/  IADD3 R38, P6, P0, R38, R27, R13 ;  /* 0x0000001b26267210 */ /* 0x000fc800078de00d */
[----:B------:R-:W-:Y:S02]  /*4280*/  IADD3.X R39, RZ, R20, R14, P6, P0 ;  /* 0x00000014ff277210 */ /* 0x000fe400037e040e */
[----:B------:R-:W-:-:S04]  /*4290*/  IADD3 R36, P6, P0, R36, R27, R10 ;  /* 0x0000001b24247210 */ /* 0x000fc800078de00a */
[----:B------:R-:W-:Y:S02]  /*42a0*/  IADD3.X R37, RZ, R20, R11, P6, P0 ;  /* 0x00000014ff257210 */ /* 0x000fe400037e040b */
[----:B------:R-:W-:-:S04]  /*42b0*/  IADD3 R26, P6, P0, R26, R27, R7 ;  /* 0x0000001b1a1a7210 */ /* 0x000fc800078de007 */
[----:B------:R-:W-:Y:S02]  /*42c0*/  IADD3.X R27, RZ, R20, R8, P6, P0 ;  /* 0x00000014ff1b7210 */ /* 0x000fe400037e0408 */
[----:B------:R-:W1:Y:S04]  /*42d0*/  SHFL.IDX PT, R20, R19, RZ, 0x181f ;  /* 0x00181fff13147589 */ /* 0x000e6800000e0000 */
[----:B------:R-:W2:Y:S01]  /*42e0*/  SHFL.IDX PT, R19, R19, 0x1, 0x181f ;  /* 0x00381f0013137f89 */ /* 0x000ea200000e0000 */
[----:B-1----:R-:W-:-:S05]  /*42f0*/  IADD3 R46, P0, R20, R16, RZ ;  /* 0x00000010142e7210 */ /* 0x002fca0007f1e0ff */
[----:B------:R-:W-:Y:S01]  /*4300*/  IMAD.X R47, R21, 0x1, R17, P0 ;  /* 0x00000001152f7824 */ /* 0x000fe200000e0611 */
        /* <DEDUP_REMOVED lines=9> */
[----:B--2---:R-:W-:-:S04]  /*43a0*/  IADD3 R16, P0, R19, R16, RZ ;  /* 0x0000001013107210 */ /* 0x004fc80007f1e0ff */
        /* <DEDUP_REMOVED lines=20> */
.L_x_1542:
[----:B--234-:R-:W-:Y:S01]  /*44f0*/  LOP3.LUT R7, R6, 0xffffffe0, RZ, 0xc0, !PT ;  /* 0xffffffe006077812 */ /* 0x01cfe200078ec0ff */
[----:B------:R-:W-:Y:S01]  /*4500*/  IMAD.SHL.U32 R247, R5, 0x2, RZ ;  /* 0x0000000205f77824 */ /* 0x000fe200078e00ff */
[----:B------:R-:W-:Y:S01]  /*4510*/  UIADD3 UR6, UR7, -0x2, URZ ;  /* 0xfffffffe07067890 */ /* 0x000fe2000fffe03f */
[----:B------:R-:W0:Y:S02]  /*4520*/  LDGDEPBAR ;  /* 0x00000000000079af */ /* 0x000e240000000000 */
[----:B------:R-:W-:Y:S01]  /*4530*/  IMAD.IADD R7, R2, 0x1, -R7 ;  /* 0x0000000102077824 */ /* 0x000fe200078e0a07 */
[----:B------:R-:W-:Y:S01]  /*4540*/  UISETP.GE.AND UP0, UPT, UR6, UR8, UPT ;  /* 0x000000080600728c */ /* 0x000fe2000bf06270 */
[----:B------:R-:W-:Y:S01]  /*4550*/  IMAD.U32 R2, RZ, RZ, UR10 ;  /* 0x0000000aff027e24 */ /* 0x000fe2000f8e00ff */
[----:B------:R-:W-:Y:S01]  /*4560*/  LDSM.16.MT88.4 R172, [R247+0x100] ;  /* 0x00010000f7ac783b */ /* 0x000fe20000004200 */
[----:B------:R-:W-:Y:S01]  /*4570*/  IMAD R242, R4, 0x2, R247 ;  /* 0x0000000204f27824 */ /* 0x000fe200078e02f7 */
[----:B------:R-:W-:Y:S01]  /*4580*/  SHF.R.S32.HI R6, RZ, 0x1f, R7 ;  /* 0x0000001fff067819 */ /* 0x000fe20000011407 */
[C---:B------:R-:W-:Y:S01]  /*4590*/  IMAD R241, R3.reuse, 0x2, R247 ;  /* 0x0000000203f17824 */ /* 0x040fe200078e02f7 */
[----:B------:R-:W-:Y:S01]  /*45a0*/  LDSM.16.MT88.4 R12, [R247+0x900] ;  /* 0x00090000f70c783b */ /* 0x000fe20000004200 */
[----:B------:R-:W-:Y:S01]  /*45b0*/  IMAD R240, R3, 0x2, R242 ;  /* 0x0000000203f07824 */ /* 0x000fe200078e02f2 */
[----:B------:R-:W-:-:S02]  /*45c0*/  LEA.HI R6, R6, R7, RZ, 0x2 ;  /* 0x0000000706067211 */ /* 0x000fc400078f10ff */
[----:B------:R-:W-:Y:S02]  /*45d0*/  LDSM.16.MT88.4 R164, [R242+0x100] ;  /* 0x00010000f2a4783b */ /* 0x000fe40000004200 */
[----:B------:R-:W-:Y:S02]  /*45e0*/  LOP3.LUT R6, R6, 0x7ffffffc, RZ, 0xc0, !PT ;  /* 0x7ffffffc06067812 */ /* 0x000fe400078ec0ff */
[----:B------:R-:W-:Y:S03]  /*45f0*/  LDSM.16.MT88.4 R132, [R242+0x3100] ;  /* 0x00310000f284783b */ /* 0x000fe60000004200 */
[----:B------:R-:W-:Y:S01]  /*4600*/  IMAD.IADD R6, R7, 0x1, -R6 ;  /* 0x0000000107067824 */ /* 0x000fe200078e0a06 */
[----:B------:R-:W-:Y:S03]  /*4610*/  LDSM.16.MT88.4 R148, [R240+0x100] ;  /* 0x00010000f094783b */ /* 0x000fe60000004200 */
[----:B------:R-:W-:Y:S01]  /*4620*/  IMAD R2, R6, -0x2, R2 ;  /* 0xfffffffe06027824 */ /* 0x000fe200078e0202 */
[----:B------:R-:W-:Y:S04]  /*4630*/  LDSM.16.MT88.4 R140, [R247+0x3100] ;  /* 0x00310000f78c783b */ /* 0x000fe80000004200 */
[----:B------:R-:W-:Y:S01]  /*4640*/  ISETP.GT.AND P0, PT, R2, RZ, PT ;  /* 0x000000ff0200720c */ /* 0x000fe20003f04270 */
[----:B------:R-:W-:Y:S03]  /*4650*/  LDSM.16.MT88.4 R88, [R241+0x6100] ;  /* 0x00610000f158783b */ /* 0x000fe60000004200 */
[----:B------:R-:W-:Y:S01]  /*4660*/  FSEL R65, R65, -INF , P0 ;  /* 0xff80000041417808 */ /* 0x000fe20000000000 */
[----:B------:R-:W-:Y:S01]  /*4670*/  LDSM.16.MT88.4 R156, [R241+0x100] ;  /* 0x00010000f19c783b */ /* 0x000fe20000004200 */
[----:B------:R-:W-:-:S02]  /*4680*/  FSEL R0, R0, -INF , P0 ;  /* 0xff80000000007808 */ /* 0x000fc40000000000 */
[----:B------:R-:W-:Y:S01]  /*4690*/  ISETP.GT.AND P0, PT, R2, 0x1, PT ;  /* 0x000000010200780c */ /* 0x000fe20003f04270 */
[----:B-1----:R-:W-:Y:S03]  /*46a0*/  LDSM.16.MT88.4 R20, [R240+0x900] ;  /* 0x00090000f014783b */ /* 0x002fe60000004200 */
[----:B------:R-:W-:Y:S01]  /*46b0*/  FSEL R66, R66, -INF , P0 ;  /* 0xff80000042427808 */ /* 0x000fe20000000000 */
[----:B------:R-:W-:Y:S01]  /*46c0*/  LDSM.16.MT88.4 R16, [R247+0x3900] ;  /* 0x00390000f710783b */ /* 0x000fe20000004200 */
[----:B------:R-:W-:Y:S02]  /*46d0*/  FSEL R64, R64, -INF , P0 ;  /* 0xff80000040407808 */ /* 0x000fe40000000000 */
[----:B------:R-:W-:Y:S01]  /*46e0*/  ISETP.GT.AND P0, PT, R2, 0x8, PT ;  /* 0x000000080200780c */ /* 0x000fe20003f04270 */
[----:B------:R-:W-:Y:S01]  /*46f0*/  LDSM.16.MT88.4 R68, [R240+0x3900] ;  /* 0x00390000f044783b */ /* 0x000fe20000004200 */
[----:B------:R-:W-:-:S02]  /*4700*/  FMNMX.FTZ R6, R0, R64, !PT ;  /* 0x0000004000067209 */ /* 0x000fc40007810000 */
[----:B------:R-:W-:Y:S01]  /*4710*/  FSEL R57, R57, -INF , P0 ;  /* 0xff80000039397808 */ /* 0x000fe20000000000 */
[----:B------:R-:W-:Y:S01]  /*4720*/  LDSM.16.MT88.4 R36, [R241+0x900] ;  /* 0x00090000f124783b */ /* 0x000fe20000004200 */
[----:B------:R-:W-:Y:S02]  /*4730*/  FSEL R67, R67, -INF , P0 ;  /* 0xff80000043437808 */ /* 0x000fe40000000000 */
[----:B------:R-:W-:Y:S01]  /*4740*/  ISETP.GT.AND P0, PT, R2, 0x9, PT ;  /* 0x000000090200780c */ /* 0x000fe20003f04270 */
[----:B------:R-:W-:Y:S01]  /*4750*/  LDSM.16.MT88.4 R72, [R247+0x6100] ;  /* 0x00610000f748783b */ /* 0x000fe20000004200 */
[----:B------:R-:W-:Y:S02]  /*4760*/  FMNMX.FTZ R6, R67, R6, !PT ;  /* 0x0000000643067209 */ /* 0x000fe40007810000 */
[----:B------:R-:W-:Y:S01]  /*4770*/  FSEL R84, R84, -INF , P0 ;  /* 0xff80000054547808 */ /* 0x000fe20000000000 */
[----:B------:R-:W-:Y:S01]  /*4780*/  LDSM.16.MT88.4 R96, [R240+0x6100] ;  /* 0x00610000f060783b */ /* 0x000fe20000004200 */
[----:B------:R-:W-:-:S02]  /*4790*/  FSEL R56, R56, -INF , P0 ;  /* 0xff80000038387808 */ /* 0x000fc40000000000 */
[----:B------:R-:W-:Y:S01]  /*47a0*/  ISETP.GT.AND P0, PT, R2, 0x10, PT ;  /* 0x000000100200780c */ /* 0x000fe20003f04270 */
[----:B------:R-:W-:Y:S01]  /*47b0*/  LDSM.16.MT88.4 R120, [R241+0x9100] ;  /* 0x00910000f178783b */ /* 0x000fe20000004200 */
[----:B------:R-:W-:Y:S02]  /*47c0*/  FMNMX.FTZ R6, R56, R6, !PT ;  /* 0x0000000638067209 */ /* 0x000fe40007810000 */
[----:B------:R-:W-:Y:S01]  /*47d0*/  FSEL R59, R59, -INF , P0 ;  /* 0xff8000003b3b7808 */ /* 0x000fe20000000000 */
[----:B------:R-:W-:Y:S01]  /*47e0*/  LDSM.16.MT88.4 R104, [R247+0x9100] ;  /* 0x00910000f768783b */ /* 0x000fe20000004200 */
        /* <DEDUP_REMOVED lines=48> */
[----:B------:R-:W-:Y:S02]  /*4af0*/  FMNMX.FTZ R6, R196, R6, !PT ;  /* 0x00000006c4067209 */ /* 0x000fe40007810000 */
[----:B------:R-:W-:Y:S02]  /*4b00*/  FSEL R208, R208, -INF , P0 ;  /* 0xff800000d0d07808 */ /* 0x000fe40000000000 */
[----:B------:R-:W-:Y:S02]  /*4b10*/  FSEL R207, R207, -INF , P0 ;  /* 0xff800000cfcf7808 */ /* 0x000fe40000000000 */
[----:B------:R-:W-:-:S02]  /*4b20*/  ISETP.GT.AND P0, PT, R2, 0x41, PT ;  /* 0x000000410200780c */ /* 0x000fc40003f04270 */
[----:B------:R-:W-:Y:S02]  /*4b30*/  FMNMX.FTZ R7, R59, R7, !PT ;  /* 0x000000073b077209 */ /* 0x000fe40007810000 */
[----:B------:R-:W-:Y:S02]  /*4b40*/  FMNMX.FTZ R6, R195, R6, !PT ;  /* 0x00000006c3067209 */ /* 0x000fe40007810000 */
[----:B------:R-:W-:Y:S02]  /*4b50*/  FSEL R206, R206, -INF , P0 ;  /* 0xff800000cece7808 */ /* 0x000fe40000000000 */
[----:B------:R-:W-:Y:S02]  /*4b60*/  FSEL R205, R205, -INF , P0 ;  /* 0xff800000cdcd7808 */ /* 0x000fe40000000000 */
[----:B------:R-:W-:Y:S02]  /*4b70*/  ISETP.GT.AND P0, PT, R2, 0x48, PT ;  /* 0x000000480200780c */ /* 0x000fe40003f04270 */
[----:B------:R-:W-:-:S02]  /*4b80*/  FMNMX.FTZ R7, R81, R7, !PT ;  /* 0x0000000751077209 */ /* 0x000fc40007810000 */
[----:B------:R-:W-:Y:S02]  /*4b90*/  FMNMX.FTZ R6, R193, R6, !PT ;  /* 0x00000006c1067209 */ /* 0x000fe40007810000 */
[----:B------:R-:W-:Y:S02]  /*4ba0*/  FSEL R204, R204, -INF , P0 ;  /* 0xff800000cccc7808 */ /* 0x000fe40000000000 */
[----:B------:R-:W-:Y:S02]  /*4bb0*/  FSEL R203, R203, -INF , P0 ;  /* 0xff800000cbcb7808 */ /* 0x000fe40000000000 */
[----:B------:R-:W-:Y:S02]  /*4bc0*/  ISETP.GT.AND P0, PT, R2, 0x49, PT ;  /* 0x000000490200780c */ /* 0x000fe40003f04270 */
[----:B------:R-:W-:Y:S02]  /*4bd0*/  FMNMX.FTZ R7, R78, R7, !PT ;  /* 0x000000074e077209 */ /* 0x000fe40007810000 */
[----:B------:R-:W-:-:S02]  /*4be0*/  FMNMX.FTZ R6, R207, R6, !PT ;  /* 0x00000006cf067209 */ /* 0x000fc40007810000 */
[----:B------:R-:W-:Y:S02]  /*4bf0*/  FSEL R201, R201, -INF , P0 ;  /* 0xff800000c9c97808 */ /* 0x000fe40000000000 */
[----:B------:R-:W-:Y:S02]  /*4c00*/  FSEL R202, R202, -INF , P0 ;  /* 0xff800000caca7808 */ /* 0x000fe40000000000 */
[----:B------:R-:W-:Y:S02]  /*4c10*/  FMNMX.FTZ R7, R79, R7, !PT ;  /* 0x000000074f077209 */ /* 0x000fe40007810000 */
[----:B------:R-:W-:Y:S02]  /*4c20*/  FMNMX.FTZ R6, R205, R6, !PT ;  /* 0x00000006cd067209 */ /* 0x000fe40007810000 */
        /* <DEDUP_REMOVED lines=10> */
[----:B------:R-:W-:Y:S02]  /*4cd0*/  ISETP.GT.AND P0, PT, R2, 0x58, PT ;  /* 0x000000580200780c */ /* 0x000fe40003f04270 */
[----:B------:R-:W-:Y:S02]  /*4ce0*/  FMNMX.FTZ R7, R210, R7, !PT ;  /* 0x00000007d2077209 */ /* 0x000fe40007810000 */
[----:B------:R-:W-:Y:S02]  /*4cf0*/  FMNMX.FTZ R6, R191, R6, !PT ;  /* 0x00000006bf067209 */ /* 0x000fe40007810000 */
[----:B------:R-:W-:-:S02]  /*4d00*/  FSEL R25, R25, -INF , P0 ;  /* 0xff80000019197808 */ /* 0x000fc40000000000 */
[----:B------:R-:W-:Y:S02]  /*4d10*/  FSEL R189, R189, -INF , P0 ;  /* 0xff800000bdbd7808 */ /* 0x000fe40000000000 */
[----:B------:R-:W-:Y:S02]  /*4d20*/  ISETP.GT.AND P0, PT, R2, 0x59, PT ;  /* 0x000000590200780c */ /* 0x000fe40003f04270 */
[----:B------:R-:W-:Y:S02]  /*4d30*/  FMNMX.FTZ R7, R209, R7, !PT ;  /* 0x00000007d1077209 */ /* 0x000fe40007810000 */
[----:B------:R-:W-:Y:S02]  /*4d40*/  FMNMX.FTZ R6, R190, R6, !PT ;  /* 0x00000006be067209 */ /* 0x000fe40007810000 */
[----:B------:R-:W-:Y:S02]  /*4d50*/  FSEL R188, R188, -INF , P0 ;  /* 0xff800000bcbc7808 */ /* 0x000fe40000000000 */
[----:B------:R-:W-:-:S02]  /*4d60*/  FMNMX.FTZ R7, R197, R7, !PT ;  /* 0x00000007c5077209 */ /* 0x000fc40007810000 */
[----:B------:R-:W-:Y:S02]  /*4d70*/  FMNMX.FTZ R2, R189, R6, !PT ;  /* 0x00000006bd027209 */ /* 0x000fe40007810000 */
[----:B------:R-:W-:Y:S02]  /*4d80*/  FMNMX.FTZ R6, R194, R7, !PT ;  /* 0x00000007c2067209 */ /* 0x000fe40007810000 */
[----:B------:R-:W-:Y:S02]  /*4d90*/  FMNMX.FTZ R2, R188, R2, !PT ;  /* 0x00000002bc027209 */ /* 0x000fe40007810000 */
[----:B------:R-:W-:Y:S02]  /*4da0*/  FMNMX.FTZ R6, R200, R6, !PT ;  /* 0x00000006c8067209 */ /* 0x000fe40007810000 */
[----:B------:R-:W-:Y:S01]  /*4db0*/  FSEL R24, R24, -INF , P0 ;  /* 0xff80000018187808 */ /* 0x000fe20000000000 */
[----:B------:R-:W1:Y:S01]  /*4dc0*/  SHFL.BFLY PT, R7, R2, 0x2, 0x1f ;  /* 0x0c401f0002077f89 */ /* 0x000e6200000e0000 */
        /* <DEDUP_REMOVED lines=9> */
[----:B------:R-:W-:-:S04]  /*4e60*/  FMNMX.FTZ R6, R25, R6, !PT ;  /* 0x0000000619067209 */ /* 0x000fc80007810000 */
[----:B------:R-:W-:-:S05]  /*4e70*/  FMNMX.FTZ R6, R24, R6, !PT ;  /* 0x0000000618067209 */ /* 0x000fca0007810000 */
[----:B------:R-:W2:Y:S01]  /*4e80*/  SHFL.BFLY PT, R7, R6, 0x2, 0x1f ;  /* 0x0c401f0006077f89 */ /* 0x000ea200000e0000 */
[----:B-1----:R-:W-:-:S03]  /*4e90*/  FMNMX.FTZ R2, R2, R8, !PT ;  /* 0x0000000802027209 */ /* 0x002fc60007810000 */
[----:B------:R-:W-:Y:S01]  /*4ea0*/  LDSM.16.MT88.4 R8, [R242+0x900] ;  /* 0x00090000f208783b */ /* 0x000fe20000004200 */
[C---:B------:R-:W-:Y:S01]  /*4eb0*/  FSETP.NEU.FTZ.AND P0, PT, R2.reuse, -INF , PT ;  /* 0xff8000000200780b */ /* 0x040fe20003f1d000 */
[----:B------:R-:W-:-:S05]  /*4ec0*/  FMUL.FTZ R192, R2, c[0x0][0x2d0] ;  /* 0x0000b40002c07a20 */ /* 0x000fca0000410000 */
[----:B------:R-:W-:Y:S02]  /*4ed0*/  FSEL R192, R192, RZ, P0 ;  /* 0x000000ffc0c07208 */ /* 0x000fe40000000000 */
[----:B--2---:R-:W-:-:S03]  /*4ee0*/  FMNMX.FTZ R6, R6, R7, !PT ;  /* 0x0000000706067209 */ /* 0x004fc60007810000 */
[--C-:B------:R-:W-:Y:S02]  /*4ef0*/  FFMA.FTZ R185, R0, c[0x0][0x2d0], -R192.reuse ;  /* 0x0000b40000b97a23 */ /* 0x100fe400000108c0 */
[----:B------:R-:W1:Y:S01]  /*4f00*/  SHFL.BFLY PT, R0, R6, 0x1, 0x1f ;  /* 0x0c201f0006007f89 */ /* 0x000e6200000e0000 */
[--C-:B------:R-:W-:Y:S02]  /*4f10*/  FFMA.FTZ R27, R64, c[0x0][0x2d0], -R192.reuse ;  /* 0x0000b400401b7a23 */ /* 0x100fe400000108c0 */
[--C-:B------:R-:W-:Y:S01]  /*4f20*/  FFMA.FTZ R182, R67, c[0x0][0x2d0], -R192.reuse ;  /* 0x0000b40043b67a23 */ /* 0x100fe200000108c0 */
[----:B------:R-:W-:Y:S01]  /*4f30*/  MUFU.EX2 R185, R185 ;  /* 0x000000b900b97308 */ /* 0x000fe20000000800 */
[--C-:B------:R-:W-:Y:S02]  /*4f40*/  FFMA.FTZ R51, R56, c[0x0][0x2d0], -R192.reuse ;  /* 0x0000b40038337a23 */ /* 0x100fe400000108c0 */
[--C-:B------:R-:W-:Y:S02]  /*4f50*/  FFMA.FTZ R50, R80, c[0x0][0x2d0], -R192.reuse ;  /* 0x0000b40050327a23 */ /* 0x100fe400000108c0 */
[----:B------:R-:W-:-:S02]  /*4f60*/  FFMA.FTZ R46, R58, c[0x0][0x2d0], -R192 ;  /* 0x0000b4003a2e7a23 */ /* 0x000fc400000108c0 */
[--C-:B------:R-:W-:Y:S01]  /*4f70*/  FFMA.FTZ R45, R76, c[0x0][0x2d0], -R192.reuse ;  /* 0x0000b4004c2d7a23 */ /* 0x100fe200000108c0 */
[----:B------:R-:W2:Y:S01]  /*4f80*/  MUFU.EX2 R27, R27 ;  /* 0x0000001b001b7308 */ /* 0x000ea20000000800 */
[--C-:B------:R-:W-:Y:S02]  /*4f90*/  FFMA.FTZ R41, R77, c[0x0][0x2d0], -R192.reuse ;  /* 0x0000b4004d297a23 */ /* 0x100fe400000108c0 */
[--C-:B------:R-:W-:Y:S02]  /*4fa0*/  FFMA.FTZ R44, R44, c[0x0][0x2d0], -R192.reuse ;  /* 0x0000b4002c2c7a23 */ /* 0x100fe400000108c0 */
[--C-:B------:R-:W-:Y:S02]  /*4fb0*/  FFMA.FTZ R40, R40, c[0x0][0x2d0], -R192.reuse ;  /* 0x0000b40028287a23 */ /* 0x100fe400000108c0 */
[--C-:B------:R-:W-:Y:S01]  /*4fc0*/  FFMA.FTZ R198, R198, c[0x0][0x2d0], -R192.reuse ;  /* 0x0000b400c6c67a23 */ /* 0x100fe200000108c0 */
[----:B------:R-:W-:Y:S01]  /*4fd0*/  MUFU.EX2 R182, R182 ;  /* 0x000000b600b67308 */ /* 0x000fe20000000800 */
[----:B------:R-:W-:-:S02]  /*4fe0*/  FFMA.FTZ R196, R196, c[0x0][0x2d0], -R192 ;  /* 0x0000b400c4c47a23 */ /* 0x000fc400000108c0 */
[--C-:B------:R-:W-:Y:S01]  /*4ff0*/  FFMA.FTZ R195, R195, c[0x0][0x2d0], -R192.reuse ;  /* 0x0000b400c3c37a23 */ /* 0x100fe200000108c0 */
[----:B-1----:R-:W-:Y:S01]  /*5000*/  FMNMX.FTZ R0, R0, R6, !PT ;  /* 0x0000000600007209 */ /* 0x002fe20007810000 */
[--C-:B------:R-:W-:Y:S02]  /*5010*/  FFMA.FTZ R193, R193, c[0x0][0x2d0], -R192.reuse ;  /* 0x0000b400c1c17a23 */ /* 0x100fe400000108c0 */
[--C-:B------:R-:W-:Y:S01]  /*5020*/  FFMA.FTZ R207, R207, c[0x0][0x2d0], -R192.reuse ;  /* 0x0000b400cfcf7a23 */ /* 0x100fe200000108c0 */
[C---:B------:R-:W-:Y:S01]  /*5030*/  FSETP.NEU.FTZ.AND P0, PT, R0.reuse, -INF , PT ;  /* 0xff8000000000780b */ /* 0x040fe20003f1d000 */
[----:B------:R-:W-:Y:S01]  /*5040*/  FMUL.FTZ R26, R0, c[0x0][0x2d0] ;  /* 0x0000b400001a7a20 */ /* 0x000fe20000410000 */
[----:B------:R-:W1:Y:S01]  /*5050*/  MUFU.EX2 R51, R51 ;  /* 0x0000003300337308 */ /* 0x000e620000000800 */
[----:B--2---:R-:W-:Y:S01]  /*5060*/  F2FP.PACK_AB R128, R27, R185 ;  /* 0x000000b91b80723e */ /* 0x004fe200000000ff */
[--C-:B------:R-:W-:Y:S02]  /*5070*/  FFMA.FTZ R205, R205, c[0x0][0x2d0], -R192.reuse ;  /* 0x0000b400cdcd7a23 */ /* 0x100fe400000108c0 */
[----:B------:R-:W-:Y:S01]  /*5080*/  FSEL R26, R26, RZ, P0 ;  /* 0x000000ff1a1a7208 */ /* 0x000fe20000000000 */
[--C-:B------:R-:W-:Y:S01]  /*5090*/  FFMA.FTZ R203, R203, c[0x0][0x2d0], -R192.reuse ;  /* 0x0000b400cbcb7a23 */ /* 0x100fe200000108c0 */
[----:B------:R-:W-:Y:S01]  /*50a0*/  PLOP3.LUT P0, PT, PT, PT, UP0, 0x80, 0x0 ;  /* 0x000000000000781c */ /* 0x000fe20003f0f008 */
[----:B------:R-:W-:Y:S01]  /*50b0*/  FFMA.FTZ R202, R202, c[0x0][0x2d0], -R192 ;  /* 0x0000b400caca7a23 */ /* 0x000fe200000108c0 */
[----:B------:R-:W-:Y:S01]  /*50c0*/  MUFU.EX2 R50, R50 ;  /* 0x0000003200327308 */ /* 0x000fe20000000800 */
[----:B------:R-:W-:-:S02]  /*50d0*/  FFMA.FTZ R184, R65, c[0x0][0x2d0], -R26 ;  /* 0x0000b40041b87a23 */ /* 0x000fc4000001081a */
[--C-:B------:R-:W-:Y:S02]  /*50e0*/  FFMA.FTZ R183, R66, c[0x0][0x2d0], -R26.reuse ;  /* 0x0000b40042b77a23 */ /* 0x100fe4000001081a */
[--C-:B------:R-:W-:Y:S01]  /*50f0*/  FFMA.FTZ R181, R57, c[0x0][0x2d0], -R26.reuse ;  /* 0x0000b40039b57a23 */ /* 0x100fe2000001081a */
[----:B------:R-:W-:Y:S01]  /*5100*/  LDSM.16.MT88.4 R64, [R240+0x3100] ;  /* 0x00310000f040783b */ /* 0x000fe20000004200 */
[--C-:B------:R-:W-:Y:S01]  /*5110*/  FFMA.FTZ R180, R84, c[0x0][0x2d0], -R26.reuse ;  /* 0x0000b40054b47a23 */ /* 0x100fe2000001081a */
[----:B------:R-:W-:Y:S01]  /*5120*/  MUFU.EX2 R184, R184 ;  /* 0x000000b800b87308 */ /* 0x000fe20000000800 */
[----:B-1----:R-:W-:Y:S01]  /*5130*/  F2FP.PACK_AB R130, R51, R182 ;  /* 0x000000b63382723e */ /* 0x002fe200000000ff */
[--C-:B------:R-:W-:Y:S02]  /*5140*/  FFMA.FTZ R49, R59, c[0x0][0x2d0], -R26.reuse ;  /* 0x0000b4003b317a23 */ /* 0x100fe4000001081a */
[--C-:B------:R-:W-:Y:S01]  /*5150*/  FFMA.FTZ R48, R81, c[0x0][0x2d0], -R26.reuse ;  /* 0x0000b40051307a23 */ /* 0x100fe2000001081a */
[----:B------:R-:W1:Y:S01]  /*5160*/  LDSM.16.MT88.4 R56, [R241+0x3100] ;  /* 0x00310000f138783b */ /* 0x000e620000004200 */
[----:B------:R-:W-:-:S02]  /*5170*/  FFMA.FTZ R47, R78, c[0x0][0x2d0], -R26 ;  /* 0x0000b4004e2f7a23 */ /* 0x000fc4000001081a */
[----:B------:R-:W2:Y:S01]  /*5180*/  MUFU.EX2 R183, R183 ;  /* 0x000000b700b77308 */ /* 0x000ea20000000800 */
[--C-:B------:R-:W-:Y:S01]  /*5190*/  FFMA.FTZ R43, R79, c[0x0][0x2d0], -R26.reuse ;  /* 0x0000b4004f2b7a23 */ /* 0x100fe2000001081a */
[----:B------:R-:W-:Y:S01]  /*51a0*/  LDSM.16.MT88.4 R80, [R242+0x6100] ;  /* 0x00610000f250783b */ /* 0x000fe20000004200 */
[--C-:B------:R-:W-:Y:S02]  /*51b0*/  FFMA.FTZ R42, R42, c[0x0][0x2d0], -R26.reuse ;  /* 0x0000b4002a2a7a23 */ /* 0x100fe4000001081a */
[--C-:B------:R-:W-:Y:S02]  /*51c0*/  FFMA.FTZ R3, R209, c[0x0][0x2d0], -R26.reuse ;  /* 0x0000b400d1037a23 */ /* 0x100fe4000001081a */
[--C-:B------:R-:W-:Y:S01]  /*51d0*/  FFMA.FTZ R197, R197, c[0x0][0x2d0], -R26.reuse ;  /* 0x0000b400c5c57a23 */ /* 0x100fe2000001081a */
[----:B------:R-:W-:Y:S01]  /*51e0*/  MUFU.EX2 R181, R181 ;  /* 0x000000b500b57308 */ /* 0x000fe20000000800 */
[--C-:B------:R-:W-:Y:S02]  /*51f0*/  FFMA.FTZ R194, R194, c[0x0][0x2d0], -R26.reuse ;  /* 0x0000b400c2c27a23 */ /* 0x100fe4000001081a */
[----:B------:R-:W-:-:S02]  /*5200*/  FFMA.FTZ R200, R200, c[0x0][0x2d0], -R26 ;  /* 0x0000b400c8c87a23 */ /* 0x000fc4000001081a */
[--C-:B------:R-:W-:Y:S02]  /*5210*/  FFMA.FTZ R199, R199, c[0x0][0x2d0], -R26.reuse ;  /* 0x0000b400c7c77a23 */ /* 0x100fe4000001081a */
[--C-:B------:R-:W-:Y:S01]  /*5220*/  FFMA.FTZ R208, R208, c[0x0][0x2d0], -R26.reuse ;  /* 0x0000b400d0d07a23 */ /* 0x100fe2000001081a */
[----:B------:R-:W3:Y:S01]  /*5230*/  MUFU.EX2 R180, R180 ;  /* 0x000000b400b47308 */ /* 0x000ee20000000800 */
[----:B--2---:R-:W-:Y:S01]  /*5240*/  F2FP.PACK_AB R129, R183, R184 ;  /* 0x000000b8b781723e */ /* 0x004fe200000000ff */
[--C-:B------:R-:W-:Y:S02]  /*5250*/  FFMA.FTZ R206, R206, c[0x0][0x2d0], -R26.reuse ;  /* 0x0000b400cece7a23 */ /* 0x100fe4000001081a */
[--C-:B------:R-:W-:Y:S02]  /*5260*/  FFMA.FTZ R204, R204, c[0x0][0x2d0], -R26.reuse ;  /* 0x0000b400cccc7a23 */ /* 0x100fe4000001081a */
[----:B------:R-:W-:Y:S02]  /*5270*/  FFMA.FTZ R201, R201, c[0x0][0x2d0], -R26 ;  /* 0x0000b400c9c97a23 */ /* 0x000fe4000001081a */
[----:B------:R-:W2:Y:S01]  /*5280*/  MUFU.EX2 R46, R46 ;  /* 0x0000002e002e7308 */ /* 0x000ea20000000800 */
[----:B------:R-:W-:-:S02]  /*5290*/  FFMA.FTZ R191, R191, c[0x0][0x2d0], -R192 ;  /* 0x0000b400bfbf7a23 */ /* 0x000fc400000108c0 */
[--C-:B------:R-:W-:Y:S02]  /*52a0*/  FFMA.FTZ R190, R190, c[0x0][0x2d0], -R192.reuse ;  /* 0x0000b400bebe7a23 */ /* 0x100fe400000108c0 */
[--C-:B------:R-:W-:Y:S02]  /*52b0*/  FFMA.FTZ R189, R189, c[0x0][0x2d0], -R192.reuse ;  /* 0x0000b400bdbd7a23 */ /* 0x100fe400000108c0 */
[----:B------:R-:W-:Y:S01]  /*52c0*/  FFMA.FTZ R188, R188, c[0x0][0x2d0], -R192 ;  /* 0x0000b400bcbc7a23 */ /* 0x000fe200000108c0 */
[----:B---3--:R-:W-:Y:S01]  /*52d0*/  F2FP.PACK_AB R131, R180, R181 ;  /* 0x000000b5b483723e */ /* 0x008fe200000000ff */
[----:B------:R-:W-:Y:S01]  /*52e0*/  MUFU.EX2 R45, R45 ;  /* 0x0000002d002d7308 */ /* 0x000fe20000000800 */
[--C-:B------:R-:W-:Y:S02]  /*52f0*/  FFMA.FTZ R187, R187, c[0x0][0x2d0], -R26.reuse ;  /* 0x0000b400bbbb7a23 */ /* 0x100fe4000001081a */
[--C-:B------:R-:W-:Y:S02]  /*5300*/  FFMA.FTZ R186, R186, c[0x0][0x2d0], -R26.reuse ;  /* 0x0000b400baba7a23 */ /* 0x100fe4000001081a */
[----:B------:R-:W-:Y:S01]  /*5310*/  FFMA.FTZ R209, R24, c[0x0][0x2d0], -R26 ;  /* 0x0000b40018d17a23 */ /* 0x000fe2000001081a */
[----:B------:R-:W-:Y:S01]  /*5320*/  HMMA.16816.F32 R176, R128, R172, RZ ;  /* 0x000000ac80b0723c */ /* 0x000fe200000018ff */
[----:B--2---:R-:W-:Y:S01]  /*5330*/  F2FP.PACK_AB R4, R46, R50 ;  /* 0x000000322e04723e */ /* 0x004fe200000000ff */
[----:B------:R-:W2:Y:S01]  /*5340*/  MUFU.EX2 R41, R41 ;  /* 0x0000002900297308 */ /* 0x000ea20000000800 */
[----:B------:R-:W-:-:S02]  /*5350*/  FADD.FTZ R185, R185, R27 ;  /* 0x0000001bb9b97221 */ /* 0x000fc40000010000 */
[----:B------:R-:W-:Y:S02]  /*5360*/  FADD.FTZ R183, R184, R183 ;  /* 0x000000b7b8b77221 */ /* 0x000fe40000010000 */
[----:B------:R-:W-:Y:S01]  /*5370*/  FADD.FTZ R185, R182, R185 ;  /* 0x000000b9b6b97221 */ /* 0x000fe20000010000 */
[C---:B------:R-:W-:Y:S01]  /*5380*/  HMMA.16816.F32 R172, R128.reuse, R174, RZ ;  /* 0x000000ae80ac723c */ /* 0x040fe200000018ff */
[----:B------:R-:W-:Y:S01]  /*5390*/  FADD.FTZ R183, R181, R183 ;  /* 0x000000b7b5b77221 */ /* 0x000fe20000010000 */
[----:B------:R-:W3:Y:S01]  /*53a0*/  MUFU.EX2 R49, R49 ;  /* 0x0000003100317308 */ /* 0x000ee20000000800 */
[----:B------:R-:W-:Y:S02]  /*53b0*/  FADD.FTZ R185, R51, R185 ;  /* 0x000000b933b97221 */ /* 0x000fe40000010000 */
[----:B------:R-:W-:Y:S02]  /*53c0*/  FADD.FTZ R180, R180, R183 ;  /* 0x000000b7b4b47221 */ /* 0x000fe40000010000 */
[----:B------:R-:W-:Y:S01]  /*53d0*/  FADD.FTZ R50, R50, R185 ;  /* 0x000000b932327221 */ /* 0x000fe20000010000 */
[----:B------:R-:W-:Y:S02]  /*53e0*/  HMMA.16816.F32 R168, R128, R164, RZ ;  /* 0x000000a480a8723c */ /* 0x000fe400000018ff */
[----:B------:R-:W4:Y:S01]  /*53f0*/  MUFU.EX2 R48, R48 ;  /* 0x0000003000307308 */ /* 0x000f220000000800 */
[----:B--2---:R-:W-:Y:S01]  /*5400*/  F2FP.PACK_AB R6, R41, R45 ;  /* 0x0000002d2906723e */ /* 0x004fe200000000ff */
[----:B------:R-:W-:-:S04]  /*5410*/  FADD.FTZ R50, R46, R50 ;  /* 0x000000322e327221 */ /* 0x000fc80000010000 */
[----:B------:R-:W-:Y:S01]  /*5420*/  HMMA.16816.F32 R164, R128, R166, RZ ;  /* 0x000000a680a4723c */ /* 0x000fe200000018ff */
[----:B------:R-:W-:Y:S01]  /*5430*/  FADD.FTZ R45, R45, R50 ;  /* 0x000000322d2d7221 */ /* 0x000fe20000010000 */
[----:B------:R-:W-:Y:S01]  /*5440*/  MUFU.EX2 R47, R47 ;  /* 0x0000002f002f7308 */ /* 0x000fe20000000800 */
[----:B---3--:R-:W-:Y:S02]  /*5450*/  FADD.FTZ R180, R49, R180 ;  /* 0x000000b431b47221 */ /* 0x008fe40000010000 */
[----:B------:R-:W-:-:S03]  /*5460*/  FADD.FTZ R45, R41, R45 ;  /* 0x0000002d292d7221 */ /* 0x000fc60000010000 */
[----:B------:R-:W-:Y:S02]  /*5470*/  HMMA.16816.F32 R136, R128, R132, RZ ;  /* 0x000000848088723c */ /* 0x000fe400000018ff */
[----:B------:R-:W2:Y:S01]  /*5480*/  MUFU.EX2 R43, R43 ;  /* 0x0000002b002b7308 */ /* 0x000ea20000000800 */
[C---:B----4-:R-:W-:Y:S01]  /*5490*/  F2FP.PACK_AB R5, R48.reuse, R49 ;  /* 0x000000313005723e */ /* 0x050fe200000000ff */
[----:B------:R-:W-:-:S04]  /*54a0*/  FADD.FTZ R180, R48, R180 ;  /* 0x000000b430b47221 */ /* 0x000fc80000010000 */
[C---:B------:R-:W-:Y:S02]  /*54b0*/  HMMA.16816.F32 R132, R128.reuse, R134, RZ ;  /* 0x000000868084723c */ /* 0x040fe400000018ff */
[----:B------:R-:W-:Y:S06]  /*54c0*/  MUFU.EX2 R44, R44 ;  /* 0x0000002c002c7308 */ /* 0x000fec0000000800 */
[----:B------:R-:W-:Y:S01]  /*54d0*/  HMMA.16816.F32 R152, R128, R148, RZ ;  /* 0x000000948098723c */ /* 0x000fe200000018ff */
[----:B--2---:R-:W-:Y:S01]  /*54e0*/  F2FP.PACK_AB R7, R43, R47 ;  /* 0x0000002f2b07723e */ /* 0x004fe200000000ff */
[----:B------:R-:W2:Y:S01]  /*54f0*/  MUFU.EX2 R40, R40 ;  /* 0x0000002800287308 */ /* 0x000ea20000000800 */
[----:B------:R-:W-:-:S05]  /*5500*/  FADD.FTZ R47, R47, R180 ;  /* 0x000000b42f2f7221 */ /* 0x000fca0000010000 */
[----:B------:R-:W-:Y:S01]  /*5510*/  HMMA.16816.F32 R144, R128, R140, RZ ;  /* 0x0000008c8090723c */ /* 0x000fe200000018ff */
[----:B------:R-:W-:Y:S01]  /*5520*/  FADD.FTZ R47, R43, R47 ;  /* 0x0000002f2b2f7221 */ /* 0x000fe20000010000 */
[----:B------:R-:W-:Y:S06]  /*5530*/  MUFU.EX2 R42, R42 ;  /* 0x0000002a002a7308 */ /* 0x000fec0000000800 */
[C---:B------:R-:W-:Y:S02]  /*5540*/  HMMA.16816.F32 R176, R4.reuse, R12, R176 ;  /* 0x0000000c04b0723c */ /* 0x040fe400000018b0 */
[----:B------:R-:W-:Y:S06]  /*5550*/  MUFU.EX2 R3, R3 ;  /* 0x0000000300037308 */ /* 0x000fec0000000800 */
[C---:B------:R-:W-:Y:S01]  /*5560*/  HMMA.16816.F32 R172, R4.reuse, R14, R172 ;  /* 0x0000000e04ac723c */ /* 0x040fe200000018ac */
[----:B------:R-:W3:Y:S01]  /*5570*/  LDSM.16.MT88.4 R12, [R242+0x3900] ;  /* 0x00390000f20c783b */ /* 0x000ee20000004200 */
[----:B------:R-:W-:Y:S06]  /*5580*/  MUFU.EX2 R198, R198 ;  /* 0x000000c600c67308 */ /* 0x000fec0000000800 */
[C---:B------:R-:W-:Y:S02]  /*5590*/  HMMA.16816.F32 R168, R4.reuse, R8, R168 ;  /* 0x0000000804a8723c */ /* 0x040fe400000018a8 */
[----:B------:R-:W-:Y:S06]  /*55a0*/  MUFU.EX2 R196, R196 ;  /* 0x000000c400c47308 */ /* 0x000fec0000000800 */
[----:B------:R-:W-:Y:S01]  /*55b0*/  HMMA.16816.F32 R164, R4, R10, R164 ;  /* 0x0000000a04a4723c */ /* 0x000fe200000018a4 */
[----:B------:R-:W4:Y:S01]  /*55c0*/  LDSM.16.MT88.4 R8, [R241+0x3900] ;  /* 0x00390000f108783b */ /* 0x000f220000004200 */
[----:B------:R-:W-:Y:S06]  /*55d0*/  MUFU.EX2 R195, R195 ;  /* 0x000000c300c37308 */ /* 0x000fec0000000800 */
[C---:B-1----:R-:W-:Y:S02]  /*55e0*/  HMMA.16816.F32 R52, R128.reuse, R56, RZ ;  /* 0x000000388034723c */ /* 0x042fe400000018ff */
[----:B------:R-:W-:Y:S06]  /*55f0*/  MUFU.EX2 R193, R193 ;  /* 0x000000c100c17308 */ /* 0x000fec0000000800 */
[C---:B------:R-:W-:Y:S02]  /*5600*/  HMMA.16816.F32 R148, R128.reuse, R150, RZ ;  /* 0x000000968094723c */ /* 0x040fe400000018ff */
[----:B------:R-:W-:Y:S06]  /*5610*/  MUFU.EX2 R197, R197 ;  /* 0x000000c500c57308 */ /* 0x000fec0000000800 */
[----:B------:R-:W-:Y:S02]  /*5620*/  HMMA.16816.F32 R140, R128, R142, RZ ;  /* 0x0000008e808c723c */ /* 0x000fe400000018ff */
[----:B------:R-:W-:Y:S06]  /*5630*/  MUFU.EX2 R194, R194 ;  /* 0x000000c200c27308 */ /* 0x000fec0000000800 */
[C---:B---3--:R-:W-:Y:S02]  /*5640*/  HMMA.16816.F32 R136, R4.reuse, R12, R136 ;  /* 0x0000000c0488723c */ /* 0x048fe40000001888 */
[----:B------:R-:W-:Y:S06]  /*5650*/  MUFU.EX2 R200, R200 ;  /* 0x000000c800c87308 */ /* 0x000fec0000000800 */
[----:B------:R-:W-:Y:S01]  /*5660*/  HMMA.16816.F32 R132, R4, R14, R132 ;  /* 0x0000000e0484723c */ /* 0x000fe20000001884 */
[----:B------:R-:W1:Y:S01]  /*5670*/  LDSM.16.MT88.4 R12, [R241+0x6900] ;  /* 0x00690000f10c783b */ /* 0x000e620000004200 */
[----:B------:R-:W-:Y:S06]  /*5680*/  MUFU.EX2 R199, R199 ;  /* 0x000000c700c77308 */ /* 0x000fec0000000800 */
[C---:B------:R-:W-:Y:S02]  /*5690*/  HMMA.16816.F32 R56, R128.reuse, R58, RZ ;  /* 0x0000003a8038723c */ /* 0x040fe400000018ff */
        /* <DEDUP_REMOVED lines=11> */
[----:B------:R-:W-:Y:S02]  /*5750*/  HMMA.16816.F32 R156, R128, R158, RZ ;  /* 0x0000009e809c723c */ /* 0x000fe400000018ff */
        /* <DEDUP_REMOVED lines=8> */
[C---:B------:R-:W-:Y:S01]  /*57e0*/  HMMA.16816.F32 R140, R4.reuse, R18, R140 ;  /* 0x00000012048c723c */ /* 0x040fe2000000188c */
[----:B------:R-:W5:Y:S01]  /*57f0*/  LDSM.16.MT88.4 R16, [R242+0x6900] ;  /* 0x00690000f210783b */ /* 0x000f620000004200 */
[----:B------:R-:W-:Y:S06]  /*5800*/  MUFU.EX2 R189, R189 ;  /* 0x000000bd00bd7308 */ /* 0x000fec0000000800 */
[C---:B----4-:R-:W-:Y:S02]  /*5810*/  HMMA.16816.F32 R52, R4.reuse, R8, R52 ;  /* 0x000000080434723c */ /* 0x050fe40000001834 */
[----:B------:R-:W-:Y:S06]  /*5820*/  MUFU.EX2 R188, R188 ;  /* 0x000000bc00bc7308 */ /* 0x000fec0000000800 */
[C---:B------:R-:W-:Y:S01]  /*5830*/  HMMA.16816.F32 R56, R4.reuse, R10, R56 ;  /* 0x0000000a0438723c */ /* 0x040fe20000001838 */
[----:B------:R-:W4:Y:S01]  /*5840*/  LDSM.16.MT88.4 R8, [R240+0x6900] ;  /* 0x00690000f008783b */ /* 0x000f220000004200 */
[----:B------:R-:W-:Y:S06]  /*5850*/  MUFU.EX2 R187, R187 ;  /* 0x000000bb00bb7308 */ /* 0x000fec0000000800 */
[C---:B-1----:R-:W-:Y:S02]  /*5860*/  HMMA.16816.F32 R84, R4.reuse, R12, R84 ;  /* 0x0000000c0454723c */ /* 0x042fe40000001854 */
[----:B------:R-:W-:Y:S06]  /*5870*/  MUFU.EX2 R186, R186 ;  /* 0x000000ba00ba7308 */ /* 0x000fec0000000800 */
[C---:B------:R-:W-:Y:S01]  /*5880*/  HMMA.16816.F32 R88, R4.reuse, R14, R88 ;  /* 0x0000000e0458723c */ /* 0x040fe20000001858 */
[----:B------:R-:W1:Y:S01]  /*5890*/  LDSM.16.MT88.4 R12, [R241+0x9900] ;  /* 0x00990000f10c783b */ /* 0x000e620000004200 */
[----:B------:R-:W-:Y:S06]  /*58a0*/  MUFU.EX2 R209, R209 ;  /* 0x000000d100d17308 */ /* 0x000fec0000000800 */
[C---:B------:R-:W-:Y:S08]  /*58b0*/  HMMA.16816.F32 R60, R4.reuse, R68, R60 ;  /* 0x00000044043c723c */ /* 0x040ff0000000183c */
[C---:B------:R-:W-:Y:S08]  /*58c0*/  HMMA.16816.F32 R64, R4.reuse, R70, R64 ;  /* 0x000000460440723c */ /* 0x040ff00000001840 */
[C---:B------:R-:W-:Y:S08]  /*58d0*/  HMMA.16816.F32 R160, R4.reuse, R36, R160 ;  /* 0x0000002404a0723c */ /* 0x040ff000000018a0 */
[----:B------:R-:W-:Y:S01]  /*58e0*/  HMMA.16816.F32 R156, R4, R38, R156 ;  /* 0x00000026049c723c */ /* 0x000fe2000000189c */
[----:B------:R-:W1:Y:S07]  /*58f0*/  LDSM.16.MT88.4 R36, [R240+0x9100] ;  /* 0x00910000f024783b */ /* 0x000e6e0000004200 */
[C---:B------:R-:W-:Y:S08]  /*5900*/  HMMA.16816.F32 R68, R128.reuse, R72, RZ ;  /* 0x000000488044723c */ /* 0x040ff000000018ff */
[C---:B------:R-:W-:Y:S08]  /*5910*/  HMMA.16816.F32 R76, R128.reuse, R80, RZ ;  /* 0x00000050804c723c */ /* 0x040ff000000018ff */
[C---:B------:R-:W-:Y:S08]  /*5920*/  HMMA.16816.F32 R92, R128.reuse, R96, RZ ;  /* 0x00000060805c723c */ /* 0x040ff000000018ff */
[C---:B------:R-:W-:Y:S08]  /*5930*/  HMMA.16816.F32 R72, R128.reuse, R74, RZ ;  /* 0x0000004a8048723c */ /* 0x040ff000000018ff */
[C---:B------:R-:W-:Y:S08]  /*5940*/  HMMA.16816.F32 R80, R128.reuse, R82, RZ ;  /* 0x000000528050723c */ /* 0x040ff000000018ff */
[C---:B------:R-:W-:Y:S08]  /*5950*/  HMMA.16816.F32 R96, R128.reuse, R98, RZ ;  /* 0x000000628060723c */ /* 0x040ff000000018ff */
[C---:B------:R-:W-:Y:S08]  /*5960*/  HMMA.16816.F32 R116, R128.reuse, R120, RZ ;  /* 0x000000788074723c */ /* 0x040ff000000018ff */
[----:B------:R-:W-:Y:S08]  /*5970*/  HMMA.16816.F32 R120, R128, R122, RZ ;  /* 0x0000007a8078723c */ /* 0x000ff000000018ff */
[C---:B---3--:R-:W-:Y:S08]  /*5980*/  HMMA.16816.F32 R68, R4.reuse, R20, R68 ;  /* 0x000000140444723c */ /* 0x048ff00000001844 */
[C---:B------:R-:W-:Y:S01]  /*5990*/  HMMA.16816.F32 R72, R4.reuse, R22, R72 ;  /* 0x000000160448723c */ /* 0x040fe20000001848 */
[----:B------:R-:W3:Y:S07]  /*59a0*/  LDSM.16.MT88.4 R20, [R247+0x9900] ;  /* 0x00990000f714783b */ /* 0x000eee0000004200 */
[C---:B-----5:R-:W-:Y:S08]  /*59b0*/  HMMA.16816.F32 R76, R4.reuse, R16, R76 ;  /* 0x00000010044c723c */ /* 0x060ff0000000184c */
[C---:B------:R-:W-:Y:S01]  /*59c0*/  HMMA.16816.F32 R80, R4.reuse, R18, R80 ;  /* 0x000000120450723c */ /* 0x040fe20000001850 */
[----:B------:R-:W5:Y:S07]  /*59d0*/  LDSM.16.MT88.4 R16, [R242+0x9900] ;  /* 0x00990000f210783b */ /* 0x000f6e0000004200 */
[C---:B----4-:R-:W-:Y:S08]  /*59e0*/  HMMA.16816.F32 R92, R4.reuse, R8, R92 ;  /* 0x00000008045c723c */ /* 0x050ff0000000185c */
[C---:B------:R-:W-:Y:S01]  /*59f0*/  HMMA.16816.F32 R96, R4.reuse, R10, R96 ;  /* 0x0000000a0460723c */ /* 0x040fe20000001860 */
[----:B------:R-:W4:Y:S07]  /*5a00*/  LDSM.16.MT88.4 R8, [R240+0x9900] ;  /* 0x00990000f008783b */ /* 0x000f2e0000004200 */
[C---:B-1----:R-:W-:Y:S08]  /*5a10*/  HMMA.16816.F32 R116, R4.reuse, R12, R116 ;  /* 0x0000000c0474723c */ /* 0x042ff00000001874 */
[----:B------:R-:W-:Y:S01]  /*5a20*/  HMMA.16816.F32 R120, R4, R14, R120 ;  /* 0x0000000e0478723c */ /* 0x000fe20000001878 */
[----:B------:R-:W1:Y:S07]  /*5a30*/  LDSM.16.MT88.4 R12, [R241+0x1100] ;  /* 0x00110000f10c783b */ /* 0x000e6e0000004200 */
[C---:B------:R-:W-:Y:S08]  /*5a40*/  HMMA.16816.F32 R100, R128.reuse, R104, RZ ;  /* 0x000000688064723c */ /* 0x040ff000000018ff */
[C---:B------:R-:W-:Y:S08]  /*5a50*/  HMMA.16816.F32 R108, R128.reuse, R112, RZ ;  /* 0x00000070806c723c */ /* 0x040ff000000018ff */
[C---:B------:R-:W-:Y:S08]  /*5a60*/  HMMA.16816.F32 R104, R128.reuse, R106, RZ ;  /* 0x0000006a8068723c */ /* 0x040ff000000018ff */
[C---:B------:R-:W-:Y:S08]  /*5a70*/  HMMA.16816.F32 R112, R128.reuse, R114, RZ ;  /* 0x000000728070723c */ /* 0x040ff000000018ff */
[C---:B------:R-:W-:Y:S07]  /*5a80*/  HMMA.16816.F32 R124, R128.reuse, R36, RZ ;  /* 0x00000024807c723c */ /* 0x040fee00000018ff */
[----:B------:R-:W-:Y:S01]  /*5a90*/  FFMA.FTZ R36, R212, c[0x0][0x2d0], -R192 ;  /* 0x0000b400d4247a23 */ /* 0x000fe200000108c0 */
[----:B------:R-:W-:Y:S01]  /*5aa0*/  HMMA.16816.F32 R128, R128, R38, RZ ;  /* 0x000000268080723c */ /* 0x000fe200000018ff */
[----:B------:R-:W-:-:S04]  /*5ab0*/  FFMA.FTZ R37, R210, c[0x0][0x2d0], -R26 ;  /* 0x0000b400d2257a23 */ /* 0x000fc8000001081a */
[----:B------:R-:W-:Y:S02]  /*5ac0*/  MUFU.EX2 R36, R36 ;  /* 0x0000002400247308 */ /* 0x000fe40000000800 */
[----:B------:R-:W-:Y:S01]  /*5ad0*/  FFMA.FTZ R39, R213, c[0x0][0x2d0], -R192 ;  /* 0x0000b400d5277a23 */ /* 0x000fe200000108c0 */
[C---:B---3--:R-:W-:Y:S01]  /*5ae0*/  HMMA.16816.F32 R100, R4.reuse, R20, R100 ;  /* 0x000000140464723c */ /* 0x048fe20000001864 */
[--C-:B------:R-:W-:Y:S02]  /*5af0*/  FFMA.FTZ R38, R211, c[0x0][0x2d0], -R26.reuse ;  /* 0x0000b400d3267a23 */ /* 0x100fe4000001081a */
[----:B------:R-:W-:Y:S02]  /*5b00*/  FFMA.FTZ R192, R25, c[0x0][0x2d0], -R26 ;  /* 0x0000b40019c07a23 */ /* 0x000fe4000001081a */
[----:B------:R-:W3:Y:S01]  /*5b10*/  MUFU.EX2 R39, R39 ;  /* 0x0000002700277308 */ /* 0x000ee20000000800 */
[----:B------:R-:W-:Y:S02]  /*5b20*/  LDSM.16.MT88.4 R24, [R241+0x2900] ;  /* 0x00290000f118783b */ /* 0x000fe40000004200 */
[C---:B------:R-:W-:Y:S02]  /*5b30*/  HMMA.16816.F32 R104, R4.reuse, R22, R104 ;  /* 0x000000160468723c */ /* 0x040fe40000001868 */
[----:B------:R-:W1:Y:S03]  /*5b40*/  LDSM.16.MT88.4 R20, [R247+0x1100] ;  /* 0x00110000f714783b */ /* 0x000e660000004200 */
[----:B------:R-:W1:Y:S03]  /*5b50*/  MUFU.EX2 R38, R38 ;  /* 0x0000002600267308 */ /* 0x000e660000000800 */
[C---:B-----5:R-:W-:Y:S05]  /*5b60*/  HMMA.16816.F32 R108, R4.reuse, R16, R108 ;  /* 0x00000010046c723c */ /* 0x060fea000000186c */
[----:B------:R-:W5:Y:S03]  /*5b70*/  MUFU.EX2 R37, R37 ;  /* 0x0000002500257308 */ /* 0x000f660000000800 */
[C---:B------:R-:W-:Y:S01]  /*5b80*/  HMMA.16816.F32 R112, R4.reuse, R18, R112 ;  /* 0x000000120470723c */ /* 0x040fe20000001870 */
[----:B------:R-:W5:Y:S04]  /*5b90*/  LDSM.16.MT88.4 R16, [R242+0x1100] ;  /* 0x00110000f210783b */ /* 0x000f680000004200 */
[----:B------:R-:W1:Y:S03]  /*5ba0*/  MUFU.EX2 R192, R192 ;  /* 0x000000c000c07308 */ /* 0x000e660000000800 */
[C---:B----4-:R-:W-:Y:S08]  /*5bb0*/  HMMA.16816.F32 R124, R4.reuse, R8, R124 ;  /* 0x00000008047c723c */ /* 0x050ff0000000187c */
[----:B------:R-:W-:Y:S01]  /*5bc0*/  HMMA.16816.F32 R128, R4, R10, R128 ;  /* 0x0000000a0480723c */ /* 0x000fe20000001880 */
[----:B------:R-:W4:Y:S06]  /*5bd0*/  LDSM.16.MT88.4 R8, [R240+0x1100] ;  /* 0x00110000f008783b */ /* 0x000f2c0000004200 */
[----:B--2---:R-:W-:Y:S01]  /*5be0*/  F2FP.PACK_AB R4, R40, R44 ;  /* 0x0000002c2804723e */ /* 0x004fe200000000ff */
[----:B------:R-:W-:Y:S01]  /*5bf0*/  FADD.FTZ R44, R44, R45 ;  /* 0x0000002d2c2c7221 */ /* 0x000fe20000010000 */
[----:B---3--:R-:W-:-:S02]  /*5c00*/  F2FP.PACK_AB R6, R36, R39 ;  /* 0x000000272406723e */ /* 0x008fc400000000ff */
[----:B-1----:R-:W-:Y:S01]  /*5c10*/  F2FP.PACK_AB R5, R38, R42 ;  /* 0x0000002a2605723e */ /* 0x002fe200000000ff */
[----:B------:R-:W-:Y:S01]  /*5c20*/  FADD.FTZ R44, R40, R44 ;  /* 0x0000002c282c7221 */ /* 0x000fe20000010000 */
[----:B-----5:R-:W-:Y:S01]  /*5c30*/  F2FP.PACK_AB R7, R3, R37 ;  /* 0x000000250307723e */ /* 0x020fe200000000ff */
[----:B------:R-:W-:Y:S02]  /*5c40*/  FADD.FTZ R42, R42, R47 ;  /* 0x0000002f2a2a7221 */ /* 0x000fe40000010000 */
[----:B------:R-:W-:Y:S02]  /*5c50*/  FADD.FTZ R39, R39, R44 ;  /* 0x0000002c27277221 */ /* 0x000fe40000010000 */
[----:B------:R-:W-:Y:S02]  /*5c60*/  FADD.FTZ R42, R38, R42 ;  /* 0x0000002a262a7221 */ /* 0x000fe40000010000 */
[----:B------:R-:W-:Y:S01]  /*5c70*/  HMMA.16816.F32 R160, R4, R12, R160 ;  /* 0x0000000c04a0723c */ /* 0x000fe200000018a0 */
[----:B------:R-:W-:-:S02]  /*5c80*/  FADD.FTZ R39, R36, R39 ;  /* 0x0000002724277221 */ /* 0x000fc40000010000 */
[----:B------:R-:W-:-:S04]  /*5c90*/  FADD.FTZ R37, R37, R42 ;  /* 0x0000002a25257221 */ /* 0x000fc80000010000 */
[----:B------:R-:W-:Y:S01]  /*5ca0*/  FADD.FTZ R37, R3, R37 ;  /* 0x0000002503257221 */ /* 0x000fe20000010000 */
[C---:B------:R-:W-:Y:S01]  /*5cb0*/  HMMA.16816.F32 R156, R4.reuse, R14, R156 ;  /* 0x0000000e049c723c */ /* 0x040fe2000000189c */
[----:B------:R-:W1:Y:S07]  /*5cc0*/  LDSM.16.MT88.4 R12, [R241+0x4100] ;  /* 0x00410000f10c783b */ /* 0x000e6e0000004200 */
[C---:B------:R-:W-:Y:S08]  /*5cd0*/  HMMA.16816.F32 R176, R4.reuse, R20, R176 ;  /* 0x0000001404b0723c */ /* 0x040ff000000018b0 */
[C---:B------:R-:W-:Y:S01]  /*5ce0*/  HMMA.16816.F32 R172, R4.reuse, R22, R172 ;  /* 0x0000001604ac723c */ /* 0x040fe200000018ac */
[----:B------:R-:W2:Y:S07]  /*5cf0*/  LDSM.16.MT88.4 R20, [R247+0x4100] ;  /* 0x00410000f714783b */ /* 0x000eae0000004200 */
[C---:B------:R-:W-:Y:S08]  /*5d00*/  HMMA.16816.F32 R168, R4.reuse, R16, R168 ;  /* 0x0000001004a8723c */ /* 0x040ff000000018a8 */
[C---:B------:R-:W-:Y:S01]  /*5d10*/  HMMA.16816.F32 R164, R4.reuse, R18, R164 ;  /* 0x0000001204a4723c */ /* 0x040fe200000018a4 */
[----:B------:R-:W3:Y:S07]  /*5d20*/  LDSM.16.MT88.4 R16, [R242+0x4100] ;  /* 0x00410000f210783b */ /* 0x000eee0000004200 */
[C---:B----4-:R-:W-:Y:S08]  /*5d30*/  HMMA.16816.F32 R152, R4.reuse, R8, R152 ;  /* 0x000000080498723c */ /* 0x050ff00000001898 */
        /* <DEDUP_REMOVED lines=36> */
[----:B------:R-:W-:Y:S01]  /*5f80*/  HMMA.16816.F32 R128, R4, R10, R128 ;  /* 0x0000000a0480723c */ /* 0x000fe20000001880 */
[----:B------:R-:W4:Y:S06]  /*5f90*/  LDSM.16.MT88.4 R8, [R240+0x1900] ;  /* 0x00190000f008783b */ /* 0x000f2c0000004200 */
[----:B------:R-:W-:Y:S01]  /*5fa0*/  F2FP.PACK_AB R4, R196, R198 ;  /* 0x000000c6c404723e */ /* 0x000fe200000000ff */
[----:B------:R-:W-:Y:S01]  /*5fb0*/  FADD.FTZ R198, R198, R39 ;  /* 0x00000027c6c67221 */ /* 0x000fe20000010000 */
[----:B------:R-:W-:-:S02]  /*5fc0*/  F2FP.PACK_AB R6, R193, R195 ;  /* 0x000000c3c106723e */ /* 0x000fc400000000ff */
[----:B------:R-:W-:Y:S01]  /*5fd0*/  F2FP.PACK_AB R5, R194, R197 ;  /* 0x000000c5c205723e */ /* 0x000fe200000000ff */
[----:B------:R-:W-:Y:S01]  /*5fe0*/  FADD.FTZ R198, R196, R198 ;  /* 0x000000c6c4c67221 */ /* 0x000fe20000010000 */
[----:B------:R-:W-:Y:S01]  /*5ff0*/  F2FP.PACK_AB R7, R199, R200 ;  /* 0x000000c8c707723e */ /* 0x000fe200000000ff */
[----:B------:R-:W-:Y:S02]  /*6000*/  FADD.FTZ R197, R197, R37 ;  /* 0x00000025c5c57221 */ /* 0x000fe40000010000 */
[----:B------:R-:W-:Y:S02]  /*6010*/  FADD.FTZ R195, R195, R198 ;  /* 0x000000c6c3c37221 */ /* 0x000fe40000010000 */
[----:B------:R-:W-:Y:S02]  /*6020*/  FADD.FTZ R197, R194, R197 ;  /* 0x000000c5c2c57221 */ /* 0x000fe40000010000 */
[----:B-1----:R-:W-:Y:S01]  /*6030*/  HMMA.16816.F32 R160, R4, R12, R160 ;  /* 0x0000000c04a0723c */ /* 0x002fe200000018a0 */
[----:B------:R-:W-:-:S02]  /*6040*/  FADD.FTZ R195, R193, R195 ;  /* 0x000000c3c1c37221 */ /* 0x000fc40000010000 */
[----:B------:R-:W-:-:S04]  /*6050*/  FADD.FTZ R200, R200, R197 ;  /* 0x000000c5c8c87221 */ /* 0x000fc80000010000 */
[----:B------:R-:W-:Y:S01]  /*6060*/  FADD.FTZ R200, R199, R200 ;  /* 0x000000c8c7c87221 */ /* 0x000fe20000010000 */
        /* <DEDUP_REMOVED lines=40> */
[----:B------:R-:W-:Y:S07]  /*62f0*/  LDSM.16.MT88.4 R20, [R240+0x2100] ;  /* 0x00210000f014783b */ /* 0x000fee0000004200 */
[C---:B---3--:R-:W-:Y:S08]  /*6300*/  HMMA.16816.F32 R108, R4.reuse, R16, R108 ;  /* 0x00000010046c723c */ /* 0x048ff0000000186c */
[C---:B------:R-:W-:Y:S01]  /*6310*/  HMMA.16816.F32 R112, R4.reuse, R18, R112 ;  /* 0x000000120470723c */ /* 0x040fe20000001870 */
[----:B------:R-:W2:Y:S07]  /*6320*/  LDSM.16.MT88.4 R16, [R247+0x2100] ;  /* 0x00210000f710783b */ /* 0x000eae0000004200 */
[C---:B----4-:R-:W-:Y:S08]  /*6330*/  HMMA.16816.F32 R124, R4.reuse, R8, R124 ;  /* 0x00000008047c723c */ /* 0x050ff0000000187c */
[----:B------:R-:W-:Y:S01]  /*6340*/  HMMA.16816.F32 R128, R4, R10, R128 ;  /* 0x0000000a0480723c */ /* 0x000fe20000001880 */
[----:B------:R-:W3:Y:S06]  /*6350*/  LDSM.16.MT88.4 R8, [R241+0x2100] ;  /* 0x00210000f108783b */ /* 0x000eec0000004200 */
        /* <DEDUP_REMOVED lines=11> */
[----:B------:R-:W-:Y:S02]  /*6410*/  FADD.FTZ R204, R204, R208 ;  /* 0x000000d0cccc7221 */ /* 0x000fe40000010000 */
[----:B------:R-:W-:Y:S02]  /*6420*/  FADD.FTZ R203, R191, R203 ;  /* 0x000000cbbfcb7221 */ /* 0x000fe40000010000 */
[----:B------:R-:W-:Y:S01]  /*6430*/  FADD.FTZ R204, R201, R204 ;  /* 0x000000ccc9cc7221 */ /* 0x000fe20000010000 */
[----:B------:R-:W-:Y:S01]  /*6440*/  HMMA.16816.F32 R164, R4, R14, R164 ;  /* 0x0000000e04a4723c */ /* 0x000fe200000018a4 */
[----:B------:R-:W1:Y:S01]  /*6450*/  LDSM.16.MT88.4 R12, [R242+0x5100] ;  /* 0x00510000f20c783b */ /* 0x000e620000004200 */
[----:B------:R-:W-:Y:S02]  /*6460*/  FADD.FTZ R203, R190, R203 ;  /* 0x000000cbbecb7221 */ /* 0x000fe40000010000 */
[----:B------:R-:W-:Y:S02]  /*6470*/  FADD.FTZ R204, R187, R204 ;  /* 0x000000ccbbcc7221 */ /* 0x000fe40000010000 */
[----:B------:R-:W-:-:S02]  /*6480*/  FADD.FTZ R203, R189, R203 ;  /* 0x000000cbbdcb7221 */ /* 0x000fc40000010000 */
[----:B--2---:R-:W-:Y:S01]  /*6490*/  HMMA.16816.F32 R176, R4, R16, R176 ;  /* 0x0000001004b0723c */ /* 0x004fe200000018b0 */
[----:B------:R-:W-:Y:S02]  /*64a0*/  FADD.FTZ R204, R186, R204 ;  /* 0x000000ccbacc7221 */ /* 0x000fe40000010000 */
[----:B------:R-:W-:Y:S02]  /*64b0*/  FADD.FTZ R3, R188, R203 ;  /* 0x000000cbbc037221 */ /* 0x000fe40000010000 */
[----:B------:R-:W-:-:S03]  /*64c0*/  FADD.FTZ R204, R192, R204 ;  /* 0x000000ccc0cc7221 */ /* 0x000fc60000010000 */
[----:B------:R-:W-:Y:S01]  /*64d0*/  HMMA.16816.F32 R172, R4, R18, R172 ;  /* 0x0000001204ac723c */ /* 0x000fe200000018ac */
[----:B------:R-:W2:Y:S01]  /*64e0*/  LDSM.16.MT88.4 R16, [R247+0x5100] ;  /* 0x00510000f710783b */ /* 0x000ea20000004200 */
[----:B------:R-:W-:-:S03]  /*64f0*/  FADD.FTZ R183, R209, R204 ;  /* 0x000000ccd1b77221 */ /* 0x000fc60000010000 */
[----:B------:R-:W-:Y:S03]  /*6500*/  STL [R1+0x2c], R3 ;  /* 0x00002c0301007387 */ /* 0x000fe60000100800 */
[C---:B---3--:R-:W-:Y:S08]  /*6510*/  HMMA.16816.F32 R160, R4.reuse, R8, R160 ;  /* 0x0000000804a0723c */ /* 0x048ff000000018a0 */
[C---:B------:R-:W-:Y:S01]  /*6520*/  HMMA.16816.F32 R156, R4.reuse, R10, R156 ;  /* 0x0000000a049c723c */ /* 0x040fe2000000189c */
[----:B------:R-:W3:Y:S07]  /*6530*/  LDSM.16.MT88.4 R8, [R241+0x5100] ;  /* 0x00510000f108783b */ /* 0x000eee0000004200 */
        /* <DEDUP_REMOVED lines=22> */
[C---:B-1----:R-:W-:Y:S08]  /*66a0*/  HMMA.16816.F32 R108, R4.reuse, R12, R108 ;  /* 0x0000000c046c723c */ /* 0x042ff0000000186c */
[C---:B------:R-:W-:Y:S01]  /*66b0*/  HMMA.16816.F32 R112, R4.reuse, R14, R112 ;  /* 0x0000000e0470723c */ /* 0x040fe20000001870 */
[----:B------:R-:W1:Y:S07]  /*66c0*/  LDSM.16.MT88.4 R12, [R240+0xb100] ;  /* 0x00b10000f00c783b */ /* 0x000e6e0000004200 */
[C---:B------:R-:W-:Y:S01]  /*66d0*/  HMMA.16816.F32 R64, R4.reuse, R22, R64 ;  /* 0x000000160440723c */ /* 0x040fe20000001840 */
[----:B------:R-:W4:Y:S07]  /*66e0*/  LDSM.16.MT88.4 R20, [R240+0x8100] ;  /* 0x00810000f014783b */ /* 0x000f2e0000004200 */
[C---:B--2---:R-:W-:Y:S08]  /*66f0*/  HMMA.16816.F32 R100, R4.reuse, R16, R100 ;  /* 0x000000100464723c */ /* 0x044ff00000001864 */
[C---:B------:R-:W-:Y:S01]  /*6700*/  HMMA.16816.F32 R104, R4.reuse, R18, R104 ;  /* 0x000000120468723c */ /* 0x040fe20000001868 */
[----:B------:R-:W-:Y:S07]  /*6710*/  LDSM.16.MT88.4 R16, [R247+0x5900] ;  /* 0x00590000f710783b */ /* 0x000fee0000004200 */
[C---:B---3--:R-:W-:Y:S08]  /*6720*/  HMMA.16816.F32 R116, R4.reuse, R8, R116 ;  /* 0x000000080474723c */ /* 0x048ff00000001874 */
[C---:B------:R-:W-:Y:S01]  /*6730*/  HMMA.16816.F32 R120, R4.reuse, R10, R120 ;  /* 0x0000000a0478723c */ /* 0x040fe20000001878 */
[----:B------:R-:W2:Y:S07]  /*6740*/  LDSM.16.MT88.4 R8, [R242+0x2900] ;  /* 0x00290000f208783b */ /* 0x000eae0000004200 */
[C---:B-1----:R-:W-:Y:S08]  /*6750*/  HMMA.16816.F32 R124, R4.reuse, R12, R124 ;  /* 0x0000000c047c723c */ /* 0x042ff0000000187c */
[C---:B------:R-:W-:Y:S01]  /*6760*/  HMMA.16816.F32 R128, R4.reuse, R14, R128 ;  /* 0x0000000e0480723c */ /* 0x040fe20000001880 */
[----:B------:R-:W1:Y:S07]  /*6770*/  LDSM.16.MT88.4 R12, [R247+0x2900] ;  /* 0x00290000f70c783b */ /* 0x000e6e0000004200 */
[C---:B----4-:R-:W-:Y:S08]  /*6780*/  HMMA.16816.F32 R92, R4.reuse, R20, R92 ;  /* 0x00000014045c723c */ /* 0x050ff0000000185c */
[----:B------:R-:W-:Y:S01]  /*6790*/  HMMA.16816.F32 R96, R4, R22, R96 ;  /* 0x000000160460723c */ /* 0x000fe20000001860 */
[----:B------:R-:W-:Y:S06]  /*67a0*/  LDSM.16.MT88.4 R20, [R240+0x2900] ;  /* 0x00290000f014783b */ /* 0x000fec0000004200 */
[----:B------:R-:W-:-:S02]  /*67b0*/  F2FP.PACK_AB R4, R190, R191 ;  /* 0x000000bfbe04723e */ /* 0x000fc400000000ff */
[----:B------:R-:W-:Y:S02]  /*67c0*/  F2FP.PACK_AB R6, R188, R189 ;  /* 0x000000bdbc06723e */ /* 0x000fe400000000ff */
[----:B------:R-:W-:Y:S02]  /*67d0*/  F2FP.PACK_AB R5, R186, R187 ;  /* 0x000000bbba05723e */ /* 0x000fe400000000ff */
[----:B------:R-:W-:-:S07]  /*67e0*/  F2FP.PACK_AB R7, R209, R192 ;  /* 0x000000c0d107723e */ /* 0x000fce00000000ff */
[C---:B--2---:R-:W-:Y:S08]  /*67f0*/  HMMA.16816.F32 R168, R4.reuse, R8, R168 ;  /* 0x0000000804a8723c */ /* 0x044ff000000018a8 */
[C---:B-1----:R-:W-:Y:S08]  /*6800*/  HMMA.16816.F32 R176, R4.reuse, R12, R176 ;  /* 0x0000000c04b0723c */ /* 0x042ff000000018b0 */
[C---:B------:R-:W-:Y:S01]  /*6810*/  HMMA.16816.F32 R172, R4.reuse, R14, R172 ;  /* 0x0000000e04ac723c */ /* 0x040fe200000018ac */
[----:B------:R-:W1:Y:S07]  /*6820*/  LDSM.16.MT88.4 R12, [R242+0x5900] ;  /* 0x00590000f20c783b */ /* 0x000e6e0000004200 */
[C---:B------:R-:W-:Y:S01]  /*6830*/  HMMA.16816.F32 R164, R4.reuse, R10, R164 ;  /* 0x0000000a04a4723c */ /* 0x040fe200000018a4 */
[----:B------:R-:W2:Y:S07]  /*6840*/  LDSM.16.MT88.4 R8, [R241+0x5900] ;  /* 0x00590000f108783b */ /* 0x000eae0000004200 */
[C---:B------:R-:W-:Y:S08]  /*6850*/  HMMA.16816.F32 R144, R4.reuse, R16, R144 ;  /* 0x000000100490723c */ /* 0x040ff00000001890 */
[C---:B------:R-:W-:Y:S01]  /*6860*/  HMMA.16816.F32 R140, R4.reuse, R18, R140 ;  /* 0x00000012048c723c */ /* 0x040fe2000000188c */
[----:B------:R-:W3:Y:S07]  /*6870*/  LDSM.16.MT88.4 R16, [R242+0x8900] ;  /* 0x00890000f210783b */ /* 0x000eee0000004200 */
[C---:B------:R-:W-:Y:S08]  /*6880*/  HMMA.16816.F32 R160, R4.reuse, R24, R160 ;  /* 0x0000001804a0723c */ /* 0x040ff000000018a0 */
[C---:B------:R-:W-:Y:S01]  /*6890*/  HMMA.16816.F32 R156, R4.reuse, R26, R156 ;  /* 0x0000001a049c723c */ /* 0x040fe2000000189c */
[----:B------:R-:W-:Y:S07]  /*68a0*/  LDSM.16.MT88.4 R24, [R240+0x5900] ;  /* 0x00590000f018783b */ /* 0x000fee0000004200 */
        /* <DEDUP_REMOVED lines=22> */
[C---:B------:R-:W-:Y:S08]  /*6a10*/  HMMA.16816.F32 R64, R4.reuse, R26, R64 ;  /* 0x0000001a0440723c */ /* 0x040ff00000001840 */
[C---:B----4-:R-:W-:Y:S08]  /*6a20*/  HMMA.16816.F32 R68, R4.reuse, R20, R68 ;  /* 0x000000140444723c */ /* 0x050ff00000001844 */
[C---:B------:R-:W-:Y:S08]  /*6a30*/  HMMA.16816.F32 R72, R4.reuse, R22, R72 ;  /* 0x000000160448723c */ /* 0x040ff00000001848 */
[C---:B-1----:R-:W-:Y:S08]  /*6a40*/  HMMA.16816.F32 R108, R4.reuse, R12, R108 ;  /* 0x0000000c046c723c */ /* 0x042ff0000000186c */
[C---:B------:R-:W-:Y:S08]  /*6a50*/  HMMA.16816.F32 R112, R4.reuse, R14, R112 ;  /* 0x0000000e0470723c */ /* 0x040ff00000001870 */
[C---:B--2---:R-:W-:Y:S08]  /*6a60*/  HMMA.16816.F32 R116, R4.reuse, R8, R116 ;  /* 0x000000080474723c */ /* 0x044ff00000001874 */
[C---:B------:R-:W-:Y:S08]  /*6a70*/  HMMA.16816.F32 R120, R4.reuse, R10, R120 ;  /* 0x0000000a0478723c */ /* 0x040ff00000001878 */
[C---:B---3--:R-:W-:Y:S08]  /*6a80*/  HMMA.16816.F32 R124, R4.reuse, R16, R124 ;  /* 0x00000010047c723c */ /* 0x048ff0000000187c */
[----:B------:R-:W-:Y:S01]  /*6a90*/  HMMA.16816.F32 R128, R4, R18, R128 ;  /* 0x000000120480723c */ /* 0x000fe20000001880 */
[----:B------:R-:W-:Y:S07]  /*6aa0*/  @!P0 BRA `(.L_x_1543) ;  /* 0x000051f000008947 */ /* 0x000fee0003800000 */
[C---:B------:R-:W-:Y:S01]  /*6ab0*/  SHF.L.U64.HI R4, R33.reuse, 0x1, R35 ;  /* 0x0000000121047819 */ /* 0x040fe20000010223 */
[----:B------:R-:W-:Y:S01]  /*6ac0*/  IMAD.SHL.U32 R3, R33, 0x2, RZ ;  /* 0x0000000221037824 */ /* 0x000fe200078e00ff */
[----:B------:R-:W-:-:S02]  /*6ad0*/  SHF.L.U64.HI R5, R31, 0x1, R34 ;  /* 0x000000011f057819 */ /* 0x000fc40000010222 */
[----:B------:R-:W-:Y:S01]  /*6ae0*/  MOV R180, R2 ;  /* 0x0000000200b47202 */ /* 0x000fe20000000f00 */
[----:B------:R1:W-:Y:S01]  /*6af0*/  STL [R1+0x28], R4 ;  /* 0x0000280401007387 */ /* 0x0003e20000100800 */
[----:B------:R-:W-:-:S03]  /*6b00*/  SHF.L.U64.HI R2, R28, 0x1, R30 ;  /* 0x000000011c027819 */ /* 0x000fc6000001021e */
[----:B------:R2:W-:Y:S04]  /*6b10*/  STL [R1+0x24], R3 ;  /* 0x0000240301007387 */ /* 0x0005e80000100800 */
[----:B------:R-:W-:Y:S01]  /*6b20*/  STL [R1+0x20], R5 ;  /* 0x0000200501007387 */ /* 0x000fe20000100800 */
[----:B-1----:R-:W-:Y:S02]  /*6b30*/  IMAD.SHL.U32 R4, R31, 0x2, RZ ;  /* 0x000000021f047824 */ /* 0x002fe400078e00ff */
[----:B--2---:R-:W-:Y:S01]  /*6b40*/  IMAD.MOV.U32 R3, RZ, RZ, R0 ;  /* 0x000000ffff037224 */ /* 0x004fe200078e0000 */
[C---:B------:R-:W-:Y:S02]  /*6b50*/  SHF.L.U64.HI R0, R29.reuse, 0x1, R32 ;  /* 0x000000011d007819 */ /* 0x040fe40000010220 */
[----:B------:R1:W-:Y:S04]  /*6b60*/  STL [R1+0x1c], R4 ;  /* 0x00001c0401007387 */ /* 0x0003e80000100800 */
[----:B------:R2:W-:Y:S01]  /*6b70*/  STL [R1+0x18], R0 ;  /* 0x0000180001007387 */ /* 0x0005e20000100800 */
[----:B-1----:R-:W-:Y:S01]  /*6b80*/  IMAD.SHL.U32 R4, R29, 0x2, RZ ;  /* 0x000000021d047824 */ /* 0x002fe200078e00ff */
[----:B--2---:R-:W-:-:S04]  /*6b90*/  SHF.L.U32 R0, R28, 0x1, RZ ;  /* 0x000000011c007819 */ /* 0x004fc800000006ff */
[----:B------:R1:W-:Y:S04]  /*6ba0*/  STL [R1+0x14], R4 ;  /* 0x0000140401007387 */ /* 0x0003e80000100800 */
[----:B------:R1:W-:Y:S04]  /*6bb0*/  STL [R1+0xc], R0 ;  /* 0x00000c0001007387 */ /* 0x0003e80000100800 */
[----:B------:R1:W-:Y:S01]  /*6bc0*/  STL [R1+0x10], R2 ;  /* 0x0000100201007387 */ /* 0x0003e20000100800 */
[----:B------:R-:W-:Y:S05]  /*6bd0*/  BRA `(.L_x_1544) ;  /* 0x0000052000007947 */ /* 0x000fea0003800000 */
.L_x_1546:
[----:B------:R-:W2:Y:S01]  /*6be0*/  LDL R2, [R1+0x8] ;  /* 0x0000080001027983 */ /* 0x000ea20000100800 */
[----:B------:R-:W-:Y:S01]  /*6bf0*/  UIMAD UR5, UR6, 0x60, UR9 ;  /* 0x00000060060578a4 */ /* 0x000fe2000f8e0209 */
[----:B------:R-:W-:Y:S01]  /*6c00*/  ISETP.NE.AND P6, PT, R252, 0x1, PT ;  /* 0x00000001fc00780c */ /* 0x000fe20003fc5270 */
[----:B------:R-:W-:Y:S01]  /*6c10*/  IMAD.MOV.U32 R7, RZ, RZ, RZ ;  /* 0x000000ffff077224 */ /* 0x000fe200078e00ff */
[----:B------:R-:W3:Y:S03]  /*6c20*/  LDL R20, [R1+0x24] ;  /* 0x0000240001147983 */ /* 0x000ee60000100800 */
[----:B------:R-:W-:Y:S01]  /*6c30*/  IMAD.U32 R0, RZ, RZ, UR5 ;  /* 0x00000005ff007e24 */ /* 0x000fe2000f8e00ff */
[----:B------:R-:W4:Y:S04]  /*6c40*/  LDL R36, [R1+0x28] ;  /* 0x0000280001247983 */ /* 0x000f280000100800 */
        /* <DEDUP_REMOVED lines=13> */
[----:B------:R-:W-:Y:S03]  /*6d20*/  @!P5 LEA R4, P0, R6, c[0x0][0x2a0], 0x2 ;  /* 0x0000a8000604da11 */ /* 0x000fe600078010ff */
        /* <DEDUP_REMOVED lines=9> */
[----:B--2---:R-:W-:Y:S01]  /*6dc0*/  STL [R1], R7 ;  /* 0x0000000701007387 */ /* 0x004fe20000100800 */
[----:B------:R-:W-:Y:S02]  /*6dd0*/  SHF.R.S32.HI R0, RZ, 0x1f, R7 ;  /* 0x0000001fff007819 */ /* 0x000fe40000011407 */
[C---:B------:R-:W-:Y:S04]  /*6de0*/  IMAD.WIDE.U32 R4, R7.reuse, c[0x0][0x1f0], R4 ;  /* 0x00007c0007047a25 */ /* 0x040fe800078e0004 */
        /* <DEDUP_REMOVED lines=9> */
[----:B------:R-:W2:Y:S04]  /*6e80*/  SHFL.IDX PT, R5, R0, 0x1, 0x181f ;  /* 0x00381f0000057f89 */ /* 0x000ea800000e0000 */
[----:B------:R-:W1:Y:S04]  /*6e90*/  SHFL.IDX PT, R2, R2, 0x2, 0x181f ;  /* 0x00581f0002027f89 */ /* 0x000e6800000e0000 */
[----:B------:R-:W1:Y:S01]  /*6ea0*/  SHFL.IDX PT, R0, R0, 0x2, 0x181f ;  /* 0x00581f0000007f89 */ /* 0x000e6200000e0000 */
[CC--:B---3--:R-:W-:Y:S05]  /*6eb0*/  IADD3 R12, P0, R6.reuse, R20.reuse, RZ ;  /* 0x00000014060c7210 */ /* 0x0c8fea0007f1e0ff */
[C---:B----4-:R-:W-:Y:S01]  /*6ec0*/  IMAD.X R13, R7.reuse, 0x1, R36, P0 ;  /* 0x00000001070d7824 */ /* 0x050fe200000e0624 */
[C---:B-----5:R-:W-:Y:S04]  /*6ed0*/  IADD3 R10, P0, R6.reuse, R35, RZ ;  /* 0x00000023060a7210 */ /* 0x060fe80007f1e0ff */
[----:B------:R3:W-:Y:S01]  /*6ee0*/  LDGSTS.E.BYPASS.LTC128B.128 [R251+0xc100], [R12.64], !P4 ;  /* 0x0c1000000cfb7fae */ /* 0x0007e2000e101d4c */
[C---:B------:R-:W-:Y:S01]  /*6ef0*/  IMAD.X R11, R7.reuse, 0x1, R34, P0 ;  /* 0x00000001070b7824 */ /* 0x040fe200000e0622 */
[C---:B------:R-:W-:Y:S04]  /*6f00*/  IADD3 R8, P0, R6.reuse, R31, RZ ;  /* 0x0000001f06087210 */ /* 0x040fe80007f1e0ff */
[----:B------:R4:W-:Y:S01]  /*6f10*/  LDGSTS.E.BYPASS.LTC128B.128 [R251+0xf100], [R10.64], !P3 ;  /* 0x0f1000000afb7fae */ /* 0x0009e2000d901d4c */
[C---:B------:R-:W-:Y:S01]  /*6f20*/  IMAD.X R9, R7.reuse, 0x1, R30, P0 ;  /* 0x0000000107097824 */ /* 0x040fe200000e061e */
[----:B------:R-:W-:Y:S04]  /*6f30*/  IADD3 R6, P0, R6, R29, RZ ;  /* 0x0000001d06067210 */ /* 0x000fe80007f1e0ff */
[----:B------:R5:W-:Y:S01]  /*6f40*/  LDGSTS.E.BYPASS.LTC128B.128 [R251+0x12100], [R8.64], !P2 ;  /* 0x1210000008fb7fae */ /* 0x000be2000d101d4c */
[----:B------:R-:W-:Y:S01]  /*6f50*/  IMAD.X R7, R7, 0x1, R28, P0 ;  /* 0x0000000107077824 */ /* 0x000fe200000e061c */
[CC--:B-1----:R-:W-:Y:S04]  /*6f60*/  IADD3 R14, P0, R4.reuse, R20.reuse, RZ ;  /* 0x00000014040e7210 */ /* 0x0c2fe80007f1e0ff */
[----:B------:R1:W-:Y:S01]  /*6f70*/  LDGSTS.E.BYPASS.LTC128B.128 [R251+0x15100], [R6.64], !P1 ;  /* 0x1510000006fb7fae */ /* 0x0003e2000c901d4c */
[C---:B--2---:R-:W-:Y:S01]  /*6f80*/  IMAD.X R15, R5.reuse, 0x1, R36, P0 ;  /* 0x00000001050f7824 */ /* 0x044fe200000e0624 */
[C---:B------:R-:W-:Y:S04]  /*6f90*/  IADD3 R18, P0, R4.reuse, R35, RZ ;  /* 0x0000002304127210 */ /* 0x040fe80007f1e0ff */
        /* <DEDUP_REMOVED lines=8> */
[----:B------:R-:W-:Y:S04]  /*7020*/  IADD3 R20, P0, R2, R20, RZ ;  /* 0x0000001402147210 */ /* 0x000fe80007f1e0ff */
[----:B------:R3:W-:Y:S01]  /*7030*/  LDGSTS.E.BYPASS.LTC128B.128 [R251+0x16100], [R4.64], !P1 ;  /* 0x1610000004fb7fae */ /* 0x0007e2000c901d4c */
[----:B------:R-:W-:Y:S01]  /*7040*/  IMAD.X R21, R0, 0x1, R36, P0 ;  /* 0x0000000100157824 */ /* 0x000fe200000e0624 */
[----:B----4-:R-:W-:Y:S04]  /*7050*/  IADD3 R10, P0, R2, R35, RZ ;  /* 0x00000023020a7210 */ /* 0x010fe80007f1e0ff */
[----:B------:R3:W-:Y:S01]  /*7060*/  LDGSTS.E.BYPASS.LTC128B.128 [R251+0xe100], [R20.64], !P4 ;  /* 0x0e10000014fb7fae */ /* 0x0007e2000e101d4c */
[----:B------:R-:W-:Y:S01]  /*7070*/  IMAD.X R11, R0, 0x1, R34, P0 ;  /* 0x00000001000b7824 */ /* 0x000fe200000e0622 */
[----:B-1----:R-:W-:Y:S04]  /*7080*/  IADD3 R6, P0, R2, R31, RZ ;  /* 0x0000001f02067210 */ /* 0x002fe80007f1e0ff */
[----:B------:R3:W-:Y:S01]  /*7090*/  LDGSTS.E.BYPASS.LTC128B.128 [R251+0x11100], [R10.64], !P3 ;  /* 0x111000000afb7fae */ /* 0x0007e2000d901d4c */
[----:B------:R-:W-:Y:S01]  /*70a0*/  IMAD.X R7, R0, 0x1, R30, P0 ;  /* 0x0000000100077824 */ /* 0x000fe200000e061e */
[----:B-----5:R-:W-:Y:S04]  /*70b0*/  IADD3 R8, P0, R2, R29, RZ ;  /* 0x0000001d02087210 */ /* 0x020fe80007f1e0ff */
[----:B------:R3:W-:Y:S01]  /*70c0*/  LDGSTS.E.BYPASS.LTC128B.128 [R251+0x14100], [R6.64], !P2 ;  /* 0x1410000006fb7fae */ /* 0x0007e2000d101d4c */
[----:B------:R-:W-:Y:S05]  /*70d0*/  IMAD.X R9, R0, 0x1, R28, P0 ;  /* 0x0000000100097824 */ /* 0x000fea00000e061c */
[----:B------:R3:W-:Y:S01]  /*70e0*/  LDGSTS.E.BYPASS.LTC128B.128 [R251+0x17100], [R8.64], !P1 ;  /* 0x1710000008fb7fae */ /* 0x0007e2000c901d4c */
[----:B------:R-:W-:-:S05]  /*70f0*/  BRA `(.L_x_1545) ;  /* 0x00001ec000007947 */ /* 0x000fca0003800000 */
.L_x_1544:
[----:B-1----:R-:W2:Y:S01]  /*7100*/  LDL R2, [R1+0x4] ;  /* 0x0000040001027983 */ /* 0x002ea20000100800 */
[----:B------:R-:W-:Y:S04]  /*7110*/  DEPBAR.LE SB0, 0x0 ;  /* 0x000080000000791a */ /* 0x000fe80000000000 */
[----:B------:R-:W3:Y:S01]  /*7120*/  LDL R6, [R1] ;  /* 0x0000000001067983 */ /* 0x000ee20000100800 */
[----:B------:R-:W-:Y:S01]  /*7130*/  IADD3 R181, R251, 0x100, RZ ;  /* 0x00000100fbb57810 */ /* 0x000fe20007ffe0ff */
[----:B------:R-:W-:Y:S03]  /*7140*/  UISETP.GT.AND UP0, UPT, UR6, UR8, UPT ;  /* 0x000000080600728c */ /* 0x000fe6000bf04270 */
[----:B------:R1:W-:Y:S05]  /*7150*/  STL [R1+0x58], R55 ;  /* 0x0000583701007387 */ /* 0x0003ea0000100800 */
[----:B------:R4:W-:Y:S05]  /*7160*/  STL [R1+0x54], R54 ;  /* 0x0000543601007387 */ /* 0x0009ea0000100800 */
[----:B------:R4:W-:Y:S05]  /*7170*/  STL [R1+0x50], R53 ;  /* 0x0000503501007387 */ /* 0x0009ea0000100800 */
[----:B------:R4:W-:Y:S05]  /*7180*/  STL [R1+0x4c], R52 ;  /* 0x00004c3401007387 */ /* 0x0009ea0000100800 */
[----:B------:R4:W-:Y:S05]  /*7190*/  STL [R1+0x48], R3 ;  /* 0x0000480301007387 */ /* 0x0009ea0000100800 */
[----:B-1----:R-:W3:Y:S05]  /*71a0*/  LDL R55, [R1+0x24] ;  /* 0x0000240001377983 */ /* 0x002eea0000100800 */
[----:B----4-:R-:W4:Y:S05]  /*71b0*/  LDL R54, [R1+0x28] ;  /* 0x0000280001367983 */ /* 0x010f2a0000100800 */
[----:B------:R-:W4:Y:S05]  /*71c0*/  LDL R29, [R1+0x1c] ;  /* 0x00001c00011d7983 */ /* 0x000f2a0000100800 */
[----:B------:R-:W4:Y:S05]  /*71d0*/  LDL R53, [R1+0x20] ;  /* 0x0000200001357983 */ /* 0x000f2a0000100800 */
[----:B------:R-:W4:Y:S05]  /*71e0*/  LDL R52, [R1+0x14] ;  /* 0x0000140001347983 */ /* 0x000f2a0000100800 */
[----:B------:R-:W4:Y:S05]  /*71f0*/  LDL R3, [R1+0x18] ;  /* 0x0000180001037983 */ /* 0x000f2a0000100800 */
[----:B------:R-:W4:Y:S05]  /*7200*/  LDL R252, [R1+0xc] ;  /* 0x00000c0001fc7983 */ /* 0x000f2a0000100800 */
[----:B------:R-:W4:Y:S05]  /*7210*/  LDL R182, [R1+0x10] ;  /* 0x0000100001b67983 */ /* 0x000f2a0000100800 */
[----:B------:R-:W-:Y:S06]  /*7220*/  BAR.SYNC.DEFER_BLOCKING 0x0 ;  /* 0x0000000000007b1d */ /* 0x000fec0000010000 */
[----:B------:R-:W-:Y:S05]  /*7230*/  LDSM.16.M88.4 R48, [R250+0x18100] ;  /* 0x01810000fa30783b */ /* 0x000fea0000000200 */
[----:B------:R-:W1:Y:S05]  /*7240*/  LDSM.16.M88.4 R8, [R249+0xc100] ;  /* 0x00c10000f908783b */ /* 0x000e6a0000000200 */
[----:B------:R-:W1:Y:S05]  /*7250*/  LDSM.16.M88.4 R16, [R249+0xc900] ;  /* 0x00c90000f910783b */ /* 0x000e6a0000000200 */
[----:B------:R-:W-:Y:S05]  /*7260*/  LDSM.16.M88.4 R24, [R249+0xd100] ;  /* 0x00d10000f918783b */ /* 0x000fea0000000200 */
[----:B------:R-:W-:Y:S05]  /*7270*/  LDSM.16.M88.4 R32, [R249+0xd900] ;  /* 0x00d90000f920783b */ /* 0x000fea0000000200 */
[----:B------:R-:W-:Y:S05]  /*7280*/  LDSM.16.M88.4 R40, [R249+0xe100] ;  /* 0x00e10000f928783b */ /* 0x000fea0000000200 */
[----:B------:R-:W-:Y:S05]  /*7290*/  LDSM.16.M88.4 R184, [R249+0xe900] ;  /* 0x00e90000f9b8783b */ /* 0x000fea0000000200 */
[----:B------:R-:W-:Y:S05]  /*72a0*/  LDSM.16.M88.4 R188, [R246+0x18100] ;  /* 0x01810000f6bc783b */ /* 0x000fea0000000200 */
[----:B------:R-:W-:Y:S05]  /*72b0*/  LDSM.16.M88.4 R192, [R248] ;  /* 0x00000000f8c0783b */ /* 0x000fea0000000200 */
[----:B------:R-:W-:Y:S05]  /*72c0*/  LDSM.16.M88.4 R196, [R239] ;  /* 0x00000000efc4783b */ /* 0x000fea0000000200 */
[----:B------:R-:W-:Y:S05]  /*72d0*/  LDSM.16.M88.4 R200, [R238] ;  /* 0x00000000eec8783b */ /* 0x000fea0000000200 */
[----:B------:R-:W-:Y:S05]  /*72e0*/  LDSM.16.M88.4 R204, [R237] ;  /* 0x00000000edcc783b */ /* 0x000fea0000000200 */
[----:B------:R-:W-:Y:S05]  /*72f0*/  LDSM.16.M88.4 R208, [R236] ;  /* 0x00000000ecd0783b */ /* 0x000fea0000000200 */
[----:B------:R-:W-:Y:S01]  /*7300*/  LDSM.16.M88.4 R212, [R235] ;  /* 0x00000000ebd4783b */ /* 0x000fe20000000200 */
[----:B--2---:R-:W-:Y:S01]  /*7310*/  SHF.R.S32.HI R0, RZ, 0x1f, R2 ;  /* 0x0000001fff007819 */ /* 0x004fe20000011402 */
[----:B------:R-:W-:Y:S04]  /*7320*/  IMAD.WIDE.U32 R4, R2, c[0x0][0x208], RZ ;  /* 0x0000820002047a25 */ /* 0x000fe800078e00ff */
[----:B------:R-:W-:Y:S04]  /*7330*/  IMAD R0, R0, c[0x0][0x208], RZ ;  /* 0x0000820000007a24 */ /* 0x000fe800078e02ff */
[----:B------:R-:W-:Y:S01]  /*7340*/  IMAD R0, R2, c[0x0][0x20c], R0 ;  /* 0x0000830002007a24 */ /* 0x000fe200078e0200 */
[----:B---3--:R-:W-:Y:S04]  /*7350*/  SHF.R.S32.HI R2, RZ, 0x1f, R6 ;  /* 0x0000001fff027819 */ /* 0x008fe80000011406 */
[----:B------:R-:W-:Y:S01]  /*7360*/  IADD3 R5, R5, R0, RZ ;  /* 0x0000000005057210 */ /* 0x000fe20007ffe0ff */
[----:B------:R-:W-:Y:S04]  /*7370*/  IMAD R2, R2, c[0x0][0x218], RZ ;  /* 0x0000860002027a24 */ /* 0x000fe800078e02ff */
[C---:B------:R-:W-:Y:S04]  /*7380*/  IMAD.WIDE.U32 R4, R6.reuse, c[0x0][0x218], R4 ;  /* 0x0000860006047a25 */ /* 0x040fe800078e0004 */
[----:B------:R-:W-:Y:S01]  /*7390*/  IMAD R2, R6, c[0x0][0x21c], R2 ;  /* 0x0000870006027a24 */ /* 0x000fe200078e0202 */
[----:B------:R-:W-:Y:S04]  /*73a0*/  IADD3 R0, P0, R4, UR22, RZ ;  /* 0x0000001604007c10 */ /* 0x000fe8000ff1e0ff */
[----:B------:R-:W-:Y:S02]  /*73b0*/  IADD3.X R4, R5, UR4, R2, P0, !PT ;  /* 0x0000000405047c10 */ /* 0x000fe400087fe402 */
[C---:B------:R-:W-:Y:S04]  /*73c0*/  LEA R2, P0, R0.reuse, c[0x0][0x1f8], 0x1 ;  /* 0x00007e0000027a11 */ /* 0x040fe800078008ff */
[----:B------:R-:W-:Y:S01]  /*73d0*/  LEA.HI.X R0, R0, c[0x0][0x1fc], R4, 0x1, P0 ;  /* 0x00007f0000007a11 */ /* 0x000fe200000f0c04 */
[----:B------:R-:W2:Y:S01]  /*73e0*/  SHFL.IDX PT, R44, R2, RZ, 0x181f ;  /* 0x00181fff022c7589 */ /* 0x000ea200000e0000 */
[C---:B-1----:R-:W-:Y:S04]  /*73f0*/  HMMA.16816.F32 R4, R48.reuse, R8, RZ ;  /* 0x000000083004723c */ /* 0x042fe800000018ff */
[----:B------:R-:W4:Y:S04]  /*7400*/  SHFL.IDX PT, R20, R0, RZ, 0x181f ;  /* 0x00181fff00147589 */ /* 0x000f2800000e0000 */
[C---:B------:R-:W-:Y:S01]  /*7410*/  HMMA.16816.F32 R8, R48.reuse, R10, RZ ;  /* 0x0000000a3008723c */ /* 0x040fe200000018ff */
[----:B------:R-:W1:Y:S05]  /*7420*/  SHFL.IDX PT, R38, R2, 0x1, 0x181f ;  /* 0x00381f0002267f89 */ /* 0x000e6a00000e0000 */
[----:B------:R-:W3:Y:S02]  /*7430*/  SHFL.IDX PT, R28, R0, 0x1, 0x181f ;  /* 0x00381f00001c7f89 */ /* 0x000ee400000e0000 */
[C---:B------:R-:W-:Y:S03]  /*7440*/  HMMA.16816.F32 R12, R48.reuse, R16, RZ ;  /* 0x00000010300c723c */ /* 0x040fe600000018ff */
[----:B------:R-:W1:Y:S01]  /*7450*/  SHFL.IDX PT, R2, R2, 0x2, 0x181f ;  /* 0x00581f0002027f89 */ /* 0x000e6200000e0000 */
[----:B--2---:R-:W-:Y:S04]  /*7460*/  IADD3 R30, P0, R44, R55, RZ ;  /* 0x000000372c1e7210 */ /* 0x004fe80007f1e0ff */
[C---:B------:R-:W-:Y:S01]  /*7470*/  HMMA.16816.F32 R16, R48.reuse, R18, RZ ;  /* 0x000000123010723c */ /* 0x040fe200000018ff */
[----:B------:R-:W2:Y:S03]  /*7480*/  SHFL.IDX PT, R0, R0, 0x2, 0x181f ;  /* 0x00581f0000007f89 */ /* 0x000ea600000e0000 */
[----:B----4-:R-:W-:Y:S02]  /*7490*/  IADD3.X R31, R20, R54, RZ, P0, !PT ;  /* 0x00000036141f7210 */ /* 0x010fe400007fe4ff */
[----:B------:R-:W-:Y:S03]  /*74a0*/  IADD3 R22, P0, R44, R29, RZ ;  /* 0x0000001d2c167210 */ /* 0x000fe60007f1e0ff */
[----:B------:R4:W-:Y:S03]  /*74b0*/  LDGSTS.E.BYPASS.LTC128B.128 [R181], [R30.64], !P4 ;  /* 0x000000001eb57fae */ /* 0x0009e6000e101d4c */
[----:B------:R-:W-:Y:S02]  /*74c0*/  IADD3.X R23, R20, R53, RZ, P0, !PT ;  /* 0x0000003514177210 */ /* 0x000fe400007fe4ff */
[----:B------:R-:W-:Y:S03]  /*74d0*/  IADD3 R36, P0, R44, R52, RZ ;  /* 0x000000342c247210 */ /* 0x000fe60007f1e0ff */
[----:B------:R2:W-:Y:S01]  /*74e0*/  LDGSTS.E.BYPASS.LTC128B.128 [R181+0x3000], [R22.64], !P3 ;  /* 0x0300000016b57fae */ /* 0x0005e2000d901d4c */
[----:B------:R-:W-:Y:S02]  /*74f0*/  IADD3.X R37, R20, R3, RZ, P0, !PT ;  /* 0x0000000314257210 */ /* 0x000fe400007fe4ff */
[----:B------:R-:W-:Y:S03]  /*7500*/  IADD3 R44, P0, R44, R252, RZ ;  /* 0x000000fc2c2c7210 */ /* 0x000fe60007f1e0ff */
[----:B------:R2:W-:Y:S01]  /*7510*/  LDGSTS.E.BYPASS.LTC128B.128 [R181+0x6000], [R36.64], !P2 ;  /* 0x0600000024b57fae */ /* 0x0005e2000d101d4c */
[----:B------:R-:W-:Y:S02]  /*7520*/  IADD3.X R45, R20, R182, RZ, P0, !PT ;  /* 0x000000b6142d7210 */ /* 0x000fe400007fe4ff */
[----:B-1----:R-:W-:Y:S03]  /*7530*/  IADD3 R46, P0, R38, R55, RZ ;  /* 0x00000037262e7210 */ /* 0x002fe60007f1e0ff */
[----:B------:R1:W-:Y:S01]  /*7540*/  LDGSTS.E.BYPASS.LTC128B.128 [R181+0x9000], [R44.64], !P1 ;  /* 0x090000002cb57fae */ /* 0x0003e2000c901d4c */
[----:B---3--:R-:W-:Y:S05]  /*7550*/  IADD3.X R47, R28, R54, RZ, P0, !PT ;  /* 0x000000361c2f7210 */ /* 0x008fea00007fe4ff */
[----:B------:R3:W-:Y:S01]  /*7560*/  LDGSTS.E.BYPASS.LTC128B.128 [R181+0x1000], [R46.64], !P4 ;  /* 0x010000002eb57fae */ /* 0x0007e2000e101d4c */
[----:B----4-:R-:W-:Y:S04]  /*7570*/  IADD3 R30, P0, R38, R29, RZ ;  /* 0x0000001d261e7210 */ /* 0x010fe80007f1e0ff */
[----:B------:R-:W-:Y:S01]  /*7580*/  IADD3.X R31, R28, R53, RZ, P0, !PT ;  /* 0x000000351c1f7210 */ /* 0x000fe200007fe4ff */
[C---:B--2---:R-:W-:Y:S04]  /*7590*/  HMMA.16816.F32 R20, R48.reuse, R24, RZ ;  /* 0x000000183014723c */ /* 0x044fe800000018ff */
[----:B------:R2:W-:Y:S01]  /*75a0*/  LDGSTS.E.BYPASS.LTC128B.128 [R181+0x4000], [R30.64], !P3 ;  /* 0x040000001eb57fae */ /* 0x0005e2000d901d4c */
[----:B------:R-:W-:Y:S03]  /*75b0*/  IADD3 R36, P0, R38, R52, RZ ;  /* 0x0000003426247210 */ /* 0x000fe60007f1e0ff */
[C---:B------:R-:W-:Y:S01]  /*75c0*/  HMMA.16816.F32 R24, R48.reuse, R26, RZ ;  /* 0x0000001a3018723c */ /* 0x040fe200000018ff */
[----:B------:R-:W-:Y:S03]  /*75d0*/  IADD3.X R37, R28, R3, RZ, P0, !PT ;  /* 0x000000031c257210 */ /* 0x000fe600007fe4ff */
[----:B------:R-:W-:Y:S02]  /*75e0*/  IADD3 R38, P0, R38, R252, RZ ;  /* 0x000000fc26267210 */ /* 0x000fe40007f1e0ff */
[----:B------:R4:W-:Y:S02]  /*75f0*/  LDGSTS.E.BYPASS.LTC128B.128 [R181+0x7000], [R36.64], !P2 ;  /* 0x0700000024b57fae */ /* 0x0009e4000d101d4c */
[----:B------:R-:W-:Y:S04]  /*7600*/  IADD3.X R39, R28, R182, RZ, P0, !PT ;  /* 0x000000b61c277210 */ /* 0x000fe800007fe4ff */
[----:B-1----:R-:W-:Y:S02]  /*7610*/  IADD3 R44, P0, R2, R55, RZ ;  /* 0x00000037022c7210 */ /* 0x002fe40007f1e0ff */
[----:B------:R1:W5:Y:S02]  /*7620*/  LDL.LU R55, [R1+0x58] ;  /* 0x0000580001377983 */ /* 0x0003640000300800 */
[----:B------:R-:W-:Y:S03]  /*7630*/  IADD3.X R45, R0, R54, RZ, P0, !PT ;  /* 0x00000036002d7210 */ /* 0x000fe600007fe4ff */
[----:B------:R1:W-:Y:S05]  /*7640*/  LDGSTS.E.BYPASS.LTC128B.128 [R181+0xa000], [R38.64], !P1 ;  /* 0x0a00000026b57fae */ /* 0x0003ea000c901d4c */
[----:B------:R3:W-:Y:S05]  /*7650*/  LDGSTS.E.BYPASS.LTC128B.128 [R181+0x2000], [R44.64], !P4 ;  /* 0x020000002cb57fae */ /* 0x0007ea000e101d4c */
[----:B------:R3:W5:Y:S01]  /*7660*/  LDL.LU R54, [R1+0x54] ;  /* 0x0000540001367983 */ /* 0x0007620000300800 */
[----:B----4-:R-:W-:Y:S02]  /*7670*/  IADD3 R36, P0, R2, R29, RZ ;  /* 0x0000001d02247210 */ /* 0x010fe40007f1e0ff */
[C---:B--2---:R-:W-:Y:S02]  /*7680*/  HMMA.16816.F32 R28, R48.reuse, R32, RZ ;  /* 0x00000020301c723c */ /* 0x044fe400000018ff */
[----:B------:R-:W-:Y:S02]  /*7690*/  IADD3.X R37, R0, R53, RZ, P0, !PT ;  /* 0x0000003500257210 */ /* 0x000fe400007fe4ff */
[----:B------:R2:W5:Y:S04]  /*76a0*/  LDL.LU R53, [R1+0x50] ;  /* 0x0000500001357983 */ /* 0x0005680000300800 */
[C---:B------:R-:W-:Y:S01]  /*76b0*/  HMMA.16816.F32 R32, R48.reuse, R34, RZ ;  /* 0x000000223020723c */ /* 0x040fe200000018ff */
[----:B------:R4:W-:Y:S03]  /*76c0*/  LDGSTS.E.BYPASS.LTC128B.128 [R181+0x5000], [R36.64], !P3 ;  /* 0x0500000024b57fae */ /* 0x0009e6000d901d4c */
[----:B-1----:R-:W-:Y:S02]  /*76d0*/  IADD3 R38, P0, R2, R52, RZ ;  /* 0x0000003402267210 */ /* 0x002fe40007f1e0ff */
[----:B------:R2:W5:Y:S02]  /*76e0*/  LDL.LU R52, [R1+0x4c] ;  /* 0x00004c0001347983 */ /* 0x0005640000300800 */
[----:B------:R-:W-:Y:S03]  /*76f0*/  IADD3.X R39, R0, R3, RZ, P0, !PT ;  /* 0x0000000300277210 */ /* 0x000fe600007fe4ff */
[----:B------:R2:W5:Y:S01]  /*7700*/  LDL.LU R3, [R1+0x48] ;  /* 0x0000480001037983 */ /* 0x0005620000300800 */
[----:B---3--:R-:W-:Y:S02]  /*7710*/  IADD3 R44, P0, R2, R252, RZ ;  /* 0x000000fc022c7210 */ /* 0x008fe40007f1e0ff */
[----:B------:R-:W-:Y:S02]  /*7720*/  MOV R252, c[0x0][0x2b8] ;  /* 0x0000ae0000fc7a02 */ /* 0x000fe40000000f00 */
[----:B------:R4:W-:Y:S01]  /*7730*/  LDGSTS.E.BYPASS.LTC128B.128 [R181+0x8000], [R38.64], !P2 ;  /* 0x0800000026b57fae */ /* 0x0009e2000d101d4c */
[----:B------:R-:W-:Y:S02]  /*7740*/  IADD3.X R45, R0, R182, RZ, P0, !PT ;  /* 0x000000b6002d7210 */ /* 0x000fe400007fe4ff */
[----:B------:R-:W-:Y:S03]  /*7750*/  PLOP3.LUT P0, PT, PT, PT, UP0, 0x80, 0x0 ;  /* 0x000000000000781c */ /* 0x000fe60003f0f008 */
[----:B------:R1:W-:Y:S05]  /*7760*/  LDGSTS.E.BYPASS.LTC128B.128 [R181+0xb000], [R44.64], !P1 ;  /* 0x0b0000002cb57fae */ /* 0x0003ea000c901d4c */
[----:B------:R-:W0:Y:S01]  /*7770*/  LDGDEPBAR ;  /* 0x00000000000079af */ /* 0x000e220000000000 */
[C---:B----4-:R-:W-:Y:S08]  /*7780*/  HMMA.16816.F32 R36, R48.reuse, R40, RZ ;  /* 0x000000283024723c */ /* 0x050ff000000018ff */
[C---:B------:R-:W-:Y:S08]  /*7790*/  HMMA.16816.F32 R40, R48.reuse, R42, RZ ;  /* 0x0000002a3028723c */ /* 0x040ff000000018ff */
[C---:B-1----:R-:W-:Y:S08]  /*77a0*/  HMMA.16816.F32 R44, R48.reuse, R184, RZ ;  /* 0x000000b8302c723c */ /* 0x042ff000000018ff */
[----:B------:R-:W-:Y:S01]  /*77b0*/  HMMA.16816.F32 R48, R48, R186, RZ ;  /* 0x000000ba3030723c */ /* 0x000fe200000018ff */
[----:B------:R-:W-:Y:S07]  /*77c0*/  LDSM.16.M88.4 R184, [R245+0x18100] ;  /* 0x01810000f5b8783b */ /* 0x000fee0000000200 */
[C---:B------:R-:W-:Y:S08]  /*77d0*/  HMMA.16816.F32 R4, R188.reuse, R192, R4 ;  /* 0x000000c0bc04723c */ /* 0x040ff00000001804 */
[C---:B------:R-:W-:Y:S01]  /*77e0*/  HMMA.16816.F32 R8, R188.reuse, R194, R8 ;  /* 0x000000c2bc08723c */ /* 0x040fe20000001808 */
[----:B------:R-:W1:Y:S07]  /*77f0*/  LDSM.16.M88.4 R192, [R244+0xc100] ;  /* 0x00c10000f4c0783b */ /* 0x000e6e0000000200 */
[C---:B------:R-:W-:Y:S08]  /*7800*/  HMMA.16816.F32 R12, R188.reuse, R196, R12 ;  /* 0x000000c4bc0c723c */ /* 0x040ff0000000180c */
[C---:B------:R-:W-:Y:S01]  /*7810*/  HMMA.16816.F32 R16, R188.reuse, R198, R16 ;  /* 0x000000c6bc10723c */ /* 0x040fe20000001810 */
[----:B------:R-:W3:Y:S07]  /*7820*/  LDSM.16.M88.4 R196, [R244+0xc900] ;  /* 0x00c90000f4c4783b */ /* 0x000eee0000000200 */
[C---:B------:R-:W-:Y:S08]  /*7830*/  HMMA.16816.F32 R20, R188.reuse, R200, R20 ;  /* 0x000000c8bc14723c */ /* 0x040ff00000001814 */
[C---:B------:R-:W-:Y:S01]  /*7840*/  HMMA.16816.F32 R24, R188.reuse, R202, R24 ;  /* 0x000000cabc18723c */ /* 0x040fe20000001818 */
[----:B------:R-:W4:Y:S07]  /*7850*/  LDSM.16.M88.4 R200, [R244+0xd100] ;  /* 0x00d10000f4c8783b */ /* 0x000f2e0000000200 */
[C---:B------:R-:W-:Y:S08]  /*7860*/  HMMA.16816.F32 R28, R188.reuse, R204, R28 ;  /* 0x000000ccbc1c723c */ /* 0x040ff0000000181c */
[C---:B------:R-:W-:Y:S01]  /*7870*/  HMMA.16816.F32 R32, R188.reuse, R206, R32 ;  /* 0x000000cebc20723c */ /* 0x040fe20000001820 */
[----:B------:R-:W2:Y:S07]  /*7880*/  LDSM.16.M88.4 R204, [R244+0xd900] ;  /* 0x00d90000f4cc783b */ /* 0x000eae0000000200 */
[C---:B------:R-:W-:Y:S08]  /*7890*/  HMMA.16816.F32 R36, R188.reuse, R208, R36 ;  /* 0x000000d0bc24723c */ /* 0x040ff00000001824 */
[C---:B------:R-:W-:Y:S01]  /*78a0*/  HMMA.16816.F32 R40, R188.reuse, R210, R40 ;  /* 0x000000d2bc28723c */ /* 0x040fe20000001828 */
[----:B------:R-:W-:Y:S07]  /*78b0*/  LDSM.16.M88.4 R208, [R244+0xe900] ;  /* 0x00e90000f4d0783b */ /* 0x000fee0000000200 */
[C---:B------:R-:W-:Y:S08]  /*78c0*/  HMMA.16816.F32 R44, R188.reuse, R212, R44 ;  /* 0x000000d4bc2c723c */ /* 0x040ff0000000182c */
[----:B------:R-:W-:Y:S01]  /*78d0*/  HMMA.16816.F32 R48, R188, R214, R48 ;  /* 0x000000d6bc30723c */ /* 0x000fe20000001830 */
[----:B------:R-:W2:Y:S07]  /*78e0*/  LDSM.16.M88.4 R188, [R244+0xe100] ;  /* 0x00e10000f4bc783b */ /* 0x000eae0000000200 */
[C---:B-1----:R-:W-:Y:S08]  /*78f0*/  HMMA.16816.F32 R4, R184.reuse, R192, R4 ;  /* 0x000000c0b804723c */ /* 0x042ff00000001804 */
[C---:B------:R-:W-:Y:S01]  /*7900*/  HMMA.16816.F32 R8, R184.reuse, R194, R8 ;  /* 0x000000c2b808723c */ /* 0x040fe20000001808 */
[----:B------:R-:W-:Y:S07]  /*7910*/  LDSM.16.M88.4 R192, [R234] ;  /* 0x00000000eac0783b */ /* 0x000fee0000000200 */
[C---:B---3--:R-:W-:Y:S08]  /*7920*/  HMMA.16816.F32 R12, R184.reuse, R196, R12 ;  /* 0x000000c4b80c723c */ /* 0x048ff0000000180c */
[C---:B------:R-:W-:Y:S01]  /*7930*/  HMMA.16816.F32 R16, R184.reuse, R198, R16 ;  /* 0x000000c6b810723c */ /* 0x040fe20000001810 */
[----:B------:R-:W-:Y:S07]  /*7940*/  LDSM.16.M88.4 R196, [R234+0x800] ;  /* 0x00080000eac4783b */ /* 0x000fee0000000200 */
[C---:B----4-:R-:W-:Y:S08]  /*7950*/  HMMA.16816.F32 R20, R184.reuse, R200, R20 ;  /* 0x000000c8b814723c */ /* 0x050ff00000001814 */
[C---:B------:R-:W-:Y:S01]  /*7960*/  HMMA.16816.F32 R24, R184.reuse, R202, R24 ;  /* 0x000000cab818723c */ /* 0x040fe20000001818 */
[----:B------:R-:W-:Y:S07]  /*7970*/  LDSM.16.M88.4 R200, [R234+0x1000] ;  /* 0x00100000eac8783b */ /* 0x000fee0000000200 */
[C---:B--2---:R-:W-:Y:S08]  /*7980*/  HMMA.16816.F32 R28, R184.reuse, R204, R28 ;  /* 0x000000ccb81c723c */ /* 0x044ff0000000181c */
[C---:B------:R-:W-:Y:S01]  /*7990*/  HMMA.16816.F32 R32, R184.reuse, R206, R32 ;  /* 0x000000ceb820723c */ /* 0x040fe20000001820 */
[----:B------:R-:W-:Y:S07]  /*79a0*/  LDSM.16.M88.4 R204, [R234+0x1800] ;  /* 0x00180000eacc783b */ /* 0x000fee0000000200 */
[C---:B------:R-:W-:Y:S08]  /*79b0*/  HMMA.16816.F32 R36, R184.reuse, R188, R36 ;  /* 0x000000bcb824723c */ /* 0x040ff00000001824 */
[C---:B------:R-:W-:Y:S01]  /*79c0*/  HMMA.16816.F32 R40, R184.reuse, R190, R40 ;  /* 0x000000beb828723c */ /* 0x040fe20000001828 */
[----:B------:R-:W1:Y:S07]  /*79d0*/  LDSM.16.M88.4 R188, [R243+0x18100] ;  /* 0x01810000f3bc783b */ /* 0x000e6e0000000200 */
[C---:B------:R-:W-:Y:S08]  /*79e0*/  HMMA.16816.F32 R44, R184.reuse, R208, R44 ;  /* 0x000000d0b82c723c */ /* 0x040ff0000000182c */
[----:B------:R-:W-:Y:S01]  /*79f0*/  HMMA.16816.F32 R48, R184, R210, R48 ;  /* 0x000000d2b830723c */ /* 0x000fe20000001830 */
[----:B------:R-:W2:Y:S05]  /*7a00*/  LDSM.16.M88.4 R184, [R234+0x2000] ;  /* 0x00200000eab8783b */ /* 0x000eaa0000000200 */
[----:B------:R-:W3:Y:S02]  /*7a10*/  LDSM.16.M88.4 R208, [R234+0x2800] ;  /* 0x00280000ead0783b */ /* 0x000ee40000000200 */
[C---:B-1----:R-:W-:Y:S08]  /*7a20*/  HMMA.16816.F32 R4, R188.reuse, R192, R4 ;  /* 0x000000c0bc04723c */ /* 0x042ff00000001804 */
        /* <DEDUP_REMOVED lines=11> */
[C---:B--2---:R-:W-:Y:S08]  /*7ae0*/  HMMA.16816.F32 R36, R188.reuse, R184, R36 ;  /* 0x000000b8bc24723c */ /* 0x044ff00000001824 */
[C---:B------:R-:W-:Y:S01]  /*7af0*/  HMMA.16816.F32 R40, R188.reuse, R186, R40 ;  /* 0x000000babc28723c */ /* 0x040fe20000001828 */
[----:B------:R-:W1:Y:S07]  /*7b00*/  LDSM.16.M88.4 R184, [R250+0x1c100] ;  /* 0x01c10000fab8783b */ /* 0x000e6e0000000200 */
[C---:B---3--:R-:W-:Y:S08]  /*7b10*/  HMMA.16816.F32 R44, R188.reuse, R208, R44 ;  /* 0x000000d0bc2c723c */ /* 0x048ff0000000182c */
[----:B------:R-:W-:Y:S01]  /*7b20*/  HMMA.16816.F32 R48, R188, R210, R48 ;  /* 0x000000d2bc30723c */ /* 0x000fe20000001830 */
[----:B------:R-:W2:Y:S05]  /*7b30*/  LDSM.16.M88.4 R188, [R249+0x11100] ;  /* 0x01110000f9bc783b */ /* 0x000eaa0000000200 */
[----:B------:R-:W3:Y:S02]  /*7b40*/  LDSM.16.M88.4 R208, [R249+0x11900] ;  /* 0x01190000f9d0783b */ /* 0x000ee40000000200 */
[C---:B-1----:R-:W-:Y:S08]  /*7b50*/  HMMA.16816.F32 R4, R184.reuse, R192, R4 ;  /* 0x000000c0b804723c */ /* 0x042ff00000001804 */
[C---:B------:R-:W-:Y:S01]  /*7b60*/  HMMA.16816.F32 R8, R184.reuse, R194, R8 ;  /* 0x000000c2b808723c */ /* 0x040fe20000001808 */
[----:B------:R-:W-:Y:S07]  /*7b70*/  LDSM.16.M88.4 R192, [R233] ;  /* 0x00000000e9c0783b */ /* 0x000fee0000000200 */
[C---:B------:R-:W-:Y:S08]  /*7b80*/  HMMA.16816.F32 R12, R184.reuse, R196, R12 ;  /* 0x000000c4b80c723c */ /* 0x040ff0000000180c */
        /* <DEDUP_REMOVED lines=8> */
[C---:B--2---:R-:W-:Y:S08]  /*7c10*/  HMMA.16816.F32 R36, R184.reuse, R188, R36 ;  /* 0x000000bcb824723c */ /* 0x044ff00000001824 */
[C---:B------:R-:W-:Y:S01]  /*7c20*/  HMMA.16816.F32 R40, R184.reuse, R190, R40 ;  /* 0x000000beb828723c */ /* 0x040fe20000001828 */
[----:B------:R-:W1:Y:S07]  /*7c30*/  LDSM.16.M88.4 R188, [R246+0x1c100] ;  /* 0x01c10000f6bc783b */ /* 0x000e6e0000000200 */
[C---:B---3--:R-:W-:Y:S08]  /*7c40*/  HMMA.16816.F32 R44, R184.reuse, R208, R44 ;  /* 0x000000d0b82c723c */ /* 0x048ff0000000182c */
[----:B------:R-:W-:Y:S01]  /*7c50*/  HMMA.16816.F32 R48, R184, R210, R48 ;  /* 0x000000d2b830723c */ /* 0x000fe20000001830 */
[----:B------:R-:W2:Y:S05]  /*7c60*/  LDSM.16.M88.4 R184, [R229] ;  /* 0x00000000e5b8783b */ /* 0x000eaa0000000200 */
[----:B------:R-:W3:Y:S02]  /*7c70*/  LDSM.16.M88.4 R208, [R228] ;  /* 0x00000000e4d0783b */ /* 0x000ee40000000200 */
        /* <DEDUP_REMOVED lines=113> */
[----:B------:R-:W-:Y:S02]  /*8390*/  LDSM.16.M88.4 R208, [R249+0x16100] ;  /* 0x01610000f9d0783b */ /* 0x000fe40000000200 */
        /* <DEDUP_REMOVED lines=8> */
[----:B------:R-:W3:Y:S07]  /*8420*/  LDSM.16.M88.4 R200, [R249+0x15100] ;  /* 0x01510000f9c8783b */ /* 0x000eee0000000200 */
[C---:B------:R-:W-:Y:S08]  /*8430*/  HMMA.16816.F32 R28, R188.reuse, R204, R28 ;  /* 0x000000ccbc1c723c */ /* 0x040ff0000000181c */
[C---:B------:R-:W-:Y:S01]  /*8440*/  HMMA.16816.F32 R32, R188.reuse, R206, R32 ;  /* 0x000000cebc20723c */ /* 0x040fe20000001820 */
[----:B------:R-:W4:Y:S07]  /*8450*/  LDSM.16.M88.4 R204, [R249+0x15900] ;  /* 0x01590000f9cc783b */ /* 0x000f2e0000000200 */
[C---:B--2---:R-:W-:Y:S08]  /*8460*/  HMMA.16816.F32 R36, R188.reuse, R184, R36 ;  /* 0x000000b8bc24723c */ /* 0x044ff00000001824 */
[C---:B------:R-:W-:Y:S01]  /*8470*/  HMMA.16816.F32 R40, R188.reuse, R186, R40 ;  /* 0x000000babc28723c */ /* 0x040fe20000001828 */
[----:B------:R-:W2:Y:S07]  /*8480*/  LDSM.16.M88.4 R184, [R249+0x16900] ;  /* 0x01690000f9b8783b */ /* 0x000eae0000000200 */
[C---:B-1----:R-:W-:Y:S08]  /*8490*/  HMMA.16816.F32 R44, R188.reuse, R192, R44 ;  /* 0x000000c0bc2c723c */ /* 0x042ff0000000182c */
[----:B------:R-:W-:Y:S01]  /*84a0*/  HMMA.16816.F32 R48, R188, R194, R48 ;  /* 0x000000c2bc30723c */ /* 0x000fe20000001830 */
[----:B------:R-:W1:Y:S05]  /*84b0*/  LDSM.16.M88.4 R188, [R249+0x17100] ;  /* 0x01710000f9bc783b */ /* 0x000e6a0000000200 */
[----:B------:R-:W1:Y:S02]  /*84c0*/  LDSM.16.M88.4 R192, [R249+0x17900] ;  /* 0x01790000f9c0783b */ /* 0x000e640000000200 */
[C---:B---3--:R-:W-:Y:S08]  /*84d0*/  HMMA.16816.F32 R4, R196.reuse, R200, R4 ;  /* 0x000000c8c404723c */ /* 0x048ff00000001804 */
[C---:B------:R-:W-:Y:S01]  /*84e0*/  HMMA.16816.F32 R8, R196.reuse, R202, R8 ;  /* 0x000000cac408723c */ /* 0x040fe20000001808 */
[----:B------:R-:W-:Y:S07]  /*84f0*/  LDSM.16.M88.4 R200, [R246+0x24100] ;  /* 0x02410000f6c8783b */ /* 0x000fee0000000200 */
[C---:B----4-:R-:W-:Y:S08]  /*8500*/  HMMA.16816.F32 R12, R196.reuse, R204, R12 ;  /* 0x000000ccc40c723c */ /* 0x050ff0000000180c */
[C---:B------:R-:W-:Y:S01]  /*8510*/  HMMA.16816.F32 R16, R196.reuse, R206, R16 ;  /* 0x000000cec410723c */ /* 0x040fe20000001810 */
[----:B------:R-:W3:Y:S07]  /*8520*/  LDSM.16.M88.4 R204, [R221] ;  /* 0x00000000ddcc783b */ /* 0x000eee0000000200 */
[C---:B------:R-:W-:Y:S08]  /*8530*/  HMMA.16816.F32 R20, R196.reuse, R208, R20 ;  /* 0x000000d0c414723c */ /* 0x040ff00000001814 */
[C---:B------:R-:W-:Y:S01]  /*8540*/  HMMA.16816.F32 R24, R196.reuse, R210, R24 ;  /* 0x000000d2c418723c */ /* 0x040fe20000001818 */
[----:B------:R-:W4:Y:S07]  /*8550*/  LDSM.16.M88.4 R208, [R220] ;  /* 0x00000000dcd0783b */ /* 0x000f2e0000000200 */
[C---:B--2---:R-:W-:Y:S08]  /*8560*/  HMMA.16816.F32 R28, R196.reuse, R184, R28 ;  /* 0x000000b8c41c723c */ /* 0x044ff0000000181c */
[C---:B------:R-:W-:Y:S01]  /*8570*/  HMMA.16816.F32 R32, R196.reuse, R186, R32 ;  /* 0x000000bac420723c */ /* 0x040fe20000001820 */
[----:B------:R-:W2:Y:S07]  /*8580*/  LDSM.16.M88.4 R184, [R219] ;  /* 0x00000000dbb8783b */ /* 0x000eae0000000200 */
[C---:B-1----:R-:W-:Y:S08]  /*8590*/  HMMA.16816.F32 R36, R196.reuse, R188, R36 ;  /* 0x000000bcc424723c */ /* 0x042ff00000001824 */
[C---:B------:R-:W-:Y:S01]  /*85a0*/  HMMA.16816.F32 R40, R196.reuse, R190, R40 ;  /* 0x000000bec428723c */ /* 0x040fe20000001828 */
[----:B------:R-:W1:Y:S07]  /*85b0*/  LDSM.16.M88.4 R188, [R218] ;  /* 0x00000000dabc783b */ /* 0x000e6e0000000200 */
[C---:B------:R-:W-:Y:S08]  /*85c0*/  HMMA.16816.F32 R44, R196.reuse, R192, R44 ;  /* 0x000000c0c42c723c */ /* 0x040ff0000000182c */
[----:B------:R-:W-:Y:S01]  /*85d0*/  HMMA.16816.F32 R48, R196, R194, R48 ;  /* 0x000000c2c430723c */ /* 0x000fe20000001830 */
[----:B------:R-:W1:Y:S05]  /*85e0*/  LDSM.16.M88.4 R192, [R217] ;  /* 0x00000000d9c0783b */ /* 0x000e6a0000000200 */
[----:B------:R-:W1:Y:S02]  /*85f0*/  LDSM.16.M88.4 R196, [R216] ;  /* 0x00000000d8c4783b */ /* 0x000e640000000200 */
[C---:B---3--:R-:W-:Y:S08]  /*8600*/  HMMA.16816.F32 R4, R200.reuse, R204, R4 ;  /* 0x000000ccc804723c */ /* 0x048ff00000001804 */
[C---:B------:R-:W-:Y:S01]  /*8610*/  HMMA.16816.F32 R8, R200.reuse, R206, R8 ;  /* 0x000000cec808723c */ /* 0x040fe20000001808 */
[----:B------:R-:W-:Y:S07]  /*8620*/  LDSM.16.M88.4 R204, [R245+0x24100] ;  /* 0x02410000f5cc783b */ /* 0x000fee0000000200 */
[C---:B----4-:R-:W-:Y:S08]  /*8630*/  HMMA.16816.F32 R12, R200.reuse, R208, R12 ;  /* 0x000000d0c80c723c */ /* 0x050ff0000000180c */
[C---:B------:R-:W-:Y:S01]  /*8640*/  HMMA.16816.F32 R16, R200.reuse, R210, R16 ;  /* 0x000000d2c810723c */ /* 0x040fe20000001810 */
[----:B------:R-:W3:Y:S07]  /*8650*/  LDSM.16.M88.4 R208, [R244+0x15100] ;  /* 0x01510000f4d0783b */ /* 0x000eee0000000200 */
[C---:B--2---:R-:W-:Y:S08]  /*8660*/  HMMA.16816.F32 R20, R200.reuse, R184, R20 ;  /* 0x000000b8c814723c */ /* 0x044ff00000001814 */
[C---:B------:R-:W-:Y:S01]  /*8670*/  HMMA.16816.F32 R24, R200.reuse, R186, R24 ;  /* 0x000000bac818723c */ /* 0x040fe20000001818 */
[----:B------:R-:W2:Y:S07]  /*8680*/  LDSM.16.M88.4 R184, [R244+0x15900] ;  /* 0x01590000f4b8783b */ /* 0x000eae0000000200 */
[C---:B-1----:R-:W-:Y:S08]  /*8690*/  HMMA.16816.F32 R28, R200.reuse, R188, R28 ;  /* 0x000000bcc81c723c */ /* 0x042ff0000000181c */
[C---:B------:R-:W-:Y:S01]  /*86a0*/  HMMA.16816.F32 R32, R200.reuse, R190, R32 ;  /* 0x000000bec820723c */ /* 0x040fe20000001820 */
[----:B------:R-:W1:Y:S07]  /*86b0*/  LDSM.16.M88.4 R188, [R244+0x16100] ;  /* 0x01610000f4bc783b */ /* 0x000e6e0000000200 */
[C---:B------:R-:W-:Y:S08]  /*86c0*/  HMMA.16816.F32 R36, R200.reuse, R192, R36 ;  /* 0x000000c0c824723c */ /* 0x040ff00000001824 */
[C---:B------:R-:W-:Y:S01]  /*86d0*/  HMMA.16816.F32 R40, R200.reuse, R194, R40 ;  /* 0x000000c2c828723c */ /* 0x040fe20000001828 */
[----:B------:R-:W4:Y:S07]  /*86e0*/  LDSM.16.M88.4 R192, [R244+0x16900] ;  /* 0x01690000f4c0783b */ /* 0x000f2e0000000200 */
[C---:B------:R-:W-:Y:S08]  /*86f0*/  HMMA.16816.F32 R44, R200.reuse, R196, R44 ;  /* 0x000000c4c82c723c */ /* 0x040ff0000000182c */
[----:B------:R-:W-:Y:S01]  /*8700*/  HMMA.16816.F32 R48, R200, R198, R48 ;  /* 0x000000c6c830723c */ /* 0x000fe20000001830 */
[----:B------:R-:W4:Y:S05]  /*8710*/  LDSM.16.M88.4 R196, [R244+0x17100] ;  /* 0x01710000f4c4783b */ /* 0x000f2a0000000200 */
[----:B------:R-:W-:Y:S02]  /*8720*/  LDSM.16.M88.4 R200, [R243+0x24100] ;  /* 0x02410000f3c8783b */ /* 0x000fe40000000200 */
[C---:B---3--:R-:W-:Y:S08]  /*8730*/  HMMA.16816.F32 R4, R204.reuse, R208, R4 ;  /* 0x000000d0cc04723c */ /* 0x048ff00000001804 */
[C---:B------:R-:W-:Y:S01]  /*8740*/  HMMA.16816.F32 R8, R204.reuse, R210, R8 ;  /* 0x000000d2cc08723c */ /* 0x040fe20000001808 */
[----:B------:R-:W-:Y:S07]  /*8750*/  LDSM.16.M88.4 R208, [R234+0x9000] ;  /* 0x00900000ead0783b */ /* 0x000fee0000000200 */
[C---:B--2---:R-:W-:Y:S08]  /*8760*/  HMMA.16816.F32 R12, R204.reuse, R184, R12 ;  /* 0x000000b8cc0c723c */ /* 0x044ff0000000180c */
[C---:B------:R-:W-:Y:S01]  /*8770*/  HMMA.16816.F32 R16, R204.reuse, R186, R16 ;  /* 0x000000bacc10723c */ /* 0x040fe20000001810 */
[----:B------:R-:W2:Y:S07]  /*8780*/  LDSM.16.M88.4 R184, [R244+0x17900] ;  /* 0x01790000f4b8783b */ /* 0x000eae0000000200 */
[C---:B-1----:R-:W-:Y:S08]  /*8790*/  HMMA.16816.F32 R20, R204.reuse, R188, R20 ;  /* 0x000000bccc14723c */ /* 0x042ff00000001814 */
[C---:B------:R-:W-:Y:S08]  /*87a0*/  HMMA.16816.F32 R24, R204.reuse, R190, R24 ;  /* 0x000000becc18723c */ /* 0x040ff00000001818 */
[C---:B----4-:R-:W-:Y:S08]  /*87b0*/  HMMA.16816.F32 R28, R204.reuse, R192, R28 ;  /* 0x000000c0cc1c723c */ /* 0x050ff0000000181c */
[C---:B------:R-:W-:Y:S08]  /*87c0*/  HMMA.16816.F32 R32, R204.reuse, R194, R32 ;  /* 0x000000c2cc20723c */ /* 0x040ff00000001820 */
[C---:B------:R-:W-:Y:S08]  /*87d0*/  HMMA.16816.F32 R36, R204.reuse, R196, R36 ;  /* 0x000000c4cc24723c */ /* 0x040ff00000001824 */
[C---:B------:R-:W-:Y:S08]  /*87e0*/  HMMA.16816.F32 R40, R204.reuse, R198, R40 ;  /* 0x000000c6cc28723c */ /* 0x040ff00000001828 */
[C---:B--2---:R-:W-:Y:S08]  /*87f0*/  HMMA.16816.F32 R44, R204.reuse, R184, R44 ;  /* 0x000000b8cc2c723c */ /* 0x044ff0000000182c */
[----:B------:R-:W-:Y:S01]  /*8800*/  HMMA.16816.F32 R48, R204, R186, R48 ;  /* 0x000000bacc30723c */ /* 0x000fe20000001830 */
[----:B------:R-:W1:Y:S07]  /*8810*/  LDSM.16.M88.4 R184, [R234+0x9800] ;  /* 0x00980000eab8783b */ /* 0x000e6e0000000200 */
[C---:B------:R-:W-:Y:S08]  /*8820*/  HMMA.16816.F32 R4, R200.reuse, R208, R4 ;  /* 0x000000d0c804723c */ /* 0x040ff00000001804 */
[C---:B------:R-:W-:Y:S11]  /*8830*/  HMMA.16816.F32 R8, R200.reuse, R210, R8 ;  /* 0x000000d2c808723c */ /* 0x040ff60000001808 */
[----:B------:R-:W-:Y:S05]  /*8840*/  @!UPT UIADD3 URZ, URZ, URZ, URZ ;  /* 0x0000003f3f3ff290 */ /* 0x000fea000fffe03f */
[----:B------:R-:W-:Y:S02]  /*8850*/  FMUL.FTZ R4, R4, c[0x0][0x320] ;  /* 0x0000c80004047a20 */ /* 0x000fe40000410000 */
[----:B------:R-:W-:Y:S02]  /*8860*/  FMUL.FTZ R5, R5, c[0x0][0x320] ;  /* 0x0000c80005057a20 */ /* 0x000fe40000410000 */
[----:B------:R-:W-:Y:S01]  /*8870*/  MUFU.TANH R213, R4 ;  /* 0x0000000400d57308 */ /* 0x000fe20000002400 */
        /* <DEDUP_REMOVED lines=9> */
[----:B------:R-:W-:Y:S10]  /*8910*/  MUFU.TANH R189, R5 ;  /* 0x0000000500bd7308 */ /* 0x000ff40000002400 */
[----:B------:R-:W-:Y:S01]  /*8920*/  MUFU.TANH R190, R6 ;  /* 0x0000000600be7308 */ /* 0x000fe20000002400 */
[----:B------:R-:W-:Y:S02]  /*8930*/  FMUL.FTZ R12, R12, c[0x0][0x320] ;  /* 0x0000c8000c0c7a20 */ /* 0x000fe40000410000 */
[----:B------:R-:W-:Y:S01]  /*8940*/  FMUL.FTZ R13, R13, c[0x0][0x320] ;  /* 0x0000c8000d0d7a20 */ /* 0x000fe20000410000 */
[----:B-1----:R1:W-:Y:S01]  /*8950*/  STL [R1+0x40], R0 ;  /* 0x0000400001007387 */ /* 0x0023e20000100800 */
[----:B------:R-:W-:Y:S02]  /*8960*/  FMUL.FTZ R14, R14, c[0x0][0x320] ;  /* 0x0000c8000e0e7a20 */ /* 0x000fe40000410000 */
[----:B------:R-:W-:Y:S02]  /*8970*/  FMUL.FTZ R15, R15, c[0x0][0x320] ;  /* 0x0000c8000f0f7a20 */ /* 0x000fe40000410000 */
[----:B------:R-:W-:Y:S01]  /*8980*/  FMUL.FTZ R16, R16, c[0x0][0x320] ;  /* 0x0000c80010107a20 */ /* 0x000fe20000410000 */
[----:B------:R2:W-:Y:S01]  /*8990*/  MUFU.TANH R188, R7 ;  /* 0x0000000700bc7308 */ /* 0x0005e20000002400 */
[----:B------:R-:W-:Y:S02]  /*89a0*/  FMUL.FTZ R17, R17, c[0x0][0x320] ;  /* 0x0000c80011117a20 */ /* 0x000fe40000410000 */
[----:B------:R-:W-:Y:S02]  /*89b0*/  FMUL.FTZ R18, R18, c[0x0][0x320] ;  /* 0x0000c80012127a20 */ /* 0x000fe40000410000 */
[----:B------:R-:W-:Y:S05]  /*89c0*/  FMUL.FTZ R19, R19, c[0x0][0x320] ;  /* 0x0000c80013137a20 */ /* 0x000fea0000410000 */
[----:B------:R-:W-:Y:S10]  /*89d0*/  MUFU.TANH R185, R10 ;  /* 0x0000000a00b97308 */ /* 0x000ff40000002400 */
[----:B-1----:R-:W1:Y:S01]  /*89e0*/  MUFU.TANH R0, R9 ;  /* 0x0000000900007308 */ /* 0x002e620000002400 */
[----:B--2---:R-:W2:Y:S09]  /*89f0*/  LDSM.16.M88.4 R4, [R234+0xa000] ;  /* 0x00a00000ea04783b */ /* 0x004eb20000000200 */
[----:B------:R3:W-:Y:S10]  /*8a00*/  MUFU.TANH R184, R11 ;  /* 0x0000000b00b87308 */ /* 0x0007f40000002400 */
[----:B------:R-:W-:Y:S01]  /*8a10*/  MUFU.TANH R191, R12 ;  /* 0x0000000c00bf7308 */ /* 0x000fe20000002400 */
[----:B-1----:R-:W-:Y:S09]  /*8a20*/  STL [R1+0x44], R0 ;  /* 0x0000440001007387 */ /* 0x002ff20000100800 */
[----:B------:R-:W-:Y:S01]  /*8a30*/  MUFU.TANH R192, R13 ;  /* 0x0000000d00c07308 */ /* 0x000fe20000002400 */
[----:B---3--:R-:W1:Y:S09]  /*8a40*/  LDSM.16.M88.4 R8, [R234+0xa800] ;  /* 0x00a80000ea08783b */ /* 0x008e720000000200 */
[----:B------:R-:W-:Y:S01]  /*8a50*/  MUFU.TANH R193, R14 ;  /* 0x0000000e00c17308 */ /* 0x000fe20000002400 */
[C---:B--2---:R-:W-:Y:S09]  /*8a60*/  HMMA.16816.F32 R20, R200.reuse, R4, R20 ;  /* 0x00000004c814723c */ /* 0x044ff20000001814 */
[----:B------:R-:W-:Y:S01]  /*8a70*/  MUFU.TANH R194, R15 ;  /* 0x0000000f00c27308 */ /* 0x000fe20000002400 */
[C---:B------:R-:W-:Y:S01]  /*8a80*/  HMMA.16816.F32 R24, R200.reuse, R6, R24 ;  /* 0x00000006c818723c */ /* 0x040fe20000001818 */
[----:B------:R-:W2:Y:S08]  /*8a90*/  LDSM.16.M88.4 R4, [R234+0xb000] ;  /* 0x00b00000ea04783b */ /* 0x000eb00000000200 */
[----:B------:R-:W-:Y:S05]  /*8aa0*/  MUFU.TANH R195, R16 ;  /* 0x0000001000c37308 */ /* 0x000fea0000002400 */
[----:B------:R-:W-:Y:S05]  /*8ab0*/  FMUL.FTZ R21, R21, c[0x0][0x320] ;  /* 0x0000c80015157a20 */ /* 0x000fea0000410000 */
[----:B------:R-:W-:Y:S01]  /*8ac0*/  MUFU.TANH R196, R17 ;  /* 0x0000001100c47308 */ /* 0x000fe20000002400 */
[----:B------:R-:W-:Y:S02]  /*8ad0*/  FMUL.FTZ R22, R22, c[0x0][0x320] ;  /* 0x0000c80016167a20 */ /* 0x000fe40000410000 */
[----:B------:R-:W-:Y:S01]  /*8ae0*/  FMUL.FTZ R23, R23, c[0x0][0x320] ;  /* 0x0000c80017177a20 */ /* 0x000fe20000410000 */
[C---:B-1----:R-:W-:Y:S03]  /*8af0*/  HMMA.16816.F32 R28, R200.reuse, R8, R28 ;  /* 0x00000008c81c723c */ /* 0x042fe6000000181c */
[----:B------:R-:W-:Y:S02]  /*8b00*/  FMUL.FTZ R24, R24, c[0x0][0x320] ;  /* 0x0000c80018187a20 */ /* 0x000fe40000410000 */
[----:B------:R-:W-:Y:S01]  /*8b10*/  FMUL.FTZ R25, R25, c[0x0][0x320] ;  /* 0x0000c80019197a20 */ /* 0x000fe20000410000 */
[----:B------:R-:W1:Y:S01]  /*8b20*/  MUFU.TANH R0, R21 ;  /* 0x0000001500007308 */ /* 0x000e620000002400 */
[----:B------:R-:W-:Y:S01]  /*8b30*/  FMUL.FTZ R26, R26, c[0x0][0x320] ;  /* 0x0000c8001a1a7a20 */ /* 0x000fe20000410000 */
[C---:B------:R-:W-:Y:S01]  /*8b40*/  HMMA.16816.F32 R32, R200.reuse, R10, R32 ;  /* 0x0000000ac820723c */ /* 0x040fe20000001820 */
[----:B------:R-:W3:Y:S01]  /*8b50*/  LDSM.16.M88.4 R8, [R234+0xb800] ;  /* 0x00b80000ea08783b */ /* 0x000ee20000000200 */
[----:B------:R-:W-:Y:S04]  /*8b60*/  DEPBAR.LE SB0, 0x0 ;  /* 0x000080000000791a */ /* 0x000fe80000000000 */
[----:B------:R-:W-:Y:S02]  /*8b70*/  FMUL.FTZ R27, R27, c[0x0][0x320] ;  /* 0x0000c8001b1b7a20 */ /* 0x000fe40000410000 */
[----:B------:R-:W-:Y:S01]  /*8b80*/  MUFU.TANH R197, R18 ;  /* 0x0000001200c57308 */ /* 0x000fe20000002400 */
[----:B------:R-:W-:Y:S01]  /*8b90*/  BAR.SYNC.DEFER_BLOCKING 0x0 ;  /* 0x0000000000007b1d */ /* 0x000fe20000010000 */
[C---:B--2---:R-:W-:Y:S05]  /*8ba0*/  HMMA.16816.F32 R36, R200.reuse, R4, R36 ;  /* 0x00000004c824723c */ /* 0x044fea0000001824 */
[----:B------:R-:W-:Y:S03]  /*8bb0*/  FMUL.FTZ R20, R20, c[0x0][0x320] ;  /* 0x0000c80014147a20 */ /* 0x000fe60000410000 */
[----:B------:R-:W-:Y:S01]  /*8bc0*/  MUFU.TANH R198, R19 ;  /* 0x0000001300c67308 */ /* 0x000fe20000002400 */
[C---:B------:R-:W-:Y:S01]  /*8bd0*/  HMMA.16816.F32 R40, R200.reuse, R6, R40 ;  /* 0x00000006c828723c */ /* 0x040fe20000001828 */
[----:B-1----:R1:W-:Y:S02]  /*8be0*/  STL [R1+0x30], R0 ;  /* 0x0000300001007387 */ /* 0x0023e40000100800 */
[----:B------:R-:W-:Y:S02]  /*8bf0*/  FMUL.FTZ R28, R28, c[0x0][0x320] ;  /* 0x0000c8001c1c7a20 */ /* 0x000fe40000410000 */
[----:B------:R-:W-:Y:S02]  /*8c00*/  FMUL.FTZ R32, R32, c[0x0][0x320] ;  /* 0x0000c80020207a20 */ /* 0x000fe40000410000 */
[----:B------:R-:W-:Y:S02]  /*8c10*/  FMUL.FTZ R33, R33, c[0x0][0x320] ;  /* 0x0000c80021217a20 */ /* 0x000fe40000410000 */
[----:B------:R-:W-:Y:S03]  /*8c20*/  MUFU.TANH R214, R20 ;  /* 0x0000001400d67308 */ /* 0x000fe60000002400 */
[----:B------:R-:W-:Y:S02]  /*8c30*/  FMUL.FTZ R29, R29, c[0x0][0x320] ;  /* 0x0000c8001d1d7a20 */ /* 0x000fe40000410000 */
[----:B------:R-:W-:Y:S02]  /*8c40*/  FMUL.FTZ R30, R30, c[0x0][0x320] ;  /* 0x0000c8001e1e7a20 */ /* 0x000fe40000410000 */
[----:B------:R-:W-:Y:S02]  /*8c50*/  FMUL.FTZ R31, R31, c[0x0][0x320] ;  /* 0x0000c8001f1f7a20 */ /* 0x000fe40000410000 */
[----:B------:R-:W-:Y:S01]  /*8c60*/  FMUL.FTZ R34, R34, c[0x0][0x320] ;  /* 0x0000c80022227a20 */ /* 0x000fe20000410000 */
[----:B------:R-:W-:Y:S01]  /*8c70*/  MUFU.TANH R23, R23 ;  /* 0x0000001700177308 */ /* 0x000fe20000002400 */
[----:B------:R-:W-:Y:S01]  /*8c80*/  FMUL.FTZ R35, R35, c[0x0][0x320] ;  /* 0x0000c80023237a20 */ /* 0x000fe20000410000 */
[C---:B---3--:R-:W-:Y:S03]  /*8c90*/  HMMA.16816.F32 R44, R200.reuse, R8, R44 ;  /* 0x00000008c82c723c */ /* 0x048fe6000000182c */
[----:B------:R-:W-:Y:S02]  /*8ca0*/  FMUL.FTZ R36, R36, c[0x0][0x320] ;  /* 0x0000c80024247a20 */ /* 0x000fe40000410000 */
[----:B------:R-:W-:Y:S03]  /*8cb0*/  FMUL.FTZ R37, R37, c[0x0][0x320] ;  /* 0x0000c80025257a20 */ /* 0x000fe60000410000 */
[----:B-1----:R-:W1:Y:S01]  /*8cc0*/  MUFU.TANH R0, R22 ;  /* 0x0000001600007308 */ /* 0x002e620000002400 */
[----:B------:R-:W-:Y:S03]  /*8cd0*/  HMMA.16816.F32 R48, R200, R10, R48 ;  /* 0x0000000ac830723c */ /* 0x000fe60000001830 */
        /* <DEDUP_REMOVED lines=16> */
[----:B------:R-:W-:Y:S02]  /*8de0*/  FMUL.FTZ R50, R50, c[0x0][0x320] ;  /* 0x0000c80032327a20 */ /* 0x000fe40000410000 */
[----:B------:R-:W-:Y:S07]  /*8df0*/  FMUL.FTZ R51, R51, c[0x0][0x320] ;  /* 0x0000c80033337a20 */ /* 0x000fee0000410000 */
[----:B------:R-:W-:Y:S10]  /*8e00*/  MUFU.TANH R215, R32 ;  /* 0x0000002000d77308 */ /* 0x000ff40000002400 */
[----:B-1----:R-:W1:Y:S10]  /*8e10*/  MUFU.TANH R0, R24 ;  /* 0x0000001800007308 */ /* 0x002e740000002400 */
[----:B------:R-:W-:Y:S10]  /*8e20*/  MUFU.TANH R24, R26 ;  /* 0x0000001a00187308 */ /* 0x000ff40000002400 */
[----:B------:R-:W-:Y:S01]  /*8e30*/  MUFU.TANH R26, R27 ;  /* 0x0000001b001a7308 */ /* 0x000fe20000002400 */
[----:B-1----:R1:W-:Y:S09]  /*8e40*/  STL [R1+0x38], R0 ;  /* 0x0000380001007387 */ /* 0x0023f20000100800 */
[----:B------:R-:W-:Y:S10]  /*8e50*/  MUFU.TANH R33, R33 ;  /* 0x0000002100217308 */ /* 0x000ff40000002400 */
[----:B------:R-:W-:Y:S10]  /*8e60*/  MUFU.TANH R32, R34 ;  /* 0x0000002200207308 */ /* 0x000ff40000002400 */
[----:B-1----:R-:W1:Y:S10]  /*8e70*/  MUFU.TANH R0, R25 ;  /* 0x0000001900007308 */ /* 0x002e740000002400 */
[----:B------:R2:W3:Y:S10]  /*8e80*/  MUFU.TANH R25, R28 ;  /* 0x0000001c00197308 */ /* 0x0004f40000002400 */
[----:B------:R2:W4:Y:S01]  /*8e90*/  MUFU.TANH R27, R35 ;  /* 0x00000023001b7308 */ /* 0x0005220000002400 */
[----:B-1----:R2:W-:Y:S09]  /*8ea0*/  STL [R1+0x3c], R0 ;  /* 0x00003c0001007387 */ /* 0x0025f20000100800 */
[----:B------:R2:W1:Y:S10]  /*8eb0*/  MUFU.TANH R210, R36 ;  /* 0x0000002400d27308 */ /* 0x0004740000002400 */
        /* <DEDUP_REMOVED lines=14> */
[----:B------:R2:W1:Y:S02]  /*8fa0*/  MUFU.TANH R181, R51 ;  /* 0x0000003300b57308 */ /* 0x0004640000002400 */
[----:B-12345:R-:W-:-:S05]  /*8fb0*/  @P0 BRA `(.L_x_1546) ;  /* 0xffffdc2000000947 */ /* 0x03efca000383ffff */
.L_x_1545:
[----:B---3--:R-:W2:Y:S01]  /*8fc0*/  LDL.LU R5, [R1+0x3c] ;  /* 0x00003c0001057983 */ /* 0x008ea20000300800 */
[----:B------:R-:W-:Y:S01]  /*8fd0*/  MOV R47, R24 ;  /* 0x00000018002f7202 */ /* 0x000fe20000000f00 */
[----:B------:R-:W-:Y:S01]  /*8fe0*/  UISETP.GT.AND UP0, UPT, UR6, UR8, UPT ;  /* 0x000000080600728c */ /* 0x000fe2000bf04270 */
[----:B------:R-:W-:Y:S01]  /*8ff0*/  MOV R24, R214 ;  /* 0x000000d600187202 */ /* 0x000fe20000000f00 */
[----:B------:R-:W3:Y:S01]  /*9000*/  LDL.LU R4, [R1+0x38] ;  /* 0x0000380001047983 */ /* 0x000ee20000300800 */
[----:B------:R-:W-:Y:S01]  /*9010*/  MOV R44, R23 ;  /* 0x00000017002c7202 */ /* 0x000fe20000000f00 */
[----:B------:R-:W-:Y:S01]  /*9020*/  UIADD3 UR6, UR6, -0x1, URZ ;  /* 0xffffffff06067890 */ /* 0x000fe2000fffe03f */
[----:B------:R-:W-:Y:S01]  /*9030*/  MOV R41, R22 ;  /* 0x0000001600297202 */ /* 0x000fe20000000f00 */
[----:B------:R-:W4:Y:S01]  /*9040*/  LDL.LU R2, [R1+0x34] ;  /* 0x0000340001027983 */ /* 0x000f220000300800 */
[----:B------:R-:W-:Y:S02]  /*9050*/  MOV R40, R186 ;  /* 0x000000ba00287202 */ /* 0x000fe40000000f00 */
[----:B------:R-:W-:Y:S01]  /*9060*/  MOV R35, R187 ;  /* 0x000000bb00237202 */ /* 0x000fe20000000f00 */
[----:B------:R-:W5:Y:S01]  /*9070*/  LDL.LU R0, [R1+0x30] ;  /* 0x0000300001007983 */ /* 0x000f620000300800 */
[----:B------:R-:W-:Y:S02]  /*9080*/  MOV R34, R215 ;  /* 0x000000d700227202 */ /* 0x000fe40000000f00 */
[----:B------:R-:W-:Y:S01]  /*9090*/  PLOP3.LUT P0, PT, PT, PT, UP0, 0x80, 0x0 ;  /* 0x000000000000781c */ /* 0x000fe20003f0f008 */
[----:B------:R-:W5:Y:S04]  /*90a0*/  LDL.LU R7, [R1+0x40] ;  /* 0x0000400001077983 */ /* 0x000f680000300800 */
[----:B------:R-:W5:Y:S04]  /*90b0*/  LDL.LU R6, [R1+0x44] ;  /* 0x0000440001067983 */ /* 0x000f680000300800 */
[----:B------:R-:W-:Y:S08]  /*90c0*/  LDSM.16.MT88.4 R12, [R247+0x100] ;  /* 0x00010000f70c783b */ /* 0x000ff00000004200 */
[----:B------:R-:W-:Y:S08]  /*90d0*/  LDSM.16.MT88.4 R20, [R242+0x100] ;  /* 0x00010000f214783b */ /* 0x000ff00000004200 */
[----:B------:R-:W-:Y:S08]  /*90e0*/  LDSM.16.MT88.4 R28, [R241+0x100] ;  /* 0x00010000f11c783b */ /* 0x000ff00000004200 */
[----:B------:R-:W-:Y:S08]  /*90f0*/  LDSM.16.MT88.4 R36, [R240+0x100] ;  /* 0x00010000f024783b */ /* 0x000ff00000004200 */
[----:B------:R-:W0:Y:S01]  /*9100*/  LDGDEPBAR ;  /* 0x00000000000079af */ /* 0x000e220000000000 */
[----:B--2---:R-:W-:Y:S02]  /*9110*/  MOV R46, R5 ;  /* 0x00000005002e7202 */ /* 0x004fe40000000f00 */
[----:B------:R-:W-:Y:S02]  /*9120*/  FMNMX.FTZ R5, R190, R3, !PT ;  /* 0x00000003be057209 */ /* 0x000fe40007810000 */
[----:B---3--:R-:W-:Y:S02]  /*9130*/  MOV R45, R4 ;  /* 0x00000004002d7202 */ /* 0x008fe40000000f00 */
[----:B------:R-:W-:Y:S02]  /*9140*/  FMNMX.FTZ R4, R213, R180, !PT ;  /* 0x000000b4d5047209 */ /* 0x000fe40007810000 */
[----:B------:R-:W-:Y:S02]  /*9150*/  FMNMX.FTZ R5, R188, R5, !PT ;  /* 0x00000005bc057209 */ /* 0x000fe40007810000 */
[----:B------:R-:W-:Y:S02]  /*9160*/  FMNMX.FTZ R4, R189, R4, !PT ;  /* 0x00000004bd047209 */ /* 0x000fe40007810000 */
[----:B------:R-:W-:Y:S02]  /*9170*/  FMNMX.FTZ R5, R185, R5, !PT ;  /* 0x00000005b9057209 */ /* 0x000fe40007810000 */
[----:B----4-:R-:W-:Y:S02]  /*9180*/  MOV R43, R2 ;  /* 0x00000002002b7202 */ /* 0x010fe40000000f00 */
[----:B-----5:R-:W-:Y:S02]  /*9190*/  FMNMX.FTZ R4, R7, R4, !PT ;  /* 0x0000000407047209 */ /* 0x020fe40007810000 */
        /* <DEDUP_REMOVED lines=8> */
[----:B------:R-:W-:Y:S02]  /*9220*/  MOV R42, R0 ;  /* 0x00000000002a7202 */ /* 0x000fe40000000f00 */
        /* <DEDUP_REMOVED lines=33> */
[----:B------:R-:W-:Y:S03]  /*9440*/  FMNMX.FTZ R5, R181, R5, !PT ;  /* 0x00000005b5057209 */ /* 0x000fe60007810000 */
[----:B------:R-:W1:Y:S08]  /*9450*/  SHFL.BFLY PT, R2, R4, 0x2, 0x1f ;  /* 0x0c401f0004027f89 */ /* 0x000e7000000e0000 */
[----:B------:R-:W2:Y:S01]  /*9460*/  SHFL.BFLY PT, R0, R5, 0x2, 0x1f ;  /* 0x0c401f0005007f89 */ /* 0x000ea200000e0000 */
[----:B-1----:R-:W-:Y:S07]  /*9470*/  FMNMX.FTZ R4, R4, R2, !PT ;  /* 0x0000000204047209 */ /* 0x002fee0007810000 */
[----:B------:R-:W1:Y:S01]  /*9480*/  SHFL.BFLY PT, R2, R4, 0x1, 0x1f ;  /* 0x0c201f0004027f89 */ /* 0x000e6200000e0000 */
[----:B--2---:R-:W-:Y:S07]  /*9490*/  FMNMX.FTZ R5, R5, R0, !PT ;  /* 0x0000000005057209 */ /* 0x004fee0007810000 */
[----:B------:R-:W2:Y:S01]  /*94a0*/  SHFL.BFLY PT, R0, R5, 0x1, 0x1f ;  /* 0x0c201f0005007f89 */ /* 0x000ea200000e0000 */
[----:B-1----:R-:W-:Y:S05]  /*94b0*/  FMNMX.FTZ R2, R4, R2, !PT ;  /* 0x0000000204027209 */ /* 0x002fea0007810000 */
[C---:B------:R-:W-:Y:S02]  /*94c0*/  FMUL.FTZ R215, R2.reuse, c[0x0][0x2d0] ;  /* 0x0000b40002d77a20 */ /* 0x040fe40000410000 */
[----:B------:R-:W-:Y:S01]  /*94d0*/  FADD.FTZ R4, -R2, R180 ;  /* 0x000000b402047221 */ /* 0x000fe20000010100 */
[----:B--2---:R-:W-:Y:S01]  /*94e0*/  FMNMX.FTZ R0, R0, R5, !PT ;  /* 0x0000000500007209 */ /* 0x004fe20007810000 */
[--C-:B------:R-:W-:Y:S02]  /*94f0*/  FFMA.FTZ R214, R213, c[0x0][0x2d0], -R215.reuse ;  /* 0x0000b400d5d67a23 */ /* 0x100fe400000108d7 */
[----:B------:R-:W-:Y:S02]  /*9500*/  FFMA.FTZ R189, R189, c[0x0][0x2d0], -R215 ;  /* 0x0000b400bdbd7a23 */ /* 0x000fe400000108d7 */
[C---:B------:R-:W-:Y:S02]  /*9510*/  FMUL.FTZ R213, R0.reuse, c[0x0][0x2d0] ;  /* 0x0000b40000d57a20 */ /* 0x040fe40000410000 */
[----:B------:R-:W-:Y:S01]  /*9520*/  FADD.FTZ R3, -R0, R3 ;  /* 0x0000000300037221 */ /* 0x000fe20000010100 */
[----:B------:R-:W-:Y:S01]  /*9530*/  MUFU.EX2 R214, R214 ;  /* 0x000000d600d67308 */ /* 0x000fe20000000800 */
[--C-:B------:R-:W-:Y:S02]  /*9540*/  FFMA.FTZ R187, R7, c[0x0][0x2d0], -R215.reuse ;  /* 0x0000b40007bb7a23 */ /* 0x100fe400000108d7 */
[----:B------:R-:W-:Y:S02]  /*9550*/  FMUL.FTZ R3, R3, c[0x0][0x2d0] ;  /* 0x0000b40003037a20 */ /* 0x000fe40000410000 */
[----:B------:R-:W-:Y:S02]  /*9560*/  FFMA.FTZ R186, R6, c[0x0][0x2d0], -R215 ;  /* 0x0000b40006ba7a23 */ /* 0x000fe400000108d7 */
[--C-:B------:R-:W-:Y:S02]  /*9570*/  FFMA.FTZ R190, R190, c[0x0][0x2d0], -R213.reuse ;  /* 0x0000b400bebe7a23 */ /* 0x100fe400000108d5 */
[--C-:B------:R-:W-:Y:S01]  /*9580*/  FFMA.FTZ R188, R188, c[0x0][0x2d0], -R213.reuse ;  /* 0x0000b400bcbc7a23 */ /* 0x100fe200000108d5 */
[----:B------:R-:W1:Y:S01]  /*9590*/  MUFU.EX2 R3, R3 ;  /* 0x0000000300037308 */ /* 0x000e620000000800 */
[--C-:B------:R-:W-:Y:S02]  /*95a0*/  FFMA.FTZ R185, R185, c[0x0][0x2d0], -R213.reuse ;  /* 0x0000b400b9b97a23 */ /* 0x100fe400000108d5 */
[----:B------:R-:W-:Y:S02]  /*95b0*/  FFMA.FTZ R184, R184, c[0x0][0x2d0], -R213 ;  /* 0x0000b400b8b87a23 */ /* 0x000fe400000108d5 */
[----:B------:R-:W-:Y:S02]  /*95c0*/  FMUL.FTZ R4, R4, c[0x0][0x2d0] ;  /* 0x0000b40004047a20 */ /* 0x000fe40000410000 */
[--C-:B------:R-:W-:Y:S02]  /*95d0*/  FFMA.FTZ R210, R210, c[0x0][0x2d0], -R215.reuse ;  /* 0x0000b400d2d27a23 */ /* 0x100fe400000108d7 */
[----:B------:R-:W-:Y:S01]  /*95e0*/  FFMA.FTZ R212, R212, c[0x0][0x2d0], -R215 ;  /* 0x0000b400d4d47a23 */ /* 0x000fe200000108d7 */
[----:B------:R-:W2:Y:S01]  /*95f0*/  MUFU.EX2 R180, R4 ;  /* 0x0000000400b47308 */ /* 0x000ea20000000800 */
[--C-:B------:R-:W-:Y:S02]  /*9600*/  FFMA.FTZ R206, R206, c[0x0][0x2d0], -R213.reuse ;  /* 0x0000b400cece7a23 */ /* 0x100fe400000108d5 */
[----:B------:R-:W-:Y:S02]  /*9610*/  FFMA.FTZ R208, R208, c[0x0][0x2d0], -R213 ;  /* 0x0000b400d0d07a23 */ /* 0x000fe400000108d5 */
[--C-:B------:R-:W-:Y:S02]  /*9620*/  FFMA.FTZ R209, R209, c[0x0][0x2d0], -R215.reuse ;  /* 0x0000b400d1d17a23 */ /* 0x100fe400000108d7 */
[----:B------:R-:W-:Y:S02]  /*9630*/  FFMA.FTZ R207, R207, c[0x0][0x2d0], -R215 ;  /* 0x0000b400cfcf7a23 */ /* 0x000fe400000108d7 */
[--C-:B------:R-:W-:Y:S01]  /*9640*/  FFMA.FTZ R205, R205, c[0x0][0x2d0], -R213.reuse ;  /* 0x0000b400cdcd7a23 */ /* 0x100fe200000108d5 */
[----:B------:R-:W3:Y:S01]  /*9650*/  MUFU.EX2 R189, R189 ;  /* 0x000000bd00bd7308 */ /* 0x000ee20000000800 */
[----:B------:R-:W-:Y:S02]  /*9660*/  FFMA.FTZ R199, R199, c[0x0][0x2d0], -R213 ;  /* 0x0000b400c7c77a23 */ /* 0x000fe400000108d5 */
[--C-:B------:R-:W-:Y:S02]  /*9670*/  FFMA.FTZ R191, R191, c[0x0][0x2d0], -R215.reuse ;  /* 0x0000b400bfbf7a23 */ /* 0x100fe400000108d7 */
[C---:B-1----:R-:W-:Y:S02]  /*9680*/  FMUL.FTZ R6, R3.reuse, R178 ;  /* 0x000000b203067220 */ /* 0x042fe40000410000 */
[C---:B------:R-:W-:Y:S02]  /*9690*/  FMUL.FTZ R7, R3.reuse, R179 ;  /* 0x000000b303077220 */ /* 0x040fe40000410000 */
[C---:B------:R-:W-:Y:S01]  /*96a0*/  FMUL.FTZ R10, R3.reuse, R174 ;  /* 0x000000ae030a7220 */ /* 0x040fe20000410000 */
[----:B------:R-:W-:Y:S01]  /*96b0*/  MUFU.EX2 R187, R187 ;  /* 0x000000bb00bb7308 */ /* 0x000fe20000000800 */
[C---:B------:R-:W-:Y:S01]  /*96c0*/  FMUL.FTZ R11, R3.reuse, R175 ;  /* 0x000000af030b7220 */ /* 0x040fe20000410000 */
[----:B------:R-:W-:Y:S01]  /*96d0*/  MOV R175, R34 ;  /* 0x0000002200af7202 */ /* 0x000fe20000000f00 */
[----:B------:R-:W-:Y:S01]  /*96e0*/  FMUL.FTZ R18, R3, R166 ;  /* 0x000000a603127220 */ /* 0x000fe20000410000 */
[----:B------:R-:W-:Y:S01]  /*96f0*/  MOV R174, R33 ;  /* 0x0000002100ae7202 */ /* 0x000fe20000000f00 */
[C---:B--2---:R-:W-:Y:S01]  /*9700*/  FMUL.FTZ R4, R180.reuse, R176 ;  /* 0x000000b0b4047220 */ /* 0x044fe20000410000 */
[----:B------:R-:W-:Y:S01]  /*9710*/  MOV R166, R41 ;  /* 0x0000002900a67202 */ /* 0x000fe20000000f00 */
[C---:B------:R-:W-:Y:S02]  /*9720*/  FMUL.FTZ R5, R180.reuse, R177 ;  /* 0x000000b1b4057220 */ /* 0x040fe40000410000 */
[C---:B------:R-:W-:Y:S01]  /*9730*/  FMUL.FTZ R8, R180.reuse, R172 ;  /* 0x000000acb4087220 */ /* 0x040fe20000410000 */
[----:B------:R-:W1:Y:S01]  /*9740*/  MUFU.EX2 R186, R186 ;  /* 0x000000ba00ba7308 */ /* 0x000e620000000800 */
[C---:B------:R-:W-:Y:S01]  /*9750*/  FMUL.FTZ R9, R180.reuse, R173 ;  /* 0x000000adb4097220 */ /* 0x040fe20000410000 */
[----:B------:R-:W-:Y:S01]  /*9760*/  MOV R172, R27 ;  /* 0x0000001b00ac7202 */ /* 0x000fe20000000f00 */
[C---:B------:R-:W-:Y:S01]  /*9770*/  FMUL.FTZ R16, R180.reuse, R164 ;  /* 0x000000a4b4107220 */ /* 0x040fe20000410000 */
[----:B---3--:R-:W-:Y:S01]  /*9780*/  F2FP.PACK_AB R176, R189, R214 ;  /* 0x000000d6bdb0723e */ /* 0x008fe200000000ff */
[C---:B------:R-:W-:Y:S01]  /*9790*/  FMUL.FTZ R17, R180.reuse, R165 ;  /* 0x000000a5b4117220 */ /* 0x040fe20000410000 */
[----:B------:R-:W-:Y:S01]  /*97a0*/  MOV R164, R35 ;  /* 0x0000002300a47202 */ /* 0x000fe20000000f00 */
[C---:B------:R-:W-:Y:S01]  /*97b0*/  FMUL.FTZ R19, R3.reuse, R167 ;  /* 0x000000a703137220 */ /* 0x040fe20000410000 */
        /* <DEDUP_REMOVED lines=10> */
[----:B------:R-:W2:Y:S01]  /*9860*/  MUFU.EX2 R188, R188 ;  /* 0x000000bc00bc7308 */ /* 0x000ea20000000800 */
        /* <DEDUP_REMOVED lines=8> */
[----:B------:R-:W-:Y:S01]  /*98f0*/  LDSM.16.MT88.4 R132, [R247+0x6100] ;  /* 0x00610000f784783b */ /* 0x000fe20000004200 */
[C---:B------:R-:W-:Y:S02]  /*9900*/  FMUL.FTZ R52, R180.reuse, R52 ;  /* 0x00000034b4347220 */ /* 0x040fe40000410000 */
[C---:B------:R-:W-:Y:S02]  /*9910*/  FMUL.FTZ R53, R180.reuse, R53 ;  /* 0x00000035b4357220 */ /* 0x040fe40000410000 */
[C---:B------:R-:W-:Y:S02]  /*9920*/  FMUL.FTZ R54, R3.reuse, R54 ;  /* 0x0000003603367220 */ /* 0x040fe40000410000 */
[----:B------:R-:W1:Y:S01]  /*9930*/  MUFU.EX2 R184, R184 ;  /* 0x000000b800b87308 */ /* 0x000e620000000800 */
[C---:B------:R-:W-:Y:S02]  /*9940*/  FMUL.FTZ R55, R3.reuse, R55 ;  /* 0x0000003703377220 */ /* 0x040fe40000410000 */
[----:B------:R-:W-:Y:S01]  /*9950*/  FMUL.FTZ R56, R180, R56 ;  /* 0x00000038b4387220 */ /* 0x000fe20000410000 */
[----:B--2---:R-:W-:Y:S01]  /*9960*/  F2FP.PACK_AB R177, R188, R190 ;  /* 0x000000bebcb1723e */ /* 0x004fe200000000ff */
        /* <DEDUP_REMOVED lines=10> */
[----:B------:R-:W-:Y:S02]  /*9a10*/  FMUL.FTZ R65, R180, R65 ;  /* 0x00000041b4417220 */ /* 0x000fe40000410000 */
[C---:B------:R-:W-:Y:S01]  /*9a20*/  FMUL.FTZ R66, R3.reuse, R66 ;  /* 0x0000004203427220 */ /* 0x040fe20000410000 */
[----:B-1----:R-:W-:Y:S01]  /*9a30*/  F2FP.PACK_AB R179, R184, R185 ;  /* 0x000000b9b8b3723e */ /* 0x002fe200000000ff */
[C---:B------:R-:W-:Y:S02]  /*9a40*/  FMUL.FTZ R67, R3.reuse, R67 ;  /* 0x0000004303437220 */ /* 0x040fe40000410000 */
[C---:B------:R-:W-:Y:S02]  /*9a50*/  FMUL.FTZ R68, R180.reuse, R68 ;  /* 0x00000044b4447220 */ /* 0x040fe40000410000 */
[C---:B------:R-:W-:Y:S01]  /*9a60*/  FMUL.FTZ R69, R180.reuse, R69 ;  /* 0x00000045b4457220 */ /* 0x040fe20000410000 */
[----:B------:R-:W-:Y:S01]  /*9a70*/  MUFU.EX2 R206, R206 ;  /* 0x000000ce00ce7308 */ /* 0x000fe20000000800 */
[C---:B------:R-:W-:Y:S05]  /*9a80*/  HMMA.16816.F32 R4, R176.reuse, R12, R4 ;  /* 0x0000000cb004723c */ /* 0x040fea0000001804 */
[C---:B------:R-:W-:Y:S02]  /*9a90*/  FMUL.FTZ R70, R3.reuse, R70 ;  /* 0x0000004603467220 */ /* 0x040fe40000410000 */
[C---:B------:R-:W-:Y:S01]  /*9aa0*/  FMUL.FTZ R71, R3.reuse, R71 ;  /* 0x0000004703477220 */ /* 0x040fe20000410000 */
[C---:B------:R-:W-:Y:S01]  /*9ab0*/  HMMA.16816.F32 R8, R176.reuse, R14, R8 ;  /* 0x0000000eb008723c */ /* 0x040fe20000001808 */
[----:B------:R-:W-:Y:S03]  /*9ac0*/  MUFU.EX2 R208, R208 ;  /* 0x000000d000d07308 */ /* 0x000fe60000000800 */
[C---:B------:R-:W-:Y:S01]  /*9ad0*/  FMUL.FTZ R12, R180.reuse, R168 ;  /* 0x000000a8b40c7220 */ /* 0x040fe20000410000 */
[----:B------:R-:W-:Y:S01]  /*9ae0*/  MOV R168, R42 ;  /* 0x0000002a00a87202 */ /* 0x000fe20000000f00 */
[C---:B------:R-:W-:Y:S01]  /*9af0*/  FMUL.FTZ R13, R180.reuse, R169 ;  /* 0x000000a9b40d7220 */ /* 0x040fe20000410000 */
[----:B------:R-:W-:Y:S01]  /*9b00*/  MOV R169, R43 ;  /* 0x0000002b00a97202 */ /* 0x000fe20000000f00 */
[C---:B------:R-:W-:Y:S01]  /*9b10*/  FMUL.FTZ R14, R3.reuse, R170 ;  /* 0x000000aa030e7220 */ /* 0x040fe20000410000 */
[----:B------:R-:W-:Y:S02]  /*9b20*/  MOV R170, R44 ;  /* 0x0000002c00aa7202 */ /* 0x000fe40000000f00 */
[----:B------:R-:W-:Y:S01]  /*9b30*/  MUFU.EX2 R209, R209 ;  /* 0x000000d100d17308 */ /* 0x000fe20000000800 */
[C---:B------:R-:W-:Y:S01]  /*9b40*/  FMUL.FTZ R15, R3.reuse, R171 ;  /* 0x000000ab030f7220 */ /* 0x040fe20000410000 */
[----:B------:R-:W-:Y:S01]  /*9b50*/  MOV R171, R45 ;  /* 0x0000002d00ab7202 */ /* 0x000fe20000000f00 */
[C---:B------:R-:W-:Y:S02]  /*9b60*/  FMUL.FTZ R42, R3.reuse, R142 ;  /* 0x0000008e032a7220 */ /* 0x040fe40000410000 */
[C---:B------:R-:W-:Y:S02]  /*9b70*/  FMUL.FTZ R43, R3.reuse, R143 ;  /* 0x0000008f032b7220 */ /* 0x040fe40000410000 */
[----:B------:R-:W-:Y:S01]  /*9b80*/  LDSM.16.MT88.4 R140, [R242+0x6100] ;  /* 0x00610000f28c783b */ /* 0x000fe20000004200 */
[C---:B------:R-:W-:Y:S02]  /*9b90*/  HMMA.16816.F32 R12, R176.reuse, R20, R12 ;  /* 0x00000014b00c723c */ /* 0x040fe4000000180c */
[----:B------:R-:W-:Y:S01]  /*9ba0*/  MUFU.EX2 R207, R207 ;  /* 0x000000cf00cf7308 */ /* 0x000fe20000000800 */
[C---:B------:R-:W-:Y:S02]  /*9bb0*/  FMUL.FTZ R72, R180.reuse, R72 ;  /* 0x00000048b4487220 */ /* 0x040fe40000410000 */
[C---:B------:R-:W-:Y:S02]  /*9bc0*/  FMUL.FTZ R73, R180.reuse, R73 ;  /* 0x00000049b4497220 */ /* 0x040fe40000410000 */
[C---:B------:R-:W-:Y:S01]  /*9bd0*/  FMUL.FTZ R21, R180.reuse, R161 ;  /* 0x000000a1b4157220 */ /* 0x040fe20000410000 */
[C---:B------:R-:W-:Y:S04]  /*9be0*/  HMMA.16816.F32 R16, R176.reuse, R22, R16 ;  /* 0x00000016b010723c */ /* 0x040fe80000001810 */
[C---:B------:R-:W-:Y:S01]  /*9bf0*/  FMUL.FTZ R20, R180.reuse, R160 ;  /* 0x000000a0b4147220 */ /* 0x040fe20000410000 */
[----:B------:R-:W-:Y:S01]  /*9c00*/  MOV R160, R26 ;  /* 0x0000001a00a07202 */ /* 0x000fe20000000f00 */
[C---:B------:R-:W-:Y:S01]  /*9c10*/  FMUL.FTZ R26, R3.reuse, R158 ;  /* 0x0000009e031a7220 */ /* 0x040fe20000410000 */
[----:B------:R-:W-:Y:S01]  /*9c20*/  MOV R161, R47 ;  /* 0x0000002f00a17202 */ /* 0x000fe20000000f00 */
[C---:B------:R-:W-:Y:S01]  /*9c30*/  FMUL.FTZ R22, R3.reuse, R162 ;  /* 0x000000a203167220 */ /* 0x040fe20000410000 */
[----:B------:R-:W-:Y:S01]  /*9c40*/  MOV R162, R46 ;  /* 0x0000002e00a27202 */ /* 0x000fe20000000f00 */
[----:B------:R-:W2:Y:S01]  /*9c50*/  LDL.LU R158, [R1+0x2c] ;  /* 0x00002c00019e7983 */ /* 0x000ea20000300800 */
[----:B------:R-:W-:Y:S01]  /*9c60*/  MUFU.EX2 R205, R205 ;  /* 0x000000cd00cd7308 */ /* 0x000fe20000000800 */
[C---:B------:R-:W-:Y:S01]  /*9c70*/  FMUL.FTZ R23, R3.reuse, R163 ;  /* 0x000000a303177220 */ /* 0x040fe20000410000 */
[----:B------:R-:W-:Y:S01]  /*9c80*/  MOV R163, R24 ;  /* 0x0000001800a37202 */ /* 0x000fe20000000f00 */
[----:B------:R-:W1:Y:S01]  /*9c90*/  LDSM.16.MT88.4 R44, [R247+0x3100] ;  /* 0x00310000f72c783b */ /* 0x000e620000004200 */
[C---:B------:R-:W-:Y:S02]  /*9ca0*/  FMUL.FTZ R24, R180.reuse, R156 ;  /* 0x0000009cb4187220 */ /* 0x040fe40000410000 */
[C---:B------:R-:W-:Y:S02]  /*9cb0*/  FMUL.FTZ R74, R3.reuse, R74 ;  /* 0x0000004a034a7220 */ /* 0x040fe40000410000 */
[C---:B------:R-:W-:Y:S02]  /*9cc0*/  HMMA.16816.F32 R20, R176.reuse, R28, R20 ;  /* 0x0000001cb014723c */ /* 0x040fe40000001814 */
[----:B------:R-:W-:Y:S01]  /*9cd0*/  MUFU.EX2 R199, R199 ;  /* 0x000000c700c77308 */ /* 0x000fe20000000800 */
[C---:B------:R-:W-:Y:S02]  /*9ce0*/  FMUL.FTZ R75, R3.reuse, R75 ;  /* 0x0000004b034b7220 */ /* 0x040fe40000410000 */
[C---:B------:R-:W-:Y:S02]  /*9cf0*/  FMUL.FTZ R76, R180.reuse, R76 ;  /* 0x0000004cb44c7220 */ /* 0x040fe40000410000 */
[C---:B------:R-:W-:Y:S01]  /*9d00*/  FMUL.FTZ R28, R180.reuse, R152 ;  /* 0x00000098b41c7220 */ /* 0x040fe20000410000 */
[C---:B------:R-:W-:Y:S04]  /*9d10*/  HMMA.16816.F32 R24, R176.reuse, R30, R24 ;  /* 0x0000001eb018723c */ /* 0x040fe80000001818 */
[C---:B------:R-:W-:Y:S01]  /*9d20*/  FMUL.FTZ R29, R180.reuse, R153 ;  /* 0x00000099b41d7220 */ /* 0x040fe20000410000 */
[----:B------:R-:W-:Y:S01]  /*9d30*/  MUFU.EX2 R191, R191 ;  /* 0x000000bf00bf7308 */ /* 0x000fe20000000800 */
[C---:B------:R-:W-:Y:S02]  /*9d40*/  FMUL.FTZ R77, R180.reuse, R77 ;  /* 0x0000004db44d7220 */ /* 0x040fe40000410000 */
[C---:B------:R-:W-:Y:S04]  /*9d50*/  FMUL.FTZ R30, R3.reuse, R154 ;  /* 0x0000009a031e7220 */ /* 0x040fe80000410000 */
[C---:B------:R-:W-:Y:S02]  /*9d60*/  FMUL.FTZ R31, R3.reuse, R155 ;  /* 0x0000009b031f7220 */ /* 0x040fe40000410000 */
[----:B------:R-:W3:Y:S01]  /*9d70*/  LDSM.16.MT88.4 R152, [R242+0x3100] ;  /* 0x00310000f298783b */ /* 0x000ee20000004200 */
[C---:B------:R-:W-:Y:S02]  /*9d80*/  FMUL.FTZ R78, R3.reuse, R78 ;  /* 0x0000004e034e7220 */ /* 0x040fe40000410000 */
[C---:B------:R-:W-:Y:S02]  /*9d90*/  FMUL.FTZ R79, R3.reuse, R79 ;  /* 0x0000004f034f7220 */ /* 0x040fe40000410000 */
[C---:B------:R-:W-:Y:S03]  /*9da0*/  HMMA.16816.F32 R28, R176.reuse, R36, R28 ;  /* 0x00000024b01c723c */ /* 0x040fe6000000181c */
[C---:B------:R-:W-:Y:S02]  /*9db0*/  FMUL.FTZ R80, R180.reuse, R80 ;  /* 0x00000050b4507220 */ /* 0x040fe40000410000 */
[C---:B------:R-:W-:Y:S02]  /*9dc0*/  FMUL.FTZ R81, R180.reuse, R81 ;  /* 0x00000051b4517220 */ /* 0x040fe40000410000 */
[C---:B------:R-:W-:Y:S01]  /*9dd0*/  FMUL.FTZ R36, R180.reuse, R144 ;  /* 0x00000090b4247220 */ /* 0x040fe20000410000 */
[C---:B------:R-:W-:Y:S04]  /*9de0*/  HMMA.16816.F32 R32, R176.reuse, R38, R32 ;  /* 0x00000026b020723c */ /* 0x040fe80000001820 */
[C---:B------:R-:W-:Y:S02]  /*9df0*/  FMUL.FTZ R37, R180.reuse, R145 ;  /* 0x00000091b4257220 */ /* 0x040fe40000410000 */
[C---:B------:R-:W-:Y:S02]  /*9e00*/  FMUL.FTZ R82, R3.reuse, R82 ;  /* 0x0000005203527220 */ /* 0x040fe40000410000 */
[C---:B------:R-:W-:Y:S04]  /*9e10*/  FMUL.FTZ R38, R3.reuse, R146 ;  /* 0x0000009203267220 */ /* 0x040fe80000410000 */
[C---:B------:R-:W-:Y:S02]  /*9e20*/  FMUL.FTZ R39, R3.reuse, R147 ;  /* 0x0000009303277220 */ /* 0x040fe40000410000 */
[----:B------:R-:W4:Y:S01]  /*9e30*/  LDSM.16.MT88.4 R144, [R241+0x3100] ;  /* 0x00310000f190783b */ /* 0x000f220000004200 */
[C---:B------:R-:W-:Y:S02]  /*9e40*/  FMUL.FTZ R83, R3.reuse, R83 ;  /* 0x0000005303537220 */ /* 0x040fe40000410000 */
[C---:B------:R-:W-:Y:S02]  /*9e50*/  FMUL.FTZ R84, R180.reuse, R84 ;  /* 0x00000054b4547220 */ /* 0x040fe40000410000 */
[C---:B-1----:R-:W-:Y:S03]  /*9e60*/  HMMA.16816.F32 R36, R176.reuse, R44, R36 ;  /* 0x0000002cb024723c */ /* 0x042fe60000001824 */
        /* <DEDUP_REMOVED lines=8> */
[----:B------:R-:W1:Y:S01]  /*9ef0*/  LDSM.16.MT88.4 R136, [R240+0x3100] ;  /* 0x00310000f088783b */ /* 0x000e620000004200 */
[C---:B------:R-:W-:Y:S02]  /*9f00*/  FMUL.FTZ R88, R180.reuse, R88 ;  /* 0x00000058b4587220 */ /* 0x040fe40000410000 */
[C---:B------:R-:W-:Y:S02]  /*9f10*/  FMUL.FTZ R89, R180.reuse, R89 ;  /* 0x00000059b4597220 */ /* 0x040fe40000410000 */
[C---:B---3--:R-:W-:Y:S03]  /*9f20*/  HMMA.16816.F32 R44, R176.reuse, R152, R44 ;  /* 0x00000098b02c723c */ /* 0x048fe6000000182c */
[C---:B------:R-:W-:Y:S02]  /*9f30*/  FMUL.FTZ R90, R3.reuse, R90 ;  /* 0x0000005a035a7220 */ /* 0x040fe40000410000 */
[C---:B------:R-:W-:Y:S02]  /*9f40*/  FMUL.FTZ R91, R3.reuse, R91 ;  /* 0x0000005b035b7220 */ /* 0x040fe40000410000 */
[C---:B------:R-:W-:Y:S01]  /*9f50*/  FMUL.FTZ R92, R180.reuse, R92 ;  /* 0x0000005cb45c7220 */ /* 0x040fe20000410000 */
[C---:B------:R-:W-:Y:S04]  /*9f60*/  HMMA.16816.F32 R48, R176.reuse, R154, R48 ;  /* 0x0000009ab030723c */ /* 0x040fe80000001830 */
[C---:B------:R-:W-:Y:S02]  /*9f70*/  FMUL.FTZ R93, R180.reuse, R93 ;  /* 0x0000005db45d7220 */ /* 0x040fe40000410000 */
[C---:B------:R-:W-:Y:S02]  /*9f80*/  FMUL.FTZ R94, R3.reuse, R94 ;  /* 0x0000005e035e7220 */ /* 0x040fe40000410000 */
[C---:B----4-:R-:W-:Y:S04]  /*9f90*/  HMMA.16816.F32 R52, R176.reuse, R144, R52 ;  /* 0x00000090b034723c */ /* 0x050fe80000001834 */
[C---:B------:R-:W-:Y:S02]  /*9fa0*/  FMUL.FTZ R95, R3.reuse, R95 ;  /* 0x0000005f035f7220 */ /* 0x040fe40000410000 */
[C---:B------:R-:W-:Y:S02]  /*9fb0*/  FMUL.FTZ R96, R180.reuse, R96 ;  /* 0x00000060b4607220 */ /* 0x040fe40000410000 */
[C---:B------:R-:W-:Y:S01]  /*9fc0*/  HMMA.16816.F32 R56, R176.reuse, R146, R56 ;  /* 0x00000092b038723c */ /* 0x040fe20000001838 */
[----:B------:R-:W-:Y:S03]  /*9fd0*/  LDSM.16.MT88.4 R144, [R242+0x900] ;  /* 0x00090000f290783b */ /* 0x000fe60000004200 */
[C---:B------:R-:W-:Y:S02]  /*9fe0*/  FMUL.FTZ R97, R180.reuse, R97 ;  /* 0x00000061b4617220 */ /* 0x040fe40000410000 */
[C---:B------:R-:W-:Y:S02]  /*9ff0*/  FMUL.FTZ R98, R3.reuse, R98 ;  /* 0x0000006203627220 */ /* 0x040fe40000410000 */
[C---:B------:R-:W-:Y:S01]  /*a000*/  FMUL.FTZ R99, R3.reuse, R99 ;  /* 0x0000006303637220 */ /* 0x040fe20000410000 */
        /* <DEDUP_REMOVED lines=8> */
[C---:B------:R-:W-:Y:S04]  /*a090*/  HMMA.16816.F32 R68, R176.reuse, R132, R68 ;  /* 0x00000084b044723c */ /* 0x040fe80000001844 */
[C---:B------:R-:W-:Y:S02]  /*a0a0*/  FMUL.FTZ R105, R180.reuse, R105 ;  /* 0x00000069b4697220 */ /* 0x040fe40000410000 */
[C---:B------:R-:W-:Y:S02]  /*a0b0*/  FMUL.FTZ R106, R3.reuse, R106 ;  /* 0x0000006a036a7220 */ /* 0x040fe40000410000 */
[C---:B------:R-:W-:Y:S01]  /*a0c0*/  HMMA.16816.F32 R72, R176.reuse, R134, R72 ;  /* 0x00000086b048723c */ /* 0x040fe20000001848 */
[----:B------:R-:W3:Y:S03]  /*a0d0*/  LDSM.16.MT88.4 R132, [R240+0x6100] ;  /* 0x00610000f084783b */ /* 0x000ee60000004200 */
[C---:B------:R-:W-:Y:S02]  /*a0e0*/  FMUL.FTZ R107, R3.reuse, R107 ;  /* 0x0000006b036b7220 */ /* 0x040fe40000410000 */
[C---:B------:R-:W-:Y:S02]  /*a0f0*/  FMUL.FTZ R108, R180.reuse, R108 ;  /* 0x0000006cb46c7220 */ /* 0x040fe40000410000 */
[C---:B------:R-:W-:Y:S04]  /*a100*/  HMMA.16816.F32 R76, R176.reuse, R140, R76 ;  /* 0x0000008cb04c723c */ /* 0x040fe8000000184c */
[C---:B------:R-:W-:Y:S02]  /*a110*/  FMUL.FTZ R109, R180.reuse, R109 ;  /* 0x0000006db46d7220 */ /* 0x040fe40000410000 */
[C---:B------:R-:W-:Y:S02]  /*a120*/  FMUL.FTZ R110, R3.reuse, R110 ;  /* 0x0000006e036e7220 */ /* 0x040fe40000410000 */
[C---:B------:R-:W-:Y:S01]  /*a130*/  HMMA.16816.F32 R80, R176.reuse, R142, R80 ;  /* 0x0000008eb050723c */ /* 0x040fe20000001850 */
[----:B------:R-:W4:Y:S03]  /*a140*/  LDSM.16.MT88.4 R140, [R247+0x9100] ;  /* 0x00910000f78c783b */ /* 0x000f260000004200 */
        /* <DEDUP_REMOVED lines=11> */
[C---:B---3--:R-:W-:Y:S04]  /*a200*/  HMMA.16816.F32 R92, R176.reuse, R132, R92 ;  /* 0x00000084b05c723c */ /* 0x048fe8000000185c */
[C---:B------:R-:W-:Y:S02]  /*a210*/  FMUL.FTZ R127, R3.reuse, R127 ;  /* 0x0000007f037f7220 */ /* 0x040fe40000410000 */
[C---:B------:R-:W-:Y:S02]  /*a220*/  FMUL.FTZ R128, R180.reuse, R128 ;  /* 0x00000080b4807220 */ /* 0x040fe40000410000 */
[C---:B------:R-:W-:Y:S01]  /*a230*/  HMMA.16816.F32 R96, R176.reuse, R134, R96 ;  /* 0x00000086b060723c */ /* 0x040fe20000001860 */
[----:B------:R-:W3:Y:S03]  /*a240*/  LDSM.16.MT88.4 R132, [R241+0x9100] ;  /* 0x00910000f184783b */ /* 0x000ee60000004200 */
[C---:B------:R-:W-:Y:S02]  /*a250*/  FMUL.FTZ R129, R180.reuse, R129 ;  /* 0x00000081b4817220 */ /* 0x040fe40000410000 */
[C---:B------:R-:W-:Y:S02]  /*a260*/  FMUL.FTZ R130, R3.reuse, R130 ;  /* 0x0000008203827220 */ /* 0x040fe40000410000 */
[C---:B----4-:R-:W-:Y:S04]  /*a270*/  HMMA.16816.F32 R100, R176.reuse, R140, R100 ;  /* 0x0000008cb064723c */ /* 0x050fe80000001864 */
        /* <DEDUP_REMOVED lines=9> */
[----:B------:R-:W-:Y:S02]  /*a310*/  FMUL.FTZ R121, R180, R121 ;  /* 0x00000079b4797220 */ /* 0x000fe40000410000 */
[----:B------:R-:W-:Y:S01]  /*a320*/  FMUL.FTZ R122, R3, R122 ;  /* 0x0000007a037a7220 */ /* 0x000fe20000410000 */
[C---:B------:R-:W-:Y:S01]  /*a330*/  HMMA.16816.F32 R112, R176.reuse, R138, R112 ;  /* 0x0000008ab070723c */ /* 0x040fe20000001870 */
[----:B------:R-:W1:Y:S03]  /*a340*/  LDSM.16.MT88.4 R136, [R247+0x900] ;  /* 0x00090000f788783b */ /* 0x000e660000004200 */
[----:B------:R-:W-:Y:S02]  /*a350*/  FFMA.FTZ R192, R192, c[0x0][0x2d0], -R215 ;  /* 0x0000b400c0c07a23 */ /* 0x000fe400000108d7 */
[--C-:B------:R-:W-:Y:S02]  /*a360*/  FFMA.FTZ R193, R193, c[0x0][0x2d0], -R213.reuse ;  /* 0x0000b400c1c17a23 */ /* 0x100fe400000108d5 */
[C---:B---3--:R-:W-:Y:S02]  /*a370*/  HMMA.16816.F32 R116, R176.reuse, R132, R116 ;  /* 0x00000084b074723c */ /* 0x048fe40000001874 */
[----:B------:R-:W3:Y:S02]  /*a380*/  MUFU.EX2 R192, R192 ;  /* 0x000000c000c07308 */ /* 0x000ee40000000800 */
[----:B------:R-:W-:Y:S02]  /*a390*/  FFMA.FTZ R194, R194, c[0x0][0x2d0], -R213 ;  /* 0x0000b400c2c27a23 */ /* 0x000fe400000108d5 */
[--C-:B------:R-:W-:Y:S02]  /*a3a0*/  FFMA.FTZ R195, R195, c[0x0][0x2d0], -R215.reuse ;  /* 0x0000b400c3c37a23 */ /* 0x100fe400000108d7 */
[----:B------:R-:W-:Y:S04]  /*a3b0*/  FFMA.FTZ R196, R196, c[0x0][0x2d0], -R215 ;  /* 0x0000b400c4c47a23 */ /* 0x000fe800000108d7 */
[--C-:B------:R-:W-:Y:S01]  /*a3c0*/  FFMA.FTZ R197, R197, c[0x0][0x2d0], -R213.reuse ;  /* 0x0000b400c5c57a23 */ /* 0x100fe200000108d5 */
[----:B------:R-:W-:Y:S01]  /*a3d0*/  MUFU.EX2 R193, R193 ;  /* 0x000000c100c17308 */ /* 0x000fe20000000800 */
[----:B------:R-:W-:Y:S02]  /*a3e0*/  FFMA.FTZ R198, R198, c[0x0][0x2d0], -R213 ;  /* 0x0000b400c6c67a23 */ /* 0x000fe400000108d5 */
[C---:B------:R-:W-:Y:S02]  /*a3f0*/  FMUL.FTZ R123, R3.reuse, R123 ;  /* 0x0000007b037b7220 */ /* 0x040fe40000410000 */
[--C-:B------:R-:W-:Y:S02]  /*a400*/  FFMA.FTZ R148, R168, c[0x0][0x2d0], -R215.reuse ;  /* 0x0000b400a8947a23 */ /* 0x100fe400000108d7 */
[----:B------:R-:W-:Y:S02]  /*a410*/  FFMA.FTZ R152, R204, c[0x0][0x2d0], -R215 ;  /* 0x0000b400cc987a23 */ /* 0x000fe400000108d7 */
[----:B------:R-:W-:Y:S01]  /*a420*/  FFMA.FTZ R153, R200, c[0x0][0x2d0], -R213 ;  /* 0x0000b400c8997a23 */ /* 0x000fe200000108d5 */
[C---:B------:R-:W-:Y:S01]  /*a430*/  HMMA.16816.F32 R120, R176.reuse, R134, R120 ;  /* 0x00000086b078723c */ /* 0x040fe20000001878 */
[----:B------:R-:W5:Y:S02]  /*a440*/  MUFU.EX2 R194, R194 ;  /* 0x000000c200c27308 */ /* 0x000f640000000800 */
[----:B---3--:R-:W-:Y:S01]  /*a450*/  F2FP.PACK_AB R132, R192, R191 ;  /* 0x000000bfc084723e */ /* 0x008fe200000000ff */
[----:B------:R-:W-:Y:S02]  /*a460*/  FFMA.FTZ R190, R3, R183, R190 ;  /* 0x000000b703be7223 */ /* 0x000fe400000100be */
[--C-:B------:R-:W-:Y:S02]  /*a470*/  FFMA.FTZ R202, R202, c[0x0][0x2d0], -R215.reuse ;  /* 0x0000b400caca7a23 */ /* 0x100fe400000108d7 */
[C---:B----4-:R-:W-:Y:S03]  /*a480*/  HMMA.16816.F32 R124, R176.reuse, R140, R124 ;  /* 0x0000008cb07c723c */ /* 0x050fe6000000187c */
[----:B------:R-:W-:Y:S01]  /*a490*/  MUFU.EX2 R195, R195 ;  /* 0x000000c300c37308 */ /* 0x000fe20000000800 */
[----:B------:R-:W-:Y:S02]  /*a4a0*/  FADD.FTZ R190, R188, R190 ;  /* 0x000000bebcbe7221 */ /* 0x000fe40000010000 */
[----:B------:R-:W-:Y:S02]  /*a4b0*/  FFMA.FTZ R204, R203, c[0x0][0x2d0], -R215 ;  /* 0x0000b400cbcc7a23 */ /* 0x000fe400000108d7 */
[----:B------:R-:W-:Y:S01]  /*a4c0*/  HMMA.16816.F32 R128, R176, R142, R128 ;  /* 0x0000008eb080723c */ /* 0x000fe20000001880 */
[----:B------:R-:W3:Y:S03]  /*a4d0*/  LDSM.16.MT88.4 R140, [R241+0x900] ;  /* 0x00090000f18c783b */ /* 0x000ee60000004200 */
[----:B------:R-:W-:Y:S01]  /*a4e0*/  FADD.FTZ R185, R185, R190 ;  /* 0x000000beb9b97221 */ /* 0x000fe20000010000 */
[----:B------:R-:W4:Y:S01]  /*a4f0*/  MUFU.EX2 R196, R196 ;  /* 0x000000c400c47308 */ /* 0x000f220000000800 */
[----:B------:R-:W-:Y:S02]  /*a500*/  FFMA.FTZ R200, R201, c[0x0][0x2d0], -R213 ;  /* 0x0000b400c9c87a23 */ /* 0x000fe400000108d5 */
[----:B------:R-:W-:Y:S01]  /*a510*/  FADD.FTZ R185, R184, R185 ;  /* 0x000000b9b8b97221 */ /* 0x000fe20000010000 */
[C---:B-----5:R-:W-:Y:S03]  /*a520*/  F2FP.PACK_AB R133, R194.reuse, R193 ;  /* 0x000000c1c285723e */ /* 0x060fe600000000ff */
[----:B------:R-:W-:Y:S03]  /*a530*/  FADD.FTZ R185, R193, R185 ;  /* 0x000000b9c1b97221 */ /* 0x000fe60000010000 */
[----:B------:R-:W5:Y:S01]  /*a540*/  MUFU.EX2 R197, R197 ;  /* 0x000000c500c57308 */ /* 0x000f620000000800 */
[----:B------:R-:W-:Y:S02]  /*a550*/  FADD.FTZ R194, R194, R185 ;  /* 0x000000b9c2c27221 */ /* 0x000fe40000010000 */
[----:B--2---:R-:W-:Y:S07]  /*a560*/  FFMA.FTZ R214, R180, R158, R214 ;  /* 0x0000009eb4d67223 */ /* 0x004fee00000100d6 */
[----:B------:R-:W2:Y:S01]  /*a570*/  MUFU.EX2 R198, R198 ;  /* 0x000000c600c67308 */ /* 0x000ea20000000800 */
[----:B------:R-:W-:Y:S01]  /*a580*/  FADD.FTZ R214, R189, R214 ;  /* 0x000000d6bdd67221 */ /* 0x000fe20000010000 */
[----:B----4-:R-:W-:Y:S03]  /*a590*/  F2FP.PACK_AB R134, R196, R195 ;  /* 0x000000c3c486723e */ /* 0x010fe600000000ff */
[----:B------:R-:W-:Y:S04]  /*a5a0*/  FADD.FTZ R187, R187, R214 ;  /* 0x000000d6bbbb7221 */ /* 0x000fe80000010000 */
[----:B------:R-:W-:Y:S01]  /*a5b0*/  FADD.FTZ R186, R186, R187 ;  /* 0x000000bbbaba7221 */ /* 0x000fe20000010000 */
[----:B------:R4:W-:Y:S03]  /*a5c0*/  MUFU.EX2 R168, R148 ;  /* 0x0000009400a87308 */ /* 0x0009e60000000800 */
[----:B------:R-:W-:Y:S02]  /*a5d0*/  FADD.FTZ R186, R191, R186 ;  /* 0x000000babfba7221 */ /* 0x000fe40000010000 */
[----:B-----5:R-:W-:Y:S02]  /*a5e0*/  FADD.FTZ R194, R197, R194 ;  /* 0x000000c2c5c27221 */ /* 0x020fe40000010000 */
[----:B------:R-:W-:Y:S03]  /*a5f0*/  FADD.FTZ R186, R192, R186 ;  /* 0x000000bac0ba7221 */ /* 0x000fe60000010000 */
[----:B------:R-:W-:Y:S01]  /*a600*/  MUFU.EX2 R203, R152 ;  /* 0x0000009800cb7308 */ /* 0x000fe20000000800 */
[----:B------:R-:W-:Y:S01]  /*a610*/  FADD.FTZ R195, R195, R186 ;  /* 0x000000bac3c37221 */ /* 0x000fe20000010000 */
[C---:B--2---:R-:W-:Y:S01]  /*a620*/  F2FP.PACK_AB R135, R198.reuse, R197 ;  /* 0x000000c5c687723e */ /* 0x044fe200000000ff */
[----:B------:R-:W-:Y:S07]  /*a630*/  FADD.FTZ R198, R198, R194 ;  /* 0x000000c2c6c67221 */ /* 0x000fee0000010000 */
[----:B------:R-:W2:Y:S01]  /*a640*/  MUFU.EX2 R202, R202 ;  /* 0x000000ca00ca7308 */ /* 0x000ea20000000800 */
[C---:B-1----:R-:W-:Y:S05]  /*a650*/  HMMA.16816.F32 R4, R132.reuse, R136, R4 ;  /* 0x000000888404723c */ /* 0x042fea0000001804 */
[----:B----4-:R-:W-:Y:S03]  /*a660*/  FFMA.FTZ R148, R170, c[0x0][0x2d0], -R213 ;  /* 0x0000b400aa947a23 */ /* 0x010fe600000108d5 */
[C---:B------:R-:W-:Y:S01]  /*a670*/  HMMA.16816.F32 R8, R132.reuse, R138, R8 ;  /* 0x0000008a8408723c */ /* 0x040fe20000001808 */
[----:B------:R-:W1:Y:S01]  /*a680*/  LDSM.16.MT88.4 R136, [R240+0x900] ;  /* 0x00090000f088783b */ /* 0x000e620000004200 */
[----:B------:R4:W-:Y:S06]  /*a690*/  MUFU.EX2 R170, R148 ;  /* 0x0000009400aa7308 */ /* 0x0009ec0000000800 */
[C---:B------:R-:W-:Y:S04]  /*a6a0*/  HMMA.16816.F32 R12, R132.reuse, R144, R12 ;  /* 0x00000090840c723c */ /* 0x040fe8000000180c */
[----:B------:R-:W-:Y:S01]  /*a6b0*/  MUFU.EX2 R201, R153 ;  /* 0x0000009900c97308 */ /* 0x000fe20000000800 */
[----:B--2---:R-:W-:Y:S03]  /*a6c0*/  F2FP.PACK_AB R180, R202, R203 ;  /* 0x000000cbcab4723e */ /* 0x004fe600000000ff */
[C---:B------:R-:W-:Y:S01]  /*a6d0*/  HMMA.16816.F32 R16, R132.reuse, R146, R16 ;  /* 0x000000928410723c */ /* 0x040fe20000001810 */
[----:B------:R-:W2:Y:S05]  /*a6e0*/  LDSM.16.MT88.4 R144, [R247+0x3900] ;  /* 0x00390000f790783b */ /* 0x000eaa0000004200 */
[----:B------:R-:W-:Y:S02]  /*a6f0*/  MUFU.EX2 R200, R200 ;  /* 0x000000c800c87308 */ /* 0x000fe40000000800 */
[C---:B---3--:R-:W-:Y:S04]  /*a700*/  HMMA.16816.F32 R20, R132.reuse, R140, R20 ;  /* 0x0000008c8414723c */ /* 0x048fe80000001814 */
[--C-:B----4-:R-:W-:Y:S04]  /*a710*/  FFMA.FTZ R148, R171, c[0x0][0x2d0], -R215.reuse ;  /* 0x0000b400ab947a23 */ /* 0x110fe800000108d7 */
[C---:B------:R-:W-:Y:S01]  /*a720*/  HMMA.16816.F32 R24, R132.reuse, R142, R24 ;  /* 0x0000008e8418723c */ /* 0x040fe20000001818 */
[----:B------:R-:W3:Y:S01]  /*a730*/  LDSM.16.MT88.4 R140, [R242+0x3900] ;  /* 0x00390000f28c783b */ /* 0x000ee20000004200 */
[----:B------:R4:W-:Y:S06]  /*a740*/  MUFU.EX2 R171, R148 ;  /* 0x0000009400ab7308 */ /* 0x0009ec0000000800 */
[C---:B-1----:R-:W-:Y:S04]  /*a750*/  HMMA.16816.F32 R28, R132.reuse, R136, R28 ;  /* 0x00000088841c723c */ /* 0x042fe8000000181c */
[----:B------:R-:W-:Y:S04]  /*a760*/  MUFU.EX2 R204, R204 ;  /* 0x000000cc00cc7308 */ /* 0x000fe80000000800 */
[C---:B------:R-:W-:Y:S01]  /*a770*/  HMMA.16816.F32 R32, R132.reuse, R138, R32 ;  /* 0x0000008a8420723c */ /* 0x040fe20000001820 */
[----:B------:R-:W1:Y:S07]  /*a780*/  LDSM.16.MT88.4 R136, [R241+0x3900] ;  /* 0x00390000f188783b */ /* 0x000e6e0000004200 */
[C---:B--2---:R-:W-:Y:S04]  /*a790*/  HMMA.16816.F32 R36, R132.reuse, R144, R36 ;  /* 0x000000908424723c */ /* 0x044fe80000001824 */
[--C-:B----4-:R-:W-:Y:S04]  /*a7a0*/  FFMA.FTZ R148, R167, c[0x0][0x2d0], -R215.reuse ;  /* 0x0000b400a7947a23 */ /* 0x110fe800000108d7 */
        /* <DEDUP_REMOVED lines=20> */
[C---:B---3--:R-:W-:Y:S07]  /*a8f0*/  HMMA.16816.F32 R92, R132.reuse, R140, R92 ;  /* 0x0000008c845c723c */ /* 0x048fee000000185c */
[----:B------:R-:W-:Y:S01]  /*a900*/  FFMA.FTZ R140, R163, c[0x0][0x2d0], -R215 ;  /* 0x0000b400a38c7a23 */ /* 0x000fe200000108d7 */
[C---:B------:R-:W-:Y:S01]  /*a910*/  HMMA.16816.F32 R96, R132.reuse, R142, R96 ;  /* 0x0000008e8460723c */ /* 0x040fe20000001860 */
[----:B------:R3:W-:Y:S07]  /*a920*/  MUFU.EX2 R163, R148 ;  /* 0x0000009400a37308 */ /* 0x0007ee0000000800 */
[C---:B-1----:R-:W-:Y:S03]  /*a930*/  HMMA.16816.F32 R100, R132.reuse, R136, R100 ;  /* 0x000000888464723c */ /* 0x042fe60000001864 */
[----:B------:R1:W4:Y:S04]  /*a940*/  MUFU.EX2 R178, R140 ;  /* 0x0000008c00b27308 */ /* 0x0003280000000800 */
[--C-:B------:R-:W-:Y:S01]  /*a950*/  FFMA.FTZ R136, R169, c[0x0][0x2d0], -R213.reuse ;  /* 0x0000b400a9887a23 */ /* 0x100fe200000108d5 */
[C---:B------:R-:W-:Y:S05]  /*a960*/  HMMA.16816.F32 R104, R132.reuse, R138, R104 ;  /* 0x0000008a8468723c */ /* 0x040fea0000001868 */
[----:B------:R5:W5:Y:S03]  /*a970*/  MUFU.EX2 R169, R136 ;  /* 0x0000008800a97308 */ /* 0x000b660000000800 */
[C---:B--2---:R-:W-:Y:S04]  /*a980*/  HMMA.16816.F32 R108, R132.reuse, R144, R108 ;  /* 0x00000090846c723c */ /* 0x044fe8000000186c */
[----:B---3--:R-:W-:Y:S03]  /*a990*/  FFMA.FTZ R148, R165, c[0x0][0x2d0], -R213 ;  /* 0x0000b400a5947a23 */ /* 0x008fe600000108d5 */
[----:B------:R-:W-:Y:S01]  /*a9a0*/  FFMA.FTZ R144, R162, c[0x0][0x2d0], -R215 ;  /* 0x0000b400a2907a23 */ /* 0x000fe200000108d7 */
[C---:B------:R-:W-:Y:S01]  /*a9b0*/  HMMA.16816.F32 R112, R132.reuse, R146, R112 ;  /* 0x000000928470723c */ /* 0x040fe20000001870 */
[----:B------:R2:W-:Y:S01]  /*a9c0*/  MUFU.EX2 R154, R148 ;  /* 0x00000094009a7308 */ /* 0x0005e20000000800 */
[----:B-1----:R-:W1:Y:S02]  /*a9d0*/  LDSM.16.MT88.4 R140, [R241+0x9900] ;  /* 0x00990000f18c783b */ /* 0x002e640000004200 */
[-C--:B----4-:R-:W-:Y:S07]  /*a9e0*/  MOV R3, R178.reuse ;  /* 0x000000b200037202 */ /* 0x090fee0000000f00 */
[----:B------:R3:W4:Y:S01]  /*a9f0*/  MUFU.EX2 R177, R144 ;  /* 0x0000009000b17308 */ /* 0x0007220000000800 */
[----:B-----5:R-:W5:Y:S01]  /*aa00*/  LDSM.16.MT88.4 R136, [R240+0x9900] ;  /* 0x00990000f088783b */ /* 0x020f620000004200 */
[--C-:B--2---:R-:W-:Y:S02]  /*aa10*/  FFMA.FTZ R148, R164, c[0x0][0x2d0], -R213.reuse ;  /* 0x0000b400a4947a23 */ /* 0x104fe400000108d5 */
[--C-:B---3--:R-:W-:Y:S06]  /*aa20*/  FFMA.FTZ R144, R161, c[0x0][0x2d0], -R213.reuse ;  /* 0x0000b400a1907a23 */ /* 0x108fec00000108d5 */
[----:B------:R2:W-:Y:S01]  /*aa30*/  MUFU.EX2 R176, R144 ;  /* 0x0000009000b07308 */ /* 0x0005e20000000800 */
[C---:B-1----:R-:W-:Y:S07]  /*aa40*/  HMMA.16816.F32 R116, R132.reuse, R140, R116 ;  /* 0x0000008c8474723c */ /* 0x042fee0000001874 */
[----:B------:R-:W-:Y:S01]  /*aa50*/  FFMA.FTZ R140, R160, c[0x0][0x2d0], -R213 ;  /* 0x0000b400a08c7a23 */ /* 0x000fe200000108d5 */
[C---:B------:R-:W-:Y:S01]  /*aa60*/  HMMA.16816.F32 R120, R132.reuse, R142, R120 ;  /* 0x0000008e8478723c */ /* 0x040fe20000001878 */
[----:B------:R1:W3:Y:S07]  /*aa70*/  MUFU.EX2 R160, R148 ;  /* 0x0000009400a07308 */ /* 0x0002ee0000000800 */
[C---:B-----5:R-:W-:Y:S03]  /*aa80*/  HMMA.16816.F32 R124, R132.reuse, R136, R124 ;  /* 0x00000088847c723c */ /* 0x060fe6000000187c */
[----:B------:R5:W5:Y:S01]  /*aa90*/  MUFU.EX2 R162, R140 ;  /* 0x0000008c00a27308 */ /* 0x000b620000000800 */
[----:B--2---:R-:W2:Y:S04]  /*aaa0*/  LDSM.16.MT88.4 R144, [R247+0x1100] ;  /* 0x00110000f790783b */ /* 0x004ea80000004200 */
[----:B------:R-:W-:Y:S04]  /*aab0*/  HMMA.16816.F32 R128, R132, R138, R128 ;  /* 0x0000008a8480723c */ /* 0x000fe80000001880 */
[----:B------:R-:W-:Y:S03]  /*aac0*/  LDSM.16.MT88.4 R136, [R241+0x1100] ;  /* 0x00110000f188783b */ /* 0x000fe60000004200 */
[----:B------:R-:W-:Y:S02]  /*aad0*/  F2FP.PACK_AB R132, R168, R178 ;  /* 0x000000b2a884723e */ /* 0x000fe400000000ff */
[----:B------:R-:W-:Y:S03]  /*aae0*/  F2FP.PACK_AB R133, R170, R169 ;  /* 0x000000a9aa85723e */ /* 0x000fe600000000ff */
[----:B----4-:R-:W-:Y:S01]  /*aaf0*/  F2FP.PACK_AB R134, R177, R171 ;  /* 0x000000abb186723e */ /* 0x010fe200000000ff */
[----:B-1----:R-:W-:Y:S01]  /*ab00*/  FFMA.FTZ R148, R174, c[0x0][0x2d0], -R215 ;  /* 0x0000b400ae947a23 */ /* 0x002fe200000108d7 */
[----:B---3--:R-:W-:Y:S03]  /*ab10*/  MOV R187, R160 ;  /* 0x000000a000bb7202 */ /* 0x008fe60000000f00 */
[----:B------:R1:W-:Y:S01]  /*ab20*/  MUFU.EX2 R157, R148 ;  /* 0x00000094009d7308 */ /* 0x0003e20000000800 */
[----:B-----5:R-:W3:Y:S01]  /*ab30*/  LDSM.16.MT88.4 R140, [R242+0x1100] ;  /* 0x00110000f28c783b */ /* 0x020ee20000004200 */
[----:B------:R-:W-:Y:S07]  /*ab40*/  F2FP.PACK_AB R135, R162, R176 ;  /* 0x000000b0a287723e */ /* 0x000fee00000000ff */
[C---:B--2---:R-:W-:Y:S03]  /*ab50*/  HMMA.16816.F32 R4, R132.reuse, R144, R4 ;  /* 0x000000908404723c */ /* 0x044fe60000001804 */
[----:B-1----:R-:W-:Y:S05]  /*ab60*/  FFMA.FTZ R148, R172, c[0x0][0x2d0], -R213 ;  /* 0x0000b400ac947a23 */ /* 0x002fea00000108d5 */
[C---:B------:R-:W-:Y:S01]  /*ab70*/  HMMA.16816.F32 R8, R132.reuse, R146, R8 ;  /* 0x000000928408723c */ /* 0x040fe20000001808 */
[----:B------:R-:W1:Y:S01]  /*ab80*/  LDSM.16.MT88.4 R144, [R240+0x1100] ;  /* 0x00110000f090783b */ /* 0x000e620000004200 */
[----:B------:R-:W2:Y:S06]  /*ab90*/  MUFU.EX2 R156, R148 ;  /* 0x00000094009c7308 */ /* 0x000eac0000000800 */
[C---:B---3--:R-:W-:Y:S08]  /*aba0*/  HMMA.16816.F32 R12, R132.reuse, R140, R12 ;  /* 0x0000008c840c723c */ /* 0x048ff0000000180c */
[C---:B------:R-:W-:Y:S01]  /*abb0*/  HMMA.16816.F32 R16, R132.reuse, R142, R16 ;  /* 0x0000008e8410723c */ /* 0x040fe20000001810 */
[----:B------:R-:W3:Y:S03]  /*abc0*/  LDSM.16.MT88.4 R140, [R247+0x4100] ;  /* 0x00410000f78c783b */ /* 0x000ee60000004200 */
[----:B--2---:R-:W-:Y:S04]  /*abd0*/  MOV R189, R156 ;  /* 0x0000009c00bd7202 */ /* 0x004fe80000000f00 */
[C---:B------:R-:W-:Y:S01]  /*abe0*/  HMMA.16816.F32 R20, R132.reuse, R136, R20 ;  /* 0x000000888414723c */ /* 0x040fe20000001814 */
[----:B------:R-:W-:Y:S07]  /*abf0*/  LDSM.16.MT88.4 R148, [R241+0x2100] ;  /* 0x00210000f194783b */ /* 0x000fee0000004200 */
        /* <DEDUP_REMOVED lines=26> */
[C---:B--2---:R-:W-:Y:S07]  /*ada0*/  HMMA.16816.F32 R92, R132.reuse, R136, R92 ;  /* 0x00000088845c723c */ /* 0x044fee000000185c */
[--C-:B------:R-:W-:Y:S01]  /*adb0*/  FFMA.FTZ R136, R166, c[0x0][0x2d0], -R215.reuse ;  /* 0x0000b400a6887a23 */ /* 0x100fe200000108d7 */
[C---:B------:R-:W-:Y:S01]  /*adc0*/  HMMA.16816.F32 R96, R132.reuse, R138, R96 ;  /* 0x0000008a8460723c */ /* 0x040fe20000001860 */
[----:B------:R-:W-:Y:S02]  /*add0*/  LDSM.16.MT88.4 R164, [R242+0x2900] ;  /* 0x00290000f2a4783b */ /* 0x000fe40000004200 */
[----:B------:R2:W-:Y:S05]  /*ade0*/  MUFU.EX2 R155, R136 ;  /* 0x00000088009b7308 */ /* 0x0005ea0000000800 */
[C---:B-1----:R-:W-:Y:S07]  /*adf0*/  HMMA.16816.F32 R100, R132.reuse, R144, R100 ;  /* 0x000000908464723c */ /* 0x042fee0000001864 */
[--C-:B------:R-:W-:Y:S01]  /*ae00*/  FFMA.FTZ R144, R175, c[0x0][0x2d0], -R215.reuse ;  /* 0x0000b400af907a23 */ /* 0x100fe200000108d7 */
[C---:B------:R-:W-:Y:S03]  /*ae10*/  HMMA.16816.F32 R104, R132.reuse, R146, R104 ;  /* 0x000000928468723c */ /* 0x040fe60000001868 */
[----:B------:R1:W4:Y:S01]  /*ae20*/  MUFU.EX2 R161, R144 ;  /* 0x0000009000a17308 */ /* 0x0003220000000800 */
[----:B------:R-:W-:Y:S02]  /*ae30*/  FFMA.FTZ R215, R211, c[0x0][0x2d0], -R215 ;  /* 0x0000b400d3d77a23 */ /* 0x000fe400000108d7 */
[--C-:B------:R-:W-:Y:S01]  /*ae40*/  FFMA.FTZ R211, R182, c[0x0][0x2d0], -R213.reuse ;  /* 0x0000b400b6d37a23 */ /* 0x100fe200000108d5 */
[----:B------:R-:W-:Y:S01]  /*ae50*/  MOV R182, R157 ;  /* 0x0000009d00b67202 */ /* 0x000fe20000000f00 */
[C---:B---3--:R-:W-:Y:S01]  /*ae60*/  HMMA.16816.F32 R108, R132.reuse, R140, R108 ;  /* 0x0000008c846c723c */ /* 0x048fe2000000186c */
[----:B--2---:R-:W2:Y:S03]  /*ae70*/  LDSM.16.MT88.4 R136, [R241+0xa100] ;  /* 0x00a10000f188783b */ /* 0x004ea60000004200 */
[----:B------:R-:W-:Y:S01]  /*ae80*/  MOV R188, R182 ;  /* 0x000000b600bc7202 */ /* 0x000fe20000000f00 */
[----:B------:R-:W3:Y:S02]  /*ae90*/  MUFU.EX2 R215, R215 ;  /* 0x000000d700d77308 */ /* 0x000ee40000000800 */
[--C-:B------:R-:W-:Y:S01]  /*aea0*/  FFMA.FTZ R140, R173, c[0x0][0x2d0], -R213.reuse ;  /* 0x0000b400ad8c7a23 */ /* 0x100fe200000108d5 */
[C---:B------:R-:W-:Y:S01]  /*aeb0*/  HMMA.16816.F32 R112, R132.reuse, R142, R112 ;  /* 0x0000008e8470723c */ /* 0x040fe20000001870 */
[----:B------:R-:W-:Y:S03]  /*aec0*/  LDSM.16.MT88.4 R172, [R247+0x2900] ;  /* 0x00290000f7ac783b */ /* 0x000fe60000004200 */
[----:B------:R-:W-:Y:S01]  /*aed0*/  FFMA.FTZ R213, R181, c[0x0][0x2d0], -R213 ;  /* 0x0000b400b5d57a23 */ /* 0x000fe200000108d5 */
[----:B------:R-:W-:Y:S02]  /*aee0*/  F2FP.PACK_AB R181, R200, R201 ;  /* 0x000000c9c8b5723e */ /* 0x000fe400000000ff */
[----:B------:R5:W5:Y:S02]  /*aef0*/  MUFU.EX2 R179, R140 ;  /* 0x0000008c00b37308 */ /* 0x000b640000000800 */
[----:B-1----:R-:W1:Y:S03]  /*af00*/  LDSM.16.MT88.4 R144, [R240+0xa100] ;  /* 0x00a10000f090783b */ /* 0x002e660000004200 */
[----:B----4-:R-:W-:Y:S05]  /*af10*/  MOV R190, R161 ;  /* 0x000000a100be7202 */ /* 0x010fea0000000f00 */
[----:B------:R-:W-:Y:S01]  /*af20*/  MUFU.EX2 R211, R211 ;  /* 0x000000d300d37308 */ /* 0x000fe20000000800 */
[----:B---3--:R-:W-:Y:S09]  /*af30*/  F2FP.PACK_AB R182, R215, R204 ;  /* 0x000000ccd7b6723e */ /* 0x008ff200000000ff */
[----:B------:R-:W3:Y:S01]  /*af40*/  MUFU.EX2 R213, R213 ;  /* 0x000000d500d57308 */ /* 0x000ee20000000800 */
[----:B-----5:R-:W4:Y:S01]  /*af50*/  LDSM.16.MT88.4 R140, [R247+0x1900] ;  /* 0x00190000f78c783b */ /* 0x020f220000004200 */
[----:B------:R-:W-:Y:S01]  /*af60*/  MOV R214, R179 ;  /* 0x000000b300d67202 */ /* 0x000fe20000000f00 */
[C---:B--2---:R-:W-:Y:S08]  /*af70*/  HMMA.16816.F32 R116, R132.reuse, R136, R116 ;  /* 0x000000888474723c */ /* 0x044ff00000001874 */
[C---:B------:R-:W-:Y:S01]  /*af80*/  HMMA.16816.F32 R120, R132.reuse, R138, R120 ;  /* 0x0000008a8478723c */ /* 0x040fe20000001878 */
[----:B------:R-:W2:Y:S07]  /*af90*/  LDSM.16.MT88.4 R136, [R242+0x1900] ;  /* 0x00190000f288783b */ /* 0x000eae0000004200 */
[C---:B-1----:R-:W-:Y:S04]  /*afa0*/  HMMA.16816.F32 R124, R132.reuse, R144, R124 ;  /* 0x00000090847c723c */ /* 0x042fe8000000187c */
[----:B---3--:R-:W-:Y:S04]  /*afb0*/  F2FP.PACK_AB R183, R213, R211 ;  /* 0x000000d3d5b7723e */ /* 0x008fe800000000ff */
[----:B------:R-:W-:Y:S01]  /*afc0*/  HMMA.16816.F32 R128, R132, R146, R128 ;  /* 0x000000928480723c */ /* 0x000fe20000001880 */
[----:B------:R-:W1:Y:S06]  /*afd0*/  LDSM.16.MT88.4 R144, [R241+0x1900] ;  /* 0x00190000f190783b */ /* 0x000e6c0000004200 */
[----:B------:R-:W-:Y:S02]  /*afe0*/  F2FP.PACK_AB R134, R157, R161 ;  /* 0x000000a19d86723e */ /* 0x000fe400000000ff */
[----:B------:R-:W-:Y:S02]  /*aff0*/  F2FP.PACK_AB R135, R156, R179 ;  /* 0x000000b39c87723e */ /* 0x000fe400000000ff */
[----:B------:R-:W-:Y:S01]  /*b000*/  LDSM.16.MT88.4 R156, [R241+0x2900] ;  /* 0x00290000f19c783b */ /* 0x000fe20000004200 */
[----:B------:R-:W-:Y:S02]  /*b010*/  F2FP.PACK_AB R132, R155, R163 ;  /* 0x000000a39b84723e */ /* 0x000fe400000000ff */
[----:B------:R-:W-:Y:S07]  /*b020*/  F2FP.PACK_AB R133, R160, R154 ;  /* 0x0000009aa085723e */ /* 0x000fee00000000ff */
[C---:B----4-:R-:W-:Y:S08]  /*b030*/  HMMA.16816.F32 R4, R132.reuse, R140, R4 ;  /* 0x0000008c8404723c */ /* 0x050ff00000001804 */
        /* <DEDUP_REMOVED lines=45> */
[----:B------:R-:W-:Y:S01]  /*b310*/  HMMA.16816.F32 R128, R132, R142, R128 ;  /* 0x0000008e8480723c */ /* 0x000fe20000001880 */
[----:B------:R-:W3:Y:S06]  /*b320*/  LDSM.16.MT88.4 R140, [R240+0x2100] ;  /* 0x00210000f08c783b */ /* 0x000eec0000004200 */
[----:B------:R-:W-:Y:S02]  /*b330*/  F2FP.PACK_AB R132, R212, R210 ;  /* 0x000000d2d484723e */ /* 0x000fe400000000ff */
[----:B------:R-:W-:Y:S03]  /*b340*/  F2FP.PACK_AB R133, R208, R206 ;  /* 0x000000ced085723e */ /* 0x000fe600000000ff */
[----:B------:R-:W-:Y:S02]  /*b350*/  F2FP.PACK_AB R134, R207, R209 ;  /* 0x000000d1cf86723e */ /* 0x000fe400000000ff */
[----:B------:R-:W-:Y:S07]  /*b360*/  F2FP.PACK_AB R135, R199, R205 ;  /* 0x000000cdc787723e */ /* 0x000fee00000000ff */
[C---:B--2---:R-:W-:Y:S08]  /*b370*/  HMMA.16816.F32 R4, R132.reuse, R136, R4 ;  /* 0x000000888404723c */ /* 0x044ff00000001804 */
[C---:B------:R-:W-:Y:S01]  /*b380*/  HMMA.16816.F32 R8, R132.reuse, R138, R8 ;  /* 0x0000008a8408723c */ /* 0x040fe20000001808 */
[----:B------:R-:W2:Y:S07]  /*b390*/  LDSM.16.MT88.4 R136, [R247+0x5100] ;  /* 0x00510000f788783b */ /* 0x000eae0000004200 */
[C---:B-1----:R-:W-:Y:S08]  /*b3a0*/  HMMA.16816.F32 R12, R132.reuse, R144, R12 ;  /* 0x00000090840c723c */ /* 0x042ff0000000180c */
[C---:B------:R-:W-:Y:S01]  /*b3b0*/  HMMA.16816.F32 R16, R132.reuse, R146, R16 ;  /* 0x000000928410723c */ /* 0x040fe20000001810 */
[----:B------:R-:W1:Y:S07]  /*b3c0*/  LDSM.16.MT88.4 R144, [R242+0x5100] ;  /* 0x00510000f290783b */ /* 0x000e6e0000004200 */
[C---:B------:R-:W-:Y:S08]  /*b3d0*/  HMMA.16816.F32 R20, R132.reuse, R148, R20 ;  /* 0x000000948414723c */ /* 0x040ff00000001814 */
[C---:B------:R-:W-:Y:S01]  /*b3e0*/  HMMA.16816.F32 R24, R132.reuse, R150, R24 ;  /* 0x000000968418723c */ /* 0x040fe20000001818 */
[----:B------:R-:W4:Y:S07]  /*b3f0*/  LDSM.16.MT88.4 R148, [R241+0x5100] ;  /* 0x00510000f194783b */ /* 0x000f2e0000004200 */
        /* <DEDUP_REMOVED lines=9> */
[C---:B----4-:R-:W-:Y:S08]  /*b490*/  HMMA.16816.F32 R52, R132.reuse, R148, R52 ;  /* 0x000000948434723c */ /* 0x050ff00000001834 */
        /* <DEDUP_REMOVED lines=19> */
[----:B------:R-:W-:Y:S07]  /*b5d0*/  LDSM.16.MT88.4 R136, [R247+0x5900] ;  /* 0x00590000f788783b */ /* 0x000fee0000004200 */
[C---:B-1----:R-:W-:Y:S07]  /*b5e0*/  HMMA.16816.F32 R108, R132.reuse, R144, R108 ;  /* 0x00000090846c723c */ /* 0x042fee000000186c */
[----:B------:R-:W-:Y:S01]  /*b5f0*/  MOV R144, R171 ;  /* 0x000000ab00907202 */ /* 0x000fe20000000f00 */
[C---:B------:R-:W-:Y:S04]  /*b600*/  HMMA.16816.F32 R112, R132.reuse, R146, R112 ;  /* 0x000000928470723c */ /* 0x040fe80000001870 */
[----:B------:R-:W-:Y:S03]  /*b610*/  MOV R145, R170 ;  /* 0x000000aa00917202 */ /* 0x000fe60000000f00 */
[----:B------:R-:W-:Y:S01]  /*b620*/  MOV R146, R177 ;  /* 0x000000b100927202 */ /* 0x000fe20000000f00 */
[C---:B----4-:R-:W-:Y:S04]  /*b630*/  HMMA.16816.F32 R116, R132.reuse, R148, R116 ;  /* 0x000000948474723c */ /* 0x050fe80000001874 */
[----:B------:R-:W-:Y:S04]  /*b640*/  MOV R147, R176 ;  /* 0x000000b000937202 */ /* 0x000fe80000000f00 */
[C---:B------:R-:W-:Y:S01]  /*b650*/  HMMA.16816.F32 R120, R132.reuse, R150, R120 ;  /* 0x000000968478723c */ /* 0x040fe20000001878 */
[----:B------:R-:W1:Y:S07]  /*b660*/  LDSM.16.MT88.4 R148, [R240+0x2900] ;  /* 0x00290000f094783b */ /* 0x000e6e0000004200 */
[C---:B---3--:R-:W-:Y:S07]  /*b670*/  HMMA.16816.F32 R124, R132.reuse, R140, R124 ;  /* 0x0000008c847c723c */ /* 0x048fee000000187c */
[----:B------:R-:W-:Y:S01]  /*b680*/  MOV R141, R169 ;  /* 0x000000a9008d7202 */ /* 0x000fe20000000f00 */
[----:B------:R-:W-:Y:S01]  /*b690*/  HMMA.16816.F32 R128, R132, R142, R128 ;  /* 0x0000008e8480723c */ /* 0x000fe20000001880 */
[----:B------:R-:W2:Y:S03]  /*b6a0*/  LDSM.16.MT88.4 R132, [R242+0x5900] ;  /* 0x00590000f284783b */ /* 0x000ea60000004200 */
[----:B------:R-:W-:Y:S03]  /*b6b0*/  MOV R140, R168 ;  /* 0x000000a8008c7202 */ /* 0x000fe60000000f00 */
[----:B------:R-:W-:Y:S01]  /*b6c0*/  MOV R142, R163 ;  /* 0x000000a3008e7202 */ /* 0x000fe20000000f00 */
[C---:B------:R-:W-:Y:S01]  /*b6d0*/  HMMA.16816.F32 R176, R180.reuse, R172, R4 ;  /* 0x000000acb4b0723c */ /* 0x040fe20000001804 */
[----:B------:R-:W3:Y:S04]  /*b6e0*/  LDSM.16.MT88.4 R4, [R241+0x5900] ;  /* 0x00590000f104783b */ /* 0x000ee80000004200 */
[----:B------:R-:W-:Y:S03]  /*b6f0*/  MOV R143, R162 ;  /* 0x000000a2008f7202 */ /* 0x000fe60000000f00 */
[C---:B------:R-:W-:Y:S07]  /*b700*/  HMMA.16816.F32 R172, R180.reuse, R174, R8 ;  /* 0x000000aeb4ac723c */ /* 0x040fee0000001808 */
[----:B------:R-:W-:Y:S01]  /*b710*/  MOV R10, R155 ;  /* 0x0000009b000a7202 */ /* 0x000fe20000000f00 */
[C---:B------:R-:W-:Y:S01]  /*b720*/  HMMA.16816.F32 R168, R180.reuse, R164, R12 ;  /* 0x000000a4b4a8723c */ /* 0x040fe2000000180c */
[----:B------:R-:W-:Y:S03]  /*b730*/  LDSM.16.MT88.4 R12, [R247+0x8900] ;  /* 0x00890000f70c783b */ /* 0x000fe60000004200 */
[----:B------:R-:W-:Y:S04]  /*b740*/  MOV R11, R154 ;  /* 0x0000009a000b7202 */ /* 0x000fe80000000f00 */
[C---:B------:R-:W-:Y:S01]  /*b750*/  HMMA.16816.F32 R164, R180.reuse, R166, R16 ;  /* 0x000000a6b4a4723c */ /* 0x040fe20000001810 */
[----:B------:R-:W-:Y:S07]  /*b760*/  LDSM.16.MT88.4 R16, [R242+0x8900] ;  /* 0x00890000f210783b */ /* 0x000fee0000004200 */
[C---:B------:R-:W-:Y:S01]  /*b770*/  HMMA.16816.F32 R160, R180.reuse, R156, R20 ;  /* 0x0000009cb4a0723c */ /* 0x040fe20000001814 */
[----:B------:R-:W-:Y:S07]  /*b780*/  LDSM.16.MT88.4 R20, [R241+0x8900] ;  /* 0x00890000f114783b */ /* 0x000fee0000004200 */
[C---:B------:R-:W-:Y:S01]  /*b790*/  HMMA.16816.F32 R156, R180.reuse, R158, R24 ;  /* 0x0000009eb49c723c */ /* 0x040fe20000001818 */
[----:B------:R-:W-:Y:S07]  /*b7a0*/  LDSM.16.MT88.4 R24, [R240+0x8900] ;  /* 0x00890000f018783b */ /* 0x000fee0000004200 */
[C---:B-1----:R-:W-:Y:S07]  /*b7b0*/  HMMA.16816.F32 R152, R180.reuse, R148, R28 ;  /* 0x00000094b498723c */ /* 0x042fee000000181c */
[----:B------:R-:W-:Y:S01]  /*b7c0*/  MOV R31, R10 ;  /* 0x0000000a001f7202 */ /* 0x000fe20000000f00 */
[C---:B------:R-:W-:Y:S04]  /*b7d0*/  HMMA.16816.F32 R148, R180.reuse, R150, R32 ;  /* 0x00000096b494723c */ /* 0x040fe80000001820 */
[----:B------:R-:W-:Y:S02]  /*b7e0*/  MOV R30, R11 ;  /* 0x0000000b001e7202 */ /* 0x000fe40000000f00 */
[----:B------:R-:W-:Y:S01]  /*b7f0*/  MOV R29, R142 ;  /* 0x0000008e001d7202 */ /* 0x000fe20000000f00 */
[----:B------:R-:W1:Y:S01]  /*b800*/  LDSM.16.MT88.4 R8, [R240+0x5900] ;  /* 0x00590000f008783b */ /* 0x000e620000004200 */
[----:B------:R-:W-:Y:S04]  /*b810*/  MOV R35, R146 ;  /* 0x0000009200237202 */ /* 0x000fe80000000f00 */
[----:B------:R-:W-:Y:S02]  /*b820*/  MOV R34, R147 ;  /* 0x0000009300227202 */ /* 0x000fe40000000f00 */
[----:B------:R-:W-:Y:S02]  /*b830*/  MOV R33, R144 ;  /* 0x0000009000217202 */ /* 0x000fe40000000f00 */
[----:B------:R-:W-:Y:S02]  /*b840*/  MOV R32, R145 ;  /* 0x0000009100207202 */ /* 0x000fe40000000f00 */
[C---:B------:R-:W-:Y:S03]  /*b850*/  HMMA.16816.F32 R144, R180.reuse, R136, R36 ;  /* 0x00000088b490723c */ /* 0x040fe60000001824 */
[----:B------:R-:W-:Y:S04]  /*b860*/  MOV R28, R143 ;  /* 0x0000008f001c7202 */ /* 0x000fe80000000f00 */
[----:B------:R-:W-:Y:S02]  /*b870*/  MOV R39, R140 ;  /* 0x0000008c00277202 */ /* 0x000fe40000000f00 */
[----:B------:R-:W-:Y:S02]  /*b880*/  MOV R38, R141 ;  /* 0x0000008d00267202 */ /* 0x000fe40000000f00 */
[C---:B------:R-:W-:Y:S03]  /*b890*/  HMMA.16816.F32 R140, R180.reuse, R138, R40 ;  /* 0x0000008ab48c723c */ /* 0x040fe60000001828 */
[----:B------:R-:W-:Y:S01]  /*b8a0*/  FADD.FTZ R198, R38, R198 ;  /* 0x000000c626c67221 */ /* 0x000fe20000010000 */
[----:B------:R-:W-:Y:S01]  /*b8b0*/  MOV R37, R3 ;  /* 0x0000000300257202 */ /* 0x000fe20000000f00 */
[----:B------:R-:W-:Y:S03]  /*b8c0*/  FADD.FTZ R3, R196, R195 ;  /* 0x000000c3c4037221 */ /* 0x000fe60000010000 */
[C---:B--2---:R-:W-:Y:S04]  /*b8d0*/  HMMA.16816.F32 R136, R180.reuse, R132, R44 ;  /* 0x00000084b488723c */ /* 0x044fe8000000182c */
[----:B------:R-:W-:Y:S04]  /*b8e0*/  FADD.FTZ R3, R37, R3 ;  /* 0x0000000325037221 */ /* 0x000fe80000010000 */
[C---:B------:R-:W-:Y:S08]  /*b8f0*/  HMMA.16816.F32 R132, R180.reuse, R134, R48 ;  /* 0x00000086b484723c */ /* 0x040ff00000001830 */
[C---:B---3--:R-:W-:Y:S08]  /*b900*/  HMMA.16816.F32 R52, R180.reuse, R4, R52 ;  /* 0x00000004b434723c */ /* 0x048ff00000001834 */
[C---:B------:R-:W-:Y:S01]  /*b910*/  HMMA.16816.F32 R56, R180.reuse, R6, R56 ;  /* 0x00000006b438723c */ /* 0x040fe20000001838 */
[----:B------:R-:W2:Y:S07]  /*b920*/  LDSM.16.MT88.4 R4, [R247+0xb900] ;  /* 0x00b90000f704783b */ /* 0x000eae0000004200 */
[C---:B-1----:R-:W-:Y:S08]  /*b930*/  HMMA.16816.F32 R60, R180.reuse, R8, R60 ;  /* 0x00000008b43c723c */ /* 0x042ff0000000183c */
[C---:B------:R-:W-:Y:S01]  /*b940*/  HMMA.16816.F32 R64, R180.reuse, R10, R64 ;  /* 0x0000000ab440723c */ /* 0x040fe20000001840 */
[----:B------:R-:W1:Y:S07]  /*b950*/  LDSM.16.MT88.4 R8, [R242+0xb900] ;  /* 0x00b90000f208783b */ /* 0x000e6e0000004200 */
[C---:B------:R-:W-:Y:S08]  /*b960*/  HMMA.16816.F32 R68, R180.reuse, R12, R68 ;  /* 0x0000000cb444723c */ /* 0x040ff00000001844 */
[C---:B------:R-:W-:Y:S01]  /*b970*/  HMMA.16816.F32 R72, R180.reuse, R14, R72 ;  /* 0x0000000eb448723c */ /* 0x040fe20000001848 */
[----:B------:R-:W3:Y:S07]  /*b980*/  LDSM.16.MT88.4 R12, [R241+0xb900] ;  /* 0x00b90000f10c783b */ /* 0x000eee0000004200 */
[C---:B------:R-:W-:Y:S07]  /*b990*/  HMMA.16816.F32 R76, R180.reuse, R16, R76 ;  /* 0x00000010b44c723c */ /* 0x040fee000000184c */
[----:B------:R-:W-:Y:S01]  /*b9a0*/  FADD.FTZ R16, R39, R3 ;  /* 0x0000000327107221 */ /* 0x000fe20000010000 */
[C---:B------:R-:W-:Y:S04]  /*b9b0*/  HMMA.16816.F32 R80, R180.reuse, R18, R80 ;  /* 0x00000012b450723c */ /* 0x040fe80000001850 */
[----:B------:R-:W-:Y:S02]  /*b9c0*/  FADD.FTZ R3, R32, R198 ;  /* 0x000000c620037221 */ /* 0x000fe40000010000 */
[----:B------:R-:W-:Y:S02]  /*b9d0*/  FADD.FTZ R16, R33, R16 ;  /* 0x0000001021107221 */ /* 0x000fe40000010000 */
[C---:B------:R-:W-:Y:S04]  /*b9e0*/  HMMA.16816.F32 R84, R180.reuse, R20, R84 ;  /* 0x00000014b454723c */ /* 0x040fe80000001854 */
[----:B------:R-:W-:Y:S04]  /*b9f0*/  FADD.FTZ R3, R34, R3 ;  /* 0x0000000322037221 */ /* 0x000fe80000010000 */
[C---:B------:R-:W-:Y:S04]  /*ba00*/  HMMA.16816.F32 R88, R180.reuse, R22, R88 ;  /* 0x00000016b458723c */ /* 0x040fe80000001858 */
[----:B------:R-:W-:Y:S04]  /*ba10*/  FADD.FTZ R3, R28, R3 ;  /* 0x000000031c037221 */ /* 0x000fe80000010000 */
[C---:B------:R-:W-:Y:S04]  /*ba20*/  HMMA.16816.F32 R92, R180.reuse, R24, R92 ;  /* 0x00000018b45c723c */ /* 0x040fe8000000185c */
[----:B------:R-:W-:Y:S04]  /*ba30*/  FADD.FTZ R3, R30, R3 ;  /* 0x000000031e037221 */ /* 0x000fe80000010000 */
[C---:B------:R-:W-:Y:S04]  /*ba40*/  HMMA.16816.F32 R96, R180.reuse, R26, R96 ;  /* 0x0000001ab460723c */ /* 0x040fe80000001860 */
[----:B------:R-:W-:Y:S04]  /*ba50*/  FADD.FTZ R3, R187, R3 ;  /* 0x00000003bb037221 */ /* 0x000fe80000010000 */
[C---:B--2---:R-:W-:Y:S04]  /*ba60*/  HMMA.16816.F32 R100, R180.reuse, R4, R100 ;  /* 0x00000004b464723c */ /* 0x044fe80000001864 */
[----:B------:R-:W-:Y:S04]  /*ba70*/  FADD.FTZ R3, R214, R3 ;  /* 0x00000003d6037221 */ /* 0x000fe80000010000 */
[C---:B------:R-:W-:Y:S01]  /*ba80*/  HMMA.16816.F32 R104, R180.reuse, R6, R104 ;  /* 0x00000006b468723c */ /* 0x040fe20000001868 */
[----:B------:R-:W2:Y:S03]  /*ba90*/  LDSM.16.MT88.4 R4, [R240+0xb900] ;  /* 0x00b90000f004783b */ /* 0x000ea60000004200 */
[----:B------:R-:W-:Y:S04]  /*baa0*/  FADD.FTZ R3, R189, R3 ;  /* 0x00000003bd037221 */ /* 0x000fe80000010000 */
[C---:B-1----:R-:W-:Y:S04]  /*bab0*/  HMMA.16816.F32 R108, R180.reuse, R8, R108 ;  /* 0x00000008b46c723c */ /* 0x042fe8000000186c */
[----:B------:R-:W-:Y:S03]  /*bac0*/  FADD.FTZ R3, R206, R3 ;  /* 0x00000003ce037221 */ /* 0x000fe60000010000 */
[----:B------:R-:W-:Y:S01]  /*bad0*/  FADD.FTZ R8, R35, R16 ;  /* 0x0000001023087221 */ /* 0x000fe20000010000 */
[C---:B------:R-:W-:Y:S04]  /*bae0*/  HMMA.16816.F32 R112, R180.reuse, R10, R112 ;  /* 0x0000000ab470723c */ /* 0x040fe80000001870 */
[----:B------:R-:W-:Y:S02]  /*baf0*/  FADD.FTZ R8, R29, R8 ;  /* 0x000000081d087221 */ /* 0x000fe40000010000 */
[----:B------:R-:W-:Y:S02]  /*bb00*/  FADD.FTZ R208, R208, R3 ;  /* 0x00000003d0d07221 */ /* 0x000fe40000010000 */
[----:B------:R-:W-:Y:S01]  /*bb10*/  FADD.FTZ R8, R31, R8 ;  /* 0x000000081f087221 */ /* 0x000fe20000010000 */
[C---:B---3--:R-:W-:Y:S03]  /*bb20*/  HMMA.16816.F32 R116, R180.reuse, R12, R116 ;  /* 0x0000000cb474723c */ /* 0x048fe60000001874 */
[----:B------:R-:W-:Y:S02]  /*bb30*/  FADD.FTZ R8, R190, R8 ;  /* 0x00000008be087221 */ /* 0x000fe40000010000 */
[----:B------:R-:W-:Y:S02]  /*bb40*/  FADD.FTZ R208, R205, R208 ;  /* 0x000000d0cdd07221 */ /* 0x000fe40000010000 */
[----:B------:R-:W-:Y:S01]  /*bb50*/  FADD.FTZ R8, R188, R8 ;  /* 0x00000008bc087221 */ /* 0x000fe20000010000 */
[C---:B------:R-:W-:Y:S04]  /*bb60*/  HMMA.16816.F32 R120, R180.reuse, R14, R120 ;  /* 0x0000000eb478723c */ /* 0x040fe80000001878 */
[----:B------:R-:W-:Y:S02]  /*bb70*/  FADD.FTZ R210, R210, R8 ;  /* 0x00000008d2d27221 */ /* 0x000fe40000010000 */
[----:B------:R-:W-:Y:S02]  /*bb80*/  FADD.FTZ R199, R199, R208 ;  /* 0x000000d0c7c77221 */ /* 0x000fe40000010000 */
[----:B------:R-:W-:Y:S01]  /*bb90*/  FADD.FTZ R210, R212, R210 ;  /* 0x000000d2d4d27221 */ /* 0x000fe20000010000 */
[C---:B--2---:R-:W-:Y:S03]  /*bba0*/  HMMA.16816.F32 R124, R180.reuse, R4, R124 ;  /* 0x00000004b47c723c */ /* 0x044fe6000000187c */
[----:B------:R-:W-:Y:S02]  /*bbb0*/  FADD.FTZ R209, R209, R210 ;  /* 0x000000d2d1d17221 */ /* 0x000fe40000010000 */
[----:B------:R-:W-:Y:S02]  /*bbc0*/  FADD.FTZ R199, R201, R199 ;  /* 0x000000c7c9c77221 */ /* 0x000fe40000010000 */
[----:B------:R-:W-:Y:S01]  /*bbd0*/  FADD.FTZ R209, R207, R209 ;  /* 0x000000d1cfd17221 */ /* 0x000fe20000010000 */
[----:B------:R-:W-:Y:S04]  /*bbe0*/  HMMA.16816.F32 R128, R180, R6, R128 ;  /* 0x00000006b480723c */ /* 0x000fe80000001880 */
[----:B------:R-:W-:Y:S02]  /*bbf0*/  FADD.FTZ R203, R203, R209 ;  /* 0x000000d1cbcb7221 */ /* 0x000fe40000010000 */
[----:B------:R-:W-:Y:S01]  /*bc00*/  FADD.FTZ R199, R200, R199 ;  /* 0x000000c7c8c77221 */ /* 0x000fe20000010000 */
[----:B------:R-:W-:Y:S01]  /*bc10*/  MOV R180, R2 ;  /* 0x0000000200b47202 */ /* 0x000fe20000000f00 */
[----:B------:R-:W-:Y:S04]  /*bc20*/  FADD.FTZ R203, R202, R203 ;  /* 0x000000cbcacb7221 */ /* 0x000fe80000010000 */
[----:B------:R-:W-:Y:S02]  /*bc30*/  FADD.FTZ R203, R204, R203 ;  /* 0x000000cbcccb7221 */ /* 0x000fe40000010000 */
[----:B------:R-:W-:Y:S02]  /*bc40*/  FADD.FTZ R199, R211, R199 ;  /* 0x000000c7d3c77221 */ /* 0x000fe40000010000 */
[----:B------:R-:W-:Y:S02]  /*bc50*/  FADD.FTZ R3, R215, R203 ;  /* 0x000000cbd7037221 */ /* 0x000fe40000010000 */
[----:B------:R-:W-:Y:S03]  /*bc60*/  FADD.FTZ R183, R213, R199 ;  /* 0x000000c7d5b77221 */ /* 0x000fe60000010000 */
[----:B------:R1:W-:Y:S02]  /*bc70*/  STL [R1+0x2c], R3 ;  /* 0x00002c0301007387 */ /* 0x0003e40000100800 */
[----:B-1----:R-:W-:Y:S01]  /*bc80*/  MOV R3, R0 ;  /* 0x0000000000037202 */ /* 0x002fe20000000f00 */
[----:B------:R-:W-:-:S05]  /*bc90*/  @P0 BRA `(.L_x_1544) ;  /* 0xffffb46000000947 */ /* 0x000fca000383ffff */
.L_x_1543:
[----:B------:R-:W2:Y:S01]  /*bca0*/  LDL.LU R6, [R1+0x2c] ;  /* 0x00002c0001067983 */ /* 0x000ea20000300800 */
[----:B------:R-:W-:-:S03]  /*bcb0*/  PLOP3.LUT P2, PT, PT, PT, PT, 0x8, 0x0 ;  /* 0x000000000000781c */ /* 0x000fc60003f4e170 */
[----:B------:R-:W1:Y:S02]  /*bcc0*/  SHFL.BFLY PT, R4, R183, 0x2, 0x1f ;  /* 0x0c401f00b7047f89 */ /* 0x000e6400000e0000 */
[----:B-1----:R-:W-:-:S05]  /*bcd0*/  FADD.FTZ R183, R4, R183 ;  /* 0x000000b704b77221 */ /* 0x002fca0000010000 */
[----:B------:R-:W1:Y:S02]  /*bce0*/  SHFL.BFLY PT, R4, R183, 0x1, 0x1f ;  /* 0x0c201f00b7047f89 */ /* 0x000e6400000e0000 */
[----:B-1----:R-:W-:-:S05]  /*bcf0*/  FADD.FTZ R4, R4, R183 ;  /* 0x000000b704047221 */ /* 0x002fca0000010000 */
[----:B------:R-:W-:-:S13]  /*bd00*/  FSETP.NE.FTZ.AND P0, PT, R4, RZ, PT ;  /* 0x000000ff0400720b */ /* 0x000fda0003f15000 */
[----:B------:R-:W1:Y:S01]  /*bd10*/  @P0 MUFU.LG2 R7, R4 ;  /* 0x0000000400070308 */ /* 0x000e620000000c00 */
[----:B------:R-:W-:Y:S01]  /*bd20*/  @P0 MOV R10, 0x3f317218 ;  /* 0x3f317218000a0802 */ /* 0x000fe20000000f00 */
[----:B-1----:R-:W-:-:S04]  /*bd30*/  @P0 FMUL.FTZ R9, R7, 0.69314718246459960938 ;  /* 0x3f31721807090820 */ /* 0x002fc80000410000 */
[----:B------:R-:W-:Y:S01]  /*bd40*/  @P0 FMUL.FTZ R7, R10, c[0x0][0x2d0] ;  /* 0x0000b4000a070a20 */ /* 0x000fe20000410000 */
[----:B--2---:R-:W1:Y:S02]  /*bd50*/  SHFL.BFLY PT, R5, R6, 0x2, 0x1f ;  /* 0x0c401f0006057f89 */ /* 0x004e6400000e0000 */
[----:B-1----:R-:W-:Y:S01]  /*bd60*/  FADD.FTZ R5, R5, R6 ;  /* 0x0000000605057221 */ /* 0x002fe20000010000 */
[----:B------:R-:W-:-:S04]  /*bd70*/  MOV R6, RZ ;  /* 0x000000ff00067202 */ /* 0x000fc80000000f00 */
[----:B------:R-:W1:Y:S02]  /*bd80*/  SHFL.BFLY PT, R3, R5, 0x1, 0x1f ;  /* 0x0c201f0005037f89 */ /* 0x000e6400000e0000 */
[----:B-1----:R-:W-:Y:S01]  /*bd90*/  FADD.FTZ R5, R5, R3 ;  /* 0x0000000305057221 */ /* 0x002fe20000010000 */
[----:B------:R-:W-:-:S04]  /*bda0*/  MOV R3, RZ ;  /* 0x000000ff00037202 */ /* 0x000fc80000000f00 */
[----:B------:R-:W-:Y:S02]  /*bdb0*/  FSETP.NE.FTZ.AND P1, PT, R5, RZ, PT ;  /* 0x000000ff0500720b */ /* 0x000fe40003f35000 */
[----:B------:R1:W2:Y:S11]  /*bdc0*/  @P0 MUFU.RCP R3, R4 ;  /* 0x0000000400030308 */ /* 0x0002b60000001000 */
[----:B------:R-:W3:Y:S01]  /*bdd0*/  @P1 MUFU.RCP R6, R5 ;  /* 0x0000000500061308 */ /* 0x000ee20000001000 */
[----:B------:R-:W-:-:S02]  /*bde0*/  @P1 MOV R8, 0x3f317218 ;  /* 0x3f31721800081802 */ /* 0x000fc40000000f00 */
[----:B-1----:R-:W-:-:S03]  /*bdf0*/  MOV R4, 0xff800000 ;  /* 0xff80000000047802 */ /* 0x002fc60000000f00 */
[----:B------:R-:W-:Y:S02]  /*be00*/  @P1 FMUL.FTZ R8, R8, c[0x0][0x2d0] ;  /* 0x0000b40008081a20 */ /* 0x000fe40000410000 */
[----:B------:R-:W1:Y:S01]  /*be10*/  @P1 MUFU.LG2 R5, R5 ;  /* 0x0000000500051308 */ /* 0x000e620000000c00 */
[C---:B--2---:R-:W-:Y:S02]  /*be20*/  FMUL.FTZ R178, R3.reuse, R178 ;  /* 0x000000b203b27220 */ /* 0x044fe40000410000 */
[C---:B------:R-:W-:Y:S02]  /*be30*/  FMUL.FTZ R179, R3.reuse, R179 ;  /* 0x000000b303b37220 */ /* 0x040fe40000410000 */
[C---:B------:R-:W-:Y:S02]  /*be40*/  FMUL.FTZ R174, R3.reuse, R174 ;  /* 0x000000ae03ae7220 */ /* 0x040fe40000410000 */
[----:B------:R-:W-:Y:S02]  /*be50*/  FMUL.FTZ R175, R3, R175 ;  /* 0x000000af03af7220 */ /* 0x000fe40000410000 */
[----:B---3--:R-:W-:-:S02]  /*be60*/  FMUL.FTZ R176, R6, R176 ;  /* 0x000000b006b07220 */ /* 0x008fc40000410000 */
[C---:B------:R-:W-:Y:S02]  /*be70*/  FMUL.FTZ R177, R6.reuse, R177 ;  /* 0x000000b106b17220 */ /* 0x040fe40000410000 */
[C---:B------:R-:W-:Y:S02]  /*be80*/  FMUL.FTZ R172, R6.reuse, R172 ;  /* 0x000000ac06ac7220 */ /* 0x040fe40000410000 */
[C---:B------:R-:W-:Y:S02]  /*be90*/  FMUL.FTZ R173, R6.reuse, R173 ;  /* 0x000000ad06ad7220 */ /* 0x040fe40000410000 */
[----:B-1----:R-:W-:Y:S02]  /*bea0*/  @P1 FMUL.FTZ R5, R5, 0.69314718246459960938 ;  /* 0x3f31721805051820 */ /* 0x002fe40000410000 */
        /* <DEDUP_REMOVED lines=123> */
.L_x_1535:
[----:B------:R-:W-:Y:S05]  /*c660*/  @P2 BRA `(.L_x_1547) ;  /* 0x00001f7000002947 */ /* 0x000fea0003800000 */
[----:B------:R-:W1:Y:S01]  /*c670*/  S2R R0, SR_CTAID.Y ;  /* 0x0000000000007919 */ /* 0x000e620000002600 */
[----:B------:R-:W-:Y:S01]  /*c680*/  IMAD R5, RZ, RZ, -UR11 ;  /* 0x8000000bff057e24 */ /* 0x000fe2000f8e02ff */
[----:B------:R-:W-:Y:S01]  /*c690*/  USHF.R.S32.HI UR6, URZ, 0x1f, UR11 ;  /* 0x0000001f3f067899 */ /* 0x000fe2000801140b */
[----:B------:R-:W-:Y:S01]  /*c6a0*/  IMAD.MOV.U32 R9, RZ, RZ, c[0x0][0x4e8] ;  /* 0x00013a00ff097624 */ /* 0x000fe200078e00ff */
[----:B------:R-:W3:Y:S01]  /*c6b0*/  S2R R11, SR_TID.X ;  /* 0x00000000000b7919 */ /* 0x000ee20000002100 */
[----:B------:R-:W-:Y:S01]  /*c6c0*/  ULDC.64 UR4, c[0x0][0x4d0] ;  /* 0x0001340000047ab9 */ /* 0x000fe20000000a00 */
[----:B------:R-:W-:Y:S01]  /*c6d0*/  BSSY B0, `(.L_x_1548) ;  /* 0x000012d000007945 */ /* 0x000fe20003800000 */
[----:B------:R-:W-:Y:S01]  /*c6e0*/  UIMAD UR7, UR6, UR4, URZ ;  /* 0x00000004060772a4 */ /* 0x000fe2000f8e023f */
[----:B------:R-:W4:Y:S01]  /*c6f0*/  S2R R8, SR_CTAID.Z ;  /* 0x0000000000087919 */ /* 0x000f220000002700 */
[----:B--2---:R-:W-:-:S03]  /*c700*/  UIMAD.WIDE.U32 UR8, UR11, UR4, URZ ;  /* 0x000000040b0872a5 */ /* 0x004fc6000f8e003f */
[----:B------:R-:W-:Y:S01]  /*c710*/  BAR.SYNC.DEFER_BLOCKING 0x1, 0x100 ;  /* 0x0044000000007b1d */ /* 0x000fe20000010000 */
[----:B------:R-:W-:Y:S01]  /*c720*/  UIMAD UR7, UR11, UR5, UR7 ;  /* 0x000000050b0772a4 */ /* 0x000fe2000f8e0207 */
[C---:B------:R-:W-:Y:S01]  /*c730*/  ISETP.NE.AND P1, PT, R9.reuse, 0x1, PT ;  /* 0x000000010900780c */ /* 0x040fe20003f25270 */
[----:B------:R-:W-:Y:S01]  /*c740*/  IMAD.U32 R16, RZ, RZ, UR8 ;  /* 0x00000008ff107e24 */ /* 0x000fe2000f8e00ff */
[----:B------:R-:W-:Y:S01]  /*c750*/  MOV R17, UR9 ;  /* 0x0000000900117c02 */ /* 0x000fe20008000f00 */
[----:B------:R-:W-:Y:S01]  /*c760*/  UIADD3 UR7, UR9, UR7, URZ ;  /* 0x0000000709077290 */ /* 0x000fe2000fffe03f */
[----:B------:R-:W-:Y:S01]  /*c770*/  IMAD R9, R9, c[0x0][0x388], RZ ;  /* 0x0000e20009097a24 */ /* 0x000fe200078e02ff */
[----:B------:R-:W-:Y:S02]  /*c780*/  ULDC.64 UR4, c[0x0][0x438] ;  /* 0x00010e0000047ab9 */ /* 0x000fe40000000a00 */
[----:B------:R-:W-:Y:S02]  /*c790*/  UIMAD.WIDE.U32 UR14, UR11, UR4, URZ ;  /* 0x000000040b0e72a5 */ /* 0x000fe4000f8e003f */
[----:B------:R-:W-:Y:S01]  /*c7a0*/  UIMAD UR4, UR6, UR4, URZ ;  /* 0x00000004060472a4 */ /* 0x000fe2000f8e023f */
[----:B-1----:R-:W-:-:S02]  /*c7b0*/  IMAD R5, R5, c[0x0][0x550], R0 ;  /* 0x0001540005057a24 */ /* 0x002fc400078e0200 */
[----:B------:R-:W-:Y:S01]  /*c7c0*/  IMAD.U32 R17, RZ, RZ, UR7 ;  /* 0x00000007ff117e24 */ /* 0x000fe2000f8e00ff */
[----:B------:R-:W-:Y:S01]  /*c7d0*/  UIMAD UR4, UR11, UR5, UR4 ;  /* 0x000000050b0472a4 */ /* 0x000fe2000f8e0204 */
[----:B---3--:R-:W-:Y:S01]  /*c7e0*/  SHF.R.S32.HI R0, RZ, 0x1f, R11 ;  /* 0x0000001fff007819 */ /* 0x008fe2000001140b */
[----:B------:R-:W-:Y:S01]  /*c7f0*/  IMAD.U32 R15, RZ, RZ, UR15 ;  /* 0x0000000fff0f7e24 */ /* 0x000fe2000f8e00ff */
[----:B------:R-:W-:Y:S01]  /*c800*/  MOV R14, UR14 ;  /* 0x0000000e000e7c02 */ /* 0x000fe20008000f00 */
[----:B------:R-:W-:Y:S01]  /*c810*/  UIADD3 UR4, UR15, UR4, URZ ;  /* 0x000000040f047290 */ /* 0x000fe2000fffe03f */
[-C--:B------:R-:W-:Y:S01]  /*c820*/  LEA.HI R13, R0, R11.reuse, RZ, 0x5 ;  /* 0x0000000b000d7211 */ /* 0x080fe200078f28ff */
[----:B----4-:R-:W-:Y:S01]  /*c830*/  IMAD.WIDE.U32 R16, R8, c[0x0][0x4d8], R16 ;  /* 0x0001360008107a25 */ /* 0x010fe200078e0010 */
[----:B------:R-:W-:Y:S02]  /*c840*/  LEA.HI R0, R0, R11, RZ, 0x2 ;  /* 0x0000000b00007211 */ /* 0x000fe400078f10ff */
[----:B------:R-:W-:Y:S01]  /*c850*/  LOP3.LUT R3, R13, 0xffffffe0, RZ, 0xc0, !PT ;  /* 0xffffffe00d037812 */ /* 0x000fe200078ec0ff */
[----:B------:R-:W-:Y:S01]  /*c860*/  IMAD.U32 R15, RZ, RZ, UR4 ;  /* 0x00000004ff0f7e24 */ /* 0x000fe2000f8e00ff */
[----:B------:R-:W-:-:S02]  /*c870*/  LOP3.LUT R0, R0, 0xfffffffc, RZ, 0xc0, !PT ;  /* 0xfffffffc00007812 */ /* 0x000fc400078ec0ff */
[----:B------:R-:W-:Y:S01]  /*c880*/  SHF.R.S32.HI R7, RZ, 0x5, R13 ;  /* 0x00000005ff077819 */ /* 0x000fe2000001140d */
[----:B------:R-:W-:Y:S01]  /*c890*/  IMAD.IADD R3, R11, 0x1, -R3 ;  /* 0x000000010b037824 */ /* 0x000fe200078e0a03 */
[----:B------:R-:W-:Y:S01]  /*c8a0*/  SHF.R.S32.HI R13, RZ, 0x1f, R13 ;  /* 0x0000001fff0d7819 */ /* 0x000fe2000001140d */
[----:B------:R-:W-:Y:S01]  /*c8b0*/  IMAD.WIDE.U32 R14, R8, c[0x0][0x440], R14 ;  /* 0x00011000080e7a25 */ /* 0x000fe200078e000e */
[----:B------:R-:W-:Y:S02]  /*c8c0*/  IADD3 R11, -R0, R11, RZ ;  /* 0x0000000b000b7210 */ /* 0x000fe40007ffe1ff */
[----:B------:R-:W1:Y:S01]  /*c8d0*/  S2R R0, SR_CTAID.X ;  /* 0x0000000000007919 */ /* 0x000e620000002500 */
[----:B------:R-:W-:Y:S02]  /*c8e0*/  LEA.HI R13, R13, R7, RZ, 0x3 ;  /* 0x000000070d0d7211 */ /* 0x000fe400078f18ff */
[----:B------:R-:W-:Y:S02]  /*c8f0*/  SHF.R.S32.HI R2, RZ, 0x1f, R3 ;  /* 0x0000001fff027819 */ /* 0x000fe40000011403 */
[----:B------:R-:W-:-:S02]  /*c900*/  LOP3.LUT R13, R13, 0xffffff8, RZ, 0xc0, !PT ;  /* 0x0ffffff80d0d7812 */ /* 0x000fc400078ec0ff */
[----:B------:R-:W-:Y:S02]  /*c910*/  LEA.HI R10, R11, R11, RZ, 0x1 ;  /* 0x0000000b0b0a7211 */ /* 0x000fe400078f08ff */
[----:B------:R-:W-:Y:S01]  /*c920*/  LEA.HI R2, R2, R3, RZ, 0x2 ;  /* 0x0000000302027211 */ /* 0x000fe200078f10ff */
[----:B------:R-:W-:Y:S01]  /*c930*/  IMAD.IADD R13, R7, 0x1, -R13 ;  /* 0x00000001070d7824 */ /* 0x000fe200078e0a0d */
[----:B------:R-:W-:Y:S02]  /*c940*/  LOP3.LUT R10, R10, 0x1ffffffe, RZ, 0xc0, !PT ;  /* 0x1ffffffe0a0a7812 */ /* 0x000fe400078ec0ff */
[----:B------:R-:W-:Y:S02]  /*c950*/  SHF.R.S32.HI R12, RZ, 0x2, R2 ;  /* 0x00000002ff0c7819 */ /* 0x000fe40000011402 */
[----:B------:R-:W-:Y:S02]  /*c960*/  SHF.R.S32.HI R7, RZ, 0x1f, R8 ;  /* 0x0000001fff077819 */ /* 0x000fe40000011408 */
[----:B------:R-:W-:Y:S01]  /*c970*/  IADD3 R10, R11, -R10, RZ ;  /* 0x8000000a0b0a7210 */ /* 0x000fe20007ffe0ff */
[----:B------:R-:W-:Y:S01]  /*c980*/  IMAD R12, R13, 0x10, R12 ;  /* 0x000000100d0c7824 */ /* 0x000fe200078e020c */
[----:B------:R-:W-:Y:S01]  /*c990*/  LOP3.LUT R2, R2, 0x7ffffffc, RZ, 0xc0, !PT ;  /* 0x7ffffffc02027812 */ /* 0x000fe200078ec0ff */
[----:B------:R-:W-:-:S02]  /*c9a0*/  IMAD R11, R7, c[0x0][0x4d8], RZ ;  /* 0x00013600070b7a24 */ /* 0x000fc400078e02ff */
[----:B------:R-:W-:Y:S02]  /*c9b0*/  IMAD R10, R10, 0x8, R12 ;  /* 0x000000080a0a7824 */ /* 0x000fe400078e020c */
[----:B------:R-:W-:Y:S02]  /*c9c0*/  IMAD R7, R7, c[0x0][0x440], RZ ;  /* 0x0001100007077a24 */ /* 0x000fe400078e02ff */
[----:B------:R-:W-:Y:S01]  /*c9d0*/  IMAD R11, R8, c[0x0][0x4dc], R11 ;  /* 0x00013700080b7a24 */ /* 0x000fe200078e020b */
[----:B-1----:R-:W-:Y:S01]  /*c9e0*/  LEA R10, R0, R10, 0x7 ;  /* 0x0000000a000a7211 */ /* 0x002fe200078e38ff */
[----:B------:R-:W-:Y:S01]  /*c9f0*/  IMAD R7, R8, c[0x0][0x444], R7 ;  /* 0x0001110008077a24 */ /* 0x000fe200078e0207 */
[----:B------:R-:W-:Y:S01]  /*ca00*/  SHF.R.S32.HI R8, RZ, 0x1f, R5 ;  /* 0x0000001fff087819 */ /* 0x000fe20000011405 */
[----:B------:R-:W-:Y:S01]  /*ca10*/  IMAD.IADD R17, R17, 0x1, R11 ;  /* 0x0000000111117824 */ /* 0x000fe200078e020b */
[----:B------:R-:W-:Y:S01]  /*ca20*/  MOV R11, R10 ;  /* 0x0000000a000b7202 */ /* 0x000fe20000000f00 */
[----:B------:R-:W-:Y:S01]  /*ca30*/  IMAD.IADD R15, R15, 0x1, R7 ;  /* 0x000000010f0f7824 */ /* 0x000fe200078e0207 */
[----:B------:R-:W-:Y:S01]  /*ca40*/  LEA R0, R0, R12, 0x7 ;  /* 0x0000000c00007211 */ /* 0x000fe200078e38ff */
[----:B------:R-:W-:-:S04]  /*ca50*/  @P1 IMAD.HI.U32 R7, R10, c[0x0][0x4ec], RZ ;  /* 0x00013b000a071a27 */ /* 0x000fc800078e00ff */
[C---:B------:R-:W-:Y:S01]  /*ca60*/  IMAD R13, R8.reuse, c[0x0][0x4e0], RZ ;  /* 0x00013800080d7a24 */ /* 0x040fe200078e02ff */
[----:B------:R-:W-:Y:S01]  /*ca70*/  @P1 SHF.R.U32.HI R11, RZ, c[0x0][0x4f0], R7 ;  /* 0x00013c00ff0b1a19 */ /* 0x000fe20000011607 */
[----:B------:R-:W-:Y:S02]  /*ca80*/  IMAD R8, R8, c[0x0][0x448], RZ ;  /* 0x0001120008087a24 */ /* 0x000fe400078e02ff */
[C---:B------:R-:W-:Y:S02]  /*ca90*/  IMAD R13, R5.reuse, c[0x0][0x4e4], R13 ;  /* 0x00013900050d7a24 */ /* 0x040fe400078e020d */
[----:B------:R-:W-:Y:S02]  /*caa0*/  IMAD.MOV R7, RZ, RZ, -R11 ;  /* 0x000000ffff077224 */ /* 0x000fe400078e0a0b */
[C---:B------:R-:W-:Y:S02]  /*cab0*/  IMAD R8, R5.reuse, c[0x0][0x44c], R8 ;  /* 0x0001130005087a24 */ /* 0x040fe400078e0208 */
[----:B------:R-:W-:-:S04]  /*cac0*/  IMAD.WIDE.U32 R14, R5, c[0x0][0x448], R14 ;  /* 0x00011200050e7a25 */ /* 0x000fc800078e000e */
[----:B------:R-:W-:Y:S01]  /*cad0*/  IMAD.WIDE.U32 R18, R5, c[0x0][0x4e0], R16 ;  /* 0x0001380005127a25 */ /* 0x000fe200078e0010 */
[----:B------:R-:W-:Y:S02]  /*cae0*/  IADD3 R15, R15, R8, RZ ;  /* 0x000000080f0f7210 */ /* 0x000fe40007ffe0ff */
[----:B------:R-:W-:Y:S01]  /*caf0*/  SHF.R.S32.HI R8, RZ, 0x1f, R11 ;  /* 0x0000001fff087819 */ /* 0x000fe2000001140b */
[----:B------:R-:W-:Y:S01]  /*cb00*/  @P1 IMAD.HI.U32 R5, R10, c[0x0][0x4ec], RZ ;  /* 0x00013b000a051a27 */ /* 0x000fe200078e00ff */
[----:B------:R-:W-:-:S03]  /*cb10*/  IADD3 R18, P0, R11, R18, RZ ;  /* 0x000000120b127210 */ /* 0x000fc60007f1e0ff */
[--C-:B------:R-:W-:Y:S01]  /*cb20*/  IMAD R7, R7, c[0x0][0x4e8], R10.reuse ;  /* 0x00013a0007077a24 */ /* 0x100fe200078e020a */
[----:B------:R-:W-:Y:S01]  /*cb30*/  IADD3.X R19, R8, R19, R13, P0, !PT ;  /* 0x0000001308137210 */ /* 0x000fe200007fe40d */
[----:B------:R-:W-:Y:S01]  /*cb40*/  IMAD.MOV.U32 R16, RZ, RZ, R10 ;  /* 0x000000ffff107224 */ /* 0x000fe200078e000a */
[----:B------:R-:W-:Y:S02]  /*cb50*/  @P1 SHF.R.U32.HI R16, RZ, c[0x0][0x4f0], R5 ;  /* 0x00013c00ff101a19 */ /* 0x000fe40000011605 */
[----:B------:R-:W-:Y:S01]  /*cb60*/  SHF.R.S32.HI R5, RZ, 0x1f, R7 ;  /* 0x0000001fff057819 */ /* 0x000fe20000011407 */
[----:B------:R-:W-:Y:S01]  /*cb70*/  IMAD.WIDE.U32 R18, R7, c[0x0][0x4c8], R18 ;  /* 0x0001320007127a25 */ /* 0x000fe200078e0012 */
[----:B------:R-:W-:-:S03]  /*cb80*/  SHF.R.S32.HI R11, RZ, 0x1f, R16 ;  /* 0x0000001fff0b7819 */ /* 0x000fc60000011410 */
[----:B------:R-:W-:Y:S02]  /*cb90*/  IMAD R5, R5, c[0x0][0x4c8], RZ ;  /* 0x0001320005057a24 */ /* 0x000fe400078e02ff */
[----:B------:R-:W-:Y:S02]  /*cba0*/  IMAD R11, R11, c[0x0][0x430], RZ ;  /* 0x00010c000b0b7a24 */ /* 0x000fe400078e02ff */
[----:B------:R-:W-:Y:S01]  /*cbb0*/  IMAD R5, R7, c[0x0][0x4cc], R5 ;  /* 0x0001330007057a24 */ /* 0x000fe200078e0205 */
[----:B------:R-:W-:Y:S01]  /*cbc0*/  LEA R7, P0, R18, c[0x0][0x4a8], 0x2 ;  /* 0x00012a0012077a11 */ /* 0x000fe200078010ff */
[----:B------:R-:W-:Y:S02]  /*cbd0*/  IMAD.MOV R8, RZ, RZ, -R16 ;  /* 0x000000ffff087224 */ /* 0x000fe400078e0a10 */
[----:B------:R-:W-:Y:S02]  /*cbe0*/  IMAD.IADD R5, R19, 0x1, R5 ;  /* 0x0000000113057824 */ /* 0x000fe400078e0205 */
[----:B------:R-:W-:Y:S01]  /*cbf0*/  IMAD.WIDE.U32 R14, R16, c[0x0][0x430], R14 ;  /* 0x00010c00100e7a25 */ /* 0x000fe200078e000e */
[----:B------:R-:W-:Y:S02]  /*cc00*/  SHFL.IDX PT, R12, R7, RZ, 0x1c1f ;  /* 0x001c1fff070c7589 */ /* 0x000fe400000e0000 */
[----:B------:R-:W-:Y:S01]  /*cc10*/  LEA.HI.X R5, R18, c[0x0][0x4ac], R5, 0x2, P0 ;  /* 0x00012b0012057a11 */ /* 0x000fe200000f1405 */
[----:B------:R-:W-:Y:S01]  /*cc20*/  IMAD R11, R16, c[0x0][0x434], R11 ;  /* 0x00010d00100b7a24 */ /* 0x000fe200078e020b */
[----:B------:R-:W-:Y:S01]  /*cc30*/  LOP3.LUT P0, RZ, R3, 0x3, RZ, 0xc0, !PT ;  /* 0x0000000303ff7812 */ /* 0x000fe2000780c0ff */
[----:B------:R1:W-:Y:S01]  /*cc40*/  SHFL.IDX PT, R16, R7, 0x1, 0x1c1f ;  /* 0x003c1f0007107f89 */ /* 0x0003e200000e0000 */
[----:B------:R-:W-:-:S02]  /*cc50*/  IMAD R8, R8, c[0x0][0x4e8], R10 ;  /* 0x00013a0008087a24 */ /* 0x000fc400078e020a */
[----:B------:R-:W-:Y:S01]  /*cc60*/  ISETP.GE.OR P2, PT, R0, R9, P0 ;  /* 0x000000090000720c */ /* 0x000fe20000746670 */
[----:B------:R-:W2:Y:S01]  /*cc70*/  SHFL.IDX PT, R13, R5, RZ, 0x1c1f ;  /* 0x001c1fff050d7589 */ /* 0x000ea200000e0000 */
[----:B------:R-:W-:Y:S01]  /*cc80*/  IMAD.IADD R15, R15, 0x1, R11 ;  /* 0x000000010f0f7824 */ /* 0x000fe200078e020b */
[----:B------:R-:W-:Y:S01]  /*cc90*/  SHF.R.S32.HI R10, RZ, 0x1f, R8 ;  /* 0x0000001fff0a7819 */ /* 0x000fe20000011408 */
[----:B------:R-:W-:Y:S01]  /*cca0*/  IMAD.IADD R3, R3, 0x1, -R2 ;  /* 0x0000000103037824 */ /* 0x000fe200078e0a02 */
[----:B------:R3:W4:Y:S01]  /*ccb0*/  SHFL.IDX PT, R17, R5, 0x1, 0x1c1f ;  /* 0x003c1f0005117f89 */ /* 0x00072200000e0000 */
[----:B------:R-:W-:-:S03]  /*ccc0*/  IMAD.WIDE.U32 R14, R8, c[0x0][0x428], R14 ;  /* 0x00010a00080e7a25 */ /* 0x000fc600078e000e */
[----:B------:R-:W-:Y:S01]  /*ccd0*/  SHF.L.U32 R3, R3, 0x1, RZ ;  /* 0x0000000103037819 */ /* 0x000fe200000006ff */
[----:B------:R-:W-:-:S04]  /*cce0*/  IMAD R10, R10, c[0x0][0x428], RZ ;  /* 0x00010a000a0a7a24 */ /* 0x000fc800078e02ff */
[----:B------:R-:W-:-:S05]  /*ccf0*/  IMAD R10, R8, c[0x0][0x42c], R10 ;  /* 0x00010b00080a7a24 */ /* 0x000fca00078e020a */
[----:B------:R-:W-:Y:S02]  /*cd00*/  IADD3 R10, R15, R10, RZ ;  /* 0x0000000a0f0a7210 */ /* 0x000fe40007ffe0ff */
[C---:B-1----:R-:W-:Y:S01]  /*cd10*/  LEA R7, P1, R14.reuse, c[0x0][0x400], 0x2 ;  /* 0x000100000e077a11 */ /* 0x042fe200078210ff */
[----:B--2---:R1:W-:Y:S03]  /*cd20*/  @!P2 ST.E [R12.64], R4 ;  /* 0x000000040c00a985 */ /* 0x0043e6000c10190c */
[----:B------:R-:W-:Y:S02]  /*cd30*/  LEA.HI.X R10, R14, c[0x0][0x404], R10, 0x2, P1 ;  /* 0x000101000e0a7a11 */ /* 0x000fe400008f140a */
[----:B---3--:R-:W-:Y:S01]  /*cd40*/  IADD3 R5, R0, 0x8, RZ ;  /* 0x0000000800057810 */ /* 0x008fe20007ffe0ff */
[----:B------:R2:W3:Y:S03]  /*cd50*/  SHFL.IDX PT, R14, R7, RZ, 0x1c1f ;  /* 0x001c1fff070e7589 */ /* 0x0004e600000e0000 */
[CC--:B------:R-:W-:Y:S01]  /*cd60*/  ISETP.GE.OR P0, PT, R5.reuse, R9.reuse, P0 ;  /* 0x000000090500720c */ /* 0x0c0fe20000706670 */
[----:B------:R2:W2:Y:S01]  /*cd70*/  SHFL.IDX PT, R15, R10, RZ, 0x1c1f ;  /* 0x001c1fff0a0f7589 */ /* 0x0004a200000e0000 */
[----:B------:R-:W-:-:S11]  /*cd80*/  ISETP.GE.AND P1, PT, R5, R9, PT ;  /* 0x000000090500720c */ /* 0x000fd60003f26270 */
[----:B----4-:R4:W-:Y:S01]  /*cd90*/  @!P0 ST.E [R16.64], R6 ;  /* 0x0000000610008985 */ /* 0x0109e2000c10190c */
[----:B------:R-:W-:Y:S02]  /*cda0*/  ISETP.GE.AND P0, PT, R0, R9, PT ;  /* 0x000000090000720c */ /* 0x000fe40003f06270 */
[----:B-1----:R-:W-:-:S11]  /*cdb0*/  P2R R4, PR, RZ, 0x2 ;  /* 0x00000002ff047803 */ /* 0x002fd60000000000 */
[----:B------:R-:W-:Y:S05]  /*cdc0*/  @P0 BRA `(.L_x_1549) ;  /* 0x00000bd000000947 */ /* 0x000fea0003800000 */
[C---:B--23--:R-:W-:Y:S02]  /*cdd0*/  ISETP.GE.AND P0, PT, R3.reuse, c[0x0][0x3c8], PT ;  /* 0x0000f20003007a0c */ /* 0x04cfe40003f06270 */
[C---:B------:R-:W-:Y:S02]  /*cde0*/  IADD3 R0, R3.reuse, 0x10, RZ ;  /* 0x0000001003007810 */ /* 0x040fe40007ffe0ff */
[C---:B------:R-:W-:Y:S02]  /*cdf0*/  IADD3 R2, R3.reuse, 0x8, RZ ;  /* 0x0000000803027810 */ /* 0x040fe40007ffe0ff */
[----:B------:R-:W-:Y:S02]  /*ce00*/  ISETP.GE.AND P4, PT, R0, c[0x0][0x3c8], PT ;  /* 0x0000f20000007a0c */ /* 0x000fe40003f86270 */
[----:B------:R-:W-:Y:S02]  /*ce10*/  ISETP.GE.AND P5, PT, R2, c[0x0][0x3c8], PT ;  /* 0x0000f20002007a0c */ /* 0x000fe40003fa6270 */
[----:B----4-:R-:W-:-:S02]  /*ce20*/  IADD3 R6, R3, 0x20, RZ ;  /* 0x0000002003067810 */ /* 0x010fc40007ffe0ff */
[C---:B------:R-:W-:Y:S01]  /*ce30*/  IADD3 R5, R3.reuse, 0x28, RZ ;  /* 0x0000002803057810 */ /* 0x040fe20007ffe0ff */
[----:B------:R-:W-:Y:S01]  /*ce40*/  @!P0 IMAD.WIDE R8, R3, 0x4, R14 ;  /* 0x0000000403088825 */ /* 0x000fe200078e020e */
[----:B------:R-:W-:Y:S02]  /*ce50*/  ISETP.GE.AND P2, PT, R6, c[0x0][0x3c8], PT ;  /* 0x0000f20006007a0c */ /* 0x000fe40003f46270 */
[----:B------:R-:W-:Y:S02]  /*ce60*/  ISETP.GE.AND P1, PT, R5, c[0x0][0x3c8], PT ;  /* 0x0000f20005007a0c */ /* 0x000fe40003f26270 */
[----:B------:R1:W-:Y:S03]  /*ce70*/  @!P0 ST.E.64 [R8.64], R176 ;  /* 0x000000b008008985 */ /* 0x0003e6000c101b0c */
[----:B------:R-:W-:-:S04]  /*ce80*/  @!P5 LEA.HI R2, R2, R2, RZ, 0x1 ;  /* 0x000000020202d211 */ /* 0x000fc800078f08ff */
[----:B------:R-:W-:Y:S02]  /*ce90*/  @!P5 LOP3.LUT R2, R2, 0xfffffffe, RZ, 0xc0, !PT ;  /* 0xfffffffe0202d812 */ /* 0x000fe400078ec0ff */
[----:B------:R-:W-:Y:S02]  /*cea0*/  @!P2 LEA.HI R6, R6, R6, RZ, 0x1 ;  /* 0x000000060606a211 */ /* 0x000fe400078f08ff */
[----:B------:R-:W-:Y:S01]  /*ceb0*/  @!P1 LEA.HI R5, R5, R5, RZ, 0x1 ;  /* 0x0000000505059211 */ /* 0x000fe200078f08ff */
[----:B------:R-:W-:Y:S01]  /*cec0*/  @!P5 IMAD.WIDE R12, R2, 0x4, R14 ;  /* 0x00000004020cd825 */ /* 0x000fe200078e020e */
[----:B------:R-:W-:Y:S02]  /*ced0*/  IADD3 R2, R3, 0x38, RZ ;  /* 0x0000003803027810 */ /* 0x000fe40007ffe0ff */
[----:B------:R-:W-:Y:S02]  /*cee0*/  @!P2 LOP3.LUT R6, R6, 0xfffffffe, RZ, 0xc0, !PT ;  /* 0xfffffffe0606a812 */ /* 0x000fe400078ec0ff */
[----:B------:R-:W-:Y:S01]  /*cef0*/  @!P1 LOP3.LUT R5, R5, 0xfffffffe, RZ, 0xc0, !PT ;  /* 0xfffffffe05059812 */ /* 0x000fe200078ec0ff */
[----:B------:R2:W-:Y:S01]  /*cf00*/  @!P5 ST.E.64 [R12.64], R172 ;  /* 0x000000ac0c00d985 */ /* 0x0005e2000c101b0c */
[----:B------:R-:W-:-:S03]  /*cf10*/  ISETP.GE.AND P5, PT, R2, c[0x0][0x3c8], PT ;  /* 0x0000f20002007a0c */ /* 0x000fc60003fa6270 */
[----:B------:R-:W-:Y:S01]  /*cf20*/  @!P1 IMAD.WIDE R18, R5, 0x4, R14 ;  /* 0x0000000405129825 */ /* 0x000fe200078e020e */
[C---:B------:R-:W-:Y:S02]  /*cf30*/  IADD3 R5, R3.reuse, 0x50, RZ ;  /* 0x0000005003057810 */ /* 0x040fe40007ffe0ff */
[C---:B-1----:R-:W-:Y:S02]  /*cf40*/  IADD3 R8, R3.reuse, 0x18, RZ ;  /* 0x0000001803087810 */ /* 0x042fe40007ffe0ff */
[----:B------:R-:W-:Y:S02]  /*cf50*/  @!P4 LEA.HI R9, R0, R0, RZ, 0x1 ;  /* 0x000000000009c211 */ /* 0x000fe400078f08ff */
[----:B------:R-:W-:Y:S02]  /*cf60*/  IADD3 R0, R3, 0x30, RZ ;  /* 0x0000003003007810 */ /* 0x000fe40007ffe0ff */
[----:B------:R-:W-:Y:S02]  /*cf70*/  ISETP.GE.AND P3, PT, R8, c[0x0][0x3c8], PT ;  /* 0x0000f20008007a0c */ /* 0x000fe40003f66270 */
[----:B------:R-:W-:-:S02]  /*cf80*/  ISETP.GE.AND P0, PT, R0, c[0x0][0x3c8], PT ;  /* 0x0000f20000007a0c */ /* 0x000fc40003f06270 */
[----:B------:R-:W-:Y:S02]  /*cf90*/  @!P4 LOP3.LUT R9, R9, 0xfffffffe, RZ, 0xc0, !PT ;  /* 0xfffffffe0909c812 */ /* 0x000fe400078ec0ff */
[----:B------:R-:W-:-:S03]  /*cfa0*/  @!P5 LEA.HI R2, R2, R2, RZ, 0x1 ;  /* 0x000000020202d211 */ /* 0x000fc600078f08ff */
[----:B------:R-:W-:Y:S01]  /*cfb0*/  @!P4 IMAD.WIDE R16, R9, 0x4, R14 ;  /* 0x000000040910c825 */ /* 0x000fe200078e020e */
[----:B------:R-:W-:Y:S02]  /*cfc0*/  IADD3 R9, R3, 0x40, RZ ;  /* 0x0000004003097810 */ /* 0x000fe40007ffe0ff */
[----:B------:R-:W-:Y:S02]  /*cfd0*/  @!P5 LOP3.LUT R2, R2, 0xfffffffe, RZ, 0xc0, !PT ;  /* 0xfffffffe0202d812 */ /* 0x000fe400078ec0ff */
[----:B------:R-:W-:Y:S01]  /*cfe0*/  @!P3 LEA.HI R8, R8, R8, RZ, 0x1 ;  /* 0x000000080808b211 */ /* 0x000fe200078f08ff */
[----:B------:R1:W-:Y:S01]  /*cff0*/  @!P4 ST.E.64 [R16.64], R168 ;  /* 0x000000a81000c985 */ /* 0x0003e2000c101b0c */
[----:B------:R-:W-:Y:S02]  /*d000*/  @!P0 LEA.HI R0, R0, R0, RZ, 0x1 ;  /* 0x0000000000008211 */ /* 0x000fe400078f08ff */
[----:B------:R-:W-:Y:S02]  /*d010*/  @!P3 LOP3.LUT R8, R8, 0xfffffffe, RZ, 0xc0, !PT ;  /* 0xfffffffe0808b812 */ /* 0x000fe400078ec0ff */
[----:B------:R-:W-:-:S02]  /*d020*/  @!P0 LOP3.LUT R0, R0, 0xfffffffe, RZ, 0xc0, !PT ;  /* 0xfffffffe00008812 */ /* 0x000fc400078ec0ff */
[----:B------:R-:W-:Y:S01]  /*d030*/  ISETP.GE.AND P4, PT, R9, c[0x0][0x3c8], PT ;  /* 0x0000f20009007a0c */ /* 0x000fe20003f86270 */
[----:B--2---:R-:W-:Y:S01]  /*d040*/  @!P3 IMAD.WIDE R12, R8, 0x4, R14 ;  /* 0x00000004080cb825 */ /* 0x004fe200078e020e */
[----:B------:R-:W-:-:S03]  /*d050*/  IADD3 R8, R3, 0x60, RZ ;  /* 0x0000006003087810 */ /* 0x000fc60007ffe0ff */
[----:B------:R-:W-:Y:S01]  /*d060*/  @!P0 IMAD.WIDE R20, R0, 0x4, R14 ;  /* 0x0000000400148825 */ /* 0x000fe200078e020e */
[----:B------:R2:W-:Y:S01]  /*d070*/  @!P3 ST.E.64 [R12.64], R164 ;  /* 0x000000a40c00b985 */ /* 0x0005e2000c101b0c */
[----:B------:R-:W-:-:S06]  /*d080*/  IADD3 R0, R3, 0x58, RZ ;  /* 0x0000005803007810 */ /* 0x000fcc0007ffe0ff */
[----:B------:R-:W-:-:S04]  /*d090*/  @!P4 LEA.HI R9, R9, R9, RZ, 0x1 ;  /* 0x000000090909c211 */ /* 0x000fc800078f08ff */
[----:B------:R-:W-:Y:S01]  /*d0a0*/  @!P4 LOP3.LUT R9, R9, 0xfffffffe, RZ, 0xc0, !PT ;  /* 0xfffffffe0909c812 */ /* 0x000fe200078ec0ff */
[----:B-1----:R-:W-:Y:S01]  /*d0b0*/  @!P2 IMAD.WIDE R16, R6, 0x4, R14 ;  /* 0x000000040610a825 */ /* 0x002fe200078e020e */
[----:B------:R-:W-:-:S04]  /*d0c0*/  IADD3 R6, R3, 0x48, RZ ;  /* 0x0000004803067810 */ /* 0x000fc80007ffe0ff */
[----:B------:R1:W-:Y:S01]  /*d0d0*/  @!P2 ST.E.64 [R16.64], R160 ;  /* 0x000000a01000a985 */ /* 0x0003e2000c101b0c */
[----:B------:R-:W-:Y:S02]  /*d0e0*/  ISETP.GE.AND P3, PT, R6, c[0x0][0x3c8], PT ;  /* 0x0000f20006007a0c */ /* 0x000fe40003f66270 */
[----:B------:R-:W-:Y:S01]  /*d0f0*/  ISETP.GE.AND P2, PT, R5, c[0x0][0x3c8], PT ;  /* 0x0000f20005007a0c */ /* 0x000fe20003f46270 */
[----:B------:R-:W-:Y:S01]  /*d100*/  @!P1 ST.E.64 [R18.64], R156 ;  /* 0x0000009c12009985 */ /* 0x000fe2000c101b0c */
[----:B------:R-:W-:-:S03]  /*d110*/  ISETP.GE.AND P1, PT, R0, c[0x0][0x3c8], PT ;  /* 0x0000f20000007a0c */ /* 0x000fc60003f26270 */
[----:B------:R3:W-:Y:S01]  /*d120*/  @!P0 ST.E.64 [R20.64], R152 ;  /* 0x0000009814008985 */ /* 0x0007e2000c101b0c */
[----:B------:R-:W-:Y:S01]  /*d130*/  ISETP.GE.AND P0, PT, R8, c[0x0][0x3c8], PT ;  /* 0x0000f20008007a0c */ /* 0x000fe20003f06270 */
[----:B--2---:R-:W-:Y:S01]  /*d140*/  @!P5 IMAD.WIDE R12, R2, 0x4, R14 ;  /* 0x00000004020cd825 */ /* 0x004fe200078e020e */
[----:B------:R-:W-:-:S03]  /*d150*/  IADD3 R2, R3, 0x68, RZ ;  /* 0x0000006803027810 */ /* 0x000fc60007ffe0ff */
[----:B------:R-:W-:Y:S01]  /*d160*/  @!P3 LEA.HI R6, R6, R6, RZ, 0x1 ;  /* 0x000000060606b211 */ /* 0x000fe200078f08ff */
[----:B------:R2:W-:Y:S01]  /*d170*/  @!P5 ST.E.64 [R12.64], R148 ;  /* 0x000000940c00d985 */ /* 0x0005e2000c101b0c */
[----:B------:R-:W-:Y:S02]  /*d180*/  @!P2 LEA.HI R5, R5, R5, RZ, 0x1 ;  /* 0x000000050505a211 */ /* 0x000fe400078f08ff */
[----:B------:R-:W-:Y:S02]  /*d190*/  @!P1 LEA.HI R0, R0, R0, RZ, 0x1 ;  /* 0x0000000000009211 */ /* 0x000fe400078f08ff */
[----:B------:R-:W-:Y:S02]  /*d1a0*/  @!P3 LOP3.LUT R6, R6, 0xfffffffe, RZ, 0xc0, !PT ;  /* 0xfffffffe0606b812 */ /* 0x000fe400078ec0ff */
[----:B------:R-:W-:Y:S02]  /*d1b0*/  @!P0 LEA.HI R8, R8, R8, RZ, 0x1 ;  /* 0x0000000808088211 */ /* 0x000fe400078f08ff */
[----:B------:R-:W-:-:S02]  /*d1c0*/  @!P2 LOP3.LUT R5, R5, 0xfffffffe, RZ, 0xc0, !PT ;  /* 0xfffffffe0505a812 */ /* 0x000fc400078ec0ff */
[----:B------:R-:W-:Y:S02]  /*d1d0*/  @!P0 LOP3.LUT R8, R8, 0xfffffffe, RZ, 0xc0, !PT ;  /* 0xfffffffe08088812 */ /* 0x000fe400078ec0ff */
[----:B------:R-:W-:Y:S01]  /*d1e0*/  ISETP.GE.AND P5, PT, R2, c[0x0][0x3c8], PT ;  /* 0x0000f20002007a0c */ /* 0x000fe20003fa6270 */
[--C-:B-1----:R-:W-:Y:S01]  /*d1f0*/  @!P4 IMAD.WIDE R16, R9, 0x4, R14.reuse ;  /* 0x000000040910c825 */ /* 0x102fe200078e020e */
[----:B------:R-:W-:Y:S02]  /*d200*/  IADD3 R9, R3, 0x70, RZ ;  /* 0x0000007003097810 */ /* 0x000fe40007ffe0ff */
[----:B------:R-:W-:Y:S02]  /*d210*/  @!P1 LOP3.LUT R0, R0, 0xfffffffe, RZ, 0xc0, !PT ;  /* 0xfffffffe00009812 */ /* 0x000fe400078ec0ff */
[----:B------:R1:W-:Y:S01]  /*d220*/  @!P4 ST.E.64 [R16.64], R144 ;  /* 0x000000901000c985 */ /* 0x0003e2000c101b0c */
[----:B------:R-:W-:Y:S01]  /*d230*/  ISETP.GE.AND P4, PT, R9, c[0x0][0x3c8], PT ;  /* 0x0000f20009007a0c */ /* 0x000fe20003f86270 */
[----:B---3--:R-:W-:Y:S01]  /*d240*/  @!P0 IMAD.WIDE R20, R8, 0x4, R14 ;  /* 0x0000000408148825 */ /* 0x008fe200078e020e */
[----:B------:R-:W-:-:S03]  /*d250*/  IADD3 R8, R3, 0x78, RZ ;  /* 0x0000007803087810 */ /* 0x000fc60007ffe0ff */
[--C-:B------:R-:W-:Y:S01]  /*d260*/  @!P1 IMAD.WIDE R18, R0, 0x4, R14.reuse ;  /* 0x0000000400129825 */ /* 0x100fe200078e020e */
[----:B------:R-:W-:Y:S02]  /*d270*/  @!P5 LEA.HI R2, R2, R2, RZ, 0x1 ;  /* 0x000000020202d211 */ /* 0x000fe400078f08ff */
[C---:B------:R-:W-:Y:S01]  /*d280*/  IADD3 R0, R3.reuse, 0x90, RZ ;  /* 0x0000009003007810 */ /* 0x040fe20007ffe0ff */
[----:B--2---:R-:W-:Y:S01]  /*d290*/  @!P3 IMAD.WIDE R12, R6, 0x4, R14 ;  /* 0x00000004060cb825 */ /* 0x004fe200078e020e */
[----:B------:R-:W-:-:S03]  /*d2a0*/  IADD3 R6, R3, 0x80, RZ ;  /* 0x0000008003067810 */ /* 0x000fc60007ffe0ff */
[----:B------:R-:W-:Y:S01]  /*d2b0*/  @!P4 LEA.HI R9, R9, R9, RZ, 0x1 ;  /* 0x000000090909c211 */ /* 0x000fe200078f08ff */
[----:B------:R2:W-:Y:S01]  /*d2c0*/  @!P3 ST.E.64 [R12.64], R140 ;  /* 0x0000008c0c00b985 */ /* 0x0005e2000c101b0c */
[----:B------:R-:W-:Y:S02]  /*d2d0*/  ISETP.GE.AND P3, PT, R8, c[0x0][0x3c8], PT ;  /* 0x0000f20008007a0c */ /* 0x000fe40003f66270 */
[----:B------:R-:W-:Y:S02]  /*d2e0*/  @!P5 LOP3.LUT R2, R2, 0xfffffffe, RZ, 0xc0, !PT ;  /* 0xfffffffe0202d812 */ /* 0x000fe400078ec0ff */
[----:B------:R-:W-:Y:S01]  /*d2f0*/  @!P4 LOP3.LUT R9, R9, 0xfffffffe, RZ, 0xc0, !PT ;  /* 0xfffffffe0909c812 */ /* 0x000fe200078ec0ff */
[----:B-1----:R-:W-:Y:S01]  /*d300*/  @!P2 IMAD.WIDE R16, R5, 0x4, R14 ;  /* 0x000000040510a825 */ /* 0x002fe200078e020e */
[----:B------:R-:W-:-:S07]  /*d310*/  IADD3 R5, R3, 0x88, RZ ;  /* 0x0000008803057810 */ /* 0x000fce0007ffe0ff */
[----:B------:R-:W-:Y:S01]  /*d320*/  @!P3 LEA.HI R8, R8, R8, RZ, 0x1 ;  /* 0x000000080808b211 */ /* 0x000fe200078f08ff */
[----:B------:R1:W-:Y:S01]  /*d330*/  @!P2 ST.E.64 [R16.64], R136 ;  /* 0x000000881000a985 */ /* 0x0003e2000c101b0c */
[----:B------:R-:W-:Y:S02]  /*d340*/  ISETP.GE.AND P2, PT, R6, c[0x0][0x3c8], PT ;  /* 0x0000f20006007a0c */ /* 0x000fe40003f46270 */
[----:B------:R-:W-:Y:S01]  /*d350*/  @!P3 LOP3.LUT R8, R8, 0xfffffffe, RZ, 0xc0, !PT ;  /* 0xfffffffe0808b812 */ /* 0x000fe200078ec0ff */
[----:B------:R3:W-:Y:S01]  /*d360*/  @!P1 ST.E.64 [R18.64], R132 ;  /* 0x0000008412009985 */ /* 0x0007e2000c101b0c */
[----:B------:R-:W-:-:S03]  /*d370*/  ISETP.GE.AND P1, PT, R5, c[0x0][0x3c8], PT ;  /* 0x0000f20005007a0c */ /* 0x000fc60003f26270 */
[----:B------:R-:W-:Y:S01]  /*d380*/  @!P0 ST.E.64 [R20.64], R52 ;  /* 0x0000003414008985 */ /* 0x000fe2000c101b0c */
[----:B------:R-:W-:Y:S01]  /*d390*/  ISETP.GE.AND P0, PT, R0, c[0x0][0x3c8], PT ;  /* 0x0000f20000007a0c */ /* 0x000fe20003f06270 */
[----:B--2---:R-:W-:Y:S01]  /*d3a0*/  @!P5 IMAD.WIDE R12, R2, 0x4, R14 ;  /* 0x00000004020cd825 */ /* 0x004fe200078e020e */
[----:B------:R-:W-:-:S03]  /*d3b0*/  IADD3 R2, R3, 0x98, RZ ;  /* 0x0000009803027810 */ /* 0x000fc60007ffe0ff */
[----:B------:R-:W-:Y:S01]  /*d3c0*/  @!P2 LEA.HI R6, R6, R6, RZ, 0x1 ;  /* 0x000000060606a211 */ /* 0x000fe200078f08ff */
[----:B------:R2:W-:Y:S01]  /*d3d0*/  @!P5 ST.E.64 [R12.64], R56 ;  /* 0x000000380c00d985 */ /* 0x0005e2000c101b0c */
[----:B------:R-:W-:Y:S02]  /*d3e0*/  ISETP.GE.AND P5, PT, R2, c[0x0][0x3c8], PT ;  /* 0x0000f20002007a0c */ /* 0x000fe40003fa6270 */
[----:B------:R-:W-:Y:S02]  /*d3f0*/  @!P1 LEA.HI R5, R5, R5, RZ, 0x1 ;  /* 0x0000000505059211 */ /* 0x000fe400078f08ff */
[----:B------:R-:W-:Y:S02]  /*d400*/  @!P2 LOP3.LUT R6, R6, 0xfffffffe, RZ, 0xc0, !PT ;  /* 0xfffffffe0606a812 */ /* 0x000fe400078ec0ff */
[----:B------:R-:W-:-:S04]  /*d410*/  @!P0 LEA.HI R0, R0, R0, RZ, 0x1 ;  /* 0x0000000000008211 */ /* 0x000fc800078f08ff */
[----:B------:R-:W-:Y:S01]  /*d420*/  @!P0 LOP3.LUT R0, R0, 0xfffffffe, RZ, 0xc0, !PT ;  /* 0xfffffffe00008812 */ /* 0x000fe200078ec0ff */
[--C-:B-1----:R-:W-:Y:S01]  /*d430*/  @!P4 IMAD.WIDE R16, R9, 0x4, R14.reuse ;  /* 0x000000040910c825 */ /* 0x102fe200078e020e */
[----:B------:R-:W-:Y:S02]  /*d440*/  @!P1 LOP3.LUT R9, R5, 0xfffffffe, RZ, 0xc0, !PT ;  /* 0xfffffffe05099812 */ /* 0x000fe400078ec0ff */
[----:B------:R-:W-:Y:S01]  /*d450*/  IADD3 R5, R3, 0xa0, RZ ;  /* 0x000000a003057810 */ /* 0x000fe20007ffe0ff */
[----:B---3--:R-:W-:Y:S01]  /*d460*/  @!P0 IMAD.WIDE R18, R0, 0x4, R14 ;  /* 0x0000000400128825 */ /* 0x008fe200078e020e */
[----:B------:R1:W-:Y:S01]  /*d470*/  @!P4 ST.E.64 [R16.64], R60 ;  /* 0x0000003c1000c985 */ /* 0x0003e2000c101b0c */
[----:B------:R-:W-:Y:S02]  /*d480*/  @!P5 LEA.HI R2, R2, R2, RZ, 0x1 ;  /* 0x000000020202d211 */ /* 0x000fe400078f08ff */
[----:B------:R-:W-:Y:S02]  /*d490*/  ISETP.GE.AND P6, PT, R5, c[0x0][0x3c8], PT ;  /* 0x0000f20005007a0c */ /* 0x000fe40003fc6270 */
[----:B------:R-:W-:-:S02]  /*d4a0*/  IADD3 R0, R3, 0xb8, RZ ;  /* 0x000000b803007810 */ /* 0x000fc40007ffe0ff */
[----:B------:R-:W-:Y:S02]  /*d4b0*/  @!P5 LOP3.LUT R11, R2, 0xfffffffe, RZ, 0xc0, !PT ;  /* 0xfffffffe020bd812 */ /* 0x000fe400078ec0ff */
[----:B------:R-:W-:Y:S01]  /*d4c0*/  IADD3 R2, R3, 0xc8, RZ ;  /* 0x000000c803027810 */ /* 0x000fe20007ffe0ff */
[----:B--2---:R-:W-:-:S04]  /*d4d0*/  @!P3 IMAD.WIDE R12, R8, 0x4, R14 ;  /* 0x00000004080cb825 */ /* 0x004fc800078e020e */
[----:B------:R-:W-:Y:S01]  /*d4e0*/  @!P1 IMAD.WIDE R8, R9, 0x4, R14 ;  /* 0x0000000409089825 */ /* 0x000fe200078e020e */
[----:B------:R2:W-:Y:S01]  /*d4f0*/  @!P3 ST.E.64 [R12.64], R64 ;  /* 0x000000400c00b985 */ /* 0x0005e2000c101b0c */
[----:B------:R-:W-:-:S04]  /*d500*/  @!P6 LEA.HI R5, R5, R5, RZ, 0x1 ;  /* 0x000000050505e211 */ /* 0x000fc800078f08ff */
[----:B------:R-:W-:Y:S01]  /*d510*/  @!P6 LOP3.LUT R5, R5, 0xfffffffe, RZ, 0xc0, !PT ;  /* 0xfffffffe0505e812 */ /* 0x000fe200078ec0ff */
[----:B-1----:R-:W-:Y:S01]  /*d520*/  @!P2 IMAD.WIDE R16, R6, 0x4, R14 ;  /* 0x000000040610a825 */ /* 0x002fe200078e020e */
[----:B------:R-:W-:-:S04]  /*d530*/  IADD3 R6, R3, 0xb0, RZ ;  /* 0x000000b003067810 */ /* 0x000fc80007ffe0ff */
[----:B------:R1:W-:Y:S01]  /*d540*/  @!P2 ST.E.64 [R16.64], R68 ;  /* 0x000000441000a985 */ /* 0x0003e2000c101b0c */
[----:B------:R-:W-:Y:S02]  /*d550*/  ISETP.GE.AND P3, PT, R6, c[0x0][0x3c8], PT ;  /* 0x0000f20006007a0c */ /* 0x000fe40003f66270 */
[----:B------:R-:W-:Y:S01]  /*d560*/  ISETP.GE.AND P2, PT, R0, c[0x0][0x3c8], PT ;  /* 0x0000f20000007a0c */ /* 0x000fe20003f46270 */
[----:B------:R3:W-:Y:S04]  /*d570*/  @!P1 ST.E.64 [R8.64], R72 ;  /* 0x0000004808009985 */ /* 0x0007e8000c101b0c */
[----:B------:R4:W-:Y:S01]  /*d580*/  @!P0 ST.E.64 [R18.64], R76 ;  /* 0x0000004c12008985 */ /* 0x0009e2000c101b0c */
[----:B------:R-:W-:Y:S01]  /*d590*/  ISETP.GE.AND P0, PT, R2, c[0x0][0x3c8], PT ;  /* 0x0000f20002007a0c */ /* 0x000fe20003f06270 */
[----:B--2---:R-:W-:-:S04]  /*d5a0*/  @!P5 IMAD.WIDE R12, R11, 0x4, R14 ;  /* 0x000000040b0cd825 */ /* 0x004fc800078e020e */
[----:B------:R-:W-:Y:S01]  /*d5b0*/  @!P3 LEA.HI R6, R6, R6, RZ, 0x1 ;  /* 0x000000060606b211 */ /* 0x000fe200078f08ff */
[----:B------:R2:W-:Y:S01]  /*d5c0*/  @!P5 ST.E.64 [R12.64], R80 ;  /* 0x000000500c00d985 */ /* 0x0005e2000c101b0c */
[----:B------:R-:W-:Y:S02]  /*d5d0*/  @!P2 LEA.HI R0, R0, R0, RZ, 0x1 ;  /* 0x000000000000a211 */ /* 0x000fe400078f08ff */
[----:B------:R-:W-:Y:S02]  /*d5e0*/  @!P3 LOP3.LUT R6, R6, 0xfffffffe, RZ, 0xc0, !PT ;  /* 0xfffffffe0606b812 */ /* 0x000fe400078ec0ff */
[----:B------:R-:W-:Y:S02]  /*d5f0*/  @!P2 LOP3.LUT R0, R0, 0xfffffffe, RZ, 0xc0, !PT ;  /* 0xfffffffe0000a812 */ /* 0x000fe400078ec0ff */
[----:B------:R-:W-:-:S04]  /*d600*/  @!P0 LEA.HI R2, R2, R2, RZ, 0x1 ;  /* 0x0000000202028211 */ /* 0x000fc800078f08ff */
[----:B------:R-:W-:Y:S01]  /*d610*/  @!P0 LOP3.LUT R2, R2, 0xfffffffe, RZ, 0xc0, !PT ;  /* 0xfffffffe02028812 */ /* 0x000fe200078ec0ff */
[--C-:B-1----:R-:W-:Y:S01]  /*d620*/  @!P3 IMAD.WIDE R16, R6, 0x4, R14.reuse ;  /* 0x000000040610b825 */ /* 0x102fe200078e020e */
[C---:B------:R-:W-:Y:S02]  /*d630*/  IADD3 R6, R3.reuse, 0xf0, RZ ;  /* 0x000000f003067810 */ /* 0x040fe40007ffe0ff */
[C---:B---3--:R-:W-:Y:S02]  /*d640*/  IADD3 R8, R3.reuse, 0xa8, RZ ;  /* 0x000000a803087810 */ /* 0x048fe40007ffe0ff */
[----:B------:R-:W-:Y:S02]  /*d650*/  IADD3 R9, R3, 0xc0, RZ ;  /* 0x000000c003097810 */ /* 0x000fe40007ffe0ff */
[----:B------:R-:W-:Y:S01]  /*d660*/  ISETP.GE.AND P4, PT, R8, c[0x0][0x3c8], PT ;  /* 0x0000f20008007a0c */ /* 0x000fe20003f86270 */
[----:B----4-:R-:W-:Y:S01]  /*d670*/  @!P2 IMAD.WIDE R18, R0, 0x4, R14 ;  /* 0x000000040012a825 */ /* 0x010fe200078e020e */
[----:B------:R-:W-:-:S02]  /*d680*/  ISETP.GE.AND P1, PT, R9, c[0x0][0x3c8], PT ;  /* 0x0000f20009007a0c */ /* 0x000fc40003f26270 */
[----:B------:R-:W-:Y:S01]  /*d690*/  IADD3 R0, R3, 0xd0, RZ ;  /* 0x000000d003007810 */ /* 0x000fe20007ffe0ff */
[----:B--2---:R-:W-:-:S03]  /*d6a0*/  @!P6 IMAD.WIDE R12, R5, 0x4, R14 ;  /* 0x00000004050ce825 */ /* 0x004fc600078e020e */
[----:B------:R-:W-:Y:S02]  /*d6b0*/  ISETP.GE.AND P5, PT, R0, c[0x0][0x3c8], PT ;  /* 0x0000f20000007a0c */ /* 0x000fe40003fa6270 */
[----:B------:R-:W-:-:S03]  /*d6c0*/  IADD3 R5, R3, 0xf8, RZ ;  /* 0x000000f803057810 */ /* 0x000fc60007ffe0ff */
[----:B------:R-:W-:Y:S01]  /*d6d0*/  @!P4 LEA.HI R8, R8, R8, RZ, 0x1 ;  /* 0x000000080808c211 */ /* 0x000fe200078f08ff */
[----:B------:R1:W-:Y:S01]  /*d6e0*/  @!P6 ST.E.64 [R12.64], R84 ;  /* 0x000000540c00e985 */ /* 0x0003e2000c101b0c */
[----:B------:R-:W-:Y:S02]  /*d6f0*/  @!P1 LEA.HI R9, R9, R9, RZ, 0x1 ;  /* 0x0000000909099211 */ /* 0x000fe400078f08ff */
[----:B------:R-:W-:Y:S02]  /*d700*/  @!P4 LOP3.LUT R8, R8, 0xfffffffe, RZ, 0xc0, !PT ;  /* 0xfffffffe0808c812 */ /* 0x000fe400078ec0ff */
[----:B------:R-:W-:Y:S02]  /*d710*/  @!P1 LOP3.LUT R9, R9, 0xfffffffe, RZ, 0xc0, !PT ;  /* 0xfffffffe09099812 */ /* 0x000fe400078ec0ff */
[----:B------:R-:W-:-:S04]  /*d720*/  @!P5 LEA.HI R0, R0, R0, RZ, 0x1 ;  /* 0x000000000000d211 */ /* 0x000fc800078f08ff */
[----:B------:R-:W-:Y:S01]  /*d730*/  @!P5 LOP3.LUT R0, R0, 0xfffffffe, RZ, 0xc0, !PT ;  /* 0xfffffffe0000d812 */ /* 0x000fe200078ec0ff */
[----:B-1----:R-:W-:-:S04]  /*d740*/  @!P4 IMAD.WIDE R12, R8, 0x4, R14 ;  /* 0x00000004080cc825 */ /* 0x002fc800078e020e */
[----:B------:R-:W-:Y:S01]  /*d750*/  @!P1 IMAD.WIDE R8, R9, 0x4, R14 ;  /* 0x0000000409089825 */ /* 0x000fe200078e020e */
[----:B------:R1:W-:Y:S04]  /*d760*/  @!P4 ST.E.64 [R12.64], R88 ;  /* 0x000000580c00c985 */ /* 0x0003e8000c101b0c */
[----:B------:R-:W-:Y:S04]  /*d770*/  @!P3 ST.E.64 [R16.64], R92 ;  /* 0x0000005c1000b985 */ /* 0x000fe8000c101b0c */
[----:B------:R-:W-:Y:S04]  /*d780*/  @!P2 ST.E.64 [R18.64], R96 ;  /* 0x000000601200a985 */ /* 0x000fe8000c101b0c */
[----:B------:R2:W-:Y:S01]  /*d790*/  @!P1 ST.E.64 [R8.64], R100 ;  /* 0x0000006408009985 */ /* 0x0005e2000c101b0c */
[----:B------:R-:W-:-:S13]  /*d7a0*/  ISETP.GE.AND P1, PT, R6, c[0x0][0x3c8], PT ;  /* 0x0000f20006007a0c */ /* 0x000fda0003f26270 */
[----:B------:R-:W-:Y:S01]  /*d7b0*/  @!P1 LEA.HI R6, R6, R6, RZ, 0x1 ;  /* 0x0000000606069211 */ /* 0x000fe200078f08ff */
[--C-:B-1----:R-:W-:Y:S01]  /*d7c0*/  @!P0 IMAD.WIDE R12, R2, 0x4, R14.reuse ;  /* 0x00000004020c8825 */ /* 0x102fe200078e020e */
[----:B------:R-:W-:Y:S02]  /*d7d0*/  IADD3 R2, R3, 0xd8, RZ ;  /* 0x000000d803027810 */ /* 0x000fe40007ffe0ff */
[----:B------:R-:W-:Y:S02]  /*d7e0*/  @!P1 LOP3.LUT R6, R6, 0xfffffffe, RZ, 0xc0, !PT ;  /* 0xfffffffe06069812 */ /* 0x000fe400078ec0ff */
[----:B------:R-:W-:Y:S01]  /*d7f0*/  ISETP.GE.AND P4, PT, R2, c[0x0][0x3c8], PT ;  /* 0x0000f20002007a0c */ /* 0x000fe20003f86270 */
[----:B------:R1:W-:Y:S01]  /*d800*/  @!P0 ST.E.64 [R12.64], R104 ;  /* 0x000000680c008985 */ /* 0x0003e2000c101b0c */
[----:B------:R-:W-:Y:S01]  /*d810*/  ISETP.GE.AND P0, PT, R5, c[0x0][0x3c8], PT ;  /* 0x0000f20005007a0c */ /* 0x000fe20003f06270 */
[----:B------:R-:W-:Y:S01]  /*d820*/  @!P1 IMAD.WIDE R20, R6, 0x4, R14 ;  /* 0x0000000406149825 */ /* 0x000fe200078e020e */
[----:B--2---:R-:W-:-:S02]  /*d830*/  IADD3 R9, R3, 0xe0, RZ ;  /* 0x000000e003097810 */ /* 0x004fc40007ffe0ff */
[----:B------:R-:W-:Y:S02]  /*d840*/  IADD3 R8, R3, 0xe8, RZ ;  /* 0x000000e803087810 */ /* 0x000fe40007ffe0ff */
[----:B------:R-:W-:Y:S02]  /*d850*/  ISETP.GE.AND P3, PT, R9, c[0x0][0x3c8], PT ;  /* 0x0000f20009007a0c */ /* 0x000fe40003f66270 */
[----:B------:R-:W-:-:S03]  /*d860*/  ISETP.GE.AND P2, PT, R8, c[0x0][0x3c8], PT ;  /* 0x0000f20008007a0c */ /* 0x000fc60003f46270 */
[----:B------:R-:W-:Y:S02]  /*d870*/  @!P4 LEA.HI R2, R2, R2, RZ, 0x1 ;  /* 0x000000020202c211 */ /* 0x000fe400078f08ff */
[----:B------:R-:W-:Y:S02]  /*d880*/  @!P0 LEA.HI R5, R5, R5, RZ, 0x1 ;  /* 0x0000000505058211 */ /* 0x000fe400078f08ff */
[----:B------:R-:W-:Y:S02]  /*d890*/  @!P4 LOP3.LUT R2, R2, 0xfffffffe, RZ, 0xc0, !PT ;  /* 0xfffffffe0202c812 */ /* 0x000fe400078ec0ff */
[----:B------:R-:W-:Y:S02]  /*d8a0*/  @!P0 LOP3.LUT R5, R5, 0xfffffffe, RZ, 0xc0, !PT ;  /* 0xfffffffe05058812 */ /* 0x000fe400078ec0ff */
[----:B------:R-:W-:Y:S01]  /*d8b0*/  @!P3 LEA.HI R9, R9, R9, RZ, 0x1 ;  /* 0x000000090909b211 */ /* 0x000fe200078f08ff */
[----:B------:R-:W-:Y:S01]  /*d8c0*/  @!P4 IMAD.WIDE R16, R2, 0x4, R14 ;  /* 0x000000040210c825 */ /* 0x000fe200078e020e */
[----:B------:R-:W-:-:S02]  /*d8d0*/  @!P2 LEA.HI R8, R8, R8, RZ, 0x1 ;  /* 0x000000080808a211 */ /* 0x000fc400078f08ff */
[----:B------:R-:W-:Y:S02]  /*d8e0*/  @!P3 LOP3.LUT R9, R9, 0xfffffffe, RZ, 0xc0, !PT ;  /* 0xfffffffe0909b812 */ /* 0x000fe400078ec0ff */
[----:B------:R-:W-:Y:S01]  /*d8f0*/  @!P2 LOP3.LUT R8, R8, 0xfffffffe, RZ, 0xc0, !PT ;  /* 0xfffffffe0808a812 */ /* 0x000fe200078ec0ff */
[----:B-1----:R-:W-:-:S04]  /*d900*/  @!P5 IMAD.WIDE R12, R0, 0x4, R14 ;  /* 0x00000004000cd825 */ /* 0x002fc800078e020e */
        /* <DEDUP_REMOVED lines=9> */
.L_x_1549:
[----:B--23--:R-:W-:Y:S05]  /*d9a0*/  BSYNC B0 ;  /* 0x0000000000007941 */ /* 0x00cfea0003800000 */
.L_x_1548:
[----:B------:R-:W-:Y:S01]  /*d9b0*/  ISETP.NE.AND P0, PT, R4, RZ, PT ;  /* 0x000000ff0400720c */ /* 0x000fe20003f05270 */
[----:B------:R2:W3:Y:S04]  /*d9c0*/  SHFL.IDX PT, R11, R10, 0x1, 0x1c1f ;  /* 0x003c1f000a0b7f89 */ /* 0x0004e800000e0000 */
[----:B------:R2:W1:Y:S08]  /*d9d0*/  SHFL.IDX PT, R10, R7, 0x1, 0x1c1f ;  /* 0x003c1f00070a7f89 */ /* 0x00047000000e0000 */
        /* <DEDUP_REMOVED lines=12> */
[--C-:B-1234-:R-:W-:Y:S01]  /*daa0*/  @!P2 IMAD.WIDE R6, R3, 0x4, R10.reuse ;  /* 0x000000040306a825 */ /* 0x11efe200078e020a */
        /* <DEDUP_REMOVED lines=15> */
[C---:B------:R-:W-:Y:S02]  /*dba0*/  IADD3 R0, R3.reuse, 0x58, RZ ;  /* 0x0000005803007810 */ /* 0x040fe40007ffe0ff */
[----:B------:R-:W-:Y:S01]  /*dbb0*/  ISETP.GE.AND P6, PT, R2, c[0x0][0x3c8], PT ;  /* 0x0000f20002007a0c */ /* 0x000fe20003fc6270 */
[----:B------:R5:W-:Y:S01]  /*dbc0*/  @!P5 ST.E.64 [R14.64], R162 ;  /* 0x000000a20e00d985 */ /* 0x000be2000c101b0c */
[----:B------:R-:W-:Y:S02]  /*dbd0*/  ISETP.GE.AND P5, PT, R0, c[0x0][0x3c8], PT ;  /* 0x0000f20000007a0c */ /* 0x000fe40003fa6270 */
[C---:B-1----:R-:W-:Y:S02]  /*dbe0*/  IADD3 R7, R3.reuse, 0x30, RZ ;  /* 0x0000003003077810 */ /* 0x042fe40007ffe0ff */
[----:B------:R-:W-:-:S02]  /*dbf0*/  IADD3 R6, R3, 0x38, RZ ;  /* 0x0000003803067810 */ /* 0x000fc40007ffe0ff */
[----:B------:R-:W-:Y:S02]  /*dc00*/  ISETP.GE.AND P3, PT, R7, c[0x0][0x3c8], PT ;  /* 0x0000f20007007a0c */ /* 0x000fe40003f66270 */
[C---:B--2---:R-:W-:Y:S02]  /*dc10*/  IADD3 R8, R3.reuse, 0x28, RZ ;  /* 0x0000002803087810 */ /* 0x044fe40007ffe0ff */
[----:B------:R-:W-:Y:S02]  /*dc20*/  ISETP.GE.AND P2, PT, R6, c[0x0][0x3c8], PT ;  /* 0x0000f20006007a0c */ /* 0x000fe40003f46270 */
[C---:B---3--:R-:W-:Y:S02]  /*dc30*/  IADD3 R5, R3.reuse, 0x40, RZ ;  /* 0x0000004003057810 */ /* 0x048fe40007ffe0ff */
        /* <DEDUP_REMOVED lines=9> */
[--C-:B----4-:R-:W-:Y:S01]  /*dcd0*/  @!P3 IMAD.WIDE R12, R7, 0x4, R10.reuse ;  /* 0x00000004070cb825 */ /* 0x110fe200078e020a */
        /* <DEDUP_REMOVED lines=9> */
[--C-:B-----5:R-:W-:Y:S01]  /*dd70*/  @!P1 IMAD.WIDE R14, R5, 0x4, R10.reuse ;  /* 0x00000004050e9825 */ /* 0x120fe200078e020a */
        /* <DEDUP_REMOVED lines=95> */
[C---:B--2---:R-:W-:Y:S02]  /*e370*/  IADD3 R7, R3.reuse, 0xd8, RZ ;  /* 0x000000d803077810 */ /* 0x044fe40007ffe0ff */
[----:B------:R-:W-:Y:S02]  /*e380*/  IADD3 R6, R3, 0xe0, RZ ;  /* 0x000000e003067810 */ /* 0x000fe40007ffe0ff */
[----:B------:R1:W-:Y:S01]  /*e390*/  @!P6 ST.E.64 [R12.64], R102 ;  /* 0x000000660c00e985 */ /* 0x0003e2000c101b0c */
[----:B------:R-:W-:Y:S01]  /*e3a0*/  ISETP.GE.AND P3, PT, R7, c[0x0][0x3c8], PT ;  /* 0x0000f20007007a0c */ /* 0x000fe20003f66270 */
[----:B----4-:R-:W-:Y:S01]  /*e3b0*/  @!P5 IMAD.WIDE R14, R0, 0x4, R10 ;  /* 0x00000004000ed825 */ /* 0x010fe200078e020a */
[----:B------:R-:W-:Y:S02]  /*e3c0*/  ISETP.GE.AND P2, PT, R6, c[0x0][0x3c8], PT ;  /* 0x0000f20006007a0c */ /* 0x000fe40003f46270 */
[----:B-----5:R-:W-:-:S02]  /*e3d0*/  IADD3 R5, R3, 0xe8, RZ ;  /* 0x000000e803057810 */ /* 0x020fc40007ffe0ff */
[----:B------:R-:W-:Y:S01]  /*e3e0*/  IADD3 R4, R3, 0xf0, RZ ;  /* 0x000000f003047810 */ /* 0x000fe20007ffe0ff */
[----:B------:R2:W-:Y:S01]  /*e3f0*/  @!P5 ST.E.64 [R14.64], R106 ;  /* 0x0000006a0e00d985 */ /* 0x0005e2000c101b0c */
[----:B------:R-:W-:Y:S02]  /*e400*/  ISETP.GE.AND P1, PT, R5, c[0x0][0x3c8], PT ;  /* 0x0000f20005007a0c */ /* 0x000fe40003f26270 */
[----:B------:R-:W-:Y:S02]  /*e410*/  ISETP.GE.AND P0, PT, R4, c[0x0][0x3c8], PT ;  /* 0x0000f20004007a0c */ /* 0x000fe40003f06270 */
[----:B------:R-:W-:Y:S02]  /*e420*/  @!P4 LEA.HI R8, R8, R8, RZ, 0x1 ;  /* 0x000000080808c211 */ /* 0x000fe400078f08ff */
[----:B------:R-:W-:Y:S02]  /*e430*/  @!P3 LEA.HI R7, R7, R7, RZ, 0x1 ;  /* 0x000000070707b211 */ /* 0x000fe400078f08ff */
[----:B------:R-:W-:-:S02]  /*e440*/  @!P2 LEA.HI R6, R6, R6, RZ, 0x1 ;  /* 0x000000060606a211 */ /* 0x000fc400078f08ff */
[----:B------:R-:W-:Y:S02]  /*e450*/  @!P4 LOP3.LUT R8, R8, 0xfffffffe, RZ, 0xc0, !PT ;  /* 0xfffffffe0808c812 */ /* 0x000fe400078ec0ff */
[----:B------:R-:W-:Y:S02]  /*e460*/  @!P3 LOP3.LUT R7, R7, 0xfffffffe, RZ, 0xc0, !PT ;  /* 0xfffffffe0707b812 */ /* 0x000fe400078ec0ff */
[----:B------:R-:W-:Y:S01]  /*e470*/  @!P1 LEA.HI R5, R5, R5, RZ, 0x1 ;  /* 0x0000000505059211 */ /* 0x000fe200078f08ff */
[--C-:B------:R-:W-:Y:S01]  /*e480*/  @!P4 IMAD.WIDE R8, R8, 0x4, R10.reuse ;  /* 0x000000040808c825 */ /* 0x100fe200078e020a */
[----:B------:R-:W-:Y:S02]  /*e490*/  @!P0 LEA.HI R4, R4, R4, RZ, 0x1 ;  /* 0x0000000404048211 */ /* 0x000fe400078f08ff */
[----:B------:R-:W-:Y:S02]  /*e4a0*/  @!P2 LOP3.LUT R6, R6, 0xfffffffe, RZ, 0xc0, !PT ;  /* 0xfffffffe0606a812 */ /* 0x000fe400078ec0ff */
[----:B------:R-:W-:Y:S01]  /*e4b0*/  @!P1 LOP3.LUT R5, R5, 0xfffffffe, RZ, 0xc0, !PT ;  /* 0xfffffffe05059812 */ /* 0x000fe200078ec0ff */
[--C-:B-1----:R-:W-:Y:S01]  /*e4c0*/  @!P3 IMAD.WIDE R12, R7, 0x4, R10.reuse ;  /* 0x00000004070cb825 */ /* 0x102fe200078e020a */
[----:B------:R-:W-:Y:S01]  /*e4d0*/  @!P0 LOP3.LUT R4, R4, 0xfffffffe, RZ, 0xc0, !PT ;  /* 0xfffffffe04048812 */ /* 0x000fe200078ec0ff */
[----:B------:R1:W-:Y:S01]  /*e4e0*/  @!P4 ST.E.64 [R8.64], R110 ;  /* 0x0000006e0800c985 */ /* 0x0003e2000c101b0c */
[----:B------:R-:W-:Y:S01]  /*e4f0*/  IADD3 R0, R3, 0xf8, RZ ;  /* 0x000000f803007810 */ /* 0x000fe20007ffe0ff */
[----:B------:R-:W-:-:S02]  /*e500*/  @!P2 IMAD.WIDE R6, R6, 0x4, R10 ;  /* 0x000000040606a825 */ /* 0x000fc400078e020a */
[----:B------:R1:W-:Y:S02]  /*e510*/  @!P3 ST.E.64 [R12.64], R114 ;  /* 0x000000720c00b985 */ /* 0x0003e4000c101b0c */
[--C-:B--2---:R-:W-:Y:S02]  /*e520*/  @!P1 IMAD.WIDE R14, R5, 0x4, R10.reuse ;  /* 0x00000004050e9825 */ /* 0x104fe400078e020a */
[----:B------:R1:W-:Y:S02]  /*e530*/  @!P2 ST.E.64 [R6.64], R118 ;  /* 0x000000760600a985 */ /* 0x0003e4000c101b0c */
[----:B------:R-:W-:Y:S02]  /*e540*/  @!P0 IMAD.WIDE R4, R4, 0x4, R10 ;  /* 0x0000000404048825 */ /* 0x000fe400078e020a */
        /* <DEDUP_REMOVED lines=9> */
.L_x_1547:
        /* <DEDUP_REMOVED lines=16> */
[----:B--2---:R-:W-:Y:S01]  /*e6e0*/  UIMAD.WIDE.U32 UR8, UR11, UR4, URZ ;  /* 0x000000040b0872a5 */ /* 0x004fe2000f8e003f */
        /* <DEDUP_REMOVED lines=33> */
.L_x_1550:
        /* <DEDUP_REMOVED lines=16> */
.L_x_6492:


//--------------------- .text._ZN7cutlass13device_kernelIN5flash19enable_sm80_to_sm89INS1_16FlashAttnFwdSm80INS1_25CollectiveMainloopFwdSm80ILi8ELi1ELb0EN4cute5tupleIJNS5_1CILi128EEENS7_ILi64EEENS7_ILi256EEEEEELi256ENS_6half_tEfNS_4arch4Sm80ELb0ELb0ELb1ELb1ELb1ELb0ELb1ELb1EEENS1_21CollectiveEpilogueFwdINS6_IJS8_SA_S9_EEENS6_IJNS7_ILi1EEESI_SI_EEESC_SE_Li256ELb1ELb1ELb1ELb0EEENS1_36VarlenDynamicPersistentTileSchedulerILi128ELi64ELi256ELi256ELb1ELb1ELb0ELb0ELb1ELb1EEEEEEEEEvNT_6ParamsE --------------------------
	.section	.text._ZN7cutlass13device_kernelIN5flash19enable_sm80_to_sm89INS1_16FlashAttnFwdSm80INS1_25CollectiveMainloopFwdSm80ILi8ELi1ELb0EN4cute5tupleIJNS5_1CILi128EEENS7_ILi64EEENS7_ILi256EEEEEELi256ENS_6half_tEfNS_4arch4Sm80ELb0ELb0ELb1ELb1ELb1ELb0ELb1ELb1EEENS1_21CollectiveEpilogueFwdINS6_IJS8_SA_S9_EEENS6_IJNS7_ILi1EEESI_SI_EEESC_SE_Li256ELb1ELb1ELb1ELb0EEENS1_36VarlenDynamicPersistentTileSchedulerILi128ELi64ELi256ELi256ELb1ELb1ELb0ELb0ELb1ELb1EEEEEEEEEvNT_6ParamsE,"ax",@progbits
	.sectioninfo	@"SHI_REGISTERS=255"
	.align	128
.text._ZN7cutlass13device_kernelIN5flash19enable_sm80_to_sm89INS1_16FlashAttnFwdSm80INS1_25CollectiveMainloopFwdSm80ILi8ELi1ELb0EN4cute5tupleIJNS5_1CILi128EEENS7_ILi64EEENS7_ILi256EEEEEELi256ENS_6half_tEfNS_4arch4Sm80ELb0ELb0ELb1ELb1ELb1ELb0ELb1ELb1EEENS1_21CollectiveEpilogueFwdINS6_IJS8_SA_S9_EEENS6_IJNS7_ILi1EEESI_SI_EEESC_SE_Li256ELb1ELb1ELb1ELb0EEENS1_36VarlenDynamicPersistentTileSchedulerILi128ELi64ELi256ELi256ELb1ELb1ELb0ELb0ELb1ELb1EEEEEEEEEvNT_6ParamsE:
        .type           _ZN7cutlass13device_kernelIN5flash19enable_sm80_to_sm89INS1_16FlashAttnFwdSm80INS1_25CollectiveMainloopFwdSm80ILi8ELi1ELb0EN4cute5tupleIJNS5_1CILi128EEENS7_ILi64EEENS7_ILi256EEEEEELi256ENS_6half_tEfNS_4arch4Sm80ELb0ELb0ELb1ELb1ELb1ELb0ELb1ELb1EEENS1_21CollectiveEpilogueFwdINS6_IJS8_SA_S9_EEENS6_IJNS7_ILi1EEESI_SI_EEESC_SE_Li256ELb1ELb1ELb1ELb0EEENS1_36VarlenDynamicPersistentTileSchedulerILi128ELi64ELi256ELi256ELb1ELb1ELb0ELb0ELb1ELb1EEEEEEEEEvNT_6ParamsE,@function
        .size           _ZN7cutlass13device_kernelIN5flash19enable_sm80_to_sm89INS1_16FlashAttnFwdSm80INS1_25CollectiveMainloopFwdSm80ILi8ELi1ELb0EN4cute5tupleIJNS5_1CILi128EEENS7_ILi64EEENS7_ILi256EEEEEELi256ENS_6half_tEfNS_4arch4Sm80ELb0ELb0ELb1ELb1ELb1ELb0ELb1ELb1EEENS1_21CollectiveEpilogueFwdINS6_IJS8_SA_S9_EEENS6_IJNS7_ILi1EEESI_SI_EEESC_SE_Li256ELb1ELb1ELb1ELb0EEENS1_36VarlenDynamicPersistentTileSchedulerILi128ELi64ELi256ELi256ELb1ELb1ELb0ELb0ELb1ELb1EEEEEEEEEvNT_6ParamsE,(.L_x_6493 - _ZN7cutlass13device_kernelIN5flash19enable_sm80_to_sm89INS1_16FlashAttnFwdSm80INS1_25CollectiveMainloopFwdSm80ILi8ELi1ELb0EN4cute5tupleIJNS5_1CILi128EEENS7_ILi64EEENS7_ILi256EEEEEELi256ENS_6half_tEfNS_4arch4Sm80ELb0ELb0ELb1ELb1ELb1ELb0ELb1ELb1EEENS1_21CollectiveEpilogueFwdINS6_IJS8_SA_S9_EEENS6_IJNS7_ILi1EEESI_SI_EEESC_SE_Li256ELb1ELb1ELb1ELb0EEENS1_36VarlenDynamicPersistentTileSchedulerILi128ELi64ELi256ELi256ELb1ELb1ELb0ELb0ELb1ELb1EEEEEEEEEvNT_6ParamsE)
        .other          _ZN7cutlass13device_kernelIN5flash19enable_sm80_to_sm89INS1_16FlashAttnFwdSm80INS1_25CollectiveMainloopFwdSm80ILi8ELi1ELb0EN4cute5tupleIJNS5_1CILi128EEENS7_ILi64EEENS7_ILi256EEEEEELi256ENS_6half_tEfNS_4arch4Sm80ELb0ELb0ELb1ELb1ELb1ELb0ELb1ELb1EEENS1_21CollectiveEpilogueFwdINS6_IJS8_SA_S9_EEENS6_IJNS7_ILi1EEESI_SI_EEESC_SE_Li256ELb1ELb1ELb1ELb0EEENS1_36VarlenDynamicPersistentTileSchedulerILi128ELi64ELi256ELi256ELb1ELb1ELb0ELb0ELb1ELb1EEEEEEEEEvNT_6ParamsE,@"STO_CUDA_ENTRY STV_DEFAULT"
_ZN7cutlass13device_kernelIN5flash19enable_sm80_to_sm89INS1_16FlashAttnFwdSm80INS1_25CollectiveMainloopFwdSm80ILi8ELi1ELb0EN4cute5tupleIJNS5_1CILi128EEENS7_ILi64EEENS7_ILi256EEEEEELi256ENS_6half_tEfNS_4arch4Sm80ELb0ELb0ELb1ELb1ELb1ELb0ELb1ELb1EEENS1_21CollectiveEpilogueFwdINS6_IJS8_SA_S9_EEENS6_IJNS7_ILi1EEESI_SI_EEESC_SE_Li256ELb1ELb1ELb1ELb0EEENS1_36VarlenDynamicPersistentTileSchedulerILi128ELi64ELi256ELi256ELb1ELb1ELb0ELb0ELb1ELb1EEEEEEEEEvNT_6ParamsE:
        /* <DEDUP_REMOVED lines=10> */
[----:B-1----:R1:W-:Y:S04]  /*00a0*/  @P0 STL.64 [R1], R4 ;  /* 0x0000000401000387 */ /* 0x0023e80000100a00 */
        /* <DEDUP_REMOVED lines=43> */
.L_x_1556:
        /* <DEDUP_REMOVED lines=17> */
.L_x_1654:
        /* <DEDUP_REMOVED lines=16> */
.L_x_1655:
[----:B--2---:R-:W-:-:S05]  /*0570*/  IMAD R0, R0, c[0x0][0x538], RZ ;  /* 0x00014e0000007a24 */ /* 0x004fca00078e02ff */
[----:B------:R-:W-:-:S04]  /*0580*/  IADD3 R6, R0, R6, RZ ;  /* 0x0000000600067210 */ /* 0x000fc80007ffe0ff */
[----:B------:R-:W-:-:S13]  /*0590*/  ISETP.GT.AND P0, PT, R6, UR4, PT ;  /* 0x0000000406007c0c */ /* 0x000fda000bf04270 */
[----:B-1----:R-:W-:Y:S05]  /*05a0*/  @!P0 BRA `(.L_x_1556) ;  /* 0xfffffdb000008947 */ /* 0x002fea000383ffff */
.L_x_1552:
[----:B------:R-:W-:-:S05]  /*05b0*/  IADD3 R12, -R0, R6, RZ ;  /* 0x00000006000c7210 */ /* 0x000fca0007ffe1ff */
[----:B------:R-:W-:-:S05]  /*05c0*/  IMAD R0, R4, c[0x0][0x538], R12 ;  /* 0x00014e0004007a24 */ /* 0x000fca00078e020c */
[----:B------:R-:W-:Y:S01]  /*05d0*/  ISETP.GT.AND P0, PT, R0, UR4, PT ;  /* 0x0000000400007c0c */ /* 0x000fe2000bf04270 */
[----:B------:R-:W-:-:S12]  /*05e0*/  BRA.DIV ~URZ, `(.L_x_1557) ;  /* 0x0000fe327f007947 */ /* 0x000fd8000b800000 */
[----:B------:R-:W-:-:S04]  /*05f0*/  VOTE.ANY R0, PT, !P0 ;  /* 0x0000000000007806 */ /* 0x000fc800040e0100 */
.L_x_1656:
[----:B------:R1:W2:Y:S01]  /*0600*/  POPC R13, R0 ;  /* 0x00000000000d7309 */ /* 0x0002a20000000000 */
[----:B------:R-:W-:Y:S05]  /*0610*/  BRA.DIV ~URZ, `(.L_x_1558) ;  /* 0x0000fe427f007947 */ /* 0x000fea000b800000 */
[----:B--2---:R2:W3:Y:S01]  /*0620*/  SHFL.IDX PT, R11, R8, R13, 0x1f ;  /* 0x00001f0d080b7589 */ /* 0x0044e200000e0000 */
[----:B------:R-:W-:-:S03]  /*0630*/  MOV R6, RZ ;  /* 0x000000ff00067202 */ /* 0x000fc60000000f00 */
[----:B------:R2:W4:Y:S04]  /*0640*/  SHFL.IDX PT, R10, R7, R13, 0x1f ;  /* 0x00001f0d070a7589 */ /* 0x00052800000e0000 */
.L_x_1657:
[----:B------:R-:W-:Y:S01]  /*0650*/  ISETP.NE.AND P0, PT, R0, RZ, PT ;  /* 0x000000ff0000720c */ /* 0x000fe20003f05270 */
[----:B------:R-:W-:-:S12]  /*0660*/  BSSY B0, `(.L_x_1559) ;  /* 0x0000005000007945 */ /* 0x000fd80003800000 */
[----:B------:R-:W-:Y:S05]  /*0670*/  @!P0 BRA `(.L_x_1560) ;  /* 0x0000003000008947 */ /* 0x000fea0003800000 */
[----:B------:R-:W-:Y:S01]  /*0680*/  IADD3 R31, R13, -0x1, RZ ;  /* 0xffffffff0d1f7810 */ /* 0x000fe20007ffe0ff */
[----:B------:R-:W-:Y:S05]  /*0690*/  BRA.DIV ~URZ, `(.L_x_1561) ;  /* 0x0000fea27f007947 */ /* 0x000fea000b800000 */
[----:B------:R1:W2:Y:S02]  /*06a0*/  SHFL.IDX PT, R6, R4, R31, 0x1f ;  /* 0x00001f1f04067589 */ /* 0x0002a400000e0000 */
.L_x_1560:
[----:B------:R-:W-:Y:S05]  /*06b0*/  BSYNC B0 ;  /* 0x0000000000007941 */ /* 0x000fea0003800000 */
.L_x_1559:
[----:B-1-3--:R-:W-:Y:S01]  /*06c0*/  IABS R0, R11 ;  /* 0x0000000b00007213 */ /* 0x00afe20000000000 */
[----:B--2---:R-:W-:-:S04]  /*06d0*/  IMAD R4, R6, c[0x0][0x538], R12 ;  /* 0x00014e0006047a24 */ /* 0x004fc800078e020c */
[----:B------:R-:W-:Y:S01]  /*06e0*/  IMAD.MOV.U32 R5, RZ, RZ, R0 ;  /* 0x000000ffff057224 */ /* 0x000fe200078e0000 */
[----:B----4-:R-:W-:Y:S01]  /*06f0*/  IABS R0, R10 ;  /* 0x0000000a00007213 */ /* 0x010fe20000000000 */
[----:B------:R1:W-:Y:S01]  /*0700*/  STL [R1], R4 ;  /* 0x0000000401007387 */ /* 0x0003e20000100800 */
        /* <DEDUP_REMOVED lines=64> */
.L_x_1553:
[----:B------:R-:W-:Y:S01]  /*0b10*/  MOV R0, UR4 ;  /* 0x0000000400007c02 */ /* 0x000fe20008000f00 */
[----:B------:R-:W-:Y:S04]  /*0b20*/  STL [R1+0x4], RZ ;  /* 0x000004ff01007387 */ /* 0x000fe80000100800 */
[----:B------:R1:W-:Y:S04]  /*0b30*/  STL [R1], R0 ;  /* 0x0000000001007387 */ /* 0x0003e80000100800 */
[----:B------:R2:W-:Y:S01]  /*0b40*/  STL [R1+0x8], RZ ;  /* 0x000008ff01007387 */ /* 0x0005e20000100800 */
[----:B-1----:R-:W-:-:S05]  /*0b50*/  MOV R0, c[0x0][0x53c] ;  /* 0x00014f0000007a02 */ /* 0x002fca0000000f00 */
[----:B------:R2:W-:Y:S02]  /*0b60*/  STL [R1+0xc], R0 ;  /* 0x00000c0001007387 */ /* 0x0005e40000100800 */
.L_x_1562:
[----:B-1----:R-:W3:Y:S04]  /*0b70*/  LDL R4, [R1] ;  /* 0x0000000001047983 */ /* 0x002ee80000100800 */
[----:B------:R-:W3:Y:S04]  /*0b80*/  LDL R5, [R1+0x4] ;  /* 0x0000040001057983 */ /* 0x000ee80000100800 */
[----:B------:R-:W3:Y:S04]  /*0b90*/  LDL R6, [R1+0x8] ;  /* 0x0000080001067983 */ /* 0x000ee80000100800 */
[----:B------:R-:W3:Y:S01]  /*0ba0*/  LDL R7, [R1+0xc] ;  /* 0x00000c0001077983 */ /* 0x000ee20000100800 */
[----:B------:R-:W-:Y:S01]  /*0bb0*/  ISETP.NE.AND P0, PT, R14, RZ, PT ;  /* 0x000000ff0e00720c */ /* 0x000fe20003f05270 */
[----:B------:R-:W-:-:S12]  /*0bc0*/  WARPSYNC 0xffffffff ;  /* 0xffffffff00007948 */ /* 0x000fd80003800000 */
[----:B---3--:R1:W-:Y:S04]  /*0bd0*/  @!P0 STS.128 [0x20100], R4 ;  /* 0x02010004ff008388 */ /* 0x0083e80000000c00 */
[----:B------:R-:W-:Y:S06]  /*0be0*/  BAR.ARV 0x5, 0x100 ;  /* 0x0144000000007b1d */ /* 0x000fec0000002000 */
.L_x_1551:
[----:B--2---:R-:W2:Y:S02]  /*0bf0*/  LDL R0, [R1+0xc] ;  /* 0x00000c0001007983 */ /* 0x004ea40000100800 */
[----:B--2---:R-:W-:-:S13]  /*0c00*/  ISETP.GE.AND P0, PT, R0, c[0x0][0x53c], PT ;  /* 0x00014f0000007a0c */ /* 0x004fda0003f06270 */
[----:B------:R-:W-:Y:S05]  /*0c10*/  @P0 EXIT ;  /* 0x000000000000094d */ /* 0x000fea0003800000 */
[----:B------:R-:W2:Y:S01]  /*0c20*/  S2R R17, SR_TID.X ;  /* 0x0000000000117919 */ /* 0x000ea20000002100 */
[----:B------:R-:W-:Y:S02]  /*0c30*/  ULDC UR5, c[0x0][0x2ac] ;  /* 0x0000ab0000057ab9 */ /* 0x000fe40000000800 */
[----:B------:R-:W-:Y:S02]  /*0c40*/  ULDC UR4, c[0x0][0x1d0] ;  /* 0x0000740000047ab9 */ /* 0x000fe40000000800 */
[----:B------:R-:W-:Y:S01]  /*0c50*/  UIMAD UR5, UR5, UR4, URZ ;  /* 0x00000004050572a4 */ /* 0x000fe2000f8e023f */
[----:B--2---:R-:W-:-:S04]  /*0c60*/  SHF.R.S32.HI R9, RZ, 0x1f, R17 ;  /* 0x0000001fff097819 */ /* 0x004fc80000011411 */
[CC--:B------:R-:W-:Y:S02]  /*0c70*/  LEA.HI R2, R9.reuse, R17.reuse, RZ, 0x4 ;  /* 0x0000001109027211 */ /* 0x0c0fe400078f20ff */
[CC--:B------:R-:W-:Y:S02]  /*0c80*/  LEA.HI R15, R9.reuse, R17.reuse, RZ, 0x3 ;  /* 0x00000011090f7211 */ /* 0x0c0fe400078f18ff */
[----:B------:R-:W-:Y:S02]  /*0c90*/  SHF.R.S32.HI R3, RZ, 0x4, R2 ;  /* 0x00000004ff037819 */ /* 0x000fe40000011402 */
[----:B------:R-:W-:Y:S02]  /*0ca0*/  LEA.HI R13, R9, R17, RZ, 0x2 ;  /* 0x00000011090d7211 */ /* 0x000fe400078f10ff */
[----:B------:R-:W-:Y:S02]  /*0cb0*/  LEA.HI R0, R2, R3, RZ, 0x1 ;  /* 0x0000000302007211 */ /* 0x000fe400078f08ff */
[----:B------:R-:W-:-:S02]  /*0cc0*/  SHF.R.S32.HI R241, RZ, 0x3, R15 ;  /* 0x00000003fff17819 */ /* 0x000fc4000001140f */
[----:B------:R-:W-:Y:S02]  /*0cd0*/  LOP3.LUT R0, R0, 0xfffffffe, RZ, 0xc0, !PT ;  /* 0xfffffffe00007812 */ /* 0x000fe400078ec0ff */
[--C-:B------:R-:W-:Y:S02]  /*0ce0*/  SHF.R.S32.HI R8, RZ, 0x2, R13.reuse ;  /* 0x00000002ff087819 */ /* 0x100fe4000001140d */
[----:B-1----:R-:W-:Y:S01]  /*0cf0*/  LOP3.LUT R4, R15, 0xfffffff8, RZ, 0xc0, !PT ;  /* 0xfffffff80f047812 */ /* 0x002fe200078ec0ff */
[----:B------:R-:W-:Y:S01]  /*0d00*/  IMAD.IADD R14, R3, 0x1, -R0 ;  /* 0x00000001030e7824 */ /* 0x000fe200078e0a00 */
[----:B------:R-:W-:Y:S01]  /*0d10*/  LOP3.LUT R0, R2, 0xfffffff0, RZ, 0xc0, !PT ;  /* 0xfffffff002007812 */ /* 0x000fe200078ec0ff */
[----:B------:R-:W-:Y:S01]  /*0d20*/  IMAD.SHL.U32 R3, R241, 0x40, RZ ;  /* 0x00000040f1037824 */ /* 0x000fe200078e00ff */
[----:B------:R-:W-:Y:S01]  /*0d30*/  SHF.R.S32.HI R2, RZ, 0x1f, R13 ;  /* 0x0000001fff027819 */ /* 0x000fe2000001140d */
[----:B------:R-:W-:Y:S01]  /*0d40*/  IMAD.IADD R236, R17, 0x1, -R4 ;  /* 0x0000000111ec7824 */ /* 0x000fe200078e0a04 */
[-C--:B------:R-:W-:Y:S01]  /*0d50*/  LEA.HI R7, R9, R17.reuse, RZ, 0x5 ;  /* 0x0000001109077211 */ /* 0x080fe200078f28ff */
[----:B------:R-:W-:Y:S01]  /*0d60*/  IMAD.IADD R0, R17, 0x1, -R0 ;  /* 0x0000000111007824 */ /* 0x000fe200078e0a00 */
[----:B------:R-:W-:Y:S01]  /*0d70*/  LEA.HI R2, R2, R8, RZ, 0x3 ;  /* 0x0000000802027211 */ /* 0x000fe200078f18ff */
[----:B------:R-:W-:Y:S01]  /*0d80*/  IMAD.SHL.U32 R232, R236, 0x8, RZ ;  /* 0x00000008ece87824 */ /* 0x000fe200078e00ff */
[----:B------:R-:W-:-:S02]  /*0d90*/  LEA.HI R9, R9, R17, RZ, 0x6 ;  /* 0x0000001109097211 */ /* 0x000fc400078f30ff */
[----:B------:R-:W-:Y:S02]  /*0da0*/  SHF.R.S32.HI R5, RZ, 0x1f, R0 ;  /* 0x0000001fff057819 */ /* 0x000fe40000011400 */
[----:B------:R-:W-:Y:S01]  /*0db0*/  LOP3.LUT R4, R2, 0xfffffff8, RZ, 0xc0, !PT ;  /* 0xfffffff802047812 */ /* 0x000fe200078ec0ff */
[----:B------:R-:W-:Y:S01]  /*0dc0*/  IMAD.SHL.U32 R9, R9, 0x8, RZ ;  /* 0x0000000809097824 */ /* 0x000fe200078e00ff */
[----:B------:R-:W-:Y:S02]  /*0dd0*/  LEA.HI R10, R5, R0, RZ, 0x3 ;  /* 0x00000000050a7211 */ /* 0x000fe400078f18ff */
[----:B------:R-:W-:Y:S01]  /*0de0*/  LOP3.LUT R2, R3, 0x1c0, RZ, 0xc0, !PT ;  /* 0x000001c003027812 */ /* 0x000fe200078ec0ff */
[----:B------:R-:W-:Y:S01]  /*0df0*/  IMAD.IADD R8, R8, 0x1, -R4 ;  /* 0x0000000108087824 */ /* 0x000fe200078e0a04 */
[----:B------:R-:W-:Y:S02]  /*0e00*/  LOP3.LUT R3, R10, 0xfffffff8, RZ, 0xc0, !PT ;  /* 0xfffffff80a037812 */ /* 0x000fe400078ec0ff */
[----:B------:R-:W-:-:S02]  /*0e10*/  SHF.R.U32.HI R4, RZ, 0x3, R2 ;  /* 0x00000003ff047819 */ /* 0x000fc40000011602 */
[----:B------:R-:W-:Y:S01]  /*0e20*/  LOP3.LUT R2, R2, 0x38, R232, 0xf8, !PT ;  /* 0x0000003802027812 */ /* 0x000fe200078ef8e8 */
[----:B------:R-:W-:Y:S01]  /*0e30*/  IMAD.IADD R5, R0, 0x1, -R3 ;  /* 0x0000000100057824 */ /* 0x000fe200078e0a03 */
[----:B------:R-:W-:Y:S02]  /*0e40*/  LOP3.LUT R0, R7, 0xffffffe0, RZ, 0xc0, !PT ;  /* 0xffffffe007007812 */ /* 0x000fe400078ec0ff */
[----:B------:R-:W-:Y:S02]  /*0e50*/  LOP3.LUT R11, R2, R4, RZ, 0x3c, !PT ;  /* 0x00000004020b7212 */ /* 0x000fe400078e3cff */
[--C-:B------:R-:W-:Y:S01]  /*0e60*/  SHF.R.S32.HI R4, RZ, 0x5, R7.reuse ;  /* 0x00000005ff047819 */ /* 0x100fe20000011407 */
[----:B------:R-:W-:Y:S01]  /*0e70*/  IMAD.IADD R16, R17, 0x1, -R0 ;  /* 0x0000000111107824 */ /* 0x000fe200078e0a00 */
[----:B------:R-:W-:Y:S01]  /*0e80*/  SHF.R.S32.HI R2, RZ, 0x1f, R7 ;  /* 0x0000001fff027819 */ /* 0x000fe20000011407 */
[----:B------:R-:W-:Y:S01]  /*0e90*/  IMAD.SHL.U32 R0, R236, 0x40, RZ ;  /* 0x00000040ec007824 */ /* 0x000fe200078e00ff */
[----:B------:R-:W-:-:S02]  /*0ea0*/  LOP3.LUT R6, R8, 0x1, RZ, 0xc0, !PT ;  /* 0x0000000108067812 */ /* 0x000fc400078ec0ff */
[----:B------:R-:W-:Y:S02]  /*0eb0*/  LEA.HI R2, R2, R4, RZ, 0x3 ;  /* 0x0000000402027211 */ /* 0x000fe400078f18ff */
[----:B------:R-:W-:Y:S02]  /*0ec0*/  SHF.R.S32.HI R12, RZ, 0x1f, R16 ;  /* 0x0000001fff0c7819 */ /* 0x000fe40000011410 */
[----:B------:R-:W-:Y:S02]  /*0ed0*/  LOP3.LUT R0, R0, 0x1c0, RZ, 0xc0, !PT ;  /* 0x000001c000007812 */ /* 0x000fe400078ec0ff */
[----:B------:R-:W-:Y:S02]  /*0ee0*/  LOP3.LUT R2, R2, 0xffffff8, RZ, 0xc0, !PT ;  /* 0x0ffffff802027812 */ /* 0x000fe400078ec0ff */
[----:B------:R-:W-:Y:S02]  /*0ef0*/  ISETP.NE.U32.AND P0, PT, R6, 0x1, PT ;  /* 0x000000010600780c */ /* 0x000fe40003f05070 */
[----:B------:R-:W-:Y:S01]  /*0f00*/  LEA.HI R12, R12, R16, RZ, 0x2 ;  /* 0x000000100c0c7211 */ /* 0x000fe200078f10ff */
[----:B------:R-:W-:Y:S01]  /*0f10*/  IMAD.IADD R3, R4, 0x1, -R2 ;  /* 0x0000000104037824 */ /* 0x000fe200078e0a02 */
[----:B------:R-:W-:-:S02]  /*0f20*/  LOP3.LUT R7, R0, 0x8, R15, 0xf8, !PT ;  /* 0x0000000800077812 */ /* 0x000fc400078ef80f */
[----:B------:R-:W-:Y:S02]  /*0f30*/  SHF.R.U32.HI R6, RZ, 0x3, R0 ;  /* 0x00000003ff067819 */ /* 0x000fe40000011600 */
[----:B------:R-:W-:Y:S02]  /*0f40*/  LOP3.LUT R0, R13, 0xfffffffc, RZ, 0xc0, !PT ;  /* 0xfffffffc0d007812 */ /* 0x000fe400078ec0ff */
[----:B------:R-:W-:Y:S02]  /*0f50*/  SHF.R.S32.HI R2, RZ, 0x2, R12 ;  /* 0x00000002ff027819 */ /* 0x000fe4000001140c */
[----:B------:R-:W-:Y:S01]  /*0f60*/  LOP3.LUT R13, R7, R6, RZ, 0x3c, !PT ;  /* 0x00000006070d7212 */ /* 0x000fe200078e3cff */
[----:B------:R-:W-:Y:S01]  /*0f70*/  IMAD.IADD R0, R17, 0x1, -R0 ;  /* 0x0000000111007824 */ /* 0x000fe200078e0a00 */
[----:B------:R-:W-:Y:S01]  /*0f80*/  LOP3.LUT P4, RZ, R5, 0x2, RZ, 0xc0, !PT ;  /* 0x0000000205ff7812 */ /* 0x000fe2000788c0ff */
[----:B------:R-:W-:Y:S01]  /*0f90*/  IMAD R15, R3, 0x10, R2 ;  /* 0x00000010030f7824 */ /* 0x000fe200078e0202 */
[C---:B------:R-:W-:Y:S01]  /*0fa0*/  LOP3.LUT P3, RZ, R5.reuse, 0x4, RZ, 0xc0, !PT ;  /* 0x0000000405ff7812 */ /* 0x040fe2000786c0ff */
[----:B------:R-:W-:Y:S01]  /*0fb0*/  IMAD.SHL.U32 R2, R5, 0x40, RZ ;  /* 0x0000004005027824 */ /* 0x000fe200078e00ff */
[----:B------:R-:W-:Y:S01]  /*0fc0*/  LEA.HI R3, R0, R0, RZ, 0x1 ;  /* 0x0000000000037211 */ /* 0x000fe200078f08ff */
[----:B------:R-:W-:Y:S01]  /*0fd0*/  IMAD.SHL.U32 R7, R4, 0x400, RZ ;  /* 0x0000040004077824 */ /* 0x000fe200078e00ff */
[C---:B------:R-:W-:Y:S01]  /*0fe0*/  R2P PR, R8.reuse, 0x6 ;  /* 0x0000000608007804 */ /* 0x040fe20000000000 */
[----:B------:R-:W-:Y:S01]  /*0ff0*/  IMAD.SHL.U32 R4, R8, 0x40, RZ ;  /* 0x0000004008047824 */ /* 0x000fe200078e00ff */
[----:B------:R-:W-:Y:S01]  /*1000*/  LOP3.LUT R2, R2, 0x1c0, RZ, 0xc0, !PT ;  /* 0x000001c002027812 */ /* 0x000fe200078ec0ff */
[----:B------:R-:W-:Y:S01]  /*1010*/  IMAD.SHL.U32 R6, R14, 0x8, RZ ;  /* 0x000000080e067824 */ /* 0x000fe200078e00ff */
[----:B------:R-:W-:Y:S01]  /*1020*/  LOP3.LUT R3, R3, 0x1ffffffe, RZ, 0xc0, !PT ;  /* 0x1ffffffe03037812 */ /* 0x000fe200078ec0ff */
[----:B------:R-:W-:Y:S01]  /*1030*/  IMAD.SHL.U32 R8, R10, 0x40, RZ ;  /* 0x000000400a087824 */ /* 0x000fe200078e00ff */
[----:B------:R-:W-:Y:S01]  /*1040*/  LOP3.LUT R4, R4, 0x1c0, RZ, 0xc0, !PT ;  /* 0x000001c004047812 */ /* 0x000fe200078ec0ff */
[----:B------:R-:W-:Y:S01]  /*1050*/  IMAD R5, R0, 0x2, R7 ;  /* 0x0000000200057824 */ /* 0x000fe200078e0207 */
[----:B------:R-:W-:Y:S01]  /*1060*/  LOP3.LUT R6, R2, 0x8, R6, 0xf8, !PT ;  /* 0x0000000802067812 */ /* 0x000fe200078ef806 */
[----:B------:R1:W-:Y:S01]  /*1070*/  STL [R1+0x148], R15 ;  /* 0x0001480f01007387 */ /* 0x0003e20000100800 */
[----:B------:R-:W-:Y:S01]  /*1080*/  LOP3.LUT R11, R11, 0x7ffffe00, R9, 0xf8, !PT ;  /* 0x7ffffe000b0b7812 */ /* 0x000fe200078ef809 */
[----:B------:R-:W-:Y:S01]  /*1090*/  IMAD.IADD R9, R0, 0x1, -R3 ;  /* 0x0000000100097824 */ /* 0x000fe200078e0a03 */
[----:B------:R-:W-:Y:S01]  /*10a0*/  SHF.R.U32.HI R2, RZ, 0x3, R2 ;  /* 0x00000003ff027819 */ /* 0x000fe20000011602 */
[----:B------:R-:W-:Y:S01]  /*10b0*/  IMAD R0, R14, 0x200, R13 ;  /* 0x000002000e007824 */ /* 0x000fe200078e020d */
[----:B------:R-:W-:Y:S01]  /*10c0*/  LEA.HI R3, R4, R4, RZ, 0x1d ;  /* 0x0000000404037211 */ /* 0x000fe200078fe8ff */
[----:B------:R-:W-:Y:S01]  /*10d0*/  IMAD R9, R9, 0x8, R15 ;  /* 0x0000000809097824 */ /* 0x000fe200078e020f */
[----:B------:R-:W-:Y:S01]  /*10e0*/  LOP3.LUT R2, R6, R2, RZ, 0x3c, !PT ;  /* 0x0000000206027212 */ /* 0x000fe200078e3cff */
[----:B------:R-:W-:Y:S01]  /*10f0*/  IMAD.MOV.U32 R10, RZ, RZ, 0x40 ;  /* 0x00000040ff0a7424 */ /* 0x000fe200078e00ff */
[----:B------:R-:W-:Y:S01]  /*1100*/  LOP3.LUT R4, R8, 0xfffffe00, RZ, 0xc0, !PT ;  /* 0xfffffe0008047812 */ /* 0x000fe200078ec0ff */
[----:B------:R-:W-:Y:S01]  /*1110*/  IMAD.IADD R8, R5, 0x1, R3 ;  /* 0x0000000105087824 */ /* 0x000fe200078e0203 */
[----:B------:R2:W-:Y:S01]  /*1120*/  STL [R1+0x14c], R9 ;  /* 0x00014c0901007387 */ /* 0x0005e20000100800 */
[----:B------:R-:W-:Y:S01]  /*1130*/  IADD3 R238, R232, 0x40, RZ ;  /* 0x00000040e8ee7810 */ /* 0x000fe20007ffe0ff */
[----:B------:R-:W-:Y:S01]  /*1140*/  IMAD.SHL.U32 R229, R11, 0x2, RZ ;  /* 0x000000020be57824 */ /* 0x000fe200078e00ff */
[CC--:B------:R-:W-:Y:S01]  /*1150*/  IADD3 R3, R2.reuse, R4.reuse, R7 ;  /* 0x0000000402037210 */ /* 0x0c0fe20007ffe007 */
[----:B------:R-:W-:Y:S01]  /*1160*/  IMAD.MOV.U32 R7, RZ, RZ, 0x20 ;  /* 0x00000020ff077424 */ /* 0x000fe200078e00ff */
[----:B------:R-:W-:-:S02]  /*1170*/  LOP3.LUT R4, R2, R4, RZ, 0xfc, !PT ;  /* 0x0000000402047212 */ /* 0x000fc400078efcff */
[----:B------:R-:W-:Y:S02]  /*1180*/  LOP3.LUT R2, R12, 0x7ffffffc, RZ, 0xc0, !PT ;  /* 0x7ffffffc0c027812 */ /* 0x000fe400078ec0ff */
[----:B------:R-:W-:Y:S02]  /*1190*/  IADD3 R239, R232, 0xc0, RZ ;  /* 0x000000c0e8ef7810 */ /* 0x000fe40007ffe0ff */
[----:B------:R-:W-:Y:S01]  /*11a0*/  SHF.R.S32.HI R12, RZ, 0x1f, R238 ;  /* 0x0000001fff0c7819 */ /* 0x000fe200000114ee */
[----:B------:R-:W-:Y:S01]  /*11b0*/  IMAD.IADD R2, R16, 0x1, -R2 ;  /* 0x0000000110027824 */ /* 0x000fe200078e0a02 */
[----:B------:R-:W-:Y:S02]  /*11c0*/  IADD3 R237, R232, 0x80, RZ ;  /* 0x00000080e8ed7810 */ /* 0x000fe40007ffe0ff */
[----:B------:R-:W-:Y:S01]  /*11d0*/  SHF.R.S32.HI R5, RZ, 0x1f, R232 ;  /* 0x0000001fff057819 */ /* 0x000fe200000114e8 */
[----:B------:R-:W-:Y:S01]  /*11e0*/  IMAD.SHL.U32 R41, R2, 0x2, RZ ;  /* 0x0000000202297824 */ /* 0x000fe200078e00ff */
[----:B------:R-:W-:-:S02]  /*11f0*/  SHF.R.S32.HI R6, RZ, 0x1f, R239 ;  /* 0x0000001fff067819 */ /* 0x000fc400000114ef */
[----:B------:R-:W-:Y:S02]  /*1200*/  LEA R135, R0, 0x8100, 0x1 ;  /* 0x0000810000877811 */ /* 0x000fe400078e08ff */
        /* <DEDUP_REMOVED lines=19> */
[----:B------:R3:W-:Y:S01]  /*1340*/  STL [R1+0xb8], R35 ;  /* 0x0000b82301007387 */ /* 0x0007e20000100800 */
        /* <DEDUP_REMOVED lines=18> */
[C---:B-1----:R-:W-:Y:S02]  /*1470*/  IADD3 R15, R41.reuse, 0xd0, RZ ;  /* 0x000000d0290f7810 */ /* 0x042fe40007ffe0ff */
[C---:B------:R-:W-:Y:S01]  /*1480*/  IADD3 R14, R41.reuse, 0xd8, RZ ;  /* 0x000000d8290e7810 */ /* 0x040fe20007ffe0ff */
[----:B------:R-:W-:Y:S01]  /*1490*/  STL [R1+0x9c], R28 ;  /* 0x00009c1c01007387 */ /* 0x000fe20000100800 */
[C---:B------:R-:W-:Y:S02]  /*14a0*/  IADD3 R13, R41.reuse, 0xe0, RZ ;  /* 0x000000e0290d7810 */ /* 0x040fe40007ffe0ff */
[C---:B------:R-:W-:Y:S01]  /*14b0*/  IADD3 R12, R41.reuse, 0xe8, RZ ;  /* 0x000000e8290c7810 */ /* 0x040fe20007ffe0ff */
[----:B------:R-:W-:Y:S01]  /*14c0*/  STL [R1+0x98], R27 ;  /* 0x0000981b01007387 */ /* 0x000fe20000100800 */
[----:B------:R-:W-:-:S02]  /*14d0*/  IADD3 R11, R41, 0xf0, RZ ;  /* 0x000000f0290b7810 */ /* 0x000fc40007ffe0ff */
[----:B--2---:R-:W-:Y:S01]  /*14e0*/  LEA R9, R8, 0x80, 0x1 ;  /* 0x0000008008097811 */ /* 0x004fe200078e08ff */
[----:B------:R1:W-:Y:S01]  /*14f0*/  STL [R1+0x94], R26 ;  /* 0x0000941a01007387 */ /* 0x0003e20000100800 */
[----:B------:R-:W-:Y:S02]  /*1500*/  SHF.R.S32.HI R8, RZ, 0x1f, R40 ;  /* 0x0000001fff087819 */ /* 0x000fe40000011428 */
[----:B------:R-:W-:Y:S01]  /*1510*/  SHF.R.S32.HI R5, RZ, 0x1f, R237 ;  /* 0x0000001fff057819 */ /* 0x000fe200000114ed */
[----:B------:R-:W-:Y:S01]  /*1520*/  STL [R1+0x90], R25 ;  /* 0x0000901901007387 */ /* 0x000fe20000100800 */
[C---:B------:R-:W-:Y:S02]  /*1530*/  SEL R6, R10.reuse, 0xffffffc0, !P2 ;  /* 0xffffffc00a067807 */ /* 0x040fe40005000000 */
[----:B------:R-:W-:Y:S01]  /*1540*/  SEL R0, R10, 0xffffffc0, !P3 ;  /* 0xffffffc00a007807 */ /* 0x000fe20005800000 */
[----:B------:R-:W-:Y:S01]  /*1550*/  STL [R1+0x8c], R24 ;  /* 0x00008c1801007387 */ /* 0x000fe20000100800 */
[----:B------:R-:W-:-:S02]  /*1560*/  SEL R5, R7, 0xffffffe0, !P1 ;  /* 0xffffffe007057807 */ /* 0x000fc40004800000 */
[----:B------:R-:W-:Y:S01]  /*1570*/  SEL R2, R7, 0xffffffe0, !P4 ;  /* 0xffffffe007027807 */ /* 0x000fe20006000000 */
[----:B------:R2:W-:Y:S01]  /*1580*/  STL [R1+0x88], R23 ;  /* 0x0000881701007387 */ /* 0x0005e20000100800 */
[----:B------:R-:W-:Y:S02]  /*1590*/  IADD3 R10, R41, 0xf8, RZ ;  /* 0x000000f8290a7810 */ /* 0x000fe40007ffe0ff */
[----:B------:R-:W-:Y:S01]  /*15a0*/  SHF.R.S32.HI R7, RZ, 0x1f, R39 ;  /* 0x0000001fff077819 */ /* 0x000fe20000011427 */
[----:B------:R-:W-:Y:S01]  /*15b0*/  STL [R1+0x84], R22 ;  /* 0x0000841601007387 */ /* 0x000fe20000100800 */
[----:B---3--:R-:W-:Y:S02]  /*15c0*/  SHF.R.S32.HI R35, RZ, 0x1f, R35 ;  /* 0x0000001fff237819 */ /* 0x008fe40000011423 */
[----:B----4-:R-:W-:Y:S01]  /*15d0*/  SHF.R.S32.HI R32, RZ, 0x1f, R32 ;  /* 0x0000001fff207819 */ /* 0x010fe20000011420 */
[----:B------:R-:W-:Y:S01]  /*15e0*/  STL [R1+0x80], R21 ;  /* 0x0000801501007387 */ /* 0x000fe20000100800 */
[----:B-----5:R-:W-:-:S02]  /*15f0*/  SHF.R.S32.HI R29, RZ, 0x1f, R29 ;  /* 0x0000001fff1d7819 */ /* 0x020fc4000001141d */
[----:B------:R-:W-:Y:S01]  /*1600*/  LEA R221, R3, 0x10100, 0x1 ;  /* 0x0001010003dd7811 */ /* 0x000fe200078e08ff */
[----:B------:R3:W-:Y:S01]  /*1610*/  STL [R1+0x7c], R20 ;  /* 0x00007c1401007387 */ /* 0x0007e20000100800 */
[----:B-1----:R-:W-:Y:S02]  /*1620*/  SHF.R.S32.HI R26, RZ, 0x1f, R26 ;  /* 0x0000001fff1a7819 */ /* 0x002fe4000001141a */
[----:B------:R-:W-:Y:S01]  /*1630*/  LEA R217, R4, 0x100, 0x1 ;  /* 0x0000010004d97811 */ /* 0x000fe200078e08ff */
[----:B------:R-:W-:Y:S01]  /*1640*/  STL [R1+0x78], R19 ;  /* 0x0000781301007387 */ /* 0x000fe20000100800 */
[C---:B------:R-:W-:Y:S02]  /*1650*/  IMAD.IADD R222, R221.reuse, 0x1, R2 ;  /* 0x00000001ddde7824 */ /* 0x040fe400078e0202 */
[----:B------:R-:W-:Y:S01]  /*1660*/  IMAD.IADD R224, R221, 0x1, R0 ;  /* 0x00000001dde07824 */ /* 0x000fe200078e0200 */
[----:B------:R-:W-:Y:S01]  /*1670*/  STL [R1+0x74], R18 ;  /* 0x0000741201007387 */ /* 0x000fe20000100800 */
[----:B------:R-:W-:-:S02]  /*1680*/  IMAD.IADD R218, R2, 0x1, R217 ;  /* 0x0000000102da7824 */ /* 0x000fc400078e02d9 */
[----:B------:R-:W-:Y:S01]  /*1690*/  IMAD.IADD R220, R0, 0x1, R217 ;  /* 0x0000000100dc7824 */ /* 0x000fe200078e02d9 */
[----:B------:R1:W-:Y:S01]  /*16a0*/  STL [R1+0x70], R17 ;  /* 0x0000701101007387 */ /* 0x0003e20000100800 */
[----:B--2---:R-:W-:Y:S01]  /*16b0*/  SHF.R.S32.HI R23, RZ, 0x1f, R23 ;  /* 0x0000001fff177819 */ /* 0x004fe20000011417 */
[----:B------:R-:W-:Y:S02]  /*16c0*/  IMAD.IADD R223, R222, 0x1, R0 ;  /* 0x00000001dedf7824 */ /* 0x000fe400078e0200 */
[----:B------:R-:W-:Y:S01]  /*16d0*/  STL [R1+0x6c], R16 ;  /* 0x00006c1001007387 */ /* 0x000fe20000100800 */
[----:B------:R-:W-:-:S03]  /*16e0*/  IMAD.IADD R219, R0, 0x1, R218 ;  /* 0x0000000100db7824 */ /* 0x000fc600078e02da */
[----:B------:R-:W-:Y:S04]  /*16f0*/  STL [R1+0x68], R15 ;  /* 0x0000680f01007387 */ /* 0x000fe80000100800 */
[----:B------:R2:W-:Y:S01]  /*1700*/  STL [R1+0x64], R14 ;  /* 0x0000640e01007387 */ /* 0x0005e20000100800 */
[----:B---3--:R-:W-:-:S03]  /*1710*/  SHF.R.S32.HI R20, RZ, 0x1f, R20 ;  /* 0x0000001fff147819 */ /* 0x008fc60000011414 */
[----:B------:R-:W-:Y:S04]  /*1720*/  STL [R1+0x60], R13 ;  /* 0x0000600d01007387 */ /* 0x000fe80000100800 */
[----:B------:R-:W-:Y:S04]  /*1730*/  STL [R1+0x5c], R12 ;  /* 0x00005c0c01007387 */ /* 0x000fe80000100800 */
[----:B------:R3:W-:Y:S01]  /*1740*/  STL [R1+0x58], R11 ;  /* 0x0000580b01007387 */ /* 0x0007e20000100800 */
[----:B-1----:R-:W-:-:S03]  /*1750*/  SHF.R.S32.HI R17, RZ, 0x1f, R17 ;  /* 0x0000001fff117819 */ /* 0x002fc60000011411 */
[----:B------:R1:W-:Y:S04]  /*1760*/  STL [R1+0x140], R8 ;  /* 0x0001400801007387 */ /* 0x0003e80000100800 */
[----:B------:R-:W-:Y:S04]  /*1770*/  STL [R1+0x54], R10 ;  /* 0x0000540a01007387 */ /* 0x000fe80000100800 */
[----:B------:R4:W-:Y:S01]  /*1780*/  STL [R1+0x13c], R7 ;  /* 0x00013c0701007387 */ /* 0x0009e20000100800 */
[----:B--2---:R-:W-:-:S03]  /*1790*/  SHF.R.S32.HI R14, RZ, 0x1f, R14 ;  /* 0x0000001fff0e7819 */ /* 0x004fc6000001140e */
[----:B------:R-:W-:Y:S01]  /*17a0*/  STL [R1+0x1c], R9 ;  /* 0x00001c0901007387 */ /* 0x000fe20000100800 */
[----:B---3--:R-:W-:Y:S02]  /*17b0*/  SHF.R.S32.HI R11, RZ, 0x1f, R11 ;  /* 0x0000001fff0b7819 */ /* 0x008fe4000001140b */
[----:B-1----:R-:W-:-:S05]  /*17c0*/  SHF.R.S32.HI R8, RZ, 0x1f, R38 ;  /* 0x0000001fff087819 */ /* 0x002fca0000011426 */
[----:B------:R1:W-:Y:S01]  /*17d0*/  STL [R1+0x138], R8 ;  /* 0x0001380801007387 */ /* 0x0003e20000100800 */
[----:B----4-:R-:W-:-:S05]  /*17e0*/  SHF.R.S32.HI R7, RZ, 0x1f, R37 ;  /* 0x0000001fff077819 */ /* 0x010fca0000011425 */
        /* <DEDUP_REMOVED lines=43> */
[----:B--2---:R-:W-:-:S03]  /*1aa0*/  IADD3 R7, R9, -0x10, RZ ;  /* 0xfffffff009077810 */ /* 0x004fc60007ffe0ff */
[----:B------:R2:W-:Y:S01]  /*1ab0*/  STL [R1+0xcc], R11 ;  /* 0x0000cc0b01007387 */ /* 0x0005e20000100800 */
[----:B------:R-:W-:-:S05]  /*1ac0*/  @P0 IADD3 R7, R9, 0x10, RZ ;  /* 0x0000001009070810 */ /* 0x000fca0007ffe0ff */
[----:B------:R-:W-:Y:S02]  /*1ad0*/  IMAD.IADD R3, R6, 0x1, R7 ;  /* 0x0000000106037824 */ /* 0x000fe400078e0207 */
[----:B-1----:R-:W-:Y:S02]  /*1ae0*/  IMAD.IADD R8, R9, 0x1, R5 ;  /* 0x0000000109087824 */ /* 0x002fe400078e0205 */
[----:B------:R-:W-:Y:S01]  /*1af0*/  IMAD.IADD R5, R5, 0x1, R7 ;  /* 0x0000000105057824 */ /* 0x000fe200078e0207 */
[----:B--2---:R-:W-:Y:S01]  /*1b00*/  SHF.R.S32.HI R11, RZ, 0x1f, R10 ;  /* 0x0000001fff0b7819 */ /* 0x004fe2000001140a */
[--C-:B------:R-:W-:Y:S02]  /*1b10*/  IMAD.IADD R10, R9, 0x1, R6.reuse ;  /* 0x00000001090a7824 */ /* 0x100fe400078e0206 */
[--C-:B------:R-:W-:Y:S02]  /*1b20*/  IMAD.IADD R2, R5, 0x1, R6.reuse ;  /* 0x0000000105027824 */ /* 0x100fe400078e0206 */
[----:B------:R-:W-:Y:S04]  /*1b30*/  STL [R1+0xc8], R11 ;  /* 0x0000c80b01007387 */ /* 0x000fe80000100800 */
[----:B------:R1:W-:Y:S04]  /*1b40*/  STL [R1+0x2c], R8 ;  /* 0x00002c0801007387 */ /* 0x0003e80000100800 */
[----:B------:R2:W-:Y:S01]  /*1b50*/  STL [R1+0x3c], R10 ;  /* 0x00003c0a01007387 */ /* 0x0005e20000100800 */
[----:B-1----:R-:W-:-:S05]  /*1b60*/  IMAD.IADD R8, R8, 0x1, R6 ;  /* 0x0000000108087824 */ /* 0x002fca00078e0206 */
[----:B------:R2:W-:Y:S04]  /*1b70*/  STL [R1+0x38], R8 ;  /* 0x0000380801007387 */ /* 0x0005e80000100800 */
[----:B------:R2:W-:Y:S04]  /*1b80*/  STL [R1+0x24], R7 ;  /* 0x0000240701007387 */ /* 0x0005e80000100800 */
[----:B------:R2:W-:Y:S04]  /*1b90*/  STL [R1+0x34], R3 ;  /* 0x0000340301007387 */ /* 0x0005e80000100800 */
[----:B------:R2:W-:Y:S04]  /*1ba0*/  STL [R1+0x28], R5 ;  /* 0x0000280501007387 */ /* 0x0005e80000100800 */
[----:B------:R2:W-:Y:S02]  /*1bb0*/  STL [R1+0x30], R2 ;  /* 0x0000300201007387 */ /* 0x0005e40000100800 */
.L_x_1653:
[----:B------:R-:W3:Y:S01]  /*1bc0*/  LDL R0, [R1+0xc] ;  /* 0x00000c0001007983 */ /* 0x000ee20000100800 */
[----:B--2---:R-:W-:Y:S01]  /*1bd0*/  IMAD.MOV.U32 R8, RZ, RZ, 0x4 ;  /* 0x00000004ff087424 */ /* 0x004fe200078e00ff */
[----:B------:R-:W-:-:S02]  /*1be0*/  ISETP.NE.U32.AND P0, PT, RZ, c[0x0][0x370], PT ;  /* 0x0000dc00ff007a0c */ /* 0x000fc40003f05070 */
[----:B------:R-:W-:Y:S02]  /*1bf0*/  ISETP.NE.U32.AND P1, PT, RZ, c[0x0][0x360], PT ;  /* 0x0000d800ff007a0c */ /* 0x000fe40003f25070 */
[----:B------:R-:W-:Y:S01]  /*1c00*/  ISETP.NE.AND.EX P3, PT, RZ, c[0x0][0x374], PT, P0 ;  /* 0x0000dd00ff007a0c */ /* 0x000fe20003f65300 */
[----:B---3--:R-:W-:-:S05]  /*1c10*/  IMAD.WIDE R2, R0, R8, c[0x0][0x588] ;  /* 0x0001620000027625 */ /* 0x008fca00078e0208 */
[----:B------:R-:W2:Y:S01]  /*1c20*/  LDG.E R252, [R2.64] ;  /* 0x0000000602fc7981 */ /* 0x000ea2000c1e1900 */
[----:B------:R-:W-:Y:S01]  /*1c30*/  ISETP.NE.AND.EX P1, PT, RZ, c[0x0][0x364], PT, P1 ;  /* 0x0000d900ff007a0c */ /* 0x000fe20003f25310 */
[----:B------:R-:W-:Y:S01]  /*1c40*/  IMAD.MOV.U32 R242, RZ, RZ, RZ ;  /* 0x000000fffff27224 */ /* 0x000fe200078e00ff */
[----:B------:R-:W-:Y:S01]  /*1c50*/  ISETP.NE.U32.AND P4, PT, RZ, c[0x0][0x348], PT ;  /* 0x0000d200ff007a0c */ /* 0x000fe20003f85070 */
[----:B------:R-:W-:-:S03]  /*1c60*/  IMAD.MOV.U32 R11, RZ, RZ, RZ ;  /* 0x000000ffff0b7224 */ /* 0x000fc600078e00ff */
[----:B------:R-:W-:Y:S02]  /*1c70*/  ISETP.NE.AND.EX P4, PT, RZ, c[0x0][0x34c], PT, P4 ;  /* 0x0000d300ff007a0c */ /* 0x000fe40003f85340 */
[----:B--2---:R-:W-:Y:S01]  /*1c80*/  SHF.R.S32.HI R12, RZ, 0x1f, R252 ;  /* 0x0000001fff0c7819 */ /* 0x004fe200000114fc */
[C---:B------:R-:W-:Y:S01]  /*1c90*/  IMAD.SHL.U32 R18, R252.reuse, 0x4, RZ ;  /* 0x00000004fc127824 */ /* 0x040fe200078e00ff */
[C---:B------:R-:W-:Y:S02]  /*1ca0*/  @P3 LEA R6, P0, R252.reuse, c[0x0][0x370], 0x2 ;  /* 0x0000dc00fc063a11 */ /* 0x040fe400078010ff */
[C-C-:B------:R-:W-:Y:S01]  /*1cb0*/  SHF.L.U64.HI R16, R252.reuse, 0x2, R12.reuse ;  /* 0x00000002fc107819 */ /* 0x140fe2000001020c */
[----:B------:R1:W-:Y:S01]  /*1cc0*/  STL [R1+0x50], R12 ;  /* 0x0000500c01007387 */ /* 0x0003e20000100800 */
[----:B------:R-:W-:Y:S02]  /*1cd0*/  @P3 LEA.HI.X R7, R252, c[0x0][0x374], R12, 0x2, P0 ;  /* 0x0000dd00fc073a11 */ /* 0x000fe400000f140c */
[C---:B------:R-:W-:Y:S01]  /*1ce0*/  @P1 IADD3 R4, P2, R18.reuse, c[0x0][0x360], RZ ;  /* 0x0000d80012041a10 */ /* 0x040fe20007f5e0ff */
[----:B------:R1:W-:Y:S01]  /*1cf0*/  STL [R1+0x14], R18 ;  /* 0x0000141201007387 */ /* 0x0003e20000100800 */
[----:B------:R-:W-:-:S02]  /*1d00*/  IADD3 R2, P0, R18, c[0x0][0x348], RZ ;  /* 0x0000d20012027a10 */ /* 0x000fc40007f1e0ff */
[C---:B------:R-:W-:Y:S01]  /*1d10*/  @P1 IADD3.X R5, R16.reuse, c[0x0][0x364], RZ, P2, !PT ;  /* 0x0000d90010051a10 */ /* 0x040fe200017fe4ff */
[----:B------:R1:W5:Y:S01]  /*1d20*/  @P3 LDG.E R242, [R6.64] ;  /* 0x0000000606f23981 */ /* 0x000362000c1e1900 */
[----:B------:R-:W-:-:S03]  /*1d30*/  IADD3.X R3, R16, c[0x0][0x34c], RZ, P0, !PT ;  /* 0x0000d30010037a10 */ /* 0x000fc600007fe4ff */
[----:B------:R1:W5:Y:S04]  /*1d40*/  @P1 LDG.E R13, [R4.64] ;  /* 0x00000006040d1981 */ /* 0x000368000c1e1900 */
[----:B------:R1:W5:Y:S04]  /*1d50*/  @P4 LDG.E R11, [R2.64] ;  /* 0x00000006020b4981 */ /* 0x000368000c1e1900 */
[----:B------:R1:W-:Y:S01]  /*1d60*/  STL [R1+0x18], R16 ;  /* 0x0000181001007387 */ /* 0x0003e20000100800 */
[----:B------:R-:W-:Y:S01]  /*1d70*/  YIELD ;  /* 0x0000000000007946 */ /* 0x000fe20003800000 */
[----:B------:R-:W-:Y:S05]  /*1d80*/  @P1 BRA `(.L_x_1563) ;  /* 0x0000005000001947 */ /* 0x000fea0003800000 */
[----:B-----5:R-:W-:Y:S01]  /*1d90*/  MOV R13, c[0x0][0x168] ;  /* 0x00005a00000d7a02 */ /* 0x020fe20000000f00 */
[----:B------:R-:W-:Y:S05]  /*1da0*/  @!P4 BRA `(.L_x_1563) ;  /* 0x000000300000c947 */ /* 0x000fea0003800000 */
[----:B------:R2:W3:Y:S04]  /*1db0*/  LDG.E R0, [R2.64] ;  /* 0x0000000602007981 */ /* 0x0004e8000c1e1900 */
[----:B-12---:R-:W3:Y:S02]  /*1dc0*/  LDG.E R2, [R2.64+0x4] ;  /* 0x0000040602027981 */ /* 0x006ee4000c1e1900 */
[----:B---3--:R-:W-:-:S02]  /*1dd0*/  IADD3 R13, -R0, R2, RZ ;  /* 0x00000002000d7210 */ /* 0x008fc40007ffe1ff */
.L_x_1563:
[----:B------:R-:W-:-:S04]  /*1de0*/  ISETP.NE.U32.AND P0, PT, RZ, c[0x0][0x368], PT ;  /* 0x0000da00ff007a0c */ /* 0x000fc80003f05070 */
[----:B------:R-:W-:-:S13]  /*1df0*/  ISETP.NE.AND.EX P0, PT, RZ, c[0x0][0x36c], PT, P0 ;  /* 0x0000db00ff007a0c */ /* 0x000fda0003f05300 */
[----:B------:R-:W-:Y:S05]  /*1e00*/  @!P0 BRA `(.L_x_1564) ;  /* 0x0000004000008947 */ /* 0x000fea0003800000 */
[----:B-1----:R-:W-:-:S04]  /*1e10*/  IADD3 R2, P0, R18, c[0x0][0x368], RZ ;  /* 0x0000da0012027a10 */ /* 0x002fc80007f1e0ff */
[----:B------:R-:W-:-:S05]  /*1e20*/  IADD3.X R3, R16, c[0x0][0x36c], RZ, P0, !PT ;  /* 0x0000db0010037a10 */ /* 0x000fca00007fe4ff */
[----:B------:R1:W5:Y:S01]  /*1e30*/  LDG.E R0, [R2.64] ;  /* 0x0000000602007981 */ /* 0x000362000c1e1900 */
[----:B------:R-:W-:Y:S05]  /*1e40*/  BRA `(.L_x_1565) ;  /* 0x0000008000007947 */ /* 0x000fea0003800000 */
.L_x_1564:
        /* <DEDUP_REMOVED lines=8> */
.L_x_1565:
[----:B------:R-:W2:Y:S01]  /*1ed0*/  LDL R14, [R1+0x8] ;  /* 0x00000800010e7983 */ /* 0x000ea20000100800 */
[----:B-----5:R-:W-:Y:S01]  /*1ee0*/  IMAD.IADD R17, R0, 0x1, -R242 ;  /* 0x0000000100117824 */ /* 0x020fe200078e0af2 */
[----:B------:R-:W-:Y:S04]  /*1ef0*/  BSSY B0, `(.L_x_1566) ;  /* 0x000002e000007945 */ /* 0x000fe80003800000 */
[----:B------:R-:W-:-:S02]  /*1f00*/  ISETP.GE.AND P0, PT, R17, 0x1, PT ;  /* 0x000000011100780c */ /* 0x000fc40003f06270 */
[----:B------:R-:W-:-:S04]  /*1f10*/  IADD3 R0, R17, 0x3f, RZ ;  /* 0x0000003f11007810 */ /* 0x000fc80007ffe0ff */
[----:B-1----:R-:W-:-:S04]  /*1f20*/  SHF.R.S32.HI R2, RZ, 0x1f, R0 ;  /* 0x0000001fff027819 */ /* 0x002fc80000011400 */
[----:B------:R-:W-:Y:S01]  /*1f30*/  LEA.HI R0, R2, R0, RZ, 0x6 ;  /* 0x0000000002007211 */ /* 0x000fe200078f30ff */
[----:B------:R-:W-:-:S03]  /*1f40*/  IMAD.MOV.U32 R2, RZ, RZ, RZ ;  /* 0x000000ffff027224 */ /* 0x000fc600078e00ff */
[----:B------:R-:W-:Y:S02]  /*1f50*/  SHF.R.S32.HI R10, RZ, 0x6, R0 ;  /* 0x00000006ff0a7819 */ /* 0x000fe40000011400 */
        /* <DEDUP_REMOVED lines=39> */
.L_x_1567:
[----:B------:R-:W-:Y:S05]  /*21d0*/  BSYNC B0 ;  /* 0x0000000000007941 */ /* 0x000fea0003800000 */
.L_x_1566:
[----:B------:R-:W-:Y:S01]  /*21e0*/  IMAD R240, R15, R2, RZ ;  /* 0x000000020ff07224 */ /* 0x000fe200078e02ff */
[----:B------:R-:W-:Y:S01]  /*21f0*/  PRMT R0, RZ, 0x7610, R0 ;  /* 0x00007610ff007816 */ /* 0x000fe20000000000 */
[----:B-1----:R-:W-:Y:S01]  /*2200*/  IMAD.MOV.U32 R15, RZ, RZ, RZ ;  /* 0x000000ffff0f7224 */ /* 0x002fe200078e00ff */
[----:B------:R-:W-:Y:S01]  /*2210*/  MOV R20, RZ ;  /* 0x000000ff00147202 */ /* 0x000fe20000000f00 */
[----:B------:R-:W-:Y:S01]  /*2220*/  IMAD.IADD R2, R240, 0x1, R2 ;  /* 0x00000001f0027824 */ /* 0x000fe200078e0202 */
[----:B------:R-:W-:Y:S01]  /*2230*/  CS2R R74, SRZ ;  /* 0x00000000004a7805 */ /* 0x000fe2000001ff00 */
        /* <DEDUP_REMOVED lines=66> */
[----:B------:R-:W2:Y:S01]  /*2660*/  LDL R6, [R1+0x4] ;  /* 0x0000040001067983 */ /* 0x000ea20000100800 */
[----:B------:R-:W-:-:S04]  /*2670*/  ISETP.NE.U32.AND P0, PT, RZ, c[0x0][0x340], PT ;  /* 0x0000d000ff007a0c */ /* 0x000fc80003f05070 */
[----:B------:R-:W-:-:S13]  /*2680*/  ISETP.NE.AND.EX P1, PT, RZ, c[0x0][0x344], PT, P0 ;  /* 0x0000d100ff007a0c */ /* 0x000fda0003f25300 */
[----:B------:R-:W-:-:S04]  /*2690*/  @P1 IADD3 R2, P0, R18, c[0x0][0x340], RZ ;  /* 0x0000d00012021a10 */ /* 0x000fc80007f1e0ff */
[----:B------:R-:W-:-:S05]  /*26a0*/  @P1 IADD3.X R3, R16, c[0x0][0x344], RZ, P0, !PT ;  /* 0x0000d10010031a10 */ /* 0x000fca00007fe4ff */
[----:B------:R1:W5:Y:S01]  /*26b0*/  @P1 LDG.E R15, [R2.64] ;  /* 0x00000006020f1981 */ /* 0x000362000c1e1900 */
[----:B------:R-:W-:Y:S01]  /*26c0*/  SHF.R.S32.HI R0, RZ, 0x1f, R11 ;  /* 0x0000001fff007819 */ /* 0x000fe2000001140b */
[----:B------:R-:W-:Y:S01]  /*26d0*/  IMAD.MOV.U32 R4, RZ, RZ, c[0x0][0x2c4] ;  /* 0x0000b100ff047624 */ /* 0x000fe200078e00ff */
[----:B------:R-:W-:Y:S01]  /*26e0*/  LOP3.LUT R16, R14, 0xffff, RZ, 0xc0, !PT ;  /* 0x0000ffff0e107812 */ /* 0x000fe200078ec0ff */
[----:B------:R-:W-:Y:S01]  /*26f0*/  IMAD R5, R236, 0x20, R241 ;  /* 0x00000020ec057824 */ /* 0x000fe200078e02f1 */
[----:B------:R-:W-:Y:S01]  /*2700*/  ISETP.GE.AND P6, PT, R238, c[0x0][0x198], PT ;  /* 0x00006600ee007a0c */ /* 0x000fe20003fc6270 */
[----:B------:R-:W-:Y:S01]  /*2710*/  IMAD R0, R0, c[0x0][0x178], RZ ;  /* 0x00005e0000007a24 */ /* 0x000fe200078e02ff */
[----:B------:R-:W-:Y:S02]  /*2720*/  ISETP.NE.AND P0, PT, R4, 0x1, PT ;  /* 0x000000010400780c */ /* 0x000fe40003f05270 */
[----:B------:R-:W-:Y:S01]  /*2730*/  SEL R4, R252, RZ, !P4 ;  /* 0x000000fffc047207 */ /* 0x000fe20006000000 */
[----:B------:R-:W-:Y:S01]  /*2740*/  IMAD R0, R11, c[0x0][0x17c], R0 ;  /* 0x00005f000b007a24 */ /* 0x000fe200078e0200 */
[----:B------:R-:W-:-:S02]  /*2750*/  ISETP.GE.AND P5, PT, R237, c[0x0][0x198], PT ;  /* 0x00006600ed007a0c */ /* 0x000fc40003fa6270 */
[----:B------:R-:W-:Y:S01]  /*2760*/  IADD3 R104, R206, -0x1, RZ ;  /* 0xffffffffce687810 */ /* 0x000fe20007ffe0ff */
[----:B-1----:R-:W-:-:S05]  /*2770*/  IMAD.WIDE.U32 R2, R11, c[0x0][0x178], RZ ;  /* 0x00005e000b027a25 */ /* 0x002fca00078e00ff */
[----:B------:R-:W-:-:S05]  /*2780*/  IADD3 R3, R3, R0, RZ ;  /* 0x0000000003037210 */ /* 0x000fca0007ffe0ff */
[----:B------:R-:W-:-:S04]  /*2790*/  IMAD.WIDE.U32 R2, R16, c[0x0][0x1b8], R2 ;  /* 0x00006e0010027a25 */ /* 0x000fc800078e0002 */
[----:B------:R-:W-:-:S04]  /*27a0*/  IMAD R3, R16, c[0x0][0x1bc], R3 ;  /* 0x00006f0010037a24 */ /* 0x000fc800078e0203 */
[----:B------:R-:W-:-:S04]  /*27b0*/  IMAD.WIDE.U32 R2, R4, c[0x0][0x1c0], R2 ;  /* 0x0000700004027a25 */ /* 0x000fc800078e0002 */
[----:B--2---:R-:W-:Y:S01]  /*27c0*/  IMAD R5, R6, 0x80, R5 ;  /* 0x0000008006057824 */ /* 0x004fe200078e0205 */
[----:B------:R-:W-:Y:S02]  /*27d0*/  SEL R6, R12, RZ, !P4 ;  /* 0x000000ff0c067207 */ /* 0x000fe40006000000 */
[----:B------:R-:W-:Y:S01]  /*27e0*/  ISETP.GE.AND P4, PT, R239, c[0x0][0x198], PT ;  /* 0x00006600ef007a0c */ /* 0x000fe20003f86270 */
[----:B------:R-:W-:Y:S01]  /*27f0*/  @P0 IMAD.HI.U32 R7, R5, c[0x0][0x2c8], RZ ;  /* 0x0000b20005070a27 */ /* 0x000fe200078e00ff */
[----:B------:R-:W-:-:S03]  /*2800*/  MOV R0, R5 ;  /* 0x0000000500007202 */ /* 0x000fc60000000f00 */
[----:B------:R-:W-:Y:S01]  /*2810*/  IMAD R6, R6, c[0x0][0x1c0], RZ ;  /* 0x0000700006067a24 */ /* 0x000fe200078e02ff */
[----:B------:R-:W-:Y:S02]  /*2820*/  @P0 SHF.R.U32.HI R0, RZ, c[0x0][0x2cc], R7 ;  /* 0x0000b300ff000a19 */ /* 0x000fe40000011607 */
[----:B------:R-:W-:Y:S01]  /*2830*/  ISETP.GE.AND P0, PT, R232, c[0x0][0x198], PT ;  /* 0x00006600e8007a0c */ /* 0x000fe20003f06270 */
[----:B------:R-:W-:Y:S01]  /*2840*/  IMAD R6, R4, c[0x0][0x1c4], R6 ;  /* 0x0000710004067a24 */ /* 0x000fe200078e0206 */
[--C-:B------:R-:W-:Y:S01]  /*2850*/  SHF.R.S32.HI R7, RZ, 0x1f, R0.reuse ;  /* 0x0000001fff077819 */ /* 0x100fe20000011400 */
[----:B------:R-:W-:-:S03]  /*2860*/  IMAD.MOV R4, RZ, RZ, -R0 ;  /* 0x000000ffff047224 */ /* 0x000fc600078e0a00 */
[----:B------:R-:W-:Y:S01]  /*2870*/  IADD3 R3, R3, R6, RZ ;  /* 0x0000000603037210 */ /* 0x000fe20007ffe0ff */
[----:B------:R-:W-:Y:S02]  /*2880*/  IMAD R4, R4, c[0x0][0x2c4], R5 ;  /* 0x0000b10004047a24 */ /* 0x000fe400078e0205 */
[----:B------:R-:W-:Y:S02]  /*2890*/  IMAD R5, R7, c[0x0][0x1b0], RZ ;  /* 0x00006c0007057a24 */ /* 0x000fe400078e02ff */
[----:B------:R-:W-:-:S04]  /*28a0*/  IMAD.WIDE.U32 R2, R0, c[0x0][0x1b0], R2 ;  /* 0x00006c0000027a25 */ /* 0x000fc800078e0002 */
[----:B------:R-:W-:Y:S01]  /*28b0*/  IMAD R6, R0, c[0x0][0x1b4], R5 ;  /* 0x00006d0000067a24 */ /* 0x000fe200078e0205 */
[----:B------:R-:W-:Y:S01]  /*28c0*/  SHF.R.S32.HI R5, RZ, 0x1f, R4 ;  /* 0x0000001fff057819 */ /* 0x000fe20000011404 */
[----:B------:R-:W-:Y:S02]  /*28d0*/  @!P1 IMAD.MOV.U32 R15, RZ, RZ, R252 ;  /* 0x000000ffff0f9224 */ /* 0x000fe400078e00fc */
[----:B------:R-:W-:Y:S02]  /*28e0*/  IMAD.IADD R3, R3, 0x1, R6 ;  /* 0x0000000103037824 */ /* 0x000fe400078e0206 */
[----:B------:R-:W-:Y:S02]  /*28f0*/  IMAD R0, R5, c[0x0][0x1a8], RZ ;  /* 0x00006a0005007a24 */ /* 0x000fe400078e02ff */
[----:B------:R-:W-:-:S04]  /*2900*/  IMAD.WIDE.U32 R2, R4, c[0x0][0x1a8], R2 ;  /* 0x00006a0004027a25 */ /* 0x000fc800078e0002 */
[----:B------:R-:W-:Y:S01]  /*2910*/  IMAD R0, R4, c[0x0][0x1ac], R0 ;  /* 0x00006b0004007a24 */ /* 0x000fe200078e0200 */
[----:B------:R-:W-:-:S04]  /*2920*/  LEA R14, P0, R2, c[0x0][0x160], 0x1 ;  /* 0x00005800020e7a11 */ /* 0x000fc800078008ff */
[----:B------:R-:W-:-:S04]  /*2930*/  IADD3 R0, R3, R0, RZ ;  /* 0x0000000003007210 */ /* 0x000fc80007ffe0ff */
[----:B------:R-:W-:Y:S01]  /*2940*/  LEA.HI.X R5, R2, c[0x0][0x164], R0, 0x1, P0 ;  /* 0x0000590002057a11 */ /* 0x000fe200000f0c00 */
[----:B------:R-:W-:Y:S05]  /*2950*/  BRA.DIV ~URZ, `(.L_x_1569) ;  /* 0x0000dc427f007947 */ /* 0x000fea000b800000 */
[----:B------:R1:W2:Y:S02]  /*2960*/  SHFL.IDX PT, R4, R5, RZ, 0x181f ;  /* 0x00181fff05047589 */ /* 0x0002a400000e0000 */
.L_x_1658:
[----:B------:R-:W-:Y:S05]  /*2970*/  BRA.DIV ~URZ, `(.L_x_1570) ;  /* 0x0000dc927f007947 */ /* 0x000fea000b800000 */
[----:B------:R3:W4:Y:S02]  /*2980*/  SHFL.IDX PT, R0, R14, RZ, 0x181f ;  /* 0x00181fff0e007589 */ /* 0x00072400000e0000 */
.L_x_1659:
[----:B---3--:R-:W3:Y:S01]  /*2990*/  LDL R2, [R1+0x4] ;  /* 0x0000040001027983 */ /* 0x008ee20000100800 */
[----:B------:R-:W-:Y:S01]  /*29a0*/  IMAD R13, R13, c[0x0][0x2c4], RZ ;  /* 0x0000b1000d0d7a24 */ /* 0x000fe200078e02ff */
[----:B------:R-:W-:Y:S01]  /*29b0*/  BSSY B0, `(.L_x_1571) ;  /* 0x0000018000007945 */ /* 0x000fe20003800000 */
[----:B---3--:R-:W-:-:S04]  /*29c0*/  LEA R12, R2, R241, 0x7 ;  /* 0x000000f1020c7211 */ /* 0x008fc800078e38ff */
[----:B------:R-:W-:-:S13]  /*29d0*/  ISETP.GE.AND P0, PT, R12, R13, PT ;  /* 0x0000000d0c00720c */ /* 0x000fda0003f06270 */
[----:B------:R-:W-:Y:S05]  /*29e0*/  @P0 BRA `(.L_x_1572) ;  /* 0x0000014000000947 */ /* 0x000fea0003800000 */
[C---:B------:R-:W-:Y:S02]  /*29f0*/  ISETP.GE.AND P3, PT, R232.reuse, c[0x0][0x198], PT ;  /* 0x00006600e8007a0c */ /* 0x040fe40003f66270 */
[----:B------:R-:W-:Y:S02]  /*2a00*/  SHF.R.S32.HI R2, RZ, 0x1f, R232 ;  /* 0x0000001fff027819 */ /* 0x000fe400000114e8 */
[-C--:B----4-:R-:W-:Y:S02]  /*2a10*/  LEA R10, P0, R232, R0.reuse, 0x1 ;  /* 0x00000000e80a7211 */ /* 0x090fe400078008ff */
[-C--:B------:R-:W-:Y:S02]  /*2a20*/  LEA R8, P2, R238, R0.reuse, 0x1 ;  /* 0x00000000ee087211 */ /* 0x080fe400078408ff */
[----:B------:R-:W-:Y:S02]  /*2a30*/  SHF.R.S32.HI R20, RZ, 0x1f, R238 ;  /* 0x0000001fff147819 */ /* 0x000fe400000114ee */
[----:B------:R-:W-:-:S02]  /*2a40*/  LEA R6, P1, R237, R0, 0x1 ;  /* 0x00000000ed067211 */ /* 0x000fc400078208ff */
[----:B--2---:R-:W-:Y:S02]  /*2a50*/  LEA.HI.X R11, R232, R4, R2, 0x1, P0 ;  /* 0x00000004e80b7211 */ /* 0x004fe400000f0c02 */
[----:B------:R-:W-:Y:S02]  /*2a60*/  SHF.R.S32.HI R19, RZ, 0x1f, R237 ;  /* 0x0000001fff137819 */ /* 0x000fe400000114ed */
[----:B------:R-:W-:Y:S01]  /*2a70*/  LEA R2, P0, R239, R0, 0x1 ;  /* 0x00000000ef027211 */ /* 0x000fe200078008ff */
[----:B------:R-:W-:Y:S01]  /*2a80*/  @!PT LDS RZ, [RZ] ;  /* 0x00000000fffff984 */ /* 0x000fe20000000800 */
[----:B------:R-:W-:Y:S01]  /*2a90*/  @!PT LDS RZ, [RZ] ;  /* 0x00000000fffff984 */ /* 0x000fe20000000800 */
[----:B------:R-:W-:Y:S01]  /*2aa0*/  @!PT LDS RZ, [RZ] ;  /* 0x00000000fffff984 */ /* 0x000fe20000000800 */
[----:B------:R2:W-:Y:S01]  /*2ab0*/  LDGSTS.E.BYPASS.LTC128B.128 [R229+0x10100], [R10.64], !P3 ;  /* 0x101000000ae57fae */ /* 0x0005e2000d901d46 */
[----:B------:R-:W-:Y:S02]  /*2ac0*/  SHF.R.S32.HI R18, RZ, 0x1f, R239 ;  /* 0x0000001fff127819 */ /* 0x000fe400000114ef */
[-C--:B------:R-:W-:Y:S02]  /*2ad0*/  LEA.HI.X R9, R238, R4.reuse, R20, 0x1, P2 ;  /* 0x00000004ee097211 */ /* 0x080fe400010f0c14 */
[----:B------:R-:W-:-:S02]  /*2ae0*/  LEA.HI.X R7, R237, R4, R19, 0x1, P1 ;  /* 0x00000004ed077211 */ /* 0x000fc400008f0c13 */
[----:B------:R-:W-:Y:S01]  /*2af0*/  LEA.HI.X R3, R239, R4, R18, 0x1, P0 ;  /* 0x00000004ef037211 */ /* 0x000fe200000f0c12 */
[----:B------:R2:W-:Y:S04]  /*2b00*/  LDGSTS.E.BYPASS.LTC128B.128 [R229+0x14100], [R8.64], !P6 ;  /* 0x1410000008e57fae */ /* 0x0005e8000f101d46 */
[----:B------:R2:W-:Y:S04]  /*2b10*/  LDGSTS.E.BYPASS.LTC128B.128 [R229+0x18100], [R6.64], !P5 ;  /* 0x1810000006e57fae */ /* 0x0005e8000e901d46 */
[----:B------:R2:W-:Y:S02]  /*2b20*/  LDGSTS.E.BYPASS.LTC128B.128 [R229+0x1c100], [R2.64], !P4 ;  /* 0x1c10000002e57fae */ /* 0x0005e4000e101d46 */
.L_x_1572:
[----:B------:R-:W-:Y:S05]  /*2b30*/  BSYNC B0 ;  /* 0x0000000000007941 */ /* 0x000fea0003800000 */
.L_x_1571:
[----:B------:R-:W-:Y:S05]  /*2b40*/  BRA.DIV ~URZ, `(.L_x_1573) ;  /* 0x0000db327f007947 */ /* 0x000fea000b800000 */
[----:B--2---:R2:W3:Y:S04]  /*2b50*/  SHFL.IDX PT, R4, R5, 0x1, 0x181f ;  /* 0x00381f0005047f89 */ /* 0x0044e800000e0000 */
[----:B----4-:R2:W4:Y:S02]  /*2b60*/  SHFL.IDX PT, R0, R14, 0x1, 0x181f ;  /* 0x00381f000e007f89 */ /* 0x01052400000e0000 */
.L_x_1660:
[----:B------:R-:W-:Y:S01]  /*2b70*/  IADD3 R2, R12, 0x20, RZ ;  /* 0x000000200c027810 */ /* 0x000fe20007ffe0ff */
[----:B------:R-:W-:Y:S03]  /*2b80*/  BSSY B0, `(.L_x_1574) ;  /* 0x0000017000007945 */ /* 0x000fe60003800000 */
        /* <DEDUP_REMOVED lines=8> */
[----:B---3--:R-:W-:Y:S02]  /*2c10*/  LEA.HI.X R11, R232, R4, R3, 0x1, P0 ;  /* 0x00000004e80b7211 */ /* 0x008fe400000f0c03 */
        /* <DEDUP_REMOVED lines=13> */
.L_x_1575:
[----:B------:R-:W-:Y:S05]  /*2cf0*/  BSYNC B0 ;  /* 0x0000000000007941 */ /* 0x000fea0003800000 */
.L_x_1574:
[----:B------:R-:W-:Y:S05]  /*2d00*/  BRA.DIV ~URZ, `(.L_x_1576) ;  /* 0x0000da427f007947 */ /* 0x000fea000b800000 */
[----:B---3--:R3:W1:Y:S02]  /*2d10*/  SHFL.IDX PT, R4, R5, 0x2, 0x181f ;  /* 0x00581f0005047f89 */ /* 0x00866400000e0000 */
.L_x_1661:
[----:B------:R-:W-:Y:S05]  /*2d20*/  BRA.DIV ~URZ, `(.L_x_1577) ;  /* 0x0000da927f007947 */ /* 0x000fea000b800000 */
[----:B----4-:R4:W2:Y:S02]  /*2d30*/  SHFL.IDX PT, R0, R14, 0x2, 0x181f ;  /* 0x00581f000e007f89 */ /* 0x0108a400000e0000 */
.L_x_1662:
[----:B------:R-:W-:Y:S01]  /*2d40*/  IADD3 R2, R12, 0x40, RZ ;  /* 0x000000400c027810 */ /* 0x000fe20007ffe0ff */
[----:B------:R-:W-:Y:S03]  /*2d50*/  BSSY B0, `(.L_x_1578) ;  /* 0x0000017000007945 */ /* 0x000fe60003800000 */
[----:B------:R-:W-:-:S13]  /*2d60*/  ISETP.GE.AND P0, PT, R2, R13, PT ;  /* 0x0000000d0200720c */ /* 0x000fda0003f06270 */
[----:B------:R-:W-:Y:S05]  /*2d70*/  @P0 BRA `(.L_x_1579) ;  /* 0x0000014000000947 */ /* 0x000fea0003800000 */
[C---:B------:R-:W-:Y:S02]  /*2d80*/  ISETP.GE.AND P3, PT, R232.reuse, c[0x0][0x198], PT ;  /* 0x00006600e8007a0c */ /* 0x040fe40003f66270 */
[----:B------:R-:W-:Y:S02]  /*2d90*/  SHF.R.S32.HI R3, RZ, 0x1f, R232 ;  /* 0x0000001fff037819 */ /* 0x000fe400000114e8 */
[-C--:B--2---:R-:W-:Y:S02]  /*2da0*/  LEA R10, P0, R232, R0.reuse, 0x1 ;  /* 0x00000000e80a7211 */ /* 0x084fe400078008ff */
[-C--:B------:R-:W-:Y:S02]  /*2db0*/  LEA R8, P2, R238, R0.reuse, 0x1 ;  /* 0x00000000ee087211 */ /* 0x080fe400078408ff */
[----:B------:R-:W-:Y:S02]  /*2dc0*/  SHF.R.S32.HI R20, RZ, 0x1f, R238 ;  /* 0x0000001fff147819 */ /* 0x000fe400000114ee */
[----:B------:R-:W-:-:S02]  /*2dd0*/  LEA R6, P1, R237, R0, 0x1 ;  /* 0x00000000ed067211 */ /* 0x000fc400078208ff */
[----:B-1----:R-:W-:Y:S02]  /*2de0*/  LEA.HI.X R11, R232, R4, R3, 0x1, P0 ;  /* 0x00000004e80b7211 */ /* 0x002fe400000f0c03 */
        /* <DEDUP_REMOVED lines=13> */
.L_x_1579:
[----:B------:R-:W-:Y:S05]  /*2ec0*/  BSYNC B0 ;  /* 0x0000000000007941 */ /* 0x000fea0003800000 */
.L_x_1578:
[----:B------:R-:W-:Y:S05]  /*2ed0*/  BRA.DIV ~URZ, `(.L_x_1580) ;  /* 0x0000d9527f007947 */ /* 0x000fea000b800000 */
[----:B-1----:R1:W3:Y:S04]  /*2ee0*/  SHFL.IDX PT, R4, R5, 0x3, 0x181f ;  /* 0x00781f0005047f89 */ /* 0x0022e800000e0000 */
[----:B--2---:R1:W2:Y:S02]  /*2ef0*/  SHFL.IDX PT, R0, R14, 0x3, 0x181f ;  /* 0x00781f000e007f89 */ /* 0x0042a400000e0000 */
.L_x_1663:
[----:B-1-3--:R-:W3:Y:S01]  /*2f00*/  LDL.LU R5, [R1+0x10] ;  /* 0x0000100001057983 */ /* 0x00aee20000300800 */
[----:B------:R-:W-:Y:S01]  /*2f10*/  IADD3 R2, R12, 0x60, RZ ;  /* 0x000000600c027810 */ /* 0x000fe20007ffe0ff */
[----:B-----5:R-:W-:Y:S01]  /*2f20*/  IMAD.WIDE.U32 R246, R15, c[0x0][0x2b0], RZ ;  /* 0x0000ac000ff67a25 */ /* 0x020fe200078e00ff */
[----:B------:R-:W-:-:S02]  /*2f30*/  SHF.R.S32.HI R19, RZ, 0x1f, R238 ;  /* 0x0000001fff137819 */ /* 0x000fc400000114ee */
[----:B------:R-:W-:Y:S01]  /*2f40*/  ISETP.GE.AND P0, PT, R2, R13, PT ;  /* 0x0000000d0200720c */ /* 0x000fe20003f06270 */
[----:B------:R-:W-:Y:S01]  /*2f50*/  IMAD R105, R236, 0x20, R241 ;  /* 0x00000020ec697824 */ /* 0x000fe200078e02f1 */
[----:B------:R-:W-:Y:S02]  /*2f60*/  SHF.R.S32.HI R24, RZ, 0x1f, R232 ;  /* 0x0000001fff187819 */ /* 0x000fe400000114e8 */
[----:B------:R-:W-:Y:S02]  /*2f70*/  SHF.R.S32.HI R18, RZ, 0x1f, R237 ;  /* 0x0000001fff127819 */ /* 0x000fe400000114ed */
[----:B------:R-:W-:-:S07]  /*2f80*/  SHF.R.S32.HI R23, RZ, 0x1f, R239 ;  /* 0x0000001fff177819 */ /* 0x000fce00000114ef */
[-C--:B--2---:R-:W-:Y:S02]  /*2f90*/  @!P0 LEA R8, P3, R238, R0.reuse, 0x1 ;  /* 0x00000000ee088211 */ /* 0x084fe400078608ff */
[----:B------:R-:W-:Y:S02]  /*2fa0*/  @!P0 LEA R10, P1, R232, R0, 0x1 ;  /* 0x00000000e80a8211 */ /* 0x000fe400078208ff */
[-C--:B------:R-:W-:Y:S02]  /*2fb0*/  @!P0 LEA.HI.X R9, R238, R4.reuse, R19, 0x1, P3 ;  /* 0x00000004ee098211 */ /* 0x080fe400018f0c13 */
[C---:B------:R-:W-:Y:S02]  /*2fc0*/  ISETP.GE.AND P3, PT, R232.reuse, c[0x0][0x198], PT ;  /* 0x00006600e8007a0c */ /* 0x040fe40003f66270 */
[----:B------:R-:W-:Y:S02]  /*2fd0*/  @!P0 LEA.HI.X R11, R232, R4, R24, 0x1, P1 ;  /* 0x00000004e80b8211 */ /* 0x000fe400008f0c18 */
[----:B------:R-:W-:-:S02]  /*2fe0*/  @!P0 LEA R6, P2, R237, R0, 0x1 ;  /* 0x00000000ed068211 */ /* 0x000fc400078408ff */
[----:B------:R-:W-:Y:S02]  /*2ff0*/  @!P0 LEA R2, P1, R239, R0, 0x1 ;  /* 0x00000000ef028211 */ /* 0x000fe400078208ff */
[-C--:B------:R-:W-:Y:S02]  /*3000*/  @!P0 LEA.HI.X R7, R237, R4.reuse, R18, 0x1, P2 ;  /* 0x00000004ed078211 */ /* 0x080fe400010f0c12 */
[C---:B------:R-:W-:Y:S02]  /*3010*/  ISETP.GE.AND P2, PT, R239.reuse, c[0x0][0x1d4], PT ;  /* 0x00007500ef007a0c */ /* 0x040fe40003f46270 */
[----:B------:R-:W-:Y:S01]  /*3020*/  SHF.R.S32.HI R0, RZ, 0x1f, R15 ;  /* 0x0000001fff007819 */ /* 0x000fe2000001140f */
[----:B------:R-:W-:Y:S01]  /*3030*/  @!PT LDS RZ, [RZ] ;  /* 0x00000000fffff984 */ /* 0x000fe20000000800 */
[----:B------:R-:W-:Y:S01]  /*3040*/  @!PT LDS RZ, [RZ] ;  /* 0x00000000fffff984 */ /* 0x000fe20000000800 */
[----:B------:R-:W-:Y:S01]  /*3050*/  @!PT LDS RZ, [RZ] ;  /* 0x00000000fffff984 */ /* 0x000fe20000000800 */
[----:B------:R1:W-:Y:S01]  /*3060*/  @!P0 LDGSTS.E.BYPASS.LTC128B.128 [R229+0x13100], [R10.64], !P3 ;  /* 0x131000000ae58fae */ /* 0x0003e2000d901d46 */
[----:B------:R-:W-:Y:S02]  /*3070*/  ISETP.GE.AND P3, PT, R238, c[0x0][0x1d4], PT ;  /* 0x00007500ee007a0c */ /* 0x000fe40003f66270 */
[----:B------:R-:W-:Y:S01]  /*3080*/  @!P0 LEA.HI.X R3, R239, R4, R23, 0x1, P1 ;  /* 0x00000004ef038211 */ /* 0x000fe200008f0c17 */
[----:B------:R1:W-:Y:S01]  /*3090*/  @!P0 LDGSTS.E.BYPASS.LTC128B.128 [R229+0x17100], [R8.64], !P6 ;  /* 0x1710000008e58fae */ /* 0x0003e2000f101d46 */
[----:B------:R-:W-:Y:S01]  /*30a0*/  ISETP.GE.AND P6, PT, R232, c[0x0][0x1d4], PT ;  /* 0x00007500e8007a0c */ /* 0x000fe20003fc6270 */
[----:B------:R-:W-:-:S02]  /*30b0*/  IMAD R0, R0, c[0x0][0x2b0], RZ ;  /* 0x0000ac0000007a24 */ /* 0x000fc400078e02ff */
[----:B------:R1:W-:Y:S01]  /*30c0*/  @!P0 LDGSTS.E.BYPASS.LTC128B.128 [R229+0x1b100], [R6.64], !P5 ;  /* 0x1b10000006e58fae */ /* 0x0003e2000e901d46 */
[----:B------:R-:W-:Y:S01]  /*30d0*/  ISETP.GE.AND P5, PT, R237, c[0x0][0x1d4], PT ;  /* 0x00007500ed007a0c */ /* 0x000fe20003fa6270 */
[----:B------:R-:W-:Y:S02]  /*30e0*/  IMAD R0, R15, c[0x0][0x2b4], R0 ;  /* 0x0000ad000f007a24 */ /* 0x000fe400078e0200 */
[----:B------:R1:W-:Y:S02]  /*30f0*/  @!P0 LDGSTS.E.BYPASS.LTC128B.128 [R229+0x1f100], [R2.64], !P4 ;  /* 0x1f10000002e58fae */ /* 0x0003e4000e101d46 */
[----:B------:R-:W-:Y:S02]  /*3100*/  IMAD.IADD R250, R247, 0x1, R0 ;  /* 0x00000001f7fa7824 */ /* 0x000fe400078e0200 */
[----:B------:R-:W0:Y:S01]  /*3110*/  LDGDEPBAR ;  /* 0x00000000000079af */ /* 0x000e220000000000 */
[----:B------:R-:W-:Y:S01]  /*3120*/  WARPSYNC 0xffffffff ;  /* 0xffffffff00007948 */ /* 0x000fe20003800000 */
[----:B---3--:R-:W-:-:S04]  /*3130*/  LOP3.LUT R5, R5, 0xfffffffe, RZ, 0xc0, !PT ;  /* 0xfffffffe05057812 */ /* 0x008fc800078ec0ff */
[----:B------:R-:W-:-:S04]  /*3140*/  @P6 LOP3.LUT R5, R5, 0x1, RZ, 0xfc, !PT ;  /* 0x0000000105056812 */ /* 0x000fc800078efcff */
[----:B------:R-:W-:-:S04]  /*3150*/  LOP3.LUT R5, R5, 0xfffffffd, RZ, 0xc0, !PT ;  /* 0xfffffffd05057812 */ /* 0x000fc800078ec0ff */
[----:B------:R-:W-:-:S04]  /*3160*/  @P3 LOP3.LUT R5, R5, 0x2, RZ, 0xfc, !PT ;  /* 0x0000000205053812 */ /* 0x000fc800078efcff */
[----:B------:R-:W-:-:S04]  /*3170*/  LOP3.LUT R5, R5, 0xfffffffb, RZ, 0xc0, !PT ;  /* 0xfffffffb05057812 */ /* 0x000fc800078ec0ff */
[----:B------:R-:W-:-:S05]  /*3180*/  @P2 LOP3.LUT R5, R5, 0x4, RZ, 0xfc, !PT ;  /* 0x0000000405052812 */ /* 0x000fca00078efcff */
[----:B------:R1:W-:Y:S02]  /*3190*/  STL [R1+0x10], R5 ;  /* 0x0000100501007387 */ /* 0x0003e40000100800 */
[----:B------:R-:W-:Y:S01]  /*31a0*/  IMAD.MOV.U32 R111, RZ, RZ, c[0x0][0x2b8] ;  /* 0x0000ae00ff6f7624 */ /* 0x000fe200078e00ff */
[----:B------:R-:W-:Y:S01]  /*31b0*/  BAR.SYNC.DEFER_BLOCKING 0x0 ;  /* 0x0000000000007b1d */ /* 0x000fe20000010000 */
[----:B-1----:R-:W-:Y:S01]  /*31c0*/  IMAD R2, R104, 0x40, R105 ;  /* 0x0000004068027824 */ /* 0x002fe200078e0269 */
[----:B------:R-:W-:Y:S02]  /*31d0*/  MOV R228, RZ ;  /* 0x000000ff00e47202 */ /* 0x000fe40000000f00 */
        /* <DEDUP_REMOVED lines=8> */
[----:B------:R-:W-:Y:S02]  /*3260*/  @!P0 LEA.HI.X.SX32 R5, R0, R250, 0x1, P1 ;  /* 0x000000fa00058211 */ /* 0x000fe400008f0eff */
[----:B------:R-:W-:-:S04]  /*3270*/  @!P0 LEA R4, P1, R3, c[0x0][0x2a0], 0x2 ;  /* 0x0000a80003048a11 */ /* 0x000fc800078210ff */
[----:B------:R-:W-:-:S05]  /*3280*/  @!P0 LEA.HI.X R5, R3, c[0x0][0x2a4], R5, 0x2, P1 ;  /* 0x0000a90003058a11 */ /* 0x000fca00008f1405 */
[----:B------:R1:W2:Y:S01]  /*3290*/  @!P0 LDG.E R228, [R4.64] ;  /* 0x0000000604e48981 */ /* 0x0002a2000c1e1900 */
[----:B------:R-:W-:Y:S01]  /*32a0*/  IMAD.MOV R0, RZ, RZ, -R0 ;  /* 0x000000ffff007224 */ /* 0x000fe200078e0a00 */
[----:B------:R-:W-:Y:S01]  /*32b0*/  SHF.L.U32 R107, R232, 0x1, RZ ;  /* 0x00000001e86b7819 */ /* 0x000fe200000006ff */
[----:B------:R-:W-:Y:S01]  /*32c0*/  IMAD.WIDE.U32 R244, R16, c[0x0][0x1e8], RZ ;  /* 0x00007a0010f47a25 */ /* 0x000fe200078e00ff */
[----:B------:R-:W-:Y:S01]  /*32d0*/  SHF.L.U64.HI R100, R232, 0x1, R24 ;  /* 0x00000001e8647819 */ /* 0x000fe20000010218 */
[----:B------:R-:W-:Y:S01]  /*32e0*/  BSSY B0, `(.L_x_1581) ;  /* 0x00001e6000007945 */ /* 0x000fe20003800000 */
[----:B------:R-:W-:Y:S01]  /*32f0*/  SHF.L.U64.HI R102, R238, 0x1, R19 ;  /* 0x00000001ee667819 */ /* 0x000fe20000010213 */
[----:B------:R-:W-:Y:S01]  /*3300*/  IMAD R231, R0, c[0x0][0x2b8], R2 ;  /* 0x0000ae0000e77a24 */ /* 0x000fe200078e0202 */
[----:B------:R-:W-:Y:S01]  /*3310*/  SHF.L.U64.HI R103, R237, 0x1, R18 ;  /* 0x00000001ed677819 */ /* 0x000fe20000010212 */
[----:B------:R-:W-:Y:S01]  /*3320*/  IMAD R243, R16, c[0x0][0x1ec], R245 ;  /* 0x00007b0010f37a24 */ /* 0x000fe200078e02f5 */
[----:B------:R-:W-:Y:S01]  /*3330*/  SHF.L.U64.HI R101, R239, 0x1, R23 ;  /* 0x00000001ef657819 */ /* 0x000fe20000010217 */
[----:B------:R-:W-:-:S04]  /*3340*/  IMAD.WIDE.U32 R2, R231, c[0x0][0x1e0], RZ ;  /* 0x00007800e7027a25 */ /* 0x000fc800078e00ff */
[----:B------:R-:W-:Y:S02]  /*3350*/  IMAD R106, R104, -0x40, R17 ;  /* 0xffffffc0686a7824 */ /* 0x000fe400078e0211 */
[----:B------:R-:W-:-:S04]  /*3360*/  IMAD.WIDE.U32 R248, R16, c[0x0][0x210], RZ ;  /* 0x0000840010f87a25 */ /* 0x000fc800078e00ff */
[----:B------:R-:W-:Y:S02]  /*3370*/  IMAD.IADD R20, R106, 0x1, -R241 ;  /* 0x000000016a147824 */ /* 0x000fe400078e0af1 */
[----:B------:R-:W-:Y:S01]  /*3380*/  IMAD R251, R16, c[0x0][0x214], R249 ;  /* 0x0000850010fb7a24 */ /* 0x000fe200078e02f9 */
[----:B-1----:R-:W-:Y:S01]  /*3390*/  SHF.R.S32.HI R5, RZ, 0x1f, R231 ;  /* 0x0000001fff057819 */ /* 0x002fe200000114e7 */
[----:B------:R-:W-:Y:S02]  /*33a0*/  IMAD.SHL.U32 R108, R238, 0x2, RZ ;  /* 0x00000002ee6c7824 */ /* 0x000fe400078e00ff */
[----:B------:R-:W-:Y:S02]  /*33b0*/  IMAD.SHL.U32 R110, R237, 0x2, RZ ;  /* 0x00000002ed6e7824 */ /* 0x000fe400078e00ff */
[----:B------:R-:W-:Y:S02]  /*33c0*/  IMAD R0, R5, c[0x0][0x1e0], RZ ;  /* 0x0000780005007a24 */ /* 0x000fe400078e02ff */
[----:B------:R-:W-:-:S02]  /*33d0*/  IMAD.SHL.U32 R109, R239, 0x2, RZ ;  /* 0x00000002ef6d7824 */ /* 0x000fc400078e00ff */
[----:B------:R-:W-:-:S04]  /*33e0*/  IMAD R0, R231, c[0x0][0x1e4], R0 ;  /* 0x00007900e7007a24 */ /* 0x000fc800078e0200 */
[----:B------:R-:W-:Y:S01]  /*33f0*/  IMAD.IADD R3, R3, 0x1, R0 ;  /* 0x0000000103037824 */ /* 0x000fe200078e0200 */
[----:B--2---:R-:W-:-:S03]  /*3400*/  SHF.R.S32.HI R13, RZ, 0x1f, R228 ;  /* 0x0000001fff0d7819 */ /* 0x004fc600000114e4 */
[----:B------:R-:W-:-:S04]  /*3410*/  IMAD.WIDE.U32 R2, R228, c[0x0][0x1f0], R2 ;  /* 0x00007c00e4027a25 */ /* 0x000fc800078e0002 */
[----:B------:R-:W-:-:S04]  /*3420*/  IMAD R0, R13, c[0x0][0x1f0], RZ ;  /* 0x00007c000d007a24 */ /* 0x000fc800078e02ff */
[----:B------:R-:W-:Y:S01]  /*3430*/  IMAD R4, R228, c[0x0][0x1f4], R0 ;  /* 0x00007d00e4047a24 */ /* 0x000fe200078e0200 */
[----:B------:R-:W-:-:S04]  /*3440*/  IADD3 R0, P0, R2, R244, RZ ;  /* 0x000000f402007210 */ /* 0x000fc80007f1e0ff */
[----:B------:R-:W-:Y:S01]  /*3450*/  IADD3.X R2, R243, R3, R4, P0, !PT ;  /* 0x00000003f3027210 */ /* 0x000fe200007fe404 */
[----:B------:R-:W-:Y:S01]  /*3460*/  IMAD R3, R5, c[0x0][0x208], RZ ;  /* 0x0000820005037a24 */ /* 0x000fe200078e02ff */
[----:B------:R-:W-:Y:S01]  /*3470*/  LEA R9, P0, R0, c[0x0][0x1c8], 0x1 ;  /* 0x0000720000097a11 */ /* 0x000fe200078008ff */
[----:B------:R-:W-:-:S03]  /*3480*/  IMAD.WIDE.U32 R4, R231, c[0x0][0x208], RZ ;  /* 0x00008200e7047a25 */ /* 0x000fc600078e00ff */
[----:B----4-:R-:W-:Y:S01]  /*3490*/  LEA.HI.X R14, R0, c[0x0][0x1cc], R2, 0x1, P0 ;  /* 0x00007300000e7a11 */ /* 0x010fe200000f0c02 */
[----:B------:R-:W-:Y:S01]  /*34a0*/  SHFL.IDX PT, R12, R9, 0x1, 0x181f ;  /* 0x00381f00090c7f89 */ /* 0x000fe200000e0000 */
[----:B------:R-:W-:Y:S01]  /*34b0*/  ISETP.GE.AND P0, PT, R20, 0x1, PT ;  /* 0x000000011400780c */ /* 0x000fe20003f06270 */
[----:B------:R-:W-:Y:S02]  /*34c0*/  IMAD R3, R231, c[0x0][0x20c], R3 ;  /* 0x00008300e7037a24 */ /* 0x000fe400078e0203 */
[----:B------:R-:W1:Y:S02]  /*34d0*/  SHFL.IDX PT, R0, R9, RZ, 0x181f ;  /* 0x00181fff09007589 */ /* 0x000e6400000e0000 */
[----:B------:R-:W-:Y:S02]  /*34e0*/  IMAD.IADD R5, R5, 0x1, R3 ;  /* 0x0000000105057824 */ /* 0x000fe400078e0203 */
[----:B------:R-:W2:Y:S04]  /*34f0*/  SHFL.IDX PT, R2, R14, RZ, 0x181f ;  /* 0x00181fff0e027589 */ /* 0x000ea800000e0000 */
[----:B------:R-:W3:Y:S02]  /*3500*/  SHFL.IDX PT, R14, R14, 0x1, 0x181f ;  /* 0x00381f000e0e7f89 */ /* 0x000ee400000e0000 */
[----:B-1----:R-:W-:-:S04]  /*3510*/  @P0 LEA R6, P1, R232, R0, 0x1 ;  /* 0x00000000e8060211 */ /* 0x002fc800078208ff */
[----:B--2---:R-:W-:Y:S02]  /*3520*/  @P0 LEA.HI.X R7, R232, R2, R24, 0x1, P1 ;  /* 0x00000002e8070211 */ /* 0x004fe400008f0c18 */
[----:B------:R-:W-:-:S03]  /*3530*/  @P0 LEA R10, P1, R238, R0, 0x1 ;  /* 0x00000000ee0a0211 */ /* 0x000fc600078208ff */
[----:B------:R1:W-:Y:S01]  /*3540*/  @P0 LDGSTS.E.BYPASS.LTC128B.128 [R229+0x8100], [R6.64], !P6 ;  /* 0x0810000006e50fae */ /* 0x0003e2000f101d46 */
[----:B------:R-:W-:Y:S02]  /*3550*/  @P0 LEA.HI.X R11, R238, R2, R19, 0x1, P1 ;  /* 0x00000002ee0b0211 */ /* 0x000fe400008f0c13 */
[----:B------:R-:W-:-:S03]  /*3560*/  @P0 LEA R8, P1, R237, R0, 0x1 ;  /* 0x00000000ed080211 */ /* 0x000fc600078208ff */
[----:B------:R2:W-:Y:S01]  /*3570*/  @P0 LDGSTS.E.BYPASS.LTC128B.128 [R229+0xa100], [R10.64], !P3 ;  /* 0x0a1000000ae50fae */ /* 0x0005e2000d901d46 */
[----:B------:R-:W-:-:S05]  /*3580*/  @P0 LEA.HI.X R9, R237, R2, R18, 0x1, P1 ;  /* 0x00000002ed090211 */ /* 0x000fca00008f0c12 */
[----:B------:R4:W-:Y:S01]  /*3590*/  @P0 LDGSTS.E.BYPASS.LTC128B.128 [R229+0xc100], [R8.64], !P5 ;  /* 0x0c10000008e50fae */ /* 0x0009e2000e901d46 */
[----:B-1----:R-:W-:Y:S01]  /*35a0*/  @P0 LEA R6, P1, R239, R0, 0x1 ;  /* 0x00000000ef060211 */ /* 0x002fe200078208ff */
[----:B------:R-:W-:-:S03]  /*35b0*/  IMAD R0, R13, c[0x0][0x218], RZ ;  /* 0x000086000d007a24 */ /* 0x000fc600078e02ff */
[----:B------:R-:W-:Y:S01]  /*35c0*/  @P0 LEA.HI.X R7, R239, R2, R23, 0x1, P1 ;  /* 0x00000002ef070211 */ /* 0x000fe200008f0c17 */
[----:B------:R-:W-:Y:S01]  /*35d0*/  IMAD.WIDE.U32 R2, R228, c[0x0][0x218], R4 ;  /* 0x00008600e4027a25 */ /* 0x000fe200078e0004 */
[----:B------:R-:W-:-:S03]  /*35e0*/  ISETP.GE.AND P1, PT, R20, 0x21, PT ;  /* 0x000000211400780c */ /* 0x000fc60003f26270 */
[----:B------:R1:W-:Y:S01]  /*35f0*/  @P0 LDGSTS.E.BYPASS.LTC128B.128 [R229+0xe100], [R6.64], !P2 ;  /* 0x0e10000006e50fae */ /* 0x0003e2000d101d46 */
[----:B------:R-:W-:Y:S01]  /*3600*/  IMAD R4, R228, c[0x0][0x21c], R0 ;  /* 0x00008700e4047a24 */ /* 0x000fe200078e0200 */
[----:B------:R-:W-:-:S04]  /*3610*/  IADD3 R0, P0, R2, R248, RZ ;  /* 0x000000f802007210 */ /* 0x000fc80007f1e0ff */
[----:B------:R-:W-:-:S04]  /*3620*/  IADD3.X R2, R251, R3, R4, P0, !PT ;  /* 0x00000003fb027210 */ /* 0x000fc800007fe404 */
[----:B----4-:R-:W-:-:S04]  /*3630*/  @P1 LEA R8, P0, R232, R12, 0x1 ;  /* 0x0000000ce8081211 */ /* 0x010fc800078008ff */
[----:B---3--:R-:W-:-:S05]  /*3640*/  @P1 LEA.HI.X R9, R232, R14, R24, 0x1, P0 ;  /* 0x0000000ee8091211 */ /* 0x008fca00000f0c18 */
[----:B------:R2:W-:Y:S01]  /*3650*/  @P1 LDGSTS.E.BYPASS.LTC128B.128 [R229+0x9100], [R8.64], !P6 ;  /* 0x0910000008e51fae */ /* 0x0005e2000f101d46 */
[----:B-1----:R-:W-:-:S04]  /*3660*/  @P1 LEA R6, P0, R238, R12, 0x1 ;  /* 0x0000000cee061211 */ /* 0x002fc800078008ff */
[----:B------:R-:W-:Y:S02]  /*3670*/  @P1 LEA.HI.X R7, R238, R14, R19, 0x1, P0 ;  /* 0x0000000eee071211 */ /* 0x000fe400000f0c13 */
[----:B------:R-:W-:-:S03]  /*3680*/  @P1 LEA R4, P0, R237, R12, 0x1 ;  /* 0x0000000ced041211 */ /* 0x000fc600078008ff */
[----:B------:R1:W-:Y:S01]  /*3690*/  @P1 LDGSTS.E.BYPASS.LTC128B.128 [R229+0xb100], [R6.64], !P3 ;  /* 0x0b10000006e51fae */ /* 0x0003e2000d901d46 */
[----:B------:R-:W-:Y:S02]  /*36a0*/  @P1 LEA.HI.X R5, R237, R14, R18, 0x1, P0 ;  /* 0x0000000eed051211 */ /* 0x000fe400000f0c12 */
[----:B------:R-:W-:-:S03]  /*36b0*/  LEA R21, P0, R0, c[0x0][0x1f8], 0x1 ;  /* 0x00007e0000157a11 */ /* 0x000fc600078008ff */
[----:B------:R1:W-:Y:S01]  /*36c0*/  @P1 LDGSTS.E.BYPASS.LTC128B.128 [R229+0xd100], [R4.64], !P5 ;  /* 0x0d10000004e51fae */ /* 0x0003e2000e901d46 */
[----:B------:R-:W-:Y:S01]  /*36d0*/  LEA.HI.X R22, R0, c[0x0][0x1fc], R2, 0x1, P0 ;  /* 0x00007f0000167a11 */ /* 0x000fe200000f0c02 */
[----:B------:R-:W-:Y:S01]  /*36e0*/  IMAD.MOV.U32 R0, RZ, RZ, 0x40 ;  /* 0x00000040ff007424 */ /* 0x000fe200078e00ff */
[C---:B------:R-:W-:Y:S01]  /*36f0*/  @P1 LEA R2, P0, R239.reuse, R12, 0x1 ;  /* 0x0000000cef021211 */ /* 0x040fe200078008ff */
[----:B------:R-:W3:Y:S03]  /*3700*/  SHFL.IDX PT, R13, R21, RZ, 0x181f ;  /* 0x00181fff150d7589 */ /* 0x000ee600000e0000 */
[----:B------:R-:W-:Y:S01]  /*3710*/  @P1 LEA.HI.X R3, R239, R14, R23, 0x1, P0 ;  /* 0x0000000eef031211 */ /* 0x000fe200000f0c17 */
[----:B------:R-:W4:Y:S04]  /*3720*/  SHFL.IDX PT, R12, R22, RZ, 0x181f ;  /* 0x00181fff160c7589 */ /* 0x000f2800000e0000 */
[----:B------:R5:W-:Y:S04]  /*3730*/  @P1 LDGSTS.E.BYPASS.LTC128B.128 [R229+0xf100], [R2.64], !P2 ;  /* 0x0f10000002e51fae */ /* 0x000be8000d101d46 */
[----:B------:R-:W0:Y:S01]  /*3740*/  LDGDEPBAR ;  /* 0x00000000000079af */ /* 0x000e220000000000 */
[----:B------:R-:W-:-:S02]  /*3750*/  R2P PR, R236, 0x6 ;  /* 0x00000006ec007804 */ /* 0x000fc40000000000 */
[----:B------:R-:W-:Y:S02]  /*3760*/  ISETP.GE.AND P4, PT, R232, c[0x0][0x1d4], PT ;  /* 0x00007500e8007a0c */ /* 0x000fe40003f86270 */
[----:B------:R-:W-:Y:S02]  /*3770*/  ISETP.GE.AND P3, PT, R238, c[0x0][0x1d4], PT ;  /* 0x00007500ee007a0c */ /* 0x000fe40003f66270 */
[----:B------:R-:W-:Y:S02]  /*3780*/  SEL R0, R0, 0xffffffc0, !P2 ;  /* 0xffffffc000007807 */ /* 0x000fe40005000000 */
[----:B------:R-:W-:Y:S02]  /*3790*/  ISETP.GE.AND P2, PT, R239, c[0x0][0x1d4], PT ;  /* 0x00007500ef007a0c */ /* 0x000fe40003f46270 */
[----:B------:R-:W-:Y:S02]  /*37a0*/  ISETP.GT.AND P6, PT, R105, 0x3f, PT ;  /* 0x0000003f6900780c */ /* 0x000fe40003fc4270 */
[----:B---3--:R-:W-:-:S05]  /*37b0*/  IADD3 R14, P0, R13, R107, RZ ;  /* 0x0000006b0d0e7210 */ /* 0x008fca0007f1e0ff */
[----:B----4-:R-:W-:Y:S01]  /*37c0*/  IMAD.X R15, R12, 0x1, R100, P0 ;  /* 0x000000010c0f7824 */ /* 0x010fe200000e0664 */
[----:B------:R-:W-:-:S04]  /*37d0*/  IADD3 R16, P0, R13, R108, RZ ;  /* 0x0000006c0d107210 */ /* 0x000fc80007f1e0ff */
[----:B------:R-:W-:Y:S01]  /*37e0*/  IADD3.X R17, R12, R102, RZ, P0, !PT ;  /* 0x000000660c117210 */ /* 0x000fe200007fe4ff */
[----:B------:R-:W-:-:S04]  /*37f0*/  DEPBAR.LE SB0, 0x1 ;  /* 0x000080400000791a */ /* 0x000fc80000000000 */
[----:B------:R-:W-:-:S04]  /*3800*/  DEPBAR.LE SB0, 0x0 ;  /* 0x000080000000791a */ /* 0x000fc80000000000 */
[----:B------:R-:W-:Y:S01]  /*3810*/  BAR.SYNC.DEFER_BLOCKING 0x0 ;  /* 0x0000000000007b1d */ /* 0x000fe20000010000 */
[----:B------:R-:W-:Y:S02]  /*3820*/  IADD3 R18, P0, R13, R110, RZ ;  /* 0x0000006e0d127210 */ /* 0x000fe40007f1e0ff */
[C---:B-----5:R-:W-:Y:S02]  /*3830*/  IADD3 R3, R135.reuse, 0x20, RZ ;  /* 0x0000002087037810 */ /* 0x060fe40007ffe0ff */
[----:B------:R-:W-:Y:S01]  /*3840*/  @P1 IADD3 R3, R135, -0x20, RZ ;  /* 0xffffffe087031810 */ /* 0x000fe20007ffe0ff */
[----:B------:R-:W-:Y:S01]  /*3850*/  IMAD.X R19, R12, 0x1, R103, P0 ;  /* 0x000000010c137824 */ /* 0x000fe200000e0667 */
[----:B------:R-:W-:Y:S01]  /*3860*/  ISETP.LT.OR P0, PT, R20, 0x1, P4 ;  /* 0x000000011400780c */ /* 0x000fe20002701670 */
[----:B------:R-:W-:Y:S01]  /*3870*/  SHFL.IDX PT, R2, R21, 0x1, 0x181f ;  /* 0x00381f0015027f89 */ /* 0x000fe200000e0000 */
[----:B------:R-:W-:-:S03]  /*3880*/  ISETP.GE.AND P1, PT, R237, c[0x0][0x1d4], PT ;  /* 0x00007500ed007a0c */ /* 0x000fc60003f26270 */
[----:B-1----:R-:W-:Y:S04]  /*3890*/  LDSM.16.M88.4 R4, [R221] ;  /* 0x00000000dd04783b */ /* 0x002fe80000000200 */
[----:B------:R-:W1:Y:S04]  /*38a0*/  LDSM.16.M88.4 R28, [R135] ;  /* 0x00000000871c783b */ /* 0x000e680000000200 */
[----:B------:R-:W-:Y:S04]  /*38b0*/  LDSM.16.M88.4 R36, [R135+0x800] ;  /* 0x000800008724783b */ /* 0x000fe80000000200 */
[----:B------:R-:W3:Y:S04]  /*38c0*/  LDSM.16.M88.4 R44, [R135+0x1000] ;  /* 0x00100000872c783b */ /* 0x000ee80000000200 */
[----:B------:R-:W-:Y:S04]  /*38d0*/  LDSM.16.M88.4 R40, [R135+0x1800] ;  /* 0x001800008728783b */ /* 0x000fe80000000200 */
[----:B--2---:R-:W-:Y:S04]  /*38e0*/  LDSM.16.M88.4 R8, [R222] ;  /* 0x00000000de08783b */ /* 0x004fe80000000200 */
[----:B------:R-:W2:Y:S04]  /*38f0*/  LDSM.16.M88.4 R60, [R3] ;  /* 0x00000000033c783b */ /* 0x000ea80000000200 */
[----:B------:R-:W-:Y:S04]  /*3900*/  LDSM.16.M88.4 R72, [R3+0x800] ;  /* 0x000800000348783b */ /* 0x000fe80000000200 */
[----:B------:R-:W-:Y:S04]  /*3910*/  LDSM.16.M88.4 R84, [R3+0x1000] ;  /* 0x001000000354783b */ /* 0x000fe80000000200 */
[----:B------:R-:W-:Y:S04]  /*3920*/  LDSM.16.M88.4 R92, [R3+0x1800] ;  /* 0x00180000035c783b */ /* 0x000fe80000000200 */
[----:B------:R-:W-:Y:S01]  /*3930*/  @!PT LDS RZ, [RZ] ;  /* 0x00000000fffff984 */ /* 0x000fe20000000800 */
[----:B------:R-:W-:Y:S01]  /*3940*/  @!PT LDS RZ, [RZ] ;  /* 0x00000000fffff984 */ /* 0x000fe20000000800 */
[----:B------:R-:W-:Y:S01]  /*3950*/  @!PT LDS RZ, [RZ] ;  /* 0x00000000fffff984 */ /* 0x000fe20000000800 */
[----:B------:R4:W-:Y:S01]  /*3960*/  LDGSTS.E.BYPASS.LTC128B.128 [R229+0x100], [R14.64], !P0 ;  /* 0x001000000ee57fae */ /* 0x0009e2000c101d46 */
[----:B------:R-:W-:Y:S01]  /*3970*/  ISETP.LT.OR P0, PT, R20, 0x1, P3 ;  /* 0x000000011400780c */ /* 0x000fe20001f01670 */
[C---:B-1----:R-:W-:Y:S08]  /*3980*/  HMMA.16816.F32 R24, R4.reuse, R28, RZ ;  /* 0x0000001c0418723c */ /* 0x042ff000000018ff */
[C---:B---3--:R-:W-:Y:S04]  /*3990*/  HMMA.16816.F32 R52, R4.reuse, R44, RZ ;  /* 0x0000002c0434723c */ /* 0x048fe800000018ff */
[----:B------:R1:W-:Y:S04]  /*39a0*/  LDGSTS.E.BYPASS.LTC128B.128 [R229+0x2100], [R16.64], !P0 ;  /* 0x0210000010e57fae */ /* 0x0003e8000c101d46 */
[----:B------:R-:W-:Y:S01]  /*39b0*/  HMMA.16816.F32 R56, R4, R46, RZ ;  /* 0x0000002e0438723c */ /* 0x000fe200000018ff */
[----:B----4-:R-:W-:-:S07]  /*39c0*/  IADD3 R14, P0, R13, R109, RZ ;  /* 0x0000006d0d0e7210 */ /* 0x010fce0007f1e0ff */
[----:B--2---:R-:W-:Y:S01]  /*39d0*/  HMMA.16816.F32 R44, R8, R60, R24 ;  /* 0x0000003c082c723c */ /* 0x004fe20000001818 */
[----:B------:R-:W-:Y:S02]  /*39e0*/  IADD3.X R15, R12, R101, RZ, P0, !PT ;  /* 0x000000650c0f7210 */ /* 0x000fe400007fe4ff */
[----:B------:R-:W2:Y:S01]  /*39f0*/  SHFL.IDX PT, R12, R22, 0x1, 0x181f ;  /* 0x00381f00160c7f89 */ /* 0x000ea200000e0000 */
[----:B------:R-:W-:-:S03]  /*3a00*/  ISETP.LT.OR P0, PT, R20, 0x1, P1 ;  /* 0x000000011400780c */ /* 0x000fc60000f01670 */
[----:B------:R-:W-:Y:S01]  /*3a10*/  IMAD.IADD R24, R135, 0x1, R0 ;  /* 0x0000000187187824 */ /* 0x000fe200078e0200 */
[----:B------:R-:W-:Y:S01]  /*3a20*/  ISETP.LT.OR P1, PT, R20, 0x21, P1 ;  /* 0x000000211400780c */ /* 0x000fe20000f21670 */
[C---:B------:R-:W-:Y:S08]  /*3a30*/  HMMA.16816.F32 R32, R4.reuse, R36, RZ ;  /* 0x000000240420723c */ /* 0x040ff000000018ff */
[----:B------:R-:W-:Y:S01]  /*3a40*/  HMMA.16816.F32 R28, R4, R30, RZ ;  /* 0x0000001e041c723c */ /* 0x000fe200000018ff */
[----:B------:R3:W-:Y:S01]  /*3a50*/  LDGSTS.E.BYPASS.LTC128B.128 [R229+0x4100], [R18.64], !P0 ;  /* 0x0410000012e57fae */ /* 0x0007e2000c101d46 */
[----:B-1----:R-:W-:-:S06]  /*3a60*/  IADD3 R16, P0, R2, R107, RZ ;  /* 0x0000006b02107210 */ /* 0x002fcc0007f1e0ff */
[----:B------:R-:W-:Y:S01]  /*3a70*/  HMMA.16816.F32 R36, R4, R38, RZ ;  /* 0x000000260424723c */ /* 0x000fe200000018ff */
[----:B--2---:R-:W-:Y:S01]  /*3a80*/  IMAD.X R17, R12, 0x1, R100, P0 ;  /* 0x000000010c117824 */ /* 0x004fe200000e0664 */
[----:B------:R-:W-:-:S06]  /*3a90*/  ISETP.LT.OR P0, PT, R20, 0x1, P2 ;  /* 0x000000011400780c */ /* 0x000fcc0001701670 */
[C---:B------:R-:W-:Y:S08]  /*3aa0*/  HMMA.16816.F32 R64, R4.reuse, R40, RZ ;  /* 0x000000280440723c */ /* 0x040ff000000018ff */
[----:B------:R-:W-:Y:S01]  /*3ab0*/  HMMA.16816.F32 R48, R4, R42, RZ ;  /* 0x0000002a0430723c */ /* 0x000fe200000018ff */
[----:B------:R1:W-:Y:S11]  /*3ac0*/  LDGSTS.E.BYPASS.LTC128B.128 [R229+0x6100], [R14.64], !P0 ;  /* 0x061000000ee57fae */ /* 0x0003f6000c101d46 */
[----:B------:R-:W-:Y:S11]  /*3ad0*/  @!UPT UIADD3 URZ, URZ, URZ, URZ ;  /* 0x0000003f3f3ff290 */ /* 0x000ff6000fffe03f */
[----:B------:R-:W-:Y:S01]  /*3ae0*/  @!UPT UIADD3 URZ, URZ, URZ, URZ ;  /* 0x0000003f3f3ff290 */ /* 0x000fe2000fffe03f */
[----:B------:R-:W-:Y:S01]  /*3af0*/  HMMA.16816.F32 R48, R8, R94, R48 ;  /* 0x0000005e0830723c */ /* 0x000fe20000001830 */
[----:B-1----:R-:W-:-:S05]  /*3b00*/  IADD3 R14, P0, R2, R108, RZ ;  /* 0x0000006c020e7210 */ /* 0x002fca0007f1e0ff */
[----:B------:R-:W-:Y:S01]  /*3b10*/  IMAD.X R15, R12, 0x1, R102, P0 ;  /* 0x000000010c0f7824 */ /* 0x000fe200000e0666 */
[----:B------:R-:W-:Y:S11]  /*3b20*/  ISETP.LT.OR P0, PT, R20, 0x21, P4 ;  /* 0x000000211400780c */ /* 0x000ff60002701670 */
[----:B------:R-:W-:Y:S02]  /*3b30*/  @!UPT UIADD3 URZ, URZ, URZ, URZ ;  /* 0x0000003f3f3ff290 */ /* 0x000fe4000fffe03f */
[----:B------:R1:W-:Y:S02]  /*3b40*/  LDGSTS.E.BYPASS.LTC128B.128 [R229+0x1100], [R16.64], !P0 ;  /* 0x0110000010e57fae */ /* 0x0003e4000c101d46 */
[----:B-1----:R-:W-:-:S05]  /*3b50*/  IADD3 R16, P0, R2, R110, RZ ;  /* 0x0000006e02107210 */ /* 0x002fca0007f1e0ff */
[----:B------:R-:W-:Y:S01]  /*3b60*/  IMAD.X R17, R12, 0x1, R103, P0 ;  /* 0x000000010c117824 */ /* 0x000fe200000e0667 */
[----:B------:R-:W-:Y:S11]  /*3b70*/  ISETP.LT.OR P0, PT, R20, 0x21, P3 ;  /* 0x000000211400780c */ /* 0x000ff60001f01670 */
[----:B------:R-:W-:Y:S02]  /*3b80*/  @!UPT UIADD3 URZ, URZ, URZ, URZ ;  /* 0x0000003f3f3ff290 */ /* 0x000fe4000fffe03f */
[----:B------:R1:W-:Y:S04]  /*3b90*/  LDGSTS.E.BYPASS.LTC128B.128 [R229+0x3100], [R14.64], !P0 ;  /* 0x031000000ee57fae */ /* 0x0003e8000c101d46 */
[----:B------:R3:W-:Y:S01]  /*3ba0*/  LDGSTS.E.BYPASS.LTC128B.128 [R229+0x5100], [R16.64], !P1 ;  /* 0x0510000010e57fae */ /* 0x0007e2000c901d46 */
[----:B-1----:R-:W-:Y:S02]  /*3bb0*/  IADD3 R14, P0, R2, R109, RZ ;  /* 0x0000006d020e7210 */ /* 0x002fe40007f1e0ff */
[----:B------:R-:W-:Y:S02]  /*3bc0*/  IADD3 R2, R3, 0x6000, RZ ;  /* 0x0000600003027810 */ /* 0x000fe40007ffe0ff */
[----:B------:R-:W-:Y:S01]  /*3bd0*/  IADD3.X R15, R12, R101, RZ, P0, !PT ;  /* 0x000000650c0f7210 */ /* 0x000fe200007fe4ff */
[----:B---3--:R-:W-:Y:S01]  /*3be0*/  HMMA.16816.F32 R16, R8, R62, R28 ;  /* 0x0000003e0810723c */ /* 0x008fe2000000181c */
[----:B------:R-:W-:Y:S01]  /*3bf0*/  ISETP.LT.OR P0, PT, R20, 0x21, P2 ;  /* 0x000000211400780c */ /* 0x000fe20001701670 */
[----:B------:R-:W-:-:S06]  /*3c00*/  IMAD.IADD R216, R2, 0x1, R0 ;  /* 0x0000000102d87824 */ /* 0x000fcc00078e0200 */
[C---:B------:R-:W-:Y:S06]  /*3c10*/  HMMA.16816.F32 R20, R8.reuse, R72, R32 ;  /* 0x000000480814723c */ /* 0x040fec0000001820 */
[----:B------:R1:W-:Y:S01]  /*3c20*/  LDGSTS.E.BYPASS.LTC128B.128 [R229+0x7100], [R14.64], !P0 ;  /* 0x071000000ee57fae */ /* 0x0003e2000c101d46 */
[----:B------:R-:W-:Y:S01]  /*3c30*/  ISETP.GT.AND P0, PT, R104, R240, PT ;  /* 0x000000f06800720c */ /* 0x000fe20003f04270 */
[C---:B------:R-:W-:Y:S02]  /*3c40*/  HMMA.16816.F32 R32, R8.reuse, R74, R36 ;  /* 0x0000004a0820723c */ /* 0x040fe40000001824 */
[----:B------:R-:W-:Y:S04]  /*3c50*/  LDSM.16.M88.4 R4, [R224] ;  /* 0x00000000e004783b */ /* 0x000fe80000000200 */
[----:B------:R-:W2:Y:S02]  /*3c60*/  LDSM.16.M88.4 R40, [R24] ;  /* 0x000000001828783b */ /* 0x000ea40000000200 */
[C---:B------:R-:W-:Y:S02]  /*3c70*/  HMMA.16816.F32 R36, R8.reuse, R84, R52 ;  /* 0x000000540824723c */ /* 0x040fe40000001834 */
[----:B------:R-:W3:Y:S04]  /*3c80*/  LDSM.16.M88.4 R68, [R24+0x800] ;  /* 0x000800001844783b */ /* 0x000ee80000000200 */
[----:B------:R-:W4:Y:S02]  /*3c90*/  LDSM.16.M88.4 R76, [R24+0x1000] ;  /* 0x00100000184c783b */ /* 0x000f240000000200 */
[C---:B------:R-:W-:Y:S02]  /*3ca0*/  HMMA.16816.F32 R52, R8.reuse, R86, R56 ;  /* 0x000000560834723c */ /* 0x040fe40000001838 */
[----:B------:R-:W5:Y:S04]  /*3cb0*/  LDSM.16.M88.4 R72, [R24+0x1800] ;  /* 0x001800001848783b */ /* 0x000f680000000200 */
[----:B------:R-:W-:Y:S02]  /*3cc0*/  LDSM.16.M88.4 R80, [R216+-0x6000] ;  /* 0xffa00000d850783b */ /* 0x000fe40000000200 */
[----:B------:R-:W-:Y:S02]  /*3cd0*/  HMMA.16816.F32 R56, R8, R92, R64 ;  /* 0x0000005c0838723c */ /* 0x000fe40000001840 */
[----:B-1----:R-:W1:Y:S04]  /*3ce0*/  LDSM.16.M88.4 R12, [R223] ;  /* 0x00000000df0c783b */ /* 0x002e680000000200 */
[----:B------:R-:W1:Y:S04]  /*3cf0*/  LDSM.16.M88.4 R88, [R216+-0x5800] ;  /* 0xffa80000d858783b */ /* 0x000e680000000200 */
[----:B------:R-:W1:Y:S04]  /*3d00*/  LDSM.16.M88.4 R96, [R216+-0x5000] ;  /* 0xffb00000d860783b */ /* 0x000e680000000200 */
[----:B------:R-:W1:Y:S04]  /*3d10*/  LDSM.16.M88.4 R60, [R216+-0x4800] ;  /* 0xffb80000d83c783b */ /* 0x000e680000000200 */
[----:B------:R-:W-:Y:S01]  /*3d20*/  LDSM.16.M88.4 R8, [R221+0x4000] ;  /* 0x00400000dd08783b */ /* 0x000fe20000000200 */
[C---:B--2---:R-:W-:Y:S03]  /*3d30*/  HMMA.16816.F32 R28, R4.reuse, R40, R44 ;  /* 0x00000028041c723c */ /* 0x044fe6000000182c */
[----:B------:R-:W-:Y:S04]  /*3d40*/  LDSM.16.M88.4 R84, [R135+0x2800] ;  /* 0x002800008754783b */ /* 0x000fe80000000200 */
[----:B------:R-:W-:Y:S01]  /*3d50*/  LDSM.16.M88.4 R92, [R135+0x3000] ;  /* 0x00300000875c783b */ /* 0x000fe20000000200 */
[C---:B------:R-:W-:Y:S03]  /*3d60*/  HMMA.16816.F32 R16, R4.reuse, R42, R16 ;  /* 0x0000002a0410723c */ /* 0x040fe60000001810 */
[----:B------:R-:W-:Y:S04]  /*3d70*/  LDSM.16.M88.4 R64, [R135+0x3800] ;  /* 0x003800008740783b */ /* 0x000fe80000000200 */
[----:B------:R-:W0:Y:S01]  /*3d80*/  LDGDEPBAR ;  /* 0x00000000000079af */ /* 0x000e220000000000 */
[C---:B---3--:R-:W-:Y:S08]  /*3d90*/  HMMA.16816.F32 R20, R4.reuse, R68, R20 ;  /* 0x000000440414723c */ /* 0x048ff00000001814 */
[C---:B------:R-:W-:Y:S01]  /*3da0*/  HMMA.16816.F32 R32, R4.reuse, R70, R32 ;  /* 0x000000460420723c */ /* 0x040fe20000001820 */
[----:B------:R-:W2:Y:S07]  /*3db0*/  LDSM.16.M88.4 R68, [R135+0x2000] ;  /* 0x002000008744783b */ /* 0x000eae0000000200 */
[C---:B----4-:R-:W-:Y:S08]  /*3dc0*/  HMMA.16816.F32 R36, R4.reuse, R76, R36 ;  /* 0x0000004c0424723c */ /* 0x050ff00000001824 */
[C---:B------:R-:W-:Y:S01]  /*3dd0*/  HMMA.16816.F32 R52, R4.reuse, R78, R52 ;  /* 0x0000004e0434723c */ /* 0x040fe20000001834 */
[----:B------:R-:W-:Y:S07]  /*3de0*/  LDSM.16.M88.4 R76, [R24+0x2800] ;  /* 0x00280000184c783b */ /* 0x000fee0000000200 */
[C---:B-----5:R-:W-:Y:S08]  /*3df0*/  HMMA.16816.F32 R56, R4.reuse, R72, R56 ;  /* 0x000000480438723c */ /* 0x060ff00000001838 */
[----:B------:R-:W-:Y:S01]  /*3e00*/  HMMA.16816.F32 R44, R4, R74, R48 ;  /* 0x0000004a042c723c */ /* 0x000fe20000001830 */
[----:B------:R-:W-:Y:S04]  /*3e10*/  LDSM.16.M88.4 R4, [R222+0x4000] ;  /* 0x00400000de04783b */ /* 0x000fe80000000200 */
[----:B------:R-:W3:Y:S03]  /*3e20*/  LDSM.16.M88.4 R72, [R3+0x2000] ;  /* 0x002000000348783b */ /* 0x000ee60000000200 */
[C---:B-1----:R-:W-:Y:S01]  /*3e30*/  HMMA.16816.F32 R40, R12.reuse, R80, R28 ;  /* 0x000000500c28723c */ /* 0x042fe2000000181c */
[----:B------:R-:W-:Y:S07]  /*3e40*/  LDSM.16.M88.4 R28, [R3+0x3800] ;  /* 0x00380000031c783b */ /* 0x000fee0000000200 */
[C---:B------:R-:W-:Y:S01]  /*3e50*/  HMMA.16816.F32 R16, R12.reuse, R82, R16 ;  /* 0x000000520c10723c */ /* 0x040fe20000001810 */
[----:B------:R-:W1:Y:S07]  /*3e60*/  LDSM.16.M88.4 R80, [R3+0x2800] ;  /* 0x002800000350783b */ /* 0x000e6e0000000200 */
[C---:B------:R-:W-:Y:S08]  /*3e70*/  HMMA.16816.F32 R20, R12.reuse, R88, R20 ;  /* 0x000000580c14723c */ /* 0x040ff00000001814 */
[C---:B------:R-:W-:Y:S01]  /*3e80*/  HMMA.16816.F32 R32, R12.reuse, R90, R32 ;  /* 0x0000005a0c20723c */ /* 0x040fe20000001820 */
[----:B------:R-:W4:Y:S07]  /*3e90*/  LDSM.16.M88.4 R88, [R3+0x3000] ;  /* 0x003000000358783b */ /* 0x000f2e0000000200 */
        /* <DEDUP_REMOVED lines=8> */
[----:B------:R-:W-:Y:S07]  /*3f20*/  LDSM.16.M88.4 R68, [R216+-0x4000] ;  /* 0xffc00000d844783b */ /* 0x000fee0000000200 */
[C---:B------:R-:W-:Y:S01]  /*3f30*/  HMMA.16816.F32 R16, R8.reuse, R84, R20 ;  /* 0x000000540810723c */ /* 0x040fe20000001814 */
[----:B------:R-:W2:Y:S07]  /*3f40*/  LDSM.16.M88.4 R20, [R224+0x4000] ;  /* 0x00400000e014783b */ /* 0x000eae0000000200 */
[C---:B------:R-:W-:Y:S01]  /*3f50*/  HMMA.16816.F32 R32, R8.reuse, R86, R32 ;  /* 0x000000560820723c */ /* 0x040fe20000001820 */
[----:B------:R-:W5:Y:S07]  /*3f60*/  LDSM.16.M88.4 R84, [R24+0x3000] ;  /* 0x003000001854783b */ /* 0x000f6e0000000200 */
[C---:B------:R-:W-:Y:S08]  /*3f70*/  HMMA.16816.F32 R36, R8.reuse, R92, R36 ;  /* 0x0000005c0824723c */ /* 0x040ff00000001824 */
[C---:B------:R-:W-:Y:S01]  /*3f80*/  HMMA.16816.F32 R48, R8.reuse, R94, R48 ;  /* 0x0000005e0830723c */ /* 0x040fe20000001830 */
[----:B------:R-:W-:Y:S07]  /*3f90*/  LDSM.16.M88.4 R92, [R216+-0x3000] ;  /* 0xffd00000d85c783b */ /* 0x000fee0000000200 */
[C---:B------:R-:W-:Y:S08]  /*3fa0*/  HMMA.16816.F32 R56, R8.reuse, R64, R56 ;  /* 0x000000400838723c */ /* 0x040ff00000001838 */
[----:B------:R-:W-:Y:S01]  /*3fb0*/  HMMA.16816.F32 R44, R8, R66, R44 ;  /* 0x00000042082c723c */ /* 0x000fe2000000182c */
[----:B------:R-:W-:Y:S07]  /*3fc0*/  LDSM.16.M88.4 R64, [R135+0x4000] ;  /* 0x004000008740783b */ /* 0x000fee0000000200 */
[C---:B---3--:R-:W-:Y:S08]  /*3fd0*/  HMMA.16816.F32 R40, R4.reuse, R72, R40 ;  /* 0x000000480428723c */ /* 0x048ff00000001828 */
[C---:B------:R-:W-:Y:S01]  /*3fe0*/  HMMA.16816.F32 R8, R4.reuse, R74, R12 ;  /* 0x0000004a0408723c */ /* 0x040fe2000000180c */
[----:B------:R-:W-:Y:S07]  /*3ff0*/  LDSM.16.M88.4 R72, [R135+0x4800] ;  /* 0x004800008748783b */ /* 0x000fee0000000200 */
[C---:B-1----:R-:W-:Y:S01]  /*4000*/  HMMA.16816.F32 R12, R4.reuse, R80, R16 ;  /* 0x00000050040c723c */ /* 0x042fe20000001810 */
[----:B------:R-:W1:Y:S07]  /*4010*/  LDSM.16.M88.4 R16, [R223+0x4000] ;  /* 0x00400000df10783b */ /* 0x000e6e0000000200 */
[C---:B------:R-:W-:Y:S01]  /*4020*/  HMMA.16816.F32 R32, R4.reuse, R82, R32 ;  /* 0x000000520420723c */ /* 0x040fe20000001820 */
[----:B------:R-:W3:Y:S07]  /*4030*/  LDSM.16.M88.4 R80, [R216+-0x3800] ;  /* 0xffc80000d850783b */ /* 0x000eee0000000200 */
[C---:B----4-:R-:W-:Y:S08]  /*4040*/  HMMA.16816.F32 R36, R4.reuse, R88, R36 ;  /* 0x000000580424723c */ /* 0x050ff00000001824 */
[C---:B------:R-:W-:Y:S01]  /*4050*/  HMMA.16816.F32 R48, R4.reuse, R90, R48 ;  /* 0x0000005a0430723c */ /* 0x040fe20000001830 */
[----:B------:R-:W-:Y:S07]  /*4060*/  LDSM.16.M88.4 R88, [R135+0x5000] ;  /* 0x005000008758783b */ /* 0x000fee0000000200 */
[C---:B------:R-:W-:Y:S08]  /*4070*/  HMMA.16816.F32 R56, R4.reuse, R28, R56 ;  /* 0x0000001c0438723c */ /* 0x040ff00000001838 */
[----:B------:R-:W-:Y:S01]  /*4080*/  HMMA.16816.F32 R44, R4, R30, R44 ;  /* 0x0000001e042c723c */ /* 0x000fe2000000182c */
[----:B------:R-:W4:Y:S07]  /*4090*/  LDSM.16.M88.4 R28, [R216+-0x2800] ;  /* 0xffd80000d81c783b */ /* 0x000f2e0000000200 */
[C---:B--2---:R-:W-:Y:S08]  /*40a0*/  HMMA.16816.F32 R40, R20.reuse, R60, R40 ;  /* 0x0000003c1428723c */ /* 0x044ff00000001828 */
[C---:B------:R-:W-:Y:S01]  /*40b0*/  HMMA.16816.F32 R4, R20.reuse, R62, R8 ;  /* 0x0000003e1404723c */ /* 0x040fe20000001808 */
[----:B------:R-:W-:Y:S07]  /*40c0*/  LDSM.16.M88.4 R60, [R135+0x5800] ;  /* 0x00580000873c783b */ /* 0x000fee0000000200 */
[C---:B------:R-:W-:Y:S01]  /*40d0*/  HMMA.16816.F32 R8, R20.reuse, R76, R12 ;  /* 0x0000004c1408723c */ /* 0x040fe2000000180c */
[----:B------:R-:W2:Y:S07]  /*40e0*/  LDSM.16.M88.4 R12, [R221+0x8000] ;  /* 0x00800000dd0c783b */ /* 0x000eae0000000200 */
[C---:B------:R-:W-:Y:S01]  /*40f0*/  HMMA.16816.F32 R32, R20.reuse, R78, R32 ;  /* 0x0000004e1420723c */ /* 0x040fe20000001820 */
[----:B------:R-:W-:Y:S07]  /*4100*/  LDSM.16.M88.4 R76, [R24+0x4000] ;  /* 0x00400000184c783b */ /* 0x000fee0000000200 */
[C---:B-----5:R-:W-:Y:S08]  /*4110*/  HMMA.16816.F32 R36, R20.reuse, R84, R36 ;  /* 0x000000541424723c */ /* 0x060ff00000001824 */
[C---:B------:R-:W-:Y:S01]  /*4120*/  HMMA.16816.F32 R48, R20.reuse, R86, R48 ;  /* 0x000000561430723c */ /* 0x040fe20000001830 */
[----:B------:R-:W-:Y:S07]  /*4130*/  LDSM.16.M88.4 R84, [R24+0x4800] ;  /* 0x004800001854783b */ /* 0x000fee0000000200 */
[C---:B------:R-:W-:Y:S08]  /*4140*/  HMMA.16816.F32 R56, R20.reuse, R52, R56 ;  /* 0x000000341438723c */ /* 0x040ff00000001838 */
[----:B------:R-:W-:Y:S08]  /*4150*/  HMMA.16816.F32 R44, R20, R54, R44 ;  /* 0x00000036142c723c */ /* 0x000ff0000000182c */
[C---:B-1----:R-:W-:Y:S08]  /*4160*/  HMMA.16816.F32 R40, R16.reuse, R68, R40 ;  /* 0x000000441028723c */ /* 0x042ff00000001828 */
[C---:B------:R-:W-:Y:S01]  /*4170*/  HMMA.16816.F32 R20, R16.reuse, R70, R4 ;  /* 0x000000461014723c */ /* 0x040fe20000001804 */
[----:B------:R-:W-:Y:S07]  /*4180*/  LDSM.16.M88.4 R68, [R3+0x4000] ;  /* 0x004000000344783b */ /* 0x000fee0000000200 */
[C---:B---3--:R-:W-:Y:S01]  /*4190*/  HMMA.16816.F32 R4, R16.reuse, R80, R8 ;  /* 0x000000501004723c */ /* 0x048fe20000001808 */
[----:B------:R-:W1:Y:S07]  /*41a0*/  LDSM.16.M88.4 R8, [R222+0x8000] ;  /* 0x00800000de08783b */ /* 0x000e6e0000000200 */
[C---:B------:R-:W-:Y:S01]  /*41b0*/  HMMA.16816.F32 R32, R16.reuse, R82, R32 ;  /* 0x000000521020723c */ /* 0x040fe20000001820 */
[----:B------:R-:W3:Y:S07]  /*41c0*/  LDSM.16.M88.4 R80, [R3+0x4800] ;  /* 0x004800000350783b */ /* 0x000eee0000000200 */
[C---:B------:R-:W-:Y:S08]  /*41d0*/  HMMA.16816.F32 R36, R16.reuse, R92, R36 ;  /* 0x0000005c1024723c */ /* 0x040ff00000001824 */
[C---:B------:R-:W-:Y:S01]  /*41e0*/  HMMA.16816.F32 R48, R16.reuse, R94, R48 ;  /* 0x0000005e1030723c */ /* 0x040fe20000001830 */
[----:B------:R-:W5:Y:S07]  /*41f0*/  LDSM.16.M88.4 R92, [R3+0x5000] ;  /* 0x00500000035c783b */ /* 0x000f6e0000000200 */
[C---:B----4-:R-:W-:Y:S08]  /*4200*/  HMMA.16816.F32 R56, R16.reuse, R28, R56 ;  /* 0x0000001c1038723c */ /* 0x050ff00000001838 */
[----:B------:R-:W-:Y:S08]  /*4210*/  HMMA.16816.F32 R44, R16, R30, R44 ;  /* 0x0000001e102c723c */ /* 0x000ff0000000182c */
[C---:B--2---:R-:W-:Y:S08]  /*4220*/  HMMA.16816.F32 R40, R12.reuse, R64, R40 ;  /* 0x000000400c28723c */ /* 0x044ff00000001828 */
[C---:B------:R-:W-:Y:S01]  /*4230*/  HMMA.16816.F32 R28, R12.reuse, R66, R20 ;  /* 0x000000420c1c723c */ /* 0x040fe20000001814 */
[----:B------:R-:W2:Y:S07]  /*4240*/  LDSM.16.M88.4 R64, [R3+0x5800] ;  /* 0x005800000340783b */ /* 0x000eae0000000200 */
[C---:B------:R-:W-:Y:S01]  /*4250*/  HMMA.16816.F32 R20, R12.reuse, R72, R4 ;  /* 0x000000480c14723c */ /* 0x040fe20000001804 */
[----:B------:R-:W4:Y:S07]  /*4260*/  LDSM.16.M88.4 R4, [R224+0x8000] ;  /* 0x00800000e004783b */ /* 0x000f2e0000000200 */
[C---:B------:R-:W-:Y:S01]  /*4270*/  HMMA.16816.F32 R16, R12.reuse, R74, R32 ;  /* 0x0000004a0c10723c */ /* 0x040fe20000001820 */
[----:B------:R-:W-:Y:S07]  /*4280*/  LDSM.16.M88.4 R72, [R216+-0x2000] ;  /* 0xffe00000d848783b */ /* 0x000fee0000000200 */
[C---:B------:R-:W-:Y:S08]  /*4290*/  HMMA.16816.F32 R36, R12.reuse, R88, R36 ;  /* 0x000000580c24723c */ /* 0x040ff00000001824 */
[C---:B------:R-:W-:Y:S01]  /*42a0*/  HMMA.16816.F32 R52, R12.reuse, R90, R48 ;  /* 0x0000005a0c34723c */ /* 0x040fe20000001830 */
[----:B------:R-:W2:Y:S07]  /*42b0*/  LDSM.16.M88.4 R88, [R24+0x5000] ;  /* 0x005000001858783b */ /* 0x000eae0000000200 */
[C---:B------:R-:W-:Y:S08]  /*42c0*/  HMMA.16816.F32 R48, R12.reuse, R60, R56 ;  /* 0x0000003c0c30723c */ /* 0x040ff00000001838 */
[----:B------:R-:W-:Y:S08]  /*42d0*/  HMMA.16816.F32 R44, R12, R62, R44 ;  /* 0x0000003e0c2c723c */ /* 0x000ff0000000182c */
[C---:B-1----:R-:W-:Y:S08]  /*42e0*/  HMMA.16816.F32 R40, R8.reuse, R68, R40 ;  /* 0x000000440828723c */ /* 0x042ff00000001828 */
[C---:B------:R-:W-:Y:S01]  /*42f0*/  HMMA.16816.F32 R32, R8.reuse, R70, R28 ;  /* 0x000000460820723c */ /* 0x040fe2000000181c */
[----:B------:R-:W1:Y:S07]  /*4300*/  LDSM.16.M88.4 R68, [R24+0x5800] ;  /* 0x005800001844783b */ /* 0x000e6e0000000200 */
[C---:B---3--:R-:W-:Y:S01]  /*4310*/  HMMA.16816.F32 R28, R8.reuse, R80, R20 ;  /* 0x00000050081c723c */ /* 0x048fe20000001814 */
[----:B------:R-:W3:Y:S07]  /*4320*/  LDSM.16.M88.4 R20, [R223+0x8000] ;  /* 0x00800000df14783b */ /* 0x000eee0000000200 */
[C---:B------:R-:W-:Y:S01]  /*4330*/  HMMA.16816.F32 R16, R8.reuse, R82, R16 ;  /* 0x000000520810723c */ /* 0x040fe20000001810 */
[----:B------:R-:W1:Y:S07]  /*4340*/  LDSM.16.M88.4 R80, [R216+-0x1800] ;  /* 0xffe80000d850783b */ /* 0x000e6e0000000200 */
[C---:B-----5:R-:W-:Y:S08]  /*4350*/  HMMA.16816.F32 R12, R8.reuse, R92, R36 ;  /* 0x0000005c080c723c */ /* 0x060ff00000001824 */
[C---:B------:R-:W-:Y:S08]  /*4360*/  HMMA.16816.F32 R60, R8.reuse, R94, R52 ;  /* 0x0000005e083c723c */ /* 0x040ff00000001834 */
[C---:B--2---:R-:W-:Y:S08]  /*4370*/  HMMA.16816.F32 R52, R8.reuse, R64, R48 ;  /* 0x000000400834723c */ /* 0x044ff00000001830 */
[----:B------:R-:W-:Y:S01]  /*4380*/  HMMA.16816.F32 R48, R8, R66, R44 ;  /* 0x000000420830723c */ /* 0x000fe2000000182c */
[----:B------:R-:W-:Y:S04]  /*4390*/  LDSM.16.M88.4 R64, [R135+0x6000] ;  /* 0x006000008740783b */ /* 0x000fe80000000200 */
[----:B------:R-:W-:Y:S03]  /*43a0*/  LDSM.16.M88.4 R44, [R216+-0x1000] ;  /* 0xfff00000d82c783b */ /* 0x000fe60000000200 */
[C---:B----4-:R-:W-:Y:S08]  /*43b0*/  HMMA.16816.F32 R40, R4.reuse, R76, R40 ;  /* 0x0000004c0428723c */ /* 0x050ff00000001828 */
[C---:B------:R-:W-:Y:S01]  /*43c0*/  HMMA.16816.F32 R56, R4.reuse, R86, R16 ;  /* 0x000000560438723c */ /* 0x040fe20000001810 */
[----:B------:R-:W2:Y:S07]  /*43d0*/  LDSM.16.M88.4 R16, [R221+0xc000] ;  /* 0x00c00000dd10783b */ /* 0x000eae0000000200 */
[C---:B------:R-:W-:Y:S08]  /*43e0*/  HMMA.16816.F32 R36, R4.reuse, R84, R28 ;  /* 0x000000540424723c */ /* 0x040ff0000000181c */
[C---:B------:R-:W-:Y:S01]  /*43f0*/  HMMA.16816.F32 R28, R4.reuse, R88, R12 ;  /* 0x00000058041c723c */ /* 0x040fe2000000180c */
[----:B------:R-:W-:Y:S07]  /*4400*/  LDSM.16.M88.4 R12, [R222+0xc000] ;  /* 0x00c00000de0c783b */ /* 0x000fee0000000200 */
[C---:B------:R-:W-:Y:S01]  /*4410*/  HMMA.16816.F32 R8, R4.reuse, R90, R60 ;  /* 0x0000005a0408723c */ /* 0x040fe2000000183c */
[----:B------:R-:W4:Y:S04]  /*4420*/  LDSM.16.M88.4 R88, [R216+-0x800] ;  /* 0xfff80000d858783b */ /* 0x000f280000000200 */
[----:B------:R-:W-:Y:S03]  /*4430*/  LDSM.16.M88.4 R60, [R216] ;  /* 0x00000000d83c783b */ /* 0x000fe60000000200 */
[C---:B------:R-:W-:Y:S01]  /*4440*/  HMMA.16816.F32 R32, R4.reuse, R78, R32 ;  /* 0x0000004e0420723c */ /* 0x040fe20000001820 */
[----:B------:R-:W-:Y:S07]  /*4450*/  LDSM.16.M88.4 R76, [R135+0x7800] ;  /* 0x00780000874c783b */ /* 0x000fee0000000200 */
[C---:B-1----:R-:W-:Y:S08]  /*4460*/  HMMA.16816.F32 R52, R4.reuse, R68, R52 ;  /* 0x000000440434723c */ /* 0x042ff00000001834 */
[----:B------:R-:W-:Y:S01]  /*4470*/  HMMA.16816.F32 R96, R4, R70, R48 ;  /* 0x000000460460723c */ /* 0x000fe20000001830 */
[----:B------:R-:W-:Y:S07]  /*4480*/  LDSM.16.M88.4 R48, [R135+0x7000] ;  /* 0x007000008730783b */ /* 0x000fee0000000200 */
[C---:B---3--:R-:W-:Y:S01]  /*4490*/  HMMA.16816.F32 R4, R20.reuse, R72, R40 ;  /* 0x000000481404723c */ /* 0x048fe20000001828 */
[----:B------:R-:W1:Y:S07]  /*44a0*/  LDSM.16.M88.4 R40, [R3+0x6000] ;  /* 0x006000000328783b */ /* 0x000e6e0000000200 */
[C---:B------:R-:W-:Y:S01]  /*44b0*/  HMMA.16816.F32 R32, R20.reuse, R74, R32 ;  /* 0x0000004a1420723c */ /* 0x040fe20000001820 */
[----:B------:R-:W-:Y:S07]  /*44c0*/  LDSM.16.M88.4 R72, [R3+0x6800] ;  /* 0x006800000348783b */ /* 0x000fee0000000200 */
[----:B------:R-:W-:Y:S01]  /*44d0*/  HMMA.16816.F32 R68, R20, R82, R56 ;  /* 0x000000521444723c */ /* 0x000fe20000001838 */
[----:B------:R-:W3:Y:S07]  /*44e0*/  LDSM.16.M88.4 R56, [R135+0x6800] ;  /* 0x006800008738783b */ /* 0x000eee0000000200 */
[----:B--2---:R-:W-:Y:S08]  /*44f0*/  HMMA.16816.F32 R4, R16, R64, R4 ;  /* 0x000000401004723c */ /* 0x004ff00000001804 */
[C---:B------:R-:W-:Y:S08]  /*4500*/  HMMA.16816.F32 R36, R20.reuse, R80, R36 ;  /* 0x000000501424723c */ /* 0x040ff00000001824 */
[C---:B------:R-:W-:Y:S01]  /*4510*/  HMMA.16816.F32 R80, R20.reuse, R46, R8 ;  /* 0x0000002e1450723c */ /* 0x040fe20000001808 */
[----:B------:R-:W-:Y:S07]  /*4520*/  LDSM.16.M88.4 R8, [R224+0xc000] ;  /* 0x00c00000e008783b */ /* 0x000fee0000000200 */
[----:B----4-:R-:W-:Y:S01]  /*4530*/  HMMA.16816.F32 R92, R20, R88, R52 ;  /* 0x00000058145c723c */ /* 0x010fe20000001834 */
[----:B------:R-:W2:Y:S07]  /*4540*/  LDSM.16.M88.4 R52, [R24+0x6000] ;  /* 0x006000001834783b */ /* 0x000eae0000000200 */
[----:B------:R-:W-:Y:S01]  /*4550*/  HMMA.16816.F32 R32, R16, R66, R32 ;  /* 0x000000421020723c */ /* 0x000fe20000001820 */
[----:B------:R-:W-:Y:S07]  /*4560*/  LDSM.16.M88.4 R64, [R24+0x6800] ;  /* 0x006800001840783b */ /* 0x000fee0000000200 */
[----:B------:R-:W-:Y:S08]  /*4570*/  HMMA.16816.F32 R84, R20, R44, R28 ;  /* 0x0000002c1454723c */ /* 0x000ff0000000181c */
[----:B-1----:R-:W-:Y:S01]  /*4580*/  HMMA.16816.F32 R28, R12, R40, R4 ;  /* 0x000000280c1c723c */ /* 0x002fe20000001804 */
[----:B------:R-:W1:Y:S07]  /*4590*/  LDSM.16.M88.4 R4, [R223+0xc000] ;  /* 0x00c00000df04783b */ /* 0x000e6e0000000200 */
[----:B---3--:R-:W-:Y:S08]  /*45a0*/  HMMA.16816.F32 R36, R16, R56, R36 ;  /* 0x000000381024723c */ /* 0x008ff00000001824 */
[----:B------:R-:W-:Y:S08]  /*45b0*/  HMMA.16816.F32 R32, R12, R42, R32 ;  /* 0x0000002a0c20723c */ /* 0x000ff00000001820 */
[----:B--2---:R-:W-:Y:S08]  /*45c0*/  HMMA.16816.F32 R28, R8, R52, R28 ;  /* 0x00000034081c723c */ /* 0x004ff0000000181c */
[----:B------:R-:W-:Y:S01]  /*45d0*/  HMMA.16816.F32 R44, R16, R58, R68 ;  /* 0x0000003a102c723c */ /* 0x000fe20000001844 */
[----:B------:R-:W2:Y:S04]  /*45e0*/  LDSM.16.M88.4 R68, [R3+0x7000] ;  /* 0x007000000344783b */ /* 0x000ea80000000200 */
[----:B------:R-:W3:Y:S03]  /*45f0*/  LDSM.16.M88.4 R56, [R216+0x800] ;  /* 0x00080000d838783b */ /* 0x000ee60000000200 */
[----:B------:R-:W-:Y:S08]  /*4600*/  HMMA.16816.F32 R40, R12, R72, R36 ;  /* 0x000000480c28723c */ /* 0x000ff00000001824 */
[----:B------:R-:W-:Y:S08]  /*4610*/  HMMA.16816.F32 R36, R8, R54, R32 ;  /* 0x000000360824723c */ /* 0x000ff00000001820 */
[----:B-1----:R-:W-:Y:S08]  /*4620*/  HMMA.16816.F32 R52, R4, R60, R28 ;  /* 0x0000003c0434723c */ /* 0x002ff0000000181c */
[----:B------:R-:W-:Y:S08]  /*4630*/  HMMA.16816.F32 R28, R16, R48, R84 ;  /* 0x00000030101c723c */ /* 0x000ff00000001854 */
[----:B------:R-:W-:Y:S08]  /*4640*/  HMMA.16816.F32 R88, R20, R90, R96 ;  /* 0x0000005a1458723c */ /* 0x000ff00000001860 */
[----:B------:R-:W-:Y:S01]  /*4650*/  HMMA.16816.F32 R20, R12, R74, R44 ;  /* 0x0000004a0c14723c */ /* 0x000fe2000000182c */
[----:B------:R-:W-:-:S07]  /*4660*/  FMUL.FTZ R0, R52, c[0x0][0x320] ;  /* 0x0000c80034007a20 */ /* 0x000fce0000410000 */
[----:B------:R-:W-:Y:S08]  /*4670*/  HMMA.16816.F32 R32, R8, R64, R40 ;  /* 0x000000400820723c */ /* 0x000ff00000001828 */
[----:B------:R-:W-:Y:S01]  /*4680*/  HMMA.16816.F32 R48, R16, R50, R80 ;  /* 0x000000321030723c */ /* 0x000fe20000001850 */
[----:B------:R1:W4:Y:S07]  /*4690*/  MUFU.TANH R80, R0 ;  /* 0x0000000000507308 */ /* 0x00032e0000002400 */
[----:B------:R-:W-:Y:S01]  /*46a0*/  HMMA.16816.F32 R40, R4, R62, R36 ;  /* 0x0000003e0428723c */ /* 0x000fe20000001824 */
[----:B------:R-:W5:Y:S07]  /*46b0*/  LDSM.16.M88.4 R60, [R24+0x7000] ;  /* 0x00700000183c783b */ /* 0x000f6e0000000200 */
[----:B------:R-:W-:Y:S01]  /*46c0*/  HMMA.16816.F32 R72, R16, R76, R92 ;  /* 0x0000004c1048723c */ /* 0x000fe2000000185c */
[----:B-1----:R-:W-:-:S04]  /*46d0*/  FMUL.FTZ R0, R53, c[0x0][0x320] ;  /* 0x0000c80035007a20 */ /* 0x002fc80000410000 */
[----:B------:R1:W1:Y:S03]  /*46e0*/  MUFU.TANH R76, R0 ;  /* 0x00000000004c7308 */ /* 0x0002660000002400 */
[----:B--2---:R-:W-:Y:S08]  /*46f0*/  HMMA.16816.F32 R36, R12, R68, R28 ;  /* 0x000000440c24723c */ /* 0x004ff0000000181c */
[----:B------:R-:W-:Y:S01]  /*4700*/  HMMA.16816.F32 R20, R8, R66, R20 ;  /* 0x000000420814723c */ /* 0x000fe20000001814 */
[----:B-1----:R-:W-:-:S07]  /*4710*/  FMUL.FTZ R0, R54, c[0x0][0x320] ;  /* 0x0000c80036007a20 */ /* 0x002fce0000410000 */
[----:B------:R-:W-:Y:S01]  /*4720*/  HMMA.16816.F32 R44, R12, R70, R48 ;  /* 0x000000460c2c723c */ /* 0x000fe20000001830 */
[----:B------:R1:W2:Y:S01]  /*4730*/  MUFU.TANH R68, R0 ;  /* 0x0000000000447308 */ /* 0x0002a20000002400 */
[----:B------:R-:W-:Y:S06]  /*4740*/  LDSM.16.M88.4 R48, [R216+0x1000] ;  /* 0x00100000d830783b */ /* 0x000fec0000000200 */
[----:B---3--:R-:W-:Y:S08]  /*4750*/  HMMA.16816.F32 R28, R4, R56, R32 ;  /* 0x00000038041c723c */ /* 0x008ff00000001820 */
[----:B-----5:R-:W-:Y:S01]  /*4760*/  HMMA.16816.F32 R36, R8, R60, R36 ;  /* 0x0000003c0824723c */ /* 0x020fe20000001824 */
[----:B-1----:R-:W-:-:S02]  /*4770*/  FMUL.FTZ R0, R55, c[0x0][0x320] ;  /* 0x0000c80037007a20 */ /* 0x002fc40000410000 */
[----:B------:R-:W1:Y:S02]  /*4780*/  LDSM.16.M88.4 R52, [R3+0x7800] ;  /* 0x007800000334783b */ /* 0x000e640000000200 */
[----:B------:R3:W1:Y:S03]  /*4790*/  MUFU.TANH R67, R0 ;  /* 0x0000000000437308 */ /* 0x0006660000002400 */
[----:B------:R-:W-:Y:S08]  /*47a0*/  HMMA.16816.F32 R32, R4, R58, R20 ;  /* 0x0000003a0420723c */ /* 0x000ff00000001814 */
[----:B------:R-:W-:Y:S01]  /*47b0*/  HMMA.16816.F32 R16, R16, R78, R88 ;  /* 0x0000004e1010723c */ /* 0x000fe20000001858 */
[----:B---3--:R-:W-:-:S04]  /*47c0*/  FMUL.FTZ R0, R40, c[0x0][0x320] ;  /* 0x0000c80028007a20 */ /* 0x008fc80000410000 */
[----:B------:R3:W1:Y:S02]  /*47d0*/  MUFU.TANH R66, R0 ;  /* 0x0000000000427308 */ /* 0x0006640000002400 */
[----:B---3--:R-:W-:Y:S01]  /*47e0*/  FMUL.FTZ R0, R41, c[0x0][0x320] ;  /* 0x0000c80029007a20 */ /* 0x008fe20000410000 */
[C---:B-1----:R-:W-:Y:S05]  /*47f0*/  HMMA.16816.F32 R20, R12.reuse, R52, R72 ;  /* 0x000000340c14723c */ /* 0x042fea0000001848 */
[----:B------:R1:W3:Y:S11]  /*4800*/  MUFU.TANH R65, R0 ;  /* 0x0000000000417308 */ /* 0x0002f60000002400 */
[----:B------:R-:W-:Y:S01]  /*4810*/  HMMA.16816.F32 R12, R12, R54, R16 ;  /* 0x000000360c0c723c */ /* 0x000fe20000001810 */
[----:B-1----:R-:W-:-:S04]  /*4820*/  FMUL.FTZ R0, R42, c[0x0][0x320] ;  /* 0x0000c8002a007a20 */ /* 0x002fc80000410000 */
[----:B------:R1:W1:Y:S02]  /*4830*/  MUFU.TANH R64, R0 ;  /* 0x0000000000407308 */ /* 0x0002640000002400 */
[----:B-1----:R-:W-:Y:S02]  /*4840*/  FMUL.FTZ R0, R43, c[0x0][0x320] ;  /* 0x0000c8002b007a20 */ /* 0x002fe40000410000 */
[----:B------:R1:W5:Y:S04]  /*4850*/  LDSM.16.M88.4 R40, [R24+0x7800] ;  /* 0x007800001828783b */ /* 0x0003680000000200 */
[----:B------:R2:W1:Y:S02]  /*4860*/  MUFU.TANH R60, R0 ;  /* 0x00000000003c7308 */ /* 0x0004640000002400 */
[----:B--2---:R-:W-:-:S06]  /*4870*/  FMUL.FTZ R0, R28, c[0x0][0x320] ;  /* 0x0000c8001c007a20 */ /* 0x004fcc0000410000 */
[----:B------:R2:W2:Y:S01]  /*4880*/  MUFU.TANH R57, R0 ;  /* 0x0000000000397308 */ /* 0x0004a20000002400 */
[----:B-1----:R-:W-:Y:S01]  /*4890*/  HMMA.16816.F32 R24, R8, R62, R44 ;  /* 0x0000003e0818723c */ /* 0x002fe2000000182c */
[----:B--2---:R-:W-:-:S07]  /*48a0*/  FMUL.FTZ R0, R29, c[0x0][0x320] ;  /* 0x0000c8001d007a20 */ /* 0x004fce0000410000 */
[----:B-----5:R-:W-:Y:S01]  /*48b0*/  HMMA.16816.F32 R16, R8, R40, R20 ;  /* 0x000000280810723c */ /* 0x020fe20000001814 */
[----:B------:R1:W2:Y:S11]  /*48c0*/  MUFU.TANH R56, R0 ;  /* 0x0000000000387308 */ /* 0x0002b60000002400 */
[----:B------:R-:W-:Y:S04]  /*48d0*/  @!UPT UIADD3 URZ, URZ, URZ, URZ ;  /* 0x0000003f3f3ff290 */ /* 0x000fe8000fffe03f */
[----:B------:R-:W-:Y:S08]  /*48e0*/  HMMA.16816.F32 R20, R4, R50, R24 ;  /* 0x000000320414723c */ /* 0x000ff00000001818 */
        /* <DEDUP_REMOVED lines=8> */
[----:B-----5:R-:W-:-:S04]  /*4970*/  FMUL.FTZ R0, R32, c[0x0][0x320] ;  /* 0x0000c80020007a20 */ /* 0x020fc80000410000 */
[----:B------:R5:W1:Y:S02]  /*4980*/  MUFU.TANH R47, R0 ;  /* 0x00000000002f7308 */ /* 0x000a640000002400 */
[----:B-----5:R-:W-:Y:S01]  /*4990*/  FMUL.FTZ R0, R33, c[0x0][0x320] ;  /* 0x0000c80021007a20 */ /* 0x020fe20000410000 */
[C---:B-1----:R-:W-:Y:S05]  /*49a0*/  HMMA.16816.F32 R12, R4.reuse, R36, R16 ;  /* 0x00000024040c723c */ /* 0x042fea0000001810 */
[----:B------:R1:W1:Y:S03]  /*49b0*/  MUFU.TANH R48, R0 ;  /* 0x0000000000307308 */ /* 0x0002660000002400 */
[----:B------:R-:W-:Y:S01]  /*49c0*/  HMMA.16816.F32 R4, R4, R38, R8 ;  /* 0x000000260404723c */ /* 0x000fe20000001808 */
[----:B-1----:R-:W-:-:S04]  /*49d0*/  FMUL.FTZ R0, R34, c[0x0][0x320] ;  /* 0x0000c80022007a20 */ /* 0x002fc80000410000 */
        /* <DEDUP_REMOVED lines=49> */
[----:B------:R-:W-:Y:S01]  /*4cf0*/  IMAD.MOV R0, RZ, RZ, -R0 ;  /* 0x000000ffff007224 */ /* 0x000fe200078e0a00 */
[----:B------:R-:W-:-:S03]  /*4d00*/  ISETP.GE.AND P4, PT, R239, c[0x0][0x1d4], PT ;  /* 0x00007500ef007a0c */ /* 0x000fc60003f86270 */
[----:B------:R-:W-:Y:S01]  /*4d10*/  IMAD R231, R0, c[0x0][0x2b8], R2 ;  /* 0x0000ae0000e77a24 */ /* 0x000fe200078e0202 */
[----:B------:R-:W-:-:S03]  /*4d20*/  SEL R14, RZ, 0x10, P4 ;  /* 0x00000010ff0e7807 */ /* 0x000fc60002000000 */
        /* <DEDUP_REMOVED lines=15> */
.L_x_1664:
[----:B------:R-:W-:Y:S05]  /*4e20*/  BRA.DIV ~URZ, `(.L_x_1584) ;  /* 0x0000bb427f007947 */ /* 0x000fea000b800000 */
[----:B------:R-:W3:Y:S01]  /*4e30*/  SHFL.IDX PT, R0, R15, RZ, 0x181f ;  /* 0x00181fff0f007589 */ /* 0x000ee200000e0000 */
[----:B------:R-:W-:Y:S02]  /*4e40*/  ISETP.GE.AND P3, PT, R232, c[0x0][0x1d4], PT ;  /* 0x00007500e8007a0c */ /* 0x000fe40003f66270 */
[----:B------:R-:W-:Y:S02]  /*4e50*/  ISETP.GE.AND P4, PT, R238, c[0x0][0x1d4], PT ;  /* 0x00007500ee007a0c */ /* 0x000fe40003f86270 */
[----:B------:R-:W-:Y:S02]  /*4e60*/  SEL R12, RZ, 0x10, P5 ;  /* 0x00000010ff0c7807 */ /* 0x000fe40002800000 */
[----:B------:R-:W-:Y:S02]  /*4e70*/  SEL R13, RZ, 0x10, P4 ;  /* 0x00000010ff0d7807 */ /* 0x000fe40002000000 */
[----:B---3--:R-:W-:-:S02]  /*4e80*/  IADD3 R2, P2, R0, R108, RZ ;  /* 0x0000006c00027210 */ /* 0x008fc40007f5e0ff */
[C---:B------:R-:W-:Y:S02]  /*4e90*/  IADD3 R6, P0, R0.reuse, R107, RZ ;  /* 0x0000006b00067210 */ /* 0x040fe40007f1e0ff */
[----:B------:R-:W-:Y:S01]  /*4ea0*/  IADD3 R10, P1, R0, R110, RZ ;  /* 0x0000006e000a7210 */ /* 0x000fe20007f3e0ff */
[C---:B--2---:R-:W-:Y:S01]  /*4eb0*/  IMAD.X R3, R4.reuse, 0x1, R102, P2 ;  /* 0x0000000104037824 */ /* 0x044fe200010e0666 */
[----:B------:R-:W-:Y:S01]  /*4ec0*/  ISETP.GE.AND P2, PT, R239, c[0x0][0x1d4], PT ;  /* 0x00007500ef007a0c */ /* 0x000fe20003f46270 */
[----:B------:R-:W-:Y:S01]  /*4ed0*/  IMAD.X R7, R4, 0x1, R100, P0 ;  /* 0x0000000104077824 */ /* 0x000fe200000e0664 */
[----:B------:R-:W-:Y:S01]  /*4ee0*/  IADD3 R8, P0, R0, R109, RZ ;  /* 0x0000006d00087210 */ /* 0x000fe20007f1e0ff */
[C---:B------:R-:W-:Y:S01]  /*4ef0*/  IMAD.X R11, R4.reuse, 0x1, R103, P1 ;  /* 0x00000001040b7824 */ /* 0x040fe200008e0667 */
[----:B------:R2:W3:Y:S03]  /*4f00*/  SHFL.IDX PT, R0, R15, 0x1, 0x181f ;  /* 0x00381f000f007f89 */ /* 0x0004e600000e0000 */
[----:B------:R-:W-:Y:S01]  /*4f10*/  IMAD.X R9, R4, 0x1, R101, P0 ;  /* 0x0000000104097824 */ /* 0x000fe200000e0665 */
[----:B------:R-:W-:Y:S01]  /*4f20*/  @!PT LDS RZ, [RZ] ;  /* 0x00000000fffff984 */ /* 0x000fe20000000800 */
[----:B------:R4:W-:Y:S04]  /*4f30*/  LDGSTS.E.BYPASS.LTC128B.128 [R229+0x8100], [R6.64], !P3 ;  /* 0x0810000006e57fae */ /* 0x0009e8000d901d46 */
[----:B------:R2:W-:Y:S04]  /*4f40*/  LDGSTS.E.BYPASS.LTC128B.128 [R229+0xa100], [R2.64], !P4 ;  /* 0x0a10000002e57fae */ /* 0x0005e8000e101d46 */
[----:B------:R2:W-:Y:S04]  /*4f50*/  LDGSTS.E.BYPASS.LTC128B.128 [R229+0xc100], [R10.64], !P5 ;  /* 0x0c1000000ae57fae */ /* 0x0005e8000e901d46 */
[----:B------:R2:W1:Y:S04]  /*4f60*/  SHFL.IDX PT, R4, R5, 0x1, 0x181f ;  /* 0x00381f0005047f89 */ /* 0x00046800000e0000 */
[----:B------:R2:W-:Y:S01]  /*4f70*/  LDGSTS.E.BYPASS.LTC128B.128 [R229+0xe100], [R8.64], !P2 ;  /* 0x0e10000008e57fae */ /* 0x0005e2000d101d46 */
[----:B----4-:R-:W-:-:S04]  /*4f80*/  SEL R7, RZ, 0x10, P3 ;  /* 0x00000010ff077807 */ /* 0x010fc80001800000 */
.L_x_1665:
[----:B--23--:R-:W-:Y:S02]  /*4f90*/  IADD3 R2, -R7, 0x10, RZ ;  /* 0x0000001007027810 */ /* 0x00cfe40007ffe1ff */
[----:B------:R-:W-:-:S02]  /*4fa0*/  IADD3 R3, -R13, 0x10, RZ ;  /* 0x000000100d037810 */ /* 0x000fc40007ffe1ff */
[----:B------:R-:W-:Y:S02]  /*4fb0*/  LOP3.LUT R2, R2, 0xf, RZ, 0xc0, !PT ;  /* 0x0000000f02027812 */ /* 0x000fe400078ec0ff */
[----:B-1----:R-:W-:Y:S02]  /*4fc0*/  IADD3 R5, -R12, 0x10, RZ ;  /* 0x000000100c057810 */ /* 0x002fe40007ffe1ff */
[----:B------:R-:W-:Y:S02]  /*4fd0*/  LOP3.LUT R3, R3, 0xf, RZ, 0xc0, !PT ;  /* 0x0000000f03037812 */ /* 0x000fe400078ec0ff */
[----:B------:R-:W-:Y:S02]  /*4fe0*/  IADD3 R6, -R14, 0x10, RZ ;  /* 0x000000100e067810 */ /* 0x000fe40007ffe1ff */
[----:B------:R-:W-:Y:S02]  /*4ff0*/  IADD3 R10, P1, P0, R2, R0, R107 ;  /* 0x00000000020a7210 */ /* 0x000fe4000783e06b */
[----:B------:R-:W-:-:S02]  /*5000*/  LOP3.LUT R2, R5, 0xf, RZ, 0xc0, !PT ;  /* 0x0000000f05027812 */ /* 0x000fc400078ec0ff */
[----:B------:R-:W-:Y:S02]  /*5010*/  IADD3 R8, P3, P2, R3, R0, R108 ;  /* 0x0000000003087210 */ /* 0x000fe40007a7e06c */
[----:B------:R-:W-:Y:S02]  /*5020*/  LOP3.LUT R3, R6, 0xf, RZ, 0xc0, !PT ;  /* 0x0000000f06037812 */ /* 0x000fe400078ec0ff */
[----:B------:R-:W-:Y:S02]  /*5030*/  IADD3.X R11, RZ, R4, R100, P1, P0 ;  /* 0x00000004ff0b7210 */ /* 0x000fe40000fe0464 */
[----:B------:R-:W-:Y:S02]  /*5040*/  IADD3 R6, P1, P0, R2, R0, R110 ;  /* 0x0000000002067210 */ /* 0x000fe4000783e06e */
[----:B------:R-:W-:Y:S02]  /*5050*/  ISETP.NE.U32.AND P5, PT, R7, RZ, PT ;  /* 0x000000ff0700720c */ /* 0x000fe40003fa5070 */
[----:B------:R-:W-:-:S02]  /*5060*/  IADD3.X R9, RZ, R4, R102, P3, P2 ;  /* 0x00000004ff097210 */ /* 0x000fc40001fe4466 */
[----:B------:R-:W-:Y:S02]  /*5070*/  IADD3.X R7, RZ, R4, R103, P1, P0 ;  /* 0x00000004ff077210 */ /* 0x000fe40000fe0467 */
[----:B------:R-:W-:Y:S02]  /*5080*/  ISETP.NE.U32.AND P2, PT, R13, RZ, PT ;  /* 0x000000ff0d00720c */ /* 0x000fe40003f45070 */
[----:B------:R-:W-:Y:S02]  /*5090*/  ISETP.NE.U32.AND P1, PT, R12, RZ, PT ;  /* 0x000000ff0c00720c */ /* 0x000fe40003f25070 */
[----:B------:R-:W-:Y:S02]  /*50a0*/  ISETP.NE.U32.AND P0, PT, R14, RZ, PT ;  /* 0x000000ff0e00720c */ /* 0x000fe40003f05070 */
[----:B------:R-:W-:Y:S01]  /*50b0*/  IADD3 R2, P4, P3, R3, R0, R109 ;  /* 0x0000000003027210 */ /* 0x000fe20007b9e06d */
[----:B------:R-:W-:Y:S01]  /*50c0*/  @!PT LDS RZ, [RZ] ;  /* 0x00000000fffff984 */ /* 0x000fe20000000800 */
[----:B------:R-:W-:Y:S01]  /*50d0*/  @!PT LDS RZ, [RZ] ;  /* 0x00000000fffff984 */ /* 0x000fe20000000800 */
[----:B------:R-:W-:Y:S01]  /*50e0*/  @!PT LDS RZ, [RZ] ;  /* 0x00000000fffff984 */ /* 0x000fe20000000800 */
[----:B------:R1:W-:Y:S03]  /*50f0*/  LDGSTS.E.BYPASS.LTC128B.128.ZFILL [R229+0x9100], [R10.64], P5 ;  /* 0x091000000ae57fae */ /* 0x0003e6000a941d46 */
[----:B------:R-:W-:-:S03]  /*5100*/  IADD3.X R3, RZ, R4, R101, P4, P3 ;  /* 0x00000004ff037210 */ /* 0x000fc600027e6465 */
[----:B------:R1:W-:Y:S04]  /*5110*/  LDGSTS.E.BYPASS.LTC128B.128.ZFILL [R229+0xb100], [R8.64], P2 ;  /* 0x0b10000008e57fae */ /* 0x0003e80009141d46 */
[----:B------:R1:W-:Y:S04]  /*5120*/  LDGSTS.E.BYPASS.LTC128B.128.ZFILL [R229+0xd100], [R6.64], P1 ;  /* 0x0d10000006e57fae */ /* 0x0003e80008941d46 */
[----:B------:R1:W-:Y:S02]  /*5130*/  LDGSTS.E.BYPASS.LTC128B.128.ZFILL [R229+0xf100], [R2.64], P0 ;  /* 0x0f10000002e57fae */ /* 0x0003e40008141d46 */
.L_x_1582:
[----:B--234-:R-:W-:Y:S05]  /*5140*/  BSYNC B0 ;  /* 0x0000000000007941 */ /* 0x01cfea0003800000 */
.L_x_1581:
        /* <DEDUP_REMOVED lines=12> */
[----:B------:R-:W-:Y:S02]  /*5210*/  FMNMX.FTZ R2, R6, R7, !PT ;  /* 0x0000000706027209 */ /* 0x000fe40007810000 */
[----:B------:R-:W-:Y:S02]  /*5220*/  FSEL R16, R64, -INF , P3 ;  /* 0xff80000040107808 */ /* 0x000fe40001800000 */
[----:B------:R-:W-:-:S02]  /*5230*/  FMNMX.FTZ R3, R14, R15, !PT ;  /* 0x0000000f0e037209 */ /* 0x000fc40007810000 */
[----:B------:R-:W-:Y:S02]  /*5240*/  ISETP.GT.AND P3, PT, R0, 0x10, PT ;  /* 0x000000100000780c */ /* 0x000fe40003f64270 */
[----:B------:R-:W-:Y:S02]  /*5250*/  FSEL R9, R65, -INF , P5 ;  /* 0xff80000041097808 */ /* 0x000fe40002800000 */
[----:B------:R-:W-:Y:S02]  /*5260*/  FMNMX.FTZ R2, R8, R2, !PT ;  /* 0x0000000208027209 */ /* 0x000fe40007810000 */
[----:B------:R-:W-:Y:S02]  /*5270*/  FSEL R17, R60, -INF , P5 ;  /* 0xff8000003c117808 */ /* 0x000fe40002800000 */
[----:B------:R-:W-:Y:S02]  /*5280*/  FMNMX.FTZ R3, R16, R3, !PT ;  /* 0x0000000310037209 */ /* 0x000fe40007810000 */
[----:B------:R-:W-:-:S02]  /*5290*/  ISETP.GT.AND P4, PT, R0, 0x11, PT ;  /* 0x000000110000780c */ /* 0x000fc40003f84270 */
[----:B------:R-:W-:Y:S02]  /*52a0*/  FSEL R10, R57, -INF , P3 ;  /* 0xff800000390a7808 */ /* 0x000fe40001800000 */
[----:B------:R-:W-:Y:S02]  /*52b0*/  FMNMX.FTZ R2, R9, R2, !PT ;  /* 0x0000000209027209 */ /* 0x000fe40007810000 */
[----:B------:R-:W-:Y:S02]  /*52c0*/  FSEL R18, R53, -INF , P3 ;  /* 0xff80000035127808 */ /* 0x000fe40001800000 */
[----:B------:R-:W-:Y:S02]  /*52d0*/  FMNMX.FTZ R3, R17, R3, !PT ;  /* 0x0000000311037209 */ /* 0x000fe40007810000 */
[----:B------:R-:W-:Y:S02]  /*52e0*/  ISETP.GT.AND P2, PT, R0, 0x18, PT ;  /* 0x000000180000780c */ /* 0x000fe40003f44270 */
[----:B------:R-:W-:-:S02]  /*52f0*/  FSEL R12, R56, -INF , P4 ;  /* 0xff800000380c7808 */ /* 0x000fc40002000000 */
[----:B------:R-:W-:Y:S02]  /*5300*/  FMNMX.FTZ R2, R10, R2, !PT ;  /* 0x000000020a027209 */ /* 0x000fe40007810000 */
[----:B------:R-:W-:Y:S02]  /*5310*/  FSEL R20, R52, -INF , P4 ;  /* 0xff80000034147808 */ /* 0x000fe40002000000 */
[----:B------:R-:W-:Y:S02]  /*5320*/  FMNMX.FTZ R3, R18, R3, !PT ;  /* 0x0000000312037209 */ /* 0x000fe40007810000 */
[----:B------:R-:W-:Y:S02]  /*5330*/  ISETP.GT.AND P1, PT, R0, 0x19, PT ;  /* 0x000000190000780c */ /* 0x000fe40003f24270 */
[----:B------:R-:W-:Y:S02]  /*5340*/  FSEL R13, R47, -INF , P2 ;  /* 0xff8000002f0d7808 */ /* 0x000fe40001000000 */
[----:B------:R-:W-:-:S02]  /*5350*/  FMNMX.FTZ R2, R12, R2, !PT ;  /* 0x000000020c027209 */ /* 0x000fc40007810000 */
[----:B------:R-:W-:Y:S02]  /*5360*/  FSEL R21, R46, -INF , P2 ;  /* 0xff8000002e157808 */ /* 0x000fe40001000000 */
[----:B------:R-:W-:Y:S02]  /*5370*/  FMNMX.FTZ R3, R20, R3, !PT ;  /* 0x0000000314037209 */ /* 0x000fe40007810000 */
[----:B------:R-:W-:Y:S02]  /*5380*/  ISETP.GT.AND P0, PT, R0, 0x20, PT ;  /* 0x000000200000780c */ /* 0x000fe40003f04270 */
[----:B------:R-:W-:Y:S02]  /*5390*/  FSEL R11, R48, -INF , P1 ;  /* 0xff800000300b7808 */ /* 0x000fe40000800000 */
[----:B------:R-:W-:Y:S02]  /*53a0*/  FMNMX.FTZ R2, R13, R2, !PT ;  /* 0x000000020d027209 */ /* 0x000fe40007810000 */
[----:B------:R-:W-:-:S02]  /*53b0*/  FSEL R22, R45, -INF , P1 ;  /* 0xff8000002d167808 */ /* 0x000fc40000800000 */
[----:B------:R-:W-:Y:S02]  /*53c0*/  FMNMX.FTZ R3, R21, R3, !PT ;  /* 0x0000000315037209 */ /* 0x000fe40007810000 */
[----:B------:R-:W-:Y:S02]  /*53d0*/  FSEL R89, R41, -INF , P0 ;  /* 0xff80000029597808 */ /* 0x000fe40000000000 */
[----:B------:R-:W-:Y:S02]  /*53e0*/  ISETP.GT.AND P1, PT, R0, 0x21, PT ;  /* 0x000000210000780c */ /* 0x000fe40003f24270 */
[----:B------:R-:W-:Y:S02]  /*53f0*/  FMNMX.FTZ R2, R11, R2, !PT ;  /* 0x000000020b027209 */ /* 0x000fe40007810000 */
[----:B------:R-:W-:Y:S02]  /*5400*/  FSEL R97, R40, -INF , P0 ;  /* 0xff80000028617808 */ /* 0x000fe40000000000 */
[----:B------:R-:W-:-:S02]  /*5410*/  FMNMX.FTZ R3, R22, R3, !PT ;  /* 0x0000000316037209 */ /* 0x000fc40007810000 */
[----:B------:R-:W-:Y:S02]  /*5420*/  FSEL R88, R44, -INF , P1 ;  /* 0xff8000002c587808 */ /* 0x000fe40000800000 */
[----:B------:R-:W-:Y:S02]  /*5430*/  FMNMX.FTZ R2, R89, R2, !PT ;  /* 0x0000000259027209 */ /* 0x000fe40007810000 */
[C---:B------:R-:W-:Y:S02]  /*5440*/  ISETP.GT.AND P5, PT, R0.reuse, 0x28, PT ;  /* 0x000000280000780c */ /* 0x040fe40003fa4270 */
[----:B------:R-:W-:Y:S02]  /*5450*/  FSEL R96, R35, -INF , P1 ;  /* 0xff80000023607808 */ /* 0x000fe40000800000 */
[----:B------:R-:W-:Y:S02]  /*5460*/  FMNMX.FTZ R3, R97, R3, !PT ;  /* 0x0000000361037209 */ /* 0x000fe40007810000 */
[----:B------:R-:W-:-:S02]  /*5470*/  ISETP.GT.AND P4, PT, R0, 0x29, PT ;  /* 0x000000290000780c */ /* 0x000fc40003f84270 */
[C---:B------:R-:W-:Y:S02]  /*5480*/  ISETP.GT.AND P3, PT, R0.reuse, 0x30, PT ;  /* 0x000000300000780c */ /* 0x040fe40003f64270 */
[C---:B------:R-:W-:Y:S02]  /*5490*/  ISETP.GT.AND P2, PT, R0.reuse, 0x31, PT ;  /* 0x000000310000780c */ /* 0x040fe40003f44270 */
[C---:B------:R-:W-:Y:S02]  /*54a0*/  ISETP.GT.AND P1, PT, R0.reuse, 0x38, PT ;  /* 0x000000380000780c */ /* 0x040fe40003f24270 */
[----:B------:R-:W-:Y:S02]  /*54b0*/  ISETP.GT.AND P0, PT, R0, 0x39, PT ;  /* 0x000000390000780c */ /* 0x000fe40003f04270 */
[----:B------:R-:W-:Y:S02]  /*54c0*/  FMNMX.FTZ R0, R88, R2, !PT ;  /* 0x0000000258007209 */ /* 0x000fe40007810000 */
[----:B------:R-:W-:-:S02]  /*54d0*/  FSEL R95, R30, -INF , P5 ;  /* 0xff8000001e5f7808 */ /* 0x000fc40002800000 */
[----:B------:R-:W-:Y:S02]  /*54e0*/  FSEL R87, R33, -INF , P5 ;  /* 0xff80000021577808 */ /* 0x000fe40002800000 */
        /* <DEDUP_REMOVED lines=21> */
[----:B------:R-:W-:Y:S02]  /*5640*/  FMNMX.FTZ R4, R31, R0, !PT ;  /* 0x000000001f047209 */ /* 0x000fe40007810000 */
[----:B------:R-:W-:Y:S01]  /*5650*/  FMNMX.FTZ R5, R90, R2, !PT ;  /* 0x000000025a057209 */ /* 0x000fe20007810000 */
[----:B------:R-:W-:Y:S05]  /*5660*/  BRA.DIV ~URZ, `(.L_x_1585) ;  /* 0x0000b5727f007947 */ /* 0x000fea000b800000 */
[----:B------:R-:W1:Y:S04]  /*5670*/  SHFL.BFLY PT, R0, R4, 0x2, 0x1f ;  /* 0x0c401f0004007f89 */ /* 0x000e6800000e0000 */
[----:B------:R-:W2:Y:S01]  /*5680*/  SHFL.BFLY PT, R3, R5, 0x2, 0x1f ;  /* 0x0c401f0005037f89 */ /* 0x000ea200000e0000 */
[----:B-1----:R-:W-:-:S02]  /*5690*/  FMNMX.FTZ R0, R4, R0, !PT ;  /* 0x0000000004007209 */ /* 0x002fc40007810000 */
[----:B--2---:R-:W-:-:S03]  /*56a0*/  FMNMX.FTZ R5, R5, R3, !PT ;  /* 0x0000000305057209 */ /* 0x004fc60007810000 */
[----:B------:R-:W1:Y:S04]  /*56b0*/  SHFL.BFLY PT, R2, R0, 0x1, 0x1f ;  /* 0x0c201f0000027f89 */ /* 0x000e6800000e0000 */
[----:B------:R2:W3:Y:S01]  /*56c0*/  SHFL.BFLY PT, R3, R5, 0x1, 0x1f ;  /* 0x0c201f0005037f89 */ /* 0x0004e200000e0000 */
[----:B-1----:R-:W-:-:S05]  /*56d0*/  FMNMX.FTZ R132, R0, R2, !PT ;  /* 0x0000000200847209 */ /* 0x002fca0007810000 */
.L_x_1666:
[C---:B------:R-:W-:Y:S01]  /*56e0*/  FMUL.FTZ R2, R132.reuse, c[0x0][0x2d0] ;  /* 0x0000b40084027a20 */ /* 0x040fe20000410000 */
[----:B------:R-:W-:Y:S01]  /*56f0*/  FSETP.NEU.FTZ.AND P0, PT, R132, -INF , PT ;  /* 0xff8000008400780b */ /* 0x000fe20003f1d000 */
[----:B------:R-:W-:Y:S01]  /*5700*/  WARPSYNC 0xffffffff ;  /* 0xffffffff00007948 */ /* 0x000fe20003800000 */
[----:B---3--:R-:W-:Y:S01]  /*5710*/  FMNMX.FTZ R28, R3, R5, !PT ;  /* 0x00000005031c7209 */ /* 0x008fe20007810000 */
[----:B------:R-:W-:Y:S01]  /*5720*/  LDSM.16.MT88.4 R36, [R217+0x800] ;  /* 0x00080000d924783b */ /* 0x000fe20000004200 */
[----:B------:R-:W-:-:S02]  /*5730*/  FSEL R2, R2, RZ, P0 ;  /* 0x000000ff02027208 */ /* 0x000fc40000000000 */
[----:B------:R-:W-:Y:S01]  /*5740*/  FSETP.NEU.FTZ.AND P0, PT, R28, -INF , PT ;  /* 0xff8000001c00780b */ /* 0x000fe20003f1d000 */
[----:B------:R-:W-:Y:S02]  /*5750*/  LDSM.16.MT88.4 R44, [R220] ;  /* 0x00000000dc2c783b */ /* 0x000fe40000004200 */
[--C-:B------:R-:W-:Y:S02]  /*5760*/  FFMA.FTZ R0, R6, c[0x0][0x2d0], -R2.reuse ;  /* 0x0000b40006007a23 */ /* 0x100fe40000010802 */
[--C-:B------:R-:W-:Y:S01]  /*5770*/  FFMA.FTZ R3, R13, c[0x0][0x2d0], -R2.reuse ;  /* 0x0000b4000d037a23 */ /* 0x100fe20000010802 */
[----:B------:R-:W-:Y:S01]  /*5780*/  LDSM.16.MT88.4 R40, [R218+0x800] ;  /* 0x00080000da28783b */ /* 0x000fe20000004200 */
[----:B------:R1:W-:Y:S01]  /*5790*/  MUFU.EX2 R112, R0 ;  /* 0x0000000000707308 */ /* 0x0003e20000000800 */
[--C-:B------:R-:W-:Y:S02]  /*57a0*/  FFMA.FTZ R30, R30, c[0x0][0x2d0], -R2.reuse ;  /* 0x0000b4001e1e7a23 */ /* 0x100fe40000010802 */
[----:B------:R-:W-:Y:S04]  /*57b0*/  LDSM.16.MT88.4 R24, [R219] ;  /* 0x00000000db18783b */ /* 0x000fe80000004200 */
[----:B------:R-:W-:Y:S01]  /*57c0*/  LDSM.16.MT88.4 R68, [R218+0x2000] ;  /* 0x00200000da44783b */ /* 0x000fe20000004200 */
[----:B------:R3:W-:Y:S03]  /*57d0*/  MUFU.EX2 R131, R3 ;  /* 0x0000000300837308 */ /* 0x0007e60000000800 */
[----:B------:R-:W-:Y:S04]  /*57e0*/  LDSM.16.MT88.4 R60, [R220+0x800] ;  /* 0x00080000dc3c783b */ /* 0x000fe80000004200 */
[----:B------:R-:W-:Y:S01]  /*57f0*/  LDSM.16.MT88.4 R64, [R219+0x800] ;  /* 0x00080000db40783b */ /* 0x000fe20000004200 */
[----:B-1----:R-:W-:-:S03]  /*5800*/  FFMA.FTZ R0, R7, c[0x0][0x2d0], -R2 ;  /* 0x0000b40007007a23 */ /* 0x002fc60000010802 */
[----:B------:R-:W-:Y:S01]  /*5810*/  LDSM.16.MT88.4 R72, [R220+0x2000] ;  /* 0x00200000dc48783b */ /* 0x000fe20000004200 */
[----:B------:R1:W4:Y:S03]  /*5820*/  MUFU.EX2 R99, R0 ;  /* 0x0000000000637308 */ /* 0x0003260000000800 */
[----:B------:R-:W-:Y:S01]  /*5830*/  LDSM.16.MT88.4 R48, [R217+0x2800] ;  /* 0x00280000d930783b */ /* 0x000fe20000004200 */
[----:B---3--:R-:W-:-:S03]  /*5840*/  FFMA.FTZ R3, R11, c[0x0][0x2d0], -R2 ;  /* 0x0000b4000b037a23 */ /* 0x008fc60000010802 */
[----:B------:R-:W-:Y:S01]  /*5850*/  LDSM.16.MT88.4 R56, [R219+0x2000] ;  /* 0x00200000db38783b */ /* 0x000fe20000004200 */
[----:B------:R-:W-:Y:S03]  /*5860*/  MUFU.EX2 R204, R3 ;  /* 0x0000000300cc7308 */ /* 0x000fe60000000800 */
[----:B------:R-:W-:Y:S04]  /*5870*/  LDSM.16.MT88.4 R76, [R220+0x2800] ;  /* 0x00280000dc4c783b */ /* 0x000fe80000004200 */
[----:B------:R-:W-:Y:S01]  /*5880*/  LDSM.16.MT88.4 R80, [R217+0x4000] ;  /* 0x00400000d950783b */ /* 0x000fe20000004200 */
[----:B-1----:R-:W-:-:S04]  /*5890*/  FFMA.FTZ R0, R8, c[0x0][0x2d0], -R2 ;  /* 0x0000b40008007a23 */ /* 0x002fc80000010802 */
[----:B------:R1:W-:Y:S02]  /*58a0*/  MUFU.EX2 R117, R0 ;  /* 0x0000000000757308 */ /* 0x0003e40000000800 */
[----:B-1----:R-:W-:-:S06]  /*58b0*/  FFMA.FTZ R0, R9, c[0x0][0x2d0], -R2 ;  /* 0x0000b40009007a23 */ /* 0x002fcc0000010802 */
[----:B------:R1:W3:Y:S02]  /*58c0*/  MUFU.EX2 R119, R0 ;  /* 0x0000000000777308 */ /* 0x0002e40000000800 */
[--C-:B-1----:R-:W-:Y:S02]  /*58d0*/  FFMA.FTZ R0, R10, c[0x0][0x2d0], -R2.reuse ;  /* 0x0000b4000a007a23 */ /* 0x102fe40000010802 */
[----:B------:R-:W1:Y:S04]  /*58e0*/  LDSM.16.MT88.4 R8, [R217] ;  /* 0x00000000d908783b */ /* 0x000e680000004200 */
[----:B------:R5:W-:Y:S02]  /*58f0*/  MUFU.EX2 R129, R0 ;  /* 0x0000000000817308 */ /* 0x000be40000000800 */
[----:B-----5:R-:W-:Y:S01]  /*5900*/  FFMA.FTZ R0, R12, c[0x0][0x2d0], -R2 ;  /* 0x0000b4000c007a23 */ /* 0x020fe20000010802 */
[----:B----4-:R-:W-:-:S05]  /*5910*/  F2FP.PACK_AB R12, R99, R112 ;  /* 0x00000070630c723e */ /* 0x010fca00000000ff */
[----:B------:R4:W-:Y:S02]  /*5920*/  MUFU.EX2 R130, R0 ;  /* 0x0000000000827308 */ /* 0x0009e40000000800 */
[----:B----4-:R-:W-:-:S05]  /*5930*/  FMUL.FTZ R0, R28, c[0x0][0x2d0] ;  /* 0x0000b4001c007a20 */ /* 0x010fca0000410000 */
[----:B------:R-:W-:-:S05]  /*5940*/  FSEL R0, R0, RZ, P0 ;  /* 0x000000ff00007208 */ /* 0x000fca0000000000 */
[----:B------:R-:W-:Y:S01]  /*5950*/  FFMA.FTZ R3, R14, c[0x0][0x2d0], -R0 ;  /* 0x0000b4000e037a23 */ /* 0x000fe20000010800 */
[----:B---3--:R-:W-:-:S03]  /*5960*/  F2FP.PACK_AB R14, R119, R117 ;  /* 0x00000075770e723e */ /* 0x008fc600000000ff */
[----:B------:R3:W-:Y:S02]  /*5970*/  MUFU.EX2 R98, R3 ;  /* 0x0000000300627308 */ /* 0x0007e40000000800 */
[----:B---3--:R-:W-:-:S06]  /*5980*/  FFMA.FTZ R3, R15, c[0x0][0x2d0], -R0 ;  /* 0x0000b4000f037a23 */ /* 0x008fcc0000010800 */
[----:B------:R3:W4:Y:S02]  /*5990*/  MUFU.EX2 R29, R3 ;  /* 0x00000003001d7308 */ /* 0x0007240000000800 */
[----:B---3--:R-:W-:Y:S01]  /*59a0*/  FFMA.FTZ R3, R16, c[0x0][0x2d0], -R0 ;  /* 0x0000b40010037a23 */ /* 0x008fe20000010800 */
[----:B----4-:R-:W-:-:S05]  /*59b0*/  F2FP.PACK_AB R13, R29, R98 ;  /* 0x000000621d0d723e */ /* 0x010fca00000000ff */
[----:B------:R3:W-:Y:S02]  /*59c0*/  MUFU.EX2 R116, R3 ;  /* 0x0000000300747308 */ /* 0x0007e40000000800 */
[----:B---3--:R-:W-:-:S06]  /*59d0*/  FFMA.FTZ R3, R17, c[0x0][0x2d0], -R0 ;  /* 0x0000b40011037a23 */ /* 0x008fcc0000010800 */
[----:B------:R3:W4:Y:S02]  /*59e0*/  MUFU.EX2 R118, R3 ;  /* 0x0000000300767308 */ /* 0x0007240000000800 */
[--C-:B---3--:R-:W-:Y:S01]  /*59f0*/  FFMA.FTZ R3, R18, c[0x0][0x2d0], -R0.reuse ;  /* 0x0000b40012037a23 */ /* 0x108fe20000010800 */
[----:B----4-:R-:W-:Y:S01]  /*5a00*/  F2FP.PACK_AB R15, R118, R116 ;  /* 0x00000074760f723e */ /* 0x010fe200000000ff */
[----:B------:R-:W3:Y:S04]  /*5a10*/  LDSM.16.MT88.4 R16, [R218] ;  /* 0x00000000da10783b */ /* 0x000ee80000004200 */
[----:B------:R4:W-:Y:S02]  /*5a20*/  MUFU.EX2 R128, R3 ;  /* 0x0000000300807308 */ /* 0x0009e40000000800 */
[C---:B-12---:R-:W-:Y:S07]  /*5a30*/  HMMA.16816.F32 R4, R12.reuse, R8, RZ ;  /* 0x000000080c04723c */ /* 0x046fee00000018ff */
[----:B------:R-:W-:Y:S01]  /*5a40*/  F2FP.PACK_AB R8, R130, R129 ;  /* 0x000000818208723e */ /* 0x000fe200000000ff */
[----:B------:R-:W-:Y:S01]  /*5a50*/  HMMA.16816.F32 R52, R12, R46, RZ ;  /* 0x0000002e0c34723c */ /* 0x000fe200000018ff */
[----:B----4-:R-:W-:-:S04]  /*5a60*/  FFMA.FTZ R3, R20, c[0x0][0x2d0], -R0 ;  /* 0x0000b40014037a23 */ /* 0x010fc80000010800 */
[----:B------:R1:W2:Y:S02]  /*5a70*/  MUFU.EX2 R133, R3 ;  /* 0x0000000300857308 */ /* 0x0002a40000000800 */
[--C-:B-1----:R-:W-:Y:S01]  /*5a80*/  FFMA.FTZ R3, R21, c[0x0][0x2d0], -R0.reuse ;  /* 0x0000b40015037a23 */ /* 0x102fe20000010800 */
[----:B--2---:R-:W-:Y:S01]  /*5a90*/  F2FP.PACK_AB R9, R133, R128 ;  /* 0x000000808509723e */ /* 0x004fe200000000ff */
[C---:B---3--:R-:W-:Y:S04]  /*5aa0*/  HMMA.16816.F32 R32, R12.reuse, R16, RZ ;  /* 0x000000100c20723c */ /* 0x048fe800000018ff */
[----:B------:R1:W-:Y:S04]  /*5ab0*/  MUFU.EX2 R134, R3 ;  /* 0x0000000300867308 */ /* 0x0003e80000000800 */
[----:B------:R-:W-:Y:S01]  /*5ac0*/  HMMA.16816.F32 R16, R12, R18, RZ ;  /* 0x000000120c10723c */ /* 0x000fe200000018ff */
[----:B-1----:R-:W-:-:S07]  /*5ad0*/  FFMA.FTZ R3, R22, c[0x0][0x2d0], -R0 ;  /* 0x0000b40016037a23 */ /* 0x002fce0000010800 */
[----:B------:R-:W-:Y:S01]  /*5ae0*/  HMMA.16816.F32 R20, R12, R10, RZ ;  /* 0x0000000a0c14723c */ /* 0x000fe200000018ff */
[----:B------:R-:W1:Y:S06]  /*5af0*/  MUFU.EX2 R205, R3 ;  /* 0x0000000300cd7308 */ /* 0x000e6c0000000800 */
[----:B------:R-:W-:Y:S02]  /*5b00*/  F2FP.PACK_AB R10, R204, R131 ;  /* 0x00000083cc0a723e */ /* 0x000fe400000000ff */
[----:B-1----:R-:W-:Y:S01]  /*5b10*/  F2FP.PACK_AB R11, R205, R134 ;  /* 0x00000086cd0b723e */ /* 0x002fe200000000ff */
[----:B------:R-:W-:-:S04]  /*5b20*/  FADD.FTZ R3, R112, R99 ;  /* 0x0000006370037221 */ /* 0x000fc80000010000 */
[----:B------:R-:W-:-:S10]  /*5b30*/  FADD.FTZ R3, R117, R3 ;  /* 0x0000000375037221 */ /* 0x000fd40000010000 */
[----:B------:R-:W-:Y:S01]  /*5b40*/  HMMA.16816.F32 R200, R8, R38, R20 ;  /* 0x0000002608c8723c */ /* 0x000fe20000001814 */
[----:B------:R-:W1:Y:S01]  /*5b50*/  LDSM.16.MT88.4 R20, [R217+0x2000] ;  /* 0x00200000d914783b */ /* 0x000e620000004200 */
[----:B------:R-:W-:-:S04]  /*5b60*/  FADD.FTZ R3, R119, R3 ;  /* 0x0000000377037221 */ /* 0x000fc80000010000 */
[----:B------:R-:W-:Y:S02]  /*5b70*/  FADD.FTZ R3, R129, R3 ;  /* 0x0000000381037221 */ /* 0x000fe40000010000 */
[----:B------:R-:W-:Y:S02]  /*5b80*/  HMMA.16816.F32 R164, R8, R36, R4 ;  /* 0x0000002408a4723c */ /* 0x000fe40000001804 */
[----:B------:R-:W-:-:S06]  /*5b90*/  FADD.FTZ R3, R130, R3 ;  /* 0x0000000382037221 */ /* 0x000fcc0000010000 */
[----:B------:R-:W-:Y:S01]  /*5ba0*/  HMMA.16816.F32 R4, R12, R44, RZ ;  /* 0x0000002c0c04723c */ /* 0x000fe200000018ff */
[----:B------:R-:W2:Y:S07]  /*5bb0*/  LDSM.16.MT88.4 R44, [R218+0x2800] ;  /* 0x00280000da2c783b */ /* 0x000eae0000004200 */
[C---:B------:R-:W-:Y:S08]  /*5bc0*/  HMMA.16816.F32 R156, R8.reuse, R40, R32 ;  /* 0x00000028089c723c */ /* 0x040ff00000001820 */
[----:B------:R-:W-:Y:S08]  /*5bd0*/  HMMA.16816.F32 R148, R8, R42, R16 ;  /* 0x0000002a0894723c */ /* 0x000ff00000001810 */
[C---:B------:R-:W-:Y:S08]  /*5be0*/  HMMA.16816.F32 R40, R12.reuse, R24, RZ ;  /* 0x000000180c28723c */ /* 0x040ff000000018ff */
[C---:B------:R-:W-:Y:S08]  /*5bf0*/  HMMA.16816.F32 R36, R12.reuse, R26, RZ ;  /* 0x0000001a0c24723c */ /* 0x040ff000000018ff */
[C---:B-1----:R-:W-:Y:S08]  /*5c00*/  HMMA.16816.F32 R32, R12.reuse, R20, RZ ;  /* 0x000000140c20723c */ /* 0x042ff000000018ff */
[C---:B------:R-:W-:Y:S08]  /*5c10*/  HMMA.16816.F32 R24, R12.reuse, R22, RZ ;  /* 0x000000160c18723c */ /* 0x040ff000000018ff */
[C---:B------:R-:W-:Y:S08]  /*5c20*/  HMMA.16816.F32 R20, R12.reuse, R68, RZ ;  /* 0x000000440c14723c */ /* 0x040ff000000018ff */
[----:B------:R-:W-:Y:S08]  /*5c30*/  HMMA.16816.F32 R16, R12, R70, RZ ;  /* 0x000000460c10723c */ /* 0x000ff000000018ff */
[C---:B------:R-:W-:Y:S01]  /*5c40*/  HMMA.16816.F32 R140, R8.reuse, R62, R52 ;  /* 0x0000003e088c723c */ /* 0x040fe20000001834 */
[----:B------:R-:W1:Y:S07]  /*5c50*/  LDSM.16.MT88.4 R52, [R219+0x2800] ;  /* 0x00280000db34783b */ /* 0x000e6e0000004200 */
[C---:B------:R-:W-:Y:S01]  /*5c60*/  HMMA.16816.F32 R192, R8.reuse, R64, R40 ;  /* 0x0000004008c0723c */ /* 0x040fe20000001828 */
[----:B------:R-:W3:Y:S07]  /*5c70*/  LDSM.16.MT88.4 R40, [R218+0x4000] ;  /* 0x00400000da28783b */ /* 0x000eee0000004200 */
[----:B------:R-:W-:Y:S01]  /*5c80*/  HMMA.16816.F32 R196, R8, R60, R4 ;  /* 0x0000003c08c4723c */ /* 0x000fe20000001804 */
[----:B------:R-:W4:Y:S07]  /*5c90*/  LDSM.16.MT88.4 R60, [R217+0x4800] ;  /* 0x00480000d93c783b */ /* 0x000f2e0000004200 */
[----:B------:R-:W-:Y:S08]  /*5ca0*/  HMMA.16816.F32 R4, R12, R72, RZ ;  /* 0x000000480c04723c */ /* 0x000ff000000018ff */
[C---:B------:R-:W-:Y:S08]  /*5cb0*/  HMMA.16816.F32 R172, R8.reuse, R50, R24 ;  /* 0x0000003208ac723c */ /* 0x040ff00000001818 */
[C---:B--2---:R-:W-:Y:S08]  /*5cc0*/  HMMA.16816.F32 R184, R8.reuse, R44, R20 ;  /* 0x0000002c08b8723c */ /* 0x044ff00000001814 */
[----:B------:R-:W-:Y:S01]  /*5cd0*/  HMMA.16816.F32 R68, R8, R46, R16 ;  /* 0x0000002e0844723c */ /* 0x000fe20000001810 */
[----:B------:R-:W2:Y:S07]  /*5ce0*/  LDSM.16.MT88.4 R44, [R220+0x4000] ;  /* 0x00400000dc2c783b */ /* 0x000eae0000004200 */
[C---:B------:R-:W-:Y:S08]  /*5cf0*/  HMMA.16816.F32 R24, R12.reuse, R74, RZ ;  /* 0x0000004a0c18723c */ /* 0x040ff000000018ff */
[C---:B------:R-:W-:Y:S08]  /*5d00*/  HMMA.16816.F32 R20, R12.reuse, R56, RZ ;  /* 0x000000380c14723c */ /* 0x040ff000000018ff */
[----:B------:R-:W-:Y:S08]  /*5d10*/  HMMA.16816.F32 R16, R12, R58, RZ ;  /* 0x0000003a0c10723c */ /* 0x000ff000000018ff */
[C---:B------:R-:W-:Y:S01]  /*5d20*/  HMMA.16816.F32 R188, R8.reuse, R48, R32 ;  /* 0x0000003008bc723c */ /* 0x040fe20000001820 */
[----:B------:R-:W5:Y:S07]  /*5d30*/  LDSM.16.MT88.4 R32, [R218+0x4800] ;  /* 0x00480000da20783b */ /* 0x000f6e0000004200 */
[----:B------:R-:W-:Y:S08]  /*5d40*/  HMMA.16816.F32 R180, R8, R76, R4 ;  /* 0x0000004c08b4723c */ /* 0x000ff00000001804 */
[----:B------:R-:W-:Y:S08]  /*5d50*/  HMMA.16816.F32 R4, R12, R80, RZ ;  /* 0x000000500c04723c */ /* 0x000ff000000018ff */
[C---:B------:R-:W-:Y:S08]  /*5d60*/  HMMA.16816.F32 R72, R8.reuse, R78, R24 ;  /* 0x0000004e0848723c */ /* 0x040ff00000001818 */
[C---:B------:R-:W-:Y:S01]  /*5d70*/  HMMA.16816.F32 R176, R8.reuse, R66, R36 ;  /* 0x0000004208b0723c */ /* 0x040fe20000001824 */
[----:B------:R-:W2:Y:S07]  /*5d80*/  LDSM.16.MT88.4 R36, [R220+0x4800] ;  /* 0x00480000dc24783b */ /* 0x000eae0000004200 */
[C---:B-1----:R-:W-:Y:S08]  /*5d90*/  HMMA.16816.F32 R76, R8.reuse, R52, R20 ;  /* 0x00000034084c723c */ /* 0x042ff00000001814 */
[----:B------:R-:W-:Y:S08]  /*5da0*/  HMMA.16816.F32 R160, R8, R54, R16 ;  /* 0x0000003608a0723c */ /* 0x000ff00000001810 */
[C---:B---3--:R-:W-:Y:S08]  /*5db0*/  HMMA.16816.F32 R20, R12.reuse, R40, RZ ;  /* 0x000000280c14723c */ /* 0x048ff000000018ff */
[----:B------:R-:W-:Y:S01]  /*5dc0*/  HMMA.16816.F32 R16, R12, R42, RZ ;  /* 0x0000002a0c10723c */ /* 0x000fe200000018ff */
[----:B------:R-:W1:Y:S07]  /*5dd0*/  LDSM.16.MT88.4 R40, [R219+0x4000] ;  /* 0x00400000db28783b */ /* 0x000e6e0000004200 */
[----:B----4-:R-:W-:Y:S08]  /*5de0*/  HMMA.16816.F32 R168, R8, R60, R4 ;  /* 0x0000003c08a8723c */ /* 0x010ff00000001804 */
[----:B--2---:R-:W-:Y:S08]  /*5df0*/  HMMA.16816.F32 R4, R12, R44, RZ ;  /* 0x0000002c0c04723c */ /* 0x004ff000000018ff */
[----:B-----5:R-:W-:Y:S01]  /*5e00*/  HMMA.16816.F32 R152, R8, R32, R20 ;  /* 0x000000200898723c */ /* 0x020fe20000001814 */
[----:B------:R-:W2:Y:S06]  /*5e10*/  LDSM.16.MT88.4 R20, [R219+0x4800] ;  /* 0x00480000db14783b */ /* 0x000eac0000004200 */
[----:B------:R-:W-:Y:S01]  /*5e20*/  FFMA.FTZ R33, R85, c[0x0][0x2d0], -R2 ;  /* 0x0000b40055217a23 */ /* 0x000fe20000010802 */
[----:B------:R-:W-:Y:S01]  /*5e30*/  HMMA.16816.F32 R24, R12, R82, RZ ;  /* 0x000000520c18723c */ /* 0x000fe200000018ff */
[----:B------:R-:W-:-:S07]  /*5e40*/  FFMA.FTZ R32, R92, c[0x0][0x2d0], -R0 ;  /* 0x0000b4005c207a23 */ /* 0x000fce0000010800 */
[----:B------:R-:W-:Y:S07]  /*5e50*/  HMMA.16816.F32 R144, R8, R36, R4 ;  /* 0x000000240890723c */ /* 0x000fee0000001804 */
[--C-:B------:R-:W-:Y:S01]  /*5e60*/  FFMA.FTZ R37, R84, c[0x0][0x2d0], -R2.reuse ;  /* 0x0000b40054257a23 */ /* 0x100fe20000010802 */
[----:B-1----:R-:W-:Y:S01]  /*5e70*/  HMMA.16816.F32 R4, R12, R40, RZ ;  /* 0x000000280c04723c */ /* 0x002fe200000018ff */
[----:B------:R-:W-:Y:S02]  /*5e80*/  FFMA.FTZ R36, R31, c[0x0][0x2d0], -R2 ;  /* 0x0000b4001f247a23 */ /* 0x000fe40000010802 */
[----:B------:R-:W-:-:S02]  /*5e90*/  FFMA.FTZ R31, R97, c[0x0][0x2d0], -R0 ;  /* 0x0000b400611f7a23 */ /* 0x000fc40000010800 */
[----:B------:R-:W-:Y:S03]  /*5ea0*/  MUFU.EX2 R37, R37 ;  /* 0x0000002500257308 */ /* 0x000fe60000000800 */
[C---:B------:R-:W-:Y:S07]  /*5eb0*/  HMMA.16816.F32 R100, R8.reuse, R34, R16 ;  /* 0x000000220864723c */ /* 0x040fee0000001810 */
[--C-:B------:R-:W-:Y:S01]  /*5ec0*/  FFMA.FTZ R35, R91, c[0x0][0x2d0], -R0.reuse ;  /* 0x0000b4005b237a23 */ /* 0x100fe20000010800 */
[----:B------:R-:W-:Y:S01]  /*5ed0*/  HMMA.16816.F32 R136, R8, R62, R24 ;  /* 0x0000003e0888723c */ /* 0x000fe20000001818 */
[----:B------:R-:W1:Y:S01]  /*5ee0*/  LDSM.16.MT88.4 R24, [R217+0x6000] ;  /* 0x00600000d918783b */ /* 0x000e620000004200 */
[----:B------:R-:W-:-:S06]  /*5ef0*/  FFMA.FTZ R34, R90, c[0x0][0x2d0], -R0 ;  /* 0x0000b4005a227a23 */ /* 0x000fcc0000010800 */
[----:B------:R-:W-:Y:S08]  /*5f00*/  HMMA.16816.F32 R16, R12, R46, RZ ;  /* 0x0000002e0c10723c */ /* 0x000ff000000018ff */
[----:B--2---:R-:W-:Y:S07]  /*5f10*/  HMMA.16816.F32 R108, R8, R20, R4 ;  /* 0x00000014086c723c */ /* 0x004fee0000001804 */
[----:B------:R-:W-:Y:S01]  /*5f20*/  FADD.FTZ R20, R98, R29 ;  /* 0x0000001d62147221 */ /* 0x000fe20000010000 */
[----:B------:R-:W-:Y:S01]  /*5f30*/  HMMA.16816.F32 R4, R12, R42, RZ ;  /* 0x0000002a0c04723c */ /* 0x000fe200000018ff */
[----:B------:R-:W-:-:S07]  /*5f40*/  FFMA.FTZ R29, R89, c[0x0][0x2d0], -R2 ;  /* 0x0000b400591d7a23 */ /* 0x000fce0000010802 */
[C---:B------:R-:W-:Y:S01]  /*5f50*/  HMMA.16816.F32 R104, R8.reuse, R38, R16 ;  /* 0x000000260868723c */ /* 0x040fe20000001810 */
[----:B------:R-:W2:Y:S11]  /*5f60*/  LDSM.16.MT88.4 R16, [R217+0x6800] ;  /* 0x00680000d910783b */ /* 0x000eb60000004200 */
[----:B------:R-:W-:Y:S04]  /*5f70*/  @!UPT UIADD3 URZ, URZ, URZ, URZ ;  /* 0x0000003f3f3ff290 */ /* 0x000fe8000fffe03f */
[----:B------:R-:W-:Y:S08]  /*5f80*/  HMMA.16816.F32 R112, R8, R22, R4 ;  /* 0x000000160870723c */ /* 0x000ff00000001804 */
[----:B-1----:R-:W-:Y:S07]  /*5f90*/  HMMA.16816.F32 R4, R12, R24, RZ ;  /* 0x000000180c04723c */ /* 0x002fee00000018ff */
[----:B------:R-:W-:Y:S11]  /*5fa0*/  FFMA.FTZ R25, R86, c[0x0][0x2d0], -R2 ;  /* 0x0000b40056197a23 */ /* 0x000ff60000010802 */
[----:B------:R-:W-:Y:S06]  /*5fb0*/  @!UPT UIADD3 URZ, URZ, URZ, URZ ;  /* 0x0000003f3f3ff290 */ /* 0x000fec000fffe03f */
[----:B--2---:R-:W-:Y:S07]  /*5fc0*/  HMMA.16816.F32 R124, R8, R16, R4 ;  /* 0x00000010087c723c */ /* 0x004fee0000001804 */
[----:B------:R-:W-:Y:S01]  /*5fd0*/  FADD.FTZ R16, R116, R20 ;  /* 0x0000001474107221 */ /* 0x000fe20000010000 */
[----:B------:R-:W-:Y:S01]  /*5fe0*/  HMMA.16816.F32 R4, R12, R26, RZ ;  /* 0x0000001a0c04723c */ /* 0x000fe200000018ff */
[----:B------:R-:W1:Y:S06]  /*5ff0*/  LDSM.16.MT88.4 R20, [R218+0x6000] ;  /* 0x00600000da14783b */ /* 0x000e6c0000004200 */
[----:B------:R-:W-:-:S02]  /*6000*/  FFMA.FTZ R27, R88, c[0x0][0x2d0], -R2 ;  /* 0x0000b400581b7a23 */ /* 0x000fc40000010802 */
[----:B------:R-:W-:Y:S02]  /*6010*/  FFMA.FTZ R26, R87, c[0x0][0x2d0], -R2 ;  /* 0x0000b400571a7a23 */ /* 0x000fe40000010802 */
[----:B------:R-:W-:-:S04]  /*6020*/  FADD.FTZ R2, R131, R3 ;  /* 0x0000000383027221 */ /* 0x000fc80000010000 */
[----:B------:R-:W-:-:S09]  /*6030*/  FADD.FTZ R2, R204, R2 ;  /* 0x00000002cc027221 */ /* 0x000fd20000010000 */
[----:B------:R-:W-:Y:S07]  /*6040*/  HMMA.16816.F32 R120, R8, R18, R4 ;  /* 0x000000120878723c */ /* 0x000fee0000001804 */
[----:B------:R-:W-:Y:S02]  /*6050*/  FADD.FTZ R4, R118, R16 ;  /* 0x0000001076047221 */ /* 0x000fe40000010000 */
[----:B------:R-:W2:Y:S02]  /*6060*/  LDSM.16.MT88.4 R16, [R218+0x6800] ;  /* 0x00680000da10783b */ /* 0x000ea40000004200 */
[----:B------:R-:W-:-:S04]  /*6070*/  FADD.FTZ R24, R128, R4 ;  /* 0x0000000480187221 */ /* 0x000fc80000010000 */
[----:B------:R-:W-:Y:S01]  /*6080*/  FADD.FTZ R3, R133, R24 ;  /* 0x0000001885037221 */ /* 0x000fe20000010000 */
[----:B-1----:R-:W-:Y:S01]  /*6090*/  HMMA.16816.F32 R4, R12, R20, RZ ;  /* 0x000000140c04723c */ /* 0x002fe200000018ff */
[----:B------:R-:W-:Y:S02]  /*60a0*/  MUFU.EX2 R21, R27 ;  /* 0x0000001b00157308 */ /* 0x000fe40000000800 */
[----:B------:R-:W-:-:S06]  /*60b0*/  FADD.FTZ R3, R134, R3 ;  /* 0x0000000386037221 */ /* 0x000fcc0000010000 */
[----:B------:R-:W-:Y:S11]  /*60c0*/  MUFU.EX2 R20, R25 ;  /* 0x0000001900147308 */ /* 0x000ff60000000800 */
[----:B------:R-:W-:Y:S04]  /*60d0*/  @!UPT UIADD3 URZ, URZ, URZ, URZ ;  /* 0x0000003f3f3ff290 */ /* 0x000fe8000fffe03f */
[----:B--2---:R-:W-:Y:S01]  /*60e0*/  HMMA.16816.F32 R116, R8, R16, R4 ;  /* 0x000000100874723c */ /* 0x004fe20000001804 */
[----:B------:R1:W-:Y:S07]  /*60f0*/  MUFU.EX2 R17, R30 ;  /* 0x0000001e00117308 */ /* 0x0003ee0000000800 */
[----:B------:R-:W-:Y:S01]  /*6100*/  HMMA.16816.F32 R4, R12, R22, RZ ;  /* 0x000000160c04723c */ /* 0x000fe200000018ff */
[----:B------:R2:W3:Y:S08]  /*6110*/  MUFU.EX2 R23, R29 ;  /* 0x0000001d00177308 */ /* 0x0004f00000000800 */
[----:B------:R4:W5:Y:S01]  /*6120*/  MUFU.EX2 R22, R26 ;  /* 0x0000001a00167308 */ /* 0x0009620000000800 */
[----:B-1----:R-:W-:-:S02]  /*6130*/  FFMA.FTZ R30, R96, c[0x0][0x2d0], -R0 ;  /* 0x0000b400601e7a23 */ /* 0x002fc40000010800 */
[----:B--2---:R-:W-:-:S05]  /*6140*/  FFMA.FTZ R29, R95, c[0x0][0x2d0], -R0 ;  /* 0x0000b4005f1d7a23 */ /* 0x004fca0000010800 */
[----:B------:R-:W1:Y:S07]  /*6150*/  MUFU.EX2 R16, R33 ;  /* 0x0000002100107308 */ /* 0x000e6e0000000800 */
[----:B------:R-:W-:Y:S01]  /*6160*/  HMMA.16816.F32 R64, R8, R18, R4 ;  /* 0x000000120840723c */ /* 0x000fe20000001804 */
[----:B----4-:R-:W2:Y:S01]  /*6170*/  LDSM.16.MT88.4 R24, [R220+0x6000] ;  /* 0x00600000dc18783b */ /* 0x010ea20000004200 */
[----:B------:R-:W4:Y:S05]  /*6180*/  MUFU.EX2 R33, R36 ;  /* 0x0000002400217308 */ /* 0x000f2a0000000800 */
[--C-:B------:R-:W-:Y:S01]  /*6190*/  FFMA.FTZ R7, R94, c[0x0][0x2d0], -R0.reuse ;  /* 0x0000b4005e077a23 */ /* 0x100fe20000010800 */
[----:B---3--:R-:W-:Y:S01]  /*61a0*/  F2FP.PACK_AB R4, R21, R23 ;  /* 0x000000171504723e */ /* 0x008fe200000000ff */
[----:B------:R-:W-:Y:S01]  /*61b0*/  FFMA.FTZ R5, R93, c[0x0][0x2d0], -R0 ;  /* 0x0000b4005d057a23 */ /* 0x000fe20000010800 */
[----:B-----5:R-:W-:Y:S01]  /*61c0*/  F2FP.PACK_AB R6, R20, R22 ;  /* 0x000000161406723e */ /* 0x020fe200000000ff */
[----:B------:R-:W-:Y:S01]  /*61d0*/  FADD.FTZ R0, R23, R2 ;  /* 0x0000000217007221 */ /* 0x000fe20000010000 */
[----:B-1----:R-:W-:Y:S01]  /*61e0*/  F2FP.PACK_AB R128, R16, R17 ;  /* 0x000000111080723e */ /* 0x002fe200000000ff */
[----:B------:R-:W-:Y:S01]  /*61f0*/  FADD.FTZ R2, R205, R3 ;  /* 0x00000003cd027221 */ /* 0x000fe20000010000 */
[----:B------:R-:W-:Y:S01]  /*6200*/  MUFU.EX2 R7, R7 ;  /* 0x0000000700077308 */ /* 0x000fe20000000800 */
[----:B------:R-:W-:Y:S01]  /*6210*/  FADD.FTZ R0, R21, R0 ;  /* 0x0000000015007221 */ /* 0x000fe20000010000 */
[----:B----4-:R-:W-:-:S03]  /*6220*/  F2FP.PACK_AB R130, R33, R37 ;  /* 0x000000252182723e */ /* 0x010fc600000000ff */
[----:B------:R-:W-:-:S04]  /*6230*/  FADD.FTZ R0, R22, R0 ;  /* 0x0000000016007221 */ /* 0x000fc80000010000 */
[----:B------:R-:W-:Y:S02]  /*6240*/  FADD.FTZ R0, R20, R0 ;  /* 0x0000000014007221 */ /* 0x000fe40000010000 */
[----:B------:R-:W1:Y:S02]  /*6250*/  LDSM.16.MT88.4 R20, [R220+0x6800] ;  /* 0x00680000dc14783b */ /* 0x000e640000004200 */
[----:B------:R-:W-:-:S04]  /*6260*/  FADD.FTZ R0, R17, R0 ;  /* 0x0000000011007221 */ /* 0x000fc80000010000 */
[----:B------:R-:W-:Y:S02]  /*6270*/  FADD.FTZ R3, R16, R0 ;  /* 0x0000000010037221 */ /* 0x000fe40000010000 */
[----:B--2---:R-:W-:Y:S01]  /*6280*/  HMMA.16816.F32 R16, R12, R24, RZ ;  /* 0x000000180c10723c */ /* 0x004fe200000018ff */
[----:B------:R-:W2:Y:S08]  /*6290*/  MUFU.EX2 R25, R31 ;  /* 0x0000001f00197308 */ /* 0x000eb00000000800 */
[----:B------:R-:W-:Y:S01]  /*62a0*/  MUFU.EX2 R24, R29 ;  /* 0x0000001d00187308 */ /* 0x000fe20000000800 */
[----:B--2---:R-:W-:Y:S11]  /*62b0*/  FADD.FTZ R0, R25, R2 ;  /* 0x0000000219007221 */ /* 0x004ff60000010000 */
[----:B------:R-:W-:Y:S03]  /*62c0*/  @!UPT UIADD3 URZ, URZ, URZ, URZ ;  /* 0x0000003f3f3ff290 */ /* 0x000fe6000fffe03f */
[----:B-1----:R-:W-:Y:S01]  /*62d0*/  HMMA.16816.F32 R48, R8, R20, R16 ;  /* 0x000000140830723c */ /* 0x002fe20000001810 */
[----:B------:R-:W1:Y:S07]  /*62e0*/  MUFU.EX2 R20, R30 ;  /* 0x0000001e00147308 */ /* 0x000e6e0000000800 */
[----:B------:R-:W-:Y:S01]  /*62f0*/  HMMA.16816.F32 R16, R12, R26, RZ ;  /* 0x0000001a0c10723c */ /* 0x000fe200000018ff */
[----:B------:R2:W3:Y:S01]  /*6300*/  MUFU.EX2 R21, R5 ;  /* 0x0000000500157308 */ /* 0x0004e20000000800 */
[----:B-1----:R-:W-:-:S02]  /*6310*/  FADD.FTZ R2, R20, R0 ;  /* 0x0000000014027221 */ /* 0x002fc40000010000 */
[----:B------:R-:W-:Y:S02]  /*6320*/  FADD.FTZ R0, R37, R3 ;  /* 0x0000000325007221 */ /* 0x000fe40000010000 */
[----:B------:R-:W-:-:S03]  /*6330*/  FADD.FTZ R2, R24, R2 ;  /* 0x0000000218027221 */ /* 0x000fc60000010000 */
[----:B------:R-:W-:Y:S01]  /*6340*/  MUFU.EX2 R3, R35 ;  /* 0x0000002300037308 */ /* 0x000fe20000000800 */
[----:B------:R-:W-:Y:S02]  /*6350*/  FADD.FTZ R235, R33, R0 ;  /* 0x0000000021eb7221 */ /* 0x000fe40000010000 */
[C---:B------:R-:W-:Y:S01]  /*6360*/  FADD.FTZ R0, R7.reuse, R2 ;  /* 0x0000000207007221 */ /* 0x040fe20000010000 */
[----:B--2---:R-:W-:Y:S02]  /*6370*/  F2FP.PACK_AB R5, R20, R25 ;  /* 0x000000191405723e */ /* 0x004fe400000000ff */
[----:B------:R-:W-:Y:S01]  /*6380*/  F2FP.PACK_AB R7, R7, R24 ;  /* 0x000000180707723e */ /* 0x000fe200000000ff */
[----:B---3--:R-:W-:Y:S01]  /*6390*/  FADD.FTZ R0, R21, R0 ;  /* 0x0000000015007221 */ /* 0x008fe20000010000 */
[----:B------:R-:W1:Y:S07]  /*63a0*/  MUFU.EX2 R2, R34 ;  /* 0x0000002200027308 */ /* 0x000e6e0000000800 */
[----:B------:R-:W-:Y:S01]  /*63b0*/  HMMA.16816.F32 R40, R8, R22, R16 ;  /* 0x000000160828723c */ /* 0x000fe20000001810 */
[----:B------:R-:W2:Y:S01]  /*63c0*/  MUFU.EX2 R16, R32 ;  /* 0x0000002000107308 */ /* 0x000ea20000000800 */
[----:B-1----:R-:W-:Y:S01]  /*63d0*/  F2FP.PACK_AB R131, R2, R3 ;  /* 0x000000030283723e */ /* 0x002fe200000000ff */
[C---:B--2---:R-:W-:Y:S01]  /*63e0*/  FADD.FTZ R0, R16.reuse, R0 ;  /* 0x0000000010007221 */ /* 0x044fe20000010000 */
[----:B------:R-:W-:-:S02]  /*63f0*/  F2FP.PACK_AB R129, R16, R21 ;  /* 0x000000151081723e */ /* 0x000fc400000000ff */
[----:B------:R-:W1:Y:S01]  /*6400*/  LDSM.16.MT88.4 R16, [R219+0x6000] ;  /* 0x00600000db10783b */ /* 0x000e620000004200 */
[----:B------:R-:W-:-:S04]  /*6410*/  FADD.FTZ R0, R3, R0 ;  /* 0x0000000003007221 */ /* 0x000fc80000010000 */
[----:B------:R-:W-:Y:S01]  /*6420*/  FADD.FTZ R234, R2, R0 ;  /* 0x0000000002ea7221 */ /* 0x000fe20000010000 */
[----:B------:R-:W-:-:S04]  /*6430*/  IADD3 R0, R206, -0x2, RZ ;  /* 0xfffffffece007810 */ /* 0x000fc80007ffe0ff */
[----:B------:R-:W-:Y:S01]  /*6440*/  ISETP.GE.AND P0, PT, R0, R240, PT ;  /* 0x000000f00000720c */ /* 0x000fe20003f06270 */
[C---:B-1----:R-:W-:Y:S08]  /*6450*/  HMMA.16816.F32 R20, R12.reuse, R16, RZ ;  /* 0x000000100c14723c */ /* 0x042ff000000018ff */
[----:B------:R-:W-:Y:S01]  /*6460*/  HMMA.16816.F32 R12, R12, R18, RZ ;  /* 0x000000120c0c723c */ /* 0x000fe200000018ff */
[----:B------:R-:W1:Y:S11]  /*6470*/  LDSM.16.MT88.4 R16, [R219+0x6800] ;  /* 0x00680000db10783b */ /* 0x000e760000004200 */
[----:B------:R-:W-:Y:S04]  /*6480*/  @!UPT UIADD3 URZ, URZ, URZ, URZ ;  /* 0x0000003f3f3ff290 */ /* 0x000fe8000fffe03f */
[C---:B-1----:R-:W-:Y:S08]  /*6490*/  HMMA.16816.F32 R20, R8.reuse, R16, R20 ;  /* 0x000000100814723c */ /* 0x042ff00000001814 */
[----:B------:R-:W-:Y:S01]  /*64a0*/  HMMA.16816.F32 R12, R8, R18, R12 ;  /* 0x00000012080c723c */ /* 0x000fe2000000180c */
        /* <DEDUP_REMOVED lines=24> */
[----:B------:R-:W1:Y:S04]  /*6630*/  LDSM.16.MT88.4 R8, [R217+0x5000] ;  /* 0x00500000d908783b */ /* 0x000e680000004200 */
[----:B------:R-:W2:Y:S03]  /*6640*/  LDSM.16.MT88.4 R160, [R217+0x1800] ;  /* 0x00180000d9a0783b */ /* 0x000ea60000004200 */
[C---:B-1----:R-:W-:Y:S08]  /*6650*/  HMMA.16816.F32 R84, R4.reuse, R8, R168 ;  /* 0x000000080454723c */ /* 0x042ff000000018a8 */
[----:B------:R-:W-:Y:S01]  /*6660*/  HMMA.16816.F32 R88, R4, R10, R136 ;  /* 0x0000000a0458723c */ /* 0x000fe20000001888 */
[----:B------:R-:W1:Y:S04]  /*6670*/  LDSM.16.MT88.4 R8, [R218+0x5000] ;  /* 0x00500000da08783b */ /* 0x000e680000004200 */
[----:B------:R-:W3:Y:S03]  /*6680*/  LDSM.16.MT88.4 R136, [R219+0x1800] ;  /* 0x00180000db88783b */ /* 0x000ee60000004200 */
[C---:B--2---:R-:W-:Y:S08]  /*6690*/  HMMA.16816.F32 R164, R128.reuse, R160, R164 ;  /* 0x000000a080a4723c */ /* 0x044ff000000018a4 */
[----:B------:R-:W-:Y:S08]  /*66a0*/  HMMA.16816.F32 R160, R128, R162, R16 ;  /* 0x000000a280a0723c */ /* 0x000ff00000001810 */
[C---:B-1----:R-:W-:Y:S01]  /*66b0*/  HMMA.16816.F32 R92, R4.reuse, R8, R152 ;  /* 0x00000008045c723c */ /* 0x042fe20000001898 */
[----:B------:R-:W1:Y:S07]  /*66c0*/  LDSM.16.MT88.4 R152, [R218+0x1800] ;  /* 0x00180000da98783b */ /* 0x000e6e0000004200 */
[----:B------:R-:W-:Y:S01]  /*66d0*/  HMMA.16816.F32 R96, R4, R10, R100 ;  /* 0x0000000a0460723c */ /* 0x000fe20000001864 */
[----:B------:R-:W2:Y:S07]  /*66e0*/  LDSM.16.MT88.4 R8, [R220+0x5000] ;  /* 0x00500000dc08783b */ /* 0x000eae0000004200 */
[C---:B---3--:R-:W-:Y:S08]  /*66f0*/  HMMA.16816.F32 R140, R128.reuse, R136, R140 ;  /* 0x00000088808c723c */ /* 0x048ff0000000188c */
[C---:B------:R-:W-:Y:S08]  /*6700*/  HMMA.16816.F32 R136, R128.reuse, R138, R36 ;  /* 0x0000008a8088723c */ /* 0x040ff00000001824 */
[----:B-1----:R-:W-:Y:S08]  /*6710*/  HMMA.16816.F32 R156, R128, R152, R156 ;  /* 0x00000098809c723c */ /* 0x002ff0000000189c */
[C---:B--2---:R-:W-:Y:S01]  /*6720*/  HMMA.16816.F32 R100, R4.reuse, R8, R144 ;  /* 0x000000080464723c */ /* 0x044fe20000001890 */
[----:B------:R-:W1:Y:S07]  /*6730*/  LDSM.16.MT88.4 R144, [R220+0x1800] ;  /* 0x00180000dc90783b */ /* 0x000e6e0000004200 */
[----:B------:R-:W-:Y:S01]  /*6740*/  HMMA.16816.F32 R104, R4, R10, R104 ;  /* 0x0000000a0468723c */ /* 0x000fe20000001868 */
[----:B------:R-:W2:Y:S07]  /*6750*/  LDSM.16.MT88.4 R8, [R219+0x5000] ;  /* 0x00500000db08783b */ /* 0x000eae0000004200 */
[C---:B------:R-:W-:Y:S08]  /*6760*/  HMMA.16816.F32 R152, R128.reuse, R154, R24 ;  /* 0x0000009a8098723c */ /* 0x040ff00000001818 */
[----:B-1----:R-:W-:Y:S08]  /*6770*/  HMMA.16816.F32 R148, R128, R144, R148 ;  /* 0x000000908094723c */ /* 0x002ff00000001894 */
[C---:B--2---:R-:W-:Y:S08]  /*6780*/  HMMA.16816.F32 R108, R4.reuse, R8, R108 ;  /* 0x00000008046c723c */ /* 0x044ff0000000186c */
[----:B------:R-:W-:Y:S01]  /*6790*/  HMMA.16816.F32 R112, R4, R10, R112 ;  /* 0x0000000a0470723c */ /* 0x000fe20000001870 */
[----:B------:R-:W1:Y:S07]  /*67a0*/  LDSM.16.MT88.4 R8, [R217+0x7000] ;  /* 0x00700000d908783b */ /* 0x000e6e0000004200 */
[----:B------:R-:W-:Y:S08]  /*67b0*/  HMMA.16816.F32 R144, R128, R146, R32 ;  /* 0x000000928090723c */ /* 0x000ff00000001820 */
[C---:B-1----:R-:W-:Y:S08]  /*67c0*/  HMMA.16816.F32 R176, R4.reuse, R8, R124 ;  /* 0x0000000804b0723c */ /* 0x042ff0000000187c */
[C---:B------:R-:W-:Y:S01]  /*67d0*/  HMMA.16816.F32 R168, R4.reuse, R10, R120 ;  /* 0x0000000a04a8723c */ /* 0x040fe20000001878 */
[----:B------:R-:W1:Y:S07]  /*67e0*/  LDSM.16.MT88.4 R8, [R218+0x7000] ;  /* 0x00700000da08783b */ /* 0x000e6e0000004200 */
[C---:B-1----:R-:W-:Y:S08]  /*67f0*/  HMMA.16816.F32 R120, R4.reuse, R8, R116 ;  /* 0x000000080478723c */ /* 0x042ff00000001874 */
[C---:B------:R-:W-:Y:S01]  /*6800*/  HMMA.16816.F32 R116, R4.reuse, R10, R64 ;  /* 0x0000000a0474723c */ /* 0x040fe20000001840 */
[----:B------:R-:W1:Y:S04]  /*6810*/  LDSM.16.MT88.4 R8, [R220+0x7000] ;  /* 0x00700000dc08783b */ /* 0x000e680000004200 */
[----:B------:R-:W-:Y:S03]  /*6820*/  LDSM.16.MT88.4 R64, [R219+0x3800] ;  /* 0x00380000db40783b */ /* 0x000fe60000004200 */
[C---:B-1----:R-:W-:Y:S01]  /*6830*/  HMMA.16816.F32 R124, R4.reuse, R10, R40 ;  /* 0x0000000a047c723c */ /* 0x042fe20000001828 */
[----:B------:R-:W1:Y:S07]  /*6840*/  LDSM.16.MT88.4 R40, [R217+0x3800] ;  /* 0x00380000d928783b */ /* 0x000e6e0000004200 */
[----:B------:R-:W-:Y:S01]  /*6850*/  HMMA.16816.F32 R172, R4, R8, R48 ;  /* 0x0000000804ac723c */ /* 0x000fe20000001830 */
[----:B------:R-:W2:Y:S04]  /*6860*/  LDSM.16.MT88.4 R48, [R218+0x3800] ;  /* 0x00380000da30783b */ /* 0x000ea80000004200 */
[----:B------:R-:W3:Y:S03]  /*6870*/  LDSM.16.MT88.4 R8, [R219+0x7000] ;  /* 0x00700000db08783b */ /* 0x000ee60000004200 */
[C---:B-1----:R-:W-:Y:S08]  /*6880*/  HMMA.16816.F32 R36, R128.reuse, R40, R44 ;  /* 0x000000288024723c */ /* 0x042ff0000000182c */
[C---:B--2---:R-:W-:Y:S01]  /*6890*/  HMMA.16816.F32 R44, R128.reuse, R48, R56 ;  /* 0x00000030802c723c */ /* 0x044fe20000001838 */
[----:B------:R-:W1:Y:S07]  /*68a0*/  LDSM.16.MT88.4 R56, [R220+0x3800] ;  /* 0x00380000dc38783b */ /* 0x000e6e0000004200 */
[C---:B------:R-:W-:Y:S08]  /*68b0*/  HMMA.16816.F32 R48, R128.reuse, R50, R60 ;  /* 0x000000328030723c */ /* 0x040ff0000000183c */
[C---:B------:R-:W-:Y:S08]  /*68c0*/  HMMA.16816.F32 R60, R128.reuse, R64, R76 ;  /* 0x00000040803c723c */ /* 0x040ff0000000184c */
[C---:B------:R-:W-:Y:S01]  /*68d0*/  HMMA.16816.F32 R64, R128.reuse, R66, R80 ;  /* 0x000000428040723c */ /* 0x040fe20000001850 */
[----:B------:R-:W2:Y:S07]  /*68e0*/  LDSM.16.MT88.4 R80, [R218+0x5800] ;  /* 0x00580000da50783b */ /* 0x000eae0000004200 */
[----:B------:R-:W-:Y:S08]  /*68f0*/  HMMA.16816.F32 R40, R128, R42, R52 ;  /* 0x0000002a8028723c */ /* 0x000ff00000001834 */
[----:B---3--:R-:W-:Y:S08]  /*6900*/  HMMA.16816.F32 R20, R4, R8, R20 ;  /* 0x000000080414723c */ /* 0x008ff00000001814 */
[C---:B-1----:R-:W-:Y:S08]  /*6910*/  HMMA.16816.F32 R52, R128.reuse, R56, R68 ;  /* 0x000000388034723c */ /* 0x042ff00000001844 */
[----:B------:R-:W-:Y:S01]  /*6920*/  HMMA.16816.F32 R56, R128, R58, R72 ;  /* 0x0000003a8038723c */ /* 0x000fe20000001848 */
[----:B------:R-:W1:Y:S07]  /*6930*/  LDSM.16.MT88.4 R72, [R217+0x5800] ;  /* 0x00580000d948783b */ /* 0x000e6e0000004200 */
[----:B------:R-:W-:Y:S01]  /*6940*/  HMMA.16816.F32 R12, R4, R10, R12 ;  /* 0x0000000a040c723c */ /* 0x000fe2000000180c */
[----:B------:R-:W-:Y:S07]  /*6950*/  LDSM.16.MT88.4 R4, [R219+0x7800] ;  /* 0x00780000db04783b */ /* 0x000fee0000004200 */
        /* <DEDUP_REMOVED lines=12> */
[C---:B--2---:R-:W-:Y:S01]  /*6a20*/  HMMA.16816.F32 R108, R128.reuse, R112, R120 ;  /* 0x00000070806c723c */ /* 0x044fe20000001878 */
[----:B------:R-:W2:Y:S07]  /*6a30*/  LDSM.16.MT88.4 R120, [R220+0x7800] ;  /* 0x00780000dc78783b */ /* 0x000eae0000004200 */
[C---:B------:R-:W-:Y:S08]  /*6a40*/  HMMA.16816.F32 R112, R128.reuse, R114, R116 ;  /* 0x000000728070723c */ /* 0x040ff00000001874 */
[C---:B-1----:R-:W-:Y:S08]  /*6a50*/  HMMA.16816.F32 R100, R128.reuse, R104, R176 ;  /* 0x000000688064723c */ /* 0x042ff000000018b0 */
[C---:B------:R-:W-:Y:S08]  /*6a60*/  HMMA.16816.F32 R104, R128.reuse, R106, R168 ;  /* 0x0000006a8068723c */ /* 0x040ff000000018a8 */
[C---:B--2---:R-:W-:Y:S08]  /*6a70*/  HMMA.16816.F32 R116, R128.reuse, R120, R172 ;  /* 0x000000788074723c */ /* 0x044ff000000018ac */
[C---:B------:R-:W-:Y:S08]  /*6a80*/  HMMA.16816.F32 R120, R128.reuse, R122, R124 ;  /* 0x0000007a8078723c */ /* 0x040ff0000000187c */
[C---:B------:R-:W-:Y:S08]  /*6a90*/  HMMA.16816.F32 R124, R128.reuse, R4, R20 ;  /* 0x00000004807c723c */ /* 0x040ff00000001814 */
[----:B------:R-:W-:Y:S01]  /*6aa0*/  HMMA.16816.F32 R128, R128, R6, R12 ;  /* 0x000000068080723c */ /* 0x000fe2000000180c */
[----:B------:R-:W-:Y:S07]  /*6ab0*/  @!UPT UIADD3 URZ, URZ, URZ, URZ ;  /* 0x0000003f3f3ff290 */ /* 0x000fee000fffe03f */
[----:B------:R-:W-:Y:S11]  /*6ac0*/  @!P0 BRA `(.L_x_1586) ;  /* 0x00003c5000008947 */ /* 0x000ff60003800000 */
[----:B------:R-:W-:Y:S02]  /*6ad0*/  MOV R233, R0 ;  /* 0x0000000000e97202 */ /* 0x000fe40000000f00 */
[----:B------:R-:W-:-:S02]  /*6ae0*/  MOV R134, R28 ;  /* 0x0000001c00867202 */ /* 0x000fc40000000f00 */
[----:B------:R-:W-:Y:S02]  /*6af0*/  MOV R133, R132 ;  /* 0x0000008400857202 */ /* 0x000fe40000000f00 */
.L_x_1593:
[----:B------:R-:W-:Y:S01]  /*6b00*/  SHF.R.S32.HI R0, RZ, 0x1f, R231 ;  /* 0x0000001fff007819 */ /* 0x000fe200000114e7 */
[----:B------:R-:W-:Y:S04]  /*6b10*/  DEPBAR.LE SB0, 0x0 ;  /* 0x000080000000791a */ /* 0x000fe80000000000 */
[----:B------:R-:W-:Y:S01]  /*6b20*/  SHF.R.S32.HI R6, RZ, 0x1f, R239 ;  /* 0x0000001fff067819 */ /* 0x000fe200000114ef */
[----:B------:R-:W-:Y:S01]  /*6b30*/  WARPSYNC 0xffffffff ;  /* 0xffffffff00007948 */ /* 0x000fe20003800000 */
[----:B------:R-:W-:Y:S01]  /*6b40*/  SHF.R.S32.HI R4, RZ, 0x1f, R228 ;  /* 0x0000001fff047819 */ /* 0x000fe200000114e4 */
[----:B------:R-:W-:Y:S01]  /*6b50*/  BAR.SYNC.DEFER_BLOCKING 0x0 ;  /* 0x0000000000007b1d */ /* 0x000fe20000010000 */
[----:B------:R-:W-:Y:S01]  /*6b60*/  SHF.R.S32.HI R5, RZ, 0x1f, R237 ;  /* 0x0000001fff057819 */ /* 0x000fe200000114ed */
[----:B------:R-:W-:Y:S01]  /*6b70*/  IMAD R0, R0, c[0x0][0x208], RZ ;  /* 0x0000820000007a24 */ /* 0x000fe200078e02ff */
[----:B------:R-:W-:Y:S01]  /*6b80*/  IADD3 R132, R135, 0x40, RZ ;  /* 0x0000004087847810 */ /* 0x000fe20007ffe0ff */
[----:B------:R-:W-:Y:S01]  /*6b90*/  IMAD.WIDE.U32 R2, R231, c[0x0][0x208], RZ ;  /* 0x00008200e7027a25 */ /* 0x000fe200078e00ff */
[----:B------:R-:W-:Y:S02]  /*6ba0*/  SHF.L.U64.HI R22, R239, 0x1, R6 ;  /* 0x00000001ef167819 */ /* 0x000fe40000010206 */
[----:B------:R-:W-:Y:S01]  /*6bb0*/  SHF.L.U64.HI R21, R237, 0x1, R5 ;  /* 0x00000001ed157819 */ /* 0x000fe20000010205 */
[----:B------:R-:W-:Y:S01]  /*6bc0*/  IMAD R0, R231, c[0x0][0x20c], R0 ;  /* 0x00008300e7007a24 */ /* 0x000fe200078e0200 */
[----:B------:R-:W-:Y:S01]  /*6bd0*/  SHF.R.S32.HI R6, RZ, 0x1f, R238 ;  /* 0x0000001fff067819 */ /* 0x000fe200000114ee */
[----:B------:R-:W-:Y:S01]  /*6be0*/  IMAD R4, R4, c[0x0][0x218], RZ ;  /* 0x0000860004047a24 */ /* 0x000fe200078e02ff */
[----:B------:R-:W-:Y:S01]  /*6bf0*/  SHF.R.S32.HI R5, RZ, 0x1f, R232 ;  /* 0x0000001fff057819 */ /* 0x000fe200000114e8 */
[----:B------:R-:W-:Y:S01]  /*6c00*/  IMAD.IADD R3, R3, 0x1, R0 ;  /* 0x0000000103037824 */ /* 0x000fe200078e0200 */
[----:B------:R-:W-:Y:S01]  /*6c10*/  SHF.L.U64.HI R20, R238, 0x1, R6 ;  /* 0x00000001ee147819 */ /* 0x000fe20000010206 */
[----:B------:R-:W-:Y:S01]  /*6c20*/  IMAD R4, R228, c[0x0][0x21c], R4 ;  /* 0x00008700e4047a24 */ /* 0x000fe200078e0204 */
[----:B------:R-:W-:Y:S01]  /*6c30*/  SHF.L.U64.HI R15, R232, 0x1, R5 ;  /* 0x00000001e80f7819 */ /* 0x000fe20000010205 */
[----:B------:R-:W-:Y:S04]  /*6c40*/  IMAD.WIDE.U32 R2, R228, c[0x0][0x218], R2 ;  /* 0x00008600e4027a25 */ /* 0x000fe800078e0002 */
[----:B------:R-:W-:Y:S01]  /*6c50*/  IMAD.SHL.U32 R30, R239, 0x2, RZ ;  /* 0x00000002ef1e7824 */ /* 0x000fe200078e00ff */
[----:B------:R-:W-:Y:S01]  /*6c60*/  IADD3 R0, P0, R248, R2, RZ ;  /* 0x00000002f8007210 */ /* 0x000fe20007f1e0ff */
[----:B------:R-:W-:Y:S01]  /*6c70*/  IMAD.SHL.U32 R29, R237, 0x2, RZ ;  /* 0x00000002ed1d7824 */ /* 0x000fe200078e00ff */
[----:B------:R-:W1:Y:S02]  /*6c80*/  LDSM.16.M88.4 R32, [R221] ;  /* 0x00000000dd20783b */ /* 0x000e640000000200 */
[----:B------:R-:W-:Y:S01]  /*6c90*/  IADD3.X R2, R251, R3, R4, P0, !PT ;  /* 0x00000003fb027210 */ /* 0x000fe200007fe404 */
[----:B------:R-:W-:Y:S01]  /*6ca0*/  IMAD.SHL.U32 R28, R238, 0x2, RZ ;  /* 0x00000002ee1c7824 */ /* 0x000fe200078e00ff */
[----:B------:R-:W-:Y:S01]  /*6cb0*/  LEA R14, P0, R0, c[0x0][0x1f8], 0x1 ;  /* 0x00007e00000e7a11 */ /* 0x000fe200078008ff */
[----:B------:R-:W-:Y:S01]  /*6cc0*/  IMAD.SHL.U32 R23, R232, 0x2, RZ ;  /* 0x00000002e8177824 */ /* 0x000fe200078e00ff */
[----:B------:R-:W2:Y:S02]  /*6cd0*/  LDSM.16.M88.4 R8, [R135] ;  /* 0x000000008708783b */ /* 0x000ea40000000200 */
[----:B------:R-:W-:Y:S02]  /*6ce0*/  R2P PR, R236, 0x6 ;  /* 0x00000006ec007804 */ /* 0x000fe40000000000 */
[----:B------:R-:W-:Y:S01]  /*6cf0*/  ISETP.GE.AND P5, PT, R239, c[0x0][0x1d4], PT ;  /* 0x00007500ef007a0c */ /* 0x000fe20003fa6270 */
[----:B------:R-:W3:Y:S01]  /*6d00*/  LDSM.16.M88.4 R16, [R135+0x800] ;  /* 0x000800008710783b */ /* 0x000ee20000000200 */
[----:B------:R-:W-:Y:S02]  /*6d10*/  LEA.HI.X R4, R0, c[0x0][0x1fc], R2, 0x1, P0 ;  /* 0x00007f0000047a11 */ /* 0x000fe400000f0c02 */
[----:B------:R-:W-:Y:S02]  /*6d20*/  ISETP.GE.AND P4, PT, R237, c[0x0][0x1d4], PT ;  /* 0x00007500ed007a0c */ /* 0x000fe40003f86270 */
[C---:B------:R-:W-:Y:S01]  /*6d30*/  IADD3 R0, R135.reuse, 0x20, RZ ;  /* 0x0000002087007810 */ /* 0x040fe20007ffe0ff */
[----:B------:R-:W4:Y:S01]  /*6d40*/  LDSM.16.M88.4 R24, [R135+0x1000] ;  /* 0x001000008718783b */ /* 0x000f220000000200 */
[----:B------:R-:W-:Y:S03]  /*6d50*/  ISETP.GE.AND P3, PT, R238, c[0x0][0x1d4], PT ;  /* 0x00007500ee007a0c */ /* 0x000fe60003f66270 */
[C---:B------:R-:W-:Y:S01]  /*6d60*/  @P1 IADD3 R0, R135.reuse, -0x20, RZ ;  /* 0xffffffe087001810 */ /* 0x040fe20007ffe0ff */
[----:B------:R-:W1:Y:S01]  /*6d70*/  LDSM.16.M88.4 R168, [R135+0x1800] ;  /* 0x0018000087a8783b */ /* 0x000e620000000200 */
[----:B------:R-:W-:Y:S02]  /*6d80*/  @P2 IADD3 R132, R135, -0x40, RZ ;  /* 0xffffffc087842810 */ /* 0x000fe40007ffe0ff */
[C---:B------:R-:W-:Y:S02]  /*6d90*/  IADD3 R213, R0.reuse, 0x7800, RZ ;  /* 0x0000780000d57810 */ /* 0x040fe40007ffe0ff */
[C---:B------:R-:W-:Y:S01]  /*6da0*/  IADD3 R212, R0.reuse, 0x7000, RZ ;  /* 0x0000700000d47810 */ /* 0x040fe20007ffe0ff */
[----:B------:R-:W1:Y:S01]  /*6db0*/  LDSM.16.M88.4 R172, [R222] ;  /* 0x00000000deac783b */ /* 0x000e620000000200 */
[C---:B------:R-:W-:Y:S02]  /*6dc0*/  IADD3 R211, R0.reuse, 0x6800, RZ ;  /* 0x0000680000d37810 */ /* 0x040fe40007ffe0ff */
[C---:B------:R-:W-:Y:S02]  /*6dd0*/  IADD3 R210, R0.reuse, 0x6000, RZ ;  /* 0x0000600000d27810 */ /* 0x040fe40007ffe0ff */
[C---:B------:R-:W-:Y:S01]  /*6de0*/  IADD3 R205, R0.reuse, 0x5800, RZ ;  /* 0x0000580000cd7810 */ /* 0x040fe20007ffe0ff */
[----:B------:R-:W1:Y:S01]  /*6df0*/  LDSM.16.M88.4 R176, [R0] ;  /* 0x0000000000b0783b */ /* 0x000e620000000200 */
[C---:B------:R-:W-:Y:S02]  /*6e00*/  IADD3 R204, R0.reuse, 0x5000, RZ ;  /* 0x0000500000cc7810 */ /* 0x040fe40007ffe0ff */
[C---:B------:R-:W-:Y:S02]  /*6e10*/  IADD3 R203, R0.reuse, 0x4800, RZ ;  /* 0x0000480000cb7810 */ /* 0x040fe40007ffe0ff */
[C---:B------:R-:W-:Y:S01]  /*6e20*/  IADD3 R202, R0.reuse, 0x4000, RZ ;  /* 0x0000400000ca7810 */ /* 0x040fe20007ffe0ff */
[----:B------:R-:W1:Y:S01]  /*6e30*/  LDSM.16.M88.4 R180, [R0+0x800] ;  /* 0x0008000000b4783b */ /* 0x000e620000000200 */
[C---:B------:R-:W-:Y:S02]  /*6e40*/  IADD3 R197, R0.reuse, 0x3800, RZ ;  /* 0x0000380000c57810 */ /* 0x040fe40007ffe0ff */
[C---:B------:R-:W-:Y:S02]  /*6e50*/  IADD3 R196, R0.reuse, 0x3000, RZ ;  /* 0x0000300000c47810 */ /* 0x040fe40007ffe0ff */
[C---:B------:R-:W-:Y:S01]  /*6e60*/  IADD3 R195, R0.reuse, 0x2800, RZ ;  /* 0x0000280000c37810 */ /* 0x040fe20007ffe0ff */
[----:B------:R-:W1:Y:S01]  /*6e70*/  LDSM.16.M88.4 R184, [R0+0x1000] ;  /* 0x0010000000b8783b */ /* 0x000e620000000200 */
[----:B------:R-:W-:Y:S02]  /*6e80*/  IADD3 R194, R0, 0x2000, RZ ;  /* 0x0000200000c27810 */ /* 0x000fe40007ffe0ff */
[C---:B------:R-:W-:Y:S02]  /*6e90*/  IADD3 R226, R132.reuse, 0x7800, RZ ;  /* 0x0000780084e27810 */ /* 0x040fe40007ffe0ff */
[C---:B------:R-:W-:Y:S01]  /*6ea0*/  IADD3 R225, R132.reuse, 0x7000, RZ ;  /* 0x0000700084e17810 */ /* 0x040fe20007ffe0ff */
[----:B------:R5:W1:Y:S01]  /*6eb0*/  LDSM.16.M88.4 R188, [R0+0x1800] ;  /* 0x0018000000bc783b */ /* 0x000a620000000200 */
[C---:B------:R-:W-:Y:S02]  /*6ec0*/  IADD3 R215, R132.reuse, 0x6800, RZ ;  /* 0x0000680084d77810 */ /* 0x040fe40007ffe0ff */
        /* <DEDUP_REMOVED lines=11> */
[----:B-----5:R-:W-:Y:S01]  /*6f80*/  IADD3 R0, R132, 0x800, RZ ;  /* 0x0000080084007810 */ /* 0x020fe20007ffe0ff */
[----:B------:R-:W-:-:S05]  /*6f90*/  BRA.DIV ~URZ, `(.L_x_1587) ;  /* 0x00009d727f007947 */ /* 0x000fca000b800000 */
[----:B--234-:R2:W3:Y:S02]  /*6fa0*/  SHFL.IDX PT, R2, R4, RZ, 0x181f ;  /* 0x00181fff04027589 */ /* 0x01c4e400000e0000 */
.L_x_1667:
[----:B------:R-:W4:Y:S01]  /*6fb0*/  SHFL.IDX PT, R5, R14, RZ, 0x181f ;  /* 0x00181fff0e057589 */ /* 0x000f2200000e0000 */
[----:B------:R-:W-:Y:S01]  /*6fc0*/  ISETP.GE.AND P1, PT, R232, c[0x0][0x1d4], PT ;  /* 0x00007500e8007a0c */ /* 0x000fe20003f26270 */
[----:B------:R-:W-:Y:S03]  /*6fd0*/  BSSY B0, `(.L_x_1588) ;  /* 0x0000189000007945 */ /* 0x000fe60003800000 */
[----:B------:R-:W-:Y:S02]  /*6fe0*/  SEL R227, RZ, 0x10, P1 ;  /* 0x00000010ffe37807 */ /* 0x000fe40000800000 */
[----:B------:R5:W2:Y:S07]  /*6ff0*/  SHFL.IDX PT, R3, R14, 0x1, 0x181f ;  /* 0x00381f000e037f89 */ /* 0x000aae00000e0000 */
[----:B--2---:R-:W2:Y:S01]  /*7000*/  SHFL.IDX PT, R4, R4, 0x1, 0x181f ;  /* 0x00381f0004047f89 */ /* 0x004ea200000e0000 */
[----:B-----5:R-:W-:Y:S02]  /*7010*/  SEL R14, RZ, 0x10, P4 ;  /* 0x00000010ff0e7807 */ /* 0x020fe40002000000 */
[C---:B----4-:R-:W-:Y:S04]  /*7020*/  IADD3 R6, P0, R5.reuse, R23, RZ ;  /* 0x0000001705067210 */ /* 0x050fe80007f1e0ff */
[C---:B---3--:R-:W-:Y:S05]  /*7030*/  IADD3.X R7, R2.reuse, R15, RZ, P0, !PT ;  /* 0x0000000f02077210 */ /* 0x048fea00007fe4ff */
[----:B------:R3:W-:Y:S02]  /*7040*/  LDGSTS.E.BYPASS.LTC128B.128 [R229+0x100], [R6.64], !P1 ;  /* 0x0010000006e57fae */ /* 0x0007e4000c901d46 */
[C---:B---3--:R-:W-:Y:S04]  /*7050*/  IADD3 R6, P0, R5.reuse, R28, RZ ;  /* 0x0000001c05067210 */ /* 0x048fe80007f1e0ff */
[C---:B------:R-:W-:Y:S02]  /*7060*/  IADD3.X R7, R2.reuse, R20, RZ, P0, !PT ;  /* 0x0000001402077210 */ /* 0x040fe400007fe4ff */
[C---:B------:R-:W-:Y:S03]  /*7070*/  IADD3 R12, P0, R5.reuse, R29, RZ ;  /* 0x0000001d050c7210 */ /* 0x040fe60007f1e0ff */
[----:B------:R3:W-:Y:S01]  /*7080*/  LDGSTS.E.BYPASS.LTC128B.128 [R229+0x2100], [R6.64], !P3 ;  /* 0x0210000006e57fae */ /* 0x0007e2000d901d46 */
[C---:B------:R-:W-:Y:S06]  /*7090*/  IADD3.X R13, R2.reuse, R21, RZ, P0, !PT ;  /* 0x00000015020d7210 */ /* 0x040fec00007fe4ff */
[----:B------:R4:W-:Y:S01]  /*70a0*/  LDGSTS.E.BYPASS.LTC128B.128 [R229+0x4100], [R12.64], !P4 ;  /* 0x041000000ce57fae */ /* 0x0009e2000e101d46 */
[----:B---3--:R-:W-:Y:S02]  /*70b0*/  IADD3 R6, P0, R5, R30, RZ ;  /* 0x0000001e05067210 */ /* 0x008fe40007f1e0ff */
[----:B------:R-:W-:Y:S02]  /*70c0*/  SEL R5, RZ, 0x10, P3 ;  /* 0x00000010ff057807 */ /* 0x000fe40001800000 */
[----:B------:R-:W-:Y:S02]  /*70d0*/  IADD3.X R7, R2, R22, RZ, P0, !PT ;  /* 0x0000001602077210 */ /* 0x000fe400007fe4ff */
[----:B------:R-:W-:Y:S03]  /*70e0*/  IADD3 R2, -R227, 0x10, RZ ;  /* 0x00000010e3027810 */ /* 0x000fe60007ffe1ff */
[----:B------:R3:W-:Y:S01]  /*70f0*/  LDGSTS.E.BYPASS.LTC128B.128 [R229+0x6100], [R6.64], !P5 ;  /* 0x0610000006e57fae */ /* 0x0007e2000e901d46 */
[----:B------:R-:W-:Y:S04]  /*7100*/  LOP3.LUT R2, R2, 0xf, RZ, 0xc0, !PT ;  /* 0x0000000f02027812 */ /* 0x000fe800078ec0ff */
[-C--:B---3--:R-:W-:Y:S02]  /*7110*/  IADD3 R6, P1, P0, R2, R3.reuse, R23 ;  /* 0x0000000302067210 */ /* 0x088fe4000783e017 */
[----:B------:R-:W-:Y:S02]  /*7120*/  IADD3 R2, -R5, 0x10, RZ ;  /* 0x0000001005027810 */ /* 0x000fe40007ffe1ff */
[-C--:B--2---:R-:W-:Y:S02]  /*7130*/  IADD3.X R7, RZ, R4.reuse, R15, P1, P0 ;  /* 0x00000004ff077210 */ /* 0x084fe40000fe040f */
[----:B------:R-:W-:Y:S02]  /*7140*/  ISETP.NE.U32.AND P0, PT, R227, RZ, PT ;  /* 0x000000ffe300720c */ /* 0x000fe40003f05070 */
[----:B------:R-:W-:Y:S02]  /*7150*/  LOP3.LUT R2, R2, 0xf, RZ, 0xc0, !PT ;  /* 0x0000000f02027812 */ /* 0x000fe400078ec0ff */
[----:B------:R-:W-:Y:S09]  /*7160*/  SEL R15, RZ, 0x10, P5 ;  /* 0x00000010ff0f7807 */ /* 0x000ff20002800000 */
[----:B------:R2:W-:Y:S01]  /*7170*/  LDGSTS.E.BYPASS.LTC128B.128.ZFILL [R229+0x1100], [R6.64], P0 ;  /* 0x0110000006e57fae */ /* 0x0005e20008141d46 */
[-C--:B----4-:R-:W-:Y:S04]  /*7180*/  IADD3 R12, P1, P0, R2, R3.reuse, R28 ;  /* 0x00000003020c7210 */ /* 0x090fe8000783e01c */
[-C--:B------:R-:W-:Y:S02]  /*7190*/  IADD3.X R13, RZ, R4.reuse, R20, P1, P0 ;  /* 0x00000004ff0d7210 */ /* 0x080fe40000fe0414 */
[----:B--2---:R-:W-:Y:S04]  /*71a0*/  IADD3 R6, -R14, 0x10, RZ ;  /* 0x000000100e067810 */ /* 0x004fe80007ffe1ff */
[----:B------:R-:W-:Y:S04]  /*71b0*/  LOP3.LUT R2, R6, 0xf, RZ, 0xc0, !PT ;  /* 0x0000000f06027812 */ /* 0x000fe800078ec0ff */
[-C--:B------:R-:W-:Y:S02]  /*71c0*/  IADD3 R20, P1, P0, R2, R3.reuse, R29 ;  /* 0x0000000302147210 */ /* 0x080fe4000783e01d */
[----:B------:R-:W-:Y:S02]  /*71d0*/  IADD3 R2, -R15, 0x10, RZ ;  /* 0x000000100f027810 */ /* 0x000fe40007ffe1ff */
[-C--:B------:R-:W-:Y:S02]  /*71e0*/  IADD3.X R21, RZ, R4.reuse, R21, P1, P0 ;  /* 0x00000004ff157210 */ /* 0x080fe40000fe0415 */
[----:B------:R-:W-:Y:S04]  /*71f0*/  LOP3.LUT R2, R2, 0xf, RZ, 0xc0, !PT ;  /* 0x0000000f02027812 */ /* 0x000fe800078ec0ff */
[----:B------:R-:W-:Y:S04]  /*7200*/  IADD3 R2, P1, P0, R2, R3, R30 ;  /* 0x0000000302027210 */ /* 0x000fe8000783e01e */
[----:B------:R-:W-:Y:S02]  /*7210*/  IADD3.X R3, RZ, R4, R22, P1, P0 ;  /* 0x00000004ff037210 */ /* 0x000fe40000fe0416 */
[----:B------:R-:W-:Y:S02]  /*7220*/  ISETP.NE.U32.AND P0, PT, R5, RZ, PT ;  /* 0x000000ff0500720c */ /* 0x000fe40003f05070 */
[C---:B-1----:R-:W-:Y:S03]  /*7230*/  HMMA.16816.F32 R4, R32.reuse, R8, RZ ;  /* 0x000000082004723c */ /* 0x042fe600000018ff */
[----:B------:R-:W-:Y:S05]  /*7240*/  ISETP.NE.U32.AND P1, PT, R14, RZ, PT ;  /* 0x000000ff0e00720c */ /* 0x000fea0003f25070 */
[C---:B------:R-:W-:Y:S03]  /*7250*/  HMMA.16816.F32 R8, R32.reuse, R10, RZ ;  /* 0x0000000a2008723c */ /* 0x040fe600000018ff */
[----:B------:R1:W-:Y:S01]  /*7260*/  LDGSTS.E.BYPASS.LTC128B.128.ZFILL [R229+0x3100], [R12.64], P0 ;  /* 0x031000000ce57fae */ /* 0x0003e20008141d46 */
[----:B------:R-:W-:Y:S06]  /*7270*/  ISETP.NE.U32.AND P0, PT, R15, RZ, PT ;  /* 0x000000ff0f00720c */ /* 0x000fec0003f05070 */
[----:B------:R2:W-:Y:S07]  /*7280*/  LDGSTS.E.BYPASS.LTC128B.128.ZFILL [R229+0x5100], [R20.64], P1 ;  /* 0x0510000014e57fae */ /* 0x0005ee0008941d46 */
[----:B------:R3:W-:Y:S01]  /*7290*/  LDGSTS.E.BYPASS.LTC128B.128.ZFILL [R229+0x7100], [R2.64], P0 ;  /* 0x0710000002e57fae */ /* 0x0007e20008141d46 */
[----:B------:R-:W-:Y:S06]  /*72a0*/  ISETP.GT.AND P0, PT, R233, R240, PT ;  /* 0x000000f0e900720c */ /* 0x000fec0003f04270 */
[----:B------:R-:W0:Y:S01]  /*72b0*/  LDGDEPBAR ;  /* 0x00000000000079af */ /* 0x000e220000000000 */
[C---:B-1----:R-:W-:Y:S08]  /*72c0*/  HMMA.16816.F32 R12, R32.reuse, R16, RZ ;  /* 0x00000010200c723c */ /* 0x042ff000000018ff */
[C---:B------:R-:W-:Y:S08]  /*72d0*/  HMMA.16816.F32 R16, R32.reuse, R18, RZ ;  /* 0x000000122010723c */ /* 0x040ff000000018ff */
[C---:B--2---:R-:W-:Y:S08]  /*72e0*/  HMMA.16816.F32 R20, R32.reuse, R24, RZ ;  /* 0x000000182014723c */ /* 0x044ff000000018ff */
[C---:B------:R-:W-:Y:S08]  /*72f0*/  HMMA.16816.F32 R24, R32.reuse, R26, RZ ;  /* 0x0000001a2018723c */ /* 0x040ff000000018ff */
[C---:B------:R-:W-:Y:S08]  /*7300*/  HMMA.16816.F32 R28, R32.reuse, R168, RZ ;  /* 0x000000a8201c723c */ /* 0x040ff000000018ff */
[----:B------:R-:W-:Y:S01]  /*7310*/  HMMA.16816.F32 R32, R32, R170, RZ ;  /* 0x000000aa2020723c */ /* 0x000fe200000018ff */
[----:B------:R-:W-:Y:S07]  /*7320*/  LDSM.16.M88.4 R168, [R224] ;  /* 0x00000000e0a8783b */ /* 0x000fee0000000200 */
[C---:B------:R-:W-:Y:S08]  /*7330*/  HMMA.16816.F32 R4, R172.reuse, R176, R4 ;  /* 0x000000b0ac04723c */ /* 0x040ff00000001804 */
[C---:B------:R-:W-:Y:S01]  /*7340*/  HMMA.16816.F32 R8, R172.reuse, R178, R8 ;  /* 0x000000b2ac08723c */ /* 0x040fe20000001808 */
[----:B------:R-:W1:Y:S07]  /*7350*/  LDSM.16.M88.4 R176, [R132] ;  /* 0x0000000084b0783b */ /* 0x000e6e0000000200 */
[C---:B------:R-:W-:Y:S08]  /*7360*/  HMMA.16816.F32 R12, R172.reuse, R180, R12 ;  /* 0x000000b4ac0c723c */ /* 0x040ff0000000180c */
[C---:B------:R-:W-:Y:S01]  /*7370*/  HMMA.16816.F32 R16, R172.reuse, R182, R16 ;  /* 0x000000b6ac10723c */ /* 0x040fe20000001810 */
[----:B------:R-:W2:Y:S07]  /*7380*/  LDSM.16.M88.4 R180, [R0] ;  /* 0x0000000000b4783b */ /* 0x000eae0000000200 */
[C---:B------:R-:W-:Y:S08]  /*7390*/  HMMA.16816.F32 R20, R172.reuse, R184, R20 ;  /* 0x000000b8ac14723c */ /* 0x040ff00000001814 */
[C---:B------:R-:W-:Y:S01]  /*73a0*/  HMMA.16816.F32 R24, R172.reuse, R186, R24 ;  /* 0x000000baac18723c */ /* 0x040fe20000001818 */
[----:B------:R-:W4:Y:S07]  /*73b0*/  LDSM.16.M88.4 R184, [R192] ;  /* 0x00000000c0b8783b */ /* 0x000f2e0000000200 */
[C---:B------:R-:W-:Y:S08]  /*73c0*/  HMMA.16816.F32 R28, R172.reuse, R188, R28 ;  /* 0x000000bcac1c723c */ /* 0x040ff0000000181c */
[----:B------:R-:W-:Y:S01]  /*73d0*/  HMMA.16816.F32 R32, R172, R190, R32 ;  /* 0x000000beac20723c */ /* 0x000fe20000001820 */
[----:B------:R-:W5:Y:S07]  /*73e0*/  LDSM.16.M88.4 R172, [R193] ;  /* 0x00000000c1ac783b */ /* 0x000f6e0000000200 */
[C---:B-1----:R-:W-:Y:S01]  /*73f0*/  HMMA.16816.F32 R4, R168.reuse, R176, R4 ;  /* 0x000000b0a804723c */ /* 0x042fe20000001804 */
[----:B------:R-:W-:Y:S07]  /*7400*/  LDSM.16.M88.4 R188, [R216+-0x5800] ;  /* 0xffa80000d8bc783b */ /* 0x000fee0000000200 */
[C---:B------:R-:W-:Y:S01]  /*7410*/  HMMA.16816.F32 R8, R168.reuse, R178, R8 ;  /* 0x000000b2a808723c */ /* 0x040fe20000001808 */
[----:B------:R-:W-:Y:S07]  /*7420*/  LDSM.16.M88.4 R176, [R223] ;  /* 0x00000000dfb0783b */ /* 0x000fee0000000200 */
[C---:B--2---:R-:W-:Y:S08]  /*7430*/  HMMA.16816.F32 R12, R168.reuse, R180, R12 ;  /* 0x000000b4a80c723c */ /* 0x044ff0000000180c */
[C---:B------:R-:W-:Y:S01]  /*7440*/  HMMA.16816.F32 R16, R168.reuse, R182, R16 ;  /* 0x000000b6a810723c */ /* 0x040fe20000001810 */
[----:B------:R-:W1:Y:S07]  /*7450*/  LDSM.16.M88.4 R180, [R216+-0x6000] ;  /* 0xffa00000d8b4783b */ /* 0x000e6e0000000200 */
[C---:B----4-:R-:W-:Y:S08]  /*7460*/  HMMA.16816.F32 R20, R168.reuse, R184, R20 ;  /* 0x000000b8a814723c */ /* 0x050ff00000001814 */
[C---:B------:R-:W-:Y:S01]  /*7470*/  HMMA.16816.F32 R24, R168.reuse, R186, R24 ;  /* 0x000000baa818723c */ /* 0x040fe20000001818 */
[----:B------:R-:W2:Y:S07]  /*7480*/  LDSM.16.M88.4 R184, [R216+-0x5000] ;  /* 0xffb00000d8b8783b */ /* 0x000eae0000000200 */
[C---:B-----5:R-:W-:Y:S08]  /*7490*/  HMMA.16816.F32 R28, R168.reuse, R172, R28 ;  /* 0x000000aca81c723c */ /* 0x060ff0000000181c */
[----:B------:R-:W-:Y:S01]  /*74a0*/  HMMA.16816.F32 R32, R168, R174, R32 ;  /* 0x000000aea820723c */ /* 0x000fe20000001820 */
[----:B------:R-:W4:Y:S07]  /*74b0*/  LDSM.16.M88.4 R168, [R216+-0x4800] ;  /* 0xffb80000d8a8783b */ /* 0x000f2e0000000200 */
[----:B------:R-:W-:Y:S01]  /*74c0*/  LDSM.16.M88.4 R172, [R221+0x4000] ;  /* 0x00400000ddac783b */ /* 0x000fe20000000200 */
[C---:B-1----:R-:W-:Y:S08]  /*74d0*/  HMMA.16816.F32 R4, R176.reuse, R180, R4 ;  /* 0x000000b4b004723c */ /* 0x042ff00000001804 */
[C---:B------:R-:W-:Y:S01]  /*74e0*/  HMMA.16816.F32 R8, R176.reuse, R182, R8 ;  /* 0x000000b6b008723c */ /* 0x040fe20000001808 */
[----:B------:R-:W1:Y:S07]  /*74f0*/  LDSM.16.M88.4 R180, [R135+0x2000] ;  /* 0x0020000087b4783b */ /* 0x000e6e0000000200 */
[C---:B------:R-:W-:Y:S08]  /*7500*/  HMMA.16816.F32 R12, R176.reuse, R188, R12 ;  /* 0x000000bcb00c723c */ /* 0x040ff0000000180c */
[C---:B------:R-:W-:Y:S01]  /*7510*/  HMMA.16816.F32 R16, R176.reuse, R190, R16 ;  /* 0x000000beb010723c */ /* 0x040fe20000001810 */
[----:B------:R-:W5:Y:S07]  /*7520*/  LDSM.16.M88.4 R188, [R135+0x2800] ;  /* 0x0028000087bc783b */ /* 0x000f6e0000000200 */
[C---:B--2---:R-:W-:Y:S08]  /*7530*/  HMMA.16816.F32 R20, R176.reuse, R184, R20 ;  /* 0x000000b8b014723c */ /* 0x044ff00000001814 */
[C---:B------:R-:W-:Y:S01]  /*7540*/  HMMA.16816.F32 R24, R176.reuse, R186, R24 ;  /* 0x000000bab018723c */ /* 0x040fe20000001818 */
[----:B------:R-:W2:Y:S07]  /*7550*/  LDSM.16.M88.4 R184, [R135+0x3000] ;  /* 0x0030000087b8783b */ /* 0x000eae0000000200 */
[C---:B----4-:R-:W-:Y:S08]  /*7560*/  HMMA.16816.F32 R28, R176.reuse, R168, R28 ;  /* 0x000000a8b01c723c */ /* 0x050ff0000000181c */
[----:B------:R-:W-:Y:S01]  /*7570*/  HMMA.16816.F32 R32, R176, R170, R32 ;  /* 0x000000aab020723c */ /* 0x000fe20000001820 */
[----:B------:R-:W4:Y:S07]  /*7580*/  LDSM.16.M88.4 R168, [R135+0x3800] ;  /* 0x0038000087a8783b */ /* 0x000f2e0000000200 */
[C---:B-1----:R-:W-:Y:S01]  /*7590*/  HMMA.16816.F32 R4, R172.reuse, R180, R4 ;  /* 0x000000b4ac04723c */ /* 0x042fe20000001804 */
[----:B------:R-:W-:Y:S07]  /*75a0*/  LDSM.16.M88.4 R176, [R222+0x4000] ;  /* 0x00400000deb0783b */ /* 0x000fee0000000200 */
[C---:B------:R-:W-:Y:S01]  /*75b0*/  HMMA.16816.F32 R8, R172.reuse, R182, R8 ;  /* 0x000000b6ac08723c */ /* 0x040fe20000001808 */
[----:B------:R-:W1:Y:S07]  /*75c0*/  LDSM.16.M88.4 R180, [R194] ;  /* 0x00000000c2b4783b */ /* 0x000e6e0000000200 */
[C---:B-----5:R-:W-:Y:S08]  /*75d0*/  HMMA.16816.F32 R12, R172.reuse, R188, R12 ;  /* 0x000000bcac0c723c */ /* 0x060ff0000000180c */
[C---:B------:R-:W-:Y:S01]  /*75e0*/  HMMA.16816.F32 R16, R172.reuse, R190, R16 ;  /* 0x000000beac10723c */ /* 0x040fe20000001810 */
[----:B------:R-:W5:Y:S07]  /*75f0*/  LDSM.16.M88.4 R188, [R195] ;  /* 0x00000000c3bc783b */ /* 0x000f6e0000000200 */
[C---:B--2---:R-:W-:Y:S01]  /*7600*/  HMMA.16816.F32 R20, R172.reuse, R184, R20 ;  /* 0x000000b8ac14723c */ /* 0x044fe20000001814 */
[----:B------:R-:W2:Y:S07]  /*7610*/  LDSM.16.M88.4 R192, [R196] ;  /* 0x00000000c4c0783b */ /* 0x000eae0000000200 */
[C---:B------:R-:W-:Y:S01]  /*7620*/  HMMA.16816.F32 R24, R172.reuse, R186, R24 ;  /* 0x000000baac18723c */ /* 0x040fe20000001818 */
[----:B------:R-:W2:Y:S07]  /*7630*/  LDSM.16.M88.4 R184, [R197] ;  /* 0x00000000c5b8783b */ /* 0x000eae0000000200 */
[C---:B----4-:R-:W-:Y:S08]  /*7640*/  HMMA.16816.F32 R28, R172.reuse, R168, R28 ;  /* 0x000000a8ac1c723c */ /* 0x050ff0000000181c */
[----:B------:R-:W-:Y:S01]  /*7650*/  HMMA.16816.F32 R32, R172, R170, R32 ;  /* 0x000000aaac20723c */ /* 0x000fe20000001820 */
[----:B------:R-:W-:Y:S07]  /*7660*/  LDSM.16.M88.4 R172, [R198] ;  /* 0x00000000c6ac783b */ /* 0x000fee0000000200 */
[C---:B-1----:R-:W-:Y:S01]  /*7670*/  HMMA.16816.F32 R4, R176.reuse, R180, R4 ;  /* 0x000000b4b004723c */ /* 0x042fe20000001804 */
[----:B------:R-:W1:Y:S07]  /*7680*/  LDSM.16.M88.4 R168, [R224+0x4000] ;  /* 0x00400000e0a8783b */ /* 0x000e6e0000000200 */
[C---:B------:R-:W-:Y:S01]  /*7690*/  HMMA.16816.F32 R8, R176.reuse, R182, R8 ;  /* 0x000000b6b008723c */ /* 0x040fe20000001808 */
[----:B------:R-:W4:Y:S07]  /*76a0*/  LDSM.16.M88.4 R196, [R199] ;  /* 0x00000000c7c4783b */ /* 0x000f2e0000000200 */
[C---:B-----5:R-:W-:Y:S01]  /*76b0*/  HMMA.16816.F32 R12, R176.reuse, R188, R12 ;  /* 0x000000bcb00c723c */ /* 0x060fe2000000180c */
[----:B------:R-:W5:Y:S07]  /*76c0*/  LDSM.16.M88.4 R180, [R200] ;  /* 0x00000000c8b4783b */ /* 0x000f6e0000000200 */
[C---:B------:R-:W-:Y:S01]  /*76d0*/  HMMA.16816.F32 R16, R176.reuse, R190, R16 ;  /* 0x000000beb010723c */ /* 0x040fe20000001810 */
[----:B------:R-:W-:Y:S07]  /*76e0*/  LDSM.16.M88.4 R188, [R216+-0x4000] ;  /* 0xffc00000d8bc783b */ /* 0x000fee0000000200 */
[C---:B--2---:R-:W-:Y:S08]  /*76f0*/  HMMA.16816.F32 R20, R176.reuse, R192, R20 ;  /* 0x000000c0b014723c */ /* 0x044ff00000001814 */
[C---:B------:R-:W-:Y:S01]  /*7700*/  HMMA.16816.F32 R24, R176.reuse, R194, R24 ;  /* 0x000000c2b018723c */ /* 0x040fe20000001818 */
[----:B------:R-:W-:Y:S07]  /*7710*/  LDSM.16.M88.4 R192, [R216+-0x3800] ;  /* 0xffc80000d8c0783b */ /* 0x000fee0000000200 */
[C---:B------:R-:W-:Y:S08]  /*7720*/  HMMA.16816.F32 R28, R176.reuse, R184, R28 ;  /* 0x000000b8b01c723c */ /* 0x040ff0000000181c */
[----:B------:R-:W-:Y:S01]  /*7730*/  HMMA.16816.F32 R32, R176, R186, R32 ;  /* 0x000000bab020723c */ /* 0x000fe20000001820 */
[----:B------:R-:W2:Y:S07]  /*7740*/  LDSM.16.M88.4 R176, [R201] ;  /* 0x00000000c9b0783b */ /* 0x000eae0000000200 */
[C---:B-1----:R-:W-:Y:S01]  /*7750*/  HMMA.16816.F32 R4, R168.reuse, R172, R4 ;  /* 0x000000aca804723c */ /* 0x042fe20000001804 */
[----:B------:R-:W1:Y:S07]  /*7760*/  LDSM.16.M88.4 R184, [R223+0x4000] ;  /* 0x00400000dfb8783b */ /* 0x000e6e0000000200 */
[C---:B------:R-:W-:Y:S01]  /*7770*/  HMMA.16816.F32 R8, R168.reuse, R174, R8 ;  /* 0x000000aea808723c */ /* 0x040fe20000001808 */
[----:B------:R-:W1:Y:S07]  /*7780*/  LDSM.16.M88.4 R172, [R216+-0x3000] ;  /* 0xffd00000d8ac783b */ /* 0x000e6e0000000200 */
[C---:B----4-:R-:W-:Y:S08]  /*7790*/  HMMA.16816.F32 R12, R168.reuse, R196, R12 ;  /* 0x000000c4a80c723c */ /* 0x050ff0000000180c */
[C---:B------:R-:W-:Y:S01]  /*77a0*/  HMMA.16816.F32 R16, R168.reuse, R198, R16 ;  /* 0x000000c6a810723c */ /* 0x040fe20000001810 */
[----:B------:R-:W4:Y:S07]  /*77b0*/  LDSM.16.M88.4 R196, [R216+-0x2800] ;  /* 0xffd80000d8c4783b */ /* 0x000f2e0000000200 */
[C---:B-----5:R-:W-:Y:S08]  /*77c0*/  HMMA.16816.F32 R20, R168.reuse, R180, R20 ;  /* 0x000000b4a814723c */ /* 0x060ff00000001814 */
[C---:B------:R-:W-:Y:S01]  /*77d0*/  HMMA.16816.F32 R24, R168.reuse, R182, R24 ;  /* 0x000000b6a818723c */ /* 0x040fe20000001818 */
[----:B------:R-:W-:Y:S07]  /*77e0*/  LDSM.16.M88.4 R180, [R135+0x4800] ;  /* 0x0048000087b4783b */ /* 0x000fee0000000200 */
[C---:B--2---:R-:W-:Y:S08]  /*77f0*/  HMMA.16816.F32 R28, R168.reuse, R176, R28 ;  /* 0x000000b0a81c723c */ /* 0x044ff0000000181c */
[----:B------:R-:W-:Y:S01]  /*7800*/  HMMA.16816.F32 R32, R168, R178, R32 ;  /* 0x000000b2a820723c */ /* 0x000fe20000001820 */
[----:B------:R-:W-:Y:S07]  /*7810*/  LDSM.16.M88.4 R168, [R221+0x8000] ;  /* 0x00800000dda8783b */ /* 0x000fee0000000200 */
[C---:B-1----:R-:W-:Y:S01]  /*7820*/  HMMA.16816.F32 R4, R184.reuse, R188, R4 ;  /* 0x000000bcb804723c */ /* 0x042fe20000001804 */
[----:B------:R-:W1:Y:S07]  /*7830*/  LDSM.16.M88.4 R176, [R135+0x4000] ;  /* 0x0040000087b0783b */ /* 0x000e6e0000000200 */
[C---:B------:R-:W-:Y:S01]  /*7840*/  HMMA.16816.F32 R8, R184.reuse, R190, R8 ;  /* 0x000000beb808723c */ /* 0x040fe20000001808 */
[----:B------:R-:W2:Y:S07]  /*7850*/  LDSM.16.M88.4 R188, [R135+0x5000] ;  /* 0x0050000087bc783b */ /* 0x000eae0000000200 */
[C---:B------:R-:W-:Y:S08]  /*7860*/  HMMA.16816.F32 R12, R184.reuse, R192, R12 ;  /* 0x000000c0b80c723c */ /* 0x040ff0000000180c */
[C---:B------:R-:W-:Y:S01]  /*7870*/  HMMA.16816.F32 R16, R184.reuse, R194, R16 ;  /* 0x000000c2b810723c */ /* 0x040fe20000001810 */
[----:B------:R-:W5:Y:S07]  /*7880*/  LDSM.16.M88.4 R192, [R135+0x5800] ;  /* 0x0058000087c0783b */ /* 0x000f6e0000000200 */
[C---:B------:R-:W-:Y:S08]  /*7890*/  HMMA.16816.F32 R20, R184.reuse, R172, R20 ;  /* 0x000000acb814723c */ /* 0x040ff00000001814 */
[C---:B------:R-:W-:Y:S01]  /*78a0*/  HMMA.16816.F32 R24, R184.reuse, R174, R24 ;  /* 0x000000aeb818723c */ /* 0x040fe20000001818 */
[----:B------:R-:W-:Y:S07]  /*78b0*/  LDSM.16.M88.4 R172, [R222+0x8000] ;  /* 0x00800000deac783b */ /* 0x000fee0000000200 */
[C---:B----4-:R-:W-:Y:S08]  /*78c0*/  HMMA.16816.F32 R28, R184.reuse, R196, R28 ;  /* 0x000000c4b81c723c */ /* 0x050ff0000000181c */
[----:B------:R-:W-:Y:S01]  /*78d0*/  HMMA.16816.F32 R32, R184, R198, R32 ;  /* 0x000000c6b820723c */ /* 0x000fe20000001820 */
[----:B------:R-:W4:Y:S07]  /*78e0*/  LDSM.16.M88.4 R184, [R202] ;  /* 0x00000000cab8783b */ /* 0x000f2e0000000200 */
[C---:B-1----:R-:W-:Y:S01]  /*78f0*/  HMMA.16816.F32 R4, R168.reuse, R176, R4 ;  /* 0x000000b0a804723c */ /* 0x042fe20000001804 */
[----:B------:R-:W1:Y:S07]  /*7900*/  LDSM.16.M88.4 R196, [R203] ;  /* 0x00000000cbc4783b */ /* 0x000e6e0000000200 */
[C---:B------:R-:W-:Y:S01]  /*7910*/  HMMA.16816.F32 R8, R168.reuse, R178, R8 ;  /* 0x000000b2a808723c */ /* 0x040fe20000001808 */
[----:B------:R-:W1:Y:S07]  /*7920*/  LDSM.16.M88.4 R200, [R204] ;  /* 0x00000000ccc8783b */ /* 0x000e6e0000000200 */
[C---:B------:R-:W-:Y:S01]  /*7930*/  HMMA.16816.F32 R12, R168.reuse, R180, R12 ;  /* 0x000000b4a80c723c */ /* 0x040fe2000000180c */
[----:B------:R-:W1:Y:S07]  /*7940*/  LDSM.16.M88.4 R176, [R205] ;  /* 0x00000000cdb0783b */ /* 0x000e6e0000000200 */
[C---:B------:R-:W-:Y:S01]  /*7950*/  HMMA.16816.F32 R16, R168.reuse, R182, R16 ;  /* 0x000000b6a810723c */ /* 0x040fe20000001810 */
[----:B------:R-:W-:Y:S07]  /*7960*/  LDSM.16.M88.4 R180, [R224+0x8000] ;  /* 0x00800000e0b4783b */ /* 0x000fee0000000200 */
[C---:B--2---:R-:W-:Y:S08]  /*7970*/  HMMA.16816.F32 R20, R168.reuse, R188, R20 ;  /* 0x000000bca814723c */ /* 0x044ff00000001814 */
[C---:B------:R-:W-:Y:S01]  /*7980*/  HMMA.16816.F32 R24, R168.reuse, R190, R24 ;  /* 0x000000bea818723c */ /* 0x040fe20000001818 */
[----:B------:R-:W2:Y:S07]  /*7990*/  LDSM.16.M88.4 R188, [R206] ;  /* 0x00000000cebc783b */ /* 0x000eae0000000200 */
[C---:B-----5:R-:W-:Y:S01]  /*79a0*/  HMMA.16816.F32 R28, R168.reuse, R192, R28 ;  /* 0x000000c0a81c723c */ /* 0x060fe2000000181c */
[----:B------:R-:W5:Y:S07]  /*79b0*/  LDSM.16.M88.4 R204, [R207] ;  /* 0x00000000cfcc783b */ /* 0x000f6e0000000200 */
[----:B------:R-:W-:Y:S01]  /*79c0*/  HMMA.16816.F32 R32, R168, R194, R32 ;  /* 0x000000c2a820723c */ /* 0x000fe20000001820 */
[----:B------:R-:W2:Y:S07]  /*79d0*/  LDSM.16.M88.4 R168, [R208] ;  /* 0x00000000d0a8783b */ /* 0x000eae0000000200 */
[C---:B----4-:R-:W-:Y:S01]  /*79e0*/  HMMA.16816.F32 R4, R172.reuse, R184, R4 ;  /* 0x000000b8ac04723c */ /* 0x050fe20000001804 */
[----:B------:R-:W-:Y:S07]  /*79f0*/  LDSM.16.M88.4 R192, [R223+0x8000] ;  /* 0x00800000dfc0783b */ /* 0x000fee0000000200 */
[C---:B------:R-:W-:Y:S01]  /*7a00*/  HMMA.16816.F32 R8, R172.reuse, R186, R8 ;  /* 0x000000baac08723c */ /* 0x040fe20000001808 */
[----:B------:R-:W4:Y:S07]  /*7a10*/  LDSM.16.M88.4 R184, [R209] ;  /* 0x00000000d1b8783b */ /* 0x000f2e0000000200 */
[C---:B-1----:R-:W-:Y:S08]  /*7a20*/  HMMA.16816.F32 R12, R172.reuse, R196, R12 ;  /* 0x000000c4ac0c723c */ /* 0x042ff0000000180c */
        /* <DEDUP_REMOVED lines=8> */
[C---:B--2---:R-:W-:Y:S01]  /*7ab0*/  HMMA.16816.F32 R4, R180.reuse, R188, R4 ;  /* 0x000000bcb404723c */ /* 0x044fe20000001804 */
[----:B------:R-:W2:Y:S07]  /*7ac0*/  LDSM.16.M88.4 R176, [R216+-0x800] ;  /* 0xfff80000d8b0783b */ /* 0x000eae0000000200 */
[C---:B------:R-:W-:Y:S01]  /*7ad0*/  HMMA.16816.F32 R8, R180.reuse, R190, R8 ;  /* 0x000000beb408723c */ /* 0x040fe20000001808 */
[----:B------:R-:W-:Y:S07]  /*7ae0*/  LDSM.16.M88.4 R188, [R221+0xc000] ;  /* 0x00c00000ddbc783b */ /* 0x000fee0000000200 */
[C---:B-----5:R-:W-:Y:S08]  /*7af0*/  HMMA.16816.F32 R12, R180.reuse, R204, R12 ;  /* 0x000000ccb40c723c */ /* 0x060ff0000000180c */
[C---:B------:R-:W-:Y:S01]  /*7b00*/  HMMA.16816.F32 R16, R180.reuse, R206, R16 ;  /* 0x000000ceb410723c */ /* 0x040fe20000001810 */
[----:B------:R-:W5:Y:S07]  /*7b10*/  LDSM.16.M88.4 R204, [R135+0x6000] ;  /* 0x0060000087cc783b */ /* 0x000f6e0000000200 */
[C---:B------:R-:W-:Y:S08]  /*7b20*/  HMMA.16816.F32 R20, R180.reuse, R168, R20 ;  /* 0x000000a8b414723c */ /* 0x040ff00000001814 */
[C---:B------:R-:W-:Y:S01]  /*7b30*/  HMMA.16816.F32 R24, R180.reuse, R170, R24 ;  /* 0x000000aab418723c */ /* 0x040fe20000001818 */
[----:B------:R-:W2:Y:S07]  /*7b40*/  LDSM.16.M88.4 R168, [R135+0x6800] ;  /* 0x0068000087a8783b */ /* 0x000eae0000000200 */
[C---:B----4-:R-:W-:Y:S08]  /*7b50*/  HMMA.16816.F32 R28, R180.reuse, R184, R28 ;  /* 0x000000b8b41c723c */ /* 0x050ff0000000181c */
[----:B------:R-:W-:Y:S01]  /*7b60*/  HMMA.16816.F32 R32, R180, R186, R32 ;  /* 0x000000bab420723c */ /* 0x000fe20000001820 */
[----:B------:R-:W4:Y:S07]  /*7b70*/  LDSM.16.M88.4 R180, [R135+0x7000] ;  /* 0x0070000087b4783b */ /* 0x000f2e0000000200 */
[C---:B-1----:R-:W-:Y:S01]  /*7b80*/  HMMA.16816.F32 R4, R192.reuse, R196, R4 ;  /* 0x000000c4c004723c */ /* 0x042fe20000001804 */
[----:B------:R-:W1:Y:S07]  /*7b90*/  LDSM.16.M88.4 R184, [R135+0x7800] ;  /* 0x0078000087b8783b */ /* 0x000e6e0000000200 */
[C---:B------:R-:W-:Y:S01]  /*7ba0*/  HMMA.16816.F32 R8, R192.reuse, R198, R8 ;  /* 0x000000c6c008723c */ /* 0x040fe20000001808 */
[----:B------:R-:W-:Y:S07]  /*7bb0*/  LDSM.16.M88.4 R196, [R222+0xc000] ;  /* 0x00c00000dec4783b */ /* 0x000fee0000000200 */
[C---:B------:R-:W-:Y:S08]  /*7bc0*/  HMMA.16816.F32 R12, R192.reuse, R200, R12 ;  /* 0x000000c8c00c723c */ /* 0x040ff0000000180c */
[C---:B------:R-:W-:Y:S01]  /*7bd0*/  HMMA.16816.F32 R16, R192.reuse, R202, R16 ;  /* 0x000000cac010723c */ /* 0x040fe20000001810 */
[----:B------:R-:W1:Y:S07]  /*7be0*/  LDSM.16.M88.4 R200, [R210] ;  /* 0x00000000d2c8783b */ /* 0x000e6e0000000200 */
[C---:B------:R-:W-:Y:S08]  /*7bf0*/  HMMA.16816.F32 R20, R192.reuse, R172, R20 ;  /* 0x000000acc014723c */ /* 0x040ff00000001814 */
[C---:B------:R-:W-:Y:S01]  /*7c00*/  HMMA.16816.F32 R24, R192.reuse, R174, R24 ;  /* 0x000000aec018723c */ /* 0x040fe20000001818 */
[----:B------:R-:W1:Y:S07]  /*7c10*/  LDSM.16.M88.4 R172, [R211] ;  /* 0x00000000d3ac783b */ /* 0x000e6e0000000200 */
[C---:B--2---:R-:W-:Y:S01]  /*7c20*/  HMMA.16816.F32 R28, R192.reuse, R176, R28 ;  /* 0x000000b0c01c723c */ /* 0x044fe2000000181c */
[----:B------:R-:W-:Y:S07]  /*7c30*/  LDSM.16.M88.4 R208, [R214] ;  /* 0x00000000d6d0783b */ /* 0x000fee0000000200 */
[----:B------:R-:W-:Y:S01]  /*7c40*/  HMMA.16816.F32 R32, R192, R178, R32 ;  /* 0x000000b2c020723c */ /* 0x000fe20000001820 */
[----:B------:R-:W2:Y:S07]  /*7c50*/  LDSM.16.M88.4 R176, [R212] ;  /* 0x00000000d4b0783b */ /* 0x000eae0000000200 */
[C---:B-----5:R-:W-:Y:S01]  /*7c60*/  HMMA.16816.F32 R4, R188.reuse, R204, R4 ;  /* 0x000000ccbc04723c */ /* 0x060fe20000001804 */
[----:B------:R-:W5:Y:S07]  /*7c70*/  LDSM.16.M88.4 R192, [R213] ;  /* 0x00000000d5c0783b */ /* 0x000f6e0000000200 */
[C---:B------:R-:W-:Y:S01]  /*7c80*/  HMMA.16816.F32 R8, R188.reuse, R206, R8 ;  /* 0x000000cebc08723c */ /* 0x040fe20000001808 */
[----:B------:R-:W2:Y:S07]  /*7c90*/  LDSM.16.M88.4 R204, [R224+0xc000] ;  /* 0x00c00000e0cc783b */ /* 0x000eae0000000200 */
[C---:B------:R-:W-:Y:S08]  /*7ca0*/  HMMA.16816.F32 R12, R188.reuse, R168, R12 ;  /* 0x000000a8bc0c723c */ /* 0x040ff0000000180c */
[C---:B------:R-:W-:Y:S01]  /*7cb0*/  HMMA.16816.F32 R16, R188.reuse, R170, R16 ;  /* 0x000000aabc10723c */ /* 0x040fe20000001810 */
[----:B------:R-:W2:Y:S07]  /*7cc0*/  LDSM.16.M88.4 R168, [R215] ;  /* 0x00000000d7a8783b */ /* 0x000eae0000000200 */
[C---:B----4-:R-:W-:Y:S01]  /*7cd0*/  HMMA.16816.F32 R20, R188.reuse, R180, R20 ;  /* 0x000000b4bc14723c */ /* 0x050fe20000001814 */
[----:B------:R-:W-:Y:S07]  /*7ce0*/  LDSM.16.M88.4 R212, [R216] ;  /* 0x00000000d8d4783b */ /* 0x000fee0000000200 */
[C---:B------:R-:W-:Y:S01]  /*7cf0*/  HMMA.16816.F32 R24, R188.reuse, R182, R24 ;  /* 0x000000b6bc18723c */ /* 0x040fe20000001818 */
[----:B------:R-:W4:Y:S07]  /*7d00*/  LDSM.16.M88.4 R180, [R225] ;  /* 0x00000000e1b4783b */ /* 0x000f2e0000000200 */
[C---:B-1----:R-:W-:Y:S08]  /*7d10*/  HMMA.16816.F32 R28, R188.reuse, R184, R28 ;  /* 0x000000b8bc1c723c */ /* 0x042ff0000000181c */
[----:B------:R-:W-:Y:S01]  /*7d20*/  HMMA.16816.F32 R32, R188, R186, R32 ;  /* 0x000000babc20723c */ /* 0x000fe20000001820 */
[----:B------:R-:W1:Y:S07]  /*7d30*/  LDSM.16.M88.4 R184, [R226] ;  /* 0x00000000e2b8783b */ /* 0x000e6e0000000200 */
[C---:B------:R-:W-:Y:S01]  /*7d40*/  HMMA.16816.F32 R4, R196.reuse, R200, R4 ;  /* 0x000000c8c404723c */ /* 0x040fe20000001804 */
[----:B------:R-:W1:Y:S07]  /*7d50*/  LDSM.16.M88.4 R188, [R223+0xc000] ;  /* 0x00c00000dfbc783b */ /* 0x000e6e0000000200 */
[C---:B------:R-:W-:Y:S08]  /*7d60*/  HMMA.16816.F32 R8, R196.reuse, R202, R8 ;  /* 0x000000cac408723c */ /* 0x040ff00000001808 */
[C---:B------:R-:W-:Y:S08]  /*7d70*/  HMMA.16816.F32 R12, R196.reuse, R172, R12 ;  /* 0x000000acc40c723c */ /* 0x040ff0000000180c */
[C---:B------:R-:W-:Y:S08]  /*7d80*/  HMMA.16816.F32 R16, R196.reuse, R174, R16 ;  /* 0x000000aec410723c */ /* 0x040ff00000001810 */
[C---:B--2---:R-:W-:Y:S08]  /*7d90*/  HMMA.16816.F32 R20, R196.reuse, R176, R20 ;  /* 0x000000b0c414723c */ /* 0x044ff00000001814 */
[C---:B------:R-:W-:Y:S08]  /*7da0*/  HMMA.16816.F32 R24, R196.reuse, R178, R24 ;  /* 0x000000b2c418723c */ /* 0x040ff00000001818 */
[C---:B-----5:R-:W-:Y:S08]  /*7db0*/  HMMA.16816.F32 R28, R196.reuse, R192, R28 ;  /* 0x000000c0c41c723c */ /* 0x060ff0000000181c */
[----:B------:R-:W-:Y:S08]  /*7dc0*/  HMMA.16816.F32 R32, R196, R194, R32 ;  /* 0x000000c2c420723c */ /* 0x000ff00000001820 */
[C---:B------:R-:W-:Y:S08]  /*7dd0*/  HMMA.16816.F32 R4, R204.reuse, R208, R4 ;  /* 0x000000d0cc04723c */ /* 0x040ff00000001804 */
[C---:B------:R-:W-:Y:S08]  /*7de0*/  HMMA.16816.F32 R8, R204.reuse, R210, R8 ;  /* 0x000000d2cc08723c */ /* 0x040ff00000001808 */
[C---:B------:R-:W-:Y:S08]  /*7df0*/  HMMA.16816.F32 R12, R204.reuse, R168, R12 ;  /* 0x000000a8cc0c723c */ /* 0x040ff0000000180c */
[C---:B------:R-:W-:Y:S01]  /*7e00*/  HMMA.16816.F32 R16, R204.reuse, R170, R16 ;  /* 0x000000aacc10723c */ /* 0x040fe20000001810 */
[----:B------:R-:W2:Y:S07]  /*7e10*/  LDSM.16.M88.4 R168, [R216+0x800] ;  /* 0x00080000d8a8783b */ /* 0x000eae0000000200 */
[C---:B----4-:R-:W-:Y:S08]  /*7e20*/  HMMA.16816.F32 R20, R204.reuse, R180, R20 ;  /* 0x000000b4cc14723c */ /* 0x050ff00000001814 */
[C---:B------:R-:W-:Y:S08]  /*7e30*/  HMMA.16816.F32 R24, R204.reuse, R182, R24 ;  /* 0x000000b6cc18723c */ /* 0x040ff00000001818 */
[C---:B-1----:R-:W-:Y:S08]  /*7e40*/  HMMA.16816.F32 R28, R204.reuse, R184, R28 ;  /* 0x000000b8cc1c723c */ /* 0x042ff0000000181c */
[----:B------:R-:W-:Y:S08]  /*7e50*/  HMMA.16816.F32 R32, R204, R186, R32 ;  /* 0x000000bacc20723c */ /* 0x000ff00000001820 */
[C---:B------:R-:W-:Y:S08]  /*7e60*/  HMMA.16816.F32 R4, R188.reuse, R212, R4 ;  /* 0x000000d4bc04723c */ /* 0x040ff00000001804 */
[C---:B------:R-:W-:Y:S08]  /*7e70*/  HMMA.16816.F32 R8, R188.reuse, R214, R8 ;  /* 0x000000d6bc08723c */ /* 0x040ff00000001808 */
[C---:B--2---:R-:W-:Y:S08]  /*7e80*/  HMMA.16816.F32 R12, R188.reuse, R168, R12 ;  /* 0x000000a8bc0c723c */ /* 0x044ff0000000180c */
[----:B------:R-:W-:Y:S01]  /*7e90*/  FMUL.FTZ R0, R4, c[0x0][0x320] ;  /* 0x0000c80004007a20 */ /* 0x000fe20000410000 */
[C---:B------:R-:W-:Y:S03]  /*7ea0*/  HMMA.16816.F32 R16, R188.reuse, R170, R16 ;  /* 0x000000aabc10723c */ /* 0x040fe60000001810 */
[----:B------:R1:W2:Y:S04]  /*7eb0*/  MUFU.TANH R181, R0 ;  /* 0x0000000000b57308 */ /* 0x0002a80000002400 */
[----:B------:R-:W-:Y:S02]  /*7ec0*/  FMUL.FTZ R10, R10, c[0x0][0x320] ;  /* 0x0000c8000a0a7a20 */ /* 0x000fe40000410000 */
[----:B---3--:R-:W-:Y:S04]  /*7ed0*/  FMUL.FTZ R3, R11, c[0x0][0x320] ;  /* 0x0000c8000b037a20 */ /* 0x008fe80000410000 */
[----:B------:R-:W3:Y:S02]  /*7ee0*/  MUFU.TANH R185, R10 ;  /* 0x0000000a00b97308 */ /* 0x000ee40000002400 */
[----:B------:R-:W-:Y:S08]  /*7ef0*/  FMUL.FTZ R2, R12, c[0x0][0x320] ;  /* 0x0000c8000c027a20 */ /* 0x000ff00000410000 */
[----:B------:R-:W4:Y:S01]  /*7f00*/  MUFU.TANH R177, R2 ;  /* 0x0000000200b17308 */ /* 0x000f220000002400 */
[----:B-1----:R-:W-:Y:S09]  /*7f10*/  FMUL.FTZ R0, R5, c[0x0][0x320] ;  /* 0x0000c80005007a20 */ /* 0x002ff20000410000 */
[----:B------:R1:W1:Y:S10]  /*7f20*/  MUFU.TANH R184, R0 ;  /* 0x0000000000b87308 */ /* 0x0002740000002400 */
[----:B------:R5:W2:Y:S01]  /*7f30*/  MUFU.TANH R183, R3 ;  /* 0x0000000300b77308 */ /* 0x000aa20000002400 */
[----:B-1----:R-:W-:Y:S09]  /*7f40*/  FMUL.FTZ R0, R6, c[0x0][0x320] ;  /* 0x0000c80006007a20 */ /* 0x002ff20000410000 */
[----:B------:R1:W1:Y:S01]  /*7f50*/  MUFU.TANH R186, R0 ;  /* 0x0000000000ba7308 */ /* 0x0002620000002400 */
[----:B-----5:R-:W-:Y:S09]  /*7f60*/  FMUL.FTZ R3, R19, c[0x0][0x320] ;  /* 0x0000c80013037a20 */ /* 0x020ff20000410000 */
[----:B------:R-:W2:Y:S01]  /*7f70*/  MUFU.TANH R173, R3 ;  /* 0x0000000300ad7308 */ /* 0x000ea20000002400 */
[----:B-1----:R-:W-:Y:S02]  /*7f80*/  FMUL.FTZ R0, R7, c[0x0][0x320] ;  /* 0x0000c80007007a20 */ /* 0x002fe40000410000 */
[----:B------:R-:W1:Y:S07]  /*7f90*/  LDSM.16.M88.4 R4, [R216+0x1000] ;  /* 0x00100000d804783b */ /* 0x000e6e0000000200 */
[----:B------:R5:W1:Y:S02]  /*7fa0*/  MUFU.TANH R187, R0 ;  /* 0x0000000000bb7308 */ /* 0x000a640000002400 */
[----:B-----5:R-:W-:Y:S08]  /*7fb0*/  FMUL.FTZ R0, R8, c[0x0][0x320] ;  /* 0x0000c80008007a20 */ /* 0x020ff00000410000 */
[----:B------:R5:W2:Y:S01]  /*7fc0*/  MUFU.TANH R182, R0 ;  /* 0x0000000000b67308 */ /* 0x000aa20000002400 */
[C---:B-1----:R-:W-:Y:S07]  /*7fd0*/  HMMA.16816.F32 R20, R188.reuse, R4, R20 ;  /* 0x00000004bc14723c */ /* 0x042fee0000001814 */
[----:B------:R-:W-:Y:S01]  /*7fe0*/  FMUL.FTZ R4, R18, c[0x0][0x320] ;  /* 0x0000c80012047a20 */ /* 0x000fe20000410000 */
[C---:B------:R-:W-:Y:S03]  /*7ff0*/  HMMA.16816.F32 R24, R188.reuse, R6, R24 ;  /* 0x00000006bc18723c */ /* 0x040fe60000001818 */
[----:B------:R-:W1:Y:S01]  /*8000*/  MUFU.TANH R174, R4 ;  /* 0x0000000400ae7308 */ /* 0x000e620000002400 */
[----:B-----5:R-:W-:Y:S02]  /*8010*/  FMUL.FTZ R0, R9, c[0x0][0x320] ;  /* 0x0000c80009007a20 */ /* 0x020fe40000410000 */
[----:B------:R-:W5:Y:S02]  /*8020*/  LDSM.16.M88.4 R8, [R216+0x1800] ;  /* 0x00180000d808783b */ /* 0x000f640000000200 */
[----:B------:R-:W-:Y:S05]  /*8030*/  DEPBAR.LE SB0, 0x0 ;  /* 0x000080000000791a */ /* 0x000fea0000000000 */
[----:B------:R1:W1:Y:S01]  /*8040*/  MUFU.TANH R180, R0 ;  /* 0x0000000000b47308 */ /* 0x0002620000002400 */
[----:B------:R-:W-:Y:S02]  /*8050*/  BAR.SYNC.DEFER_BLOCKING 0x0 ;  /* 0x0000000000007b1d */ /* 0x000fe40000010000 */
[----:B------:R-:W-:Y:S07]  /*8060*/  FMUL.FTZ R2, R21, c[0x0][0x320] ;  /* 0x0000c80015027a20 */ /* 0x000fee0000410000 */
[----:B------:R-:W2:Y:S01]  /*8070*/  MUFU.TANH R168, R2 ;  /* 0x0000000200a87308 */ /* 0x000ea20000002400 */
[----:B-1----:R-:W-:Y:S09]  /*8080*/  FMUL.FTZ R0, R13, c[0x0][0x320] ;  /* 0x0000c8000d007a20 */ /* 0x002ff20000410000 */
[----:B------:R1:W1:Y:S01]  /*8090*/  MUFU.TANH R176, R0 ;  /* 0x0000000000b07308 */ /* 0x0002620000002400 */
[C---:B-----5:R-:W-:Y:S08]  /*80a0*/  HMMA.16816.F32 R28, R188.reuse, R8, R28 ;  /* 0x00000008bc1c723c */ /* 0x060ff0000000181c */
[----:B------:R-:W-:Y:S04]  /*80b0*/  HMMA.16816.F32 R32, R188, R10, R32 ;  /* 0x0000000abc20723c */ /* 0x000fe80000001820 */
[----:B-1----:R-:W-:Y:S04]  /*80c0*/  FMUL.FTZ R0, R14, c[0x0][0x320] ;  /* 0x0000c8000e007a20 */ /* 0x002fe80000410000 */
[----:B------:R1:W1:Y:S04]  /*80d0*/  MUFU.TANH R179, R0 ;  /* 0x0000000000b37308 */ /* 0x0002680000002400 */
[----:B-1----:R-:W-:Y:S06]  /*80e0*/  FMUL.FTZ R0, R15, c[0x0][0x320] ;  /* 0x0000c8000f007a20 */ /* 0x002fec0000410000 */
        /* <DEDUP_REMOVED lines=37> */
[----:B------:R-:W-:Y:S01]  /*8340*/  SHF.R.S32.HI R230, RZ, 0x1f, R239 ;  /* 0x0000001fffe67819 */ /* 0x000fe200000114ef */
[----:B------:R-:W-:Y:S01]  /*8350*/  IMAD R2, R233, 0x40, R242 ;  /* 0x00000040e9027824 */ /* 0x000fe200078e02f2 */
[----:B------:R-:W-:Y:S01]  /*8360*/  SHF.R.S32.HI R132, RZ, 0x1f, R238 ;  /* 0x0000001fff847819 */ /* 0x000fe200000114ee */
[----:B------:R-:W-:Y:S01]  /*8370*/  IMAD.MOV.U32 R228, RZ, RZ, RZ ;  /* 0x000000ffffe47224 */ /* 0x000fe200078e00ff */
[----:B------:R-:W-:Y:S01]  /*8380*/  ISETP.NE.AND P0, PT, R0, c[0x0][0x2b8], PT ;  /* 0x0000ae0000007a0c */ /* 0x000fe20003f05270 */
[----:B------:R-:W-:Y:S01]  /*8390*/  IMAD R0, R236, 0x20, R241 ;  /* 0x00000020ec007824 */ /* 0x000fe200078e02f1 */
[C---:B------:R-:W-:Y:S01]  /*83a0*/  SHF.L.U64.HI R12, R239.reuse, 0x1, R230 ;  /* 0x00000001ef0c7819 */ /* 0x040fe200000102e6 */
[----:B------:R-:W-:Y:S01]  /*83b0*/  IMAD.SHL.U32 R28, R239, 0x2, RZ ;  /* 0x00000002ef1c7824 */ /* 0x000fe200078e00ff */
[----:B------:R-:W-:Y:S01]  /*83c0*/  SHF.R.S32.HI R230, RZ, 0x1f, R237 ;  /* 0x0000001fffe67819 */ /* 0x000fe200000114ed */
[C---:B------:R-:W-:Y:S01]  /*83d0*/  IMAD.SHL.U32 R27, R237.reuse, 0x2, RZ ;  /* 0x00000002ed1b7824 */ /* 0x040fe200078e00ff */
[----:B------:R-:W-:Y:S01]  /*83e0*/  IADD3 R2, R2, -0x40, R0 ;  /* 0xffffffc002027810 */ /* 0x000fe20007ffe000 */
[----:B------:R-:W-:Y:S01]  /*83f0*/  IMAD.SHL.U32 R26, R238, 0x2, RZ ;  /* 0x00000002ee1a7824 */ /* 0x000fe200078e00ff */
[----:B------:R-:W-:Y:S01]  /*8400*/  SHF.L.U64.HI R11, R237, 0x1, R230 ;  /* 0x00000001ed0b7819 */ /* 0x000fe200000102e6 */
[----:B------:R-:W-:Y:S01]  /*8410*/  IMAD.SHL.U32 R25, R232, 0x2, RZ ;  /* 0x00000002e8197824 */ /* 0x000fe200078e00ff */
[----:B------:R-:W-:Y:S01]  /*8420*/  SHF.R.S32.HI R230, RZ, 0x1f, R232 ;  /* 0x0000001fffe67819 */ /* 0x000fe200000114e8 */
[----:B------:R-:W-:Y:S01]  /*8430*/  IMAD.MOV.U32 R0, RZ, RZ, R2 ;  /* 0x000000ffff007224 */ /* 0x000fe200078e0002 */
[----:B------:R-:W-:Y:S01]  /*8440*/  SHF.L.U64.HI R10, R238, 0x1, R132 ;  /* 0x00000001ee0a7819 */ /* 0x000fe20000010284 */
[----:B------:R-:W-:Y:S01]  /*8450*/  @P0 IMAD.HI.U32 R3, R2, c[0x0][0x2bc], RZ ;  /* 0x0000af0002030a27 */ /* 0x000fe200078e00ff */
[----:B------:R-:W-:Y:S04]  /*8460*/  SHF.L.U64.HI R9, R232, 0x1, R230 ;  /* 0x00000001e8097819 */ /* 0x000fe800000102e6 */
[----:B------:R-:W-:Y:S04]  /*8470*/  @P0 SHF.R.U32.HI R0, RZ, c[0x0][0x2c0], R3 ;  /* 0x0000b000ff000a19 */ /* 0x000fe80000011603 */
[C---:B------:R-:W-:Y:S04]  /*8480*/  @!P6 IADD3 R3, P0, R0.reuse, R246, RZ ;  /* 0x000000f60003e210 */ /* 0x040fe80007f1e0ff */
[----:B------:R-:W-:Y:S01]  /*8490*/  @!P6 LEA.HI.X.SX32 R5, R0, R250, 0x1, P0 ;  /* 0x000000fa0005e211 */ /* 0x000fe200000f0eff */
[----:B------:R-:W-:Y:S01]  /*84a0*/  IMAD.MOV R0, RZ, RZ, -R0 ;  /* 0x000000ffff007224 */ /* 0x000fe200078e0a00 */
[C---:B------:R-:W-:Y:S03]  /*84b0*/  @!P6 LEA R4, P0, R3.reuse, c[0x0][0x2a0], 0x2 ;  /* 0x0000a8000304ea11 */ /* 0x040fe600078010ff */
[----:B------:R-:W-:Y:S01]  /*84c0*/  IMAD R231, R0, c[0x0][0x2b8], R2 ;  /* 0x0000ae0000e77a24 */ /* 0x000fe200078e0202 */
[----:B------:R-:W-:Y:S03]  /*84d0*/  @!P6 LEA.HI.X R5, R3, c[0x0][0x2a4], R5, 0x2, P0 ;  /* 0x0000a9000305ea11 */ /* 0x000fe600000f1405 */
[C---:B------:R-:W-:Y:S01]  /*84e0*/  IMAD.WIDE.U32 R2, R231.reuse, c[0x0][0x1e0], RZ ;  /* 0x00007800e7027a25 */ /* 0x040fe200078e00ff */
[----:B------:R-:W-:Y:S01]  /*84f0*/  SHF.R.S32.HI R0, RZ, 0x1f, R231 ;  /* 0x0000001fff007819 */ /* 0x000fe200000114e7 */
[----:B------:R-:W2:Y:S04]  /*8500*/  @!P6 LDG.E R228, [R4.64] ;  /* 0x0000000604e4e981 */ /* 0x000ea8000c1e1900 */
[----:B------:R-:W-:Y:S04]  /*8510*/  IMAD R0, R0, c[0x0][0x1e0], RZ ;  /* 0x0000780000007a24 */ /* 0x000fe800078e02ff */
[----:B------:R-:W-:Y:S04]  /*8520*/  IMAD R0, R231, c[0x0][0x1e4], R0 ;  /* 0x00007900e7007a24 */ /* 0x000fe800078e0200 */
        /* <DEDUP_REMOVED lines=11> */
.L_x_1668:
[----:B------:R-:W-:-:S05]  /*85e0*/  BRA.DIV ~URZ, `(.L_x_1591) ;  /* 0x000088027f007947 */ /* 0x000fca000b800000 */
[----:B------:R-:W3:Y:S01]  /*85f0*/  SHFL.IDX PT, R0, R8, RZ, 0x181f ;  /* 0x00181fff08007589 */ /* 0x000ee200000e0000 */
[C---:B------:R-:W-:Y:S04]  /*8600*/  IADD3 R2, -R227.reuse, 0x10, RZ ;  /* 0x00000010e3027810 */ /* 0x040fe80007ffe1ff */
[----:B------:R-:W-:Y:S04]  /*8610*/  LOP3.LUT R2, R2, 0xf, RZ, 0xc0, !PT ;  /* 0x0000000f02027812 */ /* 0x000fe800078ec0ff */
[----:B---3--:R-:W-:Y:S04]  /*8620*/  IADD3 R2, P1, P0, R2, R0, R25 ;  /* 0x0000000002027210 */ /* 0x008fe8000783e019 */
[----:B--2---:R-:W-:Y:S02]  /*8630*/  IADD3.X R3, RZ, R4, R9, P1, P0 ;  /* 0x00000004ff037210 */ /* 0x004fe40000fe0409 */
[----:B------:R-:W-:Y:S11]  /*8640*/  ISETP.NE.U32.AND P0, PT, R227, RZ, PT ;  /* 0x000000ffe300720c */ /* 0x000ff60003f05070 */
[----:B------:R-:W-:Y:S02]  /*8650*/  @!UPT UIADD3 URZ, URZ, URZ, URZ ;  /* 0x0000003f3f3ff290 */ /* 0x000fe4000fffe03f */
[----:B------:R-:W-:Y:S01]  /*8660*/  @!PT LDS RZ, [RZ] ;  /* 0x00000000fffff984 */ /* 0x000fe20000000800 */
[----:B------:R-:W-:Y:S01]  /*8670*/  @!PT LDS RZ, [RZ] ;  /* 0x00000000fffff984 */ /* 0x000fe20000000800 */
[----:B------:R2:W-:Y:S02]  /*8680*/  LDGSTS.E.BYPASS.LTC128B.128.ZFILL [R229+0x8100], [R2.64], P0 ;  /* 0x0810000002e57fae */ /* 0x0005e40008141d46 */
[----:B--2---:R-:W-:Y:S05]  /*8690*/  IADD3 R2, P0, R0, R26, RZ ;  /* 0x0000001a00027210 */ /* 0x004fea0007f1e0ff */
[----:B------:R-:W-:Y:S01]  /*86a0*/  IMAD.X R3, R4, 0x1, R10, P0 ;  /* 0x0000000104037824 */ /* 0x000fe200000e060a */
[----:B------:R-:W-:Y:S04]  /*86b0*/  IADD3 R6, P0, R0, R27, RZ ;  /* 0x0000001b00067210 */ /* 0x000fe80007f1e0ff */
[----:B------:R2:W-:Y:S01]  /*86c0*/  LDGSTS.E.BYPASS.LTC128B.128 [R229+0xa100], [R2.64], !P3 ;  /* 0x0a10000002e57fae */ /* 0x0005e2000d901d46 */
[----:B------:R-:W-:Y:S05]  /*86d0*/  IMAD.X R7, R4, 0x1, R11, P0 ;  /* 0x0000000104077824 */ /* 0x000fea00000e060b */
[----:B------:R3:W-:Y:S01]  /*86e0*/  LDGSTS.E.BYPASS.LTC128B.128 [R229+0xc100], [R6.64], !P4 ;  /* 0x0c10000006e57fae */ /* 0x0007e2000e101d46 */
[----:B--2---:R-:W-:Y:S03]  /*86f0*/  IADD3 R2, P0, R0, R28, RZ ;  /* 0x0000001c00027210 */ /* 0x004fe60007f1e0ff */
[----:B------:R3:W2:Y:S02]  /*8700*/  SHFL.IDX PT, R0, R8, 0x1, 0x181f ;  /* 0x00381f0008007f89 */ /* 0x0006a400000e0000 */
[----:B------:R-:W-:Y:S02]  /*8710*/  IMAD.X R3, R4, 0x1, R12, P0 ;  /* 0x0000000104037824 */ /* 0x000fe400000e060c */
[----:B------:R3:W4:Y:S04]  /*8720*/  SHFL.IDX PT, R4, R5, 0x1, 0x181f ;  /* 0x00381f0005047f89 */ /* 0x00072800000e0000 */
[----:B------:R3:W-:Y:S02]  /*8730*/  LDGSTS.E.BYPASS.LTC128B.128 [R229+0xe100], [R2.64], !P5 ;  /* 0x0e10000002e57fae */ /* 0x0007e4000e901d46 */
.L_x_1669:
[C---:B---3--:R-:W-:Y:S02]  /*8740*/  IADD3 R2, -R227.reuse, 0x10, RZ ;  /* 0x00000010e3027810 */ /* 0x048fe40007ffe1ff */
[----:B------:R-:W-:Y:S02]  /*8750*/  ISETP.NE.U32.AND P0, PT, R227, RZ, PT ;  /* 0x000000ffe300720c */ /* 0x000fe40003f05070 */
[----:B------:R-:W-:Y:S04]  /*8760*/  LOP3.LUT R2, R2, 0xf, RZ, 0xc0, !PT ;  /* 0x0000000f02027812 */ /* 0x000fe800078ec0ff */
[----:B--2---:R-:W-:Y:S04]  /*8770*/  IADD3 R2, P2, P1, R2, R0, R25 ;  /* 0x0000000002027210 */ /* 0x004fe8000795e019 */
[----:B----4-:R-:W-:Y:S02]  /*8780*/  IADD3.X R3, RZ, R4, R9, P2, P1 ;  /* 0x00000004ff037210 */ /* 0x010fe400017e2409 */
[C---:B------:R-:W-:Y:S03]  /*8790*/  IADD3 R6, P1, R0.reuse, R27, RZ ;  /* 0x0000001b00067210 */ /* 0x040fe60007f3e0ff */
[----:B------:R-:W-:Y:S01]  /*87a0*/  @!PT LDS RZ, [RZ] ;  /* 0x00000000fffff984 */ /* 0x000fe20000000800 */
[----:B------:R-:W-:Y:S01]  /*87b0*/  @!PT LDS RZ, [RZ] ;  /* 0x00000000fffff984 */ /* 0x000fe20000000800 */
[----:B------:R-:W-:Y:S01]  /*87c0*/  @!PT LDS RZ, [RZ] ;  /* 0x00000000fffff984 */ /* 0x000fe20000000800 */
[----:B------:R2:W-:Y:S01]  /*87d0*/  LDGSTS.E.BYPASS.LTC128B.128.ZFILL [R229+0x9100], [R2.64], P0 ;  /* 0x0910000002e57fae */ /* 0x0005e20008141d46 */
[----:B------:R-:W-:Y:S01]  /*87e0*/  IADD3 R8, P0, R0, R26, RZ ;  /* 0x0000001a00087210 */ /* 0x000fe20007f1e0ff */
[C---:B------:R-:W-:Y:S04]  /*87f0*/  IMAD.X R7, R4.reuse, 0x1, R11, P1 ;  /* 0x0000000104077824 */ /* 0x040fe800008e060b */
[----:B------:R-:W-:Y:S05]  /*8800*/  IMAD.X R9, R4, 0x1, R10, P0 ;  /* 0x0000000104097824 */ /* 0x000fea00000e060a */
[----:B------:R3:W-:Y:S04]  /*8810*/  LDGSTS.E.BYPASS.LTC128B.128 [R229+0xb100], [R8.64], !P3 ;  /* 0x0b10000008e57fae */ /* 0x0007e8000d901d46 */
[----:B------:R3:W-:Y:S01]  /*8820*/  LDGSTS.E.BYPASS.LTC128B.128 [R229+0xd100], [R6.64], !P4 ;  /* 0x0d10000006e57fae */ /* 0x0007e2000e101d46 */
[----:B--2---:R-:W-:Y:S05]  /*8830*/  IADD3 R2, P0, R0, R28, RZ ;  /* 0x0000001c00027210 */ /* 0x004fea0007f1e0ff */
[----:B------:R-:W-:Y:S05]  /*8840*/  IMAD.X R3, R4, 0x1, R12, P0 ;  /* 0x0000000104037824 */ /* 0x000fea00000e060c */
[----:B------:R3:W-:Y:S03]  /*8850*/  LDGSTS.E.BYPASS.LTC128B.128 [R229+0xf100], [R2.64], !P5 ;  /* 0x0f10000002e57fae */ /* 0x0007e6000e901d46 */
.L_x_1589:
[----:B--234-:R-:W-:Y:S05]  /*8860*/  BSYNC B0 ;  /* 0x0000000000007941 */ /* 0x01cfea0003800000 */
.L_x_1588:
        /* <DEDUP_REMOVED lines=41> */
.L_x_1670:
[----:B--2---:R-:W-:Y:S01]  /*8b00*/  FMNMX.FTZ R3, R0, R4, !PT ;  /* 0x0000000400037209 */ /* 0x004fe20007810000 */
[C---:B------:R-:W-:Y:S01]  /*8b10*/  FADD.FTZ R0, -R132.reuse, R133 ;  /* 0x0000008584007221 */ /* 0x040fe20000010100 */
[----:B------:R-:W-:Y:S01]  /*8b20*/  WARPSYNC 0xffffffff ;  /* 0xffffffff00007948 */ /* 0x000fe20003800000 */
[----:B-1----:R-:W-:Y:S01]  /*8b30*/  FMUL.FTZ R4, R132, c[0x0][0x2d0] ;  /* 0x0000b40084047a20 */ /* 0x002fe20000410000 */
[----:B------:R-:W-:Y:S01]  /*8b40*/  ISETP.GT.AND P0, PT, R233, R240, PT ;  /* 0x000000f0e900720c */ /* 0x000fe20003f04270 */
        /* <DEDUP_REMOVED lines=18> */
[--C-:B------:R-:W-:Y:S02]  /*8c70*/  FFMA.FTZ R180, R176, c[0x0][0x2d0], -R4.reuse ;  /* 0x0000b400b0b47a23 */ /* 0x100fe40000010804 */
[----:B------:R-:W-:Y:S07]  /*8c80*/  FFMA.FTZ R176, R172, c[0x0][0x2d0], -R4 ;  /* 0x0000b400acb07a23 */ /* 0x000fee0000010804 */
[----:B------:R-:W2:Y:S10]  /*8c90*/  MUFU.EX2 R4, R7 ;  /* 0x0000000700047308 */ /* 0x000eb40000000800 */
[----:B------:R-:W3:Y:S01]  /*8ca0*/  MUFU.EX2 R8, R8 ;  /* 0x0000000800087308 */ /* 0x000ee20000000800 */
[C---:B-1----:R-:W-:Y:S02]  /*8cb0*/  FMUL.FTZ R32, R2.reuse, R136 ;  /* 0x0000008802207220 */ /* 0x042fe40000410000 */
[C---:B------:R-:W-:Y:S02]  /*8cc0*/  FMUL.FTZ R33, R2.reuse, R137 ;  /* 0x0000008902217220 */ /* 0x040fe40000410000 */
[C---:B------:R-:W-:Y:S02]  /*8cd0*/  FMUL.FTZ R12, R2.reuse, R156 ;  /* 0x0000009c020c7220 */ /* 0x040fe40000410000 */
[C---:B------:R-:W-:Y:S02]  /*8ce0*/  FMUL.FTZ R13, R2.reuse, R157 ;  /* 0x0000009d020d7220 */ /* 0x040fe40000410000 */
[C---:B------:R-:W-:Y:S02]  /*8cf0*/  FMUL.FTZ R21, R2.reuse, R149 ;  /* 0x0000009502157220 */ /* 0x040fe40000410000 */
[C---:B------:R-:W-:Y:S02]  /*8d00*/  FMUL.FTZ R20, R2.reuse, R148 ;  /* 0x0000009402147220 */ /* 0x040fe40000410000 */
[----:B------:R-:W-:Y:S01]  /*8d10*/  FMUL.FTZ R25, R2, R145 ;  /* 0x0000009102197220 */ /* 0x000fe20000410000 */
[----:B--2---:R-:W-:Y:S01]  /*8d20*/  F2FP.PACK_AB R168, R6, R4 ;  /* 0x0000000406a8723e */ /* 0x004fe200000000ff */
[----:B------:R-:W-:Y:S01]  /*8d30*/  FFMA.FTZ R0, R2, R235, R4 ;  /* 0x000000eb02007223 */ /* 0x000fe20000010004 */
[----:B------:R-:W-:Y:S01]  /*8d40*/  MUFU.EX2 R148, R189 ;  /* 0x000000bd00947308 */ /* 0x000fe20000000800 */
[C---:B------:R-:W-:Y:S02]  /*8d50*/  FMUL.FTZ R4, R3.reuse, c[0x0][0x2d0] ;  /* 0x0000b40003047a20 */ /* 0x040fe40000410000 */
[----:B------:R-:W-:Y:S02]  /*8d60*/  FADD.FTZ R7, R6, R0 ;  /* 0x0000000006077221 */ /* 0x000fe40000010000 */
        /* <DEDUP_REMOVED lines=15> */
[--C-:B------:R-:W-:Y:S01]  /*8e60*/  FFMA.FTZ R182, R170, c[0x0][0x2d0], -R4.reuse ;  /* 0x0000b400aab67a23 */ /* 0x100fe20000010804 */
[----:B------:R-:W-:Y:S01]  /*8e70*/  MUFU.EX2 R156, R134 ;  /* 0x00000086009c7308 */ /* 0x000fe20000000800 */
[--C-:B------:R-:W-:Y:S01]  /*8e80*/  FFMA.FTZ R179, R169, c[0x0][0x2d0], -R4.reuse ;  /* 0x0000b400a9b37a23 */ /* 0x100fe20000010804 */
[----:B---3--:R-:W-:Y:S01]  /*8e90*/  F2FP.PACK_AB R170, R8, R9 ;  /* 0x0000000908aa723e */ /* 0x008fe200000000ff */
[--C-:B------:R-:W-:Y:S02]  /*8ea0*/  FFMA.FTZ R183, R24, c[0x0][0x2d0], -R4.reuse ;  /* 0x0000b40018b77a23 */ /* 0x100fe40000010804 */
[--C-:B------:R-:W-:Y:S02]  /*8eb0*/  FFMA.FTZ R187, R17, c[0x0][0x2d0], -R4.reuse ;  /* 0x0000b40011bb7a23 */ /* 0x100fe40000010804 */
[----:B------:R-:W-:Y:S02]  /*8ec0*/  FFMA.FTZ R196, R16, c[0x0][0x2d0], -R4 ;  /* 0x0000b40010c47a23 */ /* 0x000fe40000010804 */
[----:B------:R-:W-:Y:S01]  /*8ed0*/  FADD.FTZ R4, R9, R7 ;  /* 0x0000000709047221 */ /* 0x000fe20000010000 */
[----:B------:R-:W-:Y:S01]  /*8ee0*/  MUFU.EX2 R134, R176 ;  /* 0x000000b000867308 */ /* 0x000fe20000000800 */
[----:B------:R-:W-:Y:S02]  /*8ef0*/  FMUL.FTZ R17, R2, R153 ;  /* 0x0000009902117220 */ /* 0x000fe40000410000 */
[----:B------:R-:W-:Y:S02]  /*8f00*/  FADD.FTZ R178, R8, R4 ;  /* 0x0000000408b27221 */ /* 0x000fe40000010000 */
[C---:B-1----:R-:W-:Y:S02]  /*8f10*/  FMUL.FTZ R34, R0.reuse, R138 ;  /* 0x0000008a00227220 */ /* 0x042fe40000410000 */
[----:B------:R-:W-:Y:S02]  /*8f20*/  FMUL.FTZ R35, R0, R139 ;  /* 0x0000008b00237220 */ /* 0x000fe40000410000 */
[----:B------:R-:W1:Y:S01]  /*8f30*/  LDSM.16.MT88.4 R136, [R217] ;  /* 0x00000000d988783b */ /* 0x000e620000004200 */
[----:B------:R-:W2:Y:S01]  /*8f40*/  MUFU.EX2 R7, R6 ;  /* 0x0000000600077308 */ /* 0x000ea20000000800 */
[C---:B------:R-:W-:Y:S02]  /*8f50*/  FMUL.FTZ R4, R2.reuse, R164 ;  /* 0x000000a402047220 */ /* 0x040fe40000410000 */
[C---:B------:R-:W-:Y:S02]  /*8f60*/  FMUL.FTZ R5, R2.reuse, R165 ;  /* 0x000000a502057220 */ /* 0x040fe40000410000 */
[C---:B------:R-:W-:Y:S02]  /*8f70*/  FMUL.FTZ R16, R2.reuse, R152 ;  /* 0x0000009802107220 */ /* 0x040fe40000410000 */
[C---:B------:R-:W-:Y:S02]  /*8f80*/  FMUL.FTZ R8, R2.reuse, R160 ;  /* 0x000000a002087220 */ /* 0x040fe40000410000 */
[----:B------:R-:W-:Y:S01]  /*8f90*/  FMUL.FTZ R9, R2, R161 ;  /* 0x000000a102097220 */ /* 0x000fe20000410000 */
        /* <DEDUP_REMOVED lines=9> */
[C---:B--2---:R-:W-:Y:S01]  /*9030*/  F2FP.PACK_AB R169, R7.reuse, R10 ;  /* 0x0000000a07a9723e */ /* 0x044fe200000000ff */
[C---:B------:R-:W-:Y:S02]  /*9040*/  FFMA.FTZ R6, R0.reuse, R234, R10 ;  /* 0x000000ea00067223 */ /* 0x040fe4000001000a */
[C---:B------:R-:W-:Y:S02]  /*9050*/  FMUL.FTZ R10, R0.reuse, R162 ;  /* 0x000000a2000a7220 */ /* 0x040fe40000410000 */
[----:B------:R-:W-:Y:S01]  /*9060*/  FADD.FTZ R152, R7, R6 ;  /* 0x0000000607987221 */ /* 0x000fe20000010000 */
[----:B------:R-:W-:Y:S01]  /*9070*/  LDSM.16.MT88.4 R160, [R217+0x1800] ;  /* 0x00180000d9a0783b */ /* 0x000fe20000004200 */
[C---:B------:R-:W-:Y:S01]  /*9080*/  FMUL.FTZ R6, R0.reuse, R166 ;  /* 0x000000a600067220 */ /* 0x040fe20000410000 */
[----:B------:R-:W-:Y:S01]  /*9090*/  MUFU.EX2 R176, R183 ;  /* 0x000000b700b07308 */ /* 0x000fe20000000800 */
[----:B------:R-:W-:Y:S01]  /*90a0*/  FMUL.FTZ R7, R0, R167 ;  /* 0x000000a700077220 */ /* 0x000fe20000410000 */
[----:B---3--:R-:W-:Y:S01]  /*90b0*/  F2FP.PACK_AB R171, R156, R153 ;  /* 0x000000999cab723e */ /* 0x008fe200000000ff */
[C---:B------:R-:W-:Y:S02]  /*90c0*/  FMUL.FTZ R26, R0.reuse, R146 ;  /* 0x00000092001a7220 */ /* 0x040fe40000410000 */
[----:B------:R-:W-:Y:S02]  /*90d0*/  FMUL.FTZ R27, R0, R147 ;  /* 0x00000093001b7220 */ /* 0x000fe40000410000 */
[C---:B------:R-:W-:Y:S02]  /*90e0*/  FMUL.FTZ R28, R2.reuse, R140 ;  /* 0x0000008c021c7220 */ /* 0x040fe40000410000 */
[C---:B-1----:R-:W-:Y:S01]  /*90f0*/  HMMA.16816.F32 R4, R168.reuse, R136, R4 ;  /* 0x00000088a804723c */ /* 0x042fe20000001804 */
[----:B------:R-:W1:Y:S04]  /*9100*/  MUFU.EX2 R133, R181 ;  /* 0x000000b500857308 */ /* 0x000e680000000800 */
[----:B------:R-:W-:Y:S02]  /*9110*/  FMUL.FTZ R29, R2, R141 ;  /* 0x0000008d021d7220 */ /* 0x000fe40000410000 */
[C---:B------:R-:W-:Y:S01]  /*9120*/  FMUL.FTZ R30, R0.reuse, R142 ;  /* 0x0000008e001e7220 */ /* 0x040fe20000410000 */
[C---:B------:R-:W-:Y:S01]  /*9130*/  HMMA.16816.F32 R8, R168.reuse, R138, R8 ;  /* 0x0000008aa808723c */ /* 0x040fe20000001808 */
[----:B------:R-:W2:Y:S02]  /*9140*/  LDSM.16.MT88.4 R136, [R218] ;  /* 0x00000000da88783b */ /* 0x000ea40000004200 */
[----:B------:R-:W-:Y:S01]  /*9150*/  MUFU.EX2 R198, R175 ;  /* 0x000000af00c67308 */ /* 0x000fe20000000800 */
[----:B------:R-:W-:Y:S02]  /*9160*/  FMUL.FTZ R31, R0, R143 ;  /* 0x0000008f001f7220 */ /* 0x000fe40000410000 */
[C---:B------:R-:W-:Y:S02]  /*9170*/  FMUL.FTZ R24, R2.reuse, R144 ;  /* 0x0000009002187220 */ /* 0x040fe40000410000 */
[C---:B------:R-:W-:Y:S01]  /*9180*/  FMUL.FTZ R36, R2.reuse, R36 ;  /* 0x0000002402247220 */ /* 0x040fe20000410000 */
[----:B------:R-:W-:Y:S03]  /*9190*/  LDSM.16.MT88.4 R140, [R217+0x800] ;  /* 0x00080000d98c783b */ /* 0x000fe60000004200 */
        /* <DEDUP_REMOVED lines=17> */
[----:B------:R-:W-:Y:S01]  /*92b0*/  FMUL.FTZ R51, R0, R51 ;  /* 0x0000003300337220 */ /* 0x000fe20000410000 */
[C---:B--2---:R-:W-:Y:S02]  /*92c0*/  HMMA.16816.F32 R12, R168.reuse, R136, R12 ;  /* 0x00000088a80c723c */ /* 0x044fe4000000180c */
[----:B------:R-:W-:Y:S01]  /*92d0*/  MUFU.EX2 R197, R172 ;  /* 0x000000ac00c57308 */ /* 0x000fe20000000800 */
[C---:B------:R-:W-:Y:S02]  /*92e0*/  FMUL.FTZ R52, R2.reuse, R52 ;  /* 0x0000003402347220 */ /* 0x040fe40000410000 */
[----:B------:R-:W-:Y:S02]  /*92f0*/  FMUL.FTZ R53, R2, R53 ;  /* 0x0000003502357220 */ /* 0x000fe40000410000 */
[C---:B------:R-:W-:Y:S01]  /*9300*/  FMUL.FTZ R54, R0.reuse, R54 ;  /* 0x0000003600367220 */ /* 0x040fe20000410000 */
[C---:B------:R-:W-:Y:S01]  /*9310*/  HMMA.16816.F32 R16, R168.reuse, R138, R16 ;  /* 0x0000008aa810723c */ /* 0x040fe20000001810 */
[----:B------:R-:W2:Y:S03]  /*9320*/  LDSM.16.MT88.4 R136, [R220] ;  /* 0x00000000dc88783b */ /* 0x000ea60000004200 */
[----:B------:R-:W-:Y:S01]  /*9330*/  FMUL.FTZ R55, R0, R55 ;  /* 0x0000003700377220 */ /* 0x000fe20000410000 */
[----:B------:R-:W-:Y:S01]  /*9340*/  MUFU.EX2 R181, R174 ;  /* 0x000000ae00b57308 */ /* 0x000fe20000000800 */
[C---:B------:R-:W-:Y:S02]  /*9350*/  FMUL.FTZ R56, R2.reuse, R56 ;  /* 0x0000003802387220 */ /* 0x040fe40000410000 */
[----:B------:R-:W-:Y:S04]  /*9360*/  FMUL.FTZ R57, R2, R57 ;  /* 0x0000003902397220 */ /* 0x000fe80000410000 */
        /* <DEDUP_REMOVED lines=22> */
[----:B------:R-:W2:Y:S03]  /*94d0*/  LDSM.16.MT88.4 R136, [R219] ;  /* 0x00000000db88783b */ /* 0x000ea60000004200 */
        /* <DEDUP_REMOVED lines=18> */
[C---:B--2---:R-:W-:Y:S03]  /*9600*/  HMMA.16816.F32 R28, R168.reuse, R136, R28 ;  /* 0x00000088a81c723c */ /* 0x044fe6000000181c */
[C---:B------:R-:W-:Y:S02]  /*9610*/  FMUL.FTZ R94, R0.reuse, R94 ;  /* 0x0000005e005e7220 */ /* 0x040fe40000410000 */
[----:B------:R-:W-:Y:S02]  /*9620*/  FMUL.FTZ R95, R0, R95 ;  /* 0x0000005f005f7220 */ /* 0x000fe40000410000 */
[C---:B------:R-:W-:Y:S01]  /*9630*/  FMUL.FTZ R96, R2.reuse, R96 ;  /* 0x0000006002607220 */ /* 0x040fe20000410000 */
[C---:B------:R-:W-:Y:S01]  /*9640*/  HMMA.16816.F32 R32, R168.reuse, R138, R32 ;  /* 0x0000008aa820723c */ /* 0x040fe20000001820 */
[----:B------:R-:W2:Y:S03]  /*9650*/  LDSM.16.MT88.4 R136, [R217+0x2000] ;  /* 0x00200000d988783b */ /* 0x000ea60000004200 */
        /* <DEDUP_REMOVED lines=23> */
[----:B------:R-:W2:Y:S03]  /*97d0*/  LDSM.16.MT88.4 R136, [R218+0x2000] ;  /* 0x00200000da88783b */ /* 0x000ea60000004200 */
[C---:B------:R-:W-:Y:S02]  /*97e0*/  FMUL.FTZ R118, R0.reuse, R118 ;  /* 0x0000007600767220 */ /* 0x040fe40000410000 */
[----:B------:R-:W-:Y:S02]  /*97f0*/  FMUL.FTZ R119, R0, R119 ;  /* 0x0000007700777220 */ /* 0x000fe40000410000 */
[C---:B------:R-:W-:Y:S04]  /*9800*/  FMUL.FTZ R120, R2.reuse, R120 ;  /* 0x0000007802787220 */ /* 0x040fe80000410000 */
[----:B------:R-:W-:Y:S02]  /*9810*/  FMUL.FTZ R121, R2, R121 ;  /* 0x0000007902797220 */ /* 0x000fe40000410000 */
[C---:B------:R-:W-:Y:S02]  /*9820*/  FMUL.FTZ R122, R0.reuse, R122 ;  /* 0x0000007a007a7220 */ /* 0x040fe40000410000 */
[----:B------:R-:W-:Y:S02]  /*9830*/  FMUL.FTZ R123, R0, R123 ;  /* 0x0000007b007b7220 */ /* 0x000fe40000410000 */
[C---:B------:R-:W-:Y:S02]  /*9840*/  FMUL.FTZ R124, R2.reuse, R124 ;  /* 0x0000007c027c7220 */ /* 0x040fe40000410000 */
[C---:B------:R-:W-:Y:S02]  /*9850*/  FMUL.FTZ R125, R2.reuse, R125 ;  /* 0x0000007d027d7220 */ /* 0x040fe40000410000 */
[C---:B------:R-:W-:Y:S02]  /*9860*/  FMUL.FTZ R128, R2.reuse, R128 ;  /* 0x0000008002807220 */ /* 0x040fe40000410000 */
[----:B------:R-:W-:Y:S02]  /*9870*/  FMUL.FTZ R129, R2, R129 ;  /* 0x0000008102817220 */ /* 0x000fe40000410000 */
[----:B------:R-:W3:Y:S01]  /*9880*/  MUFU.EX2 R2, R180 ;  /* 0x000000b400027308 */ /* 0x000ee20000000800 */
[C---:B------:R-:W-:Y:S02]  /*9890*/  FMUL.FTZ R126, R0.reuse, R126 ;  /* 0x0000007e007e7220 */ /* 0x040fe40000410000 */
[C---:B------:R-:W-:Y:S02]  /*98a0*/  FMUL.FTZ R127, R0.reuse, R127 ;  /* 0x0000007f007f7220 */ /* 0x040fe40000410000 */
[C---:B------:R-:W-:Y:S02]  /*98b0*/  FMUL.FTZ R130, R0.reuse, R130 ;  /* 0x0000008200827220 */ /* 0x040fe40000410000 */
[----:B------:R-:W-:Y:S02]  /*98c0*/  FMUL.FTZ R131, R0, R131 ;  /* 0x0000008300837220 */ /* 0x000fe40000410000 */
[----:B-1----:R-:W-:Y:S01]  /*98d0*/  FADD.FTZ R0, R133, R178 ;  /* 0x000000b285007221 */ /* 0x002fe20000010000 */
[----:B------:R-:W1:Y:S01]  /*98e0*/  MUFU.EX2 R180, R173 ;  /* 0x000000ad00b47308 */ /* 0x000e620000000800 */
[C---:B--2---:R-:W-:Y:S09]  /*98f0*/  HMMA.16816.F32 R44, R168.reuse, R136, R44 ;  /* 0x00000088a82c723c */ /* 0x044ff2000000182c */
[----:B------:R-:W2:Y:S01]  /*9900*/  MUFU.EX2 R173, R186 ;  /* 0x000000ba00ad7308 */ /* 0x000ea20000000800 */
[C---:B------:R-:W-:Y:S01]  /*9910*/  HMMA.16816.F32 R48, R168.reuse, R138, R48 ;  /* 0x0000008aa830723c */ /* 0x040fe20000001830 */
[----:B------:R-:W4:Y:S02]  /*9920*/  LDSM.16.MT88.4 R136, [R220+0x2000] ;  /* 0x00200000dc88783b */ /* 0x000f240000004200 */
[----:B---3--:R-:W-:Y:S04]  /*9930*/  FADD.FTZ R0, R2, R0 ;  /* 0x0000000002007221 */ /* 0x008fe80000010000 */
[----:B------:R-:W-:Y:S05]  /*9940*/  FADD.FTZ R0, R144, R0 ;  /* 0x0000000090007221 */ /* 0x000fea0000010000 */
[----:B------:R-:W-:Y:S01]  /*9950*/  FADD.FTZ R0, R134, R0 ;  /* 0x0000000086007221 */ /* 0x000fe20000010000 */
[C---:B----4-:R-:W-:Y:S08]  /*9960*/  HMMA.16816.F32 R52, R168.reuse, R136, R52 ;  /* 0x00000088a834723c */ /* 0x050ff00000001834 */
[C---:B------:R-:W-:Y:S01]  /*9970*/  HMMA.16816.F32 R56, R168.reuse, R138, R56 ;  /* 0x0000008aa838723c */ /* 0x040fe20000001838 */
[----:B------:R-:W3:Y:S07]  /*9980*/  LDSM.16.MT88.4 R136, [R219+0x2000] ;  /* 0x00200000db88783b */ /* 0x000eee0000004200 */
[C---:B---3--:R-:W-:Y:S08]  /*9990*/  HMMA.16816.F32 R60, R168.reuse, R136, R60 ;  /* 0x00000088a83c723c */ /* 0x048ff0000000183c */
        /* <DEDUP_REMOVED lines=23> */
[C---:B---3--:R-:W-:Y:S07]  /*9b10*/  HMMA.16816.F32 R124, R168.reuse, R136, R124 ;  /* 0x00000088a87c723c */ /* 0x048fee000000187c */
[----:B------:R-:W-:Y:S01]  /*9b20*/  F2FP.PACK_AB R136, R2, R133 ;  /* 0x000000850288723e */ /* 0x000fe200000000ff */
[----:B------:R-:W-:Y:S01]  /*9b30*/  HMMA.16816.F32 R128, R168, R138, R128 ;  /* 0x0000008aa880723c */ /* 0x000fe20000001880 */
[----:B------:R-:W3:Y:S03]  /*9b40*/  MUFU.EX2 R133, R191 ;  /* 0x000000bf00857308 */ /* 0x000ee60000000800 */
[----:B------:R-:W-:Y:S03]  /*9b50*/  F2FP.PACK_AB R137, R197, R198 ;  /* 0x000000c6c589723e */ /* 0x000fe600000000ff */
[----:B------:R-:W-:Y:S02]  /*9b60*/  F2FP.PACK_AB R138, R134, R144 ;  /* 0x00000090868a723e */ /* 0x000fe400000000ff */
[----:B------:R-:W4:Y:S02]  /*9b70*/  LDSM.16.MT88.4 R144, [R218+0x800] ;  /* 0x00080000da90783b */ /* 0x000f240000004200 */
[----:B------:R-:W5:Y:S01]  /*9b80*/  MUFU.EX2 R2, R190 ;  /* 0x000000be00027308 */ /* 0x000f620000000800 */
[----:B-1----:R-:W-:Y:S02]  /*9b90*/  F2FP.PACK_AB R139, R180, R181 ;  /* 0x000000b5b48b723e */ /* 0x002fe400000000ff */
[----:B--2---:R-:W-:Y:S05]  /*9ba0*/  F2FP.PACK_AB R169, R173, R174 ;  /* 0x000000aeada9723e */ /* 0x004fea00000000ff */
[C---:B------:R-:W-:Y:S02]  /*9bb0*/  HMMA.16816.F32 R4, R136.reuse, R140, R4 ;  /* 0x0000008c8804723c */ /* 0x040fe40000001804 */
[----:B------:R-:W1:Y:S03]  /*9bc0*/  MUFU.EX2 R134, R188 ;  /* 0x000000bc00867308 */ /* 0x000e660000000800 */
[----:B---3--:R-:W-:Y:S03]  /*9bd0*/  FADD.FTZ R0, R133, R0 ;  /* 0x0000000085007221 */ /* 0x008fe60000010000 */
[C---:B------:R-:W-:Y:S01]  /*9be0*/  HMMA.16816.F32 R8, R136.reuse, R142, R8 ;  /* 0x0000008e8808723c */ /* 0x040fe20000001808 */
[----:B------:R-:W2:Y:S03]  /*9bf0*/  LDSM.16.MT88.4 R140, [R220+0x800] ;  /* 0x00080000dc8c783b */ /* 0x000ea60000004200 */
[----:B-----5:R-:W-:Y:S04]  /*9c00*/  FADD.FTZ R0, R2, R0 ;  /* 0x0000000002007221 */ /* 0x020fe80000010000 */
[----:B------:R-:W-:Y:S04]  /*9c10*/  FADD.FTZ R0, R148, R0 ;  /* 0x0000000094007221 */ /* 0x000fe80000010000 */
[C---:B-1----:R-:W-:Y:S01]  /*9c20*/  FADD.FTZ R0, R134.reuse, R0 ;  /* 0x0000000086007221 */ /* 0x042fe20000010000 */
[C---:B----4-:R-:W-:Y:S08]  /*9c30*/  HMMA.16816.F32 R12, R136.reuse, R144, R12 ;  /* 0x00000090880c723c */ /* 0x050ff0000000180c */
        /* <DEDUP_REMOVED lines=42> */
[----:B------:R-:W-:Y:S01]  /*9ee0*/  HMMA.16816.F32 R128, R136, R146, R128 ;  /* 0x000000928880723c */ /* 0x000fe20000001880 */
[----:B------:R-:W1:Y:S06]  /*9ef0*/  LDSM.16.MT88.4 R144, [R218+0x1000] ;  /* 0x00100000da90783b */ /* 0x000e6c0000004200 */
[----:B------:R-:W-:Y:S02]  /*9f00*/  F2FP.PACK_AB R138, R134, R148 ;  /* 0x00000094868a723e */ /* 0x000fe400000000ff */
[----:B------:R-:W3:Y:S01]  /*9f10*/  LDSM.16.MT88.4 R148, [R220+0x1000] ;  /* 0x00100000dc94783b */ /* 0x000ee20000004200 */
[----:B------:R-:W-:Y:S02]  /*9f20*/  MUFU.EX2 R134, R194 ;  /* 0x000000c200867308 */ /* 0x000fe40000000800 */
[----:B------:R-:W-:Y:S02]  /*9f30*/  F2FP.PACK_AB R136, R2, R133 ;  /* 0x000000850288723e */ /* 0x000fe400000000ff */
[----:B------:R-:W-:Y:S02]  /*9f40*/  F2FP.PACK_AB R137, R179, R177 ;  /* 0x000000b1b389723e */ /* 0x000fe400000000ff */
[----:B------:R-:W-:Y:S04]  /*9f50*/  F2FP.PACK_AB R139, R175, R176 ;  /* 0x000000b0af8b723e */ /* 0x000fe800000000ff */
[----:B------:R-:W-:Y:S03]  /*9f60*/  MUFU.EX2 R2, R193 ;  /* 0x000000c100027308 */ /* 0x000fe60000000800 */
[C---:B--2---:R-:W-:Y:S07]  /*9f70*/  HMMA.16816.F32 R4, R136.reuse, R140, R4 ;  /* 0x0000008c8804723c */ /* 0x044fee0000001804 */
[----:B------:R-:W2:Y:S01]  /*9f80*/  MUFU.EX2 R133, R192 ;  /* 0x000000c000857308 */ /* 0x000ea20000000800 */
[C---:B------:R-:W-:Y:S01]  /*9f90*/  HMMA.16816.F32 R8, R136.reuse, R142, R8 ;  /* 0x0000008e8808723c */ /* 0x040fe20000001808 */
[----:B------:R-:W4:Y:S07]  /*9fa0*/  LDSM.16.MT88.4 R140, [R219+0x1000] ;  /* 0x00100000db8c783b */ /* 0x000f2e0000004200 */
[C---:B-1----:R-:W-:Y:S08]  /*9fb0*/  HMMA.16816.F32 R12, R136.reuse, R144, R12 ;  /* 0x00000090880c723c */ /* 0x042ff0000000180c */
[C---:B------:R-:W-:Y:S01]  /*9fc0*/  HMMA.16816.F32 R16, R136.reuse, R146, R16 ;  /* 0x000000928810723c */ /* 0x040fe20000001810 */
[----:B------:R-:W1:Y:S03]  /*9fd0*/  LDSM.16.MT88.4 R144, [R217+0x3000] ;  /* 0x00300000d990783b */ /* 0x000e660000004200 */
[C---:B--2---:R-:W-:Y:S01]  /*9fe0*/  F2FP.PACK_AB R168, R2.reuse, R133 ;  /* 0x0000008502a8723e */ /* 0x044fe200000000ff */
[----:B------:R-:W-:Y:S03]  /*9ff0*/  FADD.FTZ R0, R133, R0 ;  /* 0x0000000085007221 */ /* 0x000fe60000010000 */
[C---:B---3--:R-:W-:Y:S01]  /*a000*/  HMMA.16816.F32 R20, R136.reuse, R148, R20 ;  /* 0x000000948814723c */ /* 0x048fe20000001814 */
[----:B------:R-:W2:Y:S03]  /*a010*/  MUFU.EX2 R133, R196 ;  /* 0x000000c400857308 */ /* 0x000ea60000000800 */
[----:B------:R-:W-:Y:S02]  /*a020*/  FADD.FTZ R0, R2, R0 ;  /* 0x0000000002007221 */ /* 0x000fe40000010000 */
[----:B------:R-:W-:Y:S02]  /*a030*/  FADD.FTZ R2, R153, R152 ;  /* 0x0000009899027221 */ /* 0x000fe40000010000 */
[C---:B------:R-:W-:Y:S01]  /*a040*/  HMMA.16816.F32 R24, R136.reuse, R150, R24 ;  /* 0x000000968818723c */ /* 0x040fe20000001818 */
[----:B------:R-:W3:Y:S07]  /*a050*/  LDSM.16.MT88.4 R148, [R218+0x3000] ;  /* 0x00300000da94783b */ /* 0x000eee0000004200 */
[C---:B----4-:R-:W-:Y:S01]  /*a060*/  HMMA.16816.F32 R28, R136.reuse, R140, R28 ;  /* 0x0000008c881c723c */ /* 0x050fe2000000181c */
[----:B------:R-:W-:Y:S07]  /*a070*/  LDSM.16.MT88.4 R152, [R218+0x1800] ;  /* 0x00180000da98783b */ /* 0x000fee0000004200 */
[C---:B------:R-:W-:Y:S01]  /*a080*/  HMMA.16816.F32 R32, R136.reuse, R142, R32 ;  /* 0x0000008e8820723c */ /* 0x040fe20000001820 */
[----:B------:R-:W4:Y:S03]  /*a090*/  LDSM.16.MT88.4 R140, [R220+0x3000] ;  /* 0x00300000dc8c783b */ /* 0x000f260000004200 */
[----:B--2---:R-:W-:Y:S04]  /*a0a0*/  F2FP.PACK_AB R171, R133, R172 ;  /* 0x000000ac85ab723e */ /* 0x004fe800000000ff */
[C---:B-1----:R-:W-:Y:S08]  /*a0b0*/  HMMA.16816.F32 R36, R136.reuse, R144, R36 ;  /* 0x000000908824723c */ /* 0x042ff00000001824 */
[C---:B------:R-:W-:Y:S01]  /*a0c0*/  HMMA.16816.F32 R40, R136.reuse, R146, R40 ;  /* 0x000000928828723c */ /* 0x040fe20000001828 */
[----:B------:R-:W1:Y:S07]  /*a0d0*/  LDSM.16.MT88.4 R144, [R219+0x3000] ;  /* 0x00300000db90783b */ /* 0x000e6e0000004200 */
        /* <DEDUP_REMOVED lines=24> */
[C---:B-1----:R-:W-:Y:S01]  /*a260*/  HMMA.16816.F32 R108, R136.reuse, R144, R108 ;  /* 0x00000090886c723c */ /* 0x042fe2000000186c */
[----:B------:R-:W1:Y:S07]  /*a270*/  MUFU.EX2 R144, R195 ;  /* 0x000000c300907308 */ /* 0x000e6e0000000800 */
[C---:B------:R-:W-:Y:S08]  /*a280*/  HMMA.16816.F32 R112, R136.reuse, R146, R112 ;  /* 0x000000928870723c */ /* 0x040ff00000001870 */
[C---:B--2---:R-:W-:Y:S08]  /*a290*/  HMMA.16816.F32 R116, R136.reuse, R148, R116 ;  /* 0x000000948874723c */ /* 0x044ff00000001874 */
[C---:B------:R-:W-:Y:S04]  /*a2a0*/  HMMA.16816.F32 R120, R136.reuse, R150, R120 ;  /* 0x000000968878723c */ /* 0x040fe80000001878 */
[----:B-1----:R-:W-:Y:S01]  /*a2b0*/  FADD.FTZ R0, R144, R0 ;  /* 0x0000000090007221 */ /* 0x002fe20000010000 */
[C---:B------:R-:W-:Y:S02]  /*a2c0*/  F2FP.PACK_AB R170, R134.reuse, R144 ;  /* 0x0000009086aa723e */ /* 0x040fe400000000ff */
[----:B------:R-:W1:Y:S01]  /*a2d0*/  LDSM.16.MT88.4 R144, [R220+0x1800] ;  /* 0x00180000dc90783b */ /* 0x000e620000004200 */
[C---:B---3--:R-:W-:Y:S04]  /*a2e0*/  HMMA.16816.F32 R124, R136.reuse, R140, R124 ;  /* 0x0000008c887c723c */ /* 0x048fe8000000187c */
[----:B------:R-:W-:Y:S01]  /*a2f0*/  FADD.FTZ R235, R134, R0 ;  /* 0x0000000086eb7221 */ /* 0x000fe20000010000 */
[-C--:B------:R-:W-:Y:S01]  /*a300*/  MOV R134, R3.reuse ;  /* 0x0000000300867202 */ /* 0x080fe20000000f00 */
[----:B------:R-:W-:Y:S02]  /*a310*/  FADD.FTZ R0, R156, R2 ;  /* 0x000000029c007221 */ /* 0x000fe40000010000 */
[----:B------:R-:W-:Y:S01]  /*a320*/  HMMA.16816.F32 R128, R136, R142, R128 ;  /* 0x0000008e8880723c */ /* 0x000fe20000001880 */
[----:B------:R-:W2:Y:S03]  /*a330*/  LDSM.16.MT88.4 R136, [R219+0x1800] ;  /* 0x00180000db88783b */ /* 0x000ea60000004200 */
[----:B------:R-:W-:Y:S04]  /*a340*/  FADD.FTZ R0, R198, R0 ;  /* 0x00000000c6007221 */ /* 0x000fe80000010000 */
[C---:B------:R-:W-:Y:S01]  /*a350*/  HMMA.16816.F32 R164, R168.reuse, R160, R4 ;  /* 0x000000a0a8a4723c */ /* 0x040fe20000001804 */
[----:B------:R-:W3:Y:S04]  /*a360*/  LDSM.16.MT88.4 R4, [R217+0x3800] ;  /* 0x00380000d904783b */ /* 0x000ee80000004200 */
[----:B------:R-:W-:Y:S03]  /*a370*/  FADD.FTZ R0, R197, R0 ;  /* 0x00000000c5007221 */ /* 0x000fe60000010000 */
[C---:B------:R-:W-:Y:S01]  /*a380*/  HMMA.16816.F32 R160, R168.reuse, R162, R8 ;  /* 0x000000a2a8a0723c */ /* 0x040fe20000001808 */
[----:B------:R-:W4:Y:S03]  /*a390*/  LDSM.16.MT88.4 R8, [R218+0x3800] ;  /* 0x00380000da08783b */ /* 0x000f260000004200 */
[----:B------:R-:W-:Y:S04]  /*a3a0*/  FADD.FTZ R0, R181, R0 ;  /* 0x00000000b5007221 */ /* 0x000fe80000010000 */
[C---:B------:R-:W-:Y:S01]  /*a3b0*/  HMMA.16816.F32 R156, R168.reuse, R152, R12 ;  /* 0x00000098a89c723c */ /* 0x040fe2000000180c */
[----:B------:R-:W5:Y:S03]  /*a3c0*/  LDSM.16.MT88.4 R12, [R220+0x3800] ;  /* 0x00380000dc0c783b */ /* 0x000f660000004200 */
[----:B------:R-:W-:Y:S04]  /*a3d0*/  FADD.FTZ R0, R180, R0 ;  /* 0x00000000b4007221 */ /* 0x000fe80000010000 */
[C---:B------:R-:W-:Y:S01]  /*a3e0*/  HMMA.16816.F32 R152, R168.reuse, R154, R16 ;  /* 0x0000009aa898723c */ /* 0x040fe20000001810 */
[----:B------:R-:W4:Y:S03]  /*a3f0*/  LDSM.16.MT88.4 R16, [R219+0x3800] ;  /* 0x00380000db10783b */ /* 0x000f260000004200 */
[----:B------:R-:W-:Y:S04]  /*a400*/  FADD.FTZ R0, R177, R0 ;  /* 0x00000000b1007221 */ /* 0x000fe80000010000 */
[C---:B-1----:R-:W-:Y:S04]  /*a410*/  HMMA.16816.F32 R148, R168.reuse, R144, R20 ;  /* 0x00000090a894723c */ /* 0x042fe80000001814 */
[----:B------:R-:W-:Y:S04]  /*a420*/  FADD.FTZ R0, R179, R0 ;  /* 0x00000000b3007221 */ /* 0x000fe80000010000 */
[C---:B------:R-:W-:Y:S04]  /*a430*/  HMMA.16816.F32 R144, R168.reuse, R146, R24 ;  /* 0x00000092a890723c */ /* 0x040fe80000001818 */
[----:B------:R-:W-:Y:S04]  /*a440*/  FADD.FTZ R0, R176, R0 ;  /* 0x00000000b0007221 */ /* 0x000fe80000010000 */
[C---:B--2---:R-:W-:Y:S04]  /*a450*/  HMMA.16816.F32 R140, R168.reuse, R136, R28 ;  /* 0x00000088a88c723c */ /* 0x044fe8000000181c */
[----:B------:R-:W-:Y:S03]  /*a460*/  FADD.FTZ R0, R175, R0 ;  /* 0x00000000af007221 */ /* 0x000fe60000010000 */
[----:B------:R-:W-:Y:S01]  /*a470*/  MOV R28, R3 ;  /* 0x00000003001c7202 */ /* 0x000fe20000000f00 */
[C---:B------:R-:W-:Y:S04]  /*a480*/  HMMA.16816.F32 R136, R168.reuse, R138, R32 ;  /* 0x0000008aa888723c */ /* 0x040fe80000001820 */
[----:B------:R-:W-:Y:S04]  /*a490*/  FADD.FTZ R0, R174, R0 ;  /* 0x00000000ae007221 */ /* 0x000fe80000010000 */
[C---:B---3--:R-:W-:Y:S04]  /*a4a0*/  HMMA.16816.F32 R36, R168.reuse, R4, R36 ;  /* 0x00000004a824723c */ /* 0x048fe80000001824 */
[----:B------:R-:W-:Y:S04]  /*a4b0*/  FADD.FTZ R0, R173, R0 ;  /* 0x00000000ad007221 */ /* 0x000fe80000010000 */
[C---:B------:R-:W-:Y:S01]  /*a4c0*/  HMMA.16816.F32 R40, R168.reuse, R6, R40 ;  /* 0x00000006a828723c */ /* 0x040fe20000001828 */
[----:B------:R-:W1:Y:S03]  /*a4d0*/  LDSM.16.MT88.4 R4, [R217+0x5800] ;  /* 0x00580000d904783b */ /* 0x000e660000004200 */
[----:B------:R-:W-:Y:S01]  /*a4e0*/  FADD.FTZ R2, R172, R0 ;  /* 0x00000000ac027221 */ /* 0x000fe20000010000 */
[----:B------:R-:W-:Y:S03]  /*a4f0*/  IADD3 R0, R233, -0x1, RZ ;  /* 0xffffffffe9007810 */ /* 0x000fe60007ffe0ff */
[C---:B----4-:R-:W-:Y:S04]  /*a500*/  HMMA.16816.F32 R44, R168.reuse, R8, R44 ;  /* 0x00000008a82c723c */ /* 0x050fe8000000182c */
[----:B------:R-:W-:Y:S01]  /*a510*/  FADD.FTZ R234, R133, R2 ;  /* 0x0000000285ea7221 */ /* 0x000fe20000010000 */
[----:B------:R-:W-:Y:S02]  /*a520*/  MOV R233, R0 ;  /* 0x0000000000e97202 */ /* 0x000fe40000000f00 */
[----:B------:R-:W-:Y:S01]  /*a530*/  MOV R133, R132 ;  /* 0x0000008400857202 */ /* 0x000fe20000000f00 */
        /* <DEDUP_REMOVED lines=28> */
[----:B------:R-:W-:Y:S07]  /*a700*/  @!UPT UIADD3 URZ, URZ, URZ, URZ ;  /* 0x0000003f3f3ff290 */ /* 0x000fee000fffe03f */
[----:B------:R-:W-:-:S11]  /*a710*/  @P0 BRA `(.L_x_1593) ;  /* 0xffffc3e000000947 */ /* 0x000fd6000383ffff */
.L_x_1586:
[----:B------:R-:W-:Y:S05]  /*a720*/  BRA.DIV ~URZ, `(.L_x_1594) ;  /* 0x00006a227f007947 */ /* 0x000fea000b800000 */
[----:B------:R1:W2:Y:S02]  /*a730*/  SHFL.BFLY PT, R0, R235, 0x2, 0x1f ;  /* 0x0c401f00eb007f89 */ /* 0x0002a400000e0000 */
.L_x_1671:
[----:B--2---:R-:W-:Y:S01]  /*a740*/  FADD.FTZ R5, R0, R235 ;  /* 0x000000eb00057221 */ /* 0x004fe20000010000 */
[----:B------:R-:W-:Y:S05]  /*a750*/  BRA.DIV ~URZ, `(.L_x_1595) ;  /* 0x00006a427f007947 */ /* 0x000fea000b800000 */
[----:B------:R-:W2:Y:S02]  /*a760*/  SHFL.BFLY PT, R0, R234, 0x2, 0x1f ;  /* 0x0c401f00ea007f89 */ /* 0x000ea400000e0000 */
[----:B--2---:R-:W-:-:S02]  /*a770*/  FADD.FTZ R4, R0, R234 ;  /* 0x000000ea00047221 */ /* 0x004fc40000010000 */
[----:B------:R-:W2:Y:S04]  /*a780*/  SHFL.BFLY PT, R0, R5, 0x1, 0x1f ;  /* 0x0c201f0005007f89 */ /* 0x000ea800000e0000 */
[----:B------:R3:W4:Y:S01]  /*a790*/  SHFL.BFLY PT, R3, R4, 0x1, 0x1f ;  /* 0x0c201f0004037f89 */ /* 0x00072200000e0000 */
[----:B--2---:R-:W-:-:S05]  /*a7a0*/  FADD.FTZ R5, R5, R0 ;  /* 0x0000000005057221 */ /* 0x004fca0000010000 */
.L_x_1672:
[----:B------:R-:W-:Y:S01]  /*a7b0*/  FSETP.NE.FTZ.AND P1, PT, R5, RZ, PT ;  /* 0x000000ff0500720b */ /* 0x000fe20003f35000 */
[----:B----4-:R-:W-:Y:S01]  /*a7c0*/  FADD.FTZ R3, R3, R4 ;  /* 0x0000000403037221 */ /* 0x010fe20000010000 */
[----:B------:R-:W-:Y:S02]  /*a7d0*/  MOV R15, 0xff800000 ;  /* 0xff800000000f7802 */ /* 0x000fe40000000f00 */
[----:B------:R-:W-:Y:S02]  /*a7e0*/  MOV R20, 0xff800000 ;  /* 0xff80000000147802 */ /* 0x000fe40000000f00 */
[----:B------:R-:W-:-:S07]  /*a7f0*/  FSETP.NE.FTZ.AND P0, PT, R3, RZ, PT ;  /* 0x000000ff0300720b */ /* 0x000fce0003f15000 */
[----:B------:R-:W2:Y:S01]  /*a800*/  @P1 MUFU.LG2 R0, R5 ;  /* 0x0000000500001308 */ /* 0x000ea20000000c00 */
[----:B------:R-:W-:-:S05]  /*a810*/  @P1 MOV R2, 0x3f317218 ;  /* 0x3f31721800021802 */ /* 0x000fca0000000f00 */
[----:B------:R-:W-:Y:S01]  /*a820*/  @P1 FMUL.FTZ R2, R2, c[0x0][0x2d0] ;  /* 0x0000b40002021a20 */ /* 0x000fe20000410000 */
[----:B---3--:R-:W-:-:S05]  /*a830*/  @P0 MOV R4, 0x3f317218 ;  /* 0x3f31721800040802 */ /* 0x008fca0000000f00 */
[----:B------:R-:W-:Y:S02]  /*a840*/  @P0 FMUL.FTZ R4, R4, c[0x0][0x2d0] ;  /* 0x0000b40004040a20 */ /* 0x000fe40000410000 */
[----:B--2---:R-:W-:-:S04]  /*a850*/  @P1 FMUL.FTZ R0, R0, 0.69314718246459960938 ;  /* 0x3f31721800001820 */ /* 0x004fc80000410000 */
[----:B------:R-:W-:Y:S01]  /*a860*/  @P1 FFMA.FTZ R15, R2, R132, R0 ;  /* 0x00000084020f1223 */ /* 0x000fe20000010000 */
[----:B------:R-:W-:Y:S01]  /*a870*/  MOV R2, RZ ;  /* 0x000000ff00027202 */ /* 0x000fe20000000f00 */
[----:B------:R-:W2:Y:S08]  /*a880*/  @P0 MUFU.LG2 R0, R3 ;  /* 0x0000000300000308 */ /* 0x000eb00000000c00 */
[----:B------:R-:W3:Y:S01]  /*a890*/  @P1 MUFU.RCP R2, R5 ;  /* 0x0000000500021308 */ /* 0x000ee20000001000 */
[----:B--2---:R-:W-:-:S04]  /*a8a0*/  @P0 FMUL.FTZ R0, R0, 0.69314718246459960938 ;  /* 0x3f31721800000820 */ /* 0x004fc80000410000 */
[----:B------:R-:W-:Y:S01]  /*a8b0*/  @P0 FFMA.FTZ R20, R4, R28, R0 ;  /* 0x0000001c04140223 */ /* 0x000fe20000010000 */
[----:B------:R-:W-:Y:S01]  /*a8c0*/  MOV R0, RZ ;  /* 0x000000ff00007202 */ /* 0x000fe20000000f00 */
[C---:B---3--:R-:W-:Y:S02]  /*a8d0*/  FMUL.FTZ R132, R2.reuse, R144 ;  /* 0x0000009002847220 */ /* 0x048fe40000410000 */
[----:B------:R-:W-:-:S03]  /*a8e0*/  FMUL.FTZ R133, R2, R145 ;  /* 0x0000009102857220 */ /* 0x000fc60000410000 */
        /* <DEDUP_REMOVED lines=11> */
[C---:B--2---:R-:W-:Y:S02]  /*a9a0*/  FMUL.FTZ R124, R0.reuse, R142 ;  /* 0x0000008e007c7220 */ /* 0x044fe40000410000 */
        /* <DEDUP_REMOVED lines=115> */
[----:B------:R-:W-:Y:S02]  /*b0e0*/  FMUL.FTZ R97, R2, R97 ;  /* 0x0000006102617220 */ /* 0x000fe40000410000 */
.L_x_1568:
[----:B------:R2:W5:Y:S04]  /*b0f0*/  LDL R6, [R1] ;  /* 0x0000000001067983 */ /* 0x0005680000100800 */
[----:B------:R-:W3:Y:S01]  /*b100*/  S2R R2, SR_TID.X ;  /* 0x0000000000027919 */ /* 0x000ee20000002100 */
[----:B------:R-:W-:Y:S01]  /*b110*/  BSSY B0, `(.L_x_1596) ;  /* 0x0000011000007945 */ /* 0x000fe20003800000 */
[----:B---3--:R-:W-:-:S13]  /*b120*/  LOP3.LUT P0, RZ, R2, 0xff, RZ, 0xc0, !PT ;  /* 0x000000ff02ff7812 */ /* 0x008fda000780c0ff */
[----:B------:R-:W-:Y:S05]  /*b130*/  @P0 BRA `(.L_x_1597) ;  /* 0x000000e000000947 */ /* 0x000fea0003800000 */
[----:B--2---:R-:W2:Y:S01]  /*b140*/  S2R R2, SR_LANEID ;  /* 0x0000000000027919 */ /* 0x004ea20000000000 */
[----:B------:R-:W-:Y:S01]  /*b150*/  VOTEU.ANY UR4, UPT, PT ;  /* 0x0000000000047886 */ /* 0x000fe200038e0100 */
[----:B------:R-:W-:Y:S01]  /*b160*/  IMAD.MOV.U32 R4, RZ, RZ, c[0x0][0x560] ;  /* 0x00015800ff047624 */ /* 0x000fe200078e00ff */
[----:B------:R-:W2:Y:S01]  /*b170*/  FLO.U32 R3, UR4 ;  /* 0x0000000400037d00 */ /* 0x000ea200080e0000 */
[----:B------:R-:W-:Y:S01]  /*b180*/  IMAD.MOV.U32 R5, RZ, RZ, c[0x0][0x564] ;  /* 0x00015900ff057624 */ /* 0x000fe200078e00ff */
[----:B--2---:R-:W-:-:S06]  /*b190*/  ISETP.EQ.U32.AND P0, PT, R3, R2, PT ;  /* 0x000000020300720c */ /* 0x004fcc0003f02070 */
[----:B------:R-:W2:Y:S07]  /*b1a0*/  POPC R2, UR4 ;  /* 0x0000000400027d09 */ /* 0x000eae0008000000 */
[----:B--2---:R2:W3:Y:S04]  /*b1b0*/  @P0 ATOMG.E.ADD.STRONG.GPU PT, R2, [R4.64], R2 ;  /* 0x00000002040209a8 */ /* 0x0044e800081ee1c6 */
[----:B--2---:R-:W2:Y:S04]  /*b1c0*/  S2R R4, SR_LTMASK ;  /* 0x0000000000047919 */ /* 0x004ea80000003900 */
[----:B---3--:R2:W3:Y:S02]  /*b1d0*/  SHFL.IDX PT, R3, R2, R3, 0x1f ;  /* 0x00001f0302037589 */ /* 0x0084e400000e0000 */
[----:B--2---:R-:W-:-:S06]  /*b1e0*/  LOP3.LUT R2, R4, UR4, RZ, 0xc0, !PT ;  /* 0x0000000404027c12 */ /* 0x004fcc000f8ec0ff */
[----:B------:R-:W3:Y:S02]  /*b1f0*/  POPC R2, R2 ;  /* 0x0000000200027309 */ /* 0x000ee40000000000 */
[----:B---3-5:R-:W-:-:S05]  /*b200*/  IADD3 R6, R3, c[0x0][0xc], R2 ;  /* 0x0000030003067a10 */ /* 0x028fca0007ffe002 */
[----:B------:R2:W-:Y:S02]  /*b210*/  STL [R1], R6 ;  /* 0x0000000601007387 */ /* 0x0005e40000100800 */
.L_x_1597:
[----:B--2---:R-:W-:Y:S05]  /*b220*/  BSYNC B0 ;  /* 0x0000000000007941 */ /* 0x004fea0003800000 */
.L_x_1596:
        /* <DEDUP_REMOVED lines=20> */
[----:B--2---:R-:W-:Y:S02]  /*b370*/  F2FP.PACK_AB R2, R27, R26 ;  /* 0x0000001a1b02723e */ /* 0x004fe400000000ff */
[----:B-1----:R-:W-:-:S03]  /*b380*/  F2FP.PACK_AB R0, R157, R156 ;  /* 0x0000009c9d00723e */ /* 0x002fc600000000ff */
        /* <DEDUP_REMOVED lines=144> */
.L_x_1600:
[----:B-1----:R-:W2:Y:S04]  /*bc90*/  LDL.LU R3, [R1+0x8] ;  /* 0x0000080001037983 */ /* 0x002ea80000300800 */
[----:B------:R-:W3:Y:S04]  /*bca0*/  LDL.LU R2, [R1+0x50] ;  /* 0x0000500001027983 */ /* 0x000ee80000300800 */
[----:B------:R-:W4:Y:S01]  /*bcb0*/  LDL R110, [R1+0x4c] ;  /* 0x00004c00016e7983 */ /* 0x000f220000100800 */
[----:B------:R-:W-:Y:S01]  /*bcc0*/  IMAD.MOV.U32 R10, RZ, RZ, 0x368 ;  /* 0x00000368ff0a7424 */ /* 0x000fe200078e00ff */
[----:B------:R-:W-:-:S02]  /*bcd0*/  ISETP.GT.AND P2, PT, R5, 0x1, PT ;  /* 0x000000010500780c */ /* 0x000fc40003f44270 */
[----:B------:R-:W4:Y:S02]  /*bce0*/  LDL R31, [R1+0x14c] ;  /* 0x00014c00011f7983 */ /* 0x000f240000100800 */
[----:B------:R-:W-:Y:S02]  /*bcf0*/  SEL R10, R10, 0x328, P2 ;  /* 0x000003280a0a7807 */ /* 0x000fe40001000000 */
[----:B------:R-:W4:Y:S01]  /*bd00*/  LDL R21, [R1+0x4] ;  /* 0x0000040001157983 */ /* 0x000f220000100800 */
[----:B------:R-:W-:Y:S01]  /*bd10*/  ISETP.NE.U32.AND P0, PT, RZ, c[0x0][0x500], PT ;  /* 0x00014000ff007a0c */ /* 0x000fe20003f05070 */
[----:B------:R-:W1:Y:S03]  /*bd20*/  LDC.64 R4, c[0x0][R10+0x170] ;  /* 0x00005c000a047b82 */ /* 0x000e660000000a00 */
[----:B------:R-:W-:-:S04]  /*bd30*/  ISETP.NE.AND.EX P0, PT, RZ, c[0x0][0x504], PT, P0 ;  /* 0x00014100ff007a0c */ /* 0x000fc80003f05300 */
[----:B------:R-:W-:Y:S01]  /*bd40*/  SEL R8, R252, RZ, !P0 ;  /* 0x000000fffc087207 */ /* 0x000fe20004000000 */
[----:B------:R-:W1:Y:S08]  /*bd50*/  LDC.64 R12, c[0x0][R10+0x168] ;  /* 0x00005a000a0c7b82 */ /* 0x000e700000000a00 */
[----:B------:R4:W1:Y:S08]  /*bd60*/  LDC.64 R18, c[0x0][R10+0x178] ;  /* 0x00005e000a127b82 */ /* 0x0008700000000a00 */
[----:B------:R4:W1:Y:S01]  /*bd70*/  LDC.64 R16, c[0x0][R10+0x160] ;  /* 0x000058000a107b82 */ /* 0x0008620000000a00 */
[----:B--2---:R-:W-:-:S02]  /*bd80*/  LOP3.LUT R11, R3, 0xffff, RZ, 0xc0, !PT ;  /* 0x0000ffff030b7812 */ /* 0x004fc400078ec0ff */
[----:B---3--:R-:W-:Y:S01]  /*bd90*/  SEL R3, R2, RZ, !P0 ;  /* 0x000000ff02037207 */ /* 0x008fe20004000000 */
[-C--:B-1----:R-:W-:Y:S02]  /*bda0*/  IMAD R2, R5, R8.reuse, RZ ;  /* 0x0000000805027224 */ /* 0x082fe400078e02ff */
        /* <DEDUP_REMOVED lines=8> */
[----:B----4-:R-:W-:Y:S01]  /*be30*/  IMAD R10, R21, 0x80, R31 ;  /* 0x00000080150a7824 */ /* 0x010fe200078e021f */
[----:B------:R-:W-:Y:S02]  /*be40*/  ISETP.NE.AND P5, PT, R2, 0x1, PT ;  /* 0x000000010200780c */ /* 0x000fe40003fa5270 */
[----:B------:R-:W-:-:S05]  /*be50*/  SEL R2, R110, RZ, P2 ;  /* 0x000000ff6e027207 */ /* 0x000fca0001000000 */
[-C--:B------:R-:W-:Y:S02]  /*be60*/  IMAD.WIDE.U32 R4, R18, R2.reuse, RZ ;  /* 0x0000000212047225 */ /* 0x080fe400078e00ff */
[----:B------:R-:W2:Y:S02]  /*be70*/  LDL R18, [R1+0x148] ;  /* 0x0001480001127983 */ /* 0x000ea40000100800 */
[----:B------:R-:W-:Y:S02]  /*be80*/  IMAD R6, R19, R2, RZ ;  /* 0x0000000213067224 */ /* 0x000fe400078e02ff */
[----:B------:R-:W-:-:S04]  /*be90*/  @P5 IMAD.HI.U32 R3, R10, c[0x0][0x4ec], RZ ;  /* 0x00013b000a035a27 */ /* 0x000fc800078e00ff */
[----:B------:R-:W-:Y:S01]  /*bea0*/  IMAD.MOV.U32 R2, RZ, RZ, R10 ;  /* 0x000000ffff027224 */ /* 0x000fe200078e000a */
[----:B------:R-:W-:Y:S01]  /*beb0*/  @P5 SHF.R.U32.HI R2, RZ, c[0x0][0x4f0], R3 ;  /* 0x00013c00ff025a19 */ /* 0x000fe20000011603 */
[----:B------:R-:W-:Y:S01]  /*bec0*/  IMAD.IADD R6, R5, 0x1, R6 ;  /* 0x0000000105067824 */ /* 0x000fe200078e0206 */
[----:B------:R-:W1:Y:S02]  /*bed0*/  S2R R13, SR_TID.X ;  /* 0x00000000000d7919 */ /* 0x000e640000002100 */
[----:B------:R-:W-:Y:S02]  /*bee0*/  IADD3 R4, P1, P0, R2, R9, R4 ;  /* 0x0000000902047210 */ /* 0x000fe4000783e004 */
[--C-:B------:R-:W-:Y:S01]  /*bef0*/  SHF.R.S32.HI R5, RZ, 0x1f, R2.reuse ;  /* 0x0000001fff057819 */ /* 0x100fe20000011402 */
[----:B------:R-:W-:Y:S01]  /*bf00*/  IMAD.MOV R2, RZ, RZ, -R2 ;  /* 0x000000ffff027224 */ /* 0x000fe200078e0a02 */
[----:B------:R-:W-:-:S03]  /*bf10*/  SHF.R.S32.HI R9, RZ, 0x1f, R0 ;  /* 0x0000001fff097819 */ /* 0x000fc60000011400 */
[----:B------:R-:W-:Y:S01]  /*bf20*/  IMAD R2, R2, c[0x0][0x4e8], R10 ;  /* 0x00013a0002027a24 */ /* 0x000fe200078e020a */
[----:B------:R-:W-:-:S04]  /*bf30*/  IADD3.X R3, R12, R7, R9, P4, P3 ;  /* 0x000000070c037210 */ /* 0x000fc800027e6409 */
[----:B------:R-:W-:Y:S01]  /*bf40*/  IADD3.X R5, R5, R3, R6, P1, P0 ;  /* 0x0000000305057210 */ /* 0x000fe20000fe0406 */
[----:B------:R-:W-:Y:S01]  /*bf50*/  IMAD R3, R17, R2, RZ ;  /* 0x0000000211037224 */ /* 0x000fe200078e02ff */
[----:B------:R-:W-:-:S05]  /*bf60*/  SHF.R.S32.HI R6, RZ, 0x1f, R2 ;  /* 0x0000001fff067819 */ /* 0x000fca0000011402 */
[C---:B------:R-:W-:Y:S02]  /*bf70*/  IMAD R6, R16.reuse, R6, R3 ;  /* 0x0000000610067224 */ /* 0x040fe400078e0203 */
[----:B------:R-:W-:-:S04]  /*bf80*/  IMAD.WIDE.U32 R2, R16, R2, R4 ;  /* 0x0000000210027225 */ /* 0x000fc800078e0004 */
[----:B------:R-:W-:Y:S02]  /*bf90*/  IMAD.MOV.U32 R4, RZ, RZ, c[0x0][0x4a8] ;  /* 0x00012a00ff047624 */ /* 0x000fe400078e00ff */
[----:B------:R-:W-:Y:S01]  /*bfa0*/  IMAD.MOV.U32 R5, RZ, RZ, c[0x0][0x4ac] ;  /* 0x00012b00ff057624 */ /* 0x000fe200078e00ff */
[----:B-1----:R-:W-:Y:S02]  /*bfb0*/  SHF.R.S32.HI R31, RZ, 0x1f, R13 ;  /* 0x0000001fff1f7819 */ /* 0x002fe4000001140d */
[----:B------:R-:W-:Y:S01]  /*bfc0*/  SEL R4, R4, c[0x0][0x450], P2 ;  /* 0x0001140004047a07 */ /* 0x000fe20001000000 */
[----:B------:R-:W-:Y:S01]  /*bfd0*/  IMAD.IADD R3, R3, 0x1, R6 ;  /* 0x0000000103037824 */ /* 0x000fe200078e0206 */
[----:B------:R-:W-:Y:S02]  /*bfe0*/  SEL R5, R5, c[0x0][0x454], P2 ;  /* 0x0001150005057a07 */ /* 0x000fe40001000000 */
[----:B------:R-:W-:Y:S02]  /*bff0*/  LEA R4, P0, R2, R4, 0x2 ;  /* 0x0000000402047211 */ /* 0x000fe400078010ff */
[----:B------:R-:W-:-:S02]  /*c000*/  LEA.HI R31, R31, R13, RZ, 0x5 ;  /* 0x0000000d1f1f7211 */ /* 0x000fc400078f28ff */
[----:B------:R-:W-:Y:S02]  /*c010*/  LEA.HI.X R2, R2, R5, R3, 0x2, P0 ;  /* 0x0000000502027211 */ /* 0x000fe400000f1403 */
[----:B------:R-:W-:Y:S01]  /*c020*/  LOP3.LUT R31, R31, 0xffffffe0, RZ, 0xc0, !PT ;  /* 0xffffffe01f1f7812 */ /* 0x000fe200078ec0ff */
[----:B------:R-:W-:Y:S04]  /*c030*/  SHFL.IDX PT, R6, R4, RZ, 0x1c1f ;  /* 0x001c1fff04067589 */ /* 0x000fe800000e0000 */
[----:B------:R-:W1:Y:S01]  /*c040*/  SHFL.IDX PT, R7, R2, RZ, 0x1c1f ;  /* 0x001c1fff02077589 */ /* 0x000e6200000e0000 */
[----:B------:R-:W-:-:S03]  /*c050*/  IMAD.IADD R31, R13, 0x1, -R31 ;  /* 0x000000010d1f7824 */ /* 0x000fc600078e0a1f */
[----:B------:R-:W-:Y:S01]  /*c060*/  SHFL.IDX PT, R4, R4, 0x1, 0x1c1f ;  /* 0x003c1f0004047f89 */ /* 0x000fe200000e0000 */
[----:B------:R-:W-:-:S03]  /*c070*/  IMAD R13, R14, c[0x0][0x4e8], RZ ;  /* 0x00013a000e0d7a24 */ /* 0x000fc600078e02ff */
[----:B------:R2:W3:Y:S01]  /*c080*/  SHFL.IDX PT, R5, R2, 0x1, 0x1c1f ;  /* 0x003c1f0002057f89 */ /* 0x0004e200000e0000 */
        /* <DEDUP_REMOVED lines=12> */
[----:B-1----:R-:W-:Y:S01]  /*c150*/  LEA R4, R236, R241, 0x5 ;  /* 0x000000f1ec047211 */ /* 0x002fe200078e28ff */
[C---:B------:R-:W-:Y:S01]  /*c160*/  IMAD.WIDE.U32 R2, R0.reuse, c[0x0][0x3a0], RZ ;  /* 0x0000e80000027a25 */ /* 0x040fe200078e00ff */
[----:B------:R-:W-:Y:S01]  /*c170*/  SHF.R.S32.HI R5, RZ, 0x1f, R8 ;  /* 0x0000001fff057819 */ /* 0x000fe20000011408 */
[----:B------:R1:W2:Y:S01]  /*c180*/  LDS.128 R32, [R229+0x80] ;  /* 0x00008000e5207984 */ /* 0x0002a20000000c00 */
[----:B------:R-:W-:Y:S01]  /*c190*/  LEA R4, R21, R4, 0x7 ;  /* 0x0000000415047211 */ /* 0x000fe200078e38ff */
[----:B------:R-:W-:-:S02]  /*c1a0*/  IMAD R0, R0, c[0x0][0x3a4], R9 ;  /* 0x0000e90000007a24 */ /* 0x000fc400078e0209 */
[----:B------:R1:W3:Y:S01]  /*c1b0*/  LDS.128 R48, [R229+0x1080] ;  /* 0x00108000e5307984 */ /* 0x0002e20000000c00 */
[----:B------:R-:W-:Y:S02]  /*c1c0*/  IMAD R5, R5, c[0x0][0x3f0], RZ ;  /* 0x0000fc0005057a24 */ /* 0x000fe400078e02ff */
[----:B------:R-:W-:Y:S01]  /*c1d0*/  IADD3 R3, R3, R0, RZ ;  /* 0x0000000003037210 */ /* 0x000fe20007ffe0ff */
[----:B------:R-:W-:Y:S01]  /*c1e0*/  @P5 IMAD.HI.U32 R6, R4, c[0x0][0x4ec], RZ ;  /* 0x00013b0004065a27 */ /* 0x000fe200078e00ff */
[----:B------:R1:W4:Y:S01]  /*c1f0*/  LDS.128 R64, [R229+0x2080] ;  /* 0x00208000e5407984 */ /* 0x0003220000000c00 */
[----:B------:R-:W-:Y:S02]  /*c200*/  MOV R0, R4 ;  /* 0x0000000400007202 */ /* 0x000fe40000000f00 */
[----:B------:R-:W-:Y:S01]  /*c210*/  IMAD.WIDE.U32 R2, R11, c[0x0][0x3e8], R2 ;  /* 0x0000fa000b027a25 */ /* 0x000fe200078e0002 */
[----:B------:R1:W1:Y:S01]  /*c220*/  LDS.128 R76, [R229+0x3080] ;  /* 0x00308000e54c7984 */ /* 0x0002620000000c00 */
[----:B------:R-:W-:-:S02]  /*c230*/  @P5 SHF.R.U32.HI R0, RZ, c[0x0][0x4f0], R6 ;  /* 0x00013c00ff005a19 */ /* 0x000fc40000011606 */
[----:B------:R-:W-:Y:S01]  /*c240*/  IMAD R3, R11, c[0x0][0x3ec], R3 ;  /* 0x0000fb000b037a24 */ /* 0x000fe200078e0203 */
[----:B------:R1:W1:Y:S01]  /*c250*/  LDS.128 R24, [R229+0x4080] ;  /* 0x00408000e5187984 */ /* 0x0002620000000c00 */
[C---:B------:R-:W-:Y:S01]  /*c260*/  IMAD R7, R8.reuse, c[0x0][0x3f4], R5 ;  /* 0x0000fd0008077a24 */ /* 0x040fe200078e0205 */
[----:B------:R-:W-:Y:S01]  /*c270*/  SHF.R.S32.HI R6, RZ, 0x1f, R0 ;  /* 0x0000001fff067819 */ /* 0x000fe20000011400 */
[----:B------:R-:W-:Y:S01]  /*c280*/  IMAD.WIDE.U32 R2, R8, c[0x0][0x3f0], R2 ;  /* 0x0000fc0008027a25 */ /* 0x000fe200078e0002 */
[----:B------:R1:W1:Y:S01]  /*c290*/  LDS.128 R44, [R229+0x5080] ;  /* 0x00508000e52c7984 */ /* 0x0002620000000c00 */
[----:B------:R-:W-:Y:S02]  /*c2a0*/  IADD3 R5, -R0, RZ, RZ ;  /* 0x000000ff00057210 */ /* 0x000fe40007ffe1ff */
[----:B------:R-:W-:Y:S01]  /*c2b0*/  IMAD R6, R6, c[0x0][0x3e0], RZ ;  /* 0x0000f80006067a24 */ /* 0x000fe200078e02ff */
[----:B------:R1:W1:Y:S01]  /*c2c0*/  LDS.128 R60, [R229+0x6080] ;  /* 0x00608000e53c7984 */ /* 0x0002620000000c00 */
[----:B------:R-:W-:Y:S01]  /*c2d0*/  IADD3 R3, R3, R7, RZ ;  /* 0x0000000703037210 */ /* 0x000fe20007ffe0ff */
[----:B------:R-:W-:-:S02]  /*c2e0*/  IMAD R4, R5, c[0x0][0x4e8], R4 ;  /* 0x00013a0005047a24 */ /* 0x000fc400078e0204 */
        /* <DEDUP_REMOVED lines=18> */
[----:B------:R1:W1:Y:S01]  /*c410*/  LDS.128 R80, [R229+0xf080] ;  /* 0x00f08000e5507984 */ /* 0x0002620000000c00 */
[----:B------:R-:W-:Y:S05]  /*c420*/  BRA.DIV ~URZ, `(.L_x_1602) ;  /* 0x00004e627f007947 */ /* 0x000fea000b800000 */
[----:B--234-:R2:W3:Y:S02]  /*c430*/  SHFL.IDX PT, R4, R5, RZ, 0x181f ;  /* 0x00181fff05047589 */ /* 0x01c4e400000e0000 */
.L_x_1673:
[----:B------:R-:W-:Y:S05]  /*c440*/  BRA.DIV ~URZ, `(.L_x_1603) ;  /* 0x00004eb27f007947 */ /* 0x000fea000b800000 */
[----:B------:R4:W2:Y:S02]  /*c450*/  SHFL.IDX PT, R0, R14, RZ, 0x181f ;  /* 0x00181fff0e007589 */ /* 0x0008a400000e0000 */
.L_x_1674:
[----:B------:R-:W5:Y:S01]  /*c460*/  LDL.LU R2, [R1+0x4] ;  /* 0x0000040001027983 */ /* 0x000f620000300800 */
[----:B------:R-:W-:Y:S01]  /*c470*/  BSSY B0, `(.L_x_1604) ;  /* 0x0000018000007945 */ /* 0x000fe20003800000 */
[----:B-----5:R-:W-:-:S04]  /*c480*/  LEA R12, R2, R241, 0x7 ;  /* 0x000000f1020c7211 */ /* 0x020fc800078e38ff */
[----:B------:R-:W-:-:S13]  /*c490*/  ISETP.GE.AND P0, PT, R12, R13, PT ;  /* 0x0000000d0c00720c */ /* 0x000fda0003f06270 */
[----:B------:R-:W-:Y:S05]  /*c4a0*/  @P0 BRA `(.L_x_1605) ;  /* 0x0000014000000947 */ /* 0x000fea0003800000 */
[----:B------:R-:W-:Y:S02]  /*c4b0*/  ISETP.GE.AND P3, PT, R232, c[0x0][0x3c8], PT ;  /* 0x0000f200e8007a0c */ /* 0x000fe40003f66270 */
[----:B------:R-:W-:Y:S02]  /*c4c0*/  ISETP.GE.AND P2, PT, R238, c[0x0][0x3c8], PT ;  /* 0x0000f200ee007a0c */ /* 0x000fe40003f46270 */
[----:B------:R-:W-:Y:S02]  /*c4d0*/  ISETP.GE.AND P1, PT, R237, c[0x0][0x3c8], PT ;  /* 0x0000f200ed007a0c */ /* 0x000fe40003f26270 */
[----:B------:R-:W-:Y:S02]  /*c4e0*/  ISETP.GE.AND P0, PT, R239, c[0x0][0x3c8], PT ;  /* 0x0000f200ef007a0c */ /* 0x000fe40003f06270 */
[----:B------:R-:W-:Y:S02]  /*c4f0*/  SHF.R.S32.HI R2, RZ, 0x1f, R232 ;  /* 0x0000001fff027819 */ /* 0x000fe400000114e8 */
[----:B------:R-:W-:-:S02]  /*c500*/  SHF.R.S32.HI R29, RZ, 0x1f, R238 ;  /* 0x0000001fff1d7819 */ /* 0x000fc400000114ee */
[----:B------:R-:W-:Y:S02]  /*c510*/  SHF.R.S32.HI R28, RZ, 0x1f, R237 ;  /* 0x0000001fff1c7819 */ /* 0x000fe400000114ed */
[-C--:B--2---:R-:W-:Y:S02]  /*c520*/  @!P3 LEA R10, P4, R232, R0.reuse, 0x1 ;  /* 0x00000000e80ab211 */ /* 0x084fe400078808ff */
[-C--:B------:R-:W-:Y:S02]  /*c530*/  @!P2 LEA R8, P6, R238, R0.reuse, 0x1 ;  /* 0x00000000ee08a211 */ /* 0x080fe400078c08ff */
[----:B------:R-:W-:Y:S02]  /*c540*/  @!P1 LEA R6, P5, R237, R0, 0x1 ;  /* 0x00000000ed069211 */ /* 0x000fe400078a08ff */
[----:B---3--:R-:W-:Y:S02]  /*c550*/  @!P3 LEA.HI.X R11, R232, R4, R2, 0x1, P4 ;  /* 0x00000004e80bb211 */ /* 0x008fe400020f0c02 */
[----:B------:R-:W-:-:S02]  /*c560*/  SHF.R.S32.HI R15, RZ, 0x1f, R239 ;  /* 0x0000001fff0f7819 */ /* 0x000fc400000114ef */
[----:B------:R-:W-:Y:S01]  /*c570*/  @!P0 LEA R2, P4, R239, R0, 0x1 ;  /* 0x00000000ef028211 */ /* 0x000fe200078808ff */
[----:B------:R2:W-:Y:S01]  /*c580*/  @!P3 ST.E.128 [R10.64], R32 ;  /* 0x000000200a00b985 */ /* 0x0005e2000c101d06 */
[-C--:B------:R-:W-:Y:S02]  /*c590*/  @!P2 LEA.HI.X R9, R238, R4.reuse, R29, 0x1, P6 ;  /* 0x00000004ee09a211 */ /* 0x080fe400030f0c1d */
[-C--:B------:R-:W-:Y:S02]  /*c5a0*/  @!P1 LEA.HI.X R7, R237, R4.reuse, R28, 0x1, P5 ;  /* 0x00000004ed079211 */ /* 0x080fe400028f0c1c */
[----:B------:R-:W-:Y:S01]  /*c5b0*/  @!P0 LEA.HI.X R3, R239, R4, R15, 0x1, P4 ;  /* 0x00000004ef038211 */ /* 0x000fe200020f0c0f */
[----:B-1----:R2:W-:Y:S04]  /*c5c0*/  @!P2 ST.E.128 [R8.64], R24 ;  /* 0x000000180800a985 */ /* 0x0025e8000c101d06 */
[----:B------:R2:W-:Y:S04]  /*c5d0*/  @!P1 ST.E.128 [R6.64], R20 ;  /* 0x0000001406009985 */ /* 0x0005e8000c101d06 */
[----:B------:R2:W-:Y:S02]  /*c5e0*/  @!P0 ST.E.128 [R2.64], R16 ;  /* 0x0000001002008985 */ /* 0x0005e4000c101d06 */
.L_x_1605:
[----:B------:R-:W-:Y:S05]  /*c5f0*/  BSYNC B0 ;  /* 0x0000000000007941 */ /* 0x000fea0003800000 */
.L_x_1604:
[----:B------:R-:W-:Y:S05]  /*c600*/  BRA.DIV ~URZ, `(.L_x_1606) ;  /* 0x00004d627f007947 */ /* 0x000fea000b800000 */
[----:B---3--:R3:W4:Y:S04]  /*c610*/  SHFL.IDX PT, R4, R5, 0x1, 0x181f ;  /* 0x00381f0005047f89 */ /* 0x00872800000e0000 */
[----:B--2---:R3:W2:Y:S02]  /*c620*/  SHFL.IDX PT, R0, R14, 0x1, 0x181f ;  /* 0x00381f000e007f89 */ /* 0x0046a400000e0000 */
.L_x_1675:
[----:B------:R-:W-:Y:S01]  /*c630*/  IADD3 R2, R12, 0x20, RZ ;  /* 0x000000200c027810 */ /* 0x000fe20007ffe0ff */
[----:B------:R-:W-:Y:S03]  /*c640*/  BSSY B0, `(.L_x_1607) ;  /* 0x0000017000007945 */ /* 0x000fe60003800000 */
[----:B------:R-:W-:-:S13]  /*c650*/  ISETP.GE.AND P0, PT, R2, R13, PT ;  /* 0x0000000d0200720c */ /* 0x000fda0003f06270 */
[----:B------:R-:W-:Y:S05]  /*c660*/  @P0 BRA `(.L_x_1608) ;  /* 0x0000014000000947 */ /* 0x000fea0003800000 */
[----:B------:R-:W-:Y:S02]  /*c670*/  ISETP.GE.AND P3, PT, R232, c[0x0][0x3c8], PT ;  /* 0x0000f200e8007a0c */ /* 0x000fe40003f66270 */
[----:B------:R-:W-:Y:S02]  /*c680*/  ISETP.GE.AND P2, PT, R238, c[0x0][0x3c8], PT ;  /* 0x0000f200ee007a0c */ /* 0x000fe40003f46270 */
[----:B------:R-:W-:Y:S02]  /*c690*/  ISETP.GE.AND P1, PT, R237, c[0x0][0x3c8], PT ;  /* 0x0000f200ed007a0c */ /* 0x000fe40003f26270 */
[----:B------:R-:W-:Y:S02]  /*c6a0*/  ISETP.GE.AND P0, PT, R239, c[0x0][0x3c8], PT ;  /* 0x0000f200ef007a0c */ /* 0x000fe40003f06270 */
[----:B------:R-:W-:Y:S02]  /*c6b0*/  SHF.R.S32.HI R3, RZ, 0x1f, R232 ;  /* 0x0000001fff037819 */ /* 0x000fe400000114e8 */
[----:B-1----:R-:W-:-:S02]  /*c6c0*/  SHF.R.S32.HI R17, RZ, 0x1f, R238 ;  /* 0x0000001fff117819 */ /* 0x002fc400000114ee */
[----:B------:R-:W-:Y:S02]  /*c6d0*/  SHF.R.S32.HI R16, RZ, 0x1f, R237 ;  /* 0x0000001fff107819 */ /* 0x000fe400000114ed */
[-C--:B--2---:R-:W-:Y:S02]  /*c6e0*/  @!P3 LEA R10, P4, R232, R0.reuse, 0x1 ;  /* 0x00000000e80ab211 */ /* 0x084fe400078808ff */
[-C--:B------:R-:W-:Y:S02]  /*c6f0*/  @!P2 LEA R8, P6, R238, R0.reuse, 0x1 ;  /* 0x00000000ee08a211 */ /* 0x080fe400078c08ff */
[----:B------:R-:W-:Y:S02]  /*c700*/  @!P1 LEA R6, P5, R237, R0, 0x1 ;  /* 0x00000000ed069211 */ /* 0x000fe400078a08ff */
[----:B----4-:R-:W-:Y:S02]  /*c710*/  @!P3 LEA.HI.X R11, R232, R4, R3, 0x1, P4 ;  /* 0x00000004e80bb211 */ /* 0x010fe400020f0c03 */
[----:B------:R-:W-:-:S02]  /*c720*/  SHF.R.S32.HI R15, RZ, 0x1f, R239 ;  /* 0x0000001fff0f7819 */ /* 0x000fc400000114ef */
[----:B------:R-:W-:Y:S01]  /*c730*/  @!P0 LEA R2, P4, R239, R0, 0x1 ;  /* 0x00000000ef028211 */ /* 0x000fe200078808ff */
[----:B------:R1:W-:Y:S01]  /*c740*/  @!P3 ST.E.128 [R10.64], R48 ;  /* 0x000000300a00b985 */ /* 0x0003e2000c101d06 */
[-C--:B------:R-:W-:Y:S02]  /*c750*/  @!P2 LEA.HI.X R9, R238, R4.reuse, R17, 0x1, P6 ;  /* 0x00000004ee09a211 */ /* 0x080fe400030f0c11 */
[-C--:B------:R-:W-:Y:S02]  /*c760*/  @!P1 LEA.HI.X R7, R237, R4.reuse, R16, 0x1, P5 ;  /* 0x00000004ed079211 */ /* 0x080fe400028f0c10 */
[----:B------:R-:W-:Y:S01]  /*c770*/  @!P0 LEA.HI.X R3, R239, R4, R15, 0x1, P4 ;  /* 0x00000004ef038211 */ /* 0x000fe200020f0c0f */
[----:B------:R1:W-:Y:S04]  /*c780*/  @!P2 ST.E.128 [R8.64], R44 ;  /* 0x0000002c0800a985 */ /* 0x0003e8000c101d06 */
[----:B------:R1:W-:Y:S04]  /*c790*/  @!P1 ST.E.128 [R6.64], R40 ;  /* 0x0000002806009985 */ /* 0x0003e8000c101d06 */
[----:B------:R1:W-:Y:S02]  /*c7a0*/  @!P0 ST.E.128 [R2.64], R36 ;  /* 0x0000002402008985 */ /* 0x0003e4000c101d06 */
.L_x_1608:
[----:B------:R-:W-:Y:S05]  /*c7b0*/  BSYNC B0 ;  /* 0x0000000000007941 */ /* 0x000fea0003800000 */
.L_x_1607:
[----:B------:R-:W-:Y:S05]  /*c7c0*/  BRA.DIV ~URZ, `(.L_x_1609) ;  /* 0x00004c727f007947 */ /* 0x000fea000b800000 */
[----:B----4-:R4:W3:Y:S02]  /*c7d0*/  SHFL.IDX PT, R4, R5, 0x2, 0x181f ;  /* 0x00581f0005047f89 */ /* 0x0108e400000e0000 */
.L_x_1676:
[----:B------:R-:W-:Y:S05]  /*c7e0*/  BRA.DIV ~URZ, `(.L_x_1610) ;  /* 0x00004cc27f007947 */ /* 0x000fea000b800000 */
[----:B--2---:R2:W4:Y:S02]  /*c7f0*/  SHFL.IDX PT, R0, R14, 0x2, 0x181f ;  /* 0x00581f000e007f89 */ /* 0x00452400000e0000 */
.L_x_1677:
[----:B-1----:R-:W-:Y:S01]  /*c800*/  IADD3 R2, R12, 0x40, RZ ;  /* 0x000000400c027810 */ /* 0x002fe20007ffe0ff */
        /* <DEDUP_REMOVED lines=10> */
[-C--:B----4-:R-:W-:Y:S02]  /*c8b0*/  @!P3 LEA R10, P4, R232, R0.reuse, 0x1 ;  /* 0x00000000e80ab211 */ /* 0x090fe400078808ff */
        /* <DEDUP_REMOVED lines=12> */
.L_x_1612:
[----:B------:R-:W-:Y:S05]  /*c980*/  BSYNC B0 ;  /* 0x0000000000007941 */ /* 0x000fea0003800000 */
.L_x_1611:
[----:B------:R-:W-:Y:S05]  /*c990*/  BRA.DIV ~URZ, `(.L_x_1613) ;  /* 0x00004b827f007947 */ /* 0x000fea000b800000 */
[----:B---3--:R3:W1:Y:S04]  /*c9a0*/  SHFL.IDX PT, R4, R5, 0x3, 0x181f ;  /* 0x00781f0005047f89 */ /* 0x00866800000e0000 */
[----:B----4-:R3:W4:Y:S02]  /*c9b0*/  SHFL.IDX PT, R0, R14, 0x3, 0x181f ;  /* 0x00781f000e007f89 */ /* 0x01072400000e0000 */
.L_x_1678:
[----:B-1----:R-:W-:-:S04]  /*c9c0*/  IADD3 R2, R12, 0x60, RZ ;  /* 0x000000600c027810 */ /* 0x002fc80007ffe0ff */
[----:B------:R-:W-:-:S13]  /*c9d0*/  ISETP.GE.AND P0, PT, R2, R13, PT ;  /* 0x0000000d0200720c */ /* 0x000fda0003f06270 */
[----:B------:R-:W-:Y:S05]  /*c9e0*/  @P0 BRA `(.L_x_1614) ;  /* 0x00002b9000000947 */ /* 0x000fea0003800000 */
[----:B------:R-:W-:Y:S02]  /*c9f0*/  ISETP.GE.AND P2, PT, R232, c[0x0][0x3c8], PT ;  /* 0x0000f200e8007a0c */ /* 0x000fe40003f46270 */
[----:B------:R-:W-:Y:S02]  /*ca00*/  ISETP.GE.AND P1, PT, R238, c[0x0][0x3c8], PT ;  /* 0x0000f200ee007a0c */ /* 0x000fe40003f26270 */
[----:B------:R-:W-:Y:S02]  /*ca10*/  ISETP.GE.AND P0, PT, R237, c[0x0][0x3c8], PT ;  /* 0x0000f200ed007a0c */ /* 0x000fe40003f06270 */
[----:B------:R-:W-:Y:S02]  /*ca20*/  SHF.R.S32.HI R11, RZ, 0x1f, R232 ;  /* 0x0000001fff0b7819 */ /* 0x000fe400000114e8 */
[----:B------:R-:W-:Y:S02]  /*ca30*/  SHF.R.S32.HI R10, RZ, 0x1f, R238 ;  /* 0x0000001fff0a7819 */ /* 0x000fe400000114ee */
[----:B---3--:R-:W-:-:S03]  /*ca40*/  SHF.R.S32.HI R5, RZ, 0x1f, R237 ;  /* 0x0000001fff057819 */ /* 0x008fc600000114ed */
[-C--:B----4-:R-:W-:Y:S02]  /*ca50*/  @!P2 LEA R8, P5, R232, R0.reuse, 0x1 ;  /* 0x00000000e808a211 */ /* 0x090fe400078a08ff */
[-C--:B------:R-:W-:Y:S02]  /*ca60*/  @!P1 LEA R6, P4, R238, R0.reuse, 0x1 ;  /* 0x00000000ee069211 */ /* 0x080fe400078808ff */
[C---:B------:R-:W-:Y:S02]  /*ca70*/  @!P0 LEA R2, P3, R237.reuse, R0, 0x1 ;  /* 0x00000000ed028211 */ /* 0x040fe400078608ff */
[-C--:B------:R-:W-:Y:S02]  /*ca80*/  @!P2 LEA.HI.X R9, R232, R4.reuse, R11, 0x1, P5 ;  /* 0x00000004e809a211 */ /* 0x080fe400028f0c0b */
[-C--:B------:R-:W-:Y:S02]  /*ca90*/  @!P1 LEA.HI.X R7, R238, R4.reuse, R10, 0x1, P4 ;  /* 0x00000004ee079211 */ /* 0x080fe400020f0c0a */
[----:B------:R-:W-:Y:S01]  /*caa0*/  @!P0 LEA.HI.X R3, R237, R4, R5, 0x1, P3 ;  /* 0x00000004ed038211 */ /* 0x000fe200018f0c05 */
[----:B------:R1:W-:Y:S04]  /*cab0*/  @!P2 ST.E.128 [R8.64], R76 ;  /* 0x0000004c0800a985 */ /* 0x0003e8000c101d06 */
[----:B------:R1:W-:Y:S04]  /*cac0*/  @!P1 ST.E.128 [R6.64], R72 ;  /* 0x0000004806009985 */ /* 0x0003e8000c101d06 */
[----:B------:R1:W-:Y:S01]  /*cad0*/  @!P0 ST.E.128 [R2.64], R68 ;  /* 0x0000004402008985 */ /* 0x0003e2000c101d06 */
[----:B------:R-:W-:-:S13]  /*cae0*/  ISETP.GE.AND P0, PT, R239, c[0x0][0x3c8], PT ;  /* 0x0000f200ef007a0c */ /* 0x000fda0003f06270 */
[----:B------:R-:W-:Y:S05]  /*caf0*/  @P0 BRA `(.L_x_1614) ;  /* 0x00002a8000000947 */ /* 0x000fea0003800000 */
[----:B------:R-:W-:Y:S02]  /*cb00*/  SHF.R.S32.HI R5, RZ, 0x1f, R239 ;  /* 0x0000001fff057819 */ /* 0x000fe400000114ef */
[----:B-1----:R-:W-:-:S04]  /*cb10*/  LEA R2, P0, R239, R0, 0x1 ;  /* 0x00000000ef027211 */ /* 0x002fc800078008ff */
[----:B------:R-:W-:-:S05]  /*cb20*/  LEA.HI.X R3, R239, R4, R5, 0x1, P0 ;  /* 0x00000004ef037211 */ /* 0x000fca00000f0c05 */
[----:B------:R1:W-:Y:S01]  /*cb30*/  ST.E.128 [R2.64], R80 ;  /* 0x0000005002007985 */ /* 0x0003e2000c101d06 */
[----:B------:R-:W-:Y:S05]  /*cb40*/  BRA `(.L_x_1614) ;  /* 0x00002a3000007947 */ /* 0x000fea0003800000 */
.L_x_1601:
        /* <DEDUP_REMOVED lines=19> */
[----:B------:R-:W-:Y:S01]  /*cc80*/  IMAD R3, R5, c[0x0][0x44c], R3 ;  /* 0x0001130005037a24 */ /* 0x000fe200078e0203 */
[----:B------:R-:W-:-:S03]  /*cc90*/  IADD3 R5, -R0, RZ, RZ ;  /* 0x000000ff00057210 */ /* 0x000fc60007ffe1ff */
[----:B------:R-:W-:-:S04]  /*cca0*/  IMAD.WIDE.U32 R2, R0, c[0x0][0x430], R2 ;  /* 0x00010c0000027a25 */ /* 0x000fc800078e0002 */
[----:B------:R-:W-:Y:S01]  /*ccb0*/  IMAD R0, R5, c[0x0][0x4e8], R10 ;  /* 0x00013a0005007a24 */ /* 0x000fe200078e020a */
[----:B------:R-:W-:-:S04]  /*ccc0*/  IADD3 R3, R3, R4, RZ ;  /* 0x0000000403037210 */ /* 0x000fc80007ffe0ff */
[----:B------:R-:W-:Y:S01]  /*ccd0*/  SHF.R.S32.HI R4, RZ, 0x1f, R0 ;  /* 0x0000001fff047819 */ /* 0x000fe20000011400 */
        /* <DEDUP_REMOVED lines=8> */
.L_x_1679:
[----:B------:R-:W-:Y:S05]  /*cd60*/  BRA.DIV ~URZ, `(.L_x_1616) ;  /* 0x000048f27f007947 */ /* 0x000fea000b800000 */
[----:B------:R3:W4:Y:S02]  /*cd70*/  SHFL.IDX PT, R0, R12, RZ, 0x1c1f ;  /* 0x001c1fff0c007589 */ /* 0x00072400000e0000 */
.L_x_1680:
        /* <DEDUP_REMOVED lines=19> */
[----:B-----5:R-:W-:-:S13]  /*ceb0*/  ISETP.GE.AND P0, PT, R8, c[0x0][0x3c8], PT ;  /* 0x0000f20008007a0c */ /* 0x020fda0003f06270 */
[----:B------:R-:W-:Y:S02]  /*cec0*/  @!P0 IMAD.MOV.U32 R2, RZ, RZ, R0 ;  /* 0x000000ffff028224 */ /* 0x000fe400078e0000 */
[----:B------:R-:W-:-:S04]  /*ced0*/  @!P0 IMAD.MOV.U32 R3, RZ, RZ, R4 ;  /* 0x000000ffff038224 */ /* 0x000fc800078e0004 */
[----:B------:R-:W-:Y:S01]  /*cee0*/  @!P0 IMAD.WIDE R2, R8, 0x4, R2 ;  /* 0x0000000408028825 */ /* 0x000fe200078e0202 */
[----:B---3--:R-:W-:Y:S01]  /*cef0*/  ISETP.GE.AND P1, PT, R6, c[0x0][0x3c8], PT ;  /* 0x0000f20006007a0c */ /* 0x008fe20003f26270 */
[----:B------:R-:W3:Y:S04]  /*cf00*/  LDL R8, [R1+0xac] ;  /* 0x0000ac0001087983 */ /* 0x000ee80000100800 */
[----:B------:R5:W-:Y:S04]  /*cf10*/  @!P0 ST.E.64 [R2.64], R24 ;  /* 0x0000001802008985 */ /* 0x000be8000c101b06 */
[----:B-----5:R-:W5:Y:S01]  /*cf20*/  LDL R25, [R1+0x124] ;  /* 0x0001240001197983 */ /* 0x020f620000100800 */
[----:B----4-:R-:W-:-:S03]  /*cf30*/  ISETP.GE.AND P2, PT, R11, c[0x0][0x3c8], PT ;  /* 0x0000f2000b007a0c */ /* 0x010fc60003f46270 */
[----:B------:R-:W-:Y:S01]  /*cf40*/  @!P1 LEA R2, P0, R6, R0, 0x2 ;  /* 0x0000000006029211 */ /* 0x000fe200078010ff */
[----:B------:R-:W4:Y:S01]  /*cf50*/  LDL R24, [R1+0x98] ;  /* 0x0000980001187983 */ /* 0x000f220000100800 */
[----:B--2---:R-:W-:Y:S02]  /*cf60*/  ISETP.GE.AND P3, PT, R10, c[0x0][0x3c8], PT ;  /* 0x0000f2000a007a0c */ /* 0x004fe40003f66270 */
[----:B------:R-:W-:-:S05]  /*cf70*/  @!P1 LEA.HI.X R3, R6, R4, R7, 0x2, P0 ;  /* 0x0000000406039211 */ /* 0x000fca00000f1407 */
[----:B------:R2:W-:Y:S01]  /*cf80*/  @!P1 ST.E.64 [R2.64], R26 ;  /* 0x0000001a02009985 */ /* 0x0005e2000c101b06 */
[----:B------:R-:W-:Y:S02]  /*cf90*/  ISETP.GE.AND P1, PT, R9, c[0x0][0x3c8], PT ;  /* 0x0000f20009007a0c */ /* 0x000fe40003f26270 */
[----:B------:R-:W-:-:S03]  /*cfa0*/  ISETP.GE.AND P4, PT, R17, c[0x0][0x3c8], PT ;  /* 0x0000f20011007a0c */ /* 0x000fc60003f86270 */
[----:B------:R-:W-:-:S04]  /*cfb0*/  @!P3 LEA R6, P0, R10, R0, 0x2 ;  /* 0x000000000a06b211 */ /* 0x000fc800078010ff */
[----:B------:R-:W-:Y:S02]  /*cfc0*/  @!P3 LEA.HI.X R7, R10, R4, R110, 0x2, P0 ;  /* 0x000000040a07b211 */ /* 0x000fe400000f146e */
[----:B------:R-:W4:Y:S01]  /*cfd0*/  LDL R10, [R1+0x120] ;  /* 0x00012000010a7983 */ /* 0x000f220000100800 */
[----:B--2---:R-:W-:-:S03]  /*cfe0*/  @!P2 LEA R2, P5, R11, R0, 0x2 ;  /* 0x000000000b02a211 */ /* 0x004fc600078a10ff */
[----:B------:R-:W2:Y:S01]  /*cff0*/  LDL R26, [R1+0xa0] ;  /* 0x0000a000011a7983 */ /* 0x000ea20000100800 */
[----:B------:R-:W-:-:S03]  /*d000*/  @!P2 LEA.HI.X R3, R11, R4, R111, 0x2, P5 ;  /* 0x000000040b03a211 */ /* 0x000fc600028f146f */
[----:B------:R-:W2:Y:S04]  /*d010*/  LDL R27, [R1+0x114] ;  /* 0x00011400011b7983 */ /* 0x000ea80000100800 */
[----:B------:R-:W2:Y:S04]  /*d020*/  LDL R11, [R1+0xa4] ;  /* 0x0000a400010b7983 */ /* 0x000ea80000100800 */
[----:B------:R1:W-:Y:S01]  /*d030*/  @!P2 ST.E.64 [R2.64], R28 ;  /* 0x0000001c0200a985 */ /* 0x0003e2000c101b06 */
[----:B------:R-:W-:-:S03]  /*d040*/  ISETP.GE.AND P2, PT, R15, c[0x0][0x3c8], PT ;  /* 0x0000f2000f007a0c */ /* 0x000fc60003f46270 */
[----:B------:R1:W-:Y:S01]  /*d050*/  @!P3 ST.E.64 [R6.64], R32 ;  /* 0x000000200600b985 */ /* 0x0003e2000c101b06 */
[----:B------:R-:W-:Y:S02]  /*d060*/  ISETP.GE.AND P3, PT, R13, c[0x0][0x3c8], PT ;  /* 0x0000f2000d007a0c */ /* 0x000fe40003f66270 */
[C---:B-1----:R-:W-:Y:S01]  /*d070*/  @!P1 LEA R2, P5, R9.reuse, R0, 0x2 ;  /* 0x0000000009029211 */ /* 0x042fe200078a10ff */
[----:B------:R-:W2:Y:S03]  /*d080*/  LDL R28, [R1+0x70] ;  /* 0x00007000011c7983 */ /* 0x000ea60000100800 */
[----:B------:R-:W-:Y:S01]  /*d090*/  @!P1 LEA.HI.X R3, R9, R4, R31, 0x2, P5 ;  /* 0x0000000409039211 */ /* 0x000fe200028f141f */
[----:B------:R-:W2:Y:S01]  /*d0a0*/  LDL R33, [R1+0x78] ;  /* 0x0000780001217983 */ /* 0x000ea20000100800 */
[----:B------:R-:W-:-:S03]  /*d0b0*/  @!P4 LEA R6, P0, R17, R0, 0x2 ;  /* 0x000000001106c211 */ /* 0x000fc600078010ff */
[----:B------:R-:W2:Y:S01]  /*d0c0*/  LDL R9, [R1+0x9c] ;  /* 0x00009c0001097983 */ /* 0x000ea20000100800 */
[----:B------:R-:W-:-:S03]  /*d0d0*/  @!P4 LEA.HI.X R7, R17, R4, R21, 0x2, P0 ;  /* 0x000000041107c211 */ /* 0x000fc600000f1415 */
[----:B------:R-:W2:Y:S04]  /*d0e0*/  LDL R21, [R1+0x11c] ;  /* 0x00011c0001157983 */ /* 0x000ea80000100800 */
[----:B------:R-:W2:Y:S04]  /*d0f0*/  LDL R17, [R1+0x118] ;  /* 0x0001180001117983 */ /* 0x000ea80000100800 */
[----:B------:R1:W-:Y:S04]  /*d100*/  @!P1 ST.E.64 [R2.64], R34 ;  /* 0x0000002202009985 */ /* 0x0003e8000c101b06 */
[----:B------:R1:W-:Y:S01]  /*d110*/  @!P4 ST.E.64 [R6.64], R132 ;  /* 0x000000840600c985 */ /* 0x0003e2000c101b06 */
[----:B------:R-:W-:-:S03]  /*d120*/  ISETP.GE.AND P1, PT, R19, c[0x0][0x3c8], PT ;  /* 0x0000f20013007a0c */ /* 0x000fc60003f26270 */
[----:B------:R-:W2:Y:S04]  /*d130*/  LDL R31, [R1+0x74] ;  /* 0x00007400011f7983 */ /* 0x000ea80000100800 */
[----:B------:R-:W2:Y:S04]  /*d140*/  LDL R32, [R1+0xe8] ;  /* 0x0000e80001207983 */ /* 0x000ea80000100800 */
[----:B------:R-:W2:Y:S01]  /*d150*/  LDL R29, [R1+0xe4] ;  /* 0x0000e400011d7983 */ /* 0x000ea20000100800 */
[----:B-1----:R-:W-:-:S03]  /*d160*/  @!P2 LEA R2, P5, R15, R0, 0x2 ;  /* 0x000000000f02a211 */ /* 0x002fc600078a10ff */
[----:B------:R-:W2:Y:S01]  /*d170*/  LDL R34, [R1+0xec] ;  /* 0x0000ec0001227983 */ /* 0x000ea20000100800 */
[----:B------:R-:W-:Y:S02]  /*d180*/  @!P3 LEA R6, P0, R13, R0, 0x2 ;  /* 0x000000000d06b211 */ /* 0x000fe400078010ff */
[-C--:B------:R-:W-:Y:S02]  /*d190*/  @!P2 LEA.HI.X R3, R15, R4.reuse, R20, 0x2, P5 ;  /* 0x000000040f03a211 */ /* 0x080fe400028f1414 */
[----:B------:R-:W-:Y:S01]  /*d1a0*/  @!P3 LEA.HI.X R7, R13, R4, R16, 0x2, P0 ;  /* 0x000000040d07b211 */ /* 0x000fe200000f1410 */
[----:B------:R-:W2:Y:S04]  /*d1b0*/  LDL R15, [R1+0x94] ;  /* 0x00009400010f7983 */ /* 0x000ea80000100800 */
[----:B------:R-:W2:Y:S04]  /*d1c0*/  LDL R13, [R1+0x110] ;  /* 0x00011000010d7983 */ /* 0x000ea80000100800 */
[----:B------:R1:W-:Y:S04]  /*d1d0*/  @!P2 ST.E.64 [R2.64], R140 ;  /* 0x0000008c0200a985 */ /* 0x0003e8000c101b06 */
[----:B------:R-:W2:Y:S04]  /*d1e0*/  LDL R20, [R1+0x90] ;  /* 0x0000900001147983 */ /* 0x000ea80000100800 */
[----:B------:R-:W2:Y:S01]  /*d1f0*/  LDL R16, [R1+0x8c] ;  /* 0x00008c0001107983 */ /* 0x000ea20000100800 */
[----:B-1----:R-:W-:-:S04]  /*d200*/  @!P1 LEA R2, P5, R19, R0, 0x2 ;  /* 0x0000000013029211 */ /* 0x002fc800078a10ff */
[----:B-----5:R-:W-:Y:S02]  /*d210*/  @!P1 LEA.HI.X R3, R19, R4, R25, 0x2, P5 ;  /* 0x0000000413039211 */ /* 0x020fe400028f1419 */
[----:B------:R-:W5:Y:S01]  /*d220*/  LDL R19, [R1+0x108] ;  /* 0x0001080001137983 */ /* 0x000f620000100800 */
[----:B---3--:R-:W-:Y:S02]  /*d230*/  ISETP.GE.AND P4, PT, R8, c[0x0][0x3c8], PT ;  /* 0x0000f20008007a0c */ /* 0x008fe40003f86270 */
[----:B------:R-:W-:Y:S01]  /*d240*/  ISETP.GE.AND P2, PT, R18, c[0x0][0x3c8], PT ;  /* 0x0000f20012007a0c */ /* 0x000fe20003f46270 */
[----:B------:R1:W-:Y:S04]  /*d250*/  @!P3 ST.E.64 [R6.64], R136 ;  /* 0x000000880600b985 */ /* 0x0003e8000c101b06 */
[----:B------:R-:W3:Y:S04]  /*d260*/  LDL R25, [R1+0x10c] ;  /* 0x00010c0001197983 */ /* 0x000ee80000100800 */
[----:B------:R2:W-:Y:S02]  /*d270*/  @!P1 ST.E.64 [R2.64], R36 ;  /* 0x0000002402009985 */ /* 0x0005e4000c101b06 */
[----:B-1----:R-:W-:-:S04]  /*d280*/  @!P4 LEA R6, P0, R8, R0, 0x2 ;  /* 0x000000000806c211 */ /* 0x002fc800078010ff */
[----:B----4-:R-:W-:Y:S02]  /*d290*/  @!P4 LEA.HI.X R7, R8, R4, R10, 0x2, P0 ;  /* 0x000000040807c211 */ /* 0x010fe400000f140a */
[----:B------:R-:W4:Y:S01]  /*d2a0*/  LDL R10, [R1+0x88] ;  /* 0x00008800010a7983 */ /* 0x000f220000100800 */
[----:B--2---:R-:W-:-:S03]  /*d2b0*/  ISETP.GE.AND P3, PT, R11, c[0x0][0x3c8], PT ;  /* 0x0000f2000b007a0c */ /* 0x004fc60003f66270 */
[----:B------:R1:W-:Y:S01]  /*d2c0*/  @!P4 ST.E.64 [R6.64], R40 ;  /* 0x000000280600c985 */ /* 0x0003e2000c101b06 */
[-C--:B------:R-:W-:Y:S02]  /*d2d0*/  @!P2 LEA R2, P5, R18, R0.reuse, 0x2 ;  /* 0x000000001202a211 */ /* 0x080fe400078a10ff */
[----:B------:R-:W-:Y:S01]  /*d2e0*/  ISETP.GE.AND P1, PT, R26, c[0x0][0x3c8], PT ;  /* 0x0000f2001a007a0c */ /* 0x000fe20003f26270 */
[----:B------:R-:W2:Y:S06]  /*d2f0*/  LDL R8, [R1+0x84] ;  /* 0x0000840001087983 */ /* 0x000eac0000100800 */
[----:B-1----:R-:W-:-:S02]  /*d300*/  @!P3 LEA R6, P0, R11, R0, 0x2 ;  /* 0x000000000b06b211 */ /* 0x002fc400078010ff */
[----:B------:R-:W-:Y:S02]  /*d310*/  ISETP.GE.AND P4, PT, R9, c[0x0][0x3c8], PT ;  /* 0x0000f20009007a0c */ /* 0x000fe40003f86270 */
[-C--:B------:R-:W-:Y:S02]  /*d320*/  @!P2 LEA.HI.X R3, R18, R4.reuse, R21, 0x2, P5 ;  /* 0x000000041203a211 */ /* 0x080fe400028f1415 */
[----:B------:R-:W2:Y:S01]  /*d330*/  LDL R21, [R1+0x104] ;  /* 0x0001040001157983 */ /* 0x000ea20000100800 */
[----:B------:R-:W-:-:S03]  /*d340*/  @!P3 LEA.HI.X R7, R11, R4, R17, 0x2, P0 ;  /* 0x000000040b07b211 */ /* 0x000fc600000f1411 */
[----:B------:R1:W-:Y:S04]  /*d350*/  @!P2 ST.E.64 [R2.64], R44 ;  /* 0x0000002c0200a985 */ /* 0x0003e8000c101b06 */
[----:B------:R-:W2:Y:S04]  /*d360*/  LDL R18, [R1+0x100] ;  /* 0x0001000001127983 */ /* 0x000ea80000100800 */
[----:B------:R1:W-:Y:S04]  /*d370*/  @!P3 ST.E.64 [R6.64], R48 ;  /* 0x000000300600b985 */ /* 0x0003e8000c101b06 */
[----:B------:R-:W2:Y:S04]  /*d380*/  LDL R11, [R1+0x7c] ;  /* 0x00007c00010b7983 */ /* 0x000ea80000100800 */
[----:B------:R-:W2:Y:S01]  /*d390*/  LDL R17, [R1+0x80] ;  /* 0x0000800001117983 */ /* 0x000ea20000100800 */
[----:B-1----:R-:W-:-:S02]  /*d3a0*/  @!P1 LEA R2, P5, R26, R0, 0x2 ;  /* 0x000000001a029211 */ /* 0x002fc400078a10ff */
[----:B------:R-:W-:Y:S02]  /*d3b0*/  @!P4 LEA R6, P0, R9, R0, 0x2 ;  /* 0x000000000906c211 */ /* 0x000fe400078010ff */
[----:B------:R-:W-:Y:S02]  /*d3c0*/  ISETP.GE.AND P3, PT, R15, c[0x0][0x3c8], PT ;  /* 0x0000f2000f007a0c */ /* 0x000fe40003f66270 */
[-C--:B------:R-:W-:Y:S02]  /*d3d0*/  @!P4 LEA.HI.X R7, R9, R4.reuse, R13, 0x2, P0 ;  /* 0x000000040907c211 */ /* 0x080fe400000f140d */
[----:B------:R-:W2:Y:S01]  /*d3e0*/  LDL R13, [R1+0xfc] ;  /* 0x0000fc00010d7983 */ /* 0x000ea20000100800 */
[----:B------:R-:W-:-:S03]  /*d3f0*/  @!P1 LEA.HI.X R3, R26, R4, R27, 0x2, P5 ;  /* 0x000000041a039211 */ /* 0x000fc600028f141b */
[----:B------:R-:W2:Y:S04]  /*d400*/  LDL R9, [R1+0xf8] ;  /* 0x0000f80001097983 */ /* 0x000ea80000100800 */
[----:B------:R-:W-:Y:S04]  /*d410*/  @!P1 ST.E.64 [R2.64], R52 ;  /* 0x0000003402009985 */ /* 0x000fe8000c101b06 */
[----:B------:R1:W-:Y:S01]  /*d420*/  @!P4 ST.E.64 [R6.64], R56 ;  /* 0x000000380600c985 */ /* 0x0003e2000c101b06 */
[----:B------:R-:W-:-:S03]  /*d430*/  ISETP.GE.AND P2, PT, R24, c[0x0][0x3c8], PT ;  /* 0x0000f20018007a0c */ /* 0x000fc60003f46270 */
[----:B------:R-:W2:Y:S04]  /*d440*/  LDL R26, [R1+0x6c] ;  /* 0x00006c00011a7983 */ /* 0x000ea80000100800 */
[----:B------:R-:W2:Y:S01]  /*d450*/  LDL R27, [R1+0xe0] ;  /* 0x0000e000011b7983 */ /* 0x000ea20000100800 */
[----:B-1----:R-:W-:-:S04]  /*d460*/  @!P3 LEA R6, P0, R15, R0, 0x2 ;  /* 0x000000000f06b211 */ /* 0x002fc800078010ff */
[----:B-----5:R-:W-:Y:S02]  /*d470*/  @!P3 LEA.HI.X R7, R15, R4, R19, 0x2, P0 ;  /* 0x000000040f07b211 */ /* 0x020fe400000f1413 */
[----:B------:R-:W5:Y:S04]  /*d480*/  LDL R15, [R1+0xf0] ;  /* 0x0000f000010f7983 */ /* 0x000f680000100800 */
[----:B------:R-:W5:Y:S01]  /*d490*/  LDL R19, [R1+0xf4] ;  /* 0x0000f40001137983 */ /* 0x000f620000100800 */
        /* <DEDUP_REMOVED lines=10> */
[----:B--2---:R-:W-:Y:S02]  /*d540*/  @!P4 LEA R6, P0, R16, R0, 0x2 ;  /* 0x000000001006c211 */ /* 0x004fe400078010ff */
[----:B------:R-:W-:Y:S02]  /*d550*/  ISETP.GE.AND P3, PT, R8, c[0x0][0x3c8], PT ;  /* 0x0000f20008007a0c */ /* 0x000fe40003f66270 */
[-C--:B------:R-:W-:Y:S02]  /*d560*/  @!P1 LEA.HI.X R3, R20, R4.reuse, R21, 0x2, P5 ;  /* 0x0000000414039211 */ /* 0x080fe400028f1415 */
[----:B------:R-:W2:Y:S04]  /*d570*/  LDL R20, [R1+0x60] ;  /* 0x0000600001147983 */ /* 0x000ea80000100800 */
[----:B------:R1:W-:Y:S01]  /*d580*/  @!P1 ST.E.64 [R2.64], R68 ;  /* 0x0000004402009985 */ /* 0x0003e2000c101b06 */
[----:B------:R-:W-:-:S03]  /*d590*/  @!P4 LEA.HI.X R7, R16, R4, R18, 0x2, P0 ;  /* 0x000000041007c211 */ /* 0x000fc600000f1412 */
[----:B------:R-:W4:Y:S04]  /*d5a0*/  LDL R18, [R1+0x5c] ;  /* 0x00005c0001127983 */ /* 0x000f280000100800 */
[----:B------:R1:W-:Y:S01]  /*d5b0*/  @!P4 ST.E.64 [R6.64], R72 ;  /* 0x000000480600c985 */ /* 0x0003e2000c101b06 */
[----:B------:R-:W-:-:S03]  /*d5c0*/  ISETP.GE.AND P4, PT, R11, c[0x0][0x3c8], PT ;  /* 0x0000f2000b007a0c */ /* 0x000fc60003f86270 */
[----:B------:R-:W4:Y:S01]  /*d5d0*/  LDL R16, [R1+0x58] ;  /* 0x0000580001107983 */ /* 0x000f220000100800 */
[----:B------:R-:W-:-:S03]  /*d5e0*/  ISETP.GE.AND P1, PT, R17, c[0x0][0x3c8], PT ;  /* 0x0000f20011007a0c */ /* 0x000fc60003f26270 */
[----:B------:R-:W4:Y:S01]  /*d5f0*/  LDL R21, [R1+0xd4] ;  /* 0x0000d40001157983 */ /* 0x000f220000100800 */
[----:B-1----:R-:W-:-:S04]  /*d600*/  @!P2 LEA R2, P5, R10, R0, 0x2 ;  /* 0x000000000a02a211 */ /* 0x002fc800078a10ff */
[----:B------:R-:W-:Y:S02]  /*d610*/  @!P2 LEA.HI.X R3, R10, R4, R13, 0x2, P5 ;  /* 0x000000040a03a211 */ /* 0x000fe400028f140d */
[----:B------:R-:W4:Y:S01]  /*d620*/  LDL R10, [R1+0x64] ;  /* 0x00006400010a7983 */ /* 0x000f220000100800 */
[----:B------:R-:W-:-:S03]  /*d630*/  @!P3 LEA R6, P0, R8, R0, 0x2 ;  /* 0x000000000806b211 */ /* 0x000fc600078010ff */
[----:B------:R-:W4:Y:S01]  /*d640*/  LDL R13, [R1+0x54] ;  /* 0x00005400010d7983 */ /* 0x000f220000100800 */
[----:B------:R-:W-:Y:S02]  /*d650*/  @!P3 LEA.HI.X R7, R8, R4, R9, 0x2, P0 ;  /* 0x000000040807b211 */ /* 0x000fe400000f1409 */
[-C--:B------:R-:W-:Y:S01]  /*d660*/  @!P4 LEA R8, P0, R11, R0.reuse, 0x2 ;  /* 0x000000000b08c211 */ /* 0x080fe200078010ff */
[----:B------:R1:W-:Y:S02]  /*d670*/  @!P2 ST.E.64 [R2.64], R76 ;  /* 0x0000004c0200a985 */ /* 0x0003e4000c101b06 */
[----:B-1----:R-:W-:Y:S02]  /*d680*/  @!P1 LEA R2, P5, R17, R0, 0x2 ;  /* 0x0000000011029211 */ /* 0x002fe400078a10ff */
[-C--:B-----5:R-:W-:Y:S02]  /*d690*/  @!P4 LEA.HI.X R9, R11, R4.reuse, R15, 0x2, P0 ;  /* 0x000000040b09c211 */ /* 0x0a0fe400000f140f */
[----:B------:R-:W5:Y:S01]  /*d6a0*/  LDL R11, [R1+0xd8] ;  /* 0x0000d800010b7983 */ /* 0x000f620000100800 */
[----:B------:R-:W-:-:S03]  /*d6b0*/  @!P1 LEA.HI.X R3, R17, R4, R19, 0x2, P5 ;  /* 0x0000000411039211 */ /* 0x000fc600028f1413 */
[----:B------:R-:W5:Y:S04]  /*d6c0*/  LDL R19, [R1+0xd0] ;  /* 0x0000d00001137983 */ /* 0x000f680000100800 */
[----:B------:R-:W5:Y:S04]  /*d6d0*/  LDL R17, [R1+0xcc] ;  /* 0x0000cc0001117983 */ /* 0x000f680000100800 */
[----:B------:R-:W5:Y:S01]  /*d6e0*/  LDL R15, [R1+0xc8] ;  /* 0x0000c800010f7983 */ /* 0x000f620000100800 */
[----:B------:R-:W-:-:S03]  /*d6f0*/  ISETP.GE.AND P2, PT, R33, c[0x0][0x3c8], PT ;  /* 0x0000f20021007a0c */ /* 0x000fc60003f46270 */
[----:B------:R1:W-:Y:S01]  /*d700*/  @!P3 ST.E.64 [R6.64], R80 ;  /* 0x000000500600b985 */ /* 0x0003e2000c101b06 */
[----:B------:R-:W-:-:S03]  /*d710*/  ISETP.GE.AND P3, PT, R31, c[0x0][0x3c8], PT ;  /* 0x0000f2001f007a0c */ /* 0x000fc60003f66270 */
[----:B------:R1:W-:Y:S01]  /*d720*/  @!P1 ST.E.64 [R2.64], R84 ;  /* 0x0000005402009985 */ /* 0x0003e2000c101b06 */
[----:B------:R-:W-:-:S03]  /*d730*/  ISETP.GE.AND P1, PT, R28, c[0x0][0x3c8], PT ;  /* 0x0000f2001c007a0c */ /* 0x000fc60003f26270 */
[----:B------:R1:W-:Y:S01]  /*d740*/  @!P4 ST.E.64 [R8.64], R88 ;  /* 0x000000580800c985 */ /* 0x0003e2000c101b06 */
[----:B------:R-:W-:Y:S02]  /*d750*/  ISETP.GE.AND P4, PT, R26, c[0x0][0x3c8], PT ;  /* 0x0000f2001a007a0c */ /* 0x000fe40003f86270 */
[----:B---3--:R-:W-:Y:S02]  /*d760*/  ISETP.GE.AND P6, PT, R24, c[0x0][0x3c8], PT ;  /* 0x0000f20018007a0c */ /* 0x008fe40003fc6270 */
[-C--:B-1----:R-:W-:Y:S02]  /*d770*/  @!P2 LEA R6, P5, R33, R0.reuse, 0x2 ;  /* 0x000000002106a211 */ /* 0x082fe400078a10ff */
[----:B------:R-:W-:Y:S02]  /*d780*/  @!P3 LEA R2, P0, R31, R0, 0x2 ;  /* 0x000000001f02b211 */ /* 0x000fe400078010ff */
[-C--:B------:R-:W-:Y:S02]  /*d790*/  @!P2 LEA.HI.X R7, R33, R4.reuse, R34, 0x2, P5 ;  /* 0x000000042107a211 */ /* 0x080fe400028f1422 */
[----:B------:R-:W-:-:S02]  /*d7a0*/  @!P3 LEA.HI.X R3, R31, R4, R32, 0x2, P0 ;  /* 0x000000041f03b211 */ /* 0x000fc400000f1420 */
[C---:B------:R-:W-:Y:S01]  /*d7b0*/  @!P1 LEA R8, P0, R28.reuse, R0, 0x2 ;  /* 0x000000001c089211 */ /* 0x040fe200078010ff */
[----:B------:R-:W-:Y:S04]  /*d7c0*/  @!P2 ST.E.64 [R6.64], R92 ;  /* 0x0000005c0600a985 */ /* 0x000fe8000c101b06 */
[----:B------:R1:W-:Y:S01]  /*d7d0*/  @!P3 ST.E.64 [R2.64], R96 ;  /* 0x000000600200b985 */ /* 0x0003e2000c101b06 */
[----:B------:R-:W-:-:S05]  /*d7e0*/  @!P1 LEA.HI.X R9, R28, R4, R29, 0x2, P0 ;  /* 0x000000041c099211 */ /* 0x000fca00000f141d */
[----:B------:R-:W-:Y:S01]  /*d7f0*/  @!P1 ST.E.64 [R8.64], R144 ;  /* 0x0000009008009985 */ /* 0x000fe2000c101b06 */
[-C--:B-1----:R-:W-:Y:S02]  /*d800*/  @!P4 LEA R2, P2, R26, R0.reuse, 0x2 ;  /* 0x000000001a02c211 */ /* 0x082fe400078410ff */
[----:B------:R-:W-:Y:S02]  /*d810*/  @!P6 LEA R6, P0, R24, R0, 0x2 ;  /* 0x000000001806e211 */ /* 0x000fe400078010ff */
[-C--:B------:R-:W-:Y:S02]  /*d820*/  @!P4 LEA.HI.X R3, R26, R4.reuse, R27, 0x2, P2 ;  /* 0x000000041a03c211 */ /* 0x080fe400010f141b */
[----:B--2---:R-:W-:Y:S02]  /*d830*/  ISETP.GE.AND P3, PT, R20, c[0x0][0x3c8], PT ;  /* 0x0000f20014007a0c */ /* 0x004fe40003f66270 */
[----:B------:R-:W-:Y:S02]  /*d840*/  @!P6 LEA.HI.X R7, R24, R4, R25, 0x2, P0 ;  /* 0x000000041807e211 */ /* 0x000fe400000f1419 */
[----:B----4-:R-:W-:Y:S01]  /*d850*/  ISETP.GE.AND P2, PT, R18, c[0x0][0x3c8], PT ;  /* 0x0000f20012007a0c */ /* 0x010fe20003f46270 */
[----:B------:R1:W-:Y:S01]  /*d860*/  @!P4 ST.E.64 [R2.64], R100 ;  /* 0x000000640200c985 */ /* 0x0003e2000c101b06 */
[----:B------:R-:W-:-:S03]  /*d870*/  ISETP.GE.AND P1, PT, R16, c[0x0][0x3c8], PT ;  /* 0x0000f20010007a0c */ /* 0x000fc60003f26270 */
[----:B------:R2:W-:Y:S01]  /*d880*/  @!P6 ST.E.64 [R6.64], R104 ;  /* 0x000000680600e985 */ /* 0x0005e2000c101b06 */
[----:B------:R-:W-:Y:S02]  /*d890*/  ISETP.GE.AND P5, PT, R10, c[0x0][0x3c8], PT ;  /* 0x0000f2000a007a0c */ /* 0x000fe40003fa6270 */
[----:B------:R-:W-:-:S11]  /*d8a0*/  ISETP.GE.AND P0, PT, R13, c[0x0][0x3c8], PT ;  /* 0x0000f2000d007a0c */ /* 0x000fd60003f06270 */
[----:B-1----:R-:W-:-:S04]  /*d8b0*/  @!P5 LEA R2, P4, R10, R0, 0x2 ;  /* 0x000000000a02d211 */ /* 0x002fc800078810ff */
[----:B-----5:R-:W-:Y:S02]  /*d8c0*/  @!P5 LEA.HI.X R3, R10, R4, R11, 0x2, P4 ;  /* 0x000000040a03d211 */ /* 0x020fe400020f140b */
[-C--:B------:R-:W-:Y:S02]  /*d8d0*/  @!P2 LEA R8, P4, R18, R0.reuse, 0x2 ;  /* 0x000000001208a211 */ /* 0x080fe400078810ff */
[-C--:B------:R-:W-:Y:S01]  /*d8e0*/  @!P3 LEA R10, P6, R20, R0.reuse, 0x2 ;  /* 0x00000000140ab211 */ /* 0x080fe200078c10ff */
[----:B------:R1:W-:Y:S01]  /*d8f0*/  @!P5 ST.E.64 [R2.64], R108 ;  /* 0x0000006c0200d985 */ /* 0x0003e2000c101b06 */
[----:B--2---:R-:W-:Y:S02]  /*d900*/  @!P1 LEA R6, P5, R16, R0, 0x2 ;  /* 0x0000000010069211 */ /* 0x004fe400078a10ff */
[-C--:B------:R-:W-:Y:S02]  /*d910*/  @!P2 LEA.HI.X R9, R18, R4.reuse, R19, 0x2, P4 ;  /* 0x000000041209a211 */ /* 0x080fe400020f1413 */
[----:B------:R-:W-:-:S02]  /*d920*/  @!P3 LEA.HI.X R11, R20, R4, R21, 0x2, P6 ;  /* 0x00000004140bb211 */ /* 0x000fc400030f1415 */
[----:B------:R-:W-:-:S03]  /*d930*/  @!P1 LEA.HI.X R7, R16, R4, R17, 0x2, P5 ;  /* 0x0000000410079211 */ /* 0x000fc600028f1411 */
[----:B------:R2:W-:Y:S04]  /*d940*/  @!P3 ST.E.64 [R10.64], R152 ;  /* 0x000000980a00b985 */ /* 0x0005e8000c101b06 */
[----:B------:R2:W-:Y:S04]  /*d950*/  @!P2 ST.E.64 [R8.64], R148 ;  /* 0x000000940800a985 */ /* 0x0005e8000c101b06 */
[----:B------:R2:W-:Y:S01]  /*d960*/  @!P1 ST.E.64 [R6.64], R112 ;  /* 0x0000007006009985 */ /* 0x0005e2000c101b06 */
[----:B-1----:R-:W-:-:S04]  /*d970*/  @!P0 LEA R2, P4, R13, R0, 0x2 ;  /* 0x000000000d028211 */ /* 0x002fc800078810ff */
[----:B------:R-:W-:-:S05]  /*d980*/  @!P0 LEA.HI.X R3, R13, R4, R15, 0x2, P4 ;  /* 0x000000040d038211 */ /* 0x000fca00020f140f */
[----:B------:R2:W-:Y:S04]  /*d990*/  @!P0 ST.E.64 [R2.64], R22 ;  /* 0x0000001602008985 */ /* 0x0005e8000c101b06 */
.L_x_1618:
[----:B------:R-:W-:Y:S05]  /*d9a0*/  BSYNC B0 ;  /* 0x0000000000007941 */ /* 0x000fea0003800000 */
.L_x_1617:
[----:B------:R-:W-:Y:S05]  /*d9b0*/  BRA.DIV ~URZ, `(.L_x_1619) ;  /* 0x00003d127f007947 */ /* 0x000fea000b800000 */
[----:B--2---:R2:W1:Y:S04]  /*d9c0*/  SHFL.IDX PT, R4, R5, 0x1, 0x1c1f ;  /* 0x003c1f0005047f89 */ /* 0x00446800000e0000 */
[----:B----4-:R2:W4:Y:S02]  /*d9d0*/  SHFL.IDX PT, R0, R12, 0x1, 0x1c1f ;  /* 0x003c1f000c007f89 */ /* 0x01052400000e0000 */
.L_x_1681:
        /* <DEDUP_REMOVED lines=212> */
.L_x_1599:
        /* <DEDUP_REMOVED lines=19> */
[----:B------:R3:W4:Y:S04]  /*e850*/  LDG.E R0, [R2.64] ;  /* 0x0000000602007981 */ /* 0x000728000c1e1900 */
[----:B--23--:R-:W4:Y:S02]  /*e860*/  LDG.E R2, [R2.64+0x4] ;  /* 0x0000040602027981 */ /* 0x00cf24000c1e1900 */
[----:B----45:R-:W-:Y:S02]  /*e870*/  IADD3 R20, -R0, R2, RZ ;  /* 0x0000000200147210 */ /* 0x030fe40007ffe1ff */
.L_x_1620:
[----:B--2---:R-:W2:Y:S04]  /*e880*/  LDL.LU R2, [R1+0x8] ;  /* 0x0000080001027983 */ /* 0x004ea80000300800 */
[----:B------:R-:W3:Y:S01]  /*e890*/  LDL.LU R0, [R1+0x50] ;  /* 0x0000500001007983 */ /* 0x000ee20000300800 */
[----:B------:R-:W-:Y:S01]  /*e8a0*/  BSSY B0, `(.L_x_1621) ;  /* 0x0000039000007945 */ /* 0x000fe20003800000 */
[----:B------:R-:W-:-:S02]  /*e8b0*/  SEL R15, R252, RZ, !P3 ;  /* 0x000000fffc0f7207 */ /* 0x000fc40005800000 */
[----:B------:R-:W4:Y:S01]  /*e8c0*/  S2R R3, SR_TID.X ;  /* 0x0000000000037919 */ /* 0x000f220000002100 */
[----:B-----5:R-:W-:Y:S02]  /*e8d0*/  SHF.R.S32.HI R18, RZ, 0x1f, R8 ;  /* 0x0000001fff127819 */ /* 0x020fe40000011408 */
[----:B----4-:R-:W-:Y:S02]  /*e8e0*/  ISETP.GT.AND P0, PT, R3, 0x7f, PT ;  /* 0x0000007f0300780c */ /* 0x010fe40003f04270 */
[----:B--2---:R-:W-:Y:S02]  /*e8f0*/  LOP3.LUT R14, R2, 0xffff, RZ, 0xc0, !PT ;  /* 0x0000ffff020e7812 */ /* 0x004fe400078ec0ff */
[----:B---3--:R-:W-:-:S09]  /*e900*/  SEL R21, R0, RZ, !P3 ;  /* 0x000000ff00157207 */ /* 0x008fd20005800000 */
        /* <DEDUP_REMOVED lines=10> */
[----:B------:R3:W4:Y:S08]  /*e9b0*/  LDC.64 R6, c[0x0][R0+0x170] ;  /* 0x00005c0000067b82 */ /* 0x0007300000000a00 */
[----:B------:R3:W5:Y:S08]  /*e9c0*/  LDC.64 R4, c[0x0][R0+0x168] ;  /* 0x00005a0000047b82 */ /* 0x0007700000000a00 */
[----:B------:R3:W1:Y:S08]  /*e9d0*/  LDC.64 R12, c[0x0][R0+0x178] ;  /* 0x00005e00000c7b82 */ /* 0x0006700000000a00 */
[----:B------:R3:W1:Y:S02]  /*e9e0*/  LDC.64 R10, c[0x0][R0+0x160] ;  /* 0x00005800000a7b82 */ /* 0x0006640000000a00 */
[----:B---3--:R-:W-:-:S02]  /*e9f0*/  IMAD.MOV.U32 R0, RZ, RZ, c[0x0][0x4e8] ;  /* 0x00013a00ff007624 */ /* 0x008fc400078e00ff */
[-C--:B----4-:R-:W-:Y:S02]  /*ea00*/  IMAD R7, R7, R15.reuse, RZ ;  /* 0x0000000f07077224 */ /* 0x090fe400078e02ff */
[----:B------:R-:W-:Y:S01]  /*ea10*/  IMAD.WIDE.U32 R2, R6, R15, RZ ;  /* 0x0000000f06027225 */ /* 0x000fe200078e00ff */
[----:B------:R-:W-:Y:S02]  /*ea20*/  ISETP.NE.AND P0, PT, R0, 0x1, PT ;  /* 0x000000010000780c */ /* 0x000fe40003f05270 */
[----:B------:R-:W-:Y:S01]  /*ea30*/  MOV R0, R9 ;  /* 0x0000000900007202 */ /* 0x000fe20000000f00 */
[----:B------:R-:W-:Y:S02]  /*ea40*/  IMAD R7, R6, R21, R7 ;  /* 0x0000001506077224 */ /* 0x000fe400078e0207 */
[-C--:B-----5:R-:W-:Y:S02]  /*ea50*/  IMAD R16, R5, R14.reuse, RZ ;  /* 0x0000000e05107224 */ /* 0x0a0fe400078e02ff */
        /* <DEDUP_REMOVED lines=8> */
[----:B------:R-:W-:Y:S02]  /*eae0*/  IADD3.X R9, R3, R16, R18, P1, P0 ;  /* 0x0000001003097210 */ /* 0x000fe40000fe0412 */
[----:B------:R-:W-:Y:S02]  /*eaf0*/  SHF.R.S32.HI R3, RZ, 0x1f, R0 ;  /* 0x0000001fff037819 */ /* 0x000fe40000011400 */
[----:B--2---:R-:W-:-:S05]  /*eb00*/  SEL R6, R22, RZ, P2 ;  /* 0x000000ff16067207 */ /* 0x004fca0001000000 */
[-C--:B-1----:R-:W-:Y:S02]  /*eb10*/  IMAD R7, R13, R6.reuse, RZ ;  /* 0x000000060d077224 */ /* 0x082fe400078e02ff */
        /* <DEDUP_REMOVED lines=17> */
.L_x_1622:
[----:B------:R-:W-:Y:S05]  /*ec30*/  BSYNC B0 ;  /* 0x0000000000007941 */ /* 0x000fea0003800000 */
.L_x_1621:
[----:B------:R-:W-:-:S13]  /*ec40*/  ISETP.GT.AND P0, PT, R19, 0x1, PT ;  /* 0x000000011300780c */ /* 0x000fda0003f04270 */
[----:B------:R-:W-:Y:S05]  /*ec50*/  @P0 BRA `(.L_x_1614) ;  /* 0x0000092000000947 */ /* 0x000fea0003800000 */
[----:B-1----:R-:W2:Y:S01]  /*ec60*/  LDL R5, [R1+0x4] ;  /* 0x0000040001057983 */ /* 0x002ea20000100800 */
[----:B------:R-:W-:Y:S01]  /*ec70*/  MOV R2, c[0x0][0x4e8] ;  /* 0x00013a0000027a02 */ /* 0x000fe20000000f00 */
[----:B------:R-:W-:Y:S01]  /*ec80*/  IMAD R0, R18, c[0x0][0x3a0], RZ ;  /* 0x0000e80012007a24 */ /* 0x000fe200078e02ff */
[----:B------:R-:W-:Y:S02]  /*ec90*/  LEA R4, R236, R241, 0x5 ;  /* 0x000000f1ec047211 */ /* 0x000fe400078e28ff */
[----:B------:R-:W-:Y:S01]  /*eca0*/  ISETP.NE.AND P0, PT, R2, 0x1, PT ;  /* 0x000000010200780c */ /* 0x000fe20003f05270 */
[----:B------:R-:W-:-:S04]  /*ecb0*/  IMAD.WIDE.U32 R2, R8, c[0x0][0x3a0], RZ ;  /* 0x0000e80008027a25 */ /* 0x000fc800078e00ff */
[----:B------:R-:W-:-:S05]  /*ecc0*/  IMAD R0, R8, c[0x0][0x3a4], R0 ;  /* 0x0000e90008007a24 */ /* 0x000fca00078e0200 */
[----:B------:R-:W-:-:S05]  /*ecd0*/  IADD3 R3, R3, R0, RZ ;  /* 0x0000000003037210 */ /* 0x000fca0007ffe0ff */
[----:B------:R-:W-:-:S04]  /*ece0*/  IMAD.WIDE.U32 R2, R14, c[0x0][0x3e8], R2 ;  /* 0x0000fa000e027a25 */ /* 0x000fc800078e0002 */
[----:B------:R-:W-:-:S04]  /*ecf0*/  IMAD R3, R14, c[0x0][0x3ec], R3 ;  /* 0x0000fb000e037a24 */ /* 0x000fc800078e0203 */
[----:B------:R-:W-:Y:S01]  /*ed00*/  IMAD.WIDE.U32 R2, R15, c[0x0][0x3f0], R2 ;  /* 0x0000fc000f027a25 */ /* 0x000fe200078e0002 */
[----:B--2---:R-:W-:-:S03]  /*ed10*/  LEA R4, R5, R4, 0x7 ;  /* 0x0000000405047211 */ /* 0x004fc600078e38ff */
        /* <DEDUP_REMOVED lines=22> */
.L_x_1682:
[----:B------:R-:W-:Y:S05]  /*ee80*/  BRA.DIV ~URZ, `(.L_x_1624) ;  /* 0x000029827f007947 */ /* 0x000fea000b800000 */
[----:B------:R3:W4:Y:S02]  /*ee90*/  SHFL.IDX PT, R0, R14, RZ, 0x181f ;  /* 0x00181fff0e007589 */ /* 0x00072400000e0000 */
.L_x_1683:
[----:B------:R-:W5:Y:S01]  /*eea0*/  LDL.LU R2, [R1+0x4] ;  /* 0x0000040001027983 */ /* 0x000f620000300800 */
[----:B------:R-:W-:Y:S01]  /*eeb0*/  IMAD R13, R20, c[0x0][0x4e8], RZ ;  /* 0x00013a00140d7a24 */ /* 0x000fe200078e02ff */
        /* <DEDUP_REMOVED lines=14> */
[----:B--2---:R-:W-:Y:S02]  /*efa0*/  @!P3 LEA.HI.X R11, R232, R4, R2, 0x1, P4 ;  /* 0x00000004e80bb211 */ /* 0x004fe400020f0c02 */
[----:B------:R-:W-:-:S02]  /*efb0*/  SHF.R.S32.HI R15, RZ, 0x1f, R239 ;  /* 0x0000001fff0f7819 */ /* 0x000fc400000114ef */
[----:B------:R-:W-:Y:S01]  /*efc0*/  @!P0 LEA R2, P4, R239, R0, 0x1 ;  /* 0x00000000ef028211 */ /* 0x000fe200078808ff */
[----:B------:R2:W-:Y:S01]  /*efd0*/  @!P3 ST.E.128 [R10.64], RZ ;  /* 0x000000ff0a00b985 */ /* 0x0005e2000c101d06 */
[-C--:B------:R-:W-:Y:S02]  /*efe0*/  @!P2 LEA.HI.X R9, R238, R4.reuse, R17, 0x1, P6 ;  /* 0x00000004ee09a211 */ /* 0x080fe400030f0c11 */
[-C--:B------:R-:W-:Y:S02]  /*eff0*/  @!P1 LEA.HI.X R7, R237, R4.reuse, R16, 0x1, P5 ;  /* 0x00000004ed079211 */ /* 0x080fe400028f0c10 */
[----:B------:R-:W-:Y:S01]  /*f000*/  @!P0 LEA.HI.X R3, R239, R4, R15, 0x1, P4 ;  /* 0x00000004ef038211 */ /* 0x000fe200020f0c0f */
[----:B------:R2:W-:Y:S04]  /*f010*/  @!P2 ST.E.128 [R8.64], RZ ;  /* 0x000000ff0800a985 */ /* 0x0005e8000c101d06 */
[----:B------:R2:W-:Y:S04]  /*f020*/  @!P1 ST.E.128 [R6.64], RZ ;  /* 0x000000ff06009985 */ /* 0x0005e8000c101d06 */
[----:B------:R2:W-:Y:S02]  /*f030*/  @!P0 ST.E.128 [R2.64], RZ ;  /* 0x000000ff02008985 */ /* 0x0005e4000c101d06 */
.L_x_1626:
[----:B------:R-:W-:Y:S05]  /*f040*/  BSYNC B0 ;  /* 0x0000000000007941 */ /* 0x000fea0003800000 */
.L_x_1625:
[----:B------:R-:W-:Y:S05]  /*f050*/  BRA.DIV ~URZ, `(.L_x_1627) ;  /* 0x000028227f007947 */ /* 0x000fea000b800000 */
[----:B--2---:R2:W1:Y:S04]  /*f060*/  SHFL.IDX PT, R4, R5, 0x1, 0x181f ;  /* 0x00381f0005047f89 */ /* 0x00446800000e0000 */
[----:B----4-:R2:W4:Y:S02]  /*f070*/  SHFL.IDX PT, R0, R14, 0x1, 0x181f ;  /* 0x00381f000e007f89 */ /* 0x01052400000e0000 */
.L_x_1684:
        /* <DEDUP_REMOVED lines=14> */
[----:B-1----:R-:W-:Y:S02]  /*f160*/  @!P3 LEA.HI.X R11, R232, R4, R3, 0x1, P4 ;  /* 0x00000004e80bb211 */ /* 0x002fe400020f0c03 */
        /* <DEDUP_REMOVED lines=9> */
.L_x_1629:
[----:B------:R-:W-:Y:S05]  /*f200*/  BSYNC B0 ;  /* 0x0000000000007941 */ /* 0x000fea0003800000 */
.L_x_1628:
[----:B------:R-:W-:Y:S05]  /*f210*/  BRA.DIV ~URZ, `(.L_x_1630) ;  /* 0x000027327f007947 */ /* 0x000fea000b800000 */
[----:B-1----:R1:W2:Y:S02]  /*f220*/  SHFL.IDX PT, R4, R5, 0x2, 0x181f ;  /* 0x00581f0005047f89 */ /* 0x0022a400000e0000 */
.L_x_1685:
[----:B------:R-:W-:Y:S05]  /*f230*/  BRA.DIV ~URZ, `(.L_x_1631) ;  /* 0x000027827f007947 */ /* 0x000fea000b800000 */
[----:B----4-:R4:W1:Y:S02]  /*f240*/  SHFL.IDX PT, R0, R14, 0x2, 0x181f ;  /* 0x00581f000e007f89 */ /* 0x01086400000e0000 */
.L_x_1686:
        /* <DEDUP_REMOVED lines=11> */
[-C--:B-1----:R-:W-:Y:S02]  /*f300*/  @!P3 LEA R10, P4, R232, R0.reuse, 0x1 ;  /* 0x00000000e80ab211 */ /* 0x082fe400078808ff */
        /* <DEDUP_REMOVED lines=12> */
.L_x_1633:
[----:B------:R-:W-:Y:S05]  /*f3d0*/  BSYNC B0 ;  /* 0x0000000000007941 */ /* 0x000fea0003800000 */
.L_x_1632:
[----:B------:R-:W-:Y:S05]  /*f3e0*/  BRA.DIV ~URZ, `(.L_x_1634) ;  /* 0x000026427f007947 */ /* 0x000fea000b800000 */
[----:B--2---:R2:W3:Y:S04]  /*f3f0*/  SHFL.IDX PT, R4, R5, 0x3, 0x181f ;  /* 0x00781f0005047f89 */ /* 0x0044e800000e0000 */
[----:B-1----:R2:W1:Y:S02]  /*f400*/  SHFL.IDX PT, R0, R14, 0x3, 0x181f ;  /* 0x00781f000e007f89 */ /* 0x00246400000e0000 */
.L_x_1687:
[----:B------:R-:W-:-:S04]  /*f410*/  IADD3 R2, R12, 0x60, RZ ;  /* 0x000000600c027810 */ /* 0x000fc80007ffe0ff */
        /* <DEDUP_REMOVED lines=8> */
[----:B--234-:R-:W-:Y:S02]  /*f4a0*/  SHF.R.S32.HI R14, RZ, 0x1f, R237 ;  /* 0x0000001fff0e7819 */ /* 0x01cfe400000114ed */
[-C--:B-1----:R-:W-:Y:S02]  /*f4b0*/  @!P3 LEA R10, P4, R232, R0.reuse, 0x1 ;  /* 0x00000000e80ab211 */ /* 0x082fe400078808ff */
[-C--:B------:R-:W-:Y:S02]  /*f4c0*/  @!P2 LEA R8, P6, R238, R0.reuse, 0x1 ;  /* 0x00000000ee08a211 */ /* 0x080fe400078c08ff */
[----:B------:R-:W-:Y:S02]  /*f4d0*/  @!P1 LEA R6, P5, R237, R0, 0x1 ;  /* 0x00000000ed069211 */ /* 0x000fe400078a08ff */
[----:B------:R-:W-:Y:S02]  /*f4e0*/  @!P3 LEA.HI.X R11, R232, R4, R3, 0x1, P4 ;  /* 0x00000004e80bb211 */ /* 0x000fe400020f0c03 */
        /* <DEDUP_REMOVED lines=9> */
.L_x_1614:
[----:B------:R-:W-:Y:S05]  /*f580*/  BSYNC B1 ;  /* 0x0000000000017941 */ /* 0x000fea0003800000 */
.L_x_1598:
[----:B-1--4-:R-:W4:Y:S02]  /*f590*/  LDL R0, [R1+0x144] ;  /* 0x0001440001007983 */ /* 0x012f240000100800 */
[----:B----4-:R-:W-:-:S13]  /*f5a0*/  ISETP.NE.AND P0, PT, R0, RZ, PT ;  /* 0x000000ff0000720c */ /* 0x010fda0003f05270 */
[----:B------:R-:W-:Y:S01]  /*f5b0*/  @P0 WARPSYNC 0xffffffff ;  /* 0xffffffff00000948 */ /* 0x000fe20003800000 */
[----:B------:R-:W-:Y:S06]  /*f5c0*/  @P0 BAR.SYNC.DEFER_BLOCKING 0x5, 0x100 ;  /* 0x0144000000000b1d */ /* 0x000fec0000010000 */
[----:B--23--:R-:W1:Y:S04]  /*f5d0*/  @P0 LDS.128 R4, [0x20100] ;  /* 0x02010000ff040984 */ /* 0x00ce680000000c00 */
[----:B-1----:R1:W-:Y:S04]  /*f5e0*/  @P0 STL.64 [R1], R4 ;  /* 0x0000000401000387 */ /* 0x0023e80000100a00 */
        /* <DEDUP_REMOVED lines=9> */
.L_x_1688:
[----:B------:R-:W-:Y:S05]  /*f680*/  BRA.DIV ~URZ, `(.L_x_1637) ;  /* 0x000024e27f007947 */ /* 0x000fea000b800000 */
[----:B------:R3:W4:Y:S02]  /*f690*/  SHFL.IDX PT, R8, R30, 0x1, 0x1f ;  /* 0x00201f001e087f89 */ /* 0x00072400000e0000 */
.L_x_1689:
        /* <DEDUP_REMOVED lines=19> */
.L_x_1690:
        /* <DEDUP_REMOVED lines=16> */
.L_x_1691:
[----:B---3--:R-:W-:Y:S01]  /*f8d0*/  IMAD R0, R0, c[0x0][0x538], RZ ;  /* 0x00014e0000007a24 */ /* 0x008fe200078e02ff */
[----:B------:R-:W-:Y:S04]  /*f8e0*/  BSSY B1, `(.L_x_1640) ;  /* 0x0000083000017945 */ /* 0x000fe80003800000 */
[----:B----4-:R-:W-:-:S04]  /*f8f0*/  IADD3 R8, R0, R8, RZ ;  /* 0x0000000800087210 */ /* 0x010fc80007ffe0ff */
[----:B--2---:R-:W-:-:S13]  /*f900*/  ISETP.GT.AND P0, PT, R8, R9, PT ;  /* 0x000000090800720c */ /* 0x004fda0003f04270 */
[----:B------:R-:W-:Y:S05]  /*f910*/  @P0 BRA `(.L_x_1641) ;  /* 0x0000025000000947 */ /* 0x000fea0003800000 */
.L_x_1645:
        /* <DEDUP_REMOVED lines=17> */
.L_x_1692:
        /* <DEDUP_REMOVED lines=16> */
.L_x_1693:
[----:B--2---:R-:W-:-:S05]  /*fb30*/  IMAD R0, R0, c[0x0][0x538], RZ ;  /* 0x00014e0000007a24 */ /* 0x004fca00078e02ff */
[----:B------:R-:W-:-:S04]  /*fb40*/  IADD3 R8, R0, R8, RZ ;  /* 0x0000000800087210 */ /* 0x000fc80007ffe0ff */
[----:B------:R-:W-:-:S13]  /*fb50*/  ISETP.GT.AND P0, PT, R8, R9, PT ;  /* 0x000000090800720c */ /* 0x000fda0003f04270 */
[----:B-1----:R-:W-:Y:S05]  /*fb60*/  @!P0 BRA `(.L_x_1645) ;  /* 0xfffffdb000008947 */ /* 0x002fea000383ffff */
.L_x_1641:
[----:B------:R-:W-:-:S05]  /*fb70*/  IADD3 R8, -R0, R8, RZ ;  /* 0x0000000800087210 */ /* 0x000fca0007ffe1ff */
[----:B------:R-:W-:-:S05]  /*fb80*/  IMAD R0, R4, c[0x0][0x538], R8 ;  /* 0x00014e0004007a24 */ /* 0x000fca00078e0208 */
[----:B------:R-:W-:Y:S01]  /*fb90*/  ISETP.GT.AND P0, PT, R0, R9, PT ;  /* 0x000000090000720c */ /* 0x000fe20003f04270 */
[----:B------:R-:W-:-:S12]  /*fba0*/  BRA.DIV ~URZ, `(.L_x_1646) ;  /* 0x000024227f007947 */ /* 0x000fd8000b800000 */
[----:B------:R-:W-:-:S04]  /*fbb0*/  VOTE.ANY R0, PT, !P0 ;  /* 0x0000000000007806 */ /* 0x000fc800040e0100 */
.L_x_1694:
[----:B------:R2:W3:Y:S01]  /*fbc0*/  POPC R11, R0 ;  /* 0x00000000000b7309 */ /* 0x0004e20000000000 */
[----:B------:R-:W-:Y:S05]  /*fbd0*/  BRA.DIV ~URZ, `(.L_x_1647) ;  /* 0x000024327f007947 */ /* 0x000fea000b800000 */
[----:B---3--:R3:W4:Y:S04]  /*fbe0*/  SHFL.IDX PT, R6, R6, R11, 0x1f ;  /* 0x00001f0b06067589 */ /* 0x00872800000e0000 */
[----:B------:R3:W1:Y:S02]  /*fbf0*/  SHFL.IDX PT, R7, R7, R11, 0x1f ;  /* 0x00001f0b07077589 */ /* 0x00066400000e0000 */
.L_x_1695:
[----:B------:R-:W-:Y:S01]  /*fc00*/  ISETP.NE.AND P0, PT, R0, RZ, PT ;  /* 0x000000ff0000720c */ /* 0x000fe20003f05270 */
[----:B------:R-:W-:-:S12]  /*fc10*/  BSSY B0, `(.L_x_1648) ;  /* 0x0000005000007945 */ /* 0x000fd80003800000 */
[----:B------:R-:W-:Y:S05]  /*fc20*/  @!P0 BRA `(.L_x_1649) ;  /* 0x0000003000008947 */ /* 0x000fea0003800000 */
[----:B--2---:R-:W-:Y:S01]  /*fc30*/  IADD3 R0, R11, -0x1, RZ ;  /* 0xffffffff0b007810 */ /* 0x004fe20007ffe0ff */
[----:B------:R-:W-:Y:S05]  /*fc40*/  BRA.DIV ~URZ, `(.L_x_1650) ;  /* 0x000024927f007947 */ /* 0x000fea000b800000 */
[----:B------:R2:W3:Y:S02]  /*fc50*/  SHFL.IDX PT, R10, R4, R0, 0x1f ;  /* 0x00001f00040a7589 */ /* 0x0004e400000e0000 */
.L_x_1649:
[----:B------:R-:W-:Y:S05]  /*fc60*/  BSYNC B0 ;  /* 0x0000000000007941 */ /* 0x000fea0003800000 */
.L_x_1648:
[----:B---3--:R-:W-:Y:S01]  /*fc70*/  IMAD R5, R10, c[0x0][0x538], R8 ;  /* 0x00014e000a057a24 */ /* 0x008fe200078e0208 */
[----:B-12-4-:R-:W-:Y:S02]  /*fc80*/  IABS R4, R6 ;  /* 0x0000000600047213 */ /* 0x016fe40000000000 */
[----:B------:R-:W-:Y:S01]  /*fc90*/  IABS R0, R7 ;  /* 0x0000000700007213 */ /* 0x000fe20000000000 */
[----:B------:R-:W-:Y:S01]  /*fca0*/  IMAD.IADD R10, R9, 0x1, -R5 ;  /* 0x00000001090a7824 */ /* 0x000fe200078e0a05 */
[----:B------:R1:W-:Y:S01]  /*fcb0*/  STL [R1], R5 ;  /* 0x0000000501007387 */ /* 0x0003e20000100800 */
        /* <DEDUP_REMOVED lines=64> */
.L_x_1642:
[----:B------:R-:W-:Y:S01]  /*100c0*/  MOV R0, c[0x0][0x53c] ;  /* 0x00014f0000007a02 */ /* 0x000fe20000000f00 */
[----:B------:R2:W-:Y:S04]  /*100d0*/  STL [R1], R9 ;  /* 0x0000000901007387 */ /* 0x0005e80000100800 */
[----:B------:R2:W-:Y:S04]  /*100e0*/  STL [R1+0x4], RZ ;  /* 0x000004ff01007387 */ /* 0x0005e80000100800 */
[----:B------:R2:W-:Y:S04]  /*100f0*/  STL [R1+0x8], RZ ;  /* 0x000008ff01007387 */ /* 0x0005e80000100800 */
[----:B------:R2:W-:Y:S02]  /*10100*/  STL [R1+0xc], R0 ;  /* 0x00000c0001007387 */ /* 0x0005e40000100800 */
.L_x_1651:
[----:B------:R-:W-:Y:S05]  /*10110*/  BSYNC B1 ;  /* 0x0000000000017941 */ /* 0x000fea0003800000 */
.L_x_1640:
[----:B-1----:R-:W3:Y:S04]  /*10120*/  LDL R4, [R1] ;  /* 0x0000000001047983 */ /* 0x002ee80000100800 */
        /* <DEDUP_REMOVED lines=8> */
.L_x_1635:
[----:B--2---:R-:W2:Y:S02]  /*101b0*/  LDL R0, [R1+0xc] ;  /* 0x00000c0001007983 */ /* 0x004ea40000100800 */
[----:B--2---:R-:W-:-:S13]  /*101c0*/  ISETP.GE.AND P0, PT, R0, c[0x0][0x53c], PT ;  /* 0x00014f0000007a0c */ /* 0x004fda0003f06270 */
[----:B-1----:R-:W-:Y:S01]  /*101d0*/  @P0 CALL.REL.NOINC `(.L_x_1652) ;  /* 0x0000001000000944 */ /* 0x002fe20003c00000 */
[----:B------:R-:W-:Y:S05]  /*101e0*/  BRA `(.L_x_1653) ;  /* 0xffff19d000007947 */ /* 0x000fea000383ffff */
.L_x_1652:
[----:B------:R-:W-:Y:S05]  /*101f0*/  EXIT ;  /* 0x000000000000794d */ /* 0x000fea0003800000 */
.L_x_1554:
[----:B------:R-:W-:Y:S01]  /*10200*/  IMAD.MOV.U32 R0, RZ, RZ, R5 ;  /* 0x000000ffff007224 */ /* 0x000fe200078e0005 */
[----:B------:R-:W-:Y:S02]  /*10210*/  MOV R3, 0x1 ;  /* 0x0000000100037802 */ /* 0x000fe40000000f00 */
[----:B------:R-:W-:Y:S02]  /*10220*/  MOV R2, 0x10240 ;  /* 0x0001024000027802 */ /* 0x000fe40000000f00 */
[----:B------:R-:W-:Y:S05]  /*10230*/  CALL.REL.NOINC `($__internal_29_$__cuda_sm70_shflsync_up_p) ;  /* 0x00001fe000007944 */ /* 0x000fea0003c00000 */
[----:B------:R-:W-:Y:S01]  /*10240*/  MOV R0, R4 ;  /* 0x0000000400007202 */ /* 0x000fe20000000f00 */
[----:B------:R-:W-:Y:S05]  /*10250*/  BRA `(.L_x_1654) ;  /* 0xffff021000007947 */ /* 0x000fea000383ffff */
.L_x_1555:
[----:B------:R-:W-:Y:S01]  /*10260*/  IMAD.MOV.U32 R0, RZ, RZ, R5 ;  /* 0x000000ffff007224 */ /* 0x000fe200078e0005 */
[----:B------:R-:W-:Y:S02]  /*10270*/  MOV R3, 0x2 ;  /* 0x0000000200037802 */ /* 0x000fe40000000f00 */
[----:B------:R-:W-:Y:S02]  /*10280*/  MOV R2, 0x102a0 ;  /* 0x000102a000027802 */ /* 0x000fe40000000f00 */
[----:B------:R-:W-:Y:S05]  /*10290*/  CALL.REL.NOINC `($__internal_29_$__cuda_sm70_shflsync_up_p) ;  /* 0x00001f8000007944 */ /* 0x000fea0003c00000 */
[----:B------:R-:W-:Y:S01]  /*102a0*/  SEL R4, R4, RZ, P4 ;  /* 0x000000ff04047207 */ /* 0x000fe20002000000 */
[----:B------:R-:W-:Y:S01]  /*102b0*/  IMAD.MOV.U32 R3, RZ, RZ, 0x4 ;  /* 0x00000004ff037424 */ /* 0x000fe200078e00ff */
[----:B------:R-:W-:-:S03]  /*102c0*/  MOV R2, 0x102f0 ;  /* 0x000102f000027802 */ /* 0x000fc60000000f00 */
[----:B------:R-:W-:Y:S02]  /*102d0*/  IMAD.IADD R0, R5, 0x1, R4 ;  /* 0x0000000105007824 */ /* 0x000fe400078e0204 */
        /* <DEDUP_REMOVED lines=13> */
[----:B------:R-:W-:Y:S02]  /*103b0*/  MOV R3, 0x1f ;  /* 0x0000001f00037802 */ /* 0x000fe40000000f00 */
[----:B------:R-:W-:Y:S01]  /*103c0*/  MOV R2, 0x10400 ;  /* 0x0001040000027802 */ /* 0x000fe20000000f00 */
[----:B------:R-:W-:-:S04]  /*103d0*/  IMAD.IADD R4, R0, 0x1, R4 ;  /* 0x0000000100047824 */ /* 0x000fc800078e0204 */
[----:B------:R-:W-:Y:S02]  /*103e0*/  IMAD.MOV.U32 R230, RZ, RZ, R4 ;  /* 0x000000ffffe67224 */ /* 0x000fe400078e0004 */
[----:B------:R-:W-:Y:S05]  /*103f0*/  CALL.REL.NOINC `($__internal_28_$__cuda_sm70_shflsync_idx_p) ;  /* 0x00001db000007944 */ /* 0x000fea0003c00000 */
[----:B-----5:R-:W-:Y:S01]  /*10400*/  MOV R0, R31 ;  /* 0x0000001f00007202 */ /* 0x020fe20000000f00 */
[----:B-1----:R-:W-:Y:S05]  /*10410*/  BRA `(.L_x_1655) ;  /* 0xffff015000007947 */ /* 0x002fea000383ffff */
.L_x_1557:
[----:B------:R-:W-:Y:S02]  /*10420*/  SEL R0, RZ, 0x1, P0 ;  /* 0x00000001ff007807 */ /* 0x000fe40000000000 */
[----:B------:R-:W-:Y:S02]  /*10430*/  MOV R2, 0x10450 ;  /* 0x0001045000027802 */ /* 0x000fe40000000f00 */
[----:B------:R-:W-:Y:S05]  /*10440*/  CALL.REL.NOINC `($__internal_30_$__cuda_sm70_votesync_ballot) ;  /* 0x00001e3000007944 */ /* 0x000fea0003c00000 */
[----:B------:R-:W-:Y:S05]  /*10450*/  BRA `(.L_x_1656) ;  /* 0xffff01a000007947 */ /* 0x000fea000383ffff */
.L_x_1558:
[----:B------:R-:W-:Y:S01]  /*10460*/  IMAD.MOV.U32 R230, RZ, RZ, R8 ;  /* 0x000000ffffe67224 */ /* 0x000fe200078e0008 */
[----:B--2---:R-:W-:Y:S01]  /*10470*/  MOV R31, R13 ;  /* 0x0000000d001f7202 */ /* 0x004fe20000000f00 */
[----:B------:R-:W-:Y:S01]  /*10480*/  IMAD.MOV.U32 R3, RZ, RZ, 0x1f ;  /* 0x0000001fff037424 */ /* 0x000fe200078e00ff */
[----:B------:R-:W-:Y:S02]  /*10490*/  MOV R2, 0x104b0 ;  /* 0x000104b000027802 */ /* 0x000fe40000000f00 */
[----:B-1----:R-:W-:Y:S05]  /*104a0*/  CALL.REL.NOINC `($__internal_28_$__cuda_sm70_shflsync_idx_p) ;  /* 0x00001d0000007944 */ /* 0x002fea0003c00000 */
[----:B------:R-:W-:Y:S01]  /*104b0*/  IMAD.MOV.U32 R11, RZ, RZ, R31 ;  /* 0x000000ffff0b7224 */ /* 0x000fe200078e001f */
[----:B------:R-:W-:Y:S01]  /*104c0*/  MOV R230, R7 ;  /* 0x0000000700e67202 */ /* 0x000fe20000000f00 */
[----:B------:R-:W-:Y:S01]  /*104d0*/  IMAD.MOV.U32 R6, RZ, RZ, RZ ;  /* 0x000000ffff067224 */ /* 0x000fe200078e00ff */
[----:B------:R-:W-:Y:S01]  /*104e0*/  MOV R31, R13 ;  /* 0x0000000d001f7202 */ /* 0x000fe20000000f00 */
[----:B------:R-:W-:Y:S01]  /*104f0*/  IMAD.MOV.U32 R3, RZ, RZ, 0x1f ;  /* 0x0000001fff037424 */ /* 0x000fe200078e00ff */
[----:B------:R-:W-:-:S02]  /*10500*/  MOV R2, 0x10520 ;  /* 0x0001052000027802 */ /* 0x000fc40000000f00 */
[----:B-1---5:R-:W-:Y:S05]  /*10510*/  CALL.REL.NOINC `($__internal_28_$__cuda_sm70_shflsync_idx_p) ;  /* 0x00001c9000007944 */ /* 0x022fea0003c00000 */
[----:B------:R-:W-:Y:S01]  /*10520*/  MOV R10, R31 ;  /* 0x0000001f000a7202 */ /* 0x000fe20000000f00 */
[----:B-1---5:R-:W-:Y:S05]  /*10530*/  BRA `(.L_x_1657) ;  /* 0xffff011000007947 */ /* 0x022fea000383ffff */
.L_x_1561:
[----:B------:R-:W-:Y:S01]  /*10540*/  IMAD.MOV.U32 R230, RZ, RZ, R4 ;  /* 0x000000ffffe67224 */ /* 0x000fe200078e0004 */
[----:B------:R-:W-:-:S02]  /*10550*/  MOV R3, 0x1f ;  /* 0x0000001f00037802 */ /* 0x000fc40000000f00 */
[----:B------:R-:W-:Y:S02]  /*10560*/  MOV R2, 0x10580 ;  /* 0x0001058000027802 */ /* 0x000fe40000000f00 */
[----:B-1234-:R-:W-:Y:S05]  /*10570*/  CALL.REL.NOINC `($__internal_28_$__cuda_sm70_shflsync_idx_p) ;  /* 0x00001c3000007944 */ /* 0x01efea0003c00000 */
[----:B------:R-:W-:Y:S01]  /*10580*/  MOV R6, R31 ;  /* 0x0000001f00067202 */ /* 0x000fe20000000f00 */
[----:B-1---5:R-:W-:Y:S05]  /*10590*/  BRA `(.L_x_1560) ;  /* 0xffff011000007947 */ /* 0x022fea000383ffff */
.L_x_1569:
[----:B------:R-:W-:Y:S01]  /*105a0*/  IMAD.MOV.U32 R230, RZ, RZ, R5 ;  /* 0x000000ffffe67224 */ /* 0x000fe200078e0005 */
[----:B------:R-:W-:Y:S01]  /*105b0*/  MOV R31, RZ ;  /* 0x000000ff001f7202 */ /* 0x000fe20000000f00 */
[----:B------:R-:W-:Y:S01]  /*105c0*/  IMAD.MOV.U32 R3, RZ, RZ, 0x181f ;  /* 0x0000181fff037424 */ /* 0x000fe200078e00ff */
[----:B------:R-:W-:Y:S02]  /*105d0*/  MOV R2, 0x105f0 ;  /* 0x000105f000027802 */ /* 0x000fe40000000f00 */
[----:B-----5:R-:W-:Y:S05]  /*105e0*/  CALL.REL.NOINC `($__internal_28_$__cuda_sm70_shflsync_idx_p) ;  /* 0x00001bc000007944 */ /* 0x020fea0003c00000 */
[----:B------:R-:W-:Y:S01]  /*105f0*/  MOV R4, R31 ;  /* 0x0000001f00047202 */ /* 0x000fe20000000f00 */
[----:B-1---5:R-:W-:Y:S05]  /*10600*/  BRA `(.L_x_1658) ;  /* 0xffff236000007947 */ /* 0x022fea000383ffff */
.L_x_1570:
[----:B------:R-:W-:Y:S01]  /*10610*/  IMAD.MOV.U32 R230, RZ, RZ, R14 ;  /* 0x000000ffffe67224 */ /* 0x000fe200078e000e */
[----:B------:R-:W-:Y:S01]  /*10620*/  MOV R31, RZ ;  /* 0x000000ff001f7202 */ /* 0x000fe20000000f00 */
[----:B------:R-:W-:Y:S01]  /*10630*/  IMAD.MOV.U32 R3, RZ, RZ, 0x181f ;  /* 0x0000181fff037424 */ /* 0x000fe200078e00ff */
[----:B------:R-:W-:Y:S02]  /*10640*/  MOV R2, 0x10660 ;  /* 0x0001066000027802 */ /* 0x000fe40000000f00 */
[----:B-12--5:R-:W-:Y:S05]  /*10650*/  CALL.REL.NOINC `($__internal_28_$__cuda_sm70_shflsync_idx_p) ;  /* 0x00001b5000007944 */ /* 0x026fea0003c00000 */
[----:B-----5:R-:W-:Y:S01]  /*10660*/  MOV R0, R31 ;  /* 0x0000001f00007202 */ /* 0x020fe20000000f00 */
[----:B-1----:R-:W-:Y:S05]  /*10670*/  BRA `(.L_x_1659) ;  /* 0xffff231000007947 */ /* 0x002fea000383ffff */
.L_x_1573:
[----:B------:R-:W-:Y:S01]  /*10680*/  IMAD.MOV.U32 R230, RZ, RZ, R5 ;  /* 0x000000ffffe67224 */ /* 0x000fe200078e0005 */
[----:B------:R-:W-:Y:S01]  /*10690*/  MOV R31, 0x1 ;  /* 0x00000001001f7802 */ /* 0x000fe20000000f00 */
[----:B--2---:R-:W-:Y:S01]  /*106a0*/  IMAD.MOV.U32 R3, RZ, RZ, 0x181f ;  /* 0x0000181fff037424 */ /* 0x004fe200078e00ff */
[----:B------:R-:W-:-:S02]  /*106b0*/  MOV R2, 0x106d0 ;  /* 0x000106d000027802 */ /* 0x000fc40000000f00 */
[----:B-1--45:R-:W-:Y:S05]  /*106c0*/  CALL.REL.NOINC `($__internal_28_$__cuda_sm70_shflsync_idx_p) ;  /* 0x00001ae000007944 */ /* 0x032fea0003c00000 */
[----:B------:R-:W-:Y:S01]  /*106d0*/  IMAD.MOV.U32 R4, RZ, RZ, R31 ;  /* 0x000000ffff047224 */ /* 0x000fe200078e001f */
[----:B------:R-:W-:Y:S01]  /*106e0*/  MOV R31, 0x1 ;  /* 0x00000001001f7802 */ /* 0x000fe20000000f00 */
[----:B------:R-:W-:Y:S01]  /*106f0*/  IMAD.MOV.U32 R230, RZ, RZ, R14 ;  /* 0x000000ffffe67224 */ /* 0x000fe200078e000e */
[----:B------:R-:W-:-:S02]  /*10700*/  MOV R3, 0x181f ;  /* 0x0000181f00037802 */ /* 0x000fc40000000f00 */
[----:B------:R-:W-:Y:S02]  /*10710*/  MOV R2, 0x10730 ;  /* 0x0001073000027802 */ /* 0x000fe40000000f00 */
[----:B-1---5:R-:W-:Y:S05]  /*10720*/  CALL.REL.NOINC `($__internal_28_$__cuda_sm70_shflsync_idx_p) ;  /* 0x00001a8000007944 */ /* 0x022fea0003c00000 */
[----:B-----5:R-:W-:Y:S01]  /*10730*/  MOV R0, R31 ;  /* 0x0000001f00007202 */ /* 0x020fe20000000f00 */
[----:B-1----:R-:W-:Y:S05]  /*10740*/  BRA `(.L_x_1660) ;  /* 0xffff242000007947 */ /* 0x002fea000383ffff */
.L_x_1576:
[----:B------:R-:W-:Y:S01]  /*10750*/  IMAD.MOV.U32 R230, RZ, RZ, R5 ;  /* 0x000000ffffe67224 */ /* 0x000fe200078e0005 */
[----:B------:R-:W-:Y:S01]  /*10760*/  MOV R31, 0x2 ;  /* 0x00000002001f7802 */ /* 0x000fe20000000f00 */
[----:B---3--:R-:W-:Y:S01]  /*10770*/  IMAD.MOV.U32 R3, RZ, RZ, 0x181f ;  /* 0x0000181fff037424 */ /* 0x008fe200078e00ff */
[----:B------:R-:W-:Y:S02]  /*10780*/  MOV R2, 0x107a0 ;  /* 0x000107a000027802 */ /* 0x000fe40000000f00 */
[----:B-12-45:R-:W-:Y:S05]  /*10790*/  CALL.REL.NOINC `($__internal_28_$__cuda_sm70_shflsync_idx_p) ;  /* 0x00001a1000007944 */ /* 0x036fea0003c00000 */
[----:B------:R-:W-:Y:S01]  /*107a0*/  MOV R4, R31 ;  /* 0x0000001f00047202 */ /* 0x000fe20000000f00 */
[----:B-1---5:R-:W-:Y:S05]  /*107b0*/  BRA `(.L_x_1661) ;  /* 0xffff256000007947 */ /* 0x022fea000383ffff */
.L_x_1577:
[----:B------:R-:W-:Y:S01]  /*107c0*/  IMAD.MOV.U32 R230, RZ, RZ, R14 ;  /* 0x000000ffffe67224 */ /* 0x000fe200078e000e */
[----:B------:R-:W-:Y:S01]  /*107d0*/  MOV R31, 0x2 ;  /* 0x00000002001f7802 */ /* 0x000fe20000000f00 */
[----:B------:R-:W-:Y:S01]  /*107e0*/  IMAD.MOV.U32 R3, RZ, RZ, 0x181f ;  /* 0x0000181fff037424 */ /* 0x000fe200078e00ff */
[----:B------:R-:W-:Y:S02]  /*107f0*/  MOV R2, 0x10810 ;  /* 0x0001081000027802 */ /* 0x000fe40000000f00 */
[----:B-12345:R-:W-:Y:S05]  /*10800*/  CALL.REL.NOINC `($__internal_28_$__cuda_sm70_shflsync_idx_p) ;  /* 0x000019a000007944 */ /* 0x03efea0003c00000 */
[----:B-----5:R-:W-:Y:S01]  /*10810*/  MOV R0, R31 ;  /* 0x0000001f00007202 */ /* 0x020fe20000000f00 */
[----:B-1----:R-:W-:Y:S05]  /*10820*/  BRA `(.L_x_1662) ;  /* 0xffff251000007947 */ /* 0x002fea000383ffff */
.L_x_1580:
[----:B------:R-:W-:Y:S01]  /*10830*/  IMAD.MOV.U32 R230, RZ, RZ, R5 ;  /* 0x000000ffffe67224 */ /* 0x000fe200078e0005 */
[----:B------:R-:W-:Y:S01]  /*10840*/  MOV R31, 0x3 ;  /* 0x00000003001f7802 */ /* 0x000fe20000000f00 */
[----:B-1----:R-:W-:Y:S01]  /*10850*/  IMAD.MOV.U32 R3, RZ, RZ, 0x181f ;  /* 0x0000181fff037424 */ /* 0x002fe200078e00ff */
[----:B------:R-:W-:-:S02]  /*10860*/  MOV R2, 0x10880 ;  /* 0x0001088000027802 */ /* 0x000fc40000000f00 */
[----:B--2345:R-:W-:Y:S05]  /*10870*/  CALL.REL.NOINC `($__internal_28_$__cuda_sm70_shflsync_idx_p) ;  /* 0x0000193000007944 */ /* 0x03cfea0003c00000 */
        /* <DEDUP_REMOVED lines=8> */
.L_x_1583:
[----:B------:R-:W-:Y:S01]  /*10900*/  IMAD.MOV.U32 R230, RZ, RZ, R5 ;  /* 0x000000ffffe67224 */ /* 0x000fe200078e0005 */
[----:B------:R-:W-:Y:S01]  /*10910*/  MOV R31, RZ ;  /* 0x000000ff001f7202 */ /* 0x000fe20000000f00 */
[----:B------:R-:W-:Y:S01]  /*10920*/  IMAD.MOV.U32 R3, RZ, RZ, 0x181f ;  /* 0x0000181fff037424 */ /* 0x000fe200078e00ff */
[----:B------:R-:W-:Y:S02]  /*10930*/  MOV R2, 0x10950 ;  /* 0x0001095000027802 */ /* 0x000fe40000000f00 */
[----:B------:R-:W-:Y:S05]  /*10940*/  CALL.REL.NOINC `($__internal_28_$__cuda_sm70_shflsync_idx_p) ;  /* 0x0000186000007944 */ /* 0x000fea0003c00000 */
[----:B------:R-:W-:Y:S01]  /*10950*/  MOV R4, R31 ;  /* 0x0000001f00047202 */ /* 0x000fe20000000f00 */
[----:B-1---5:R-:W-:Y:S05]  /*10960*/  BRA `(.L_x_1664) ;  /* 0xffff44b000007947 */ /* 0x022fea000383ffff */
.L_x_1584:
[----:B------:R-:W-:Y:S01]  /*10970*/  IMAD.MOV.U32 R230, RZ, RZ, R15 ;  /* 0x000000ffffe67224 */ /* 0x000fe200078e000f */
[----:B------:R-:W-:Y:S01]  /*10980*/  MOV R31, RZ ;  /* 0x000000ff001f7202 */ /* 0x000fe20000000f00 */
[----:B------:R-:W-:Y:S01]  /*10990*/  IMAD.MOV.U32 R3, RZ, RZ, 0x181f ;  /* 0x0000181fff037424 */ /* 0x000fe200078e00ff */
[----:B------:R-:W-:Y:S02]  /*109a0*/  MOV R2, 0x109c0 ;  /* 0x000109c000027802 */ /* 0x000fe40000000f00 */
[----:B-12---:R-:W-:Y:S05]  /*109b0*/  CALL.REL.NOINC `($__internal_28_$__cuda_sm70_shflsync_idx_p) ;  /* 0x000017f000007944 */ /* 0x006fea0003c00000 */
[C---:B------:R-:W-:Y:S01]  /*109c0*/  IADD3 R8, P2, R31.reuse, R108, RZ ;  /* 0x0000006c1f087210 */ /* 0x040fe20007f5e0ff */
[----:B------:R-:W-:Y:S01]  /*109d0*/  IMAD.MOV.U32 R230, RZ, RZ, R5 ;  /* 0x000000ffffe67224 */ /* 0x000fe200078e0005 */
[----:B------:R-:W-:-:S02]  /*109e0*/  IADD3 R10, P0, R31, R107, RZ ;  /* 0x0000006b1f0a7210 */ /* 0x000fc40007f1e0ff */
[----:B------:R-:W-:Y:S01]  /*109f0*/  ISETP.GE.AND P3, PT, R232, c[0x0][0x1d4], PT ;  /* 0x00007500e8007a0c */ /* 0x000fe20003f66270 */
[----:B------:R-:W-:Y:S01]  /*10a00*/  IMAD.X R9, R4, 0x1, R102, P2 ;  /* 0x0000000104097824 */ /* 0x000fe200010e0666 */
[----:B------:R-:W-:Y:S01]  /*10a10*/  ISETP.GE.AND P4, PT, R238, c[0x0][0x1d4], PT ;  /* 0x00007500ee007a0c */ /* 0x000fe20003f86270 */
[C---:B------:R-:W-:Y:S01]  /*10a20*/  IMAD.X R11, R4.reuse, 0x1, R100, P0 ;  /* 0x00000001040b7824 */ /* 0x040fe200000e0664 */
[----:B------:R-:W-:Y:S02]  /*10a30*/  ISETP.GE.AND P2, PT, R239, c[0x0][0x1d4], PT ;  /* 0x00007500ef007a0c */ /* 0x000fe40003f46270 */
[C---:B------:R-:W-:Y:S02]  /*10a40*/  IADD3 R6, P1, R31.reuse, R110, RZ ;  /* 0x0000006e1f067210 */ /* 0x040fe40007f3e0ff */
[----:B------:R-:W-:Y:S01]  /*10a50*/  IADD3 R2, P0, R31, R109, RZ ;  /* 0x0000006d1f027210 */ /* 0x000fe20007f1e0ff */
[----:B------:R-:W-:Y:S01]  /*10a60*/  IMAD.MOV.U32 R31, RZ, RZ, 0x1 ;  /* 0x00000001ff1f7424 */ /* 0x000fe200078e00ff */
[----:B------:R-:W-:Y:S01]  /*10a70*/  SEL R13, RZ, 0x10, P4 ;  /* 0x00000010ff0d7807 */ /* 0x000fe20002000000 */
[C---:B------:R-:W-:Y:S01]  /*10a80*/  IMAD.X R7, R4.reuse, 0x1, R103, P1 ;  /* 0x0000000104077824 */ /* 0x040fe200008e0667 */
[----:B------:R-:W-:Y:S01]  /*10a90*/  SEL R12, RZ, 0x10, P5 ;  /* 0x00000010ff0c7807 */ /* 0x000fe20002800000 */
[----:B------:R-:W-:Y:S01]  /*10aa0*/  IMAD.X R3, R4, 0x1, R101, P0 ;  /* 0x0000000104037824 */ /* 0x000fe200000e0665 */
[----:B------:R-:W-:Y:S01]  /*10ab0*/  @!PT LDS RZ, [RZ] ;  /* 0x00000000fffff984 */ /* 0x000fe20000000800 */
[----:B------:R-:W-:Y:S01]  /*10ac0*/  @!PT LDS RZ, [RZ] ;  /* 0x00000000fffff984 */ /* 0x000fe20000000800 */
[----:B------:R-:W-:Y:S01]  /*10ad0*/  @!PT LDS RZ, [RZ] ;  /* 0x00000000fffff984 */ /* 0x000fe20000000800 */
[----:B------:R2:W-:Y:S04]  /*10ae0*/  LDGSTS.E.BYPASS.LTC128B.128 [R229+0x8100], [R10.64], !P3 ;  /* 0x081000000ae57fae */ /* 0x0005e8000d901d46 */
[----:B------:R2:W-:Y:S04]  /*10af0*/  LDGSTS.E.BYPASS.LTC128B.128 [R229+0xa100], [R8.64], !P4 ;  /* 0x0a10000008e57fae */ /* 0x0005e8000e101d46 */
[----:B------:R3:W-:Y:S04]  /*10b00*/  LDGSTS.E.BYPASS.LTC128B.128 [R229+0xc100], [R6.64], !P5 ;  /* 0x0c10000006e57fae */ /* 0x0007e8000e901d46 */
[----:B------:R4:W-:Y:S01]  /*10b10*/  LDGSTS.E.BYPASS.LTC128B.128 [R229+0xe100], [R2.64], !P2 ;  /* 0x0e10000002e57fae */ /* 0x0009e2000d101d46 */
[----:B---3--:R-:W-:Y:S01]  /*10b20*/  SEL R7, RZ, 0x10, P3 ;  /* 0x00000010ff077807 */ /* 0x008fe20001800000 */
[----:B----4-:R-:W-:Y:S01]  /*10b30*/  IMAD.MOV.U32 R3, RZ, RZ, 0x181f ;  /* 0x0000181fff037424 */ /* 0x010fe200078e00ff */
        /* <DEDUP_REMOVED lines=10> */
.L_x_1585:
[----:B------:R-:W-:Y:S02]  /*10be0*/  MOV R0, 0x2 ;  /* 0x0000000200007802 */ /* 0x000fe40000000f00 */
[----:B------:R-:W-:Y:S02]  /*10bf0*/  MOV R2, 0x10c10 ;  /* 0x00010c1000027802 */ /* 0x000fe40000000f00 */
[----:B------:R-:W-:Y:S05]  /*10c00*/  CALL.REL.NOINC `($__internal_27_$__cuda_sm70_shflsync_bfly_p) ;  /* 0x0000154000007944 */ /* 0x000fea0003c00000 */
[----:B------:R-:W-:Y:S01]  /*10c10*/  FMNMX.FTZ R4, R4, R0, !PT ;  /* 0x0000000004047209 */ /* 0x000fe20007810000 */
[----:B------:R-:W-:Y:S01]  /*10c20*/  IMAD.MOV.U32 R0, RZ, RZ, 0x1 ;  /* 0x00000001ff007424 */ /* 0x000fe200078e00ff */
[----:B------:R-:W-:Y:S02]  /*10c30*/  MOV R2, 0x10c50 ;  /* 0x00010c5000027802 */ /* 0x000fe40000000f00 */
[----:B------:R-:W-:Y:S05]  /*10c40*/  CALL.REL.NOINC `($__internal_27_$__cuda_sm70_shflsync_bfly_p) ;  /* 0x0000150000007944 */ /* 0x000fea0003c00000 */
[----:B------:R-:W-:Y:S01]  /*10c50*/  FMNMX.FTZ R132, R4, R0, !PT ;  /* 0x0000000004847209 */ /* 0x000fe20007810000 */
[----:B------:R-:W-:Y:S01]  /*10c60*/  IMAD.MOV.U32 R4, RZ, RZ, R5 ;  /* 0x000000ffff047224 */ /* 0x000fe200078e0005 */
[----:B------:R-:W-:Y:S01]  /*10c70*/  MOV R2, 0x10ca0 ;  /* 0x00010ca000027802 */ /* 0x000fe20000000f00 */
[----:B------:R-:W-:Y:S02]  /*10c80*/  IMAD.MOV.U32 R0, RZ, RZ, 0x2 ;  /* 0x00000002ff007424 */ /* 0x000fe400078e00ff */
[----:B------:R-:W-:Y:S05]  /*10c90*/  CALL.REL.NOINC `($__internal_27_$__cuda_sm70_shflsync_bfly_p) ;  /* 0x000014b000007944 */ /* 0x000fea0003c00000 */
[----:B------:R-:W-:Y:S01]  /*10ca0*/  FMNMX.FTZ R5, R5, R0, !PT ;  /* 0x0000000005057209 */ /* 0x000fe20007810000 */
[----:B------:R-:W-:Y:S01]  /*10cb0*/  IMAD.MOV.U32 R0, RZ, RZ, 0x1 ;  /* 0x00000001ff007424 */ /* 0x000fe200078e00ff */
[----:B------:R-:W-:-:S03]  /*10cc0*/  MOV R2, 0x10cf0 ;  /* 0x00010cf000027802 */ /* 0x000fc60000000f00 */
[----:B------:R-:W-:Y:S02]  /*10cd0*/  IMAD.MOV.U32 R4, RZ, RZ, R5 ;  /* 0x000000ffff047224 */ /* 0x000fe400078e0005 */
[----:B------:R-:W-:Y:S05]  /*10ce0*/  CALL.REL.NOINC `($__internal_27_$__cuda_sm70_shflsync_bfly_p) ;  /* 0x0000146000007944 */ /* 0x000fea0003c00000 */
[----:B------:R-:W-:Y:S01]  /*10cf0*/  MOV R3, R0 ;  /* 0x0000000000037202 */ /* 0x000fe20000000f00 */
[----:B------:R-:W-:Y:S05]  /*10d00*/  BRA `(.L_x_1666) ;  /* 0xffff49d000007947 */ /* 0x000fea000383ffff */
.L_x_1587:
[----:B--234-:R-:W-:Y:S01]  /*10d10*/  MOV R31, RZ ;  /* 0x000000ff001f7202 */ /* 0x01cfe20000000f00 */
[----:B------:R-:W-:Y:S01]  /*10d20*/  IMAD.MOV.U32 R230, RZ, RZ, R4 ;  /* 0x000000ffffe67224 */ /* 0x000fe200078e0004 */
[----:B------:R-:W-:Y:S01]  /*10d30*/  MOV R2, 0x10d60 ;  /* 0x00010d6000027802 */ /* 0x000fe20000000f00 */
[----:B------:R-:W-:Y:S02]  /*10d40*/  IMAD.MOV.U32 R3, RZ, RZ, 0x181f ;  /* 0x0000181fff037424 */ /* 0x000fe400078e00ff */
[----:B-1----:R-:W-:Y:S05]  /*10d50*/  CALL.REL.NOINC `($__internal_28_$__cuda_sm70_shflsync_idx_p) ;  /* 0x0000145000007944 */ /* 0x002fea0003c00000 */
[----:B------:R-:W-:Y:S01]  /*10d60*/  MOV R2, R31 ;  /* 0x0000001f00027202 */ /* 0x000fe20000000f00 */
[----:B-1---5:R-:W-:-:S05]  /*10d70*/  BRA `(.L_x_1667) ;  /* 0xffff623000007947 */ /* 0x022fca000383ffff */
.L_x_1590:
[----:B------:R-:W-:Y:S01]  /*10d80*/  MOV R31, RZ ;  /* 0x000000ff001f7202 */ /* 0x000fe20000000f00 */
[----:B------:R-:W-:Y:S01]  /*10d90*/  IMAD.MOV.U32 R230, RZ, RZ, R5 ;  /* 0x000000ffffe67224 */ /* 0x000fe200078e0005 */
[----:B------:R-:W-:Y:S01]  /*10da0*/  MOV R2, 0x10dd0 ;  /* 0x00010dd000027802 */ /* 0x000fe20000000f00 */
[----:B------:R-:W-:Y:S02]  /*10db0*/  IMAD.MOV.U32 R3, RZ, RZ, 0x181f ;  /* 0x0000181fff037424 */ /* 0x000fe400078e00ff */
[----:B------:R-:W-:Y:S05]  /*10dc0*/  CALL.REL.NOINC `($__internal_28_$__cuda_sm70_shflsync_idx_p) ;  /* 0x000013e000007944 */ /* 0x000fea0003c00000 */
[----:B------:R-:W-:Y:S01]  /*10dd0*/  MOV R4, R31 ;  /* 0x0000001f00047202 */ /* 0x000fe20000000f00 */
[----:B-1---5:R-:W-:-:S05]  /*10de0*/  BRA `(.L_x_1668) ;  /* 0xffff77f000007947 */ /* 0x022fca000383ffff */
.L_x_1591:
[----:B------:R-:W-:Y:S01]  /*10df0*/  MOV R31, RZ ;  /* 0x000000ff001f7202 */ /* 0x000fe20000000f00 */
[----:B------:R-:W-:Y:S01]  /*10e00*/  IMAD.MOV.U32 R230, RZ, RZ, R8 ;  /* 0x000000ffffe67224 */ /* 0x000fe200078e0008 */
[----:B------:R-:W-:Y:S01]  /*10e10*/  MOV R2, 0x10e40 ;  /* 0x00010e4000027802 */ /* 0x000fe20000000f00 */
[----:B------:R-:W-:Y:S02]  /*10e20*/  IMAD.MOV.U32 R3, RZ, RZ, 0x181f ;  /* 0x0000181fff037424 */ /* 0x000fe400078e00ff */
[----:B-12---:R-:W-:Y:S05]  /*10e30*/  CALL.REL.NOINC `($__internal_28_$__cuda_sm70_shflsync_idx_p) ;  /* 0x0000137000007944 */ /* 0x006fea0003c00000 */
[C---:B------:R-:W-:Y:S01]  /*10e40*/  IADD3 R2, -R227.reuse, 0x10, RZ ;  /* 0x00000010e3027810 */ /* 0x040fe20007ffe1ff */
[----:B------:R-:W-:Y:S03]  /*10e50*/  IMAD.MOV.U32 R230, RZ, RZ, R5 ;  /* 0x000000ffffe67224 */ /* 0x000fe600078e0005 */
[----:B------:R-:W-:Y:S04]  /*10e60*/  LOP3.LUT R2, R2, 0xf, RZ, 0xc0, !PT ;  /* 0x0000000f02027812 */ /* 0x000fe800078ec0ff */
[----:B------:R-:W-:Y:S04]  /*10e70*/  IADD3 R2, P1, P0, R2, R31, R25 ;  /* 0x0000001f02027210 */ /* 0x000fe8000783e019 */
[----:B------:R-:W-:Y:S02]  /*10e80*/  IADD3.X R3, RZ, R4, R9, P1, P0 ;  /* 0x00000004ff037210 */ /* 0x000fe40000fe0409 */
[----:B------:R-:W-:Y:S11]  /*10e90*/  ISETP.NE.U32.AND P0, PT, R227, RZ, PT ;  /* 0x000000ffe300720c */ /* 0x000ff60003f05070 */
[----:B------:R-:W-:Y:S02]  /*10ea0*/  @!UPT UIADD3 URZ, URZ, URZ, URZ ;  /* 0x0000003f3f3ff290 */ /* 0x000fe4000fffe03f */
[----:B------:R-:W-:Y:S01]  /*10eb0*/  @!PT LDS RZ, [RZ] ;  /* 0x00000000fffff984 */ /* 0x000fe20000000800 */
[----:B------:R-:W-:Y:S01]  /*10ec0*/  @!PT LDS RZ, [RZ] ;  /* 0x00000000fffff984 */ /* 0x000fe20000000800 */
[----:B------:R-:W-:Y:S01]  /*10ed0*/  @!PT LDS RZ, [RZ] ;  /* 0x00000000fffff984 */ /* 0x000fe20000000800 */
[----:B------:R2:W-:Y:S02]  /*10ee0*/  LDGSTS.E.BYPASS.LTC128B.128.ZFILL [R229+0x8100], [R2.64], P0 ;  /* 0x0810000002e57fae */ /* 0x0005e40008141d46 */
[C---:B--2---:R-:W-:Y:S05]  /*10ef0*/  IADD3 R2, P0, R31.reuse, R26, RZ ;  /* 0x0000001a1f027210 */ /* 0x044fea0007f1e0ff */
[C---:B------:R-:W-:Y:S01]  /*10f00*/  IMAD.X R3, R4.reuse, 0x1, R10, P0 ;  /* 0x0000000104037824 */ /* 0x040fe200000e060a */
[C---:B------:R-:W-:Y:S04]  /*10f10*/  IADD3 R6, P0, R31.reuse, R27, RZ ;  /* 0x0000001b1f067210 */ /* 0x040fe80007f1e0ff */
[----:B------:R2:W-:Y:S01]  /*10f20*/  LDGSTS.E.BYPASS.LTC128B.128 [R229+0xa100], [R2.64], !P3 ;  /* 0x0a10000002e57fae */ /* 0x0005e2000d901d46 */
[C---:B------:R-:W-:Y:S05]  /*10f30*/  IMAD.X R7, R4.reuse, 0x1, R11, P0 ;  /* 0x0000000104077824 */ /* 0x040fea00000e060b */
[----:B------:R3:W-:Y:S01]  /*10f40*/  LDGSTS.E.BYPASS.LTC128B.128 [R229+0xc100], [R6.64], !P4 ;  /* 0x0c10000006e57fae */ /* 0x0007e2000e101d46 */
[----:B--2---:R-:W-:Y:S01]  /*10f50*/  IADD3 R2, P0, R31, R28, RZ ;  /* 0x0000001c1f027210 */ /* 0x004fe20007f1e0ff */
[----:B------:R-:W-:Y:S04]  /*10f60*/  IMAD.MOV.U32 R31, RZ, RZ, 0x1 ;  /* 0x00000001ff1f7424 */ /* 0x000fe800078e00ff */
[----:B------:R-:W-:Y:S05]  /*10f70*/  IMAD.X R3, R4, 0x1, R12, P0 ;  /* 0x0000000104037824 */ /* 0x000fea00000e060c */
[----:B------:R2:W-:Y:S02]  /*10f80*/  LDGSTS.E.BYPASS.LTC128B.128 [R229+0xe100], [R2.64], !P5 ;  /* 0x0e10000002e57fae */ /* 0x0005e4000e901d46 */
[----:B--2---:R-:W-:Y:S01]  /*10f90*/  MOV R2, 0x10fc0 ;  /* 0x00010fc000027802 */ /* 0x004fe20000000f00 */
[----:B------:R-:W-:Y:S02]  /*10fa0*/  IMAD.MOV.U32 R3, RZ, RZ, 0x181f ;  /* 0x0000181fff037424 */ /* 0x000fe400078e00ff */
[----:B-1-3-5:R-:W-:Y:S05]  /*10fb0*/  CALL.REL.NOINC `($__internal_28_$__cuda_sm70_shflsync_idx_p) ;  /* 0x000011f000007944 */ /* 0x02afea0003c00000 */
[----:B------:R-:W-:Y:S01]  /*10fc0*/  MOV R3, 0x181f ;  /* 0x0000181f00037802 */ /* 0x000fe20000000f00 */
[----:B------:R-:W-:Y:S01]  /*10fd0*/  IMAD.MOV.U32 R4, RZ, RZ, R31 ;  /* 0x000000ffff047224 */ /* 0x000fe200078e001f */
[----:B------:R-:W-:Y:S01]  /*10fe0*/  MOV R31, 0x1 ;  /* 0x00000001001f7802 */ /* 0x000fe20000000f00 */
[----:B------:R-:W-:Y:S01]  /*10ff0*/  IMAD.MOV.U32 R230, RZ, RZ, R8 ;  /* 0x000000ffffe67224 */ /* 0x000fe200078e0008 */
[----:B------:R-:W-:Y:S02]  /*11000*/  MOV R2, 0x11020 ;  /* 0x0001102000027802 */ /* 0x000fe40000000f00 */
[----:B-1---5:R-:W-:Y:S05]  /*11010*/  CALL.REL.NOINC `($__internal_28_$__cuda_sm70_shflsync_idx_p) ;  /* 0x0000119000007944 */ /* 0x022fea0003c00000 */
[----:B-----5:R-:W-:Y:S01]  /*11020*/  MOV R0, R31 ;  /* 0x0000001f00007202 */ /* 0x020fe20000000f00 */
[----:B-1----:R-:W-:-:S05]  /*11030*/  BRA `(.L_x_1669) ;  /* 0xffff770000007947 */ /* 0x002fca000383ffff */
.L_x_1592:
        /* <DEDUP_REMOVED lines=14> */
[----:B------:R-:W-:Y:S02]  /*11120*/  MOV R2, 0x11140 ;  /* 0x0001114000027802 */ /* 0x000fe40000000f00 */
[----:B------:R-:W-:Y:S05]  /*11130*/  CALL.REL.NOINC `($__internal_27_$__cuda_sm70_shflsync_bfly_p) ;  /* 0x0000101000007944 */ /* 0x000fea0003c00000 */
[----:B------:R-:W-:-:S05]  /*11140*/  BRA `(.L_x_1670) ;  /* 0xffff79b000007947 */ /* 0x000fca000383ffff */
.L_x_1594:
[----:B------:R-:W-:Y:S01]  /*11150*/  IMAD.MOV.U32 R4, RZ, RZ, R235 ;  /* 0x000000ffff047224 */ /* 0x000fe200078e00eb */
[----:B------:R-:W-:-:S02]  /*11160*/  MOV R0, 0x2 ;  /* 0x0000000200007802 */ /* 0x000fc40000000f00 */
[----:B------:R-:W-:Y:S02]  /*11170*/  MOV R2, 0x11190 ;  /* 0x0001119000027802 */ /* 0x000fe40000000f00 */
[----:B------:R-:W-:Y:S05]  /*11180*/  CALL.REL.NOINC `($__internal_27_$__cuda_sm70_shflsync_bfly_p) ;  /* 0x00000fc000007944 */ /* 0x000fea0003c00000 */
[----:B------:R-:W-:Y:S05]  /*11190*/  BRA `(.L_x_1671) ;  /* 0xffff95a000007947 */ /* 0x000fea000383ffff */
.L_x_1595:
[----:B------:R-:W-:Y:S01]  /*111a0*/  IMAD.MOV.U32 R4, RZ, RZ, R5 ;  /* 0x000000ffff047224 */ /* 0x000fe200078e0005 */
[----:B------:R-:W-:Y:S02]  /*111b0*/  MOV R0, 0x1 ;  /* 0x0000000100007802 */ /* 0x000fe40000000f00 */
[----:B------:R-:W-:Y:S02]  /*111c0*/  MOV R2, 0x111e0 ;  /* 0x000111e000027802 */ /* 0x000fe40000000f00 */
[----:B-1----:R-:W-:Y:S05]  /*111d0*/  CALL.REL.NOINC `($__internal_27_$__cuda_sm70_shflsync_bfly_p) ;  /* 0x00000f7000007944 */ /* 0x002fea0003c00000 */
[----:B------:R-:W-:Y:S01]  /*111e0*/  FADD.FTZ R5, R5, R0 ;  /* 0x0000000005057221 */ /* 0x000fe20000010000 */
[----:B------:R-:W-:Y:S02]  /*111f0*/  MOV R4, R234 ;  /* 0x000000ea00047202 */ /* 0x000fe40000000f00 */
[----:B------:R-:W-:Y:S02]  /*11200*/  MOV R0, 0x2 ;  /* 0x0000000200007802 */ /* 0x000fe40000000f00 */
[----:B------:R-:W-:Y:S02]  /*11210*/  MOV R2, 0x11230 ;  /* 0x0001123000027802 */ /* 0x000fe40000000f00 */
[----:B------:R-:W-:Y:S05]  /*11220*/  CALL.REL.NOINC `($__internal_27_$__cuda_sm70_shflsync_bfly_p) ;  /* 0x00000f2000007944 */ /* 0x000fea0003c00000 */
[----:B------:R-:W-:Y:S01]  /*11230*/  FADD.FTZ R4, R234, R0 ;  /* 0x00000000ea047221 */ /* 0x000fe20000010000 */
[----:B------:R-:W-:Y:S02]  /*11240*/  MOV R0, 0x1 ;  /* 0x0000000100007802 */ /* 0x000fe40000000f00 */
[----:B------:R-:W-:-:S02]  /*11250*/  MOV R2, 0x11270 ;  /* 0x0001127000027802 */ /* 0x000fc40000000f00 */
[----:B------:R-:W-:Y:S05]  /*11260*/  CALL.REL.NOINC `($__internal_27_$__cuda_sm70_shflsync_bfly_p) ;  /* 0x00000ee000007944 */ /* 0x000fea0003c00000 */
[----:B------:R-:W-:Y:S01]  /*11270*/  MOV R3, R0 ;  /* 0x0000000000037202 */ /* 0x000fe20000000f00 */
[----:B------:R-:W-:Y:S05]  /*11280*/  BRA `(.L_x_1672) ;  /* 0xffff952000007947 */ /* 0x000fea000383ffff */
.L_x_1602:
[----:B--234-:R-:W-:Y:S01]  /*11290*/  IMAD.MOV.U32 R230, RZ, RZ, R5 ;  /* 0x000000ffffe67224 */ /* 0x01cfe200078e0005 */
[----:B------:R-:W-:Y:S01]  /*112a0*/  MOV R31, RZ ;  /* 0x000000ff001f7202 */ /* 0x000fe20000000f00 */
[----:B------:R-:W-:Y:S01]  /*112b0*/  IMAD.MOV.U32 R3, RZ, RZ, 0x181f ;  /* 0x0000181fff037424 */ /* 0x000fe200078e00ff */
[----:B------:R-:W-:-:S02]  /*112c0*/  MOV R2, 0x112e0 ;  /* 0x000112e000027802 */ /* 0x000fc40000000f00 */
[----:B-1----:R-:W-:Y:S05]  /*112d0*/  CALL.REL.NOINC `($__internal_28_$__cuda_sm70_shflsync_idx_p) ;  /* 0x00000ed000007944 */ /* 0x002fea0003c00000 */
[----:B------:R-:W-:Y:S01]  /*112e0*/  MOV R4, R31 ;  /* 0x0000001f00047202 */ /* 0x000fe20000000f00 */
[----:B-1---5:R-:W-:Y:S05]  /*112f0*/  BRA `(.L_x_1673) ;  /* 0xffffb14000007947 */ /* 0x022fea000383ffff */
.L_x_1603:
[----:B------:R-:W-:Y:S01]  /*11300*/  IMAD.MOV.U32 R230, RZ, RZ, R14 ;  /* 0x000000ffffe67224 */ /* 0x000fe200078e000e */
[----:B------:R-:W-:Y:S01]  /*11310*/  MOV R31, RZ ;  /* 0x000000ff001f7202 */ /* 0x000fe20000000f00 */
[----:B------:R-:W-:Y:S01]  /*11320*/  IMAD.MOV.U32 R3, RZ, RZ, 0x181f ;  /* 0x0000181fff037424 */ /* 0x000fe200078e00ff */
[----:B------:R-:W-:-:S02]  /*11330*/  MOV R2, 0x11350 ;  /* 0x0001135000027802 */ /* 0x000fc40000000f00 */
[----:B-123--:R-:W-:Y:S05]  /*11340*/  CALL.REL.NOINC `($__internal_28_$__cuda_sm70_shflsync_idx_p) ;  /* 0x00000e6000007944 */ /* 0x00efea0003c00000 */
[----:B-----5:R-:W-:Y:S01]  /*11350*/  MOV R0, R31 ;  /* 0x0000001f00007202 */ /* 0x020fe20000000f00 */
[----:B-1----:R-:W-:Y:S05]  /*11360*/  BRA `(.L_x_1674) ;  /* 0xffffb0f000007947 */ /* 0x002fea000383ffff */
.L_x_1606:
[----:B------:R-:W-:Y:S01]  /*11370*/  IMAD.MOV.U32 R230, RZ, RZ, R5 ;  /* 0x000000ffffe67224 */ /* 0x000fe200078e0005 */
[----:B------:R-:W-:Y:S01]  /*11380*/  MOV R31, 0x1 ;  /* 0x00000001001f7802 */ /* 0x000fe20000000f00 */
[----:B--2---:R-:W-:Y:S01]  /*11390*/  IMAD.MOV.U32 R3, RZ, RZ, 0x181f ;  /* 0x0000181fff037424 */ /* 0x004fe200078e00ff */
[----:B------:R-:W-:-:S02]  /*113a0*/  MOV R2, 0x113c0 ;  /* 0x000113c000027802 */ /* 0x000fc40000000f00 */
[----:B-1-34-:R-:W-:Y:S05]  /*113b0*/  CALL.REL.NOINC `($__internal_28_$__cuda_sm70_shflsync_idx_p) ;  /* 0x00000df000007944 */ /* 0x01afea0003c00000 */
        /* <DEDUP_REMOVED lines=8> */
.L_x_1609:
[----:B------:R-:W-:Y:S01]  /*11440*/  IMAD.MOV.U32 R230, RZ, RZ, R5 ;  /* 0x000000ffffe67224 */ /* 0x000fe200078e0005 */
[----:B------:R-:W-:Y:S01]  /*11450*/  MOV R31, 0x2 ;  /* 0x00000002001f7802 */ /* 0x000fe20000000f00 */
[----:B-1----:R-:W-:Y:S01]  /*11460*/  IMAD.MOV.U32 R3, RZ, RZ, 0x181f ;  /* 0x0000181fff037424 */ /* 0x002fe200078e00ff */
[----:B------:R-:W-:Y:S02]  /*11470*/  MOV R2, 0x11490 ;  /* 0x0001149000027802 */ /* 0x000fe40000000f00 */
[----:B--234-:R-:W-:Y:S05]  /*11480*/  CALL.REL.NOINC `($__internal_28_$__cuda_sm70_shflsync_idx_p) ;  /* 0x00000d2000007944 */ /* 0x01cfea0003c00000 */
[----:B------:R-:W-:Y:S01]  /*11490*/  MOV R4, R31 ;  /* 0x0000001f00047202 */ /* 0x000fe20000000f00 */
[----:B-1---5:R-:W-:Y:S05]  /*114a0*/  BRA `(.L_x_1676) ;  /* 0xffffb33000007947 */ /* 0x022fea000383ffff */
.L_x_1610:
[----:B------:R-:W-:Y:S01]  /*114b0*/  IMAD.MOV.U32 R230, RZ, RZ, R14 ;  /* 0x000000ffffe67224 */ /* 0x000fe200078e000e */
[----:B------:R-:W-:Y:S01]  /*114c0*/  MOV R31, 0x2 ;  /* 0x00000002001f7802 */ /* 0x000fe20000000f00 */
[----:B-1----:R-:W-:Y:S01]  /*114d0*/  IMAD.MOV.U32 R3, RZ, RZ, 0x181f ;  /* 0x0000181fff037424 */ /* 0x002fe200078e00ff */
[----:B------:R-:W-:Y:S02]  /*114e0*/  MOV R2, 0x11500 ;  /* 0x0001150000027802 */ /* 0x000fe40000000f00 */
[----:B--234-:R-:W-:Y:S05]  /*114f0*/  CALL.REL.NOINC `($__internal_28_$__cuda_sm70_shflsync_idx_p) ;  /* 0x00000cb000007944 */ /* 0x01cfea0003c00000 */
[----:B-----5:R-:W-:Y:S01]  /*11500*/  MOV R0, R31 ;  /* 0x0000001f00007202 */ /* 0x020fe20000000f00 */
[----:B-1----:R-:W-:Y:S05]  /*11510*/  BRA `(.L_x_1677) ;  /* 0xffffb2e000007947 */ /* 0x002fea000383ffff */
.L_x_1613:
[----:B------:R-:W-:Y:S01]  /*11520*/  IMAD.MOV.U32 R230, RZ, RZ, R5 ;  /* 0x000000ffffe67224 */ /* 0x000fe200078e0005 */
[----:B------:R-:W-:Y:S01]  /*11530*/  MOV R31, 0x3 ;  /* 0x00000003001f7802 */ /* 0x000fe20000000f00 */
[----:B-1----:R-:W-:Y:S01]  /*11540*/  IMAD.MOV.U32 R3, RZ, RZ, 0x181f ;  /* 0x0000181fff037424 */ /* 0x002fe200078e00ff */
[----:B------:R-:W-:-:S02]  /*11550*/  MOV R2, 0x11570 ;  /* 0x0001157000027802 */ /* 0x000fc40000000f00 */
[----:B--234-:R-:W-:Y:S05]  /*11560*/  CALL.REL.NOINC `($__internal_28_$__cuda_sm70_shflsync_idx_p) ;  /* 0x00000c4000007944 */ /* 0x01cfea0003c00000 */
        /* <DEDUP_REMOVED lines=8> */
.L_x_1615:
[----:B------:R-:W-:Y:S01]  /*115f0*/  IMAD.MOV.U32 R230, RZ, RZ, R5 ;  /* 0x000000ffffe67224 */ /* 0x000fe200078e0005 */
[----:B------:R-:W-:Y:S01]  /*11600*/  MOV R31, RZ ;  /* 0x000000ff001f7202 */ /* 0x000fe20000000f00 */
[----:B------:R-:W-:Y:S01]  /*11610*/  IMAD.MOV.U32 R3, RZ, RZ, 0x1c1f ;  /* 0x00001c1fff037424 */ /* 0x000fe200078e00ff */
[----:B------:R-:W-:Y:S02]  /*11620*/  MOV R2, 0x11640 ;  /* 0x0001164000027802 */ /* 0x000fe40000000f00 */
[----:B------:R-:W-:Y:S05]  /*11630*/  CALL.REL.NOINC `($__internal_28_$__cuda_sm70_shflsync_idx_p) ;  /* 0x00000b7000007944 */ /* 0x000fea0003c00000 */
[----:B------:R-:W-:Y:S01]  /*11640*/  MOV R4, R31 ;  /* 0x0000001f00047202 */ /* 0x000fe20000000f00 */
[----:B-1---5:R-:W-:Y:S05]  /*11650*/  BRA `(.L_x_1679) ;  /* 0xffffb70000007947 */ /* 0x022fea000383ffff */
.L_x_1616:
[----:B------:R-:W-:Y:S01]  /*11660*/  IMAD.MOV.U32 R230, RZ, RZ, R12 ;  /* 0x000000ffffe67224 */ /* 0x000fe200078e000c */
[----:B------:R-:W-:Y:S01]  /*11670*/  MOV R31, RZ ;  /* 0x000000ff001f7202 */ /* 0x000fe20000000f00 */
[----:B------:R-:W-:Y:S01]  /*11680*/  IMAD.MOV.U32 R3, RZ, RZ, 0x1c1f ;  /* 0x00001c1fff037424 */ /* 0x000fe200078e00ff */
[----:B------:R-:W-:Y:S02]  /*11690*/  MOV R2, 0x116b0 ;  /* 0x000116b000027802 */ /* 0x000fe40000000f00 */
[----:B-12---:R-:W-:Y:S05]  /*116a0*/  CALL.REL.NOINC `($__internal_28_$__cuda_sm70_shflsync_idx_p) ;  /* 0x00000b0000007944 */ /* 0x006fea0003c00000 */
[----:B-----5:R-:W-:Y:S01]  /*116b0*/  MOV R0, R31 ;  /* 0x0000001f00007202 */ /* 0x020fe20000000f00 */
[----:B-1----:R-:W-:Y:S05]  /*116c0*/  BRA `(.L_x_1680) ;  /* 0xffffb6b000007947 */ /* 0x002fea000383ffff */
.L_x_1619:
        /* <DEDUP_REMOVED lines=13> */
.L_x_1623:
[----:B------:R-:W-:Y:S01]  /*117a0*/  IMAD.MOV.U32 R230, RZ, RZ, R5 ;  /* 0x000000ffffe67224 */ /* 0x000fe200078e0005 */
[----:B------:R-:W-:Y:S01]  /*117b0*/  MOV R31, RZ ;  /* 0x000000ff001f7202 */ /* 0x000fe20000000f00 */
[----:B------:R-:W-:Y:S01]  /*117c0*/  IMAD.MOV.U32 R3, RZ, RZ, 0x181f ;  /* 0x0000181fff037424 */ /* 0x000fe200078e00ff */
[----:B------:R-:W-:Y:S02]  /*117d0*/  MOV R2, 0x117f0 ;  /* 0x000117f000027802 */ /* 0x000fe40000000f00 */
[----:B------:R-:W-:Y:S05]  /*117e0*/  CALL.REL.NOINC `($__internal_28_$__cuda_sm70_shflsync_idx_p) ;  /* 0x000009c000007944 */ /* 0x000fea0003c00000 */
[----:B------:R-:W-:Y:S01]  /*117f0*/  MOV R4, R31 ;  /* 0x0000001f00047202 */ /* 0x000fe20000000f00 */
[----:B-1---5:R-:W-:Y:S05]  /*11800*/  BRA `(.L_x_1682) ;  /* 0xffffd67000007947 */ /* 0x022fea000383ffff */
.L_x_1624:
[----:B------:R-:W-:Y:S01]  /*11810*/  IMAD.MOV.U32 R230, RZ, RZ, R14 ;  /* 0x000000ffffe67224 */ /* 0x000fe200078e000e */
[----:B------:R-:W-:Y:S01]  /*11820*/  MOV R31, RZ ;  /* 0x000000ff001f7202 */ /* 0x000fe20000000f00 */
[----:B------:R-:W-:Y:S01]  /*11830*/  IMAD.MOV.U32 R3, RZ, RZ, 0x181f ;  /* 0x0000181fff037424 */ /* 0x000fe200078e00ff */
[----:B------:R-:W-:Y:S02]  /*11840*/  MOV R2, 0x11860 ;  /* 0x0001186000027802 */ /* 0x000fe40000000f00 */
[----:B-12---:R-:W-:Y:S05]  /*11850*/  CALL.REL.NOINC `($__internal_28_$__cuda_sm70_shflsync_idx_p) ;  /* 0x0000095000007944 */ /* 0x006fea0003c00000 */
[----:B-----5:R-:W-:Y:S01]  /*11860*/  MOV R0, R31 ;  /* 0x0000001f00007202 */ /* 0x020fe20000000f00 */
[----:B-1----:R-:W-:Y:S05]  /*11870*/  BRA `(.L_x_1683) ;  /* 0xffffd62000007947 */ /* 0x002fea000383ffff */
.L_x_1627:
        /* <DEDUP_REMOVED lines=13> */
.L_x_1630:
[----:B------:R-:W-:Y:S01]  /*11950*/  IMAD.MOV.U32 R230, RZ, RZ, R5 ;  /* 0x000000ffffe67224 */ /* 0x000fe200078e0005 */
[----:B------:R-:W-:Y:S01]  /*11960*/  MOV R31, 0x2 ;  /* 0x00000002001f7802 */ /* 0x000fe20000000f00 */
[----:B-1----:R-:W-:Y:S01]  /*11970*/  IMAD.MOV.U32 R3, RZ, RZ, 0x181f ;  /* 0x0000181fff037424 */ /* 0x002fe200078e00ff */
[----:B------:R-:W-:Y:S02]  /*11980*/  MOV R2, 0x119a0 ;  /* 0x000119a000027802 */ /* 0x000fe40000000f00 */
[----:B--234-:R-:W-:Y:S05]  /*11990*/  CALL.REL.NOINC `($__internal_28_$__cuda_sm70_shflsync_idx_p) ;  /* 0x0000081000007944 */ /* 0x01cfea0003c00000 */
[----:B------:R-:W-:Y:S01]  /*119a0*/  MOV R4, R31 ;  /* 0x0000001f00047202 */ /* 0x000fe20000000f00 */
[----:B-1---5:R-:W-:Y:S05]  /*119b0*/  BRA `(.L_x_1685) ;  /* 0xffffd87000007947 */ /* 0x022fea000383ffff */
.L_x_1631:
[----:B------:R-:W-:Y:S01]  /*119c0*/  IMAD.MOV.U32 R230, RZ, RZ, R14 ;  /* 0x000000ffffe67224 */ /* 0x000fe200078e000e */
[----:B------:R-:W-:Y:S01]  /*119d0*/  MOV R31, 0x2 ;  /* 0x00000002001f7802 */ /* 0x000fe20000000f00 */
[----:B------:R-:W-:Y:S01]  /*119e0*/  IMAD.MOV.U32 R3, RZ, RZ, 0x181f ;  /* 0x0000181fff037424 */ /* 0x000fe200078e00ff */
[----:B------:R-:W-:Y:S02]  /*119f0*/  MOV R2, 0x11a10 ;  /* 0x00011a1000027802 */ /* 0x000fe40000000f00 */
[----:B-1234-:R-:W-:Y:S05]  /*11a00*/  CALL.REL.NOINC `($__internal_28_$__cuda_sm70_shflsync_idx_p) ;  /* 0x000007a000007944 */ /* 0x01efea0003c00000 */
[----:B-----5:R-:W-:Y:S01]  /*11a10*/  MOV R0, R31 ;  /* 0x0000001f00007202 */ /* 0x020fe20000000f00 */
[----:B-1----:R-:W-:Y:S05]  /*11a20*/  BRA `(.L_x_1686) ;  /* 0xffffd82000007947 */ /* 0x002fea000383ffff */
.L_x_1634:
        /* <DEDUP_REMOVED lines=13> */
.L_x_1636:
[----:B------:R-:W-:Y:S01]  /*11b00*/  IMAD.MOV.U32 R230, RZ, RZ, R30 ;  /* 0x000000ffffe67224 */ /* 0x000fe200078e001e */
[----:B------:R-:W-:Y:S01]  /*11b10*/  MOV R31, RZ ;  /* 0x000000ff001f7202 */ /* 0x000fe20000000f00 */
[----:B------:R-:W-:Y:S01]  /*11b20*/  IMAD.MOV.U32 R3, RZ, RZ, 0x1f ;  /* 0x0000001fff037424 */ /* 0x000fe200078e00ff */
[----:B------:R-:W-:Y:S02]  /*11b30*/  MOV R2, 0x11b50 ;  /* 0x00011b5000027802 */ /* 0x000fe40000000f00 */
[----:B------:R-:W-:Y:S05]  /*11b40*/  CALL.REL.NOINC `($__internal_28_$__cuda_sm70_shflsync_idx_p) ;  /* 0x0000066000007944 */ /* 0x000fea0003c00000 */
[----:B------:R-:W-:Y:S01]  /*11b50*/  MOV R9, R31 ;  /* 0x0000001f00097202 */ /* 0x000fe20000000f00 */
[----:B-1---5:R-:W-:Y:S05]  /*11b60*/  BRA `(.L_x_1688) ;  /* 0xffffdb1000007947 */ /* 0x022fea000383ffff */
.L_x_1637:
[----:B------:R-:W-:Y:S01]  /*11b70*/  IMAD.MOV.U32 R230, RZ, RZ, R30 ;  /* 0x000000ffffe67224 */ /* 0x000fe200078e001e */
[----:B------:R-:W-:Y:S01]  /*11b80*/  MOV R31, 0x1 ;  /* 0x00000001001f7802 */ /* 0x000fe20000000f00 */
[----:B------:R-:W-:Y:S01]  /*11b90*/  IMAD.MOV.U32 R3, RZ, RZ, 0x1f ;  /* 0x0000001fff037424 */ /* 0x000fe200078e00ff */
[----:B------:R-:W-:Y:S02]  /*11ba0*/  MOV R2, 0x11bc0 ;  /* 0x00011bc000027802 */ /* 0x000fe40000000f00 */
[----:B-12---:R-:W-:Y:S05]  /*11bb0*/  CALL.REL.NOINC `($__internal_28_$__cuda_sm70_shflsync_idx_p) ;  /* 0x000005f000007944 */ /* 0x006fea0003c00000 */
[----:B------:R-:W-:Y:S01]  /*11bc0*/  MOV R8, R31 ;  /* 0x0000001f00087202 */ /* 0x000fe20000000f00 */
[----:B-1---5:R-:W-:Y:S05]  /*11bd0*/  BRA `(.L_x_1689) ;  /* 0xffffdac000007947 */ /* 0x022fea000383ffff */
.L_x_1638:
[----:B------:R-:W-:Y:S02]  /*11be0*/  MOV R3, 0x1 ;  /* 0x0000000100037802 */ /* 0x000fe40000000f00 */
[----:B------:R-:W-:-:S02]  /*11bf0*/  MOV R2, 0x11c10 ;  /* 0x00011c1000027802 */ /* 0x000fc40000000f00 */
[----:B-1234-:R-:W-:Y:S05]  /*11c00*/  CALL.REL.NOINC `($__internal_29_$__cuda_sm70_shflsync_up_p) ;  /* 0x0000061000007944 */ /* 0x01efea0003c00000 */
[----:B------:R-:W-:Y:S05]  /*11c10*/  BRA `(.L_x_1690) ;  /* 0xffffdbb000007947 */ /* 0x000fea000383ffff */
.L_x_1639:
[----:B------:R-:W-:Y:S02]  /*11c20*/  MOV R3, 0x2 ;  /* 0x0000000200037802 */ /* 0x000fe40000000f00 */
[----:B------:R-:W-:-:S02]  /*11c30*/  MOV R2, 0x11c50 ;  /* 0x00011c5000027802 */ /* 0x000fc40000000f00 */
[----:B--2-4-:R-:W-:Y:S05]  /*11c40*/  CALL.REL.NOINC `($__internal_29_$__cuda_sm70_shflsync_up_p) ;  /* 0x000005d000007944 */ /* 0x014fea0003c00000 */
        /* <DEDUP_REMOVED lines=24> */
.L_x_1643:
[----:B------:R-:W-:Y:S02]  /*11dd0*/  MOV R3, 0x1 ;  /* 0x0000000100037802 */ /* 0x000fe40000000f00 */
[----:B------:R-:W-:Y:S02]  /*11de0*/  MOV R2, 0x11e00 ;  /* 0x00011e0000027802 */ /* 0x000fe40000000f00 */
[----:B------:R-:W-:Y:S05]  /*11df0*/  CALL.REL.NOINC `($__internal_29_$__cuda_sm70_shflsync_up_p) ;  /* 0x0000042000007944 */ /* 0x000fea0003c00000 */
[----:B------:R-:W-:Y:S01]  /*11e00*/  MOV R2, R4 ;  /* 0x0000000400027202 */ /* 0x000fe20000000f00 */
[----:B------:R-:W-:Y:S05]  /*11e10*/  BRA `(.L_x_1692) ;  /* 0xffffdc1000007947 */ /* 0x000fea000383ffff */
.L_x_1644:
        /* <DEDUP_REMOVED lines=27> */
.L_x_1646:
[----:B------:R-:W-:Y:S02]  /*11fd0*/  SEL R0, RZ, 0x1, P0 ;  /* 0x00000001ff007807 */ /* 0x000fe40000000000 */
[----:B------:R-:W-:Y:S02]  /*11fe0*/  MOV R2, 0x12000 ;  /* 0x0001200000027802 */ /* 0x000fe40000000f00 */
[----:B-1----:R-:W-:Y:S05]  /*11ff0*/  CALL.REL.NOINC `($__internal_30_$__cuda_sm70_votesync_ballot) ;  /* 0x0000028000007944 */ /* 0x002fea0003c00000 */
[----:B------:R-:W-:Y:S05]  /*12000*/  BRA `(.L_x_1694) ;  /* 0xffffdbb000007947 */ /* 0x000fea000383ffff */
.L_x_1647:
[----:B------:R-:W-:Y:S01]  /*12010*/  IMAD.MOV.U32 R230, RZ, RZ, R6 ;  /* 0x000000ffffe67224 */ /* 0x000fe200078e0006 */
[----:B---3--:R-:W-:Y:S01]  /*12020*/  MOV R31, R11 ;  /* 0x0000000b001f7202 */ /* 0x008fe20000000f00 */
[----:B------:R-:W-:Y:S01]  /*12030*/  IMAD.MOV.U32 R3, RZ, RZ, 0x1f ;  /* 0x0000001fff037424 */ /* 0x000fe200078e00ff */
[----:B------:R-:W-:Y:S02]  /*12040*/  MOV R2, 0x12060 ;  /* 0x0001206000027802 */ /* 0x000fe40000000f00 */
[----:B-12---:R-:W-:Y:S05]  /*12050*/  CALL.REL.NOINC `($__internal_28_$__cuda_sm70_shflsync_idx_p) ;  /* 0x0000015000007944 */ /* 0x006fea0003c00000 */
[----:B------:R-:W-:Y:S01]  /*12060*/  IMAD.MOV.U32 R6, RZ, RZ, R31 ;  /* 0x000000ffff067224 */ /* 0x000fe200078e001f */
[----:B------:R-:W-:Y:S01]  /*12070*/  MOV R31, R11 ;  /* 0x0000000b001f7202 */ /* 0x000fe20000000f00 */
[----:B------:R-:W-:Y:S01]  /*12080*/  IMAD.MOV.U32 R230, RZ, RZ, R7 ;  /* 0x000000ffffe67224 */ /* 0x000fe200078e0007 */
[----:B------:R-:W-:Y:S02]  /*12090*/  MOV R3, 0x1f ;  /* 0x0000001f00037802 */ /* 0x000fe40000000f00 */
[----:B------:R-:W-:-:S02]  /*120a0*/  MOV R2, 0x120c0 ;  /* 0x000120c000027802 */ /* 0x000fc40000000f00 */
[----:B-1---5:R-:W-:Y:S05]  /*120b0*/  CALL.REL.NOINC `($__internal_28_$__cuda_sm70_shflsync_idx_p) ;  /* 0x000000f000007944 */ /* 0x022fea0003c00000 */
[----:B------:R-:W-:Y:S01]  /*120c0*/  MOV R7, R31 ;  /* 0x0000001f00077202 */ /* 0x000fe20000000f00 */
[----:B-1---5:R-:W-:Y:S05]  /*120d0*/  BRA `(.L_x_1695) ;  /* 0xffffdb2000007947 */ /* 0x022fea000383ffff */
.L_x_1650:
[----:B------:R-:W-:Y:S01]  /*120e0*/  IMAD.MOV.U32 R230, RZ, RZ, R4 ;  /* 0x000000ffffe67224 */ /* 0x000fe200078e0004 */
[----:B------:R-:W-:Y:S01]  /*120f0*/  MOV R31, R0 ;  /* 0x00000000001f7202 */ /* 0x000fe20000000f00 */
[----:B------:R-:W-:Y:S01]  /*12100*/  IMAD.MOV.U32 R3, RZ, RZ, 0x1f ;  /* 0x0000001fff037424 */ /* 0x000fe200078e00ff */
[----:B------:R-:W-:-:S02]  /*12110*/  MOV R2, 0x12130 ;  /* 0x0001213000027802 */ /* 0x000fc40000000f00 */
[----:B-1-34-:R-:W-:Y:S05]  /*12120*/  CALL.REL.NOINC `($__internal_28_$__cuda_sm70_shflsync_idx_p) ;  /* 0x0000008000007944 */ /* 0x01afea0003c00000 */
[----:B------:R-:W-:Y:S01]  /*12130*/  MOV R10, R31 ;  /* 0x0000001f000a7202 */ /* 0x000fe20000000f00 */
[----:B-1---5:R-:W-:Y:S05]  /*12140*/  BRA `(.L_x_1649) ;  /* 0xffffdb1000007947 */ /* 0x022fea000383ffff */
        .weak           $__internal_27_$__cuda_sm70_shflsync_bfly_p
        .type           $__internal_27_$__cuda_sm70_shflsync_bfly_p,@function
        .size           $__internal_27_$__cuda_sm70_shflsync_bfly_p,($__internal_28_$__cuda_sm70_shflsync_idx_p - $__internal_27_$__cuda_sm70_shflsync_bfly_p)
$__internal_27_$__cuda_sm70_shflsync_bfly_p:
[----:B------:R-:W-:Y:S02]  /*12150*/  MOV R25, 0xffffffff ;  /* 0xffffffff00197802 */ /* 0x000fe40000000f00 */
[----:B------:R-:W-:-:S02]  /*12160*/  MOV R3, 0x1f ;  /* 0x0000001f00037802 */ /* 0x000fc40000000f00 */
[----:B------:R-:W-:Y:S04]  /*12170*/  WARPSYNC R25 ;  /* 0x0000001900007348 */ /* 0x000fe80003800000 */
[----:B------:R1:W2:Y:S02]  /*12180*/  SHFL.BFLY PT, R0, R4, R0, R3 ;  /* 0x0c00000004007389 */ /* 0x0002a400000e0003 */
[----:B-1----:R-:W-:-:S04]  /*12190*/  MOV R3, 0x0 ;  /* 0x0000000000037802 */ /* 0x002fc80000000f00 */
[----:B--2---:R-:W-:Y:S05]  /*121a0*/  RET.REL.NODEC R2 `(_ZN7cutlass13device_kernelIN5flash19enable_sm80_to_sm89INS1_16FlashAttnFwdSm80INS1_25CollectiveMainloopFwdSm80ILi8ELi1ELb0EN4cute5tupleIJNS5_1CILi128EEENS7_ILi64EEENS7_ILi256EEEEEELi256ENS_6half_tEfNS_4arch4Sm80ELb0ELb0ELb1ELb1ELb1ELb0ELb1ELb1EEENS1_21CollectiveEpilogueFwdINS6_IJS8_SA_S9_EEENS6_IJNS7_ILi1EEESI_SI_EEESC_SE_Li256ELb1ELb1ELb1ELb0EEENS1_36VarlenDynamicPersistentTileSchedulerILi128ELi64ELi256ELi256ELb1ELb1ELb0ELb0ELb1ELb1EEEEEEEEEvNT_6ParamsE) ;  /* 0xfffede5002007950 */ /* 0x004fea0003c3ffff */
        .weak           $__internal_28_$__cuda_sm70_shflsync_idx_p
        .type           $__internal_28_$__cuda_sm70_shflsync_idx_p,@function
        .size           $__internal_28_$__cuda_sm70_shflsync_idx_p,($__internal_29_$__cuda_sm70_shflsync_up_p - $__internal_28_$__cuda_sm70_shflsync_idx_p)
$__internal_28_$__cuda_sm70_shflsync_idx_p:
[----:B------:R1:W-:Y:S02]  /*121b0*/  STL [R1+0x150], R0 ;  /* 0x0001500001007387 */ /* 0x0003e40000100800 */
[----:B-1----:R-:W-:-:S04]  /*121c0*/  MOV R0, 0xffffffff ;  /* 0xffffffff00007802 */ /* 0x002fc80000000f00 */
[----:B------:R-:W-:Y:S04]  /*121d0*/  WARPSYNC R0 ;  /* 0x0000000000007348 */ /* 0x000fe80003800000 */
[----:B------:R1:W2:Y:S04]  /*121e0*/  SHFL.IDX PT, R31, R230, R31, R3 ;  /* 0x0000001fe61f7389 */ /* 0x0002a800000e0003 */
[----:B-1----:R1:W5:Y:S01]  /*121f0*/  LDL.LU R0, [R1+0x150] ;  /* 0x0001500001007983 */ /* 0x0023620000300800 */
[----:B------:R-:W-:-:S04]  /*12200*/  MOV R3, 0x0 ;  /* 0x0000000000037802 */ /* 0x000fc80000000f00 */
[----:B--2---:R-:W-:Y:S05]  /*12210*/  RET.REL.NODEC R2 `(_ZN7cutlass13device_kernelIN5flash19enable_sm80_to_sm89INS1_16FlashAttnFwdSm80INS1_25CollectiveMainloopFwdSm80ILi8ELi1ELb0EN4cute5tupleIJNS5_1CILi128EEENS7_ILi64EEENS7_ILi256EEEEEELi256ENS_6half_tEfNS_4arch4Sm80ELb0ELb0ELb1ELb1ELb1ELb0ELb1ELb1EEENS1_21CollectiveEpilogueFwdINS6_IJS8_SA_S9_EEENS6_IJNS7_ILi1EEESI_SI_EEESC_SE_Li256ELb1ELb1ELb1ELb0EEENS1_36VarlenDynamicPersistentTileSchedulerILi128ELi64ELi256ELi256ELb1ELb1ELb0ELb0ELb1ELb1EEEEEEEEEvNT_6ParamsE) ;  /* 0xfffedde002007950 */ /* 0x004fea0003c3ffff */
        .weak           $__internal_29_$__cuda_sm70_shflsync_up_p
        .type           $__internal_29_$__cuda_sm70_shflsync_up_p,@function
        .size           $__internal_29_$__cuda_sm70_shflsync_up_p,($__internal_30_$__cuda_sm70_votesync_ballot - $__internal_29_$__cuda_sm70_shflsync_up_p)
$__internal_29_$__cuda_sm70_shflsync_up_p:
[----:B------:R-:W-:Y:S02]  /*12220*/  MOV R4, RZ ;  /* 0x000000ff00047202 */ /* 0x000fe40000000f00 */
[----:B------:R-:W-:-:S04]  /*12230*/  MOV R11, 0xffffffff ;  /* 0xffffffff000b7802 */ /* 0x000fc80000000f00 */
[----:B------:R-:W-:Y:S04]  /*12240*/  WARPSYNC R11 ;  /* 0x0000000b00007348 */ /* 0x000fe80003800000 */
[----:B------:R1:W2:Y:S02]  /*12250*/  SHFL.UP PT, R4, R0, R3, R4 ;  /* 0x0400000300047389 */ /* 0x0002a400000e0004 */
[----:B-1----:R-:W-:-:S04]  /*12260*/  MOV R3, 0x0 ;  /* 0x0000000000037802 */ /* 0x002fc80000000f00 */
[----:B--2---:R-:W-:Y:S05]  /*12270*/  RET.REL.NODEC R2 `(_ZN7cutlass13device_kernelIN5flash19enable_sm80_to_sm89INS1_16FlashAttnFwdSm80INS1_25CollectiveMainloopFwdSm80ILi8ELi1ELb0EN4cute5tupleIJNS5_1CILi128EEENS7_ILi64EEENS7_ILi256EEEEEELi256ENS_6half_tEfNS_4arch4Sm80ELb0ELb0ELb1ELb1ELb1ELb0ELb1ELb1EEENS1_21CollectiveEpilogueFwdINS6_IJS8_SA_S9_EEENS6_IJNS7_ILi1EEESI_SI_EEESC_SE_Li256ELb1ELb1ELb1ELb0EEENS1_36VarlenDynamicPersistentTileSchedulerILi128ELi64ELi256ELi256ELb1ELb1ELb0ELb0ELb1ELb1EEEEEEEEEvNT_6ParamsE) ;  /* 0xfffedd8002007950 */ /* 0x004fea0003c3ffff */
        .weak           $__internal_30_$__cuda_sm70_votesync_ballot
        .type           $__internal_30_$__cuda_sm70_votesync_ballot,@function
        .size           $__internal_30_$__cuda_sm70_votesync_ballot,(.L_x_6493 - $__internal_30_$__cuda_sm70_votesync_ballot)
$__internal_30_$__cuda_sm70_votesync_ballot:
[----:B------:R-:W-:Y:S01]  /*12280*/  ISETP.NE.U32.AND P0, PT, R0, 0x1, PT ;  /* 0x000000010000780c */ /* 0x000fe20003f05070 */
[----:B------:R-:W-:-:S04]  /*12290*/  IMAD.MOV.U32 R3, RZ, RZ, -0x1 ;  /* 0xffffffffff037424 */ /* 0x000fc800078e00ff */
[----:B------:R-:W-:Y:S08]  /*122a0*/  WARPSYNC R3 ;  /* 0x0000000300007348 */ /* 0x000ff00003800000 */
[----:B------:R-:W-:-:S04]  /*122b0*/  VOTE.ANY R0, PT, !P0 ;  /* 0x0000000000007806 */ /* 0x000fc800040e0100 */
[----:B------:R-:W-:Y:S01]  /*122c0*/  LOP3.LUT R0, R0, R3, RZ, 0xc0, !PT ;  /* 0x0000000300007212 */ /* 0x000fe200078ec0ff */
[----:B------:R-:W-:-:S04]  /*122d0*/  IMAD.MOV.U32 R3, RZ, RZ, 0x0 ;  /* 0x00000000ff037424 */ /* 0x000fc800078e00ff */
[----:B------:R-:W-:Y:S05]  /*122e0*/  RET.REL.NODEC R2 `(_ZN7cutlass13device_kernelIN5flash19enable_sm80_to_sm89INS1_16FlashAttnFwdSm80INS1_25CollectiveMainloopFwdSm80ILi8ELi1ELb0EN4cute5tupleIJNS5_1CILi128EEENS7_ILi64EEENS7_ILi256EEEEEELi256ENS_6half_tEfNS_4arch4Sm80ELb0ELb0ELb1ELb1ELb1ELb0ELb1ELb1EEENS1_21CollectiveEpilogueFwdINS6_IJS8_SA_S9_EEENS6_IJNS7_ILi1EEESI_SI_EEESC_SE_Li256ELb1ELb1ELb1ELb0EEENS1_36VarlenDynamicPersistentTileSchedulerILi128ELi64ELi256ELi256ELb1ELb1ELb0ELb0ELb1ELb1EEEEEEEEEvNT_6ParamsE) ;  /* 0xfffedd1002007950 */ /* 0x000fea0003c3ffff */
.L_x_1696:
        /* <DEDUP_REMOVED lines=9> */
.L_x_6493:


//--------------------- .text._ZN7cutlass13device_kernelIN5flash19enable_sm80_to_sm89INS1_16FlashAttnFwdSm80INS1_25CollectiveMainloopFwdSm80ILi8ELi1ELb0EN4cute5tupleIJNS5_1CILi128EEENS7_ILi48EEENS7_ILi256EEEEEELi256ENS_6half_tEfNS_4arch4Sm80ELb0ELb0ELb1ELb1ELb1ELb1ELb1ELb1EEENS1_21CollectiveEpilogueFwdINS6_IJS8_SA_S9_EEENS6_IJNS7_ILi1EEESI_SI_EEESC_SE_Li256ELb1ELb1ELb1ELb0EEENS1_36VarlenDynamicPersistentTileSchedulerILi128ELi48ELi256ELi256ELb1ELb1ELb0ELb0ELb1ELb1EEEEEEEEEvNT_6ParamsE --------------------------
	.section	.text._ZN7cutlass13device_kernelIN5flash19enable_sm80_to_sm89INS1_16FlashAttnFwdSm80INS1_25CollectiveMainloopFwdSm80ILi8ELi1ELb0EN4cute5tupleIJNS5_1CILi128EEENS7_ILi48EEENS7_ILi256EEEEEELi256ENS_6half_tEfNS_4arch4Sm80ELb0ELb0ELb1ELb1ELb1ELb1ELb1ELb1EEENS1_21CollectiveEpilogueFwdINS6_IJS8_SA_S9_EEENS6_IJNS7_ILi1EEESI_SI_EEESC_SE_Li256ELb1ELb1ELb1ELb0EEENS1_36VarlenDynamicPersistentTileSchedulerILi128ELi48ELi256ELi256ELb1ELb1ELb0ELb0ELb1ELb1EEEEEEEEEvNT_6ParamsE,"ax",@progbits
	.sectioninfo	@"SHI_REGISTERS=255"
	.align	128
.text._ZN7cutlass13device_kernelIN5flash19enable_sm80_to_sm89INS1_16FlashAttnFwdSm80INS1_25CollectiveMainloopFwdSm80ILi8ELi1ELb0EN4cute5tupleIJNS5_1CILi128EEENS7_ILi48EEENS7_ILi256EEEEEELi256ENS_6half_tEfNS_4arch4Sm80ELb0ELb0ELb1ELb1ELb1ELb1ELb1ELb1EEENS1_21CollectiveEpilogueFwdINS6_IJS8_SA_S9_EEENS6_IJNS7_ILi1EEESI_SI_EEESC_SE_Li256ELb1ELb1ELb1ELb0EEENS1_36VarlenDynamicPersistentTileSchedulerILi128ELi48ELi256ELi256ELb1ELb1ELb0ELb0ELb1ELb1EEEEEEEEEvNT_6ParamsE:
        .type           _ZN7cutlass13device_kernelIN5flash19enable_sm80_to_sm89INS1_16FlashAttnFwdSm80INS1_25CollectiveMainloopFwdSm80ILi8ELi1ELb0EN4cute5tupleIJNS5_1CILi128EEENS7_ILi48EEENS7_ILi256EEEEEELi256ENS_6half_tEfNS_4arch4Sm80ELb0ELb0ELb1ELb1ELb1ELb1ELb1ELb1EEENS1_21CollectiveEpilogueFwdINS6_IJS8_SA_S9_EEENS6_IJNS7_ILi1EEESI_SI_EEESC_SE_Li256ELb1ELb1ELb1ELb0EEENS1_36VarlenDynamicPersistentTileSchedulerILi128ELi48ELi256ELi256ELb1ELb1ELb0ELb0ELb1ELb1EEEEEEEEEvNT_6ParamsE,@function
        .size           _ZN7cutlass13device_kernelIN5flash19enable_sm80_to_sm89INS1_16FlashAttnFwdSm80INS1_25CollectiveMainloopFwdSm80ILi8ELi1ELb0EN4cute5tupleIJNS5_1CILi128EEENS7_ILi48EEENS7_ILi256EEEEEELi256ENS_6half_tEfNS_4arch4Sm80ELb0ELb0ELb1ELb1ELb1ELb1ELb1ELb1EEENS1_21CollectiveEpilogueFwdINS6_IJS8_SA_S9_EEENS6_IJNS7_ILi1EEESI_SI_EEESC_SE_Li256ELb1ELb1ELb1ELb0EEENS1_36VarlenDynamicPersistentTileSchedulerILi128ELi48ELi256ELi256ELb1ELb1ELb0ELb0ELb1ELb1EEEEEEEEEvNT_6ParamsE,(.L_x_6498 - _ZN7cutlass13device_kernelIN5flash19enable_sm80_to_sm89INS1_16FlashAttnFwdSm80INS1_25CollectiveMainloopFwdSm80ILi8ELi1ELb0EN4cute5tupleIJNS5_1CILi128EEENS7_ILi48EEENS7_ILi256EEEEEELi256ENS_6half_tEfNS_4arch4Sm80ELb0ELb0ELb1ELb1ELb1ELb1ELb1ELb1EEENS1_21CollectiveEpilogueFwdINS6_IJS8_SA_S9_EEENS6_IJNS7_ILi1EEESI_SI_EEESC_SE_Li256ELb1ELb1ELb1ELb0EEENS1_36VarlenDynamicPersistentTileSchedulerILi128ELi48ELi256ELi256ELb1ELb1ELb0ELb0ELb1ELb1EEEEEEEEEvNT_6ParamsE)
        .other          _ZN7cutlass13device_kernelIN5flash19enable_sm80_to_sm89INS1_16FlashAttnFwdSm80INS1_25CollectiveMainloopFwdSm80ILi8ELi1ELb0EN4cute5tupleIJNS5_1CILi128EEENS7_ILi48EEENS7_ILi256EEEEEELi256ENS_6half_tEfNS_4arch4Sm80ELb0ELb0ELb1ELb1ELb1ELb1ELb1ELb1EEENS1_21CollectiveEpilogueFwdINS6_IJS8_SA_S9_EEENS6_IJNS7_ILi1EEESI_SI_EEESC_SE_Li256ELb1ELb1ELb1ELb0EEENS1_36VarlenDynamicPersistentTileSchedulerILi128ELi48ELi256ELi256ELb1ELb1ELb0ELb0ELb1ELb1EEEEEEEEEvNT_6ParamsE,@"STO_CUDA_ENTRY STV_DEFAULT"
_ZN7cutlass13device_kernelIN5flash19enable_sm80_to_sm89INS1_16FlashAttnFwdSm80INS1_25CollectiveMainloopFwdSm80ILi8ELi1ELb0EN4cute5tupleIJNS5_1CILi128EEENS7_ILi48EEENS7_ILi256EEEEEELi256ENS_6half_tEfNS_4arch4Sm80ELb0ELb0ELb1ELb1ELb1ELb1ELb1ELb1EEENS1_21CollectiveEpilogueFwdINS6_IJS8_SA_S9_EEENS6_IJNS7_ILi1EEESI_SI_EEESC_SE_Li256ELb1ELb1ELb1ELb0EEENS1_36VarlenDynamicPersistentTileSchedulerILi128ELi48ELi256ELi256ELb1ELb1ELb0ELb0ELb1ELb1EEEEEEEEEvNT_6ParamsE:
        /* <DEDUP_REMOVED lines=54> */
.L_x_1702:
        /* <DEDUP_REMOVED lines=17> */
.L_x_1909:
        /* <DEDUP_REMOVED lines=16> */
.L_x_1910:
[----:B--2---:R-:W-:-:S05]  /*0570*/  IMAD R0, R0, c[0x0][0x538], RZ ;  /* 0x00014e0000007a24 */ /* 0x004fca00078e02ff */
[----:B------:R-:W-:-:S04]  /*0580*/  IADD3 R6, R0, R6, RZ ;  /* 0x0000000600067210 */ /* 0x000fc80007ffe0ff */
[----:B------:R-:W-:-:S13]  /*0590*/  ISETP.GT.AND P0, PT, R6, UR4, PT ;  /* 0x0000000406007c0c */ /* 0x000fda000bf04270 */
[----:B-1----:R-:W-:Y:S05]  /*05a0*/  @!P0 BRA `(.L_x_1702) ;  /* 0xfffffdb000008947 */ /* 0x002fea000383ffff */
.L_x_1698:
[----:B------:R-:W-:-:S05]  /*05b0*/  IADD3 R12, -R0, R6, RZ ;  /* 0x00000006000c7210 */ /* 0x000fca0007ffe1ff */
[----:B------:R-:W-:-:S05]  /*05c0*/  IMAD R0, R4, c[0x0][0x538], R12 ;  /* 0x00014e0004007a24 */ /* 0x000fca00078e020c */
[----:B------:R-:W-:Y:S01]  /*05d0*/  ISETP.GT.AND P0, PT, R0, UR4, PT ;  /* 0x0000000400007c0c */ /* 0x000fe2000bf04270 */
[----:B------:R-:W-:-:S12]  /*05e0*/  BRA.DIV ~URZ, `(.L_x_1703) ;  /* 0x0001c1927f007947 */ /* 0x000fd8000b800000 */
[----:B------:R-:W-:-:S04]  /*05f0*/  VOTE.ANY R13, PT, !P0 ;  /* 0x00000000000d7806 */ /* 0x000fc800040e0100 */
.L_x_1911:
[----:B------:R1:W2:Y:S01]  /*0600*/  POPC R14, R13 ;  /* 0x0000000d000e7309 */ /* 0x0002a20000000000 */
[----:B------:R-:W-:Y:S05]  /*0610*/  BRA.DIV ~URZ, `(.L_x_1704) ;  /* 0x0001c1a27f007947 */ /* 0x000fea000b800000 */
[----:B--2---:R2:W3:Y:S01]  /*0620*/  SHFL.IDX PT, R11, R8, R14, 0x1f ;  /* 0x00001f0e080b7589 */ /* 0x0044e200000e0000 */
[----:B------:R-:W-:-:S03]  /*0630*/  MOV R6, RZ ;  /* 0x000000ff00067202 */ /* 0x000fc60000000f00 */
[----:B------:R2:W4:Y:S04]  /*0640*/  SHFL.IDX PT, R10, R7, R14, 0x1f ;  /* 0x00001f0e070a7589 */ /* 0x00052800000e0000 */
.L_x_1912:
[----:B------:R-:W-:Y:S01]  /*0650*/  ISETP.NE.AND P0, PT, R13, RZ, PT ;  /* 0x000000ff0d00720c */ /* 0x000fe20003f05270 */
[----:B------:R-:W-:-:S12]  /*0660*/  BSSY B0, `(.L_x_1705) ;  /* 0x0000005000007945 */ /* 0x000fd80003800000 */
[----:B------:R-:W-:Y:S05]  /*0670*/  @!P0 BRA `(.L_x_1706) ;  /* 0x0000003000008947 */ /* 0x000fea0003800000 */
[----:B------:R-:W-:Y:S01]  /*0680*/  IADD3 R208, R14, -0x1, RZ ;  /* 0xffffffff0ed07810 */ /* 0x000fe20007ffe0ff */
[----:B------:R-:W-:Y:S05]  /*0690*/  BRA.DIV ~URZ, `(.L_x_1707) ;  /* 0x0001c2027f007947 */ /* 0x000fea000b800000 */
[----:B------:R1:W2:Y:S02]  /*06a0*/  SHFL.IDX PT, R6, R4, R208, 0x1f ;  /* 0x00001fd004067589 */ /* 0x0002a400000e0000 */
.L_x_1706:
[----:B------:R-:W-:Y:S05]  /*06b0*/  BSYNC B0 ;  /* 0x0000000000007941 */ /* 0x000fea0003800000 */
.L_x_1705:
[----:B---3--:R-:W-:Y:S01]  /*06c0*/  IABS R0, R11 ;  /* 0x0000000b00007213 */ /* 0x008fe20000000000 */
[----:B-12---:R-:W-:-:S04]  /*06d0*/  IMAD R4, R6, c[0x0][0x538], R12 ;  /* 0x00014e0006047a24 */ /* 0x006fc800078e020c */
        /* <DEDUP_REMOVED lines=67> */
.L_x_1699:
[----:B------:R-:W-:Y:S01]  /*0b10*/  MOV R0, UR4 ;  /* 0x0000000400007c02 */ /* 0x000fe20008000f00 */
[----:B------:R-:W-:Y:S04]  /*0b20*/  STL [R1+0x4], RZ ;  /* 0x000004ff01007387 */ /* 0x000fe80000100800 */
[----:B------:R-:W-:Y:S04]  /*0b30*/  STL [R1+0x8], RZ ;  /* 0x000008ff01007387 */ /* 0x000fe80000100800 */
[----:B------:R1:W-:Y:S02]  /*0b40*/  STL [R1], R0 ;  /* 0x0000000001007387 */ /* 0x0003e40000100800 */
[----:B-1----:R-:W-:-:S05]  /*0b50*/  MOV R0, c[0x0][0x53c] ;  /* 0x00014f0000007a02 */ /* 0x002fca0000000f00 */
[----:B------:R1:W-:Y:S02]  /*0b60*/  STL [R1+0xc], R0 ;  /* 0x00000c0001007387 */ /* 0x0003e40000100800 */
.L_x_1708:
[----:B-1----:R-:W2:Y:S04]  /*0b70*/  LDL R4, [R1] ;  /* 0x0000000001047983 */ /* 0x002ea80000100800 */
[----:B------:R-:W2:Y:S04]  /*0b80*/  LDL R5, [R1+0x4] ;  /* 0x0000040001057983 */ /* 0x000ea80000100800 */
[----:B------:R-:W2:Y:S04]  /*0b90*/  LDL R6, [R1+0x8] ;  /* 0x0000080001067983 */ /* 0x000ea80000100800 */
[----:B------:R-:W2:Y:S01]  /*0ba0*/  LDL R7, [R1+0xc] ;  /* 0x00000c0001077983 */ /* 0x000ea20000100800 */
[----:B------:R-:W-:Y:S01]  /*0bb0*/  ISETP.NE.AND P0, PT, R15, RZ, PT ;  /* 0x000000ff0f00720c */ /* 0x000fe20003f05270 */
[----:B------:R-:W-:-:S12]  /*0bc0*/  WARPSYNC 0xffffffff ;  /* 0xffffffff00007948 */ /* 0x000fd80003800000 */
[----:B--2---:R1:W-:Y:S04]  /*0bd0*/  @!P0 STS.128 [0x20080], R4 ;  /* 0x02008004ff008388 */ /* 0x0043e80000000c00 */
[----:B------:R-:W-:Y:S06]  /*0be0*/  BAR.ARV 0x5, 0x100 ;  /* 0x0144000000007b1d */ /* 0x000fec0000002000 */
.L_x_1697:
[----:B------:R-:W2:Y:S02]  /*0bf0*/  LDL R0, [R1+0xc] ;  /* 0x00000c0001007983 */ /* 0x000ea40000100800 */
[----:B--2---:R-:W-:-:S13]  /*0c00*/  ISETP.GE.AND P0, PT, R0, c[0x0][0x53c], PT ;  /* 0x00014f0000007a0c */ /* 0x004fda0003f06270 */
[----:B------:R-:W-:Y:S05]  /*0c10*/  @P0 EXIT ;  /* 0x000000000000094d */ /* 0x000fea0003800000 */
[----:B------:R-:W2:Y:S01]  /*0c20*/  S2R R13, SR_TID.X ;  /* 0x00000000000d7919 */ /* 0x000ea20000002100 */
[----:B------:R-:W-:Y:S01]  /*0c30*/  IMAD.MOV.U32 R22, RZ, RZ, 0x40 ;  /* 0x00000040ff167424 */ /* 0x000fe200078e00ff */
[----:B------:R-:W-:Y:S01]  /*0c40*/  ULDC UR4, c[0x0][0x2ac] ;  /* 0x0000ab0000047ab9 */ /* 0x000fe20000000800 */
[----:B------:R-:W-:Y:S01]  /*0c50*/  IMAD.MOV.U32 R21, RZ, RZ, 0x20 ;  /* 0x00000020ff157424 */ /* 0x000fe200078e00ff */
[----:B------:R-:W-:Y:S02]  /*0c60*/  ULDC UR5, c[0x0][0x1d0] ;  /* 0x0000740000057ab9 */ /* 0x000fe40000000800 */
[----:B------:R-:W-:Y:S01]  /*0c70*/  UIMAD UR5, UR4, UR5, URZ ;  /* 0x00000005040572a4 */ /* 0x000fe2000f8e023f */
[----:B--2---:R-:W-:-:S04]  /*0c80*/  SHF.R.S32.HI R12, RZ, 0x1f, R13 ;  /* 0x0000001fff0c7819 */ /* 0x004fc8000001140d */
[CC--:B------:R-:W-:Y:S02]  /*0c90*/  LEA.HI R3, R12.reuse, R13.reuse, RZ, 0x4 ;  /* 0x0000000d0c037211 */ /* 0x0c0fe400078f20ff */
[----:B------:R-:W-:Y:S02]  /*0ca0*/  LEA.HI R8, R12, R13, RZ, 0x2 ;  /* 0x0000000d0c087211 */ /* 0x000fe400078f10ff */
[----:B------:R-:W-:Y:S02]  /*0cb0*/  LOP3.LUT R0, R3, 0xfffffff0, RZ, 0xc0, !PT ;  /* 0xfffffff003007812 */ /* 0x000fe400078ec0ff */
[----:B-1----:R-:W-:Y:S02]  /*0cc0*/  SHF.R.S32.HI R4, RZ, 0x4, R3 ;  /* 0x00000004ff047819 */ /* 0x002fe40000011403 */
[----:B------:R-:W-:Y:S01]  /*0cd0*/  SHF.R.S32.HI R7, RZ, 0x2, R8 ;  /* 0x00000002ff077819 */ /* 0x000fe20000011408 */
[----:B------:R-:W-:Y:S01]  /*0ce0*/  IMAD.IADD R0, R13, 0x1, -R0 ;  /* 0x000000010d007824 */ /* 0x000fe200078e0a00 */
[----:B------:R-:W-:-:S02]  /*0cf0*/  SHF.R.S32.HI R2, RZ, 0x1f, R8 ;  /* 0x0000001fff027819 */ /* 0x000fc40000011408 */
[----:B------:R-:W-:Y:S02]  /*0d00*/  LEA.HI R3, R3, R4, RZ, 0x1 ;  /* 0x0000000403037211 */ /* 0x000fe400078f08ff */
[----:B------:R-:W-:Y:S02]  /*0d10*/  SHF.R.S32.HI R5, RZ, 0x1f, R0 ;  /* 0x0000001fff057819 */ /* 0x000fe40000011400 */
[----:B------:R-:W-:Y:S02]  /*0d20*/  LEA.HI R2, R2, R7, RZ, 0x3 ;  /* 0x0000000702027211 */ /* 0x000fe400078f18ff */
[----:B------:R-:W-:Y:S02]  /*0d30*/  LOP3.LUT R3, R3, 0xfffffffe, RZ, 0xc0, !PT ;  /* 0xfffffffe03037812 */ /* 0x000fe400078ec0ff */
[----:B------:R-:W-:Y:S02]  /*0d40*/  LEA.HI R11, R5, R0, RZ, 0x3 ;  /* 0x00000000050b7211 */ /* 0x000fe400078f18ff */
[----:B------:R-:W-:Y:S01]  /*0d50*/  LOP3.LUT R2, R2, 0xfffffff8, RZ, 0xc0, !PT ;  /* 0xfffffff802027812 */ /* 0x000fe200078ec0ff */
[----:B------:R-:W-:Y:S01]  /*0d60*/  IMAD.IADD R10, R4, 0x1, -R3 ;  /* 0x00000001040a7824 */ /* 0x000fe200078e0a03 */
[----:B------:R-:W-:-:S02]  /*0d70*/  LEA.HI R143, R12, R13, RZ, 0x3 ;  /* 0x0000000d0c8f7211 */ /* 0x000fc400078f18ff */
[----:B------:R-:W-:Y:S01]  /*0d80*/  LOP3.LUT R3, R11, 0xfffffff8, RZ, 0xc0, !PT ;  /* 0xfffffff80b037812 */ /* 0x000fe200078ec0ff */
[----:B------:R-:W-:Y:S01]  /*0d90*/  IMAD.IADD R7, R7, 0x1, -R2 ;  /* 0x0000000107077824 */ /* 0x000fe200078e0a02 */
[----:B------:R-:W-:Y:S02]  /*0da0*/  LEA.HI R6, R12, R13, RZ, 0x5 ;  /* 0x0000000d0c067211 */ /* 0x000fe400078f28ff */
[----:B------:R-:W-:Y:S01]  /*0db0*/  LOP3.LUT R2, R143, 0xfffffff8, RZ, 0xc0, !PT ;  /* 0xfffffff88f027812 */ /* 0x000fe200078ec0ff */
[----:B------:R-:W-:Y:S01]  /*0dc0*/  IMAD.IADD R5, R0, 0x1, -R3 ;  /* 0x0000000100057824 */ /* 0x000fe200078e0a03 */
        /* <DEDUP_REMOVED lines=12> */
[C---:B------:R-:W-:Y:S01]  /*0e90*/  IMAD.SHL.U32 R144, R149.reuse, 0x4, RZ ;  /* 0x0000000495907824 */ /* 0x040fe200078e00ff */
[----:B------:R-:W-:Y:S01]  /*0ea0*/  LOP3.LUT R2, R2, 0xffffff8, RZ, 0xc0, !PT ;  /* 0x0ffffff802027812 */ /* 0x000fe200078ec0ff */
[----:B------:R-:W-:Y:S01]  /*0eb0*/  IMAD.SHL.U32 R140, R149, 0x8, RZ ;  /* 0x00000008958c7824 */ /* 0x000fe200078e00ff */
[----:B------:R-:W-:-:S02]  /*0ec0*/  LOP3.LUT R9, R0, 0x8, R143, 0xf8, !PT ;  /* 0x0000000800097812 */ /* 0x000fc400078ef88f */
[----:B------:R-:W-:Y:S01]  /*0ed0*/  SHF.R.U32.HI R0, RZ, 0x3, R0 ;  /* 0x00000003ff007819 */ /* 0x000fe20000011600 */
[----:B------:R-:W-:Y:S01]  /*0ee0*/  IMAD.IADD R3, R4, 0x1, -R2 ;  /* 0x0000000104037824 */ /* 0x000fe200078e0a02 */
[----:B------:R-:W-:Y:S01]  /*0ef0*/  LEA.HI R18, R8, R32, RZ, 0x2 ;  /* 0x0000002008127211 */ /* 0x000fe200078f10ff */
[----:B------:R-:W-:Y:S01]  /*0f00*/  IMAD.SHL.U32 R4, R5, 0x40, RZ ;  /* 0x0000004005047824 */ /* 0x000fe200078e00ff */
[----:B------:R-:W-:Y:S02]  /*0f10*/  LOP3.LUT R8, R7, 0x1, RZ, 0xc0, !PT ;  /* 0x0000000107087812 */ /* 0x000fe400078ec0ff */
[----:B------:R-:W-:Y:S02]  /*0f20*/  LOP3.LUT R9, R9, R0, RZ, 0x3c, !PT ;  /* 0x0000000009097212 */ /* 0x000fe400078e3cff */
[----:B------:R-:W-:Y:S02]  /*0f30*/  LEA.HI R0, R6, R6, RZ, 0x1 ;  /* 0x0000000606007211 */ /* 0x000fe400078f08ff */
[----:B------:R-:W-:-:S02]  /*0f40*/  ISETP.NE.U32.AND P0, PT, R8, 0x1, PT ;  /* 0x000000010800780c */ /* 0x000fc40003f05070 */
[----:B------:R-:W-:Y:S02]  /*0f50*/  SHF.R.S32.HI R2, RZ, 0x2, R18 ;  /* 0x00000002ff027819 */ /* 0x000fe40000011412 */
[----:B------:R-:W-:Y:S01]  /*0f60*/  LOP3.LUT R8, R0, 0x1ffffffe, RZ, 0xc0, !PT ;  /* 0x1ffffffe00087812 */ /* 0x000fe200078ec0ff */
[C---:B------:R-:W-:Y:S01]  /*0f70*/  IMAD.SHL.U32 R0, R7.reuse, 0x40, RZ ;  /* 0x0000004007007824 */ /* 0x040fe200078e00ff */
[----:B------:R-:W-:Y:S01]  /*0f80*/  R2P PR, R7, 0x6 ;  /* 0x0000000607007804 */ /* 0x000fe20000000000 */
[----:B------:R-:W-:Y:S01]  /*0f90*/  IMAD R30, R3, 0x10, R2 ;  /* 0x00000010031e7824 */ /* 0x000fe200078e0202 */
[C---:B------:R-:W-:Y:S01]  /*0fa0*/  LOP3.LUT P4, RZ, R5.reuse, 0x2, RZ, 0xc0, !PT ;  /* 0x0000000205ff7812 */ /* 0x040fe2000788c0ff */
[----:B------:R-:W-:Y:S01]  /*0fb0*/  IMAD.IADD R20, R6, 0x1, -R8 ;  /* 0x0000000106147824 */ /* 0x000fe200078e0a08 */
[----:B------:R-:W-:Y:S01]  /*0fc0*/  LOP3.LUT P3, RZ, R5, 0x4, RZ, 0xc0, !PT ;  /* 0x0000000405ff7812 */ /* 0x000fe2000786c0ff */
[----:B------:R-:W-:Y:S01]  /*0fd0*/  IMAD.SHL.U32 R5, R10, 0x8, RZ ;  /* 0x000000080a057824 */ /* 0x000fe200078e00ff */
[----:B------:R-:W-:Y:S01]  /*0fe0*/  LOP3.LUT R3, R0, 0x1c0, RZ, 0xc0, !PT ;  /* 0x000001c000037812 */ /* 0x000fe200078ec0ff */
[----:B------:R-:W-:Y:S01]  /*0ff0*/  IMAD R6, R6, 0x2, R14 ;  /* 0x0000000206067824 */ /* 0x000fe200078e020e */
[----:B------:R-:W-:Y:S01]  /*1000*/  LEA.HI R12, R12, R13, RZ, 0x6 ;  /* 0x0000000d0c0c7211 */ /* 0x000fe200078f30ff */
[----:B------:R-:W-:Y:S01]  /*1010*/  IMAD R2, R10, 0x200, R9 ;  /* 0x000002000a027824 */ /* 0x000fe200078e0209 */
[----:B------:R-:W-:Y:S01]  /*1020*/  LOP3.LUT R0, R4, 0x1c0, RZ, 0xc0, !PT ;  /* 0x000001c004007812 */ /* 0x000fe200078ec0ff */
[----:B------:R-:W-:Y:S01]  /*1030*/  STL [R1+0x188], R30 ;  /* 0x0001881e01007387 */ /* 0x000fe20000100800 */
[----:B------:R-:W-:-:S02]  /*1040*/  LEA.HI R4, R3, R3, RZ, 0x1d ;  /* 0x0000000303047211 */ /* 0x000fc400078fe8ff */
[----:B------:R-:W-:Y:S02]  /*1050*/  LOP3.LUT R5, R0, 0x8, R5, 0xf8, !PT ;  /* 0x0000000800057812 */ /* 0x000fe400078ef805 */
[----:B------:R-:W-:Y:S01]  /*1060*/  SHF.R.U32.HI R3, RZ, 0x3, R0 ;  /* 0x00000003ff037819 */ /* 0x000fe20000011600 */
[----:B------:R-:W-:Y:S01]  /*1070*/  IMAD.SHL.U32 R0, R12, 0x8, RZ ;  /* 0x000000080c007824 */ /* 0x000fe200078e00ff */
[----:B------:R-:W-:Y:S01]  /*1080*/  SHF.R.S32.HI R143, RZ, 0x3, R143 ;  /* 0x00000003ff8f7819 */ /* 0x000fe2000001148f */
[----:B------:R-:W-:Y:S01]  /*1090*/  IMAD.IADD R10, R6, 0x1, R4 ;  /* 0x00000001060a7824 */ /* 0x000fe200078e0204 */
[----:B------:R-:W-:Y:S02]  /*10a0*/  LOP3.LUT R13, R5, R3, RZ, 0x3c, !PT ;  /* 0x00000003050d7212 */ /* 0x000fe400078e3cff */
[----:B------:R-:W-:Y:S01]  /*10b0*/  LOP3.LUT R7, R0, 0xfffffe00, RZ, 0xc0, !PT ;  /* 0xfffffe0000077812 */ /* 0x000fe200078ec0ff */
[C---:B------:R-:W-:Y:S01]  /*10c0*/  IMAD.SHL.U32 R0, R143.reuse, 0x40, RZ ;  /* 0x000000408f007824 */ /* 0x040fe200078e00ff */
[C---:B------:R-:W-:Y:S01]  /*10d0*/  IADD3 R17, R143.reuse, 0x20, RZ ;  /* 0x000000208f117810 */ /* 0x040fe20007ffe0ff */
[----:B------:R-:W-:Y:S01]  /*10e0*/  IMAD.SHL.U32 R24, R10, 0x2, RZ ;  /* 0x000000020a187824 */ /* 0x000fe200078e00ff */
[----:B------:R-:W-:-:S02]  /*10f0*/  IADD3 R15, R143, 0x60, RZ ;  /* 0x000000608f0f7810 */ /* 0x000fc40007ffe0ff */
[----:B------:R-:W-:Y:S01]  /*1100*/  IADD3 R16, R143, 0x40, RZ ;  /* 0x000000408f107810 */ /* 0x000fe20007ffe0ff */
[----:B------:R-:W-:Y:S01]  /*1110*/  IMAD.SHL.U32 R4, R17, 0x40, RZ ;  /* 0x0000004011047824 */ /* 0x000fe200078e00ff */
[----:B------:R-:W-:Y:S02]  /*1120*/  SHF.R.S32.HI R5, RZ, 0x1f, R17 ;  /* 0x0000001fff057819 */ /* 0x000fe40000011411 */
[----:B------:R-:W-:Y:S01]  /*1130*/  IADD3 R146, R144, 0x40, RZ ;  /* 0x0000004090927810 */ /* 0x000fe20007ffe0ff */
[----:B------:R-:W-:Y:S01]  /*1140*/  IMAD.SHL.U32 R3, R16, 0x40, RZ ;  /* 0x0000004010037824 */ /* 0x000fe200078e00ff */
[----:B------:R-:W-:Y:S01]  /*1150*/  LOP3.LUT R223, R0, 0x1c0, RZ, 0xc0, !PT ;  /* 0x000001c000df7812 */ /* 0x000fe200078ec0ff */
[----:B------:R-:W-:Y:S01]  /*1160*/  IMAD.SHL.U32 R0, R15, 0x40, RZ ;  /* 0x000000400f007824 */ /* 0x000fe200078e00ff */
[----:B------:R-:W-:Y:S01]  /*1170*/  LEA.HI R5, R5, R17, RZ, 0x3 ;  /* 0x0000001105057211 */ /* 0x000fe200078f18ff */
[----:B------:R-:W-:Y:S01]  /*1180*/  IMAD.IADD R142, R144, 0x1, R146 ;  /* 0x00000001908e7824 */ /* 0x000fe200078e0292 */
[----:B------:R-:W-:-:S02]  /*1190*/  SHF.R.S32.HI R8, RZ, 0x1f, R15 ;  /* 0x0000001fff087819 */ /* 0x000fc4000001140f */
[----:B------:R-:W-:Y:S02]  /*11a0*/  LOP3.LUT R222, R4, 0x1c0, RZ, 0xc0, !PT ;  /* 0x000001c004de7812 */ /* 0x000fe400078ec0ff */
[----:B------:R-:W-:Y:S01]  /*11b0*/  LOP3.LUT R33, R0, 0x1c0, RZ, 0xc0, !PT ;  /* 0x000001c000217812 */ /* 0x000fe200078ec0ff */
[----:B------:R-:W-:Y:S01]  /*11c0*/  IMAD.SHL.U32 R0, R5, 0x40, RZ ;  /* 0x0000004005007824 */ /* 0x000fe200078e00ff */
[----:B------:R-:W-:Y:S02]  /*11d0*/  SHF.R.S32.HI R6, RZ, 0x1f, R16 ;  /* 0x0000001fff067819 */ /* 0x000fe40000011410 */
[----:B------:R-:W-:Y:S01]  /*11e0*/  LEA.HI R4, R8, R15, RZ, 0x3 ;  /* 0x0000000f08047211 */ /* 0x000fe200078f18ff */
[----:B------:R-:W-:Y:S01]  /*11f0*/  IMAD.SHL.U32 R8, R11, 0x40, RZ ;  /* 0x000000400b087824 */ /* 0x000fe200078e00ff */
[----:B------:R-:W-:Y:S02]  /*1200*/  LOP3.LUT R34, R3, 0x1c0, RZ, 0xc0, !PT ;  /* 0x000001c003227812 */ /* 0x000fe400078ec0ff */
[----:B------:R-:W-:Y:S01]  /*1210*/  SHF.R.S32.HI R3, RZ, 0x1f, R142 ;  /* 0x0000001fff037819 */ /* 0x000fe2000001148e */
[----:B------:R-:W-:Y:S01]  /*1220*/  IMAD.SHL.U32 R4, R4, 0x40, RZ ;  /* 0x0000004004047824 */ /* 0x000fe200078e00ff */
[----:B------:R-:W-:-:S02]  /*1230*/  LEA.HI R6, R6, R16, RZ, 0x3 ;  /* 0x0000001006067211 */ /* 0x000fc400078f18ff */
[----:B------:R-:W-:Y:S02]  /*1240*/  LOP3.LUT R12, R0, 0xfffffe00, RZ, 0xc0, !PT ;  /* 0xfffffe00000c7812 */ /* 0x000fe400078ec0ff */
[CC--:B------:R-:W-:Y:S01]  /*1250*/  LEA.HI R0, R3.reuse, R142.reuse, RZ, 0x6 ;  /* 0x0000008e03007211 */ /* 0x0c0fe200078f30ff */
[----:B------:R-:W-:Y:S01]  /*1260*/  IMAD.SHL.U32 R6, R6, 0x40, RZ ;  /* 0x0000004006067824 */ /* 0x000fe200078e00ff */
[----:B------:R-:W-:Y:S02]  /*1270*/  LEA.HI R3, R3, R142, RZ, 0x3 ;  /* 0x0000008e03037211 */ /* 0x000fe400078f18ff */
[----:B------:R-:W-:Y:S01]  /*1280*/  LOP3.LUT R25, R4, 0xfffffe00, RZ, 0xc0, !PT ;  /* 0xfffffe0004197812 */ /* 0x000fe200078ec0ff */
[----:B------:R-:W-:Y:S01]  /*1290*/  IMAD.SHL.U32 R0, R0, 0x80, RZ ;  /* 0x0000008000007824 */ /* 0x000fe200078e00ff */
[----:B------:R-:W-:Y:S02]  /*12a0*/  SHF.R.U32.HI R31, RZ, 0x3, R223 ;  /* 0x00000003ff1f7819 */ /* 0x000fe400000116df */
[----:B------:R-:W-:-:S02]  /*12b0*/  SHF.R.U32.HI R29, RZ, 0x3, R222 ;  /* 0x00000003ff1d7819 */ /* 0x000fc400000116de */
        /* <DEDUP_REMOVED lines=14> */
[-C--:B------:R-:W-:Y:S01]  /*13a0*/  IADD3 R19, R10, R0.reuse, R7 ;  /* 0x000000000a137210 */ /* 0x080fe20007ffe007 */
[----:B------:R-:W-:Y:S01]  /*13b0*/  STL [R1+0x1c], R24 ;  /* 0x00001c1801007387 */ /* 0x000fe20000100800 */
[-C--:B------:R-:W-:Y:S02]  /*13c0*/  IADD3 R17, R6, R0.reuse, R12 ;  /* 0x0000000006117210 */ /* 0x080fe40007ffe00c */
[-C--:B------:R-:W-:Y:S02]  /*13d0*/  IADD3 R16, R5, R0.reuse, R27 ;  /* 0x0000000005107210 */ /* 0x080fe40007ffe01b */
[----:B------:R-:W-:Y:S02]  /*13e0*/  IADD3 R15, R4, R0, R25 ;  /* 0x00000000040f7210 */ /* 0x000fe40007ffe019 */
[----:B------:R-:W-:Y:S02]  /*13f0*/  IADD3 R0, R24, 0x80, RZ ;  /* 0x0000008018007810 */ /* 0x000fe40007ffe0ff */
[----:B------:R-:W-:-:S02]  /*1400*/  LOP3.LUT R6, R223, 0x38, R140, 0xf8, !PT ;  /* 0x00000038df067812 */ /* 0x000fc400078ef88c */
[----:B------:R-:W-:Y:S02]  /*1410*/  IADD3 R148, R144, 0x20, RZ ;  /* 0x0000002090947810 */ /* 0x000fe40007ffe0ff */
[----:B------:R-:W-:Y:S02]  /*1420*/  IADD3 R23, R24, 0x70, RZ ;  /* 0x0000007018177810 */ /* 0x000fe40007ffe0ff */
[----:B------:R-:W-:Y:S02]  /*1430*/  LOP3.LUT R8, R8, 0xfffffe00, RZ, 0xc0, !PT ;  /* 0xfffffe0008087812 */ /* 0x000fe400078ec0ff */
[----:B------:R-:W-:Y:S01]  /*1440*/  @P0 IADD3 R23, R0, 0x10, RZ ;  /* 0x0000001000170810 */ /* 0x000fe20007ffe0ff */
[--C-:B------:R-:W-:Y:S01]  /*1450*/  IMAD R0, R149, 0x20, R143.reuse ;  /* 0x0000002095007824 */ /* 0x100fe200078e028f */
[----:B------:R-:W-:Y:S02]  /*1460*/  LOP3.LUT R31, R6, R31, RZ, 0x3c, !PT ;  /* 0x0000001f061f7212 */ /* 0x000fe400078e3cff */
[----:B------:R-:W-:Y:S01]  /*1470*/  LOP3.LUT R11, R34, 0x38, R140, 0xf8, !PT ;  /* 0x00000038220b7812 */ /* 0x000fe200078ef88c */
[----:B------:R-:W-:Y:S01]  /*1480*/  IMAD.SHL.U32 R34, R148, 0x2, RZ ;  /* 0x0000000294227824 */ /* 0x000fe200078e00ff */
[----:B------:R-:W-:Y:S01]  /*1490*/  LOP3.LUT R10, R18, 0x7ffffffc, RZ, 0xc0, !PT ;  /* 0x7ffffffc120a7812 */ /* 0x000fe200078ec0ff */
[----:B------:R-:W-:Y:S01]  /*14a0*/  IMAD.SHL.U32 R18, R146, 0x2, RZ ;  /* 0x0000000292127824 */ /* 0x000fe200078e00ff */
[----:B------:R-:W-:Y:S01]  /*14b0*/  IADD3 R147, R144, 0x60, RZ ;  /* 0x0000006090937810 */ /* 0x000fe20007ffe0ff */
[----:B------:R-:W-:Y:S01]  /*14c0*/  STL [R1+0x20], R23 ;  /* 0x0000201701007387 */ /* 0x000fe20000100800 */
[CC--:B------:R-:W-:Y:S01]  /*14d0*/  IADD3 R4, R13.reuse, R8.reuse, R14 ;  /* 0x000000080d047210 */ /* 0x0c0fe20007ffe00e */
[----:B------:R-:W-:Y:S01]  /*14e0*/  IMAD.IADD R10, R32, 0x1, -R10 ;  /* 0x00000001200a7824 */ /* 0x000fe200078e0a0a */
[----:B------:R-:W-:Y:S01]  /*14f0*/  LOP3.LUT R5, R13, R8, RZ, 0xfc, !PT ;  /* 0x000000080d057212 */ /* 0x000fe200078efcff */
[----:B------:R-:W-:Y:S01]  /*1500*/  STL [R1+0x184], R31 ;  /* 0x0001841f01007387 */ /* 0x000fe20000100800 */
[----:B------:R-:W-:Y:S01]  /*1510*/  SHF.R.S32.HI R8, RZ, 0x1f, R143 ;  /* 0x0000001fff087819 */ /* 0x000fe2000001148f */
[----:B------:R-:W-:Y:S01]  /*1520*/  IMAD.SHL.U32 R48, R10, 0x2, RZ ;  /* 0x000000020a307824 */ /* 0x000fe200078e00ff */
[----:B------:R-:W-:Y:S01]  /*1530*/  SHF.R.S32.HI R9, RZ, 0x1f, R148 ;  /* 0x0000001fff097819 */ /* 0x000fe20000011494 */
[----:B------:R-:W-:Y:S01]  /*1540*/  STL [R1+0x174], R34 ;  /* 0x0001742201007387 */ /* 0x000fe20000100800 */
[----:B------:R-:W-:Y:S01]  /*1550*/  SHF.R.S32.HI R8, RZ, 0x1f, R146 ;  /* 0x0000001fff087819 */ /* 0x000fe20000011492 */
[----:B------:R-:W-:Y:S01]  /*1560*/  IMAD R10, R20, 0x8, R30 ;  /* 0x00000008140a7824 */ /* 0x000fe200078e021e */
[----:B------:R-:W-:Y:S01]  /*1570*/  LOP3.LUT R14, R33, 0x38, R140, 0xf8, !PT ;  /* 0x00000038210e7812 */ /* 0x000fe200078ef88c */
[----:B------:R-:W-:Y:S01]  /*1580*/  IMAD.SHL.U32 R33, R147, 0x2, RZ ;  /* 0x0000000293217824 */ /* 0x000fe200078e00ff */
[----:B------:R-:W-:Y:S01]  /*1590*/  SHF.R.S32.HI R6, RZ, 0x1f, R147 ;  /* 0x0000001fff067819 */ /* 0x000fe20000011493 */
[----:B------:R1:W-:Y:S01]  /*15a0*/  STL [R1+0x178], R18 ;  /* 0x0001781201007387 */ /* 0x0003e20000100800 */
[----:B------:R-:W-:-:S02]  /*15b0*/  SHF.L.U64.HI R8, R146, 0x1, R8 ;  /* 0x0000000192087819 */ /* 0x000fc40000010208 */
[----:B------:R-:W-:Y:S01]  /*15c0*/  LOP3.LUT R13, R222, 0x38, R140, 0xf8, !PT ;  /* 0x00000038de0d7812 */ /* 0x000fe200078ef88c */
[----:B------:R2:W-:Y:S01]  /*15d0*/  STL [R1+0x17c], R33 ;  /* 0x00017c2101007387 */ /* 0x0005e20000100800 */
[----:B------:R-:W-:Y:S02]  /*15e0*/  LOP3.LUT R11, R27, R11, R28, 0xf6, !PT ;  /* 0x0000000b1b0b7212 */ /* 0x000fe400078ef61c */
[----:B------:R-:W-:Y:S02]  /*15f0*/  LOP3.LUT R13, R12, R13, R29, 0xf6, !PT ;  /* 0x0000000d0c0d7212 */ /* 0x000fe400078ef61d */
[----:B------:R-:W-:Y:S02]  /*1600*/  LEA R150, R2, 0xa080, 0x1 ;  /* 0x0000a08002967811 */ /* 0x000fe400078e08ff */
[----:B------:R-:W-:Y:S02]  /*1610*/  SHF.R.S32.HI R2, RZ, 0x3, R3 ;  /* 0x00000003ff027819 */ /* 0x000fe40000011403 */
[----:B------:R-:W-:-:S02]  /*1620*/  LEA R13, R13, 0x10080, 0x1 ;  /* 0x000100800d0d7811 */ /* 0x000fc400078e08ff */
[----:B------:R-:W-:Y:S02]  /*1630*/  LEA R11, R11, 0x10080, 0x1 ;  /* 0x000100800b0b7811 */ /* 0x000fe400078e08ff */
[C---:B------:R-:W-:Y:S02]  /*1640*/  IADD3 R47, R48.reuse, 0x8, RZ ;  /* 0x00000008302f7810 */ /* 0x040fe40007ffe0ff */
[C---:B------:R-:W-:Y:S02]  /*1650*/  IADD3 R46, R48.reuse, 0x10, RZ ;  /* 0x00000010302e7810 */ /* 0x040fe40007ffe0ff */
[C---:B------:R-:W-:Y:S02]  /*1660*/  IADD3 R45, R48.reuse, 0x18, RZ ;  /* 0x00000018302d7810 */ /* 0x040fe40007ffe0ff */
[----:B------:R-:W-:Y:S02]  /*1670*/  IADD3 R44, R48, 0x20, RZ ;  /* 0x00000020302c7810 */ /* 0x000fe40007ffe0ff */
[----:B-1----:R-:W-:-:S02]  /*1680*/  SHF.L.U64.HI R18, R148, 0x1, R9 ;  /* 0x0000000194127819 */ /* 0x002fc40000010209 */
[----:B------:R-:W-:Y:S02]  /*1690*/  SHF.L.U64.HI R9, R147, 0x1, R6 ;  /* 0x0000000193097819 */ /* 0x000fe40000010206 */
[C---:B------:R-:W-:Y:S01]  /*16a0*/  IADD3 R43, R48.reuse, 0x28, RZ ;  /* 0x00000028302b7810 */ /* 0x040fe20007ffe0ff */
[----:B------:R-:W-:Y:S01]  /*16b0*/  STL [R1+0x170], R18 ;  /* 0x0001701201007387 */ /* 0x000fe20000100800 */
[C---:B------:R-:W-:Y:S02]  /*16c0*/  IADD3 R42, R48.reuse, 0x30, RZ ;  /* 0x00000030302a7810 */ /* 0x040fe40007ffe0ff */
[C---:B------:R-:W-:Y:S01]  /*16d0*/  IADD3 R41, R48.reuse, 0x38, RZ ;  /* 0x0000003830297810 */ /* 0x040fe20007ffe0ff */
[----:B------:R1:W-:Y:S01]  /*16e0*/  STL [R1+0x16c], R8 ;  /* 0x00016c0801007387 */ /* 0x0003e20000100800 */
[C---:B------:R-:W-:Y:S02]  /*16f0*/  IADD3 R40, R48.reuse, 0x40, RZ ;  /* 0x0000004030287810 */ /* 0x040fe40007ffe0ff */
[C---:B------:R-:W-:Y:S01]  /*1700*/  IADD3 R39, R48.reuse, 0x48, RZ ;  /* 0x0000004830277810 */ /* 0x040fe20007ffe0ff */
[----:B------:R3:W-:Y:S01]  /*1710*/  STL [R1+0x168], R9 ;  /* 0x0001680901007387 */ /* 0x0007e20000100800 */
[----:B------:R-:W-:-:S02]  /*1720*/  IADD3 R38, R48, 0x50, RZ ;  /* 0x0000005030267810 */ /* 0x000fc40007ffe0ff */
[C---:B------:R-:W-:Y:S01]  /*1730*/  IADD3 R37, R48.reuse, 0x58, RZ ;  /* 0x0000005830257810 */ /* 0x040fe20007ffe0ff */
[----:B------:R4:W-:Y:S01]  /*1740*/  STL [R1+0x18c], R10 ;  /* 0x00018c0a01007387 */ /* 0x0009e20000100800 */
[C---:B------:R-:W-:Y:S02]  /*1750*/  IADD3 R36, R48.reuse, 0x60, RZ ;  /* 0x0000006030247810 */ /* 0x040fe40007ffe0ff */
[C---:B------:R-:W-:Y:S01]  /*1760*/  IADD3 R35, R48.reuse, 0x68, RZ ;  /* 0x0000006830237810 */ /* 0x040fe20007ffe0ff */
[----:B------:R-:W-:Y:S01]  /*1770*/  STL [R1+0x4c], R48 ;  /* 0x00004c3001007387 */ /* 0x000fe20000100800 */
[C---:B------:R-:W-:Y:S02]  /*1780*/  IADD3 R34, R48.reuse, 0x70, RZ ;  /* 0x0000007030227810 */ /* 0x040fe40007ffe0ff */
[C---:B--2---:R-:W-:Y:S01]  /*1790*/  IADD3 R33, R48.reuse, 0x78, RZ ;  /* 0x0000007830217810 */ /* 0x044fe20007ffe0ff */
[----:B------:R2:W-:Y:S01]  /*17a0*/  STL [R1+0xc4], R2 ;  /* 0x0000c40201007387 */ /* 0x0005e20000100800 */
[----:B------:R-:W-:-:S02]  /*17b0*/  IADD3 R32, R48, 0x80, RZ ;  /* 0x0000008030207810 */ /* 0x000fc40007ffe0ff */
[C---:B------:R-:W-:Y:S01]  /*17c0*/  IADD3 R30, R48.reuse, 0x90, RZ ;  /* 0x00000090301e7810 */ /* 0x040fe20007ffe0ff */
[----:B------:R5:W-:Y:S01]  /*17d0*/  STL [R1+0x164], R13 ;  /* 0x0001640d01007387 */ /* 0x000be20000100800 */
[C---:B------:R-:W-:Y:S02]  /*17e0*/  IADD3 R29, R48.reuse, 0x98, RZ ;  /* 0x00000098301d7810 */ /* 0x040fe40007ffe0ff */
[C---:B------:R-:W-:Y:S01]  /*17f0*/  IADD3 R28, R48.reuse, 0xa0, RZ ;  /* 0x000000a0301c7810 */ /* 0x040fe20007ffe0ff */
[----:B------:R5:W-:Y:S01]  /*1800*/  STL [R1+0x160], R11 ;  /* 0x0001600b01007387 */ /* 0x000be20000100800 */
[----:B------:R-:W-:Y:S02]  /*1810*/  IADD3 R27, R48, 0xa8, RZ ;  /* 0x000000a8301b7810 */ /* 0x000fe40007ffe0ff */
[----:B-1----:R-:W-:Y:S02]  /*1820*/  SEL R8, R22, 0xffffffc0, !P2 ;  /* 0xffffffc016087807 */ /* 0x002fe40005000000 */
[----:B---3--:R-:W-:-:S02]  /*1830*/  LOP3.LUT R9, R31, R7, RZ, 0xfc, !PT ;  /* 0x000000071f097212 */ /* 0x008fc400078efcff */
[C---:B------:R-:W-:Y:S02]  /*1840*/  IADD3 R31, R48.reuse, 0x88, RZ ;  /* 0x00000088301f7810 */ /* 0x040fe40007ffe0ff */
[----:B----4-:R-:W-:Y:S01]  /*1850*/  LOP3.LUT R10, R25, R14, R26, 0xf6, !PT ;  /* 0x0000000e190a7212 */ /* 0x010fe200078ef61a */
[----:B------:R-:W-:Y:S01]  /*1860*/  IMAD.SHL.U32 R207, R9, 0x2, RZ ;  /* 0x0000000209cf7824 */ /* 0x000fe200078e00ff */
[----:B------:R-:W-:Y:S02]  /*1870*/  IADD3 R26, R48, 0xb0, RZ ;  /* 0x000000b0301a7810 */ /* 0x000fe40007ffe0ff */
[----:B------:R-:W-:Y:S02]  /*1880*/  LEA R9, R10, 0x10080, 0x1 ;  /* 0x000100800a097811 */ /* 0x000fe400078e08ff */
[----:B------:R-:W-:Y:S02]  /*1890*/  LOP3.LUT R206, R3, 0xfffffff8, RZ, 0xc0, !PT ;  /* 0xfffffff803ce7812 */ /* 0x000fe400078ec0ff */
[----:B--2---:R-:W-:Y:S01]  /*18a0*/  SEL R2, R22, 0xffffffc0, !P3 ;  /* 0xffffffc016027807 */ /* 0x004fe20005800000 */
[----:B------:R1:W-:Y:S01]  /*18b0*/  STL [R1+0x15c], R9 ;  /* 0x00015c0901007387 */ /* 0x0003e20000100800 */
[----:B------:R-:W-:-:S02]  /*18c0*/  IADD3 R25, R48, 0xb8, RZ ;  /* 0x000000b830197810 */ /* 0x000fc40007ffe0ff */
[C---:B------:R-:W-:Y:S01]  /*18d0*/  SEL R6, R21.reuse, 0xffffffe0, !P1 ;  /* 0xffffffe015067807 */ /* 0x040fe20004800000 */
[----:B------:R2:W-:Y:S01]  /*18e0*/  STL [R1+0xc0], R47 ;  /* 0x0000c02f01007387 */ /* 0x0005e20000100800 */
[----:B------:R-:W-:Y:S02]  /*18f0*/  SEL R3, R21, 0xffffffe0, !P4 ;  /* 0xffffffe015037807 */ /* 0x000fe40006000000 */
        /* <DEDUP_REMOVED lines=8> */
[C---:B-----5:R-:W-:Y:S02]  /*1980*/  IADD3 R13, R48.reuse, 0xe8, RZ ;  /* 0x000000e8300d7810 */ /* 0x060fe40007ffe0ff */
[----:B------:R-:W-:Y:S01]  /*1990*/  IADD3 R11, R48, 0xf0, RZ ;  /* 0x000000f0300b7810 */ /* 0x000fe20007ffe0ff */
[----:B------:R4:W-:Y:S01]  /*19a0*/  STL [R1+0x44], R43 ;  /* 0x0000442b01007387 */ /* 0x0009e20000100800 */
[----:B------:R-:W-:Y:S02]  /*19b0*/  SHF.R.S32.HI R10, RZ, 0x1f, R46 ;  /* 0x0000001fff0a7819 */ /* 0x000fe4000001142e */
[----:B------:R-:W-:Y:S01]  /*19c0*/  LEA R199, R4, 0x10080, 0x1 ;  /* 0x0001008004c77811 */ /* 0x000fe200078e08ff */
[----:B------:R5:W-:Y:S01]  /*19d0*/  STL [R1+0xb4], R42 ;  /* 0x0000b42a01007387 */ /* 0x000be20000100800 */
[----:B-1----:R-:W-:Y:S01]  /*19e0*/  IADD3 R9, R48, 0xf8, RZ ;  /* 0x000000f830097810 */ /* 0x002fe20007ffe0ff */
[----:B------:R-:W-:Y:S01]  /*19f0*/  IMAD.IADD R4, R8, 0x1, R23 ;  /* 0x0000000108047824 */ /* 0x000fe200078e0217 */
[----:B------:R-:W-:Y:S01]  /*1a00*/  LEA R151, R5, 0x4080, 0x1 ;  /* 0x0000408005977811 */ /* 0x000fe200078e08ff */
[----:B------:R-:W-:Y:S01]  /*1a10*/  STL [R1+0xb0], R41 ;  /* 0x0000b02901007387 */ /* 0x000fe20000100800 */
[----:B--2---:R-:W-:Y:S01]  /*1a20*/  SHF.R.S32.HI R47, RZ, 0x1f, R47 ;  /* 0x0000001fff2f7819 */ /* 0x004fe2000001142f */
[----:B------:R-:W-:Y:S01]  /*1a30*/  IMAD.IADD R200, R199, 0x1, R3 ;  /* 0x00000001c7c87824 */ /* 0x000fe200078e0203 */
[C---:B------:R-:W-:Y:S01]  /*1a40*/  IADD3 R205, R140.reuse, 0x80, RZ ;  /* 0x000000808ccd7810 */ /* 0x040fe20007ffe0ff */
[----:B------:R1:W-:Y:S01]  /*1a50*/  STL [R1+0xac], R40 ;  /* 0x0000ac2801007387 */ /* 0x0003e20000100800 */
[----:B------:R-:W-:Y:S01]  /*1a60*/  IMAD.IADD R196, R3, 0x1, R151 ;  /* 0x0000000103c47824 */ /* 0x000fe200078e0297 */
[----:B------:R-:W-:Y:S01]  /*1a70*/  IADD3 R204, R140, 0xc0, RZ ;  /* 0x000000c08ccc7810 */ /* 0x000fe20007ffe0ff */
[----:B------:R-:W-:Y:S01]  /*1a80*/  IMAD.IADD R202, R199, 0x1, R2 ;  /* 0x00000001c7ca7824 */ /* 0x000fe200078e0202 */
[----:B------:R2:W-:Y:S01]  /*1a90*/  STL [R1+0xa8], R39 ;  /* 0x0000a82701007387 */ /* 0x0005e20000100800 */
[----:B---3--:R-:W-:Y:S01]  /*1aa0*/  SHF.R.S32.HI R45, RZ, 0x1f, R45 ;  /* 0x0000001fff2d7819 */ /* 0x008fe2000001142d */
[----:B------:R-:W-:Y:S01]  /*1ab0*/  IMAD.IADD R198, R2, 0x1, R151 ;  /* 0x0000000102c67824 */ /* 0x000fe200078e0297 */
[----:B------:R-:W-:Y:S01]  /*1ac0*/  SHF.R.S32.HI R141, RZ, 0x1f, R140 ;  /* 0x0000001fff8d7819 */ /* 0x000fe2000001148c */
[----:B------:R-:W-:Y:S01]  /*1ad0*/  STL [R1+0xa4], R38 ;  /* 0x0000a42601007387 */ /* 0x000fe20000100800 */
[----:B------:R-:W-:Y:S01]  /*1ae0*/  SHF.R.S32.HI R216, RZ, 0x1f, R205 ;  /* 0x0000001fffd87819 */ /* 0x000fe200000114cd */
[----:B------:R-:W-:Y:S01]  /*1af0*/  IMAD.IADD R201, R200, 0x1, R2 ;  /* 0x00000001c8c97824 */ /* 0x000fe200078e0202 */
[----:B------:R-:W-:Y:S01]  /*1b00*/  SHF.R.S32.HI R215, RZ, 0x1f, R204 ;  /* 0x0000001fffd77819 */ /* 0x000fe200000114cc */
[----:B------:R3:W-:Y:S01]  /*1b10*/  STL [R1+0xa0], R37 ;  /* 0x0000a02501007387 */ /* 0x0007e20000100800 */
[----:B----4-:R-:W-:Y:S01]  /*1b20*/  SHF.R.S32.HI R43, RZ, 0x1f, R43 ;  /* 0x0000001fff2b7819 */ /* 0x010fe2000001142b */
[----:B------:R-:W-:Y:S01]  /*1b30*/  IMAD.IADD R197, R2, 0x1, R196 ;  /* 0x0000000102c57824 */ /* 0x000fe200078e02c4 */
[----:B------:R-:W-:Y:S01]  /*1b40*/  SHF.R.S32.HI R214, RZ, 0x1f, R206 ;  /* 0x0000001fffd67819 */ /* 0x000fe200000114ce */
[----:B------:R4:W-:Y:S01]  /*1b50*/  STL [R1+0x9c], R36 ;  /* 0x00009c2401007387 */ /* 0x0009e20000100800 */
[----:B-----5:R-:W-:-:S03]  /*1b60*/  SHF.R.S32.HI R42, RZ, 0x1f, R42 ;  /* 0x0000001fff2a7819 */ /* 0x020fc6000001142a */
[----:B------:R-:W-:Y:S04]  /*1b70*/  STL [R1+0x98], R35 ;  /* 0x0000982301007387 */ /* 0x000fe80000100800 */
[----:B------:R5:W-:Y:S01]  /*1b80*/  STL [R1+0x94], R34 ;  /* 0x0000942201007387 */ /* 0x000be20000100800 */
[----:B-1----:R-:W-:-:S03]  /*1b90*/  SHF.R.S32.HI R40, RZ, 0x1f, R40 ;  /* 0x0000001fff287819 */ /* 0x002fc60000011428 */
[----:B------:R1:W-:Y:S01]  /*1ba0*/  STL [R1+0x90], R33 ;  /* 0x0000902101007387 */ /* 0x0003e20000100800 */
[----:B--2---:R-:W-:-:S03]  /*1bb0*/  SHF.R.S32.HI R39, RZ, 0x1f, R39 ;  /* 0x0000001fff277819 */ /* 0x004fc60000011427 */
[----:B------:R-:W-:Y:S04]  /*1bc0*/  STL [R1+0x8c], R32 ;  /* 0x00008c2001007387 */ /* 0x000fe80000100800 */
[----:B------:R2:W-:Y:S01]  /*1bd0*/  STL [R1+0x88], R31 ;  /* 0x0000881f01007387 */ /* 0x0005e20000100800 */
[----:B---3--:R-:W-:-:S03]  /*1be0*/  SHF.R.S32.HI R37, RZ, 0x1f, R37 ;  /* 0x0000001fff257819 */ /* 0x008fc60000011425 */
[----:B------:R3:W-:Y:S01]  /*1bf0*/  STL [R1+0x84], R30 ;  /* 0x0000841e01007387 */ /* 0x0007e20000100800 */
[----:B----4-:R-:W-:-:S03]  /*1c00*/  SHF.R.S32.HI R36, RZ, 0x1f, R36 ;  /* 0x0000001fff247819 */ /* 0x010fc60000011424 */
[----:B------:R-:W-:Y:S04]  /*1c10*/  STL [R1+0x80], R29 ;  /* 0x0000801d01007387 */ /* 0x000fe80000100800 */
[----:B------:R4:W-:Y:S01]  /*1c20*/  STL [R1+0x7c], R28 ;  /* 0x00007c1c01007387 */ /* 0x0009e20000100800 */
[----:B-----5:R-:W-:-:S03]  /*1c30*/  SHF.R.S32.HI R34, RZ, 0x1f, R34 ;  /* 0x0000001fff227819 */ /* 0x020fc60000011422 */
[----:B------:R5:W-:Y:S01]  /*1c40*/  STL [R1+0x78], R27 ;  /* 0x0000781b01007387 */ /* 0x000be20000100800 */
[----:B-1----:R-:W-:-:S03]  /*1c50*/  SHF.R.S32.HI R33, RZ, 0x1f, R33 ;  /* 0x0000001fff217819 */ /* 0x002fc60000011421 */
[----:B------:R-:W-:Y:S04]  /*1c60*/  STL [R1+0x74], R26 ;  /* 0x0000741a01007387 */ /* 0x000fe80000100800 */
[----:B------:R1:W-:Y:S01]  /*1c70*/  STL [R1+0x70], R25 ;  /* 0x0000701901007387 */ /* 0x0003e20000100800 */
[----:B--2---:R-:W-:-:S03]  /*1c80*/  SHF.R.S32.HI R31, RZ, 0x1f, R31 ;  /* 0x0000001fff1f7819 */ /* 0x004fc6000001141f */
[----:B------:R2:W-:Y:S01]  /*1c90*/  STL [R1+0x6c], R22 ;  /* 0x00006c1601007387 */ /* 0x0005e20000100800 */
[----:B---3--:R-:W-:-:S03]  /*1ca0*/  SHF.R.S32.HI R30, RZ, 0x1f, R30 ;  /* 0x0000001fff1e7819 */ /* 0x008fc6000001141e */
[----:B------:R-:W-:Y:S04]  /*1cb0*/  STL [R1+0x68], R21 ;  /* 0x0000681501007387 */ /* 0x000fe80000100800 */
[----:B------:R3:W-:Y:S01]  /*1cc0*/  STL [R1+0x64], R20 ;  /* 0x0000641401007387 */ /* 0x0007e20000100800 */
[----:B----4-:R-:W-:-:S03]  /*1cd0*/  SHF.R.S32.HI R28, RZ, 0x1f, R28 ;  /* 0x0000001fff1c7819 */ /* 0x010fc6000001141c */
        /* <DEDUP_REMOVED lines=8> */
[----:B------:R-:W-:Y:S01]  /*1d60*/  STL [R1+0x50], R9 ;  /* 0x0000500901007387 */ /* 0x000fe20000100800 */
[----:B---3--:R-:W-:-:S03]  /*1d70*/  SHF.R.S32.HI R20, RZ, 0x1f, R20 ;  /* 0x0000001fff147819 */ /* 0x008fc60000011414 */
[----:B------:R2:W-:Y:S01]  /*1d80*/  STL [R1+0x154], R10 ;  /* 0x0001540a01007387 */ /* 0x0005e20000100800 */
[----:B----4-:R-:W-:-:S03]  /*1d90*/  SHF.R.S32.HI R18, RZ, 0x1f, R18 ;  /* 0x0000001fff127819 */ /* 0x010fc60000011412 */
[----:B------:R-:W-:Y:S01]  /*1da0*/  STL [R1+0x150], R45 ;  /* 0x0001502d01007387 */ /* 0x000fe20000100800 */
[----:B-----5:R-:W-:Y:S02]  /*1db0*/  SHF.R.S32.HI R13, RZ, 0x1f, R13 ;  /* 0x0000001fff0d7819 */ /* 0x020fe4000001140d */
[----:B-1----:R-:W-:Y:S02]  /*1dc0*/  SHF.R.S32.HI R11, RZ, 0x1f, R11 ;  /* 0x0000001fff0b7819 */ /* 0x002fe4000001140b */
[----:B--2---:R-:W-:-:S05]  /*1dd0*/  SHF.R.S32.HI R10, RZ, 0x1f, R44 ;  /* 0x0000001fff0a7819 */ /* 0x004fca000001142c */
[----:B------:R1:W-:Y:S04]  /*1de0*/  STL [R1+0x14c], R10 ;  /* 0x00014c0a01007387 */ /* 0x0003e80000100800 */
[----:B------:R-:W-:Y:S04]  /*1df0*/  STL [R1+0x148], R43 ;  /* 0x0001482b01007387 */ /* 0x000fe80000100800 */
[----:B------:R-:W-:Y:S01]  /*1e00*/  STL [R1+0x144], R42 ;  /* 0x0001442a01007387 */ /* 0x000fe20000100800 */
[----:B-1----:R-:W-:-:S05]  /*1e10*/  SHF.R.S32.HI R10, RZ, 0x1f, R41 ;  /* 0x0000001fff0a7819 */ /* 0x002fca0000011429 */
        /* <DEDUP_REMOVED lines=29> */
[----:B------:R2:W-:Y:S04]  /*1ff0*/  STL [R1+0xe8], R13 ;  /* 0x0000e80d01007387 */ /* 0x0005e80000100800 */
[----:B------:R3:W-:Y:S01]  /*2000*/  STL [R1+0xe4], R11 ;  /* 0x0000e40b01007387 */ /* 0x0007e20000100800 */
[----:B-1----:R-:W-:Y:S01]  /*2010*/  SHF.R.S32.HI R10, RZ, 0x1f, R9 ;  /* 0x0000001fff0a7819 */ /* 0x002fe20000011409 */
[----:B------:R-:W-:-:S02]  /*2020*/  IMAD.IADD R9, R24, 0x1, R6 ;  /* 0x0000000118097824 */ /* 0x000fc400078e0206 */
[----:B------:R-:W-:Y:S02]  /*2030*/  IMAD.IADD R6, R6, 0x1, R23 ;  /* 0x0000000106067824 */ /* 0x000fe400078e0217 */
[--C-:B--2---:R-:W-:Y:S01]  /*2040*/  IMAD.IADD R13, R24, 0x1, R8.reuse ;  /* 0x00000001180d7824 */ /* 0x104fe200078e0208 */
[----:B------:R1:W-:Y:S01]  /*2050*/  STL [R1+0xe0], R10 ;  /* 0x0000e00a01007387 */ /* 0x0003e20000100800 */
[----:B------:R-:W-:Y:S01]  /*2060*/  IMAD.IADD R3, R6, 0x1, R8 ;  /* 0x0000000106037824 */ /* 0x000fe200078e0208 */
[----:B---3--:R-:W-:Y:S02]  /*2070*/  LEA R11, R19, 0x10080, 0x1 ;  /* 0x00010080130b7811 */ /* 0x008fe400078e08ff */
[----:B------:R-:W-:Y:S04]  /*2080*/  STL [R1+0x38], R13 ;  /* 0x0000380d01007387 */ /* 0x000fe80000100800 */
[----:B------:R2:W-:Y:S04]  /*2090*/  STL [R1+0x28], R9 ;  /* 0x0000280901007387 */ /* 0x0005e80000100800 */
[----:B------:R3:W-:Y:S01]  /*20a0*/  STL [R1+0xdc], R11 ;  /* 0x0000dc0b01007387 */ /* 0x0007e20000100800 */
[----:B-1----:R-:W-:-:S05]  /*20b0*/  LEA R10, R17, 0x10080, 0x1 ;  /* 0x00010080110a7811 */ /* 0x002fca00078e08ff */
[----:B------:R1:W-:Y:S01]  /*20c0*/  STL [R1+0xd8], R10 ;  /* 0x0000d80a01007387 */ /* 0x0003e20000100800 */
[----:B--2---:R-:W-:Y:S01]  /*20d0*/  IMAD.IADD R9, R8, 0x1, R9 ;  /* 0x0000000108097824 */ /* 0x004fe200078e0209 */
[----:B---3--:R-:W-:-:S05]  /*20e0*/  LEA R11, R16, 0x10080, 0x1 ;  /* 0x00010080100b7811 */ /* 0x008fca00078e08ff */
[----:B------:R2:W-:Y:S01]  /*20f0*/  STL [R1+0xd4], R11 ;  /* 0x0000d40b01007387 */ /* 0x0005e20000100800 */
[----:B-1----:R-:W-:-:S05]  /*2100*/  LEA R10, R15, 0x10080, 0x1 ;  /* 0x000100800f0a7811 */ /* 0x002fca00078e08ff */
[----:B------:R2:W-:Y:S04]  /*2110*/  STL [R1+0xd0], R10 ;  /* 0x0000d00a01007387 */ /* 0x0005e80000100800 */
[----:B------:R2:W-:Y:S04]  /*2120*/  STL [R1+0x34], R9 ;  /* 0x0000340901007387 */ /* 0x0005e80000100800 */
[----:B------:R2:W-:Y:S04]  /*2130*/  STL [R1+0x30], R4 ;  /* 0x0000300401007387 */ /* 0x0005e80000100800 */
[----:B------:R2:W-:Y:S04]  /*2140*/  STL [R1+0x24], R6 ;  /* 0x0000240601007387 */ /* 0x0005e80000100800 */
[----:B------:R2:W-:Y:S02]  /*2150*/  STL [R1+0x2c], R3 ;  /* 0x00002c0301007387 */ /* 0x0005e40000100800 */
.L_x_1908:
[----:B--2---:R-:W2:Y:S01]  /*2160*/  LDL R3, [R1+0xc] ;  /* 0x00000c0001037983 */ /* 0x004ea20000100800 */
[----:B------:R-:W-:Y:S01]  /*2170*/  IMAD.MOV.U32 R2, RZ, RZ, 0x4 ;  /* 0x00000004ff027424 */ /* 0x000fe200078e00ff */
[----:B------:R-:W-:-:S02]  /*2180*/  ISETP.NE.U32.AND P0, PT, RZ, c[0x0][0x370], PT ;  /* 0x0000dc00ff007a0c */ /* 0x000fc40003f05070 */
[----:B------:R-:W-:Y:S02]  /*2190*/  ISETP.NE.U32.AND P4, PT, RZ, c[0x0][0x360], PT ;  /* 0x0000d800ff007a0c */ /* 0x000fe40003f85070 */
[----:B------:R-:W-:Y:S01]  /*21a0*/  ISETP.NE.AND.EX P1, PT, RZ, c[0x0][0x374], PT, P0 ;  /* 0x0000dd00ff007a0c */ /* 0x000fe20003f25300 */
[----:B--2---:R-:W-:-:S05]  /*21b0*/  IMAD.WIDE R2, R3, R2, c[0x0][0x588] ;  /* 0x0001620003027625 */ /* 0x004fca00078e0202 */
[----:B------:R-:W2:Y:S01]  /*21c0*/  LDG.E R29, [R2.64] ;  /* 0x00000006021d7981 */ /* 0x000ea2000c1e1900 */
[----:B------:R-:W-:Y:S01]  /*21d0*/  ISETP.NE.AND.EX P4, PT, RZ, c[0x0][0x364], PT, P4 ;  /* 0x0000d900ff007a0c */ /* 0x000fe20003f85340 */
[----:B------:R-:W-:Y:S01]  /*21e0*/  IMAD.MOV.U32 R247, RZ, RZ, RZ ;  /* 0x000000fffff77224 */ /* 0x000fe200078e00ff */
[----:B------:R-:W-:Y:S02]  /*21f0*/  ISETP.NE.U32.AND P3, PT, RZ, c[0x0][0x348], PT ;  /* 0x0000d200ff007a0c */ /* 0x000fe40003f65070 */
[----:B------:R-:W-:Y:S02]  /*2200*/  ISETP.NE.U32.AND P5, PT, RZ, c[0x0][0x350], PT ;  /* 0x0000d400ff007a0c */ /* 0x000fe40003fa5070 */
[----:B------:R-:W-:Y:S02]  /*2210*/  ISETP.NE.U32.AND P6, PT, RZ, c[0x0][0x358], PT ;  /* 0x0000d600ff007a0c */ /* 0x000fe40003fc5070 */
[----:B------:R-:W-:Y:S02]  /*2220*/  ISETP.NE.AND.EX P3, PT, RZ, c[0x0][0x34c], PT, P3 ;  /* 0x0000d300ff007a0c */ /* 0x000fe40003f65330 */
[----:B------:R-:W-:-:S02]  /*2230*/  ISETP.NE.AND.EX P5, PT, RZ, c[0x0][0x354], PT, P5 ;  /* 0x0000d500ff007a0c */ /* 0x000fc40003fa5350 */
[----:B------:R-:W-:Y:S01]  /*2240*/  ISETP.NE.AND.EX P6, PT, RZ, c[0x0][0x35c], PT, P6 ;  /* 0x0000d700ff007a0c */ /* 0x000fe20003fc5360 */
[----:B------:R-:W-:Y:S02]  /*2250*/  IMAD.MOV.U32 R139, RZ, RZ, RZ ;  /* 0x000000ffff8b7224 */ /* 0x000fe400078e00ff */
[----:B------:R-:W-:Y:S02]  /*2260*/  IMAD.MOV.U32 R16, RZ, RZ, RZ ;  /* 0x000000ffff107224 */ /* 0x000fe400078e00ff */
[----:B------:R-:W-:Y:S01]  /*2270*/  IMAD.MOV.U32 R15, RZ, RZ, RZ ;  /* 0x000000ffff0f7224 */ /* 0x000fe200078e00ff */
[----:B--2---:R-:W-:Y:S01]  /*2280*/  SHF.R.S32.HI R28, RZ, 0x1f, R29 ;  /* 0x0000001fff1c7819 */ /* 0x004fe2000001141d */
[C---:B------:R-:W-:Y:S01]  /*2290*/  IMAD.SHL.U32 R252, R29.reuse, 0x4, RZ ;  /* 0x000000041dfc7824 */ /* 0x040fe200078e00ff */
[C---:B------:R-:W-:Y:S01]  /*22a0*/  @P1 LEA R4, P0, R29.reuse, c[0x0][0x370], 0x2 ;  /* 0x0000dc001d041a11 */ /* 0x040fe200078010ff */
[----:B------:R1:W-:Y:S01]  /*22b0*/  STL [R1+0x14], R29 ;  /* 0x0000141d01007387 */ /* 0x0003e20000100800 */
[----:B------:R-:W-:-:S02]  /*22c0*/  SHF.L.U64.HI R19, R29, 0x2, R28 ;  /* 0x000000021d137819 */ /* 0x000fc4000001021c */
[----:B------:R-:W-:Y:S01]  /*22d0*/  @P1 LEA.HI.X R5, R29, c[0x0][0x374], R28, 0x2, P0 ;  /* 0x0000dd001d051a11 */ /* 0x000fe200000f141c */
[----:B------:R1:W-:Y:S01]  /*22e0*/  STL [R1+0x18], R28 ;  /* 0x0000181c01007387 */ /* 0x0003e20000100800 */
[C---:B------:R-:W-:Y:S02]  /*22f0*/  @P4 IADD3 R2, P0, R252.reuse, c[0x0][0x360], RZ ;  /* 0x0000d800fc024a10 */ /* 0x040fe40007f1e0ff */
[----:B------:R-:W-:Y:S01]  /*2300*/  IADD3 R8, P2, R252, c[0x0][0x348], RZ ;  /* 0x0000d200fc087a10 */ /* 0x000fe20007f5e0ff */
[----:B------:R2:W5:Y:S01]  /*2310*/  @P1 LDG.E R247, [R4.64] ;  /* 0x0000000604f71981 */ /* 0x000562000c1e1900 */
[----:B------:R-:W-:-:S03]  /*2320*/  @P4 IADD3.X R3, R19, c[0x0][0x364], RZ, P0, !PT ;  /* 0x0000d90013034a10 */ /* 0x000fc600007fe4ff */
[----:B------:R1:W-:Y:S04]  /*2330*/  STL [R1+0x10], R19 ;  /* 0x0000101301007387 */ /* 0x0003e80000100800 */
[----:B------:R3:W5:Y:S01]  /*2340*/  @P4 LDG.E R176, [R2.64] ;  /* 0x0000000602b04981 */ /* 0x000762000c1e1900 */
[----:B------:R-:W-:-:S05]  /*2350*/  IADD3.X R9, R19, c[0x0][0x34c], RZ, P2, !PT ;  /* 0x0000d30013097a10 */ /* 0x000fca00017fe4ff */
[----:B------:R1:W5:Y:S01]  /*2360*/  @P3 LDG.E R139, [R8.64] ;  /* 0x00000006088b3981 */ /* 0x000362000c1e1900 */
[----:B--2---:R-:W-:-:S04]  /*2370*/  IADD3 R4, P1, R252, c[0x0][0x350], RZ ;  /* 0x0000d400fc047a10 */ /* 0x004fc80007f3e0ff */
[----:B------:R-:W-:Y:S02]  /*2380*/  IADD3.X R5, R19, c[0x0][0x354], RZ, P1, !PT ;  /* 0x0000d50013057a10 */ /* 0x000fe40000ffe4ff */
[----:B---3--:R-:W-:-:S03]  /*2390*/  IADD3 R2, P0, R252, c[0x0][0x358], RZ ;  /* 0x0000d600fc027a10 */ /* 0x008fc60007f1e0ff */
[----:B------:R1:W5:Y:S01]  /*23a0*/  @P5 LDG.E R16, [R4.64] ;  /* 0x0000000604105981 */ /* 0x000362000c1e1900 */
[----:B------:R-:W-:-:S05]  /*23b0*/  IADD3.X R3, R19, c[0x0][0x35c], RZ, P0, !PT ;  /* 0x0000d70013037a10 */ /* 0x000fca00007fe4ff */
[----:B------:R1:W5:Y:S01]  /*23c0*/  @P6 LDG.E R15, [R2.64] ;  /* 0x00000006020f6981 */ /* 0x000362000c1e1900 */
[----:B------:R-:W-:Y:S01]  /*23d0*/  YIELD ;  /* 0x0000000000007946 */ /* 0x000fe20003800000 */
[----:B------:R-:W-:Y:S05]  /*23e0*/  @P4 BRA `(.L_x_1709) ;  /* 0x0000005000004947 */ /* 0x000fea0003800000 */
[----:B-----5:R-:W-:Y:S01]  /*23f0*/  MOV R176, c[0x0][0x168] ;  /* 0x00005a0000b07a02 */ /* 0x020fe20000000f00 */
[----:B------:R-:W-:Y:S05]  /*2400*/  @!P3 BRA `(.L_x_1709) ;  /* 0x000000300000b947 */ /* 0x000fea0003800000 */
[----:B------:R-:W2:Y:S04]  /*2410*/  LDG.E R10, [R8.64] ;  /* 0x00000006080a7981 */ /* 0x000ea8000c1e1900 */
[----:B------:R-:W2:Y:S02]  /*2420*/  LDG.E R6, [R8.64+0x4] ;  /* 0x0000040608067981 */ /* 0x000ea4000c1e1900 */
[----:B--2---:R-:W-:Y:S02]  /*2430*/  IADD3 R176, -R10, R6, RZ ;  /* 0x000000060ab07210 */ /* 0x004fe40007ffe1ff */
.L_x_1709:
[----:B------:R-:W-:-:S04]  /*2440*/  ISETP.NE.U32.AND P0, PT, RZ, c[0x0][0x368], PT ;  /* 0x0000da00ff007a0c */ /* 0x000fc80003f05070 */
[----:B------:R-:W-:-:S13]  /*2450*/  ISETP.NE.AND.EX P0, PT, RZ, c[0x0][0x36c], PT, P0 ;  /* 0x0000db00ff007a0c */ /* 0x000fda0003f05300 */
[----:B------:R-:W-:Y:S05]  /*2460*/  @!P0 BRA `(.L_x_1710) ;  /* 0x0000004000008947 */ /* 0x000fea0003800000 */
[----:B-1----:R-:W-:-:S04]  /*2470*/  IADD3 R4, P0, R252, c[0x0][0x368], RZ ;  /* 0x0000da00fc047a10 */ /* 0x002fc80007f1e0ff */
[----:B------:R-:W-:-:S05]  /*2480*/  IADD3.X R5, R19, c[0x0][0x36c], RZ, P0, !PT ;  /* 0x0000db0013057a10 */ /* 0x000fca00007fe4ff */
[----:B------:R1:W5:Y:S01]  /*2490*/  LDG.E R10, [R4.64] ;  /* 0x00000006040a7981 */ /* 0x000362000c1e1900 */
[----:B------:R-:W-:Y:S05]  /*24a0*/  BRA `(.L_x_1711) ;  /* 0x0000005000007947 */ /* 0x000fea0003800000 */
.L_x_1710:
[----:B------:R-:W-:Y:S01]  /*24b0*/  MOV R10, UR5 ;  /* 0x00000005000a7c02 */ /* 0x000fe20008000f00 */
[----:B------:R-:W-:Y:S05]  /*24c0*/  @!P5 BRA `(.L_x_1711) ;  /* 0x000000300000d947 */ /* 0x000fea0003800000 */
[----:B------:R2:W3:Y:S04]  /*24d0*/  LDG.E R6, [R4.64] ;  /* 0x0000000604067981 */ /* 0x0004e8000c1e1900 */
[----:B-12---:R-:W3:Y:S02]  /*24e0*/  LDG.E R4, [R4.64+0x4] ;  /* 0x0000040604047981 */ /* 0x006ee4000c1e1900 */
[----:B---3--:R-:W-:Y:S02]  /*24f0*/  IADD3 R10, -R6, R4, RZ ;  /* 0x00000004060a7210 */ /* 0x008fe40007ffe1ff */
.L_x_1711:
[----:B------:R-:W2:Y:S04]  /*2500*/  LDL R17, [R1+0x8] ;  /* 0x0000080001117983 */ /* 0x000ea80000100800 */
[----:B-1----:R1:W3:Y:S04]  /*2510*/  @P6 LDG.E R5, [R2.64] ;  /* 0x0000000602056981 */ /* 0x0022e8000c1e1900 */
[----:B------:R1:W3:Y:S01]  /*2520*/  @P6 LDG.E R4, [R2.64+0x4] ;  /* 0x0000040602046981 */ /* 0x0002e2000c1e1900 */
[----:B------:R-:W-:Y:S01]  /*2530*/  ISETP.NE.U32.AND P0, PT, RZ, c[0x0][0x378], PT ;  /* 0x0000de00ff007a0c */ /* 0x000fe20003f05070 */
[----:B-----5:R-:W-:-:S03]  /*2540*/  IMAD.MOV.U32 R130, RZ, RZ, R10 ;  /* 0x000000ffff827224 */ /* 0x020fc600078e000a */
[----:B------:R-:W-:-:S13]  /*2550*/  ISETP.NE.AND.EX P1, PT, RZ, c[0x0][0x37c], PT, P0 ;  /* 0x0000df00ff007a0c */ /* 0x000fda0003f25300 */
[----:B-1----:R-:W-:-:S04]  /*2560*/  @P1 IADD3 R2, P0, R252, c[0x0][0x378], RZ ;  /* 0x0000de00fc021a10 */ /* 0x002fc80007f1e0ff */
[----:B------:R-:W-:-:S05]  /*2570*/  @P1 IADD3.X R3, R19, c[0x0][0x37c], RZ, P0, !PT ;  /* 0x0000df0013031a10 */ /* 0x000fca00007fe4ff */
[----:B------:R1:W5:Y:S01]  /*2580*/  @P1 LDG.E R130, [R2.64] ;  /* 0x0000000602821981 */ /* 0x000362000c1e1900 */
[----:B------:R-:W-:Y:S01]  /*2590*/  IMAD.IADD R6, R10, 0x1, -R247 ;  /* 0x000000010a067824 */ /* 0x000fe200078e0af7 */
[----:B------:R-:W-:Y:S01]  /*25a0*/  BSSY B0, `(.L_x_1712) ;  /* 0x0000032000007945 */ /* 0x000fe20003800000 */
[----:B-1----:R-:W-:Y:S01]  /*25b0*/  IMAD.MOV.U32 R2, RZ, RZ, c[0x0][0x228] ;  /* 0x00008a00ff027624 */ /* 0x002fe200078e00ff */
[----:B--2---:R-:W-:-:S04]  /*25c0*/  LOP3.LUT R3, R17, 0xff000000, RZ, 0xc0, !PT ;  /* 0xff00000011037812 */ /* 0x004fc800078ec0ff */
[----:B------:R-:W-:Y:S01]  /*25d0*/  SHF.R.U32.HI R3, RZ, 0x8, R3 ;  /* 0x00000008ff037819 */ /* 0x000fe20000011603 */
[----:B---3--:R-:W-:Y:S01]  /*25e0*/  @P6 IMAD.IADD R2, R4, 0x1, -R5 ;  /* 0x0000000104026824 */ /* 0x008fe200078e0a05 */
[----:B------:R-:W-:-:S03]  /*25f0*/  LOP3.LUT R4, R17, 0xff0000, RZ, 0xc0, !PT ;  /* 0x00ff000011047812 */ /* 0x000fc600078ec0ff */
[----:B------:R-:W-:Y:S01]  /*2600*/  IMAD.IADD R131, R6, 0x1, R2 ;  /* 0x0000000106837824 */ /* 0x000fe200078e0202 */
[----:B------:R-:W-:-:S04]  /*2610*/  LEA.HI R4, R4, R3, RZ, 0x10 ;  /* 0x0000000304047211 */ /* 0x000fc800078f80ff */
[----:B------:R-:W-:Y:S02]  /*2620*/  SHF.R.U32.HI R9, RZ, 0x10, R4 ;  /* 0x00000010ff097819 */ /* 0x000fe40000011604 */
[----:B------:R-:W-:Y:S02]  /*2630*/  LOP3.LUT R20, R4, 0xff, RZ, 0xc0, !PT ;  /* 0x000000ff04147812 */ /* 0x000fe400078ec0ff */
[C---:B------:R-:W-:Y:S01]  /*2640*/  IADD3 R5, R131.reuse, 0x2f, RZ ;  /* 0x0000002f83057810 */ /* 0x040fe20007ffe0ff */
[----:B------:R1:W-:Y:S01]  /*2650*/  STL [R1+0x3c], R9 ;  /* 0x00003c0901007387 */ /* 0x0003e20000100800 */
[----:B------:R-:W-:Y:S02]  /*2660*/  ISETP.GE.AND P0, PT, R131, 0x1, PT ;  /* 0x000000018300780c */ /* 0x000fe40003f06270 */
[----:B------:R-:W-:Y:S01]  /*2670*/  ISETP.NE.AND P1, PT, R9, RZ, PT ;  /* 0x000000ff0900720c */ /* 0x000fe20003f25270 */
[----:B------:R1:W-:Y:S01]  /*2680*/  STL [R1+0x40], R20 ;  /* 0x0000401401007387 */ /* 0x0003e20000100800 */
[----:B------:R-:W-:-:S02]  /*2690*/  IMAD.HI R3, R5, 0x2aaaaaab, RZ ;  /* 0x2aaaaaab05037827 */ /* 0x000fc400078e02ff */
[----:B------:R-:W-:-:S03]  /*26a0*/  SEL R127, R9, c[0x0][0x338], P1 ;  /* 0x0000ce00097f7a07 */ /* 0x000fc60000800000 */
[----:B------:R-:W-:-:S04]  /*26b0*/  SHF.R.U32.HI R5, RZ, 0x1f, R3 ;  /* 0x0000001fff057819 */ /* 0x000fc80000011603 */
[----:B------:R-:W-:Y:S01]  /*26c0*/  LEA.HI.SX32 R136, R3, R5, 0x1d ;  /* 0x0000000503887211 */ /* 0x000fe200078feaff */
[----:B------:R-:W-:Y:S01]  /*26d0*/  IMAD.MOV.U32 R3, RZ, RZ, RZ ;  /* 0x000000ffff037224 */ /* 0x000fe200078e00ff */
[----:B------:R-:W-:Y:S05]  /*26e0*/  @!P0 BRA `(.L_x_1713) ;  /* 0x000001d000008947 */ /* 0x000fea0003800000 */
[----:B------:R-:W-:Y:S01]  /*26f0*/  IABS R3, R127 ;  /* 0x0000007f00037213 */ /* 0x000fe20000000000 */
[----:B------:R-:W-:Y:S01]  /*2700*/  IMAD.MOV.U32 R8, RZ, RZ, RZ ;  /* 0x000000ffff087224 */ /* 0x000fe200078e00ff */
[----:B------:R-:W-:-:S03]  /*2710*/  IADD3 R11, R136, -0x1, R127 ;  /* 0xffffffff880b7810 */ /* 0x000fc60007ffe07f */
[----:B------:R-:W-:Y:S01]  /*2720*/  IMAD.MOV.U32 R4, RZ, RZ, R3 ;  /* 0x000000ffff047224 */ /* 0x000fe200078e0003 */
[----:B------:R-:W-:-:S03]  /*2730*/  IABS R14, R11 ;  /* 0x0000000b000e7213 */ /* 0x000fc60000000000 */
[----:B------:R-:W2:Y:S08]  /*2740*/  I2F.RP R3, R4 ;  /* 0x0000000400037306 */ /* 0x000eb00000209400 */
        /* <DEDUP_REMOVED lines=23> */
.L_x_1713:
[----:B------:R-:W-:Y:S05]  /*28c0*/  BSYNC B0 ;  /* 0x0000000000007941 */ /* 0x000fea0003800000 */
.L_x_1712:
[----:B------:R-:W2:Y:S01]  /*28d0*/  LDL R8, [R1+0x184] ;  /* 0x0001840001087983 */ /* 0x000ea20000100800 */
[----:B------:R-:W-:-:S04]  /*28e0*/  IMAD R4, R20, R3, RZ ;  /* 0x0000000314047224 */ /* 0x000fc800078e02ff */
[C---:B------:R-:W-:Y:S02]  /*28f0*/  IMAD.IADD R3, R4.reuse, 0x1, R3 ;  /* 0x0000000104037824 */ /* 0x040fe400078e0203 */
[----:B------:R-:W-:-:S03]  /*2900*/  IMAD R4, R4, 0x30, -R6 ;  /* 0x0000003004047824 */ /* 0x000fc600078e0a06 */
[----:B------:R-:W-:Y:S02]  /*2910*/  IMNMX R3, R136, R3, PT ;  /* 0x0000000388037217 */ /* 0x000fe40003800200 */
[----:B------:R-:W-:-:S03]  /*2920*/  IMNMX R4, RZ, R4, !PT ;  /* 0x00000004ff047217 */ /* 0x000fc60007800200 */
[----:B------:R-:W-:-:S05]  /*2930*/  IMAD R3, R3, 0x30, -R6 ;  /* 0x0000003003037824 */ /* 0x000fca00078e0a06 */
[----:B------:R-:W-:-:S04]  /*2940*/  IMNMX R3, R3, R2, PT ;  /* 0x0000000203037217 */ /* 0x000fc80003800200 */
[----:B------:R-:W-:Y:S01]  /*2950*/  ISETP.GT.AND P0, PT, R3, R4, PT ;  /* 0x000000040300720c */ /* 0x000fe20003f04270 */
[----:B------:R-:W-:-:S05]  /*2960*/  IMAD.WIDE.U32 R4, R4, -0x55555555, RZ ;  /* 0xaaaaaaab04047825 */ /* 0x000fca00078e00ff */
[----:B------:R-:W-:-:S07]  /*2970*/  SHF.R.U32.HI R118, RZ, 0x5, R5 ;  /* 0x00000005ff767819 */ /* 0x000fce0000011605 */
[----:B------:R-:W-:-:S05]  /*2980*/  @P0 IADD3 R3, R3, 0x2f, RZ ;  /* 0x0000002f03030810 */ /* 0x000fca0007ffe0ff */
[----:B------:R-:W-:-:S04]  /*2990*/  @P0 IMAD.HI R4, R3, 0x2aaaaaab, RZ ;  /* 0x2aaaaaab03040827 */ /* 0x000fc800078e02ff */
[----:B------:R-:W-:Y:S01]  /*29a0*/  IMAD.MOV.U32 R3, RZ, RZ, R118 ;  /* 0x000000ffff037224 */ /* 0x000fe200078e0076 */
[----:B------:R-:W-:-:S04]  /*29b0*/  @P0 SHF.R.U32.HI R5, RZ, 0x1f, R4 ;  /* 0x0000001fff050819 */ /* 0x000fc80000011604 */
[----:B------:R-:W-:-:S04]  /*29c0*/  @P0 LEA.HI.SX32 R3, R4, R5, 0x1d ;  /* 0x0000000504030211 */ /* 0x000fc800078feaff */
[----:B------:R-:W-:Y:S01]  /*29d0*/  ISETP.GT.AND P0, PT, R3, R118, PT ;  /* 0x000000760300720c */ /* 0x000fe20003f04270 */
[----:B--2---:R-:W-:-:S04]  /*29e0*/  IMAD.IADD R4, R7, 0x1, R8 ;  /* 0x0000000107047824 */ /* 0x004fc800078e0208 */
[----:B------:R-:W-:-:S08]  /*29f0*/  IMAD.SHL.U32 R203, R4, 0x2, RZ ;  /* 0x0000000204cb7824 */ /* 0x000fd000078e00ff */
[----:B------:R-:W-:Y:S05]  /*2a00*/  @!P0 BRA `(.L_x_1714) ;  /* 0x0000699000008947 */ /* 0x000fea0003800000 */
[----:B------:R-:W-:Y:S02]  /*2a10*/  ISETP.NE.U32.AND P0, PT, RZ, c[0x0][0x340], PT ;  /* 0x0000d000ff007a0c */ /* 0x000fe40003f05070 */
[----:B------:R-:W-:Y:S02]  /*2a20*/  SHF.R.S32.HI R14, RZ, 0x1f, R143 ;  /* 0x0000001fff0e7819 */ /* 0x000fe4000001148f */
[----:B------:R-:W-:-:S13]  /*2a30*/  ISETP.NE.AND.EX P3, PT, RZ, c[0x0][0x344], PT, P0 ;  /* 0x0000d100ff007a0c */ /* 0x000fda0003f65300 */
[----:B------:R-:W-:-:S04]  /*2a40*/  @P3 IADD3 R4, P0, R252, c[0x0][0x340], RZ ;  /* 0x0000d000fc043a10 */ /* 0x000fc80007f1e0ff */
[----:B------:R-:W-:-:S05]  /*2a50*/  @P3 IADD3.X R5, R19, c[0x0][0x344], RZ, P0, !PT ;  /* 0x0000d10013053a10 */ /* 0x000fca00007fe4ff */
[----:B------:R2:W3:Y:S01]  /*2a60*/  @P3 LDG.E R22, [R4.64] ;  /* 0x0000000604163981 */ /* 0x0004e2000c1e1900 */
[----:B------:R-:W-:Y:S01]  /*2a70*/  IADD3 R106, P0, R143, R15, RZ ;  /* 0x0000000f8f6a7210 */ /* 0x000fe20007f1e0ff */
[----:B------:R-:W-:Y:S01]  /*2a80*/  IMAD.MOV.U32 R132, RZ, RZ, 0x30 ;  /* 0x00000030ff847424 */ /* 0x000fe200078e00ff */
[----:B------:R-:W-:Y:S01]  /*2a90*/  IADD3 R39, R3, -0x1, RZ ;  /* 0xffffffff03277810 */ /* 0x000fe20007ffe0ff */
[----:B------:R-:W-:Y:S01]  /*2aa0*/  IMAD.MOV.U32 R155, RZ, RZ, c[0x0][0x238] ;  /* 0x00008e00ff9b7624 */ /* 0x000fe200078e00ff */
[----:B------:R-:W-:Y:S01]  /*2ab0*/  LEA.HI.X.SX32 R107, R15, R14, 0x1, P0 ;  /* 0x0000000e0f6b7211 */ /* 0x000fe200000f0eff */
[C---:B------:R-:W-:Y:S01]  /*2ac0*/  IMAD R154, R132.reuse, c[0x0][0x23c], RZ ;  /* 0x00008f00849a7a24 */ /* 0x040fe200078e02ff */
[----:B------:R-:W-:Y:S01]  /*2ad0*/  LOP3.LUT R27, R17, 0xffff, RZ, 0xc0, !PT ;  /* 0x0000ffff111b7812 */ /* 0x000fe200078ec0ff */
[----:B------:R-:W-:Y:S01]  /*2ae0*/  IMAD.WIDE.U32 R128, R132, c[0x0][0x238], RZ ;  /* 0x00008e0084807a25 */ /* 0x000fe200078e00ff */
[----:B------:R-:W-:Y:S02]  /*2af0*/  SEL R23, R28, RZ, !P6 ;  /* 0x000000ff1c177207 */ /* 0x000fe40007000000 */
[----:B------:R-:W-:Y:S01]  /*2b00*/  SEL R24, R29, RZ, !P6 ;  /* 0x000000ff1d187207 */ /* 0x000fe20007000000 */
[----:B------:R-:W-:Y:S01]  /*2b10*/  IMAD R6, R107, c[0x0][0x238], RZ ;  /* 0x00008e006b067a24 */ /* 0x000fe200078e02ff */
[----:B------:R-:W-:Y:S01]  /*2b20*/  IADD3 R154, R129, R154, RZ ;  /* 0x0000009a819a7210 */ /* 0x000fe20007ffe0ff */
[----:B------:R-:W-:Y:S01]  /*2b30*/  IMAD R3, R23, c[0x0][0x248], RZ ;  /* 0x0000920017037a24 */ /* 0x000fe200078e02ff */
[----:B------:R-:W-:Y:S01]  /*2b40*/  ISETP.GE.AND P6, PT, R140, c[0x0][0x1d4], PT ;  /* 0x000075008c007a0c */ /* 0x000fe20003fc6270 */
[----:B------:R-:W-:Y:S01]  /*2b50*/  IMAD R6, R106, c[0x0][0x23c], R6 ;  /* 0x00008f006a067a24 */ /* 0x000fe200078e0206 */
[----:B------:R-:W-:Y:S01]  /*2b60*/  ISETP.GE.AND P5, PT, R142, c[0x0][0x1d4], PT ;  /* 0x000075008e007a0c */ /* 0x000fe20003fa6270 */
[----:B------:R-:W-:Y:S01]  /*2b70*/  IMAD.SHL.U32 R158, R155, 0x20, RZ ;  /* 0x000000209b9e7824 */ /* 0x000fe200078e00ff */
[----:B------:R-:W-:Y:S01]  /*2b80*/  ISETP.GE.AND P4, PT, R205, c[0x0][0x1d4], PT ;  /* 0x00007500cd007a0c */ /* 0x000fe20003f86270 */
[----:B------:R-:W-:Y:S01]  /*2b90*/  IMAD.MOV.U32 R138, RZ, RZ, 0x5 ;  /* 0x00000005ff8a7424 */ /* 0x000fe200078e00ff */
[----:B------:R-:W-:Y:S01]  /*2ba0*/  ISETP.GE.AND P2, PT, R204, c[0x0][0x1d4], PT ;  /* 0x00007500cc007a0c */ /* 0x000fe20003f46270 */
[----:B------:R-:W-:Y:S01]  /*2bb0*/  IMAD.MOV.U32 R137, RZ, RZ, c[0x0][0x280] ;  /* 0x0000a000ff897624 */ /* 0x000fe200078e00ff */
[----:B------:R-:W-:Y:S01]  /*2bc0*/  LOP3.LUT R213, R213, 0xfffffff7, RZ, 0xc0, !PT ;  /* 0xfffffff7d5d57812 */ /* 0x000fe200078ec0ff */
[----:B------:R-:W-:Y:S01]  /*2bd0*/  IMAD.MOV.U32 R156, RZ, RZ, c[0x0][0x290] ;  /* 0x0000a400ff9c7624 */ /* 0x000fe200078e00ff */
[----:B------:R-:W-:Y:S01]  /*2be0*/  SHF.L.U64.HI R155, R155, R138, c[0x0][0x23c] ;  /* 0x00008f009b9b7619 */ /* 0x000fe2000001028a */
[----:B--2---:R-:W-:Y:S01]  /*2bf0*/  IMAD.WIDE.U32 R4, R106, c[0x0][0x238], R140 ;  /* 0x00008e006a047a25 */ /* 0x004fe200078e008c */
[----:B------:R-:W-:-:S02]  /*2c00*/  IADD3 R126, R10, R16, RZ ;  /* 0x000000100a7e7210 */ /* 0x000fc40007ffe0ff */
[----:B------:R-:W-:Y:S01]  /*2c10*/  @P6 LOP3.LUT R213, R213, 0x8, RZ, 0xfc, !PT ;  /* 0x00000008d5d56812 */ /* 0x000fe200078efcff */
[----:B------:R-:W-:Y:S01]  /*2c20*/  IMAD.IADD R5, R5, 0x1, R6 ;  /* 0x0000000105057824 */ /* 0x000fe200078e0206 */
[----:B------:R-:W-:Y:S01]  /*2c30*/  SHF.R.S32.HI R145, RZ, 0x1f, R144 ;  /* 0x0000001fff917819 */ /* 0x000fe20000011490 */
[----:B------:R-:W-:Y:S01]  /*2c40*/  IMAD R6, R39, -0x30, R2 ;  /* 0xffffffd027067824 */ /* 0x000fe200078e0202 */
[----:B------:R-:W-:Y:S01]  /*2c50*/  LOP3.LUT R213, R213, 0xfffffffb, RZ, 0xc0, !PT ;  /* 0xfffffffbd5d57812 */ /* 0x000fe200078ec0ff */
[C---:B------:R-:W-:Y:S01]  /*2c60*/  IMAD.WIDE.U32 R4, R27.reuse, c[0x0][0x240], R4 ;  /* 0x000090001b047a25 */ /* 0x040fe200078e0004 */
[----:B------:R-:W-:Y:S02]  /*2c70*/  SHF.R.U32.HI R31, RZ, 0x3, R223 ;  /* 0x00000003ff1f7819 */ /* 0x000fe400000116df */
[----:B------:R-:W-:Y:S01]  /*2c80*/  IMNMX R8, R6, 0x30, PT ;  /* 0x0000003006087817 */ /* 0x000fe20003800200 */
[----:B------:R-:W-:Y:S01]  /*2c90*/  IMAD R5, R27, c[0x0][0x244], R5 ;  /* 0x000091001b057a24 */ /* 0x000fe200078e0205 */
[----:B------:R-:W-:Y:S01]  /*2ca0*/  @P5 LOP3.LUT R213, R213, 0x4, RZ, 0xfc, !PT ;  /* 0x00000004d5d55812 */ /* 0x000fe200078efcff */
[----:B------:R-:W-:Y:S01]  /*2cb0*/  IMAD R6, R24, c[0x0][0x24c], R3 ;  /* 0x0000930018067a24 */ /* 0x000fe200078e0203 */
[----:B------:R-:W-:Y:S01]  /*2cc0*/  SHF.R.U32.HI R30, RZ, 0x3, R222 ;  /* 0x00000003ff1e7819 */ /* 0x000fe200000116de */
[----:B------:R-:W-:Y:S01]  /*2cd0*/  IMAD.IADD R3, R8, 0x1, -R143 ;  /* 0x0000000108037824 */ /* 0x000fe200078e0a8f */
[----:B------:R-:W-:Y:S01]  /*2ce0*/  LOP3.LUT R213, R213, 0xfffffffd, RZ, 0xc0, !PT ;  /* 0xfffffffdd5d57812 */ /* 0x000fe200078ec0ff */
[----:B------:R-:W-:Y:S01]  /*2cf0*/  IMAD.WIDE.U32 R110, R24, c[0x0][0x248], R4 ;  /* 0x00009200186e7a25 */ /* 0x000fe200078e0004 */
[----:B------:R-:W-:-:S02]  /*2d00*/  SHF.R.S32.HI R5, RZ, 0x1f, R39 ;  /* 0x0000001fff057819 */ /* 0x000fc40000011427 */
[----:B------:R-:W-:Y:S01]  /*2d10*/  ISETP.GE.AND P1, PT, R3, 0x1, PT ;  /* 0x000000010300780c */ /* 0x000fe20003f26270 */
[----:B------:R-:W-:Y:S01]  /*2d20*/  IMAD R4, R154, R39, RZ ;  /* 0x000000279a047224 */ /* 0x000fe200078e02ff */
[----:B------:R-:W-:Y:S01]  /*2d30*/  MOV R108, R110 ;  /* 0x0000006e006c7202 */ /* 0x000fe20000000f00 */
[----:B------:R-:W-:Y:S01]  /*2d40*/  IMAD.IADD R109, R111, 0x1, R6 ;  /* 0x000000016f6d7824 */ /* 0x000fe200078e0206 */
[----:B------:R-:W-:Y:S01]  /*2d50*/  @P4 LOP3.LUT R213, R213, 0x2, RZ, 0xfc, !PT ;  /* 0x00000002d5d54812 */ /* 0x000fe200078efcff */
[-C--:B------:R-:W-:Y:S02]  /*2d60*/  IMAD R4, R5, R128.reuse, R4 ;  /* 0x0000008005047224 */ /* 0x080fe400078e0204 */
[----:B-1----:R-:W-:Y:S01]  /*2d70*/  IMAD.WIDE.U32 R8, R39, R128, R108 ;  /* 0x0000008027087225 */ /* 0x002fe200078e006c */
[----:B------:R-:W-:-:S03]  /*2d80*/  LOP3.LUT R213, R213, 0xfffffffe, RZ, 0xc0, !PT ;  /* 0xfffffffed5d57812 */ /* 0x000fc600078ec0ff */
[----:B------:R-:W-:Y:S01]  /*2d90*/  IMAD.IADD R6, R9, 0x1, R4 ;  /* 0x0000000109067824 */ /* 0x000fe200078e0204 */
[----:B------:R-:W-:Y:S01]  /*2da0*/  @P2 LOP3.LUT R213, R213, 0x1, RZ, 0xfc, !PT ;  /* 0x00000001d5d52812 */ /* 0x000fe200078efcff */
[----:B------:R-:W-:Y:S01]  /*2db0*/  IMAD R9, R14, c[0x0][0x280], RZ ;  /* 0x0000a0000e097a24 */ /* 0x000fe200078e02ff */
[----:B------:R-:W-:Y:S01]  /*2dc0*/  @P1 LEA R4, P0, R8, c[0x0][0x220], 0x1 ;  /* 0x0000880008041a11 */ /* 0x000fe200078008ff */
[----:B------:R-:W-:-:S03]  /*2dd0*/  IMAD.WIDE.U32 R10, R27, c[0x0][0x260], R140 ;  /* 0x000098001b0a7a25 */ /* 0x000fc600078e008c */
[----:B------:R-:W-:Y:S01]  /*2de0*/  @P1 LEA.HI.X R5, R8, c[0x0][0x224], R6, 0x1, P0 ;  /* 0x0000890008051a11 */ /* 0x000fe200000f0c06 */
[----:B------:R-:W-:Y:S01]  /*2df0*/  IMAD R13, R143, c[0x0][0x284], R9 ;  /* 0x0000a1008f0d7a24 */ /* 0x000fe200078e0209 */
[----:B------:R-:W-:Y:S01]  /*2e00*/  ISETP.GT.AND P0, PT, R3, 0x20, PT ;  /* 0x000000200300780c */ /* 0x000fe20003f04270 */
[----:B------:R-:W-:Y:S02]  /*2e10*/  IMAD R16, R14, c[0x0][0x290], RZ ;  /* 0x0000a4000e107a24 */ /* 0x000fe400078e02ff */
[----:B------:R-:W-:Y:S01]  /*2e20*/  @!PT LDS RZ, [RZ] ;  /* 0x00000000fffff984 */ /* 0x000fe20000000800 */
[----:B------:R-:W-:Y:S01]  /*2e30*/  @!PT LDS RZ, [RZ] ;  /* 0x00000000fffff984 */ /* 0x000fe20000000800 */
[----:B------:R-:W-:Y:S01]  /*2e40*/  @!PT LDS RZ, [RZ] ;  /* 0x00000000fffff984 */ /* 0x000fe20000000800 */
[----:B------:R1:W-:Y:S01]  /*2e50*/  @P1 LDGSTS.E.BYPASS.LTC128B.128 [R203+0xa080], [R4.64], !P6 ;  /* 0x0a08000004cb1fae */ /* 0x0003e2000f101d46 */
[----:B------:R-:W-:-:S03]  /*2e60*/  IMAD.WIDE.U32 R14, R143, c[0x0][0x290], R140 ;  /* 0x0000a4008f0e7a25 */ /* 0x000fc600078e008c */
[----:B------:R1:W-:Y:S01]  /*2e70*/  @P1 LDGSTS.E.BYPASS.LTC128B.128 [R203+0xb880], [R4.64+0x80], !P5 ;  /* 0x0b88008004cb1fae */ /* 0x0003e2000e901d46 */
[----:B------:R-:W-:-:S03]  /*2e80*/  IMAD.WIDE.U32 R20, R143, c[0x0][0x290], R144 ;  /* 0x0000a4008f147a25 */ /* 0x000fc600078e0090 */
[----:B------:R1:W-:Y:S01]  /*2e90*/  @P1 LDGSTS.E.BYPASS.LTC128B.128 [R203+0xd080], [R4.64+0x100], !P4 ;  /* 0x0d08010004cb1fae */ /* 0x0003e2000e101d46 */
[C---:B------:R-:W-:Y:S02]  /*2ea0*/  IMAD R152, R132.reuse, c[0x0][0x284], RZ ;  /* 0x0000a10084987a24 */ /* 0x040fe400078e02ff */
[----:B------:R-:W-:Y:S01]  /*2eb0*/  IMAD R153, R132, c[0x0][0x294], RZ ;  /* 0x0000a50084997a24 */ /* 0x000fe200078e02ff */
[----:B------:R1:W-:Y:S01]  /*2ec0*/  @P1 LDGSTS.E.BYPASS.LTC128B.128 [R203+0xe880], [R4.64+0x180], !P2 ;  /* 0x0e88018004cb1fae */ /* 0x0003e2000d101d46 */
[----:B------:R-:W-:Y:S01]  /*2ed0*/  @P0 IADD3 R3, P1, R158, R8, RZ ;  /* 0x000000089e030210 */ /* 0x000fe20007f3e0ff */
[----:B------:R-:W-:-:S04]  /*2ee0*/  IMAD.WIDE.U32 R8, R143, c[0x0][0x280], R140 ;  /* 0x0000a0008f087a25 */ /* 0x000fc800078e008c */
[----:B------:R-:W-:Y:S01]  /*2ef0*/  IMAD.MOV.U32 R18, RZ, RZ, R8 ;  /* 0x000000ffff127224 */ /* 0x000fe200078e0008 */
[----:B------:R-:W-:Y:S01]  /*2f00*/  IADD3 R19, R13, R9, RZ ;  /* 0x000000090d137210 */ /* 0x000fe20007ffe0ff */
[----:B------:R-:W-:Y:S01]  /*2f10*/  IMAD R9, R27, c[0x0][0x264], R11 ;  /* 0x000099001b097a24 */ /* 0x000fe200078e020b */
[----:B------:R-:W-:Y:S01]  /*2f20*/  MOV R8, R10 ;  /* 0x0000000a00087202 */ /* 0x000fe20000000f00 */
[----:B------:R-:W-:-:S04]  /*2f30*/  IMAD.WIDE.U32 R10, R143, c[0x0][0x280], R144 ;  /* 0x0000a0008f0a7a25 */ /* 0x000fc800078e0090 */
[----:B------:R-:W-:-:S04]  /*2f40*/  IMAD.WIDE.U32 R90, R24, c[0x0][0x268], R8 ;  /* 0x00009a00185a7a25 */ /* 0x000fc800078e0008 */
[----:B------:R-:W-:-:S04]  /*2f50*/  IMAD.WIDE.U32 R134, R132, c[0x0][0x280], RZ ;  /* 0x0000a00084867a25 */ /* 0x000fc800078e00ff */
[----:B-----5:R-:W-:-:S04]  /*2f60*/  IMAD.WIDE.U32 R98, R130, c[0x0][0x280], R18 ;  /* 0x0000a00082627a25 */ /* 0x020fc800078e0012 */
[----:B------:R-:W-:-:S04]  /*2f70*/  IMAD.WIDE.U32 R132, R132, c[0x0][0x290], RZ ;  /* 0x0000a40084847a25 */ /* 0x000fc800078e00ff */
[----:B-1----:R-:W-:Y:S01]  /*2f80*/  @P0 IMAD.X R5, R6, 0x1, R155, P1 ;  /* 0x0000000106050824 */ /* 0x002fe200008e069b */
[----:B------:R-:W-:Y:S01]  /*2f90*/  @P0 LEA R4, P1, R3, c[0x0][0x220], 0x1 ;  /* 0x0000880003040a11 */ /* 0x000fe200078208ff */
[----:B------:R-:W-:Y:S01]  /*2fa0*/  IMAD R6, R143, c[0x0][0x294], R16 ;  /* 0x0000a5008f067a24 */ /* 0x000fe200078e0210 */
[----:B------:R-:W-:Y:S01]  /*2fb0*/  MOV R16, R14 ;  /* 0x0000000e00107202 */ /* 0x000fe20000000f00 */
[----:B------:R-:W-:Y:S01]  /*2fc0*/  IMAD.MOV.U32 R14, RZ, RZ, R10 ;  /* 0x000000ffff0e7224 */ /* 0x000fe200078e000a */
[----:B------:R-:W-:Y:S01]  /*2fd0*/  @P0 LEA.HI.X R5, R3, c[0x0][0x224], R5, 0x1, P1 ;  /* 0x0000890003050a11 */ /* 0x000fe200008f0c05 */
[----:B------:R-:W-:Y:S01]  /*2fe0*/  IMAD.IADD R17, R6, 0x1, R15 ;  /* 0x0000000106117824 */ /* 0x000fe200078e020f */
[----:B------:R-:W-:Y:S01]  /*2ff0*/  ISETP.GE.AND P1, PT, R140, c[0x0][0x27c], PT ;  /* 0x00009f008c007a0c */ /* 0x000fe20003f26270 */
[----:B------:R-:W-:Y:S02]  /*3000*/  IMAD.IADD R15, R11, 0x1, R13 ;  /* 0x000000010b0f7824 */ /* 0x000fe400078e020d */
[----:B------:R1:W-:Y:S01]  /*3010*/  @P0 LDGSTS.E.BYPASS.LTC128B.128 [R207+0xb080], [R4.64], !P6 ;  /* 0x0b08000004cf0fae */ /* 0x0003e2000f101d46 */
[----:B------:R-:W-:Y:S01]  /*3020*/  SEL R3, RZ, c[0x0][0x27c], !P1 ;  /* 0x00009f00ff037a07 */ /* 0x000fe20004800000 */
[----:B------:R-:W-:-:S02]  /*3030*/  IMAD.IADD R11, R21, 0x1, R6 ;  /* 0x00000001150b7824 */ /* 0x000fc400078e0206 */
[----:B------:R1:W-:Y:S01]  /*3040*/  @P0 LDGSTS.E.BYPASS.LTC128B.128 [R207+0xc880], [R4.64+0x80], !P5 ;  /* 0x0c88008004cf0fae */ /* 0x0003e2000e901d46 */
[----:B------:R-:W-:Y:S02]  /*3050*/  IMAD.MOV.U32 R10, RZ, RZ, R20 ;  /* 0x000000ffff0a7224 */ /* 0x000fe400078e0014 */
[----:B------:R-:W-:Y:S01]  /*3060*/  IMAD.IADD R3, R140, 0x1, R3 ;  /* 0x000000018c037824 */ /* 0x000fe200078e0203 */
[----:B------:R1:W-:Y:S01]  /*3070*/  @P0 LDGSTS.E.BYPASS.LTC128B.128 [R207+0xe080], [R4.64+0x100], !P4 ;  /* 0x0e08010004cf0fae */ /* 0x0003e2000e101d46 */
[----:B------:R-:W-:-:S03]  /*3080*/  IMAD.WIDE.U32 R94, R130, c[0x0][0x280], R14 ;  /* 0x0000a000825e7a25 */ /* 0x000fc600078e000e */
[----:B------:R1:W-:Y:S01]  /*3090*/  @P0 LDGSTS.E.BYPASS.LTC128B.128 [R207+0xf880], [R4.64+0x180], !P2 ;  /* 0x0f88018004cf0fae */ /* 0x0003e2000d101d46 */
[----:B------:R-:W-:Y:S01]  /*30a0*/  ISETP.GE.AND P2, PT, R142, c[0x0][0x27c], PT ;  /* 0x00009f008e007a0c */ /* 0x000fe20003f46270 */
[C---:B------:R-:W-:Y:S02]  /*30b0*/  IMAD.WIDE.U32 R116, R27.reuse, c[0x0][0x1e8], RZ ;  /* 0x00007a001b747a25 */ /* 0x040fe400078e00ff */
[----:B------:R-:W0:Y:S01]  /*30c0*/  LDGDEPBAR ;  /* 0x00000000000079af */ /* 0x000e220000000000 */
[----:B------:R-:W-:Y:S01]  /*30d0*/  WARPSYNC 0xffffffff ;  /* 0xffffffff00007948 */ /* 0x000fe20003800000 */
[----:B------:R-:W-:-:S04]  /*30e0*/  IMAD.WIDE.U32 R114, R27, c[0x0][0x210], RZ ;  /* 0x000084001b727a25 */ /* 0x000fc800078e00ff */
[----:B------:R-:W-:-:S04]  /*30f0*/  IMAD.WIDE.U32 R96, R130, c[0x0][0x290], R16 ;  /* 0x0000a40082607a25 */ /* 0x000fc800078e0010 */
[----:B------:R-:W-:-:S04]  /*3100*/  IMAD.WIDE.U32 R92, R130, c[0x0][0x290], R10 ;  /* 0x0000a400825c7a25 */ /* 0x000fc800078e000a */
[C---:B------:R-:W-:Y:S01]  /*3110*/  IMAD.SHL.U32 R157, R137.reuse, 0x20, RZ ;  /* 0x00000020899d7824 */ /* 0x040fe200078e00ff */
[-C--:B------:R-:W-:Y:S01]  /*3120*/  SHF.L.U64.HI R137, R137, R138.reuse, c[0x0][0x284] ;  /* 0x0000a10089897619 */ /* 0x080fe2000001028a */
[----:B------:R-:W-:Y:S01]  /*3130*/  IMAD.IADD R152, R135, 0x1, R152 ;  /* 0x0000000187987824 */ /* 0x000fe200078e0298 */
[C---:B------:R-:W-:Y:S01]  /*3140*/  SHF.L.U64.HI R138, R156.reuse, R138, c[0x0][0x294] ;  /* 0x0000a5009c8a7619 */ /* 0x040fe2000001028a */
[----:B------:R-:W-:Y:S02]  /*3150*/  IMAD.SHL.U32 R156, R156, 0x20, RZ ;  /* 0x000000209c9c7824 */ /* 0x000fe400078e00ff */
[----:B------:R-:W-:Y:S02]  /*3160*/  IMAD.IADD R153, R133, 0x1, R153 ;  /* 0x0000000185997824 */ /* 0x000fe400078e0299 */
[----:B------:R-:W-:Y:S01]  /*3170*/  IMAD R125, R27, c[0x0][0x1ec], R117 ;  /* 0x00007b001b7d7a24 */ /* 0x000fe200078e0275 */
[----:B-1----:R-:W-:Y:S01]  /*3180*/  SEL R5, RZ, c[0x0][0x27c], !P2 ;  /* 0x00009f00ff057a07 */ /* 0x002fe20005000000 */
[----:B------:R-:W-:-:S02]  /*3190*/  IMAD R4, R23, c[0x0][0x268], RZ ;  /* 0x00009a0017047a24 */ /* 0x000fc400078e02ff */
[----:B------:R-:W-:Y:S01]  /*31a0*/  IMAD R124, R27, c[0x0][0x214], R115 ;  /* 0x000085001b7c7a24 */ /* 0x000fe200078e0273 */
[----:B------:R-:W-:Y:S01]  /*31b0*/  IADD3 R5, R142, R5, RZ ;  /* 0x000000058e057210 */ /* 0x000fe20007ffe0ff */
[----:B------:R-:W-:Y:S01]  /*31c0*/  IMAD R26, R24, c[0x0][0x26c], R4 ;  /* 0x00009b00181a7a24 */ /* 0x000fe200078e0204 */
[----:B------:R-:W-:Y:S02]  /*31d0*/  SHF.R.S32.HI R4, RZ, 0x1f, R3 ;  /* 0x0000001fff047819 */ /* 0x000fe40000011403 */
[----:B------:R-:W-:Y:S02]  /*31e0*/  SHF.R.S32.HI R6, RZ, 0x1f, R5 ;  /* 0x0000001fff067819 */ /* 0x000fe40000011405 */
[----:B------:R-:W-:Y:S02]  /*31f0*/  LEA.HI R8, R4, R3, RZ, 0x6 ;  /* 0x0000000304087211 */ /* 0x000fe400078f30ff */
[----:B------:R-:W-:Y:S02]  /*3200*/  LEA.HI R9, R6, R5, RZ, 0x6 ;  /* 0x0000000506097211 */ /* 0x000fe400078f30ff */
[----:B------:R-:W-:-:S02]  /*3210*/  LEA.HI R4, R4, R3, RZ, 0x3 ;  /* 0x0000000304047211 */ /* 0x000fc400078f18ff */
[----:B------:R-:W-:Y:S02]  /*3220*/  LEA.HI R3, R6, R5, RZ, 0x3 ;  /* 0x0000000506037211 */ /* 0x000fe400078f18ff */
[----:B------:R-:W-:Y:S02]  /*3230*/  SHF.R.S32.HI R5, RZ, 0x6, R9 ;  /* 0x00000006ff057819 */ /* 0x000fe40000011409 */
[----:B------:R-:W-:Y:S02]  /*3240*/  SHF.R.S32.HI R6, RZ, 0x6, R8 ;  /* 0x00000006ff067819 */ /* 0x000fe40000011408 */
[--C-:B------:R-:W-:Y:S01]  /*3250*/  LOP3.LUT R9, R223, 0x38, R4.reuse, 0xf8, !PT ;  /* 0x00000038df097812 */ /* 0x100fe200078ef804 */
[--C-:B------:R-:W-:Y:S01]  /*3260*/  IMAD R13, R5, 0xc00, R7.reuse ;  /* 0x00000c00050d7824 */ /* 0x100fe200078e0207 */
[----:B------:R-:W-:Y:S01]  /*3270*/  LOP3.LUT R8, R222, 0x38, R4, 0xf8, !PT ;  /* 0x00000038de087812 */ /* 0x000fe200078ef804 */
[C---:B------:R-:W-:Y:S01]  /*3280*/  IMAD R25, R6.reuse, 0xc00, R7 ;  /* 0x00000c0006197824 */ /* 0x040fe200078e0207 */
[--C-:B------:R-:W-:Y:S01]  /*3290*/  LOP3.LUT R20, R223, 0x38, R3.reuse, 0xf8, !PT ;  /* 0x00000038df147812 */ /* 0x100fe200078ef803 */
[--C-:B------:R-:W-:Y:S01]  /*32a0*/  IMAD R24, R6, 0xc00, R12.reuse ;  /* 0x00000c0006187824 */ /* 0x100fe200078e020c */
[----:B------:R-:W-:Y:S01]  /*32b0*/  LOP3.LUT R23, R222, 0x38, R3, 0xf8, !PT ;  /* 0x00000038de177812 */ /* 0x000fe200078ef803 */
[----:B------:R-:W-:Y:S01]  /*32c0*/  IMAD R6, R5, 0xc00, R12 ;  /* 0x00000c0005067824 */ /* 0x000fe200078e020c */
[----:B------:R-:W-:-:S02]  /*32d0*/  LOP3.LUT R21, R9, R31, RZ, 0x3c, !PT ;  /* 0x0000001f09157212 */ /* 0x000fc400078e3cff */
[-C--:B------:R-:W-:Y:S02]  /*32e0*/  LOP3.LUT R9, R8, R30.reuse, RZ, 0x3c, !PT ;  /* 0x0000001e08097212 */ /* 0x080fe400078e3cff */
[----:B------:R-:W-:Y:S02]  /*32f0*/  LOP3.LUT R8, R20, R31, RZ, 0x3c, !PT ;  /* 0x0000001f14087212 */ /* 0x000fe400078e3cff */
[----:B------:R-:W-:Y:S02]  /*3300*/  LOP3.LUT R5, R23, R30, RZ, 0x3c, !PT ;  /* 0x0000001e17057212 */ /* 0x000fe400078e3cff */
[----:B------:R-:W-:Y:S01]  /*3310*/  SHF.R.S32.HI R73, RZ, 0x3, R4 ;  /* 0x00000003ff497819 */ /* 0x000fe20000011404 */
[----:B------:R-:W-:Y:S01]  /*3320*/  IMAD.IADD R20, R13, 0x1, R8 ;  /* 0x000000010d147824 */ /* 0x000fe200078e0208 */
[----:B------:R-:W-:Y:S02]  /*3330*/  IADD3 R13, R6, R5, RZ ;  /* 0x00000005060d7210 */ /* 0x000fe40007ffe0ff */
[----:B------:R-:W-:-:S02]  /*3340*/  LOP3.LUT R86, R4, 0xfffffff8, RZ, 0xc0, !PT ;  /* 0xfffffff804567812 */ /* 0x000fc400078ec0ff */
[----:B------:R-:W-:Y:S01]  /*3350*/  SHF.R.S32.HI R6, RZ, 0x1f, R130 ;  /* 0x0000001fff067819 */ /* 0x000fe20000011482 */
[----:B------:R-:W-:Y:S01]  /*3360*/  IMAD.SHL.U32 R120, R13, 0x2, RZ ;  /* 0x000000020d787824 */ /* 0x000fe200078e00ff */
[----:B------:R-:W-:Y:S01]  /*3370*/  IADD3 R23, R25, R21, RZ ;  /* 0x0000001519177210 */ /* 0x000fe20007ffe0ff */
[----:B------:R-:W-:Y:S01]  /*3380*/  IMAD.IADD R21, R24, 0x1, R9 ;  /* 0x0000000118157824 */ /* 0x000fe200078e0209 */
[----:B------:R-:W-:Y:S01]  /*3390*/  SHF.R.S32.HI R72, RZ, 0x3, R3 ;  /* 0x00000003ff487819 */ /* 0x000fe20000011403 */
[C---:B------:R-:W-:Y:S01]  /*33a0*/  IMAD R9, R6.reuse, c[0x0][0x280], RZ ;  /* 0x0000a00006097a24 */ /* 0x040fe200078e02ff */
[----:B------:R-:W-:Y:S01]  /*33b0*/  LOP3.LUT R85, R3, 0xfffffff8, RZ, 0xc0, !PT ;  /* 0xfffffff803557812 */ /* 0x000fe200078ec0ff */
[----:B------:R-:W-:Y:S01]  /*33c0*/  IMAD R8, R6, c[0x0][0x290], RZ ;  /* 0x0000a40006087a24 */ /* 0x000fe200078e02ff */
[----:B------:R-:W-:Y:S01]  /*33d0*/  MOV R5, c[0x0][0x27c] ;  /* 0x00009f0000057a02 */ /* 0x000fe20000000f00 */
[C---:B------:R-:W-:Y:S01]  /*33e0*/  IMAD R6, R130.reuse, c[0x0][0x284], R9 ;  /* 0x0000a10082067a24 */ /* 0x040fe200078e0209 */
[----:B------:R-:W-:Y:S01]  /*33f0*/  IADD3 R89, R91, R26, RZ ;  /* 0x0000001a5b597210 */ /* 0x000fe20007ffe0ff */
[----:B------:R-:W-:Y:S01]  /*3400*/  IMAD.SHL.U32 R122, R21, 0x2, RZ ;  /* 0x00000002157a7824 */ /* 0x000fe200078e00ff */
[----:B------:R-:W-:Y:S01]  /*3410*/  SHF.L.U32 R75, R5, 0x1, RZ ;  /* 0x00000001054b7819 */ /* 0x000fe200000006ff */
[----:B------:R-:W-:Y:S01]  /*3420*/  IMAD R5, R130, c[0x0][0x294], R8 ;  /* 0x0000a50082057a24 */ /* 0x000fe200078e0208 */
[----:B------:R-:W-:-:S02]  /*3430*/  IADD3 R105, R6, R99, RZ ;  /* 0x0000006306697210 */ /* 0x000fc40007ffe0ff */
[----:B------:R-:W-:Y:S01]  /*3440*/  IADD3 R103, R95, R6, RZ ;  /* 0x000000065f677210 */ /* 0x000fe20007ffe0ff */
[----:B------:R-:W-:Y:S01]  /*3450*/  IMAD.IADD R104, R5, 0x1, R97 ;  /* 0x0000000105687824 */ /* 0x000fe200078e0261 */
[----:B------:R-:W-:Y:S01]  /*3460*/  SHF.R.S32.HI R102, RZ, 0x1f, R86 ;  /* 0x0000001fff667819 */ /* 0x000fe20000011456 */
[----:B------:R-:W-:Y:S01]  /*3470*/  IMAD.IADD R100, R93, 0x1, R5 ;  /* 0x000000015d647824 */ /* 0x000fe200078e0205 */
[----:B------:R-:W-:Y:S02]  /*3480*/  SHF.R.S32.HI R101, RZ, 0x1f, R85 ;  /* 0x0000001fff657819 */ /* 0x000fe40000011455 */
[----:B------:R-:W-:Y:S02]  /*3490*/  SHF.L.U32 R123, R23, 0x1, RZ ;  /* 0x00000001177b7819 */ /* 0x000fe400000006ff */
[----:B------:R-:W-:Y:S02]  /*34a0*/  SHF.L.U32 R121, R20, 0x1, RZ ;  /* 0x0000000114797819 */ /* 0x000fe400000006ff */
[----:B---3--:R-:W-:Y:S01]  /*34b0*/  @P3 SHF.R.S32.HI R4, RZ, 0x1f, R22 ;  /* 0x0000001fff043819 */ /* 0x008fe20000011416 */
[----:B------:R-:W-:-:S02]  /*34c0*/  @!P3 IMAD.MOV.U32 R4, RZ, RZ, R28 ;  /* 0x000000ffff04b224 */ /* 0x000fc400078e001c */
[----:B------:R-:W-:Y:S02]  /*34d0*/  @!P3 IMAD.MOV.U32 R22, RZ, RZ, R29 ;  /* 0x000000ffff16b224 */ /* 0x000fe400078e001d */
[----:B------:R-:W-:Y:S02]  /*34e0*/  IMAD R3, R4, c[0x0][0x2b0], RZ ;  /* 0x0000ac0004037a24 */ /* 0x000fe400078e02ff */
[----:B------:R-:W-:-:S04]  /*34f0*/  IMAD.WIDE.U32 R112, R22, c[0x0][0x2b0], RZ ;  /* 0x0000ac0016707a25 */ /* 0x000fc800078e00ff */
[----:B------:R-:W-:-:S05]  /*3500*/  IMAD R3, R22, c[0x0][0x2b4], R3 ;  /* 0x0000ad0016037a24 */ /* 0x000fca00078e0203 */
[----:B------:R-:W-:Y:S01]  /*3510*/  IADD3 R119, R113, R3, RZ ;  /* 0x0000000371777210 */ /* 0x000fe20007ffe0ff */
[----:B------:R-:W-:Y:S06]  /*3520*/  BAR.SYNC.DEFER_BLOCKING 0x0 ;  /* 0x0000000000007b1d */ /* 0x000fec0000010000 */
.L_x_1755:
[----:B------:R-:W-:Y:S01]  /*3530*/  MOV R83, RZ ;  /* 0x000000ff00537202 */ /* 0x000fe20000000f00 */
[----:B-1----:R-:W-:Y:S01]  /*3540*/  IMAD.MOV.U32 R3, RZ, RZ, c[0x0][0x2b8] ;  /* 0x0000ae00ff037624 */ /* 0x002fe200078e00ff */
[----:B------:R-:W-:Y:S04]  /*3550*/  DEPBAR.LE SB0, 0x0 ;  /* 0x000080000000791a */ /* 0x000fe80000000000 */
[----:B------:R-:W-:Y:S01]  /*3560*/  ISETP.NE.AND P0, PT, R3, 0x1, PT ;  /* 0x000000010300780c */ /* 0x000fe20003f05270 */
[----:B------:R-:W-:Y:S01]  /*3570*/  IMAD R3, R39, 0x30, R0 ;  /* 0x0000003027037824 */ /* 0x000fe200078e0200 */
[----:B------:R-:W-:Y:S01]  /*3580*/  WARPSYNC 0xffffffff ;  /* 0xffffffff00007948 */ /* 0x000fe20003800000 */
[----:B------:R-:W-:Y:S02]  /*3590*/  BSSY B2, `(.L_x_1715) ;  /* 0x0000544000027945 */ /* 0x000fe40003800000 */
[----:B------:R-:W-:Y:S04]  /*35a0*/  IMAD.IADD R5, R126, 0x1, R3 ;  /* 0x000000017e057824 */ /* 0x000fe800078e0203 */
[--C-:B----4-:R-:W-:Y:S04]  /*35b0*/  IMAD.MOV.U32 R4, RZ, RZ, R5.reuse ;  /* 0x000000ffff047224 */ /* 0x110fe800078e0005 */
[----:B--23--:R-:W-:Y:S05]  /*35c0*/  @P0 IMAD.HI.U32 R6, R5, c[0x0][0x2bc], RZ ;  /* 0x0000af0005060a27 */ /* 0x00cfea00078e00ff */
[----:B------:R-:W-:Y:S02]  /*35d0*/  @P0 SHF.R.U32.HI R4, RZ, c[0x0][0x2c0], R6 ;  /* 0x0000b000ff040a19 */ /* 0x000fe40000011606 */
[----:B------:R-:W-:Y:S04]  /*35e0*/  ISETP.GE.AND P0, PT, R3, R2, PT ;  /* 0x000000020300720c */ /* 0x000fe80003f06270 */
[----:B------:R-:W-:Y:S11]  /*35f0*/  ISETP.GT.OR P0, PT, R0, 0x2f, P0 ;  /* 0x0000002f0000780c */ /* 0x000ff60000704670 */
[----:B------:R-:W-:Y:S02]  /*3600*/  @!UPT UIADD3 URZ, URZ, URZ, URZ ;  /* 0x0000003f3f3ff290 */ /* 0x000fe4000fffe03f */
[C---:B------:R-:W-:Y:S04]  /*3610*/  @!P0 IADD3 R3, P3, R4.reuse, R112, RZ ;  /* 0x0000007004038210 */ /* 0x040fe80007f7e0ff */
[----:B------:R-:W-:Y:S02]  /*3620*/  @!P0 LEA.HI.X.SX32 R6, R4, R119, 0x1, P3 ;  /* 0x0000007704068211 */ /* 0x000fe400018f0eff */
[C---:B------:R-:W-:Y:S04]  /*3630*/  @!P0 LEA R8, P3, R3.reuse, c[0x0][0x2a0], 0x2 ;  /* 0x0000a80003088a11 */ /* 0x040fe800078610ff */
[----:B------:R-:W-:Y:S01]  /*3640*/  @!P0 LEA.HI.X R9, R3, c[0x0][0x2a4], R6, 0x2, P3 ;  /* 0x0000a90003098a11 */ /* 0x000fe200018f1406 */
[----:B------:R-:W-:Y:S04]  /*3650*/  IMAD.MOV R3, RZ, RZ, -R4 ;  /* 0x000000ffff037224 */ /* 0x000fe800078e0a04 */
[----:B------:R-:W-:Y:S01]  /*3660*/  IMAD R84, R3, c[0x0][0x2b8], R5 ;  /* 0x0000ae0003547a24 */ /* 0x000fe200078e0205 */
[----:B------:R-:W2:Y:S03]  /*3670*/  @!P0 LDG.E R83, [R8.64] ;  /* 0x0000000608538981 */ /* 0x000ea6000c1e1900 */
[C---:B------:R-:W-:Y:S01]  /*3680*/  IMAD.WIDE.U32 R4, R84.reuse, c[0x0][0x1e0], RZ ;  /* 0x0000780054047a25 */ /* 0x040fe200078e00ff */
[----:B------:R-:W-:Y:S01]  /*3690*/  SHF.R.S32.HI R87, RZ, 0x1f, R84 ;  /* 0x0000001fff577819 */ /* 0x000fe20000011454 */
[----:B------:R-:W-:Y:S04]  /*36a0*/  BAR.SYNC.DEFER_BLOCKING 0x0 ;  /* 0x0000000000007b1d */ /* 0x000fe80000010000 */
[----:B------:R-:W-:Y:S04]  /*36b0*/  IMAD R3, R87, c[0x0][0x1e0], RZ ;  /* 0x0000780057037a24 */ /* 0x000fe800078e02ff */
        /* <DEDUP_REMOVED lines=8> */
[C---:B------:R-:W-:Y:S02]  /*3740*/  LEA R81, P0, R3.reuse, c[0x0][0x1c8], 0x1 ;  /* 0x0000720003517a11 */ /* 0x040fe400078008ff */
[----:B------:R-:W-:Y:S02]  /*3750*/  MOV R5, c[0x0][0x27c] ;  /* 0x00009f0000057a02 */ /* 0x000fe40000000f00 */
[----:B------:R-:W-:Y:S02]  /*3760*/  LEA.HI.X R80, R3, c[0x0][0x1cc], R4, 0x1, P0 ;  /* 0x0000730003507a11 */ /* 0x000fe400000f0c04 */
[----:B------:R-:W-:Y:S11]  /*3770*/  ISETP.GE.AND P0, PT, R5, 0x1, PT ;  /* 0x000000010500780c */ /* 0x000ff60003f06270 */
[----:B------:R-:W-:Y:S02]  /*3780*/  @!UPT UIADD3 URZ, URZ, URZ, URZ ;  /* 0x0000003f3f3ff290 */ /* 0x000fe4000fffe03f */
[----:B------:R-:W-:-:S05]  /*3790*/  @!P0 BRA `(.L_x_1716) ;  /* 0x00004eb000008947 */ /* 0x000fca0003800000 */
[-C--:B------:R-:W-:Y:S01]  /*37a0*/  IMAD R5, R152, R39.reuse, RZ ;  /* 0x0000002798057224 */ /* 0x080fe200078e02ff */
[----:B------:R-:W-:Y:S01]  /*37b0*/  ULDC.U8 UR4, c[0x0][0x298] ;  /* 0x0000a60000047ab9 */ /* 0x000fe20000000000 */
[-C--:B------:R-:W-:Y:S01]  /*37c0*/  IMAD R4, R153, R39.reuse, RZ ;  /* 0x0000002799047224 */ /* 0x080fe200078e02ff */
[----:B------:R-:W-:Y:S01]  /*37d0*/  ISETP.NE.AND P0, PT, RZ, UR4, PT ;  /* 0x00000004ff007c0c */ /* 0x000fe2000bf05270 */
[-C--:B------:R-:W-:Y:S01]  /*37e0*/  IMAD.WIDE.U32 R68, R134, R39.reuse, RZ ;  /* 0x0000002786447225 */ /* 0x080fe200078e00ff */
[----:B------:R-:W-:Y:S03]  /*37f0*/  SHF.R.S32.HI R3, RZ, 0x1f, R39 ;  /* 0x0000001fff037819 */ /* 0x000fe60000011427 */
[----:B------:R-:W-:Y:S04]  /*3800*/  IMAD.WIDE.U32 R70, R132, R39, RZ ;  /* 0x0000002784467225 */ /* 0x000fe800078e00ff */
[C---:B------:R-:W-:Y:S02]  /*3810*/  IMAD R5, R3.reuse, R134, R5 ;  /* 0x0000008603057224 */ /* 0x040fe400078e0205 */
[----:B------:R-:W-:Y:S02]  /*3820*/  IMAD R4, R3, R132, R4 ;  /* 0x0000008403047224 */ /* 0x000fe400078e0204 */
[----:B------:R-:W-:Y:S01]  /*3830*/  IMAD R3, R39, -0x30, R2 ;  /* 0xffffffd027037824 */ /* 0x000fe200078e0202 */
[----:B------:R-:W-:Y:S02]  /*3840*/  IADD3 R74, R69, R5, RZ ;  /* 0x00000005454a7210 */ /* 0x000fe40007ffe0ff */
[----:B------:R-:W-:Y:S02]  /*3850*/  IADD3 R76, R71, R4, RZ ;  /* 0x00000004474c7210 */ /* 0x000fe40007ffe0ff */
[----:B------:R-:W-:Y:S01]  /*3860*/  IMNMX R82, R3, 0x30, PT ;  /* 0x0000003003527817 */ /* 0x000fe20003800200 */
        /* <DEDUP_REMOVED lines=11> */
[----:B------:R-:W-:Y:S03]  /*3920*/  CS2R R4, SRZ ;  /* 0x0000000000047805 */ /* 0x000fe6000001ff00 */
        /* <DEDUP_REMOVED lines=33> */
.L_x_1719:
[----:B------:R-:W-:Y:S05]  /*3b40*/  BSYNC B0 ;  /* 0x0000000000007941 */ /* 0x000fea0003800000 */
.L_x_1718:
[----:B-1----:R-:W-:Y:S01]  /*3b50*/  IADD3 R10, R143, 0x20, RZ ;  /* 0x000000208f0a7810 */ /* 0x002fe20007ffe0ff */
[----:B-----5:R-:W-:Y:S01]  /*3b60*/  IMAD.MOV.U32 R9, RZ, RZ, R46 ;  /* 0x000000ffff097224 */ /* 0x020fe200078e002e */
[----:B------:R-:W-:Y:S01]  /*3b70*/  BSSY B0, `(.L_x_1720) ;  /* 0x0000044000007945 */ /* 0x000fe20003800000 */
[----:B------:R-:W-:Y:S01]  /*3b80*/  IMAD.MOV.U32 R6, RZ, RZ, R44 ;  /* 0x000000ffff067224 */ /* 0x000fe200078e002c */
[----:B------:R-:W-:Y:S01]  /*3b90*/  ISETP.GE.AND P5, PT, R10, R82, PT ;  /* 0x000000520a00720c */ /* 0x000fe20003fa6270 */
[----:B------:R-:W-:Y:S01]  /*3ba0*/  IMAD.MOV.U32 R3, RZ, RZ, R45 ;  /* 0x000000ffff037224 */ /* 0x000fe200078e002d */
[----:B------:R-:W-:Y:S01]  /*3bb0*/  CS2R R52, SRZ ;  /* 0x0000000000347805 */ /* 0x000fe2000001ff00 */
        /* <DEDUP_REMOVED lines=8> */
[----:B------:R-:W-:Y:S01]  /*3c40*/  CS2R R50, SRZ ;  /* 0x0000000000327805 */ /* 0x000fe2000001ff00 */
        /* <DEDUP_REMOVED lines=16> */
[----:B------:R-:W-:Y:S01]  /*3d50*/  CS2R R24, SRZ ;  /* 0x0000000000187805 */ /* 0x000fe2000001ff00 */
[----:B------:R-:W-:Y:S01]  /*3d60*/  CS2R R22, SRZ ;  /* 0x0000000000167805 */ /* 0x000fe2000001ff00 */
[----:B------:R-:W-:Y:S01]  /*3d70*/  PRMT R28, R9, 0x5410, R8 ;  /* 0x00005410091c7816 */ /* 0x000fe20000000008 */
[----:B------:R-:W-:Y:S01]  /*3d80*/  CS2R R20, SRZ ;  /* 0x0000000000147805 */ /* 0x000fe2000001ff00 */
[----:B------:R-:W-:Y:S01]  /*3d90*/  PRMT R13, R6, 0x5410, R3 ;  /* 0x00005410060d7816 */ /* 0x000fe20000000003 */
[----:B------:R-:W-:-:S05]  /*3da0*/  @P5 BRA `(.L_x_1721) ;  /* 0x0000020000005947 */ /* 0x000fca0003800000 */
[----:B------:R-:W-:Y:S01]  /*3db0*/  IADD3 R3, P3, P0, R94, R68, R157 ;  /* 0x000000445e037210 */ /* 0x000fe2000787e09d */
[----:B------:R-:W-:Y:S01]  /*3dc0*/  CS2R R48, SRZ ;  /* 0x0000000000307805 */ /* 0x000fe2000001ff00 */
[----:B------:R-:W-:Y:S01]  /*3dd0*/  CS2R R20, SRZ ;  /* 0x0000000000147805 */ /* 0x000fe2000001ff00 */
[----:B------:R-:W-:Y:S01]  /*3de0*/  CS2R R50, SRZ ;  /* 0x0000000000327805 */ /* 0x000fe2000001ff00 */
[----:B------:R-:W-:Y:S01]  /*3df0*/  IADD3.X R8, R103, R74, R137, P3, P0 ;  /* 0x0000004a67087210 */ /* 0x000fe20001fe0489 */
[----:B------:R-:W-:Y:S01]  /*3e00*/  CS2R R22, SRZ ;  /* 0x0000000000167805 */ /* 0x000fe2000001ff00 */
[----:B------:R-:W-:Y:S01]  /*3e10*/  IADD3 R6, P3, P0, R92, R70, R156 ;  /* 0x000000465c067210 */ /* 0x000fe2000787e09c */
[----:B------:R-:W-:Y:S01]  /*3e20*/  CS2R R52, SRZ ;  /* 0x0000000000347805 */ /* 0x000fe2000001ff00 */
[----:B------:R-:W-:Y:S01]  /*3e30*/  CS2R R24, SRZ ;  /* 0x0000000000187805 */ /* 0x000fe2000001ff00 */
[----:B------:R-:W-:Y:S01]  /*3e40*/  CS2R R54, SRZ ;  /* 0x0000000000367805 */ /* 0x000fe2000001ff00 */
[----:B------:R-:W-:Y:S01]  /*3e50*/  IADD3.X R9, R100, R76, R138, P3, P0 ;  /* 0x0000004c64097210 */ /* 0x000fe20001fe048a */
[----:B------:R-:W-:Y:S01]  /*3e60*/  CS2R R26, SRZ ;  /* 0x00000000001a7805 */ /* 0x000fe2000001ff00 */
[C---:B------:R-:W-:Y:S04]  /*3e70*/  LEA R10, P0, R3.reuse, c[0x0][0x270], 0x1 ;  /* 0x00009c00030a7a11 */ /* 0x040fe800078008ff */
[----:B------:R-:W-:Y:S02]  /*3e80*/  LEA.HI.X R11, R3, c[0x0][0x274], R8, 0x1, P0 ;  /* 0x00009d00030b7a11 */ /* 0x000fe400000f0c08 */
[C---:B------:R-:W-:Y:S04]  /*3e90*/  LEA R8, P0, R6.reuse, c[0x0][0x288], 0x1 ;  /* 0x0000a20006087a11 */ /* 0x040fe800078008ff */
[----:B------:R-:W-:Y:S02]  /*3ea0*/  LEA.HI.X R9, R6, c[0x0][0x28c], R9, 0x1, P0 ;  /* 0x0000a30006097a11 */ /* 0x000fe400000f0c09 */
[----:B------:R-:W-:Y:S11]  /*3eb0*/  ISETP.GE.AND P0, PT, R144, c[0x0][0x27c], PT ;  /* 0x00009f0090007a0c */ /* 0x000ff60003f06270 */
[----:B------:R-:W-:Y:S02]  /*3ec0*/  @!UPT UIADD3 URZ, URZ, URZ, URZ ;  /* 0x0000003f3f3ff290 */ /* 0x000fe4000fffe03f */
        /* <DEDUP_REMOVED lines=14> */
.L_x_1721:
[----:B------:R-:W-:Y:S05]  /*3fb0*/  BSYNC B0 ;  /* 0x0000000000007941 */ /* 0x000fea0003800000 */
.L_x_1720:
[----:B-----5:R-:W-:Y:S01]  /*3fc0*/  IMAD.MOV.U32 R6, RZ, RZ, R54 ;  /* 0x000000ffff067224 */ /* 0x020fe200078e0036 */
[----:B------:R2:W3:Y:S01]  /*3fd0*/  SHFL.IDX PT, R64, R80, RZ, 0x181f ;  /* 0x00181fff50407589 */ /* 0x0004e200000e0000 */
[----:B------:R-:W-:Y:S01]  /*3fe0*/  IMAD.MOV.U32 R3, RZ, RZ, R55 ;  /* 0x000000ffff037224 */ /* 0x000fe200078e0037 */
[----:B------:R-:W-:Y:S01]  /*3ff0*/  BSSY B1, `(.L_x_1722) ;  /* 0x0000107000017945 */ /* 0x000fe20003800000 */
[----:B-1----:R-:W-:Y:S01]  /*4000*/  IMAD.MOV.U32 R9, RZ, RZ, R52 ;  /* 0x000000ffff097224 */ /* 0x002fe200078e0034 */
[----:B------:R-:W-:Y:S01]  /*4010*/  PRMT R60, R60, 0x5410, R6 ;  /* 0x000054103c3c7816 */ /* 0x000fe20000000006 */
[----:B------:R-:W-:Y:S01]  /*4020*/  IMAD.MOV.U32 R6, RZ, RZ, R50 ;  /* 0x000000ffff067224 */ /* 0x000fe200078e0032 */
[----:B------:R-:W-:Y:S01]  /*4030*/  PRMT R61, R3, 0x7610, R61 ;  /* 0x00007610033d7816 */ /* 0x000fe2000000003d */
[----:B------:R-:W-:Y:S01]  /*4040*/  IMAD.MOV.U32 R8, RZ, RZ, R53 ;  /* 0x000000ffff087224 */ /* 0x000fe200078e0035 */
[----:B------:R-:W-:Y:S01]  /*4050*/  MOV R3, R51 ;  /* 0x0000003300037202 */ /* 0x000fe20000000f00 */
[----:B------:R2:W1:Y:S01]  /*4060*/  SHFL.IDX PT, R63, R81, RZ, 0x181f ;  /* 0x00181fff513f7589 */ /* 0x00046200000e0000 */
[----:B------:R-:W-:Y:S01]  /*4070*/  PRMT R58, R58, 0x5410, R6 ;  /* 0x000054103a3a7816 */ /* 0x000fe20000000006 */
[----:B------:R-:W-:Y:S01]  /*4080*/  IMAD.MOV.U32 R6, RZ, RZ, R26 ;  /* 0x000000ffff067224 */ /* 0x000fe200078e001a */
[----:B------:R-:W-:Y:S01]  /*4090*/  PRMT R59, R3, 0x5410, R9 ;  /* 0x00005410033b7816 */ /* 0x000fe20000000009 */
[----:B------:R-:W-:Y:S01]  /*40a0*/  IMAD.MOV.U32 R9, RZ, RZ, R48 ;  /* 0x000000ffff097224 */ /* 0x000fe200078e0030 */
[----:B------:R-:W-:Y:S02]  /*40b0*/  MOV R3, R27 ;  /* 0x0000001b00037202 */ /* 0x000fe40000000f00 */
[----:B------:R-:W-:Y:S01]  /*40c0*/  PRMT R60, R8, 0x7610, R60 ;  /* 0x00007610083c7816 */ /* 0x000fe2000000003c */
[----:B------:R-:W-:Y:S01]  /*40d0*/  IMAD.MOV.U32 R8, RZ, RZ, R49 ;  /* 0x000000ffff087224 */ /* 0x000fe200078e0031 */
[----:B------:R-:W-:Y:S01]  /*40e0*/  PRMT R34, R6, 0x5410, R3 ;  /* 0x0000541006227816 */ /* 0x000fe20000000003 */
[----:B------:R-:W-:Y:S01]  /*40f0*/  IMAD.MOV.U32 R6, RZ, RZ, R24 ;  /* 0x000000ffff067224 */ /* 0x000fe200078e0018 */
[----:B------:R-:W-:Y:S01]  /*4100*/  PRMT R57, R9, 0x7610, R57 ;  /* 0x0000761009397816 */ /* 0x000fe20000000039 */
[----:B------:R-:W-:Y:S01]  /*4110*/  IMAD.MOV.U32 R3, RZ, RZ, R25 ;  /* 0x000000ffff037224 */ /* 0x000fe200078e0019 */
[----:B------:R-:W-:Y:S04]  /*4120*/  PRMT R58, R8, 0x7610, R58 ;  /* 0x00007610083a7816 */ /* 0x000fe8000000003a */
[----:B------:R-:W-:Y:S01]  /*4130*/  PRMT R33, R6, 0x5410, R3 ;  /* 0x0000541006217816 */ /* 0x000fe20000000003 */
[----:B------:R-:W-:Y:S05]  /*4140*/  IMAD.MOV.U32 R3, RZ, RZ, R22 ;  /* 0x000000ffff037224 */ /* 0x000fea00078e0016 */
[----:B------:R-:W-:Y:S02]  /*4150*/  PRMT R32, R3, 0x7610, R32 ;  /* 0x0000761003207816 */ /* 0x000fe40000000020 */
[----:B------:R-:W-:Y:S04]  /*4160*/  MOV R3, R23 ;  /* 0x0000001700037202 */ /* 0x000fe80000000f00 */
[----:B------:R-:W-:Y:S01]  /*4170*/  PRMT R32, R32, 0x5410, R3 ;  /* 0x0000541020207816 */ /* 0x000fe20000000003 */
[----:B------:R-:W-:Y:S05]  /*4180*/  IMAD.MOV.U32 R3, RZ, RZ, R20 ;  /* 0x000000ffff037224 */ /* 0x000fea00078e0014 */
[----:B------:R-:W-:Y:S01]  /*4190*/  PRMT R30, R30, 0x5410, R3 ;  /* 0x000054101e1e7816 */ /* 0x000fe20000000003 */
[----:B------:R-:W-:Y:S05]  /*41a0*/  IMAD.MOV.U32 R3, RZ, RZ, R21 ;  /* 0x000000ffff037224 */ /* 0x000fea00078e0015 */
[----:B------:R-:W-:Y:S01]  /*41b0*/  PRMT R31, R31, 0x5410, R3 ;  /* 0x000054101f1f7816 */ /* 0x000fe20000000003 */
[----:B------:R-:W-:-:S05]  /*41c0*/  @P4 BRA `(.L_x_1723) ;  /* 0x00000e9000004947 */ /* 0x000fca0003800000 */
[----:B-123--:R-:W-:Y:S01]  /*41d0*/  ISETP.GE.AND P0, PT, R140, c[0x0][0x1d4], PT ;  /* 0x000075008c007a0c */ /* 0x00efe20003f06270 */
[----:B------:R-:W-:Y:S01]  /*41e0*/  @!UPT UIADD3 URZ, URZ, URZ, URZ ;  /* 0x0000003f3f3ff290 */ /* 0x000fe2000fffe03f */
[----:B------:R-:W-:Y:S11]  /*41f0*/  BSSY B0, `(.L_x_1724) ;  /* 0x0000038000007945 */ /* 0x000ff60003800000 */
[----:B------:R-:W-:-:S05]  /*4200*/  @P0 BRA `(.L_x_1725) ;  /* 0x0000036000000947 */ /* 0x000fca0003800000 */
[----:B------:R-:W-:Y:S01]  /*4210*/  ISETP.GE.AND P0, PT, R144, c[0x0][0x27c], PT ;  /* 0x00009f0090007a0c */ /* 0x000fe20003f06270 */
[----:B------:R-:W1:Y:S11]  /*4220*/  LDS.128 R8, [R203+0xa080] ;  /* 0x00a08000cb087984 */ /* 0x000e760000000c00 */
[----:B------:R-:W-:Y:S01]  /*4230*/  @!UPT UIADD3 URZ, URZ, URZ, URZ ;  /* 0x0000003f3f3ff290 */ /* 0x000fe2000fffe03f */
[--C-:B------:R-:W-:Y:S01]  /*4240*/  @!P0 SHF.R.U64 R4, R4, 0x10, R5.reuse ;  /* 0x0000001004048819 */ /* 0x100fe20000001205 */
[----:B------:R-:W-:Y:S02]  /*4250*/  @!P0 HADD2.F32 R36, -RZ, R36.H0_H0 ;  /* 0x20000024ff248230 */ /* 0x000fe40000004100 */
[----:B------:R-:W-:Y:S02]  /*4260*/  @!P0 HADD2.F32 R6, -RZ, R13.H0_H0 ;  /* 0x2000000dff068230 */ /* 0x000fe40000004100 */
[----:B------:R-:W-:Y:S01]  /*4270*/  @!P0 HADD2.F32 R4, -RZ, R4.H0_H0 ;  /* 0x20000004ff048230 */ /* 0x000fe20000004100 */
[----:B-1----:R-:W-:Y:S05]  /*4280*/  @!P0 MOV R3, R8 ;  /* 0x0000000800038202 */ /* 0x002fea0000000f00 */
[--C-:B------:R-:W-:Y:S02]  /*4290*/  @!P0 HADD2.F32 R35, -RZ, R3.reuse.H1_H1 ;  /* 0x30000003ff238230 */ /* 0x100fe40000004100 */
[----:B------:R-:W-:Y:S03]  /*42a0*/  @!P0 HADD2.F32 R3, -RZ, R3.H0_H0 ;  /* 0x20000003ff038230 */ /* 0x000fe60000004100 */
[----:B------:R-:W-:Y:S04]  /*42b0*/  @!P0 FMUL.FTZ R62, R35, R6 ;  /* 0x00000006233e8220 */ /* 0x000fe80000410000 */
[C---:B------:R-:W-:Y:S02]  /*42c0*/  @!P0 FFMA.FTZ R62, R3.reuse, R36, -R62 ;  /* 0x00000024033e8223 */ /* 0x040fe4000001083e */
[----:B------:R-:W-:Y:S01]  /*42d0*/  @!P0 FMUL.FTZ R3, R3, R6 ;  /* 0x0000000603038220 */ /* 0x000fe20000410000 */
[----:B------:R-:W-:Y:S03]  /*42e0*/  @!P0 SHF.R.U32.HI R6, RZ, 0x10, R5 ;  /* 0x00000010ff068819 */ /* 0x000fe60000011605 */
[----:B------:R-:W-:Y:S01]  /*42f0*/  @!P0 FFMA.FTZ R3, R35, R36, R3 ;  /* 0x0000002423038223 */ /* 0x000fe20000010003 */
[--C-:B------:R-:W-:Y:S01]  /*4300*/  @!P0 SHF.R.U64 R35, R40, 0x10, R41.reuse ;  /* 0x0000001028238819 */ /* 0x100fe20000001229 */
[----:B------:R-:W-:Y:S01]  /*4310*/  @!P0 HADD2.F32 R6, -RZ, R6.H0_H0 ;  /* 0x20000006ff068230 */ /* 0x000fe20000004100 */
[----:B------:R-:W-:Y:S02]  /*4320*/  @!P0 SHF.R.U32.HI R36, RZ, 0x10, R41 ;  /* 0x00000010ff248819 */ /* 0x000fe40000011629 */
[----:B------:R-:W-:Y:S01]  /*4330*/  @!P0 F2FP.PACK_AB R40, R3, R62 ;  /* 0x0000003e0328823e */ /* 0x000fe200000000ff */
[----:B------:R-:W-:Y:S01]  /*4340*/  @!P0 HADD2.F32 R35, -RZ, R35.H0_H0 ;  /* 0x20000023ff238230 */ /* 0x000fe20000004100 */
[----:B------:R-:W-:Y:S02]  /*4350*/  @!P0 MOV R3, R9 ;  /* 0x0000000900038202 */ /* 0x000fe40000000f00 */
[----:B------:R-:W-:Y:S02]  /*4360*/  @!P0 MOV R8, R40 ;  /* 0x0000002800088202 */ /* 0x000fe40000000f00 */
[C---:B------:R-:W-:Y:S01]  /*4370*/  LEA R40, P3, R140.reuse, R63, 0x1 ;  /* 0x0000003f8c287211 */ /* 0x040fe200078608ff */
[--C-:B------:R-:W-:Y:S02]  /*4380*/  @!P0 HADD2.F32 R5, -RZ, R3.reuse.H1_H1 ;  /* 0x30000003ff058230 */ /* 0x100fe40000004100 */
[----:B------:R-:W-:Y:S03]  /*4390*/  @!P0 HADD2.F32 R3, -RZ, R3.H0_H0 ;  /* 0x20000003ff038230 */ /* 0x000fe60000004100 */
[-C--:B------:R-:W-:Y:S04]  /*43a0*/  @!P0 FMUL.FTZ R41, R5, R4.reuse ;  /* 0x0000000405298220 */ /* 0x080fe80000410000 */
[CC--:B------:R-:W-:Y:S02]  /*43b0*/  @!P0 FFMA.FTZ R41, R3.reuse, R35.reuse, -R41 ;  /* 0x0000002303298223 */ /* 0x0c0fe40000010829 */
[----:B------:R-:W-:Y:S01]  /*43c0*/  @!P0 FMUL.FTZ R3, R3, R4 ;  /* 0x0000000403038220 */ /* 0x000fe20000410000 */
[----:B------:R-:W-:Y:S03]  /*43d0*/  @!P0 MOV R4, R10 ;  /* 0x0000000a00048202 */ /* 0x000fe60000000f00 */
[----:B------:R-:W-:Y:S02]  /*43e0*/  @!P0 FFMA.FTZ R3, R5, R35, R3 ;  /* 0x0000002305038223 */ /* 0x000fe40000010003 */
[--C-:B------:R-:W-:Y:S02]  /*43f0*/  @!P0 HADD2.F32 R5, -RZ, R4.reuse.H1_H1 ;  /* 0x30000004ff058230 */ /* 0x100fe40000004100 */
[----:B------:R-:W-:Y:S01]  /*4400*/  @!P0 HADD2.F32 R4, -RZ, R4.H0_H0 ;  /* 0x20000004ff048230 */ /* 0x000fe20000004100 */
[----:B------:R-:W-:Y:S02]  /*4410*/  @!P0 F2FP.PACK_AB R3, R3, R41 ;  /* 0x000000290303823e */ /* 0x000fe400000000ff */
[----:B------:R-:W-:Y:S02]  /*4420*/  LEA.HI.X R41, R140, R64, R141, 0x1, P3 ;  /* 0x000000408c297211 */ /* 0x000fe400018f0c8d */
[----:B------:R-:W-:Y:S01]  /*4430*/  @!P0 MOV R9, R3 ;  /* 0x0000000300098202 */ /* 0x000fe20000000f00 */
[----:B------:R-:W-:Y:S02]  /*4440*/  @!P0 HADD2.F32 R3, -RZ, R13.H1_H1 ;  /* 0x3000000dff038230 */ /* 0x000fe40000004100 */
[----:B------:R-:W-:Y:S03]  /*4450*/  @!P0 HADD2.F32 R13, -RZ, R37.H0_H0 ;  /* 0x20000025ff0d8230 */ /* 0x000fe60000004100 */
[CC--:B------:R-:W-:Y:S02]  /*4460*/  @!P0 FMUL.FTZ R35, R5.reuse, R3.reuse ;  /* 0x0000000305238220 */ /* 0x0c0fe40000410000 */
[C---:B------:R-:W-:Y:S02]  /*4470*/  @!P0 FMUL.FTZ R3, R4.reuse, R3 ;  /* 0x0000000304038220 */ /* 0x040fe40000410000 */
[----:B------:R-:W-:Y:S01]  /*4480*/  @!P0 FFMA.FTZ R62, R4, R13, -R35 ;  /* 0x0000000d043e8223 */ /* 0x000fe20000010823 */
[----:B------:R-:W-:Y:S01]  /*4490*/  @!P0 MOV R4, R11 ;  /* 0x0000000b00048202 */ /* 0x000fe20000000f00 */
[----:B------:R-:W-:Y:S01]  /*44a0*/  @!P0 FFMA.FTZ R3, R5, R13, R3 ;  /* 0x0000000d05038223 */ /* 0x000fe20000010003 */
[----:B------:R-:W-:Y:S03]  /*44b0*/  @!P0 HADD2.F32 R35, -RZ, R36.H0_H0 ;  /* 0x20000024ff238230 */ /* 0x000fe60000004100 */
[--C-:B------:R-:W-:Y:S02]  /*44c0*/  @!P0 HADD2.F32 R5, -RZ, R4.reuse.H0_H0 ;  /* 0x20000004ff058230 */ /* 0x100fe40000004100 */
[----:B------:R-:W-:Y:S03]  /*44d0*/  @!P0 HADD2.F32 R13, -RZ, R4.H1_H1 ;  /* 0x30000004ff0d8230 */ /* 0x000fe60000004100 */
[-C--:B------:R-:W-:Y:S02]  /*44e0*/  @!P0 FMUL.FTZ R4, R5, R6.reuse ;  /* 0x0000000605048220 */ /* 0x080fe40000410000 */
[C---:B------:R-:W-:Y:S02]  /*44f0*/  @!P0 FMUL.FTZ R36, R13.reuse, R6 ;  /* 0x000000060d248220 */ /* 0x040fe40000410000 */
[-C--:B------:R-:W-:Y:S02]  /*4500*/  @!P0 FFMA.FTZ R4, R13, R35.reuse, R4 ;  /* 0x000000230d048223 */ /* 0x080fe40000010004 */
[----:B------:R-:W-:Y:S01]  /*4510*/  @!P0 FFMA.FTZ R36, R5, R35, -R36 ;  /* 0x0000002305248223 */ /* 0x000fe20000010824 */
[----:B------:R-:W-:Y:S04]  /*4520*/  @!P0 F2FP.PACK_AB R5, R3, R62 ;  /* 0x0000003e0305823e */ /* 0x000fe800000000ff */
[----:B------:R-:W-:Y:S02]  /*4530*/  @!P0 F2FP.PACK_AB R3, R4, R36 ;  /* 0x000000240403823e */ /* 0x000fe400000000ff */
[----:B------:R-:W-:Y:S02]  /*4540*/  @!P0 MOV R10, R5 ;  /* 0x00000005000a8202 */ /* 0x000fe40000000f00 */
[----:B------:R-:W-:Y:S05]  /*4550*/  @!P0 MOV R11, R3 ;  /* 0x00000003000b8202 */ /* 0x000fea0000000f00 */
[----:B------:R1:W-:Y:S02]  /*4560*/  ST.E.128 [R40.64], R8 ;  /* 0x0000000828007985 */ /* 0x0003e4000c101d06 */
.L_x_1725:
[----:B------:R-:W-:Y:S05]  /*4570*/  BSYNC B0 ;  /* 0x0000000000007941 */ /* 0x000fea0003800000 */
.L_x_1724:
[----:B------:R-:W-:Y:S01]  /*4580*/  ISETP.GE.AND P0, PT, R142, c[0x0][0x1d4], PT ;  /* 0x000075008e007a0c */ /* 0x000fe20003f06270 */
[----:B------:R-:W-:Y:S01]  /*4590*/  @!UPT UIADD3 URZ, URZ, URZ, URZ ;  /* 0x0000003f3f3ff290 */ /* 0x000fe2000fffe03f */
[----:B------:R-:W-:Y:S11]  /*45a0*/  BSSY B0, `(.L_x_1726) ;  /* 0x0000038000007945 */ /* 0x000ff60003800000 */
[----:B------:R-:W-:-:S05]  /*45b0*/  @P0 BRA `(.L_x_1727) ;  /* 0x0000036000000947 */ /* 0x000fca0003800000 */
[----:B------:R-:W-:Y:S01]  /*45c0*/  ISETP.GE.AND P0, PT, R148, c[0x0][0x27c], PT ;  /* 0x00009f0094007a0c */ /* 0x000fe20003f06270 */
[----:B-1----:R-:W1:Y:S11]  /*45d0*/  LDS.128 R8, [R203+0xb880] ;  /* 0x00b88000cb087984 */ /* 0x002e760000000c00 */
[----:B------:R-:W-:Y:S01]  /*45e0*/  @!UPT UIADD3 URZ, URZ, URZ, URZ ;  /* 0x0000003f3f3ff290 */ /* 0x000fe2000fffe03f */
[----:B------:R-:W-:Y:S01]  /*45f0*/  @!P0 SHF.R.U32.HI R35, RZ, 0x10, R43 ;  /* 0x00000010ff238819 */ /* 0x000fe2000001162b */
[----:B------:R-:W-:Y:S02]  /*4600*/  @!P0 HADD2.F32 R6, -RZ, R37.H1_H1 ;  /* 0x30000025ff068230 */ /* 0x000fe40000004100 */
[----:B------:R-:W-:Y:S01]  /*4610*/  @!P0 HADD2.F32 R4, -RZ, R28.H0_H0 ;  /* 0x2000001cff048230 */ /* 0x000fe20000004100 */
[----:B-1----:R-:W-:Y:S05]  /*4620*/  @!P0 MOV R3, R8 ;  /* 0x0000000800038202 */ /* 0x002fea0000000f00 */
[--C-:B------:R-:W-:Y:S02]  /*4630*/  @!P0 HADD2.F32 R5, -RZ, R3.reuse.H1_H1 ;  /* 0x30000003ff058230 */ /* 0x100fe40000004100 */
[----:B------:R-:W-:Y:S03]  /*4640*/  @!P0 HADD2.F32 R3, -RZ, R3.H0_H0 ;  /* 0x20000003ff038230 */ /* 0x000fe60000004100 */
[----:B------:R-:W-:Y:S04]  /*4650*/  @!P0 FMUL.FTZ R13, R5, R4 ;  /* 0x00000004050d8220 */ /* 0x000fe80000410000 */
[C---:B------:R-:W-:Y:S01]  /*4660*/  @!P0 FFMA.FTZ R36, R3.reuse, R6, -R13 ;  /* 0x0000000603248223 */ /* 0x040fe2000001080d */
[----:B------:R-:W-:Y:S01]  /*4670*/  @!P0 SHF.R.U64 R13, R42, 0x10, R43 ;  /* 0x000000102a0d8819 */ /* 0x000fe2000000122b */
[----:B------:R-:W-:Y:S01]  /*4680*/  @!P0 FMUL.FTZ R3, R3, R4 ;  /* 0x0000000403038220 */ /* 0x000fe20000410000 */
[----:B------:R-:W-:Y:S03]  /*4690*/  @!P0 SHF.R.U64 R4, R14, 0x10, R15 ;  /* 0x000000100e048819 */ /* 0x000fe6000000120f */
[----:B------:R-:W-:Y:S01]  /*46a0*/  @!P0 FFMA.FTZ R3, R5, R6, R3 ;  /* 0x0000000605038223 */ /* 0x000fe20000010003 */
[----:B------:R-:W-:Y:S01]  /*46b0*/  @!P0 SHF.R.U32.HI R6, RZ, 0x10, R15 ;  /* 0x00000010ff068819 */ /* 0x000fe2000001160f */
[----:B------:R-:W-:Y:S02]  /*46c0*/  @!P0 HADD2.F32 R4, -RZ, R4.H0_H0 ;  /* 0x20000004ff048230 */ /* 0x000fe40000004100 */
[----:B------:R-:W-:Y:S01]  /*46d0*/  @!P0 HADD2.F32 R13, -RZ, R13.H0_H0 ;  /* 0x2000000dff0d8230 */ /* 0x000fe20000004100 */
[----:B------:R-:W-:Y:S01]  /*46e0*/  @!P0 F2FP.PACK_AB R14, R3, R36 ;  /* 0x00000024030e823e */ /* 0x000fe200000000ff */
[----:B------:R-:W-:Y:S01]  /*46f0*/  @!P0 HADD2.F32 R6, -RZ, R6.H0_H0 ;  /* 0x20000006ff068230 */ /* 0x000fe20000004100 */
[----:B------:R-:W-:Y:S02]  /*4700*/  @!P0 MOV R3, R9 ;  /* 0x0000000900038202 */ /* 0x000fe40000000f00 */
[----:B------:R-:W-:Y:S02]  /*4710*/  @!P0 MOV R8, R14 ;  /* 0x0000000e00088202 */ /* 0x000fe40000000f00 */
[C---:B------:R-:W-:Y:S01]  /*4720*/  LEA R36, P3, R206.reuse, R63, 0x1 ;  /* 0x0000003fce247211 */ /* 0x040fe200078608ff */
[--C-:B------:R-:W-:Y:S02]  /*4730*/  @!P0 HADD2.F32 R5, -RZ, R3.reuse.H1_H1 ;  /* 0x30000003ff058230 */ /* 0x100fe40000004100 */
[----:B------:R-:W-:Y:S01]  /*4740*/  @!P0 HADD2.F32 R3, -RZ, R3.H0_H0 ;  /* 0x20000003ff038230 */ /* 0x000fe20000004100 */
[----:B------:R-:W-:Y:S02]  /*4750*/  LEA.HI.X R37, R206, R64, R214, 0x1, P3 ;  /* 0x00000040ce257211 */ /* 0x000fe400018f0cd6 */
[-C--:B------:R-:W-:Y:S04]  /*4760*/  @!P0 FMUL.FTZ R15, R5, R4.reuse ;  /* 0x00000004050f8220 */ /* 0x080fe80000410000 */
[CC--:B------:R-:W-:Y:S02]  /*4770*/  @!P0 FFMA.FTZ R15, R3.reuse, R13.reuse, -R15 ;  /* 0x0000000d030f8223 */ /* 0x0c0fe4000001080f */
[----:B------:R-:W-:Y:S01]  /*4780*/  @!P0 FMUL.FTZ R3, R3, R4 ;  /* 0x0000000403038220 */ /* 0x000fe20000410000 */
[----:B------:R-:W-:Y:S03]  /*4790*/  @!P0 MOV R4, R10 ;  /* 0x0000000a00048202 */ /* 0x000fe60000000f00 */
[----:B------:R-:W-:Y:S01]  /*47a0*/  @!P0 FFMA.FTZ R3, R5, R13, R3 ;  /* 0x0000000d05038223 */ /* 0x000fe20000010003 */
[----:B------:R-:W-:Y:S02]  /*47b0*/  @!P0 HADD2.F32 R13, -RZ, R38.H0_H0 ;  /* 0x20000026ff0d8230 */ /* 0x000fe40000004100 */
[--C-:B------:R-:W-:Y:S02]  /*47c0*/  @!P0 HADD2.F32 R5, -RZ, R4.reuse.H1_H1 ;  /* 0x30000004ff058230 */ /* 0x100fe40000004100 */
[----:B------:R-:W-:Y:S01]  /*47d0*/  @!P0 F2FP.PACK_AB R3, R3, R15 ;  /* 0x0000000f0303823e */ /* 0x000fe200000000ff */
[----:B------:R-:W-:Y:S03]  /*47e0*/  @!P0 HADD2.F32 R4, -RZ, R4.H0_H0 ;  /* 0x20000004ff048230 */ /* 0x000fe60000004100 */
[----:B------:R-:W-:Y:S01]  /*47f0*/  @!P0 MOV R9, R3 ;  /* 0x0000000300098202 */ /* 0x000fe20000000f00 */
[----:B------:R-:W-:Y:S05]  /*4800*/  @!P0 HADD2.F32 R3, -RZ, R28.H1_H1 ;  /* 0x3000001cff038230 */ /* 0x000fea0000004100 */
        /* <DEDUP_REMOVED lines=17> */
.L_x_1727:
[----:B------:R-:W-:Y:S05]  /*4920*/  BSYNC B0 ;  /* 0x0000000000007941 */ /* 0x000fea0003800000 */
.L_x_1726:
        /* <DEDUP_REMOVED lines=8> */
[----:B------:R-:W-:Y:S02]  /*49b0*/  @!P0 HADD2.F32 R4, -RZ, R29.H0_H0 ;  /* 0x2000001dff048230 */ /* 0x000fe40000004100 */
        /* <DEDUP_REMOVED lines=17> */
[----:B------:R-:W-:Y:S03]  /*4ad0*/  @!P0 MOV R8, R15 ;  /* 0x0000000f00088202 */ /* 0x000fe60000000f00 */
[--C-:B------:R-:W-:Y:S02]  /*4ae0*/  @!P0 HADD2.F32 R5, -RZ, R3.reuse.H1_H1 ;  /* 0x30000003ff058230 */ /* 0x100fe40000004100 */
[----:B------:R-:W-:Y:S03]  /*4af0*/  @!P0 HADD2.F32 R3, -RZ, R3.H0_H0 ;  /* 0x20000003ff038230 */ /* 0x000fe60000004100 */
        /* <DEDUP_REMOVED lines=8> */
[----:B------:R-:W-:Y:S01]  /*4b80*/  @!P0 HADD2.F32 R4, -RZ, R4.H0_H0 ;  /* 0x20000004ff048230 */ /* 0x000fe20000004100 */
[C---:B------:R-:W-:Y:S02]  /*4b90*/  LEA R16, P3, R205.reuse, R63, 0x1 ;  /* 0x0000003fcd107211 */ /* 0x040fe400078608ff */
[----:B------:R-:W-:Y:S01]  /*4ba0*/  @!P0 MOV R9, R3 ;  /* 0x0000000300098202 */ /* 0x000fe20000000f00 */
[----:B------:R-:W-:Y:S01]  /*4bb0*/  @!P0 HADD2.F32 R3, -RZ, R29.H1_H1 ;  /* 0x3000001dff038230 */ /* 0x000fe20000004100 */
[----:B------:R-:W-:Y:S04]  /*4bc0*/  LEA.HI.X R17, R205, R64, R216, 0x1, P3 ;  /* 0x00000040cd117211 */ /* 0x000fe800018f0cd8 */
[CC--:B------:R-:W-:Y:S02]  /*4bd0*/  @!P0 FMUL.FTZ R15, R5.reuse, R3.reuse ;  /* 0x00000003050f8220 */ /* 0x0c0fe40000410000 */
[C---:B------:R-:W-:Y:S02]  /*4be0*/  @!P0 FMUL.FTZ R3, R4.reuse, R3 ;  /* 0x0000000304038220 */ /* 0x040fe40000410000 */
[----:B------:R-:W-:Y:S01]  /*4bf0*/  @!P0 FFMA.FTZ R28, R4, R13, -R15 ;  /* 0x0000000d041c8223 */ /* 0x000fe2000001080f */
[----:B------:R-:W-:Y:S01]  /*4c00*/  @!P0 MOV R4, R11 ;  /* 0x0000000b00048202 */ /* 0x000fe20000000f00 */
[----:B------:R-:W-:Y:S04]  /*4c10*/  @!P0 FFMA.FTZ R3, R5, R13, R3 ;  /* 0x0000000d05038223 */ /* 0x000fe80000010003 */
        /* <DEDUP_REMOVED lines=11> */
.L_x_1729:
[----:B------:R-:W-:Y:S05]  /*4cd0*/  BSYNC B0 ;  /* 0x0000000000007941 */ /* 0x000fea0003800000 */
.L_x_1728:
[----:B------:R-:W-:Y:S11]  /*4ce0*/  ISETP.GE.AND P0, PT, R204, c[0x0][0x1d4], PT ;  /* 0x00007500cc007a0c */ /* 0x000ff60003f06270 */
[----:B------:R-:W-:Y:S02]  /*4cf0*/  @!UPT UIADD3 URZ, URZ, URZ, URZ ;  /* 0x0000003f3f3ff290 */ /* 0x000fe4000fffe03f */
[----:B------:R-:W-:-:S05]  /*4d00*/  @P0 BRA `(.L_x_1723) ;  /* 0x0000035000000947 */ /* 0x000fca0003800000 */
[----:B------:R-:W-:Y:S01]  /*4d10*/  ISETP.GE.AND P0, PT, R147, c[0x0][0x27c], PT ;  /* 0x00009f0093007a0c */ /* 0x000fe20003f06270 */
[----:B-1----:R-:W1:Y:S01]  /*4d20*/  LDS.128 R8, [R203+0xe880] ;  /* 0x00e88000cb087984 */ /* 0x002e620000000c00 */
[C---:B------:R-:W-:Y:S04]  /*4d30*/  LEA R16, P3, R204.reuse, R63, 0x1 ;  /* 0x0000003fcc107211 */ /* 0x040fe800078608ff */
[----:B------:R-:W-:Y:S07]  /*4d40*/  LEA.HI.X R17, R204, R64, R215, 0x1, P3 ;  /* 0x00000040cc117211 */ /* 0x000fee00018f0cd7 */
[----:B------:R-:W-:Y:S02]  /*4d50*/  @!P0 HADD2.F32 R4, -RZ, R30.H0_H0 ;  /* 0x2000001eff048230 */ /* 0x000fe40000004100 */
[----:B------:R-:W-:Y:S01]  /*4d60*/  @!P0 HADD2.F32 R6, -RZ, R56.H1_H1 ;  /* 0x30000038ff068230 */ /* 0x000fe20000004100 */
[----:B-1----:R-:W-:Y:S05]  /*4d70*/  @!P0 MOV R3, R8 ;  /* 0x0000000800038202 */ /* 0x002fea0000000f00 */
[--C-:B------:R-:W-:Y:S02]  /*4d80*/  @!P0 HADD2.F32 R5, -RZ, R3.reuse.H1_H1 ;  /* 0x30000003ff058230 */ /* 0x100fe40000004100 */
[----:B------:R-:W-:Y:S03]  /*4d90*/  @!P0 HADD2.F32 R3, -RZ, R3.H0_H0 ;  /* 0x20000003ff038230 */ /* 0x000fe60000004100 */
[----:B------:R-:W-:Y:S04]  /*4da0*/  @!P0 FMUL.FTZ R13, R5, R4 ;  /* 0x00000004050d8220 */ /* 0x000fe80000410000 */
[C---:B------:R-:W-:Y:S02]  /*4db0*/  @!P0 FFMA.FTZ R13, R3.reuse, R6, -R13 ;  /* 0x00000006030d8223 */ /* 0x040fe4000001080d */
[----:B------:R-:W-:Y:S01]  /*4dc0*/  @!P0 FMUL.FTZ R3, R3, R4 ;  /* 0x0000000403038220 */ /* 0x000fe20000410000 */
[----:B------:R-:W-:Y:S03]  /*4dd0*/  @!P0 SHF.R.U64 R4, R18, 0x10, R19 ;  /* 0x0000001012048819 */ /* 0x000fe60000001213 */
[----:B------:R-:W-:Y:S01]  /*4de0*/  @!P0 FFMA.FTZ R3, R5, R6, R3 ;  /* 0x0000000605038223 */ /* 0x000fe20000010003 */
[----:B------:R-:W-:Y:S01]  /*4df0*/  @!P0 SHF.R.U32.HI R6, RZ, 0x10, R19 ;  /* 0x00000010ff068819 */ /* 0x000fe20000011613 */
[----:B------:R-:W-:Y:S03]  /*4e00*/  @!P0 HADD2.F32 R4, -RZ, R4.H0_H0 ;  /* 0x20000004ff048230 */ /* 0x000fe60000004100 */
[----:B------:R-:W-:Y:S01]  /*4e10*/  @!P0 F2FP.PACK_AB R15, R3, R13 ;  /* 0x0000000d030f823e */ /* 0x000fe200000000ff */
[----:B------:R-:W-:Y:S01]  /*4e20*/  @!P0 HADD2.F32 R6, -RZ, R6.H0_H0 ;  /* 0x20000006ff068230 */ /* 0x000fe20000004100 */
[----:B------:R-:W-:Y:S02]  /*4e30*/  @!P0 MOV R3, R9 ;  /* 0x0000000900038202 */ /* 0x000fe40000000f00 */
[--C-:B------:R-:W-:Y:S02]  /*4e40*/  @!P0 SHF.R.U64 R13, R46, 0x10, R47.reuse ;  /* 0x000000102e0d8819 */ /* 0x100fe4000000122f */
[----:B------:R-:W-:Y:S01]  /*4e50*/  @!P0 MOV R8, R15 ;  /* 0x0000000f00088202 */ /* 0x000fe20000000f00 */
[----:B------:R-:W-:Y:S02]  /*4e60*/  @!P0 HADD2.F32 R5, -RZ, R3.H1_H1 ;  /* 0x30000003ff058230 */ /* 0x000fe40000004100 */
[----:B------:R-:W-:Y:S02]  /*4e70*/  @!P0 HADD2.F32 R13, -RZ, R13.H0_H0 ;  /* 0x2000000dff0d8230 */ /* 0x000fe40000004100 */
[----:B------:R-:W-:Y:S01]  /*4e80*/  @!P0 HADD2.F32 R3, -RZ, R3.H0_H0 ;  /* 0x20000003ff038230 */ /* 0x000fe20000004100 */
[-C--:B------:R-:W-:Y:S04]  /*4e90*/  @!P0 FMUL.FTZ R14, R5, R4.reuse ;  /* 0x00000004050e8220 */ /* 0x080fe80000410000 */
[CC--:B------:R-:W-:Y:S01]  /*4ea0*/  @!P0 FFMA.FTZ R18, R3.reuse, R13.reuse, -R14 ;  /* 0x0000000d03128223 */ /* 0x0c0fe2000001080e */
[----:B------:R-:W-:Y:S01]  /*4eb0*/  @!P0 SHF.R.U32.HI R14, RZ, 0x10, R47 ;  /* 0x00000010ff0e8819 */ /* 0x000fe2000001162f */
[----:B------:R-:W-:Y:S01]  /*4ec0*/  @!P0 FMUL.FTZ R3, R3, R4 ;  /* 0x0000000403038220 */ /* 0x000fe20000410000 */
[----:B------:R-:W-:Y:S03]  /*4ed0*/  @!P0 MOV R4, R10 ;  /* 0x0000000a00048202 */ /* 0x000fe60000000f00 */
[----:B------:R-:W-:Y:S01]  /*4ee0*/  @!P0 FFMA.FTZ R3, R5, R13, R3 ;  /* 0x0000000d05038223 */ /* 0x000fe20000010003 */
[----:B------:R-:W-:Y:S02]  /*4ef0*/  @!P0 HADD2.F32 R13, -RZ, R57.H1_H1 ;  /* 0x30000039ff0d8230 */ /* 0x000fe40000004100 */
[--C-:B------:R-:W-:Y:S02]  /*4f00*/  @!P0 HADD2.F32 R5, -RZ, R4.reuse.H1_H1 ;  /* 0x30000004ff058230 */ /* 0x100fe40000004100 */
[----:B------:R-:W-:Y:S01]  /*4f10*/  @!P0 F2FP.PACK_AB R3, R3, R18 ;  /* 0x000000120303823e */ /* 0x000fe200000000ff */
[----:B------:R-:W-:Y:S02]  /*4f20*/  @!P0 HADD2.F32 R4, -RZ, R4.H0_H0 ;  /* 0x20000004ff048230 */ /* 0x000fe40000004100 */
[----:B------:R-:W-:Y:S01]  /*4f30*/  @!P0 HADD2.F32 R14, -RZ, R14.H0_H0 ;  /* 0x2000000eff0e8230 */ /* 0x000fe20000004100 */
[----:B------:R-:W-:Y:S01]  /*4f40*/  @!P0 MOV R9, R3 ;  /* 0x0000000300098202 */ /* 0x000fe20000000f00 */
[----:B------:R-:W-:Y:S05]  /*4f50*/  @!P0 HADD2.F32 R3, -RZ, R31.H0_H0 ;  /* 0x2000001fff038230 */ /* 0x000fea0000004100 */
        /* <DEDUP_REMOVED lines=16> */
.L_x_1723:
[----:B-123--:R-:W-:Y:S05]  /*5060*/  BSYNC B1 ;  /* 0x0000000000017941 */ /* 0x00efea0003800000 */
.L_x_1722:
[----:B------:R1:W2:Y:S04]  /*5070*/  SHFL.IDX PT, R35, R80, 0x1, 0x181f ;  /* 0x00381f0050237f89 */ /* 0x0002a800000e0000 */
[----:B------:R1:W3:Y:S01]  /*5080*/  SHFL.IDX PT, R29, R81, 0x1, 0x181f ;  /* 0x00381f00511d7f89 */ /* 0x0002e200000e0000 */
[----:B------:R-:W-:-:S05]  /*5090*/  @P5 BRA `(.L_x_1730) ;  /* 0x0000393000005947 */ /* 0x000fca0003800000 */
[----:B------:R-:W-:Y:S01]  /*50a0*/  ISETP.GE.AND P0, PT, R140, c[0x0][0x1d4], PT ;  /* 0x000075008c007a0c */ /* 0x000fe20003f06270 */
[----:B------:R-:W-:Y:S01]  /*50b0*/  @!UPT UIADD3 URZ, URZ, URZ, URZ ;  /* 0x0000003f3f3ff290 */ /* 0x000fe2000fffe03f */
[----:B------:R-:W-:Y:S11]  /*50c0*/  BSSY B0, `(.L_x_1731) ;  /* 0x0000038000007945 */ /* 0x000ff60003800000 */
[----:B------:R-:W-:-:S05]  /*50d0*/  @P0 BRA `(.L_x_1732) ;  /* 0x0000036000000947 */ /* 0x000fca0003800000 */
[----:B------:R-:W-:Y:S01]  /*50e0*/  ISETP.GE.AND P0, PT, R144, c[0x0][0x27c], PT ;  /* 0x00009f0090007a0c */ /* 0x000fe20003f06270 */
[----:B------:R-:W4:Y:S11]  /*50f0*/  LDS.128 R8, [R203+0xb080] ;  /* 0x00b08000cb087984 */ /* 0x000f360000000c00 */
[----:B------:R-:W-:Y:S01]  /*5100*/  @!UPT UIADD3 URZ, URZ, URZ, URZ ;  /* 0x0000003f3f3ff290 */ /* 0x000fe2000fffe03f */
[----:B------:R-:W-:Y:S01]  /*5110*/  @!P0 SHF.R.U32.HI R14, RZ, 0x10, R49 ;  /* 0x00000010ff0e8819 */ /* 0x000fe20000011631 */
[----:B------:R-:W-:Y:S02]  /*5120*/  @!P0 HADD2.F32 R6, -RZ, R57.H0_H0 ;  /* 0x20000039ff068230 */ /* 0x000fe40000004100 */
[----:B------:R-:W-:Y:S02]  /*5130*/  @!P0 HADD2.F32 R4, -RZ, R30.H1_H1 ;  /* 0x3000001eff048230 */ /* 0x000fe40000004100 */
[----:B------:R-:W-:Y:S01]  /*5140*/  @!P0 HADD2.F32 R14, -RZ, R14.H0_H0 ;  /* 0x2000000eff0e8230 */ /* 0x000fe20000004100 */
[----:B----4-:R-:W-:Y:S05]  /*5150*/  @!P0 MOV R3, R8 ;  /* 0x0000000800038202 */ /* 0x010fea0000000f00 */
        /* <DEDUP_REMOVED lines=26> */
[C---:B---3--:R-:W-:Y:S02]  /*5300*/  LEA R16, P3, R140.reuse, R29, 0x1 ;  /* 0x0000001d8c107211 */ /* 0x048fe400078608ff */
[----:B------:R-:W-:Y:S01]  /*5310*/  @!P0 MOV R9, R3 ;  /* 0x0000000300098202 */ /* 0x000fe20000000f00 */
[----:B------:R-:W-:Y:S01]  /*5320*/  @!P0 HADD2.F32 R3, -RZ, R31.H1_H1 ;  /* 0x3000001fff038230 */ /* 0x000fe20000004100 */
[----:B--2---:R-:W-:Y:S04]  /*5330*/  LEA.HI.X R17, R140, R35, R141, 0x1, P3 ;  /* 0x000000238c117211 */ /* 0x004fe800018f0c8d */
        /* <DEDUP_REMOVED lines=16> */
.L_x_1732:
[----:B------:R-:W-:Y:S05]  /*5440*/  BSYNC B0 ;  /* 0x0000000000007941 */ /* 0x000fea0003800000 */
.L_x_1731:
[----:B------:R-:W-:Y:S01]  /*5450*/  ISETP.GE.AND P0, PT, R142, c[0x0][0x1d4], PT ;  /* 0x000075008e007a0c */ /* 0x000fe20003f06270 */
[----:B------:R-:W-:Y:S01]  /*5460*/  @!UPT UIADD3 URZ, URZ, URZ, URZ ;  /* 0x0000003f3f3ff290 */ /* 0x000fe2000fffe03f */
[----:B------:R-:W-:Y:S11]  /*5470*/  BSSY B0, `(.L_x_1733) ;  /* 0x0000037000007945 */ /* 0x000ff60003800000 */
[----:B------:R-:W-:-:S05]  /*5480*/  @P0 BRA `(.L_x_1734) ;  /* 0x0000035000000947 */ /* 0x000fca0003800000 */
[----:B------:R-:W-:Y:S01]  /*5490*/  ISETP.GE.AND P0, PT, R148, c[0x0][0x27c], PT ;  /* 0x00009f0094007a0c */ /* 0x000fe20003f06270 */
[----:B--2---:R-:W2:Y:S01]  /*54a0*/  LDS.128 R16, [R203+0xc880] ;  /* 0x00c88000cb107984 */ /* 0x004ea20000000c00 */
[C---:B---3--:R-:W-:Y:S04]  /*54b0*/  LEA R14, P3, R206.reuse, R29, 0x1 ;  /* 0x0000001dce0e7211 */ /* 0x048fe800078608ff */
[----:B------:R-:W-:Y:S07]  /*54c0*/  LEA.HI.X R15, R206, R35, R214, 0x1, P3 ;  /* 0x00000023ce0f7211 */ /* 0x000fee00018f0cd6 */
[----:B------:R-:W-:Y:S01]  /*54d0*/  @!P0 HADD2.F32 R3, -RZ, R32.H0_H0 ;  /* 0x20000020ff038230 */ /* 0x000fe20000004100 */
[----:B------:R-:W-:Y:S01]  /*54e0*/  @!P0 SHF.R.U64 R6, R22, 0x10, R23 ;  /* 0x0000001016068819 */ /* 0x000fe20000001217 */
[----:B------:R-:W-:Y:S01]  /*54f0*/  @!P0 HADD2.F32 R9, -RZ, R58.H1_H1 ;  /* 0x3000003aff098230 */ /* 0x000fe20000004100 */
[----:B------:R-:W-:Y:S05]  /*5500*/  @!P0 SHF.R.U32.HI R11, RZ, 0x10, R51 ;  /* 0x00000010ff0b8819 */ /* 0x000fea0000011633 */
[----:B------:R-:W-:Y:S01]  /*5510*/  @!P0 HADD2.F32 R11, -RZ, R11.H0_H0 ;  /* 0x2000000bff0b8230 */ /* 0x000fe20000004100 */
[----:B--2---:R-:W-:Y:S02]  /*5520*/  @!P0 MOV R4, R16 ;  /* 0x0000001000048202 */ /* 0x004fe40000000f00 */
[----:B------:R-:W-:Y:S03]  /*5530*/  @!P0 MOV R5, R17 ;  /* 0x0000001100058202 */ /* 0x000fe60000000f00 */
[--C-:B------:R-:W-:Y:S02]  /*5540*/  @!P0 HADD2.F32 R8, -RZ, R4.reuse.H1_H1 ;  /* 0x30000004ff088230 */ /* 0x100fe40000004100 */
[----:B------:R-:W-:Y:S03]  /*5550*/  @!P0 HADD2.F32 R4, -RZ, R4.H0_H0 ;  /* 0x20000004ff048230 */ /* 0x000fe60000004100 */
[-C--:B------:R-:W-:Y:S02]  /*5560*/  @!P0 FMUL.FTZ R10, R8, R3.reuse ;  /* 0x00000003080a8220 */ /* 0x080fe40000410000 */
[C---:B------:R-:W-:Y:S02]  /*5570*/  @!P0 FMUL.FTZ R3, R4.reuse, R3 ;  /* 0x0000000304038220 */ /* 0x040fe40000410000 */
[-C--:B------:R-:W-:Y:S01]  /*5580*/  @!P0 FFMA.FTZ R22, R4, R9.reuse, -R10 ;  /* 0x0000000904168223 */ /* 0x080fe2000001080a */
[----:B------:R-:W-:Y:S01]  /*5590*/  @!P0 HADD2.F32 R4, -RZ, R6.H0_H0 ;  /* 0x20000006ff048230 */ /* 0x000fe20000004100 */
[----:B------:R-:W-:Y:S01]  /*55a0*/  @!P0 FFMA.FTZ R3, R8, R9, R3 ;  /* 0x0000000908038223 */ /* 0x000fe20000010003 */
[----:B------:R-:W-:Y:S01]  /*55b0*/  @!P0 SHF.R.U64 R9, R50, 0x10, R51 ;  /* 0x0000001032098819 */ /* 0x000fe20000001233 */
[--C-:B------:R-:W-:Y:S02]  /*55c0*/  @!P0 HADD2.F32 R8, -RZ, R5.reuse.H1_H1 ;  /* 0x30000005ff088230 */ /* 0x100fe40000004100 */
[----:B------:R-:W-:Y:S02]  /*55d0*/  @!P0 HADD2.F32 R5, -RZ, R5.H0_H0 ;  /* 0x20000005ff058230 */ /* 0x000fe40000004100 */
[----:B------:R-:W-:Y:S01]  /*55e0*/  @!P0 HADD2.F32 R9, -RZ, R9.H0_H0 ;  /* 0x20000009ff098230 */ /* 0x000fe20000004100 */
[CC--:B------:R-:W-:Y:S02]  /*55f0*/  @!P0 FMUL.FTZ R6, R8.reuse, R4.reuse ;  /* 0x0000000408068220 */ /* 0x0c0fe40000410000 */
[C---:B------:R-:W-:Y:S02]  /*5600*/  @!P0 FMUL.FTZ R4, R5.reuse, R4 ;  /* 0x0000000405048220 */ /* 0x040fe40000410000 */
[-C--:B------:R-:W-:Y:S01]  /*5610*/  @!P0 FFMA.FTZ R21, R5, R9.reuse, -R6 ;  /* 0x0000000905158223 */ /* 0x080fe20000010806 */
[----:B------:R-:W-:Y:S01]  /*5620*/  @!P0 MOV R6, R18 ;  /* 0x0000001200068202 */ /* 0x000fe20000000f00 */
[----:B------:R-:W-:Y:S01]  /*5630*/  @!P0 FFMA.FTZ R4, R8, R9, R4 ;  /* 0x0000000908048223 */ /* 0x000fe20000010004 */
[----:B------:R-:W-:Y:S02]  /*5640*/  @!P0 HADD2.F32 R5, -RZ, R32.H1_H1 ;  /* 0x30000020ff058230 */ /* 0x000fe40000004100 */
[----:B------:R-:W-:Y:S02]  /*5650*/  @!P0 HADD2.F32 R9, -RZ, R59.H0_H0 ;  /* 0x2000003bff098230 */ /* 0x000fe40000004100 */
[----:B------:R-:W-:Y:S01]  /*5660*/  @!P0 F2FP.PACK_AB R4, R4, R21 ;  /* 0x000000150404823e */ /* 0x000fe200000000ff */
[--C-:B------:R-:W-:Y:S02]  /*5670*/  @!P0 HADD2.F32 R8, -RZ, R6.reuse.H1_H1 ;  /* 0x30000006ff088230 */ /* 0x100fe40000004100 */
[----:B------:R-:W-:Y:S01]  /*5680*/  @!P0 HADD2.F32 R6, -RZ, R6.H0_H0 ;  /* 0x20000006ff068230 */ /* 0x000fe20000004100 */
[----:B------:R-:W-:Y:S02]  /*5690*/  @!P0 MOV R17, R4 ;  /* 0x0000000400118202 */ /* 0x000fe40000000f00 */
[-C--:B------:R-:W-:Y:S02]  /*56a0*/  @!P0 FMUL.FTZ R10, R8, R5.reuse ;  /* 0x00000005080a8220 */ /* 0x080fe40000410000 */
[C---:B------:R-:W-:Y:S02]  /*56b0*/  @!P0 FMUL.FTZ R5, R6.reuse, R5 ;  /* 0x0000000506058220 */ /* 0x040fe40000410000 */
[----:B------:R-:W-:Y:S01]  /*56c0*/  @!P0 FFMA.FTZ R20, R6, R9, -R10 ;  /* 0x0000000906148223 */ /* 0x000fe2000001080a */
[----:B------:R-:W-:Y:S01]  /*56d0*/  @!P0 MOV R6, R19 ;  /* 0x0000001300068202 */ /* 0x000fe20000000f00 */
[----:B------:R-:W-:Y:S01]  /*56e0*/  @!P0 FFMA.FTZ R5, R8, R9, R5 ;  /* 0x0000000908058223 */ /* 0x000fe20000010005 */
[----:B------:R-:W-:Y:S03]  /*56f0*/  @!P0 SHF.R.U32.HI R8, RZ, 0x10, R23 ;  /* 0x00000010ff088819 */ /* 0x000fe60000011617 */
[----:B------:R-:W-:Y:S01]  /*5700*/  @!P0 HADD2.F32 R10, -RZ, R6.H1_H1 ;  /* 0x30000006ff0a8230 */ /* 0x000fe20000004100 */
[----:B------:R-:W-:Y:S01]  /*5710*/  @!P0 F2FP.PACK_AB R5, R5, R20 ;  /* 0x000000140505823e */ /* 0x000fe200000000ff */
[----:B------:R-:W-:Y:S02]  /*5720*/  @!P0 HADD2.F32 R9, -RZ, R8.H0_H0 ;  /* 0x20000008ff098230 */ /* 0x000fe40000004100 */
[----:B------:R-:W-:Y:S01]  /*5730*/  @!P0 HADD2.F32 R8, -RZ, R6.H0_H0 ;  /* 0x20000006ff088230 */ /* 0x000fe20000004100 */
[----:B------:R-:W-:Y:S02]  /*5740*/  @!P0 MOV R18, R5 ;  /* 0x0000000500128202 */ /* 0x000fe40000000f00 */
[-C--:B------:R-:W-:Y:S02]  /*5750*/  @!P0 FMUL.FTZ R13, R10, R9.reuse ;  /* 0x000000090a0d8220 */ /* 0x080fe40000410000 */
[C---:B------:R-:W-:Y:S02]  /*5760*/  @!P0 FMUL.FTZ R6, R8.reuse, R9 ;  /* 0x0000000908068220 */ /* 0x040fe40000410000 */
[-C--:B------:R-:W-:Y:S01]  /*5770*/  @!P0 FFMA.FTZ R13, R8, R11.reuse, -R13 ;  /* 0x0000000b080d8223 */ /* 0x080fe2000001080d */
[----:B------:R-:W-:Y:S01]  /*5780*/  @!P0 F2FP.PACK_AB R8, R3, R22 ;  /* 0x000000160308823e */ /* 0x000fe200000000ff */
[----:B------:R-:W-:Y:S03]  /*5790*/  @!P0 FFMA.FTZ R6, R10, R11, R6 ;  /* 0x0000000b0a068223 */ /* 0x000fe60000010006 */
[----:B------:R-:W-:Y:S02]  /*57a0*/  @!P0 MOV R16, R8 ;  /* 0x0000000800108202 */ /* 0x000fe40000000f00 */
[----:B------:R-:W-:Y:S04]  /*57b0*/  @!P0 F2FP.PACK_AB R3, R6, R13 ;  /* 0x0000000d0603823e */ /* 0x000fe800000000ff */
[----:B------:R-:W-:Y:S05]  /*57c0*/  @!P0 MOV R19, R3 ;  /* 0x0000000300138202 */ /* 0x000fea0000000f00 */
[----:B------:R2:W-:Y:S02]  /*57d0*/  ST.E.128 [R14.64], R16 ;  /* 0x000000100e007985 */ /* 0x0005e4000c101d06 */
.L_x_1734:
[----:B------:R-:W-:Y:S05]  /*57e0*/  BSYNC B0 ;  /* 0x0000000000007941 */ /* 0x000fea0003800000 */
.L_x_1733:
[----:B------:R-:W-:Y:S01]  /*57f0*/  ISETP.GE.AND P0, PT, R205, c[0x0][0x1d4], PT ;  /* 0x00007500cd007a0c */ /* 0x000fe20003f06270 */
[----:B------:R-:W-:Y:S01]  /*5800*/  @!UPT UIADD3 URZ, URZ, URZ, URZ ;  /* 0x0000003f3f3ff290 */ /* 0x000fe2000fffe03f */
[----:B------:R-:W-:Y:S11]  /*5810*/  BSSY B0, `(.L_x_1735) ;  /* 0x0000038000007945 */ /* 0x000ff60003800000 */
[----:B------:R-:W-:-:S05]  /*5820*/  @P0 BRA `(.L_x_1736) ;  /* 0x0000036000000947 */ /* 0x000fca0003800000 */
[C---:B---3--:R-:W-:Y:S01]  /*5830*/  LEA R22, P0, R205.reuse, R29, 0x1 ;  /* 0x0000001dcd167211 */ /* 0x048fe200078008ff */
[----:B--2---:R-:W2:Y:S03]  /*5840*/  LDS.128 R8, [R203+0xe080] ;  /* 0x00e08000cb087984 */ /* 0x004ea60000000c00 */
[----:B------:R-:W-:Y:S02]  /*5850*/  LEA.HI.X R23, R205, R35, R216, 0x1, P0 ;  /* 0x00000023cd177211 */ /* 0x000fe400000f0cd8 */
[----:B------:R-:W-:Y:S11]  /*5860*/  ISETP.GE.AND P0, PT, R146, c[0x0][0x27c], PT ;  /* 0x00009f0092007a0c */ /* 0x000ff60003f06270 */
[----:B------:R-:W-:Y:S02]  /*5870*/  @!UPT UIADD3 URZ, URZ, URZ, URZ ;  /* 0x0000003f3f3ff290 */ /* 0x000fe4000fffe03f */
[----:B------:R-:W-:Y:S01]  /*5880*/  @!P0 HADD2.F32 R3, -RZ, R33.H0_H0 ;  /* 0x20000021ff038230 */ /* 0x000fe20000004100 */
[----:B------:R-:W-:Y:S01]  /*5890*/  @!P0 SHF.R.U64 R6, R24, 0x10, R25 ;  /* 0x0000001018068819 */ /* 0x000fe20000001219 */
[----:B------:R-:W-:Y:S01]  /*58a0*/  @!P0 HADD2.F32 R14, -RZ, R59.H1_H1 ;  /* 0x3000003bff0e8230 */ /* 0x000fe20000004100 */
[----:B------:R-:W-:Y:S01]  /*58b0*/  @!P0 SHF.R.U64 R17, R52, 0x10, R53 ;  /* 0x0000001034118819 */ /* 0x000fe20000001235 */
[----:B------:R-:W-:Y:S01]  /*58c0*/  @!P0 HADD2.F32 R19, -RZ, R60.H0_H0 ;  /* 0x2000003cff138230 */ /* 0x000fe20000004100 */
[----:B------:R-:W-:Y:S01]  /*58d0*/  @!P0 SHF.R.U32.HI R15, RZ, 0x10, R25 ;  /* 0x00000010ff0f8819 */ /* 0x000fe20000011619 */
[----:B------:R-:W-:Y:S01]  /*58e0*/  @!P0 HADD2.F32 R6, -RZ, R6.H0_H0 ;  /* 0x20000006ff068230 */ /* 0x000fe20000004100 */
[----:B------:R-:W-:Y:S01]  /*58f0*/  @!P0 SHF.R.U32.HI R21, RZ, 0x10, R53 ;  /* 0x00000010ff158819 */ /* 0x000fe20000011635 */
[----:B------:R-:W-:Y:S02]  /*5900*/  @!P0 HADD2.F32 R17, -RZ, R17.H0_H0 ;  /* 0x20000011ff118230 */ /* 0x000fe40000004100 */
[----:B------:R-:W-:Y:S02]  /*5910*/  @!P0 HADD2.F32 R15, -RZ, R15.H0_H0 ;  /* 0x2000000fff0f8230 */ /* 0x000fe40000004100 */
[----:B------:R-:W-:Y:S01]  /*5920*/  @!P0 HADD2.F32 R21, -RZ, R21.H0_H0 ;  /* 0x20000015ff158230 */ /* 0x000fe20000004100 */
[----:B--2---:R-:W-:Y:S02]  /*5930*/  @!P0 MOV R4, R8 ;  /* 0x0000000800048202 */ /* 0x004fe40000000f00 */
        /* <DEDUP_REMOVED lines=37> */
.L_x_1736:
[----:B------:R-:W-:Y:S05]  /*5b90*/  BSYNC B0 ;  /* 0x0000000000007941 */ /* 0x000fea0003800000 */
.L_x_1735:
[----:B------:R-:W-:Y:S11]  /*5ba0*/  ISETP.GE.AND P0, PT, R204, c[0x0][0x1d4], PT ;  /* 0x00007500cc007a0c */ /* 0x000ff60003f06270 */
[----:B------:R-:W-:Y:S02]  /*5bb0*/  @!UPT UIADD3 URZ, URZ, URZ, URZ ;  /* 0x0000003f3f3ff290 */ /* 0x000fe4000fffe03f */
        /* <DEDUP_REMOVED lines=56> */
.L_x_1717:
        /* <DEDUP_REMOVED lines=21> */
[----:B------:R-:W-:Y:S01]  /*6090*/  CS2R R22, SRZ ;  /* 0x0000000000167805 */ /* 0x000fe2000001ff00 */
[----:B------:R-:W-:Y:S01]  /*60a0*/  CS2R R20, SRZ ;  /* 0x0000000000147805 */ /* 0x000fe2000001ff00 */
        /* <DEDUP_REMOVED lines=13> */
.L_x_1738:
[----:B------:R-:W-:Y:S05]  /*6180*/  BSYNC B0 ;  /* 0x0000000000007941 */ /* 0x000fea0003800000 */
.L_x_1737:
[----:B------:R-:W-:Y:S01]  /*6190*/  IADD3 R13, R143, 0x20, RZ ;  /* 0x000000208f0d7810 */ /* 0x000fe20007ffe0ff */
[----:B-----5:R-:W-:Y:S01]  /*61a0*/  IMAD.MOV.U32 R6, RZ, RZ, R54 ;  /* 0x000000ffff067224 */ /* 0x020fe200078e0036 */
[----:B------:R-:W-:Y:S01]  /*61b0*/  BSSY B0, `(.L_x_1739) ;  /* 0x000003b000007945 */ /* 0x000fe20003800000 */
[----:B-1----:R-:W-:Y:S01]  /*61c0*/  IMAD.MOV.U32 R5, RZ, RZ, R55 ;  /* 0x000000ffff057224 */ /* 0x002fe200078e0037 */
[----:B------:R-:W-:Y:S01]  /*61d0*/  ISETP.GE.AND P5, PT, R13, R82, PT ;  /* 0x000000520d00720c */ /* 0x000fe20003fa6270 */
[----:B------:R-:W-:Y:S01]  /*61e0*/  IMAD.MOV.U32 R4, RZ, RZ, R52 ;  /* 0x000000ffff047224 */ /* 0x000fe200078e0034 */
[----:B------:R-:W-:Y:S01]  /*61f0*/  CS2R R64, SRZ ;  /* 0x0000000000407805 */ /* 0x000fe2000001ff00 */
        /* <DEDUP_REMOVED lines=23> */
[----:B------:R-:W-:Y:S01]  /*6370*/  CS2R R34, SRZ ;  /* 0x0000000000227805 */ /* 0x000fe2000001ff00 */
[----:B------:R-:W-:Y:S01]  /*6380*/  CS2R R32, SRZ ;  /* 0x0000000000207805 */ /* 0x000fe2000001ff00 */
[----:B------:R-:W-:Y:S01]  /*6390*/  PRMT R14, R4, 0x7610, R14 ;  /* 0x00007610040e7816 */ /* 0x000fe2000000000e */
[----:B------:R-:W-:Y:S01]  /*63a0*/  CS2R R26, SRZ ;  /* 0x00000000001a7805 */ /* 0x000fe2000001ff00 */
[----:B------:R-:W-:Y:S01]  /*63b0*/  PRMT R15, R3, 0x5410, R6 ;  /* 0x00005410030f7816 */ /* 0x000fe20000000006 */
[----:B------:R-:W-:Y:S01]  /*63c0*/  CS2R R24, SRZ ;  /* 0x0000000000187805 */ /* 0x000fe2000001ff00 */
        /* <DEDUP_REMOVED lines=25> */
.L_x_1740:
[----:B------:R-:W-:Y:S05]  /*6560*/  BSYNC B0 ;  /* 0x0000000000007941 */ /* 0x000fea0003800000 */
.L_x_1739:
[----:B------:R-:W-:Y:S01]  /*6570*/  IADD3 R74, -R75, c[0x0][0x1d4], RZ ;  /* 0x000075004b4a7a10 */ /* 0x000fe20007ffe1ff */
[----:B-1---5:R-:W-:Y:S01]  /*6580*/  IMAD.MOV.U32 R4, RZ, RZ, R64 ;  /* 0x000000ffff047224 */ /* 0x022fe200078e0040 */
[----:B------:R1:W2:Y:S01]  /*6590*/  SHFL.IDX PT, R77, R80, RZ, 0x181f ;  /* 0x00181fff504d7589 */ /* 0x0002a200000e0000 */
[----:B------:R-:W-:Y:S01]  /*65a0*/  IMAD.MOV.U32 R3, RZ, RZ, R65 ;  /* 0x000000ffff037224 */ /* 0x000fe200078e0041 */
[----:B------:R-:W-:Y:S01]  /*65b0*/  BSSY B1, `(.L_x_1741) ;  /* 0x000010e000017945 */ /* 0x000fe20003800000 */
[----:B------:R-:W-:Y:S02]  /*65c0*/  IMAD.MOV.U32 R6, RZ, RZ, R66 ;  /* 0x000000ffff067224 */ /* 0x000fe400078e0042 */
[----:B------:R-:W-:Y:S01]  /*65d0*/  IMAD.MOV.U32 R5, RZ, RZ, R67 ;  /* 0x000000ffff057224 */ /* 0x000fe200078e0043 */
[----:B------:R-:W-:Y:S01]  /*65e0*/  PRMT R70, R4, 0x5410, R3 ;  /* 0x0000541004467816 */ /* 0x000fe20000000003 */
[----:B------:R-:W-:Y:S01]  /*65f0*/  IMAD.MOV.U32 R4, RZ, RZ, R60 ;  /* 0x000000ffff047224 */ /* 0x000fe200078e003c */
[----:B------:R1:W3:Y:S01]  /*6600*/  SHFL.IDX PT, R76, R81, RZ, 0x181f ;  /* 0x00181fff514c7589 */ /* 0x0002e200000e0000 */
[----:B------:R-:W-:Y:S01]  /*6610*/  IMAD.MOV.U32 R3, RZ, RZ, R61 ;  /* 0x000000ffff037224 */ /* 0x000fe200078e003d */
[----:B------:R-:W-:Y:S01]  /*6620*/  PRMT R71, R6, 0x5410, R5 ;  /* 0x0000541006477816 */ /* 0x000fe20000000005 */
[----:B------:R-:W-:Y:S01]  /*6630*/  IMAD.MOV.U32 R5, RZ, RZ, R63 ;  /* 0x000000ffff057224 */ /* 0x000fe200078e003f */
[----:B------:R-:W-:Y:S02]  /*6640*/  MOV R6, R62 ;  /* 0x0000003e00067202 */ /* 0x000fe40000000f00 */
[----:B------:R-:W-:Y:S01]  /*6650*/  PRMT R68, R4, 0x5410, R3 ;  /* 0x0000541004447816 */ /* 0x000fe20000000003 */
[----:B------:R-:W-:Y:S01]  /*6660*/  IMAD.MOV.U32 R4, RZ, RZ, R32 ;  /* 0x000000ffff047224 */ /* 0x000fe200078e0020 */
[----:B------:R-:W-:Y:S02]  /*6670*/  MOV R3, R33 ;  /* 0x0000002100037202 */ /* 0x000fe40000000f00 */
[----:B------:R-:W-:Y:S01]  /*6680*/  PRMT R69, R6, 0x5410, R5 ;  /* 0x0000541006457816 */ /* 0x000fe20000000005 */
[----:B------:R-:W-:Y:S01]  /*6690*/  IMAD.MOV.U32 R5, RZ, RZ, R35 ;  /* 0x000000ffff057224 */ /* 0x000fe200078e0023 */
[----:B------:R-:W-:Y:S01]  /*66a0*/  PRMT R37, R4, 0x5410, R3 ;  /* 0x0000541004257816 */ /* 0x000fe20000000003 */
[----:B------:R-:W-:Y:S01]  /*66b0*/  IMAD.MOV.U32 R4, RZ, RZ, R26 ;  /* 0x000000ffff047224 */ /* 0x000fe200078e001a */
[----:B------:R-:W-:Y:S01]  /*66c0*/  MOV R6, R34 ;  /* 0x0000002200067202 */ /* 0x000fe20000000f00 */
[----:B------:R-:W-:Y:S03]  /*66d0*/  IMAD.MOV.U32 R3, RZ, RZ, R27 ;  /* 0x000000ffff037224 */ /* 0x000fe600078e001b */
[----:B------:R-:W-:Y:S02]  /*66e0*/  PRMT R38, R6, 0x5410, R5 ;  /* 0x0000541006267816 */ /* 0x000fe40000000005 */
[----:B------:R-:W-:Y:S02]  /*66f0*/  PRMT R36, R4, 0x5410, R3 ;  /* 0x0000541004247816 */ /* 0x000fe40000000003 */
[----:B------:R-:W-:Y:S04]  /*6700*/  MOV R3, R24 ;  /* 0x0000001800037202 */ /* 0x000fe80000000f00 */
[----:B------:R-:W-:Y:S01]  /*6710*/  PRMT R31, R3, 0x7610, R31 ;  /* 0x00007610031f7816 */ /* 0x000fe2000000001f */
[----:B------:R-:W-:Y:S05]  /*6720*/  IMAD.MOV.U32 R3, RZ, RZ, R25 ;  /* 0x000000ffff037224 */ /* 0x000fea00078e0019 */
[----:B------:R-:W-:Y:S01]  /*6730*/  PRMT R31, R31, 0x5410, R3 ;  /* 0x000054101f1f7816 */ /* 0x000fe20000000003 */
[----:B------:R-:W-:-:S05]  /*6740*/  @P4 BRA `(.L_x_1742) ;  /* 0x00000f4000004947 */ /* 0x000fca0003800000 */
[----:B-123--:R-:W-:Y:S01]  /*6750*/  ISETP.GE.AND P0, PT, R140, c[0x0][0x1d4], PT ;  /* 0x000075008c007a0c */ /* 0x00efe20003f06270 */
[----:B------:R-:W-:Y:S01]  /*6760*/  BSSY B0, `(.L_x_1743) ;  /* 0x0000079000007945 */ /* 0x000fe20003800000 */
[----:B------:R-:W-:Y:S11]  /*6770*/  SHF.R.U32.HI R159, RZ, 0x3, R223 ;  /* 0x00000003ff9f7819 */ /* 0x000ff600000116df */
[----:B------:R-:W-:-:S05]  /*6780*/  @P0 BRA `(.L_x_1744) ;  /* 0x0000076000000947 */ /* 0x000fca0003800000 */
[----:B------:R-:W-:Y:S01]  /*6790*/  SEL R3, R75, R74, !P1 ;  /* 0x0000004a4b037207 */ /* 0x000fe20004800000 */
[----:B------:R-:W1:Y:S01]  /*67a0*/  LDS.128 R16, [R123+0xa080] ;  /* 0x00a080007b107984 */ /* 0x000e620000000c00 */
[----:B------:R-:W-:Y:S02]  /*67b0*/  ISETP.GE.AND P0, PT, R140, c[0x0][0x27c], PT ;  /* 0x00009f008c007a0c */ /* 0x000fe40003f06270 */
[----:B------:R-:W-:Y:S04]  /*67c0*/  SHF.R.S32.HI R4, RZ, 0x1f, R3 ;  /* 0x0000001fff047819 */ /* 0x000fe80000011403 */
[----:B------:R-:W-:Y:S04]  /*67d0*/  LEA.HI R3, R4, R3, RZ, 0x4 ;  /* 0x0000000304037211 */ /* 0x000fe800078f20ff */
[----:B------:R-:W-:Y:S03]  /*67e0*/  LEA.HI.SX32 R3, R3, R73, 0x1c ;  /* 0x0000004903037211 */ /* 0x000fe600078fe2ff */
[----:B------:R-:W-:Y:S01]  /*67f0*/  @!P0 SHF.R.U32.HI R43, RZ, 0x10, R45 ;  /* 0x00000010ff2b8819 */ /* 0x000fe2000001162d */
[----:B------:R-:W-:Y:S01]  /*6800*/  @!P0 HADD2.F32 R40, -RZ, R14.H1_H1 ;  /* 0x3000000eff288230 */ /* 0x000fe20000004100 */
[----:B------:R-:W-:Y:S01]  /*6810*/  SHF.R.S32.HI R4, RZ, 0x1f, R3 ;  /* 0x0000001fff047819 */ /* 0x000fe20000011403 */
[----:B------:R-:W-:Y:S01]  /*6820*/  @!P0 HADD2.F32 R41, -RZ, R28.H1_H1 ;  /* 0x3000001cff298230 */ /* 0x000fe20000004100 */
[----:B------:R-:W-:Y:S01]  /*6830*/  SHF.L.U32 R78, R3, 0x3, RZ ;  /* 0x00000003034e7819 */ /* 0x000fe200000006ff */
[----:B------:R-:W-:Y:S01]  /*6840*/  @!P0 HADD2.F32 R43, -RZ, R43.H0_H0 ;  /* 0x2000002bff2b8230 */ /* 0x000fe20000004100 */
[----:B------:R-:W-:Y:S02]  /*6850*/  LEA.HI R4, R4, R3, RZ, 0x3 ;  /* 0x0000000304047211 */ /* 0x000fe400078f18ff */
[----:B------:R-:W-:Y:S02]  /*6860*/  @!P0 SHF.R.U64 R8, R8, 0x10, R9 ;  /* 0x0000001008088819 */ /* 0x000fe40000001209 */
[----:B------:R-:W-:Y:S02]  /*6870*/  SHF.R.S32.HI R3, RZ, 0x3, R4 ;  /* 0x00000003ff037819 */ /* 0x000fe40000011404 */
[----:B------:R-:W-:Y:S01]  /*6880*/  LOP3.LUT R4, R223, 0x38, R78, 0xf8, !PT ;  /* 0x00000038df047812 */ /* 0x000fe200078ef84e */
[----:B------:R-:W-:Y:S01]  /*6890*/  @!P0 HADD2.F32 R8, -RZ, R8.H0_H0 ;  /* 0x20000008ff088230 */ /* 0x000fe20000004100 */
[----:B------:R-:W-:Y:S01]  /*68a0*/  @!P0 SHF.R.U64 R44, R44, 0x10, R45 ;  /* 0x000000102c2c8819 */ /* 0x000fe2000000122d */
[----:B------:R-:W-:Y:S01]  /*68b0*/  IMAD R3, R3, 0xc00, R7 ;  /* 0x00000c0003037824 */ /* 0x000fe200078e0207 */
[----:B------:R-:W-:Y:S02]  /*68c0*/  LOP3.LUT R4, R4, R159, RZ, 0x3c, !PT ;  /* 0x0000009f04047212 */ /* 0x000fe400078e3cff */
[----:B------:R-:W-:Y:S03]  /*68d0*/  @!P0 SHF.R.U64 R46, R46, 0x10, R47 ;  /* 0x000000102e2e8819 */ /* 0x000fe6000000122f */
[----:B------:R-:W-:Y:S01]  /*68e0*/  IMAD.IADD R3, R3, 0x1, R4 ;  /* 0x0000000103037824 */ /* 0x000fe200078e0204 */
[----:B------:R-:W-:Y:S01]  /*68f0*/  @!P0 HADD2.F32 R4, -RZ, R14.H0_H0 ;  /* 0x2000000eff048230 */ /* 0x000fe20000004100 */
[----:B------:R-:W-:Y:S01]  /*6900*/  @!P0 SHF.R.U32.HI R14, RZ, 0x10, R9 ;  /* 0x00000010ff0e8819 */ /* 0x000fe20000011609 */
[----:B-1----:R-:W-:Y:S02]  /*6910*/  @!P0 IMAD.MOV.U32 R13, RZ, RZ, R16 ;  /* 0x000000ffff0d8224 */ /* 0x002fe400078e0010 */
[----:B------:R-:W-:Y:S02]  /*6920*/  SHF.L.U32 R3, R3, 0x1, RZ ;  /* 0x0000000103037819 */ /* 0x000fe400000006ff */
[----:B------:R-:W-:Y:S02]  /*6930*/  @!P0 HADD2.F32 R9, -RZ, R14.H0_H0 ;  /* 0x2000000eff098230 */ /* 0x000fe40000004100 */
[----:B------:R-:W-:Y:S01]  /*6940*/  @!P0 HADD2.F32 R5, -RZ, R13.H0_H0 ;  /* 0x2000000dff058230 */ /* 0x000fe20000004100 */
[----:B------:R1:W2:Y:S04]  /*6950*/  LDS.128 R48, [R3+0xa080] ;  /* 0x00a0800003307984 */ /* 0x0002a80000000c00 */
[C---:B-1----:R-:W-:Y:S02]  /*6960*/  @!P0 FMUL.FTZ R3, R5.reuse, R4 ;  /* 0x0000000405038220 */ /* 0x042fe40000410000 */
[----:B--2---:R-:W-:Y:S01]  /*6970*/  @!P0 IMAD.MOV.U32 R42, RZ, RZ, R49 ;  /* 0x000000ffff2a8224 */ /* 0x004fe200078e0031 */
[----:B------:R-:W-:Y:S05]  /*6980*/  @!P0 MOV R56, R48 ;  /* 0x0000003000388202 */ /* 0x000fea0000000f00 */
[--C-:B------:R-:W-:Y:S02]  /*6990*/  @!P0 HADD2.F32 R6, -RZ, R56.reuse.H0_H0 ;  /* 0x20000038ff068230 */ /* 0x100fe40000004100 */
[----:B------:R-:W-:Y:S03]  /*69a0*/  @!P0 HADD2.F32 R14, -RZ, R56.H1_H1 ;  /* 0x30000038ff0e8230 */ /* 0x000fe60000004100 */
[C---:B------:R-:W-:Y:S02]  /*69b0*/  @!P0 FMUL.FTZ R4, R6.reuse, R4 ;  /* 0x0000000406048220 */ /* 0x040fe40000410000 */
[-C--:B------:R-:W-:Y:S01]  /*69c0*/  @!P0 FFMA.FTZ R3, R6, R40.reuse, R3 ;  /* 0x0000002806038223 */ /* 0x080fe20000010003 */
[----:B------:R-:W-:Y:S01]  /*69d0*/  @!P0 MOV R6, R17 ;  /* 0x0000001100068202 */ /* 0x000fe20000000f00 */
[----:B------:R-:W-:Y:S01]  /*69e0*/  @!P0 FFMA.FTZ R79, R5, R40, -R4 ;  /* 0x00000028054f8223 */ /* 0x000fe20000010804 */
[----:B------:R-:W-:Y:S02]  /*69f0*/  @!P0 HADD2.F32 R5, -RZ, R15.H0_H0 ;  /* 0x2000000fff058230 */ /* 0x000fe40000004100 */
[----:B------:R-:W-:Y:S02]  /*6a00*/  @!P0 HADD2.F32 R40, -RZ, R42.H0_H0 ;  /* 0x2000002aff288230 */ /* 0x000fe40000004100 */
[----:B------:R-:W-:Y:S02]  /*6a10*/  @!P0 HADD2.F32 R4, -RZ, R6.H0_H0 ;  /* 0x20000006ff048230 */ /* 0x000fe40000004100 */
[----:B------:R-:W-:Y:S01]  /*6a20*/  @!P0 HADD2.F32 R42, -RZ, R42.H1_H1 ;  /* 0x3000002aff2a8230 */ /* 0x000fe20000004100 */
[-C--:B------:R-:W-:Y:S01]  /*6a30*/  @!P0 FMUL.FTZ R45, R40, R5.reuse ;  /* 0x00000005282d8220 */ /* 0x080fe20000410000 */
[----:B------:R-:W-:Y:S01]  /*6a40*/  @!P0 HADD2.F32 R6, -RZ, R6.H1_H1 ;  /* 0x30000006ff068230 */ /* 0x000fe20000004100 */
[C---:B------:R-:W-:Y:S02]  /*6a50*/  @!P0 FMUL.FTZ R5, R4.reuse, R5 ;  /* 0x0000000504058220 */ /* 0x040fe40000410000 */
[----:B------:R-:W-:Y:S02]  /*6a60*/  @!P0 FFMA.FTZ R45, R4, R41, -R45 ;  /* 0x00000029042d8223 */ /* 0x000fe4000001082d */
[----:B------:R-:W-:Y:S04]  /*6a70*/  @!P0 FMUL.FTZ R4, R42, R9 ;  /* 0x000000092a048220 */ /* 0x000fe80000410000 */
[C---:B------:R-:W-:Y:S02]  /*6a80*/  @!P0 FFMA.FTZ R4, R6.reuse, R43, -R4 ;  /* 0x0000002b06048223 */ /* 0x040fe40000010804 */
[----:B------:R-:W-:Y:S01]  /*6a90*/  @!P0 FMUL.FTZ R6, R6, R9 ;  /* 0x0000000906068220 */ /* 0x000fe20000410000 */
[----:B------:R-:W-:Y:S01]  /*6aa0*/  @!P0 HADD2.F32 R9, -RZ, R44.H0_H0 ;  /* 0x2000002cff098230 */ /* 0x000fe20000004100 */
[----:B------:R-:W-:Y:S01]  /*6ab0*/  @!P0 IMAD.MOV.U32 R44, RZ, RZ, R50 ;  /* 0x000000ffff2c8224 */ /* 0x000fe200078e0032 */
[----:B------:R-:W-:Y:S01]  /*6ac0*/  @!P0 F2FP.PACK_AB R56, R4, R45 ;  /* 0x0000002d0438823e */ /* 0x000fe200000000ff */
[----:B------:R-:W-:Y:S01]  /*6ad0*/  @!P0 HADD2.F32 R4, -RZ, R13.H1_H1 ;  /* 0x3000000dff048230 */ /* 0x000fe20000004100 */
[----:B------:R-:W-:Y:S02]  /*6ae0*/  @!P0 FMUL.FTZ R13, R14, R8 ;  /* 0x000000080e0d8220 */ /* 0x000fe40000410000 */
[----:B------:R-:W-:Y:S02]  /*6af0*/  @!P0 MOV R17, R56 ;  /* 0x0000003800118202 */ /* 0x000fe40000000f00 */
[CC--:B------:R-:W-:Y:S02]  /*6b00*/  @!P0 FFMA.FTZ R13, R4.reuse, R9.reuse, -R13 ;  /* 0x00000009040d8223 */ /* 0x0c0fe4000001080d */
[----:B------:R-:W-:Y:S01]  /*6b10*/  @!P0 FMUL.FTZ R4, R4, R8 ;  /* 0x0000000804048220 */ /* 0x000fe20000410000 */
[----:B------:R-:W-:Y:S01]  /*6b20*/  @!P0 HADD2.F32 R8, -RZ, R15.H1_H1 ;  /* 0x3000000fff088230 */ /* 0x000fe20000004100 */
[----:B------:R-:W-:Y:S01]  /*6b30*/  @!P0 SHF.R.U64 R15, R10, 0x10, R11 ;  /* 0x000000100a0f8819 */ /* 0x000fe2000000120b */
[----:B------:R-:W-:Y:S01]  /*6b40*/  @!P0 HADD2.F32 R10, -RZ, R28.H0_H0 ;  /* 0x2000001cff0a8230 */ /* 0x000fe20000004100 */
[----:B------:R-:W-:Y:S01]  /*6b50*/  @!P0 FFMA.FTZ R4, R14, R9, R4 ;  /* 0x000000090e048223 */ /* 0x000fe20000010004 */
[----:B------:R-:W-:Y:S01]  /*6b60*/  @!P0 F2FP.PACK_AB R45, R13, R79 ;  /* 0x0000004f0d2d823e */ /* 0x000fe200000000ff */
[----:B------:R-:W-:Y:S01]  /*6b70*/  @!P0 FFMA.FTZ R5, R40, R41, R5 ;  /* 0x0000002928058223 */ /* 0x000fe20000010005 */
[----:B------:R-:W-:Y:S01]  /*6b80*/  @!P0 MOV R13, R18 ;  /* 0x00000012000d8202 */ /* 0x000fe20000000f00 */
[----:B------:R-:W-:Y:S01]  /*6b90*/  @!P0 FFMA.FTZ R6, R42, R43, R6 ;  /* 0x0000002b2a068223 */ /* 0x000fe20000010006 */
[----:B------:R-:W-:Y:S01]  /*6ba0*/  @!P0 HADD2.F32 R40, -RZ, R44.H0_H0 ;  /* 0x2000002cff288230 */ /* 0x000fe20000004100 */
[----:B------:R-:W-:Y:S01]  /*6bb0*/  @!P0 IMAD.MOV.U32 R16, RZ, RZ, R45 ;  /* 0x000000ffff108224 */ /* 0x000fe200078e002d */
[----:B------:R-:W-:Y:S01]  /*6bc0*/  @!P0 HADD2.F32 R41, -RZ, R57.H0_H0 ;  /* 0x20000039ff298230 */ /* 0x000fe20000004100 */
[----:B------:R-:W-:Y:S01]  /*6bd0*/  @!P0 SHF.R.U32.HI R14, RZ, 0x10, R11 ;  /* 0x00000010ff0e8819 */ /* 0x000fe2000001160b */
[----:B------:R-:W-:Y:S01]  /*6be0*/  @!P0 HADD2.F32 R9, -RZ, R13.H0_H0 ;  /* 0x2000000dff098230 */ /* 0x000fe20000004100 */
[-C--:B------:R-:W-:Y:S01]  /*6bf0*/  @!P0 FMUL.FTZ R42, R40, R8.reuse ;  /* 0x00000008282a8220 */ /* 0x080fe20000410000 */
[----:B------:R-:W-:Y:S02]  /*6c00*/  @!P0 MOV R11, R19 ;  /* 0x00000013000b8202 */ /* 0x000fe40000000f00 */
[----:B------:R-:W-:Y:S01]  /*6c10*/  @!P0 SHF.R.U32.HI R43, RZ, 0x10, R47 ;  /* 0x00000010ff2b8819 */ /* 0x000fe2000001162f */
[C---:B------:R-:W-:Y:S01]  /*6c20*/  @!P0 FFMA.FTZ R79, R9.reuse, R41, -R42 ;  /* 0x00000029094f8223 */ /* 0x040fe2000001082a */
[----:B------:R-:W-:Y:S01]  /*6c30*/  @!P0 MOV R42, R51 ;  /* 0x00000033002a8202 */ /* 0x000fe20000000f00 */
[----:B------:R-:W-:Y:S01]  /*6c40*/  @!P0 FMUL.FTZ R8, R9, R8 ;  /* 0x0000000809088220 */ /* 0x000fe20000410000 */
[----:B------:R-:W-:Y:S01]  /*6c50*/  @!P0 HADD2.F32 R9, -RZ, R11.H0_H0 ;  /* 0x2000000bff098230 */ /* 0x000fe20000004100 */
[----:B------:R-:W-:Y:S01]  /*6c60*/  @!P0 F2FP.PACK_AB R5, R6, R5 ;  /* 0x000000050605823e */ /* 0x000fe200000000ff */
[----:B------:R-:W-:Y:S01]  /*6c70*/  @!P0 HADD2.F32 R28, -RZ, R14.H0_H0 ;  /* 0x2000000eff1c8230 */ /* 0x000fe20000004100 */
[----:B------:R-:W-:Y:S01]  /*6c80*/  @!P0 FFMA.FTZ R8, R40, R41, R8 ;  /* 0x0000002928088223 */ /* 0x000fe20000010008 */
[--C-:B------:R-:W-:Y:S02]  /*6c90*/  @!P0 HADD2.F32 R40, -RZ, R42.reuse.H0_H0 ;  /* 0x2000002aff288230 */ /* 0x100fe40000004100 */
[----:B------:R-:W-:Y:S01]  /*6ca0*/  @!P0 IMAD.MOV.U32 R49, RZ, RZ, R5 ;  /* 0x000000ffff318224 */ /* 0x000fe200078e0005 */
[----:B------:R-:W-:Y:S02]  /*6cb0*/  @!P0 HADD2.F32 R41, -RZ, R57.H1_H1 ;  /* 0x30000039ff298230 */ /* 0x000fe40000004100 */
[-C--:B------:R-:W-:Y:S01]  /*6cc0*/  @!P0 FMUL.FTZ R45, R40, R10.reuse ;  /* 0x0000000a282d8220 */ /* 0x080fe20000410000 */
[----:B------:R-:W-:Y:S01]  /*6cd0*/  @!P0 HADD2.F32 R42, -RZ, R42.H1_H1 ;  /* 0x3000002aff2a8230 */ /* 0x000fe20000004100 */
[C---:B------:R-:W-:Y:S01]  /*6ce0*/  @!P0 FMUL.FTZ R10, R9.reuse, R10 ;  /* 0x0000000a090a8220 */ /* 0x040fe20000410000 */
[----:B------:R-:W-:Y:S01]  /*6cf0*/  @!P0 HADD2.F32 R43, -RZ, R43.H0_H0 ;  /* 0x2000002bff2b8230 */ /* 0x000fe20000004100 */
[----:B------:R-:W-:Y:S01]  /*6d00*/  @!P0 FFMA.FTZ R45, R9, R41, -R45 ;  /* 0x00000029092d8223 */ /* 0x000fe2000001082d */
[----:B------:R-:W-:Y:S01]  /*6d10*/  @!P0 HADD2.F32 R11, -RZ, R11.H1_H1 ;  /* 0x3000000bff0b8230 */ /* 0x000fe20000004100 */
[-C--:B------:R-:W-:Y:S01]  /*6d20*/  @!P0 FMUL.FTZ R9, R42, R28.reuse ;  /* 0x0000001c2a098220 */ /* 0x080fe20000410000 */
[----:B------:R-:W-:Y:S02]  /*6d30*/  @!P0 HADD2.F32 R14, -RZ, R15.H0_H0 ;  /* 0x2000000fff0e8230 */ /* 0x000fe40000004100 */
[----:B------:R-:W-:Y:S01]  /*6d40*/  @!P0 HADD2.F32 R15, -RZ, R44.H1_H1 ;  /* 0x3000002cff0f8230 */ /* 0x000fe20000004100 */
[C---:B------:R-:W-:Y:S01]  /*6d50*/  @!P0 FFMA.FTZ R44, R11.reuse, R43, -R9 ;  /* 0x0000002b0b2c8223 */ /* 0x040fe20000010809 */
[----:B------:R-:W-:Y:S01]  /*6d60*/  @!P0 HADD2.F32 R9, -RZ, R13.H1_H1 ;  /* 0x3000000dff098230 */ /* 0x000fe20000004100 */
[----:B------:R-:W-:Y:S01]  /*6d70*/  @!P0 FMUL.FTZ R11, R11, R28 ;  /* 0x0000001c0b0b8220 */ /* 0x000fe20000410000 */
[----:B------:R-:W-:Y:S01]  /*6d80*/  @!P0 HADD2.F32 R28, -RZ, R46.H0_H0 ;  /* 0x2000002eff1c8230 */ /* 0x000fe20000004100 */
[----:B------:R-:W-:Y:S01]  /*6d90*/  @!P0 FMUL.FTZ R13, R15, R14 ;  /* 0x0000000e0f0d8220 */ /* 0x000fe20000410000 */
[----:B------:R-:W-:Y:S03]  /*6da0*/  @!P0 F2FP.PACK_AB R44, R44, R45 ;  /* 0x0000002d2c2c823e */ /* 0x000fe600000000ff */
[C---:B------:R-:W-:Y:S01]  /*6db0*/  @!P0 FFMA.FTZ R13, R9.reuse, R28, -R13 ;  /* 0x0000001c090d8223 */ /* 0x040fe2000001080d */
[----:B------:R-:W-:Y:S01]  /*6dc0*/  @!P0 MOV R19, R44 ;  /* 0x0000002c00138202 */ /* 0x000fe20000000f00 */
[----:B------:R-:W-:Y:S03]  /*6dd0*/  @!P0 FMUL.FTZ R9, R9, R14 ;  /* 0x0000000e09098220 */ /* 0x000fe60000410000 */
[----:B------:R-:W-:Y:S01]  /*6de0*/  @!P0 F2FP.PACK_AB R14, R13, R79 ;  /* 0x0000004f0d0e823e */ /* 0x000fe200000000ff */
[----:B------:R-:W-:Y:S01]  /*6df0*/  @!P0 FFMA.FTZ R9, R15, R28, R9 ;  /* 0x0000001c0f098223 */ /* 0x000fe20000010009 */
[----:B------:R-:W-:Y:S01]  /*6e00*/  @!P0 F2FP.PACK_AB R13, R4, R3 ;  /* 0x00000003040d823e */ /* 0x000fe200000000ff */
[----:B------:R-:W-:Y:S02]  /*6e10*/  @!P0 FFMA.FTZ R10, R40, R41, R10 ;  /* 0x00000029280a8223 */ /* 0x000fe4000001000a */
[----:B------:R-:W-:Y:S01]  /*6e20*/  @!P0 FFMA.FTZ R11, R42, R43, R11 ;  /* 0x0000002b2a0b8223 */ /* 0x000fe2000001000b */
[----:B------:R-:W-:Y:S01]  /*6e30*/  @!P0 F2FP.PACK_AB R4, R9, R8 ;  /* 0x000000080904823e */ /* 0x000fe200000000ff */
[----:B------:R-:W-:Y:S01]  /*6e40*/  @!P0 IMAD.MOV.U32 R18, RZ, RZ, R14 ;  /* 0x000000ffff128224 */ /* 0x000fe200078e000e */
[----:B------:R-:W-:Y:S02]  /*6e50*/  @!P0 MOV R48, R13 ;  /* 0x0000000d00308202 */ /* 0x000fe40000000f00 */
[----:B------:R-:W-:Y:S02]  /*6e60*/  @!P0 F2FP.PACK_AB R3, R11, R10 ;  /* 0x0000000a0b03823e */ /* 0x000fe400000000ff */
[----:B------:R-:W-:Y:S02]  /*6e70*/  @!P0 MOV R50, R4 ;  /* 0x0000000400328202 */ /* 0x000fe40000000f00 */
[----:B------:R-:W-:Y:S02]  /*6e80*/  @!P0 MOV R51, R3 ;  /* 0x0000000300338202 */ /* 0x000fe40000000f00 */
[C---:B------:R-:W-:Y:S04]  /*6e90*/  LEA R4, P0, R86.reuse, R76, 0x1 ;  /* 0x0000004c56047211 */ /* 0x040fe800078008ff */
[----:B------:R-:W-:Y:S02]  /*6ea0*/  LEA.HI.X R5, R86, R77, R102, 0x1, P0 ;  /* 0x0000004d56057211 */ /* 0x000fe400000f0c66 */
[C---:B------:R-:W-:Y:S03]  /*6eb0*/  ISETP.GE.AND P0, PT, R78.reuse, c[0x0][0x1d4], PT ;  /* 0x000075004e007a0c */ /* 0x040fe60003f06270 */
[----:B------:R1:W-:Y:S10]  /*6ec0*/  ST.E.128 [R4.64], R16 ;  /* 0x0000001004007985 */ /* 0x0003f4000c101d06 */
[----:B------:R-:W-:Y:S05]  /*6ed0*/  @!P0 IMAD.WIDE R8, R78, 0x2, R76 ;  /* 0x000000024e088825 */ /* 0x000fea00078e024c */
[----:B------:R1:W-:Y:S02]  /*6ee0*/  @!P0 ST.E.128 [R8.64], R48 ;  /* 0x0000003008008985 */ /* 0x0003e4000c101d06 */
.L_x_1744:
[----:B------:R-:W-:Y:S05]  /*6ef0*/  BSYNC B0 ;  /* 0x0000000000007941 */ /* 0x000fea0003800000 */
.L_x_1743:
[----:B------:R-:W-:Y:S11]  /*6f00*/  ISETP.GE.AND P0, PT, R142, c[0x0][0x1d4], PT ;  /* 0x000075008e007a0c */ /* 0x000ff60003f06270 */
[----:B------:R-:W-:Y:S02]  /*6f10*/  @!UPT UIADD3 URZ, URZ, URZ, URZ ;  /* 0x0000003f3f3ff290 */ /* 0x000fe4000fffe03f */
[----:B------:R-:W-:-:S05]  /*6f20*/  @P0 BRA `(.L_x_1742) ;  /* 0x0000076000000947 */ /* 0x000fca0003800000 */
[----:B------:R-:W-:Y:S01]  /*6f30*/  SEL R3, R75, R74, !P2 ;  /* 0x0000004a4b037207 */ /* 0x000fe20005000000 */
[----:B-1----:R-:W1:Y:S01]  /*6f40*/  LDS.128 R16, [R121+0xa080] ;  /* 0x00a0800079107984 */ /* 0x002e620000000c00 */
[----:B------:R-:W-:Y:S02]  /*6f50*/  ISETP.GE.AND P0, PT, R142, c[0x0][0x27c], PT ;  /* 0x00009f008e007a0c */ /* 0x000fe40003f06270 */
[----:B------:R-:W-:Y:S04]  /*6f60*/  SHF.R.S32.HI R4, RZ, 0x1f, R3 ;  /* 0x0000001fff047819 */ /* 0x000fe80000011403 */
[----:B------:R-:W-:Y:S04]  /*6f70*/  LEA.HI R3, R4, R3, RZ, 0x4 ;  /* 0x0000000304037211 */ /* 0x000fe800078f20ff */
[----:B------:R-:W-:Y:S03]  /*6f80*/  LEA.HI.SX32 R3, R3, R72, 0x1c ;  /* 0x0000004803037211 */ /* 0x000fe600078fe2ff */
[----:B------:R-:W-:Y:S01]  /*6f90*/  @!P0 SHF.R.U32.HI R10, RZ, 0x10, R21 ;  /* 0x00000010ff0a8819 */ /* 0x000fe20000011615 */
[--C-:B------:R-:W-:Y:S01]  /*6fa0*/  @!P0 HADD2.F32 R11, -RZ, R58.reuse.H0_H0 ;  /* 0x2000003aff0b8230 */ /* 0x100fe20000004100 */
[----:B------:R-:W-:Y:S01]  /*6fb0*/  SHF.R.S32.HI R4, RZ, 0x1f, R3 ;  /* 0x0000001fff047819 */ /* 0x000fe20000011403 */
[----:B------:R-:W-:Y:S01]  /*6fc0*/  @!P0 HADD2.F32 R14, -RZ, R58.H1_H1 ;  /* 0x3000003aff0e8230 */ /* 0x000fe20000004100 */
[----:B------:R-:W-:Y:S01]  /*6fd0*/  SHF.L.U32 R46, R3, 0x3, RZ ;  /* 0x00000003032e7819 */ /* 0x000fe200000006ff */
[----:B------:R-:W-:Y:S01]  /*6fe0*/  @!P0 HADD2.F32 R10, -RZ, R10.H0_H0 ;  /* 0x2000000aff0a8230 */ /* 0x000fe20000004100 */
[----:B------:R-:W-:Y:S02]  /*6ff0*/  LEA.HI R4, R4, R3, RZ, 0x3 ;  /* 0x0000000304047211 */ /* 0x000fe400078f18ff */
[----:B------:R-:W-:Y:S02]  /*7000*/  @!P0 SHF.R.U32.HI R44, RZ, 0x10, R53 ;  /* 0x00000010ff2c8819 */ /* 0x000fe40000011635 */
[----:B------:R-:W-:Y:S02]  /*7010*/  SHF.R.S32.HI R3, RZ, 0x3, R4 ;  /* 0x00000003ff037819 */ /* 0x000fe40000011404 */
[----:B------:R-:W-:Y:S02]  /*7020*/  LOP3.LUT R4, R223, 0x38, R46, 0xf8, !PT ;  /* 0x00000038df047812 */ /* 0x000fe400078ef82e */
[----:B------:R-:W-:Y:S01]  /*7030*/  @!P0 SHF.R.U64 R9, R20, 0x10, R21 ;  /* 0x0000001014098819 */ /* 0x000fe20000001215 */
[----:B------:R-:W-:Y:S01]  /*7040*/  IMAD R3, R3, 0xc00, R7 ;  /* 0x00000c0003037824 */ /* 0x000fe200078e0207 */
[----:B------:R-:W-:Y:S01]  /*7050*/  LOP3.LUT R4, R4, R159, RZ, 0x3c, !PT ;  /* 0x0000009f04047212 */ /* 0x000fe200078e3cff */
[----:B------:R-:W-:Y:S01]  /*7060*/  @!P0 HADD2.F32 R20, -RZ, R44.H0_H0 ;  /* 0x2000002cff148230 */ /* 0x000fe20000004100 */
[----:B------:R-:W-:Y:S01]  /*7070*/  @!P0 SHF.R.U64 R45, R52, 0x10, R53 ;  /* 0x00000010342d8819 */ /* 0x000fe20000001235 */
[----:B------:R-:W-:Y:S02]  /*7080*/  @!P0 HADD2.F32 R9, -RZ, R9.H0_H0 ;  /* 0x20000009ff098230 */ /* 0x000fe40000004100 */
[----:B------:R-:W-:Y:S01]  /*7090*/  IMAD.IADD R3, R3, 0x1, R4 ;  /* 0x0000000103037824 */ /* 0x000fe200078e0204 */
[----:B------:R-:W-:Y:S01]  /*70a0*/  @!P0 HADD2.F32 R4, -RZ, R29.H0_H0 ;  /* 0x2000001dff048230 */ /* 0x000fe20000004100 */
[----:B-1----:R-:W-:Y:S03]  /*70b0*/  @!P0 IMAD.MOV.U32 R8, RZ, RZ, R16 ;  /* 0x000000ffff088224 */ /* 0x002fe600078e0010 */
[----:B------:R-:W-:Y:S02]  /*70c0*/  SHF.L.U32 R3, R3, 0x1, RZ ;  /* 0x0000000103037819 */ /* 0x000fe400000006ff */
[----:B------:R-:W-:Y:S03]  /*70d0*/  @!P0 HADD2.F32 R5, -RZ, R8.H0_H0 ;  /* 0x20000008ff058230 */ /* 0x000fe60000004100 */
[----:B------:R1:W2:Y:S02]  /*70e0*/  LDS.128 R40, [R3+0xa080] ;  /* 0x00a0800003287984 */ /* 0x0002a40000000c00 */
[C---:B-1----:R-:W-:Y:S02]  /*70f0*/  @!P0 FMUL.FTZ R3, R5.reuse, R4 ;  /* 0x0000000405038220 */ /* 0x042fe40000410000 */
[----:B--2---:R-:W-:Y:S01]  /*7100*/  @!P0 IMAD.MOV.U32 R15, RZ, RZ, R41 ;  /* 0x000000ffff0f8224 */ /* 0x004fe200078e0029 */
[----:B------:R-:W-:Y:S04]  /*7110*/  @!P0 MOV R28, R40 ;  /* 0x00000028001c8202 */ /* 0x000fe80000000f00 */
[--C-:B------:R-:W-:Y:S02]  /*7120*/  @!P0 HADD2.F32 R13, -RZ, R15.reuse.H0_H0 ;  /* 0x2000000fff0d8230 */ /* 0x100fe40000004100 */
[----:B------:R-:W-:Y:S02]  /*7130*/  @!P0 HADD2.F32 R6, -RZ, R28.H0_H0 ;  /* 0x2000001cff068230 */ /* 0x000fe40000004100 */
[----:B------:R-:W-:Y:S03]  /*7140*/  @!P0 HADD2.F32 R15, -RZ, R15.H1_H1 ;  /* 0x3000000fff0f8230 */ /* 0x000fe60000004100 */
[C---:B------:R-:W-:Y:S02]  /*7150*/  @!P0 FMUL.FTZ R4, R6.reuse, R4 ;  /* 0x0000000406048220 */ /* 0x040fe40000410000 */
[----:B------:R-:W-:Y:S01]  /*7160*/  @!P0 FFMA.FTZ R3, R6, R11, R3 ;  /* 0x0000000b06038223 */ /* 0x000fe20000010003 */
[----:B------:R-:W-:Y:S01]  /*7170*/  @!P0 MOV R6, R17 ;  /* 0x0000001100068202 */ /* 0x000fe20000000f00 */
[----:B------:R-:W-:Y:S01]  /*7180*/  @!P0 FFMA.FTZ R47, R5, R11, -R4 ;  /* 0x0000000b052f8223 */ /* 0x000fe20000010804 */
[----:B------:R-:W-:Y:S01]  /*7190*/  @!P0 HADD2.F32 R5, -RZ, R29.H1_H1 ;  /* 0x3000001dff058230 */ /* 0x000fe20000004100 */
[----:B------:R-:W-:Y:S02]  /*71a0*/  @!P0 IMAD.MOV.U32 R29, RZ, RZ, R42 ;  /* 0x000000ffff1d8224 */ /* 0x000fe400078e002a */
[--C-:B------:R-:W-:Y:S02]  /*71b0*/  @!P0 HADD2.F32 R4, -RZ, R6.reuse.H0_H0 ;  /* 0x20000006ff048230 */ /* 0x100fe40000004100 */
[-C--:B------:R-:W-:Y:S01]  /*71c0*/  @!P0 FMUL.FTZ R11, R13, R5.reuse ;  /* 0x000000050d0b8220 */ /* 0x080fe20000410000 */
[----:B------:R-:W-:Y:S02]  /*71d0*/  @!P0 HADD2.F32 R6, -RZ, R6.H1_H1 ;  /* 0x30000006ff068230 */ /* 0x000fe40000004100 */
[C---:B------:R-:W-:Y:S02]  /*71e0*/  @!P0 FMUL.FTZ R5, R4.reuse, R5 ;  /* 0x0000000504058220 */ /* 0x040fe40000410000 */
[----:B------:R-:W-:Y:S01]  /*71f0*/  @!P0 FFMA.FTZ R21, R4, R14, -R11 ;  /* 0x0000000e04158223 */ /* 0x000fe2000001080b */
[----:B------:R-:W-:Y:S01]  /*7200*/  @!P0 HADD2.F32 R11, -RZ, R28.H1_H1 ;  /* 0x3000001cff0b8230 */ /* 0x000fe20000004100 */
[----:B------:R-:W-:Y:S04]  /*7210*/  @!P0 FMUL.FTZ R4, R15, R10 ;  /* 0x0000000a0f048220 */ /* 0x000fe80000410000 */
[C---:B------:R-:W-:Y:S02]  /*7220*/  @!P0 FFMA.FTZ R4, R6.reuse, R20, -R4 ;  /* 0x0000001406048223 */ /* 0x040fe40000010804 */
[----:B------:R-:W-:Y:S01]  /*7230*/  @!P0 FMUL.FTZ R6, R6, R10 ;  /* 0x0000000a06068220 */ /* 0x000fe20000410000 */
[----:B------:R-:W-:Y:S02]  /*7240*/  @!P0 HADD2.F32 R10, -RZ, R45.H0_H0 ;  /* 0x2000002dff0a8230 */ /* 0x000fe40000004100 */
[----:B------:R-:W-:Y:S01]  /*7250*/  @!P0 F2FP.PACK_AB R28, R4, R21 ;  /* 0x00000015041c823e */ /* 0x000fe200000000ff */
[----:B------:R-:W-:Y:S01]  /*7260*/  @!P0 HADD2.F32 R4, -RZ, R8.H1_H1 ;  /* 0x30000008ff048230 */ /* 0x000fe20000004100 */
[CC--:B------:R-:W-:Y:S02]  /*7270*/  @!P0 FMUL.FTZ R8, R11.reuse, R9.reuse ;  /* 0x000000090b088220 */ /* 0x0c0fe40000410000 */
[----:B------:R-:W-:Y:S02]  /*7280*/  @!P0 MOV R17, R28 ;  /* 0x0000001c00118202 */ /* 0x000fe40000000f00 */
[CC--:B------:R-:W-:Y:S01]  /*7290*/  @!P0 FFMA.FTZ R8, R4.reuse, R10.reuse, -R8 ;  /* 0x0000000a04088223 */ /* 0x0c0fe20000010808 */
[----:B------:R-:W-:Y:S01]  /*72a0*/  @!P0 SHF.R.U32.HI R28, RZ, 0x10, R55 ;  /* 0x00000010ff1c8819 */ /* 0x000fe20000011637 */
[----:B------:R-:W-:Y:S03]  /*72b0*/  @!P0 FMUL.FTZ R4, R4, R9 ;  /* 0x0000000904048220 */ /* 0x000fe60000410000 */
[----:B------:R-:W-:Y:S01]  /*72c0*/  @!P0 F2FP.PACK_AB R21, R8, R47 ;  /* 0x0000002f0815823e */ /* 0x000fe200000000ff */
[----:B------:R-:W-:Y:S01]  /*72d0*/  @!P0 FFMA.FTZ R4, R11, R10, R4 ;  /* 0x0000000a0b048223 */ /* 0x000fe20000010004 */
[----:B------:R-:W-:Y:S01]  /*72e0*/  @!P0 HADD2.F32 R8, -RZ, R30.H0_H0 ;  /* 0x2000001eff088230 */ /* 0x000fe20000004100 */
[----:B------:R-:W-:Y:S01]  /*72f0*/  @!P0 FFMA.FTZ R5, R13, R14, R5 ;  /* 0x0000000e0d058223 */ /* 0x000fe20000010005 */
[----:B------:R-:W-:Y:S01]  /*7300*/  @!P0 MOV R13, R18 ;  /* 0x00000012000d8202 */ /* 0x000fe20000000f00 */
[----:B------:R-:W-:Y:S01]  /*7310*/  @!P0 FFMA.FTZ R6, R15, R20, R6 ;  /* 0x000000140f068223 */ /* 0x000fe20000010006 */
[----:B------:R-:W-:Y:S01]  /*7320*/  @!P0 HADD2.F32 R10, -RZ, R29.H0_H0 ;  /* 0x2000001dff0a8230 */ /* 0x000fe20000004100 */
[----:B------:R-:W-:Y:S01]  /*7330*/  @!P0 IMAD.MOV.U32 R16, RZ, RZ, R21 ;  /* 0x000000ffff108224 */ /* 0x000fe200078e0015 */
[----:B------:R-:W-:Y:S01]  /*7340*/  @!P0 HADD2.F32 R11, -RZ, R59.H0_H0 ;  /* 0x2000003bff0b8230 */ /* 0x000fe20000004100 */
[--C-:B------:R-:W-:Y:S01]  /*7350*/  @!P0 SHF.R.U64 R15, R22, 0x10, R23.reuse ;  /* 0x00000010160f8819 */ /* 0x100fe20000001217 */
[----:B------:R-:W-:Y:S01]  /*7360*/  @!P0 HADD2.F32 R9, -RZ, R13.H0_H0 ;  /* 0x2000000dff098230 */ /* 0x000fe20000004100 */
[CC--:B------:R-:W-:Y:S01]  /*7370*/  @!P0 FMUL.FTZ R20, R10.reuse, R8.reuse ;  /* 0x000000080a148220 */ /* 0x0c0fe20000410000 */
[----:B------:R-:W-:Y:S01]  /*7380*/  @!P0 SHF.R.U32.HI R14, RZ, 0x10, R23 ;  /* 0x00000010ff0e8819 */ /* 0x000fe20000011617 */
[----:B------:R-:W-:Y:S01]  /*7390*/  @!P0 HADD2.F32 R22, -RZ, R59.H1_H1 ;  /* 0x3000003bff168230 */ /* 0x000fe20000004100 */
[----:B------:R-:W-:Y:S01]  /*73a0*/  @!P0 MOV R23, R43 ;  /* 0x0000002b00178202 */ /* 0x000fe20000000f00 */
[C---:B------:R-:W-:Y:S01]  /*73b0*/  @!P0 FMUL.FTZ R8, R9.reuse, R8 ;  /* 0x0000000809088220 */ /* 0x040fe20000410000 */
[----:B------:R-:W-:Y:S01]  /*73c0*/  @!P0 HADD2.F32 R28, -RZ, R28.H0_H0 ;  /* 0x2000001cff1c8230 */ /* 0x000fe20000004100 */
[-C--:B------:R-:W-:Y:S01]  /*73d0*/  @!P0 FFMA.FTZ R45, R9, R11.reuse, -R20 ;  /* 0x0000000b092d8223 */ /* 0x080fe20000010814 */
[----:B------:R-:W-:Y:S01]  /*73e0*/  @!P0 HADD2.F32 R20, -RZ, R14.H0_H0 ;  /* 0x2000000eff148230 */ /* 0x000fe20000004100 */
[----:B------:R-:W-:Y:S01]  /*73f0*/  @!P0 FFMA.FTZ R8, R10, R11, R8 ;  /* 0x0000000b0a088223 */ /* 0x000fe20000010008 */
[----:B------:R-:W-:Y:S01]  /*7400*/  @!P0 MOV R11, R19 ;  /* 0x00000013000b8202 */ /* 0x000fe20000000f00 */
[----:B------:R-:W-:Y:S01]  /*7410*/  @!P0 HADD2.F32 R10, -RZ, R30.H1_H1 ;  /* 0x3000001eff0a8230 */ /* 0x000fe20000004100 */
[----:B------:R-:W-:Y:S01]  /*7420*/  @!P0 SHF.R.U64 R30, R54, 0x10, R55 ;  /* 0x00000010361e8819 */ /* 0x000fe20000001237 */
[----:B------:R-:W-:Y:S01]  /*7430*/  @!P0 HADD2.F32 R21, -RZ, R23.H0_H0 ;  /* 0x20000017ff158230 */ /* 0x000fe20000004100 */
[----:B------:R-:W-:Y:S01]  /*7440*/  @!P0 F2FP.PACK_AB R5, R6, R5 ;  /* 0x000000050605823e */ /* 0x000fe200000000ff */
[----:B------:R-:W-:Y:S02]  /*7450*/  @!P0 HADD2.F32 R9, -RZ, R11.H0_H0 ;  /* 0x2000000bff098230 */ /* 0x000fe40000004100 */
[----:B------:R-:W-:Y:S01]  /*7460*/  @!P0 HADD2.F32 R23, -RZ, R23.H1_H1 ;  /* 0x30000017ff178230 */ /* 0x000fe20000004100 */
[-C--:B------:R-:W-:Y:S01]  /*7470*/  @!P0 FMUL.FTZ R44, R21, R10.reuse ;  /* 0x0000000a152c8220 */ /* 0x080fe20000410000 */
[----:B------:R-:W-:Y:S01]  /*7480*/  @!P0 HADD2.F32 R11, -RZ, R11.H1_H1 ;  /* 0x3000000bff0b8230 */ /* 0x000fe20000004100 */
[C---:B------:R-:W-:Y:S01]  /*7490*/  @!P0 FMUL.FTZ R10, R9.reuse, R10 ;  /* 0x0000000a090a8220 */ /* 0x040fe20000410000 */
[----:B------:R-:W-:Y:S01]  /*74a0*/  @!P0 HADD2.F32 R14, -RZ, R15.H0_H0 ;  /* 0x2000000fff0e8230 */ /* 0x000fe20000004100 */
[----:B------:R-:W-:Y:S01]  /*74b0*/  @!P0 FFMA.FTZ R44, R9, R22, -R44 ;  /* 0x00000016092c8223 */ /* 0x000fe2000001082c */
[----:B------:R-:W-:Y:S01]  /*74c0*/  @!P0 HADD2.F32 R15, -RZ, R29.H1_H1 ;  /* 0x3000001dff0f8230 */ /* 0x000fe20000004100 */
[----:B------:R-:W-:Y:S02]  /*74d0*/  @!P0 FMUL.FTZ R9, R23, R20 ;  /* 0x0000001417098220 */ /* 0x000fe40000410000 */
[----:B------:R-:W-:Y:S02]  /*74e0*/  @!P0 IMAD.MOV.U32 R41, RZ, RZ, R5 ;  /* 0x000000ffff298224 */ /* 0x000fe400078e0005 */
        /* <DEDUP_REMOVED lines=26> */
.L_x_1742:
[----:B-123--:R-:W-:Y:S05]  /*7690*/  BSYNC B1 ;  /* 0x0000000000017941 */ /* 0x00efea0003800000 */
.L_x_1741:
[----:B------:R1:W2:Y:S04]  /*76a0*/  SHFL.IDX PT, R45, R80, 0x1, 0x181f ;  /* 0x00381f00502d7f89 */ /* 0x0002a800000e0000 */
[----:B------:R1:W3:Y:S01]  /*76b0*/  SHFL.IDX PT, R44, R81, 0x1, 0x181f ;  /* 0x00381f00512c7f89 */ /* 0x0002e200000e0000 */
[----:B------:R-:W-:-:S05]  /*76c0*/  @P5 BRA `(.L_x_1730) ;  /* 0x0000130000005947 */ /* 0x000fca0003800000 */
[----:B------:R-:W-:Y:S01]  /*76d0*/  ISETP.GE.AND P0, PT, R140, c[0x0][0x1d4], PT ;  /* 0x000075008c007a0c */ /* 0x000fe20003f06270 */
[----:B------:R-:W-:Y:S01]  /*76e0*/  BSSY B0, `(.L_x_1745) ;  /* 0x0000079000007945 */ /* 0x000fe20003800000 */
[----:B------:R-:W-:Y:S11]  /*76f0*/  SHF.R.U32.HI R30, RZ, 0x3, R222 ;  /* 0x00000003ff1e7819 */ /* 0x000ff600000116de */
[----:B------:R-:W-:-:S05]  /*7700*/  @P0 BRA `(.L_x_1746) ;  /* 0x0000076000000947 */ /* 0x000fca0003800000 */
[----:B------:R-:W-:Y:S01]  /*7710*/  SEL R3, R75, R74, !P1 ;  /* 0x0000004a4b037207 */ /* 0x000fe20004800000 */
[----:B------:R-:W4:Y:S01]  /*7720*/  LDS.128 R16, [R122+0xa080] ;  /* 0x00a080007a107984 */ /* 0x000f220000000c00 */
        /* <DEDUP_REMOVED lines=13> */
[----:B------:R-:W-:Y:S01]  /*7800*/  LOP3.LUT R4, R222, 0x38, R28, 0xf8, !PT ;  /* 0x00000038de047812 */ /* 0x000fe200078ef81c */
[----:B------:R-:W-:Y:S01]  /*7810*/  @!P0 HADD2.F32 R20, -RZ, R20.H0_H0 ;  /* 0x20000014ff148230 */ /* 0x000fe20000004100 */
[----:B------:R-:W-:Y:S01]  /*7820*/  @!P0 SHF.R.U64 R10, R24, 0x10, R25 ;  /* 0x00000010180a8819 */ /* 0x000fe20000001219 */
[----:B------:R-:W-:Y:S01]  /*7830*/  IMAD R3, R3, 0xc00, R12 ;  /* 0x00000c0003037824 */ /* 0x000fe200078e020c */
[----:B------:R-:W-:Y:S02]  /*7840*/  LOP3.LUT R4, R4, R30, RZ, 0x3c, !PT ;  /* 0x0000001e04047212 */ /* 0x000fe400078e3cff */
[----:B------:R-:W-:Y:S01]  /*7850*/  @!P0 SHF.R.U64 R22, R60, 0x10, R61 ;  /* 0x000000103c168819 */ /* 0x000fe2000000123d */
[----:B------:R-:W-:Y:S02]  /*7860*/  @!P0 HADD2.F32 R10, -RZ, R10.H0_H0 ;  /* 0x2000000aff0a8230 */ /* 0x000fe40000004100 */
[----:B------:R-:W-:Y:S01]  /*7870*/  IMAD.IADD R3, R3, 0x1, R4 ;  /* 0x0000000103037824 */ /* 0x000fe200078e0204 */
[----:B------:R-:W-:Y:S01]  /*7880*/  @!P0 HADD2.F32 R4, -RZ, R31.H0_H0 ;  /* 0x2000001fff048230 */ /* 0x000fe20000004100 */
[----:B----4-:R-:W-:Y:S03]  /*7890*/  @!P0 IMAD.MOV.U32 R8, RZ, RZ, R16 ;  /* 0x000000ffff088224 */ /* 0x010fe600078e0010 */
[----:B------:R-:W-:Y:S02]  /*78a0*/  SHF.L.U32 R3, R3, 0x1, RZ ;  /* 0x0000000103037819 */ /* 0x000fe400000006ff */
[----:B------:R-:W-:Y:S03]  /*78b0*/  @!P0 HADD2.F32 R5, -RZ, R8.H0_H0 ;  /* 0x20000008ff058230 */ /* 0x000fe60000004100 */
[----:B------:R4:W5:Y:S02]  /*78c0*/  LDS.128 R40, [R3+0xa080] ;  /* 0x00a0800003287984 */ /* 0x0009640000000c00 */
[C---:B----4-:R-:W-:Y:S02]  /*78d0*/  @!P0 FMUL.FTZ R3, R5.reuse, R4 ;  /* 0x0000000405038220 */ /* 0x050fe40000410000 */
[----:B-----5:R-:W-:Y:S01]  /*78e0*/  @!P0 IMAD.MOV.U32 R15, RZ, RZ, R41 ;  /* 0x000000ffff0f8224 */ /* 0x020fe200078e0029 */
[----:B------:R-:W-:Y:S01]  /*78f0*/  @!P0 MOV R21, R40 ;  /* 0x0000002800158202 */ /* 0x000fe20000000f00 */
[----:B------:R-:W-:Y:S03]  /*7900*/  @!P0 IMAD.MOV.U32 R25, RZ, RZ, R42 ;  /* 0x000000ffff198224 */ /* 0x000fe600078e002a */
[----:B------:R-:W-:Y:S02]  /*7910*/  @!P0 HADD2.F32 R13, -RZ, R15.H0_H0 ;  /* 0x2000000fff0d8230 */ /* 0x000fe40000004100 */
[----:B------:R-:W-:Y:S02]  /*7920*/  @!P0 HADD2.F32 R6, -RZ, R21.H0_H0 ;  /* 0x20000015ff068230 */ /* 0x000fe40000004100 */
[----:B------:R-:W-:Y:S03]  /*7930*/  @!P0 HADD2.F32 R15, -RZ, R15.H1_H1 ;  /* 0x3000000fff0f8230 */ /* 0x000fe60000004100 */
[C---:B------:R-:W-:Y:S02]  /*7940*/  @!P0 FMUL.FTZ R4, R6.reuse, R4 ;  /* 0x0000000406048220 */ /* 0x040fe40000410000 */
[----:B------:R-:W-:Y:S01]  /*7950*/  @!P0 FFMA.FTZ R3, R6, R11, R3 ;  /* 0x0000000b06038223 */ /* 0x000fe20000010003 */
[----:B------:R-:W-:Y:S01]  /*7960*/  @!P0 MOV R6, R17 ;  /* 0x0000001100068202 */ /* 0x000fe20000000f00 */
[----:B------:R-:W-:Y:S01]  /*7970*/  @!P0 FFMA.FTZ R29, R5, R11, -R4 ;  /* 0x0000000b051d8223 */ /* 0x000fe20000010804 */
[----:B------:R-:W-:Y:S03]  /*7980*/  @!P0 HADD2.F32 R5, -RZ, R31.H1_H1 ;  /* 0x3000001fff058230 */ /* 0x000fe60000004100 */
[--C-:B------:R-:W-:Y:S02]  /*7990*/  @!P0 HADD2.F32 R4, -RZ, R6.reuse.H0_H0 ;  /* 0x20000006ff048230 */ /* 0x100fe40000004100 */
[-C--:B------:R-:W-:Y:S01]  /*79a0*/  @!P0 FMUL.FTZ R11, R13, R5.reuse ;  /* 0x000000050d0b8220 */ /* 0x080fe20000410000 */
[----:B------:R-:W-:Y:S02]  /*79b0*/  @!P0 HADD2.F32 R6, -RZ, R6.H1_H1 ;  /* 0x30000006ff068230 */ /* 0x000fe40000004100 */
[C---:B------:R-:W-:Y:S02]  /*79c0*/  @!P0 FMUL.FTZ R5, R4.reuse, R5 ;  /* 0x0000000504058220 */ /* 0x040fe40000410000 */
[----:B------:R-:W-:Y:S01]  /*79d0*/  @!P0 FFMA.FTZ R23, R4, R14, -R11 ;  /* 0x0000000e04178223 */ /* 0x000fe2000001080b */
[----:B------:R-:W-:Y:S01]  /*79e0*/  @!P0 HADD2.F32 R11, -RZ, R21.H1_H1 ;  /* 0x30000015ff0b8230 */ /* 0x000fe20000004100 */
[-C--:B------:R-:W-:Y:S04]  /*79f0*/  @!P0 FMUL.FTZ R4, R15, R9.reuse ;  /* 0x000000090f048220 */ /* 0x080fe80000410000 */
[C---:B------:R-:W-:Y:S02]  /*7a00*/  @!P0 FFMA.FTZ R4, R6.reuse, R20, -R4 ;  /* 0x0000001406048223 */ /* 0x040fe40000010804 */
[----:B------:R-:W-:Y:S01]  /*7a10*/  @!P0 FMUL.FTZ R6, R6, R9 ;  /* 0x0000000906068220 */ /* 0x000fe20000410000 */
[----:B------:R-:W-:Y:S02]  /*7a20*/  @!P0 HADD2.F32 R9, -RZ, R22.H0_H0 ;  /* 0x20000016ff098230 */ /* 0x000fe40000004100 */
[----:B------:R-:W-:Y:S01]  /*7a30*/  @!P0 F2FP.PACK_AB R24, R4, R23 ;  /* 0x000000170418823e */ /* 0x000fe200000000ff */
[----:B------:R-:W-:Y:S01]  /*7a40*/  @!P0 HADD2.F32 R4, -RZ, R8.H1_H1 ;  /* 0x30000008ff048230 */ /* 0x000fe20000004100 */
[C---:B------:R-:W-:Y:S01]  /*7a50*/  @!P0 FMUL.FTZ R8, R11.reuse, R10 ;  /* 0x0000000a0b088220 */ /* 0x040fe20000410000 */
[----:B------:R-:W-:Y:S01]  /*7a60*/  @!P0 MOV R23, R43 ;  /* 0x0000002b00178202 */ /* 0x000fe20000000f00 */
[----:B------:R-:W-:Y:S01]  /*7a70*/  @!P0 HADD2.F32 R22, -RZ, R69.H1_H1 ;  /* 0x30000045ff168230 */ /* 0x000fe20000004100 */
[----:B------:R-:W-:Y:S01]  /*7a80*/  @!P0 MOV R17, R24 ;  /* 0x0000001800118202 */ /* 0x000fe20000000f00 */
[C---:B------:R-:W-:Y:S01]  /*7a90*/  @!P0 FFMA.FTZ R8, R4.reuse, R9, -R8 ;  /* 0x0000000904088223 */ /* 0x040fe20000010808 */
[----:B------:R-:W-:Y:S01]  /*7aa0*/  @!P0 SHF.R.U32.HI R24, RZ, 0x10, R63 ;  /* 0x00000010ff188819 */ /* 0x000fe2000001163f */
[----:B------:R-:W-:Y:S01]  /*7ab0*/  @!P0 FMUL.FTZ R4, R4, R10 ;  /* 0x0000000a04048220 */ /* 0x000fe20000410000 */
[----:B------:R-:W-:Y:S02]  /*7ac0*/  @!P0 HADD2.F32 R10, -RZ, R25.H0_H0 ;  /* 0x20000019ff0a8230 */ /* 0x000fe40000004100 */
[----:B------:R-:W-:Y:S01]  /*7ad0*/  @!P0 F2FP.PACK_AB R21, R8, R29 ;  /* 0x0000001d0815823e */ /* 0x000fe200000000ff */
[----:B------:R-:W-:Y:S01]  /*7ae0*/  @!P0 FFMA.FTZ R4, R11, R9, R4 ;  /* 0x000000090b048223 */ /* 0x000fe20000010004 */
[----:B------:R-:W-:Y:S01]  /*7af0*/  @!P0 HADD2.F32 R8, -RZ, R36.H0_H0 ;  /* 0x20000024ff088230 */ /* 0x000fe20000004100 */
[----:B------:R-:W-:Y:S01]  /*7b00*/  @!P0 FFMA.FTZ R5, R13, R14, R5 ;  /* 0x0000000e0d058223 */ /* 0x000fe20000010005 */
[----:B------:R-:W-:Y:S01]  /*7b10*/  @!P0 MOV R13, R18 ;  /* 0x00000012000d8202 */ /* 0x000fe20000000f00 */
[----:B------:R-:W-:Y:S01]  /*7b20*/  @!P0 FFMA.FTZ R6, R15, R20, R6 ;  /* 0x000000140f068223 */ /* 0x000fe20000010006 */
[----:B------:R-:W-:Y:S01]  /*7b30*/  @!P0 HADD2.F32 R11, -RZ, R69.H0_H0 ;  /* 0x20000045ff0b8230 */ /* 0x000fe20000004100 */
[-C--:B------:R-:W-:Y:S01]  /*7b40*/  @!P0 FMUL.FTZ R20, R10, R8.reuse ;  /* 0x000000080a148220 */ /* 0x080fe20000410000 */
[----:B------:R-:W-:Y:S01]  /*7b50*/  @!P0 SHF.R.U32.HI R14, RZ, 0x10, R27 ;  /* 0x00000010ff0e8819 */ /* 0x000fe2000001161b */
[----:B------:R-:W-:Y:S01]  /*7b60*/  @!P0 IMAD.MOV.U32 R16, RZ, RZ, R21 ;  /* 0x000000ffff108224 */ /* 0x000fe200078e0015 */
[----:B------:R-:W-:Y:S01]  /*7b70*/  @!P0 HADD2.F32 R9, -RZ, R13.H0_H0 ;  /* 0x2000000dff098230 */ /* 0x000fe20000004100 */
[----:B------:R-:W-:Y:S01]  /*7b80*/  @!P0 SHF.R.U64 R15, R26, 0x10, R27 ;  /* 0x000000101a0f8819 */ /* 0x000fe2000000121b */
[--C-:B------:R-:W-:Y:S01]  /*7b90*/  @!P0 HADD2.F32 R21, -RZ, R23.reuse.H0_H0 ;  /* 0x20000017ff158230 */ /* 0x100fe20000004100 */
[----:B------:R-:W-:Y:S01]  /*7ba0*/  @!P0 SHF.R.U64 R26, R62, 0x10, R63 ;  /* 0x000000103e1a8819 */ /* 0x000fe2000000123f */
[----:B------:R-:W-:Y:S01]  /*7bb0*/  @!P0 HADD2.F32 R23, -RZ, R23.H1_H1 ;  /* 0x30000017ff178230 */ /* 0x000fe20000004100 */
[C---:B------:R-:W-:Y:S01]  /*7bc0*/  @!P0 FMUL.FTZ R8, R9.reuse, R8 ;  /* 0x0000000809088220 */ /* 0x040fe20000410000 */
[----:B------:R-:W-:Y:S01]  /*7bd0*/  @!P0 HADD2.F32 R24, -RZ, R24.H0_H0 ;  /* 0x20000018ff188230 */ /* 0x000fe20000004100 */
[-C--:B------:R-:W-:Y:S01]  /*7be0*/  @!P0 FFMA.FTZ R29, R9, R11.reuse, -R20 ;  /* 0x0000000b091d8223 */ /* 0x080fe20000010814 */
[----:B------:R-:W-:Y:S01]  /*7bf0*/  @!P0 HADD2.F32 R20, -RZ, R14.H0_H0 ;  /* 0x2000000eff148230 */ /* 0x000fe20000004100 */
[----:B------:R-:W-:Y:S01]  /*7c00*/  @!P0 FFMA.FTZ R8, R10, R11, R8 ;  /* 0x0000000b0a088223 */ /* 0x000fe20000010008 */
[----:B------:R-:W-:Y:S01]  /*7c10*/  @!P0 MOV R11, R19 ;  /* 0x00000013000b8202 */ /* 0x000fe20000000f00 */
[----:B------:R-:W-:Y:S01]  /*7c20*/  @!P0 HADD2.F32 R10, -RZ, R36.H1_H1 ;  /* 0x30000024ff0a8230 */ /* 0x000fe20000004100 */
[----:B------:R-:W-:Y:S01]  /*7c30*/  @!P0 F2FP.PACK_AB R5, R6, R5 ;  /* 0x000000050605823e */ /* 0x000fe200000000ff */
[----:B------:R-:W-:Y:S02]  /*7c40*/  @!P0 HADD2.F32 R14, -RZ, R15.H0_H0 ;  /* 0x2000000fff0e8230 */ /* 0x000fe40000004100 */
[--C-:B------:R-:W-:Y:S01]  /*7c50*/  @!P0 HADD2.F32 R9, -RZ, R11.reuse.H0_H0 ;  /* 0x2000000bff098230 */ /* 0x100fe20000004100 */
[----:B------:R-:W-:Y:S01]  /*7c60*/  @!P0 FMUL.FTZ R27, R21, R10 ;  /* 0x0000000a151b8220 */ /* 0x000fe20000410000 */
[----:B------:R-:W-:Y:S01]  /*7c70*/  @!P0 HADD2.F32 R11, -RZ, R11.H1_H1 ;  /* 0x3000000bff0b8230 */ /* 0x000fe20000004100 */
[----:B------:R-:W-:Y:S01]  /*7c80*/  @!P0 IMAD.MOV.U32 R41, RZ, RZ, R5 ;  /* 0x000000ffff298224 */ /* 0x000fe200078e0005 */
[----:B------:R-:W-:Y:S01]  /*7c90*/  @!P0 HADD2.F32 R15, -RZ, R25.H1_H1 ;  /* 0x30000019ff0f8230 */ /* 0x000fe20000004100 */
[C---:B------:R-:W-:Y:S02]  /*7ca0*/  @!P0 FFMA.FTZ R27, R9.reuse, R22, -R27 ;  /* 0x00000016091b8223 */ /* 0x040fe4000001081b */
[----:B------:R-:W-:Y:S02]  /*7cb0*/  @!P0 FMUL.FTZ R10, R9, R10 ;  /* 0x0000000a090a8220 */ /* 0x000fe40000410000 */
[----:B------:R-:W-:Y:S04]  /*7cc0*/  @!P0 FMUL.FTZ R9, R23, R20 ;  /* 0x0000001417098220 */ /* 0x000fe80000410000 */
        /* <DEDUP_REMOVED lines=20> */
[C---:B---3--:R-:W-:Y:S04]  /*7e10*/  LEA R4, P0, R86.reuse, R44, 0x1 ;  /* 0x0000002c56047211 */ /* 0x048fe800078008ff */
[----:B--2---:R-:W-:Y:S02]  /*7e20*/  LEA.HI.X R5, R86, R45, R102, 0x1, P0 ;  /* 0x0000002d56057211 */ /* 0x004fe400000f0c66 */
[C---:B------:R-:W-:Y:S03]  /*7e30*/  ISETP.GE.AND P0, PT, R28.reuse, c[0x0][0x1d4], PT ;  /* 0x000075001c007a0c */ /* 0x040fe60003f06270 */
[----:B------:R2:W-:Y:S10]  /*7e40*/  ST.E.128 [R4.64], R16 ;  /* 0x0000001004007985 */ /* 0x0005f4000c101d06 */
[----:B------:R-:W-:Y:S05]  /*7e50*/  @!P0 IMAD.WIDE R8, R28, 0x2, R44 ;  /* 0x000000021c088825 */ /* 0x000fea00078e022c */
[----:B------:R2:W-:Y:S02]  /*7e60*/  @!P0 ST.E.128 [R8.64], R40 ;  /* 0x0000002808008985 */ /* 0x0005e4000c101d06 */
.L_x_1746:
[----:B------:R-:W-:Y:S05]  /*7e70*/  BSYNC B0 ;  /* 0x0000000000007941 */ /* 0x000fea0003800000 */
.L_x_1745:
[----:B------:R-:W-:Y:S11]  /*7e80*/  ISETP.GE.AND P0, PT, R142, c[0x0][0x1d4], PT ;  /* 0x000075008e007a0c */ /* 0x000ff60003f06270 */
[----:B------:R-:W-:Y:S02]  /*7e90*/  @!UPT UIADD3 URZ, URZ, URZ, URZ ;  /* 0x0000003f3f3ff290 */ /* 0x000fe4000fffe03f */
[----:B------:R-:W-:-:S05]  /*7ea0*/  @P0 BRA `(.L_x_1730) ;  /* 0x00000b2000000947 */ /* 0x000fca0003800000 */
[----:B------:R-:W-:Y:S01]  /*7eb0*/  SEL R3, R75, R74, !P2 ;  /* 0x0000004a4b037207 */ /* 0x000fe20005000000 */
[----:B--2---:R-:W2:Y:S01]  /*7ec0*/  LDS.128 R16, [R120+0xa080] ;  /* 0x00a0800078107984 */ /* 0x004ea20000000c00 */
[----:B------:R-:W-:Y:S02]  /*7ed0*/  ISETP.GE.AND P0, PT, R142, c[0x0][0x27c], PT ;  /* 0x00009f008e007a0c */ /* 0x000fe40003f06270 */
[----:B------:R-:W-:Y:S04]  /*7ee0*/  SHF.R.S32.HI R4, RZ, 0x1f, R3 ;  /* 0x0000001fff047819 */ /* 0x000fe80000011403 */
[----:B------:R-:W-:Y:S04]  /*7ef0*/  LEA.HI R3, R4, R3, RZ, 0x4 ;  /* 0x0000000304037211 */ /* 0x000fe800078f20ff */
[----:B------:R-:W-:Y:S03]  /*7f00*/  LEA.HI.SX32 R3, R3, R72, 0x1c ;  /* 0x0000004803037211 */ /* 0x000fe600078fe2ff */
[----:B------:R-:W-:Y:S01]  /*7f10*/  @!P0 SHF.R.U64 R27, R66, 0x10, R67 ;  /* 0x00000010421b8819 */ /* 0x000fe20000001243 */
[--C-:B------:R-:W-:Y:S01]  /*7f20*/  @!P0 HADD2.F32 R14, -RZ, R70.reuse.H1_H1 ;  /* 0x30000046ff0e8230 */ /* 0x100fe20000004100 */
[----:B------:R-:W-:Y:S01]  /*7f30*/  SHF.R.S32.HI R4, RZ, 0x1f, R3 ;  /* 0x0000001fff047819 */ /* 0x000fe20000011403 */
[----:B------:R-:W-:Y:S01]  /*7f40*/  @!P0 HADD2.F32 R11, -RZ, R70.H0_H0 ;  /* 0x20000046ff0b8230 */ /* 0x000fe20000004100 */
[----:B------:R-:W-:Y:S02]  /*7f50*/  SHF.L.U32 R36, R3, 0x3, RZ ;  /* 0x0000000303247819 */ /* 0x000fe400000006ff */
[----:B------:R-:W-:Y:S02]  /*7f60*/  LEA.HI R4, R4, R3, RZ, 0x3 ;  /* 0x0000000304047211 */ /* 0x000fe400078f18ff */
[--C-:B------:R-:W-:Y:S02]  /*7f70*/  @!P0 SHF.R.U32.HI R9, RZ, 0x10, R33.reuse ;  /* 0x00000010ff098819 */ /* 0x100fe40000011621 */
[----:B------:R-:W-:Y:S02]  /*7f80*/  SHF.R.S32.HI R3, RZ, 0x3, R4 ;  /* 0x00000003ff037819 */ /* 0x000fe40000011404 */
[----:B------:R-:W-:Y:S01]  /*7f90*/  LOP3.LUT R4, R222, 0x38, R36, 0xf8, !PT ;  /* 0x00000038de047812 */ /* 0x000fe200078ef824 */
[----:B------:R-:W-:Y:S01]  /*7fa0*/  @!P0 HADD2.F32 R9, -RZ, R9.H0_H0 ;  /* 0x20000009ff098230 */ /* 0x000fe20000004100 */
[----:B------:R-:W-:Y:S01]  /*7fb0*/  @!P0 SHF.R.U64 R10, R32, 0x10, R33 ;  /* 0x00000010200a8819 */ /* 0x000fe20000001221 */
[----:B------:R-:W-:Y:S01]  /*7fc0*/  IMAD R3, R3, 0xc00, R12 ;  /* 0x00000c0003037824 */ /* 0x000fe200078e020c */
[----:B------:R-:W-:Y:S02]  /*7fd0*/  LOP3.LUT R4, R4, R30, RZ, 0x3c, !PT ;  /* 0x0000001e04047212 */ /* 0x000fe400078e3cff */
[--C-:B------:R-:W-:Y:S01]  /*7fe0*/  @!P0 SHF.R.U32.HI R21, RZ, 0x10, R65.reuse ;  /* 0x00000010ff158819 */ /* 0x100fe20000011641 */
[----:B------:R-:W-:Y:S01]  /*7ff0*/  @!P0 HADD2.F32 R10, -RZ, R10.H0_H0 ;  /* 0x2000000aff0a8230 */ /* 0x000fe20000004100 */
[----:B------:R-:W-:Y:S01]  /*8000*/  @!P0 SHF.R.U64 R23, R64, 0x10, R65 ;  /* 0x0000001040178819 */ /* 0x000fe20000001241 */
[----:B------:R-:W-:Y:S01]  /*8010*/  IMAD.IADD R3, R3, 0x1, R4 ;  /* 0x0000000103037824 */ /* 0x000fe200078e0204 */
[----:B------:R-:W-:Y:S01]  /*8020*/  @!P0 HADD2.F32 R4, -RZ, R37.H0_H0 ;  /* 0x20000025ff048230 */ /* 0x000fe20000004100 */
[----:B------:R-:W-:Y:S01]  /*8030*/  @!P0 SHF.R.U32.HI R26, RZ, 0x10, R67 ;  /* 0x00000010ff1a8819 */ /* 0x000fe20000011643 */
[----:B------:R-:W-:Y:S01]  /*8040*/  @!P0 HADD2.F32 R21, -RZ, R21.H0_H0 ;  /* 0x20000015ff158230 */ /* 0x000fe20000004100 */
[----:B--2---:R-:W-:Y:S01]  /*8050*/  @!P0 IMAD.MOV.U32 R8, RZ, RZ, R16 ;  /* 0x000000ffff088224 */ /* 0x004fe200078e0010 */
[----:B------:R-:W-:Y:S02]  /*8060*/  SHF.L.U32 R3, R3, 0x1, RZ ;  /* 0x0000000103037819 */ /* 0x000fe400000006ff */
[----:B------:R-:W-:Y:S02]  /*8070*/  @!P0 HADD2.F32 R26, -RZ, R26.H0_H0 ;  /* 0x2000001aff1a8230 */ /* 0x000fe40000004100 */
[----:B------:R-:W-:Y:S01]  /*8080*/  @!P0 HADD2.F32 R5, -RZ, R8.H0_H0 ;  /* 0x20000008ff058230 */ /* 0x000fe20000004100 */
[----:B------:R2:W4:Y:S04]  /*8090*/  LDS.128 R28, [R3+0xa080] ;  /* 0x00a08000031c7984 */ /* 0x0005280000000c00 */
[C---:B--2---:R-:W-:Y:S02]  /*80a0*/  @!P0 FMUL.FTZ R3, R5.reuse, R4 ;  /* 0x0000000405038220 */ /* 0x044fe40000410000 */
[----:B----4-:R-:W-:Y:S01]  /*80b0*/  @!P0 IMAD.MOV.U32 R15, RZ, RZ, R29 ;  /* 0x000000ffff0f8224 */ /* 0x010fe200078e001d */
        /* <DEDUP_REMOVED lines=15> */
[----:B------:R-:W-:Y:S02]  /*81b0*/  @!P0 FMUL.FTZ R4, R20, R9 ;  /* 0x0000000914048220 */ /* 0x000fe40000410000 */
[----:B------:R-:W-:Y:S02]  /*81c0*/  @!P0 IMAD.MOV.U32 R22, RZ, RZ, R30 ;  /* 0x000000ffff168224 */ /* 0x000fe400078e001e */
[C---:B------:R-:W-:Y:S02]  /*81d0*/  @!P0 FFMA.FTZ R4, R6.reuse, R21, -R4 ;  /* 0x0000001506048223 */ /* 0x040fe40000010804 */
[----:B------:R-:W-:Y:S01]  /*81e0*/  @!P0 FMUL.FTZ R6, R6, R9 ;  /* 0x0000000906068220 */ /* 0x000fe20000410000 */
[----:B------:R-:W-:Y:S02]  /*81f0*/  @!P0 HADD2.F32 R9, -RZ, R23.H0_H0 ;  /* 0x20000017ff098230 */ /* 0x000fe40000004100 */
[----:B------:R-:W-:Y:S01]  /*8200*/  @!P0 F2FP.PACK_AB R15, R4, R15 ;  /* 0x0000000f040f823e */ /* 0x000fe200000000ff */
[----:B------:R-:W-:Y:S01]  /*8210*/  @!P0 HADD2.F32 R4, -RZ, R8.H1_H1 ;  /* 0x30000008ff048230 */ /* 0x000fe20000004100 */
[CC--:B------:R-:W-:Y:S03]  /*8220*/  @!P0 FMUL.FTZ R8, R11.reuse, R10.reuse ;  /* 0x0000000a0b088220 */ /* 0x0c0fe60000410000 */
[----:B------:R-:W-:Y:S01]  /*8230*/  @!P0 IMAD.MOV.U32 R17, RZ, RZ, R15 ;  /* 0x000000ffff118224 */ /* 0x000fe200078e000f */
[----:B------:R-:W-:Y:S01]  /*8240*/  @!P0 SHF.R.U64 R15, R34, 0x10, R35 ;  /* 0x00000010220f8819 */ /* 0x000fe20000001223 */
[CC--:B------:R-:W-:Y:S02]  /*8250*/  @!P0 FFMA.FTZ R8, R4.reuse, R9.reuse, -R8 ;  /* 0x0000000904088223 */ /* 0x0c0fe40000010808 */
        /* <DEDUP_REMOVED lines=8> */
[----:B------:R-:W-:Y:S01]  /*82e0*/  @!P0 MOV R16, R8 ;  /* 0x0000000800108202 */ /* 0x000fe20000000f00 */
[----:B------:R-:W-:Y:S01]  /*82f0*/  @!P0 HADD2.F32 R8, -RZ, R38.H0_H0 ;  /* 0x20000026ff088230 */ /* 0x000fe20000004100 */
[----:B------:R-:W-:Y:S01]  /*8300*/  @!P0 SHF.R.U32.HI R11, RZ, 0x10, R35 ;  /* 0x00000010ff0b8819 */ /* 0x000fe20000011623 */
[----:B------:R-:W-:Y:S01]  /*8310*/  @!P0 HADD2.F32 R9, -RZ, R14.H0_H0 ;  /* 0x2000000eff098230 */ /* 0x000fe20000004100 */
[----:B------:R-:W-:Y:S01]  /*8320*/  @!P0 F2FP.PACK_AB R5, R6, R5 ;  /* 0x000000050605823e */ /* 0x000fe200000000ff */
[--C-:B------:R-:W-:Y:S01]  /*8330*/  @!P0 HADD2.F32 R13, -RZ, R71.reuse.H0_H0 ;  /* 0x20000047ff0d8230 */ /* 0x100fe20000004100 */
[CC--:B------:R-:W-:Y:S01]  /*8340*/  @!P0 FMUL.FTZ R23, R10.reuse, R8.reuse ;  /* 0x000000080a178220 */ /* 0x0c0fe20000410000 */
[----:B------:R-:W-:Y:S01]  /*8350*/  @!P0 HADD2.F32 R24, -RZ, R71.H1_H1 ;  /* 0x30000047ff188230 */ /* 0x000fe20000004100 */
[C---:B------:R-:W-:Y:S01]  /*8360*/  @!P0 FMUL.FTZ R8, R9.reuse, R8 ;  /* 0x0000000809088220 */ /* 0x040fe20000410000 */
[----:B------:R-:W-:Y:S01]  /*8370*/  @!P0 HADD2.F32 R20, -RZ, R11.H0_H0 ;  /* 0x2000000bff148230 */ /* 0x000fe20000004100 */
[----:B------:R-:W-:Y:S01]  /*8380*/  @!P0 FFMA.FTZ R33, R9, R13, -R23 ;  /* 0x0000000d09218223 */ /* 0x000fe20000010817 */
[----:B------:R-:W-:Y:S01]  /*8390*/  @!P0 MOV R9, R19 ;  /* 0x0000001300098202 */ /* 0x000fe20000000f00 */
[----:B------:R-:W-:Y:S01]  /*83a0*/  @!P0 FFMA.FTZ R8, R10, R13, R8 ;  /* 0x0000000d0a088223 */ /* 0x000fe20000010008 */
[----:B------:R-:W-:Y:S01]  /*83b0*/  @!P0 MOV R13, R31 ;  /* 0x0000001f000d8202 */ /* 0x000fe20000000f00 */
[----:B------:R-:W-:Y:S01]  /*83c0*/  @!P0 IMAD.MOV.U32 R29, RZ, RZ, R5 ;  /* 0x000000ffff1d8224 */ /* 0x000fe200078e0005 */
[----:B------:R-:W-:Y:S02]  /*83d0*/  @!P0 HADD2.F32 R10, -RZ, R38.H1_H1 ;  /* 0x30000026ff0a8230 */ /* 0x000fe40000004100 */
[----:B------:R-:W-:Y:S02]  /*83e0*/  @!P0 HADD2.F32 R11, -RZ, R9.H1_H1 ;  /* 0x30000009ff0b8230 */ /* 0x000fe40000004100 */
[--C-:B------:R-:W-:Y:S02]  /*83f0*/  @!P0 HADD2.F32 R23, -RZ, R13.reuse.H0_H0 ;  /* 0x2000000dff178230 */ /* 0x100fe40000004100 */
[----:B------:R-:W-:Y:S02]  /*8400*/  @!P0 HADD2.F32 R25, -RZ, R13.H1_H1 ;  /* 0x3000000dff198230 */ /* 0x000fe40000004100 */
[----:B------:R-:W-:Y:S01]  /*8410*/  @!P0 HADD2.F32 R13, -RZ, R9.H0_H0 ;  /* 0x20000009ff0d8230 */ /* 0x000fe20000004100 */
[----:B------:R-:W-:Y:S02]  /*8420*/  @!P0 FMUL.FTZ R21, R23, R10 ;  /* 0x0000000a17158220 */ /* 0x000fe40000410000 */
[----:B------:R-:W-:Y:S02]  /*8430*/  @!P0 FMUL.FTZ R9, R25, R20 ;  /* 0x0000001419098220 */ /* 0x000fe40000410000 */
[----:B------:R-:W-:Y:S01]  /*8440*/  @!P0 FFMA.FTZ R32, R13, R24, -R21 ;  /* 0x000000180d208223 */ /* 0x000fe20000010815 */
[----:B------:R-:W-:Y:S01]  /*8450*/  @!P0 HADD2.F32 R21, -RZ, R22.H1_H1 ;  /* 0x30000016ff158230 */ /* 0x000fe20000004100 */
[----:B------:R-:W-:Y:S01]  /*8460*/  @!P0 FFMA.FTZ R9, R11, R26, -R9 ;  /* 0x0000001a0b098223 */ /* 0x000fe20000010809 */
[----:B------:R-:W-:Y:S01]  /*8470*/  @!P0 HADD2.F32 R22, -RZ, R27.H0_H0 ;  /* 0x2000001bff168230 */ /* 0x000fe20000004100 */
[----:B------:R-:W-:Y:S01]  /*8480*/  @!P0 FMUL.FTZ R10, R13, R10 ;  /* 0x0000000a0d0a8220 */ /* 0x000fe20000410000 */
[----:B------:R-:W-:Y:S01]  /*8490*/  @!P0 F2FP.PACK_AB R13, R4, R3 ;  /* 0x00000003040d823e */ /* 0x000fe200000000ff */
[----:B------:R-:W-:Y:S01]  /*84a0*/  @!P0 FMUL.FTZ R11, R11, R20 ;  /* 0x000000140b0b8220 */ /* 0x000fe20000410000 */
[----:B------:R-:W-:Y:S01]  /*84b0*/  @!P0 F2FP.PACK_AB R32, R9, R32 ;  /* 0x000000200920823e */ /* 0x000fe200000000ff */
[----:B------:R-:W-:Y:S01]  /*84c0*/  @!P0 HADD2.F32 R9, -RZ, R14.H1_H1 ;  /* 0x3000000eff098230 */ /* 0x000fe20000004100 */
[----:B------:R-:W-:Y:S01]  /*84d0*/  @!P0 MOV R28, R13 ;  /* 0x0000000d001c8202 */ /* 0x000fe20000000f00 */
[-C--:B------:R-:W-:Y:S01]  /*84e0*/  @!P0 FMUL.FTZ R14, R21, R15.reuse ;  /* 0x0000000f150e8220 */ /* 0x080fe20000410000 */
[----:B------:R-:W-:Y:S03]  /*84f0*/  @!P0 MOV R19, R32 ;  /* 0x0000002000138202 */ /* 0x000fe60000000f00 */
[CC--:B------:R-:W-:Y:S02]  /*8500*/  @!P0 FFMA.FTZ R14, R9.reuse, R22.reuse, -R14 ;  /* 0x00000016090e8223 */ /* 0x0c0fe4000001080e */
[----:B------:R-:W-:Y:S03]  /*8510*/  @!P0 FMUL.FTZ R9, R9, R15 ;  /* 0x0000000f09098220 */ /* 0x000fe60000410000 */
[----:B------:R-:W-:Y:S01]  /*8520*/  @!P0 F2FP.PACK_AB R27, R14, R33 ;  /* 0x000000210e1b823e */ /* 0x000fe200000000ff */
[----:B------:R-:W-:Y:S01]  /*8530*/  @!P0 FFMA.FTZ R9, R21, R22, R9 ;  /* 0x0000001615098223 */ /* 0x000fe20000010009 */
[----:B---3--:R-:W-:Y:S01]  /*8540*/  LEA R14, P3, R85, R44, 0x1 ;  /* 0x0000002c550e7211 */ /* 0x008fe200078608ff */
[----:B------:R-:W-:Y:S02]  /*8550*/  @!P0 FFMA.FTZ R10, R23, R24, R10 ;  /* 0x00000018170a8223 */ /* 0x000fe4000001000a */
[----:B------:R-:W-:Y:S01]  /*8560*/  @!P0 IMAD.MOV.U32 R18, RZ, RZ, R27 ;  /* 0x000000ffff128224 */ /* 0x000fe200078e001b */
[----:B------:R-:W-:Y:S01]  /*8570*/  LEA.HI.X R15, R85, R45, R101, 0x1, P3 ;  /* 0x0000002d550f7211 */ /* 0x000fe200018f0c65 */
[----:B------:R-:W-:Y:S01]  /*8580*/  @!P0 FFMA.FTZ R11, R25, R26, R11 ;  /* 0x0000001a190b8223 */ /* 0x000fe2000001000b */
[----:B------:R-:W-:Y:S03]  /*8590*/  @!P0 F2FP.PACK_AB R4, R9, R8 ;  /* 0x000000080904823e */ /* 0x000fe600000000ff */
[----:B------:R2:W-:Y:S01]  /*85a0*/  ST.E.128 [R14.64], R16 ;  /* 0x000000100e007985 */ /* 0x0005e2000c101d06 */
[----:B------:R-:W-:Y:S02]  /*85b0*/  @!P0 F2FP.PACK_AB R3, R11, R10 ;  /* 0x0000000a0b03823e */ /* 0x000fe400000000ff */
[----:B------:R-:W-:Y:S02]  /*85c0*/  @!P0 MOV R30, R4 ;  /* 0x00000004001e8202 */ /* 0x000fe40000000f00 */
[----:B------:R-:W-:Y:S02]  /*85d0*/  @!P0 MOV R31, R3 ;  /* 0x00000003001f8202 */ /* 0x000fe40000000f00 */
[----:B------:R-:W-:Y:S11]  /*85e0*/  ISETP.GE.AND P0, PT, R36, c[0x0][0x1d4], PT ;  /* 0x0000750024007a0c */ /* 0x000ff60003f06270 */
[----:B------:R-:W-:Y:S02]  /*85f0*/  @!UPT UIADD3 URZ, URZ, URZ, URZ ;  /* 0x0000003f3f3ff290 */ /* 0x000fe4000fffe03f */
[----:B------:R-:W-:-:S05]  /*8600*/  @P0 BRA `(.L_x_1730) ;  /* 0x000003c000000947 */ /* 0x000fca0003800000 */
[C---:B------:R-:W-:Y:S04]  /*8610*/  LEA R4, P0, R36.reuse, R44, 0x1 ;  /* 0x0000002c24047211 */ /* 0x040fe800078008ff */
[----:B------:R-:W-:Y:S05]  /*8620*/  LEA.HI.X.SX32 R5, R36, R45, 0x1, P0 ;  /* 0x0000002d24057211 */ /* 0x000fea00000f0eff */
[----:B------:R3:W-:Y:S01]  /*8630*/  ST.E.128 [R4.64], R28 ;  /* 0x0000001c04007985 */ /* 0x0007e2000c101d06 */
[----:B------:R-:W-:-:S05]  /*8640*/  BRA `(.L_x_1730) ;  /* 0x0000038000007947 */ /* 0x000fca0003800000 */
.L_x_1716:
[----:B------:R1:W2:Y:S01]  /*8650*/  SHFL.IDX PT, R5, R80, RZ, 0x181f ;  /* 0x00181fff50057589 */ /* 0x0002a200000e0000 */
[----:B------:R-:W-:Y:S01]  /*8660*/  IMAD R3, R39, -0x30, R2 ;  /* 0xffffffd027037824 */ /* 0x000fe200078e0202 */
[----:B------:R-:W-:Y:S02]  /*8670*/  BSSY B0, `(.L_x_1747) ;  /* 0x000001c000007945 */ /* 0x000fe40003800000 */
[----:B------:R1:W3:Y:S02]  /*8680*/  SHFL.IDX PT, R4, R81, RZ, 0x181f ;  /* 0x00181fff51047589 */ /* 0x0002e400000e0000 */
[----:B------:R-:W-:Y:S04]  /*8690*/  IMNMX R82, R3, 0x30, PT ;  /* 0x0000003003527817 */ /* 0x000fe80003800200 */
[----:B------:R-:W-:Y:S04]  /*86a0*/  IADD3 R6, -R143, R82, RZ ;  /* 0x000000528f067210 */ /* 0x000fe80007ffe1ff */
[----:B------:R-:W-:Y:S11]  /*86b0*/  ISETP.GE.AND P0, PT, R6, 0x1, PT ;  /* 0x000000010600780c */ /* 0x000ff60003f06270 */
[----:B------:R-:W-:Y:S02]  /*86c0*/  @!UPT UIADD3 URZ, URZ, URZ, URZ ;  /* 0x0000003f3f3ff290 */ /* 0x000fe4000fffe03f */
[----:B------:R-:W-:-:S05]  /*86d0*/  @!P0 BRA `(.L_x_1748) ;  /* 0x0000015000008947 */ /* 0x000fca0003800000 */
[----:B-12---:R-:W-:Y:S02]  /*86e0*/  ISETP.GE.AND P0, PT, R140, c[0x0][0x1d4], PT ;  /* 0x000075008c007a0c */ /* 0x006fe40003f06270 */
[----:B------:R-:W-:Y:S11]  /*86f0*/  ISETP.GE.AND P4, PT, R142, c[0x0][0x1d4], PT ;  /* 0x000075008e007a0c */ /* 0x000ff60003f86270 */
[----:B------:R-:W1:Y:S01]  /*8700*/  @!P0 LDS.128 R20, [R203+0xa080] ;  /* 0x00a08000cb148984 */ /* 0x000e620000000c00 */
[CC--:B---3--:R-:W-:Y:S04]  /*8710*/  @!P0 LEA R8, P3, R140.reuse, R4.reuse, 0x1 ;  /* 0x000000048c088211 */ /* 0x0c8fe800078608ff */
[-C--:B------:R-:W-:Y:S02]  /*8720*/  @!P0 LEA.HI.X R9, R140, R5.reuse, R141, 0x1, P3 ;  /* 0x000000058c098211 */ /* 0x080fe400018f0c8d */
[CC--:B------:R-:W-:Y:S04]  /*8730*/  @!P4 LEA R14, P3, R206.reuse, R4.reuse, 0x1 ;  /* 0x00000004ce0ec211 */ /* 0x0c0fe800078608ff */
[-C--:B------:R-:W-:Y:S02]  /*8740*/  @!P4 LEA.HI.X R15, R206, R5.reuse, R214, 0x1, P3 ;  /* 0x00000005ce0fc211 */ /* 0x080fe400018f0cd6 */
[C---:B------:R-:W-:Y:S11]  /*8750*/  ISETP.GE.AND P3, PT, R205.reuse, c[0x0][0x1d4], PT ;  /* 0x00007500cd007a0c */ /* 0x040ff60003f66270 */
[----:B------:R-:W-:Y:S02]  /*8760*/  @!UPT UIADD3 URZ, URZ, URZ, URZ ;  /* 0x0000003f3f3ff290 */ /* 0x000fe4000fffe03f */
[CC--:B------:R-:W-:Y:S04]  /*8770*/  @!P3 LEA R10, P5, R205.reuse, R4.reuse, 0x1 ;  /* 0x00000004cd0ab211 */ /* 0x0c0fe800078a08ff */
[-C--:B------:R-:W-:Y:S01]  /*8780*/  @!P3 LEA.HI.X R11, R205, R5.reuse, R216, 0x1, P5 ;  /* 0x00000005cd0bb211 */ /* 0x080fe200028f0cd8 */
[----:B-1----:R-:W-:Y:S01]  /*8790*/  @!P0 ST.E.128 [R8.64], R20 ;  /* 0x0000001408008985 */ /* 0x002fe2000c101d06 */
[C---:B------:R-:W-:Y:S03]  /*87a0*/  ISETP.GE.AND P0, PT, R204.reuse, c[0x0][0x1d4], PT ;  /* 0x00007500cc007a0c */ /* 0x040fe60003f06270 */
[----:B------:R-:W1:Y:S10]  /*87b0*/  @!P4 LDS.128 R16, [R203+0xb880] ;  /* 0x00b88000cb10c984 */ /* 0x000e740000000c00 */
[C---:B------:R-:W-:Y:S04]  /*87c0*/  @!P0 LEA R4, P5, R204.reuse, R4, 0x1 ;  /* 0x00000004cc048211 */ /* 0x040fe800078a08ff */
[----:B------:R-:W-:Y:S01]  /*87d0*/  @!P0 LEA.HI.X R5, R204, R5, R215, 0x1, P5 ;  /* 0x00000005cc058211 */ /* 0x000fe200028f0cd7 */
[----:B-1----:R-:W-:Y:S04]  /*87e0*/  @!P4 ST.E.128 [R14.64], R16 ;  /* 0x000000100e00c985 */ /* 0x002fe8000c101d06 */
[----:B------:R-:W1:Y:S04]  /*87f0*/  @!P3 LDS.128 R16, [R203+0xd080] ;  /* 0x00d08000cb10b984 */ /* 0x000e680000000c00 */
[----:B-1----:R-:W-:Y:S04]  /*8800*/  @!P3 ST.E.128 [R10.64], R16 ;  /* 0x000000100a00b985 */ /* 0x002fe8000c101d06 */
[----:B------:R-:W1:Y:S04]  /*8810*/  @!P0 LDS.128 R8, [R203+0xe880] ;  /* 0x00e88000cb088984 */ /* 0x000e680000000c00 */
[----:B-1----:R1:W-:Y:S02]  /*8820*/  @!P0 ST.E.128 [R4.64], R8 ;  /* 0x0000000804008985 */ /* 0x0023e4000c101d06 */
.L_x_1748:
[----:B-12---:R-:W-:Y:S05]  /*8830*/  BSYNC B0 ;  /* 0x0000000000007941 */ /* 0x006fea0003800000 */
.L_x_1747:
[----:B---3--:R1:W2:Y:S01]  /*8840*/  SHFL.IDX PT, R4, R80, 0x1, 0x181f ;  /* 0x00381f0050047f89 */ /* 0x0082a200000e0000 */
[----:B------:R-:W-:Y:S03]  /*8850*/  ISETP.GE.AND P0, PT, R6, 0x21, PT ;  /* 0x000000210600780c */ /* 0x000fe60003f06270 */
[----:B------:R1:W3:Y:S10]  /*8860*/  SHFL.IDX PT, R3, R81, 0x1, 0x181f ;  /* 0x00381f0051037f89 */ /* 0x0002f400000e0000 */
[----:B------:R-:W-:-:S05]  /*8870*/  @!P0 BRA `(.L_x_1730) ;  /* 0x0000015000008947 */ /* 0x000fca0003800000 */
[----:B------:R-:W-:Y:S02]  /*8880*/  ISETP.GE.AND P0, PT, R140, c[0x0][0x1d4], PT ;  /* 0x000075008c007a0c */ /* 0x000fe40003f06270 */
[----:B------:R-:W-:Y:S11]  /*8890*/  ISETP.GE.AND P4, PT, R142, c[0x0][0x1d4], PT ;  /* 0x000075008e007a0c */ /* 0x000ff60003f86270 */
[----:B------:R-:W4:Y:S01]  /*88a0*/  @!P0 LDS.128 R24, [R203+0xb080] ;  /* 0x00b08000cb188984 */ /* 0x000f220000000c00 */
[CC--:B---3--:R-:W-:Y:S04]  /*88b0*/  @!P0 LEA R8, P3, R140.reuse, R3.reuse, 0x1 ;  /* 0x000000038c088211 */ /* 0x0c8fe800078608ff */
[-C--:B--2---:R-:W-:Y:S02]  /*88c0*/  @!P0 LEA.HI.X R9, R140, R4.reuse, R141, 0x1, P3 ;  /* 0x000000048c098211 */ /* 0x084fe400018f0c8d */
[CC--:B------:R-:W-:Y:S04]  /*88d0*/  @!P4 LEA R14, P3, R206.reuse, R3.reuse, 0x1 ;  /* 0x00000003ce0ec211 */ /* 0x0c0fe800078608ff */
[-C--:B------:R-:W-:Y:S02]  /*88e0*/  @!P4 LEA.HI.X R15, R206, R4.reuse, R214, 0x1, P3 ;  /* 0x00000004ce0fc211 */ /* 0x080fe400018f0cd6 */
[C---:B------:R-:W-:Y:S11]  /*88f0*/  ISETP.GE.AND P3, PT, R205.reuse, c[0x0][0x1d4], PT ;  /* 0x00007500cd007a0c */ /* 0x040ff60003f66270 */
[----:B------:R-:W-:Y:S02]  /*8900*/  @!UPT UIADD3 URZ, URZ, URZ, URZ ;  /* 0x0000003f3f3ff290 */ /* 0x000fe4000fffe03f */
[CC--:B------:R-:W-:Y:S04]  /*8910*/  @!P3 LEA R10, P5, R205.reuse, R3.reuse, 0x1 ;  /* 0x00000003cd0ab211 */ /* 0x0c0fe800078a08ff */
[-C--:B------:R-:W-:Y:S01]  /*8920*/  @!P3 LEA.HI.X R11, R205, R4.reuse, R216, 0x1, P5 ;  /* 0x00000004cd0bb211 */ /* 0x080fe200028f0cd8 */
[----:B----4-:R2:W-:Y:S01]  /*8930*/  @!P0 ST.E.128 [R8.64], R24 ;  /* 0x0000001808008985 */ /* 0x0105e2000c101d06 */
[C---:B------:R-:W-:Y:S03]  /*8940*/  ISETP.GE.AND P0, PT, R204.reuse, c[0x0][0x1d4], PT ;  /* 0x00007500cc007a0c */ /* 0x040fe60003f06270 */
[----:B------:R-:W3:Y:S10]  /*8950*/  @!P4 LDS.128 R20, [R203+0xc880] ;  /* 0x00c88000cb14c984 */ /* 0x000ef40000000c00 */
[C---:B--2---:R-:W-:Y:S04]  /*8960*/  @!P0 LEA R8, P5, R204.reuse, R3, 0x1 ;  /* 0x00000003cc088211 */ /* 0x044fe800078a08ff */
[----:B------:R-:W-:Y:S01]  /*8970*/  @!P0 LEA.HI.X R9, R204, R4, R215, 0x1, P5 ;  /* 0x00000004cc098211 */ /* 0x000fe200028f0cd7 */
[----:B---3--:R-:W-:Y:S04]  /*8980*/  @!P4 ST.E.128 [R14.64], R20 ;  /* 0x000000140e00c985 */ /* 0x008fe8000c101d06 */
[----:B------:R-:W2:Y:S04]  /*8990*/  @!P3 LDS.128 R16, [R203+0xe080] ;  /* 0x00e08000cb10b984 */ /* 0x000ea80000000c00 */
[----:B--2---:R-:W-:Y:S04]  /*89a0*/  @!P3 ST.E.128 [R10.64], R16 ;  /* 0x000000100a00b985 */ /* 0x004fe8000c101d06 */
[----:B------:R-:W2:Y:S04]  /*89b0*/  @!P0 LDS.128 R16, [R203+0xf880] ;  /* 0x00f88000cb108984 */ /* 0x000ea80000000c00 */
[----:B--2---:R2:W-:Y:S02]  /*89c0*/  @!P0 ST.E.128 [R8.64], R16 ;  /* 0x0000001008008985 */ /* 0x0045e4000c101d06 */
.L_x_1730:
[----:B------:R-:W-:Y:S05]  /*89d0*/  BSYNC B2 ;  /* 0x0000000000027941 */ /* 0x000fea0003800000 */
.L_x_1715:
[----:B---3--:R-:W-:Y:S01]  /*89e0*/  IMAD.IADD R3, R82, 0x1, -R143 ;  /* 0x0000000152037824 */ /* 0x008fe200078e0a8f */
[----:B--2---:R-:W-:Y:S01]  /*89f0*/  P2R R14, PR, RZ, 0x2 ;  /* 0x00000002ff0e7803 */ /* 0x004fe20000000000 */
[----:B------:R-:W-:Y:S01]  /*8a00*/  IMAD.WIDE R8, R39, 0x30, R106 ;  /* 0x0000003027087825 */ /* 0x000fe200078e026a */
[----:B------:R-:W-:Y:S01]  /*8a10*/  LOP3.LUT P1, RZ, R213, 0x8, RZ, 0xc0, !PT ;  /* 0x00000008d5ff7812 */ /* 0x000fe2000782c0ff */
[----:B------:R-:W-:Y:S01]  /*8a20*/  BSSY B0, `(.L_x_1749) ;  /* 0x000004c000007945 */ /* 0x000fe20003800000 */
[----:B------:R-:W-:Y:S01]  /*8a30*/  ISETP.GE.AND P3, PT, R3, 0x21, PT ;  /* 0x000000210300780c */ /* 0x000fe20003f66270 */
[----:B------:R-:W-:Y:S01]  /*8a40*/  IMAD R6, R88, c[0x0][0x218], RZ ;  /* 0x0000860058067a24 */ /* 0x000fe200078e02ff */
[C---:B------:R-:W-:Y:S02]  /*8a50*/  LOP3.LUT P6, RZ, R213.reuse, 0x2, RZ, 0xc0, !PT ;  /* 0x00000002d5ff7812 */ /* 0x040fe400078cc0ff */
[----:B------:R-:W-:Y:S01]  /*8a60*/  LOP3.LUT P5, RZ, R213, 0x1, RZ, 0xc0, !PT ;  /* 0x00000001d5ff7812 */ /* 0x000fe200078ac0ff */
[----:B------:R-:W-:Y:S08]  /*8a70*/  IMAD R6, R83, c[0x0][0x21c], R6 ;  /* 0x0000870053067a24 */ /* 0x000ff000078e0206 */
[C---:B------:R-:W-:Y:S01]  /*8a80*/  @P3 IADD3 R13, P0, R8.reuse, 0x20, RZ ;  /* 0x00000020080d3810 */ /* 0x040fe20007f1e0ff */
[----:B------:R-:W-:Y:S04]  /*8a90*/  @P3 IMAD.MOV.U32 R11, RZ, RZ, R89 ;  /* 0x000000ffff0b3224 */ /* 0x000fe800078e0059 */
[----:B------:R-:W-:Y:S01]  /*8aa0*/  @P3 IMAD.X R10, RZ, RZ, R9, P0 ;  /* 0x000000ffff0a3224 */ /* 0x000fe200000e0609 */
[----:B------:R-:W-:Y:S11]  /*8ab0*/  ISETP.GE.AND P0, PT, R3, 0x1, PT ;  /* 0x000000010300780c */ /* 0x000ff60003f06270 */
[----:B------:R-:W-:Y:S02]  /*8ac0*/  @!UPT UIADD3 URZ, URZ, URZ, URZ ;  /* 0x0000003f3f3ff290 */ /* 0x000fe4000fffe03f */
[----:B------:R-:W-:Y:S01]  /*8ad0*/  @P0 MOV R4, R90 ;  /* 0x0000005a00040202 */ /* 0x000fe20000000f00 */
[----:B------:R-:W-:Y:S02]  /*8ae0*/  @P0 IMAD R3, R9, c[0x0][0x258], RZ ;  /* 0x0000960009030a24 */ /* 0x000fe400078e02ff */
[----:B------:R-:W-:Y:S02]  /*8af0*/  @P0 IMAD.MOV.U32 R5, RZ, RZ, R89 ;  /* 0x000000ffff050224 */ /* 0x000fe400078e0059 */
[C---:B------:R-:W-:Y:S02]  /*8b00*/  @P0 IMAD R3, R8.reuse, c[0x0][0x25c], R3 ;  /* 0x0000970008030a24 */ /* 0x040fe400078e0203 */
[----:B------:R-:W-:Y:S05]  /*8b10*/  @P0 IMAD.WIDE.U32 R4, R8, c[0x0][0x258], R4 ;  /* 0x0000960008040a25 */ /* 0x000fea00078e0004 */
[C---:B------:R-:W-:Y:S02]  /*8b20*/  @P0 LEA R8, P4, R4.reuse, c[0x0][0x250], 0x1 ;  /* 0x0000940004080a11 */ /* 0x040fe400078808ff */
[----:B------:R-:W-:Y:S04]  /*8b30*/  @P0 IADD3 R3, R5, R3, RZ ;  /* 0x0000000305030210 */ /* 0x000fe80007ffe0ff */
[----:B------:R-:W-:Y:S01]  /*8b40*/  @P0 LEA.HI.X R9, R4, c[0x0][0x254], R3, 0x1, P4 ;  /* 0x0000950004090a11 */ /* 0x000fe200020f0c03 */
[----:B------:R-:W-:Y:S02]  /*8b50*/  IMAD R3, R87, c[0x0][0x208], RZ ;  /* 0x0000820057037a24 */ /* 0x000fe400078e02ff */
[C---:B------:R-:W-:Y:S02]  /*8b60*/  IMAD.WIDE.U32 R4, R84.reuse, c[0x0][0x208], RZ ;  /* 0x0000820054047a25 */ /* 0x040fe400078e00ff */
[----:B------:R-:W-:Y:S01]  /*8b70*/  @!PT LDS RZ, [RZ] ;  /* 0x00000000fffff984 */ /* 0x000fe20000000800 */
[----:B------:R-:W-:Y:S01]  /*8b80*/  @!PT LDS RZ, [RZ] ;  /* 0x00000000fffff984 */ /* 0x000fe20000000800 */
[----:B------:R-:W-:Y:S01]  /*8b90*/  @!PT LDS RZ, [RZ] ;  /* 0x00000000fffff984 */ /* 0x000fe20000000800 */
[----:B------:R2:W-:Y:S02]  /*8ba0*/  @P0 LDGSTS.E.BYPASS.LTC128B.128 [R203+0x4080], [R8.64], !P1 ;  /* 0x0408000008cb0fae */ /* 0x0005e4000c901d46 */
[----:B------:R-:W-:Y:S04]  /*8bb0*/  IMAD R3, R84, c[0x0][0x20c], R3 ;  /* 0x0000830054037a24 */ /* 0x000fe800078e0203 */
[----:B------:R-:W-:Y:S04]  /*8bc0*/  IMAD.IADD R5, R5, 0x1, R3 ;  /* 0x0000000105057824 */ /* 0x000fe800078e0203 */
[----:B------:R-:W-:Y:S05]  /*8bd0*/  IMAD.WIDE.U32 R4, R83, c[0x0][0x218], R4 ;  /* 0x0000860053047a25 */ /* 0x000fea00078e0004 */
[----:B------:R-:W-:Y:S01]  /*8be0*/  IADD3 R3, P4, R114, R4, RZ ;  /* 0x0000000472037210 */ /* 0x000fe20007f9e0ff */
[----:B------:R-:W-:Y:S01]  /*8bf0*/  @P3 IMAD R4, R10, c[0x0][0x258], RZ ;  /* 0x000096000a043a24 */ /* 0x000fe200078e02ff */
[----:B------:R-:W-:Y:S02]  /*8c00*/  @P3 MOV R10, R90 ;  /* 0x0000005a000a3202 */ /* 0x000fe40000000f00 */
[----:B------:R-:W-:Y:S01]  /*8c10*/  IADD3.X R6, R124, R5, R6, P4, !PT ;  /* 0x000000057c067210 */ /* 0x000fe200027fe406 */
[C---:B------:R-:W-:Y:S02]  /*8c20*/  @P3 IMAD R4, R13.reuse, c[0x0][0x25c], R4 ;  /* 0x000097000d043a24 */ /* 0x040fe400078e0204 */
[----:B------:R-:W-:Y:S05]  /*8c30*/  @P3 IMAD.WIDE.U32 R10, R13, c[0x0][0x258], R10 ;  /* 0x000096000d0a3a25 */ /* 0x000fea00078e000a */
[----:B------:R-:W-:Y:S02]  /*8c40*/  @P3 IADD3 R5, R11, R4, RZ ;  /* 0x000000040b053210 */ /* 0x000fe40007ffe0ff */
[C---:B------:R-:W-:Y:S04]  /*8c50*/  @P3 LEA R4, P4, R10.reuse, c[0x0][0x250], 0x1 ;  /* 0x000094000a043a11 */ /* 0x040fe800078808ff */
[----:B------:R-:W-:Y:S02]  /*8c60*/  @P3 LEA.HI.X R5, R10, c[0x0][0x254], R5, 0x1, P4 ;  /* 0x000095000a053a11 */ /* 0x000fe400020f0c05 */
[C---:B------:R-:W-:Y:S04]  /*8c70*/  LEA R13, P4, R3.reuse, c[0x0][0x1f8], 0x1 ;  /* 0x00007e00030d7a11 */ /* 0x040fe800078808ff */
[----:B------:R-:W-:Y:S02]  /*8c80*/  LEA.HI.X R6, R3, c[0x0][0x1fc], R6, 0x1, P4 ;  /* 0x00007f0003067a11 */ /* 0x000fe400020f0c06 */
[----:B------:R2:W3:Y:S01]  /*8c90*/  SHFL.IDX PT, R3, R13, RZ, 0x181f ;  /* 0x00181fff0d037589 */ /* 0x0004e200000e0000 */
[----:B------:R-:W-:Y:S11]  /*8ca0*/  LOP3.LUT P4, RZ, R213, 0x4, RZ, 0xc0, !PT ;  /* 0x00000004d5ff7812 */ /* 0x000ff6000788c0ff */
[----:B------:R-:W-:Y:S02]  /*8cb0*/  @!UPT UIADD3 URZ, URZ, URZ, URZ ;  /* 0x0000003f3f3ff290 */ /* 0x000fe4000fffe03f */
[----:B------:R2:W-:Y:S04]  /*8cc0*/  @P0 LDGSTS.E.BYPASS.LTC128B.128 [R203+0x5880], [R8.64+0x80], !P4 ;  /* 0x0588008008cb0fae */ /* 0x0005e8000e101d46 */
[----:B------:R2:W-:Y:S04]  /*8cd0*/  @P0 LDGSTS.E.BYPASS.LTC128B.128 [R203+0x7080], [R8.64+0x100], !P6 ;  /* 0x0708010008cb0fae */ /* 0x0005e8000f101d46 */
[----:B------:R2:W-:Y:S04]  /*8ce0*/  @P0 LDGSTS.E.BYPASS.LTC128B.128 [R203+0x8880], [R8.64+0x180], !P5 ;  /* 0x0888018008cb0fae */ /* 0x0005e8000e901d46 */
[----:B------:R4:W-:Y:S01]  /*8cf0*/  @P3 LDGSTS.E.BYPASS.LTC128B.128 [R207+0x5080], [R4.64], !P1 ;  /* 0x0508000004cf3fae */ /* 0x0009e2000c901d46 */
[----:B------:R-:W-:Y:S03]  /*8d00*/  ISETP.NE.AND P1, PT, R14, RZ, PT ;  /* 0x000000ff0e00720c */ /* 0x000fe60003f25270 */
[----:B------:R4:W-:Y:S04]  /*8d10*/  @P3 LDGSTS.E.BYPASS.LTC128B.128 [R207+0x6880], [R4.64+0x80], !P4 ;  /* 0x0688008004cf3fae */ /* 0x0009e8000e101d46 */
[----:B------:R4:W-:Y:S04]  /*8d20*/  @P3 LDGSTS.E.BYPASS.LTC128B.128 [R207+0x8080], [R4.64+0x100], !P6 ;  /* 0x0808010004cf3fae */ /* 0x0009e8000f101d46 */
[----:B------:R4:W-:Y:S04]  /*8d30*/  @P3 LDGSTS.E.BYPASS.LTC128B.128 [R207+0x9880], [R4.64+0x180], !P5 ;  /* 0x0988018004cf3fae */ /* 0x0009e8000e901d46 */
[----:B------:R-:W0:Y:S04]  /*8d40*/  LDGDEPBAR ;  /* 0x00000000000079af */ /* 0x000e280000000000 */
[----:B----4-:R2:W4:Y:S01]  /*8d50*/  SHFL.IDX PT, R4, R6, RZ, 0x181f ;  /* 0x00181fff06047589 */ /* 0x01052200000e0000 */
[----:B------:R-:W-:Y:S04]  /*8d60*/  DEPBAR.LE SB0, 0x0 ;  /* 0x000080000000791a */ /* 0x000fe80000000000 */
[----:B------:R-:W-:Y:S06]  /*8d70*/  BAR.SYNC.DEFER_BLOCKING 0x0 ;  /* 0x0000000000007b1d */ /* 0x000fec0000010000 */
[----:B------:R-:W-:-:S05]  /*8d80*/  @!P0 BRA `(.L_x_1750) ;  /* 0x0000015000008947 */ /* 0x000fca0003800000 */
[----:B---3--:R-:W-:Y:S02]  /*8d90*/  ISETP.GE.AND P0, PT, R140, c[0x0][0x1d4], PT ;  /* 0x000075008c007a0c */ /* 0x008fe40003f06270 */
[----:B------:R-:W-:Y:S11]  /*8da0*/  ISETP.GE.AND P5, PT, R142, c[0x0][0x1d4], PT ;  /* 0x000075008e007a0c */ /* 0x000ff60003fa6270 */
[----:B------:R-:W3:Y:S01]  /*8db0*/  @!P0 LDS.128 R24, [R203+0x4080] ;  /* 0x00408000cb188984 */ /* 0x000ee20000000c00 */
[CC--:B--2---:R-:W-:Y:S04]  /*8dc0*/  @!P0 LEA R8, P4, R140.reuse, R3.reuse, 0x1 ;  /* 0x000000038c088211 */ /* 0x0c4fe800078808ff */
[-C--:B----4-:R-:W-:Y:S02]  /*8dd0*/  @!P0 LEA.HI.X R9, R140, R4.reuse, R141, 0x1, P4 ;  /* 0x000000048c098211 */ /* 0x090fe400020f0c8d */
[CC--:B------:R-:W-:Y:S04]  /*8de0*/  @!P5 LEA R14, P4, R206.reuse, R3.reuse, 0x1 ;  /* 0x00000003ce0ed211 */ /* 0x0c0fe800078808ff */
[-C--:B------:R-:W-:Y:S02]  /*8df0*/  @!P5 LEA.HI.X R15, R206, R4.reuse, R214, 0x1, P4 ;  /* 0x00000004ce0fd211 */ /* 0x080fe400020f0cd6 */
[C---:B------:R-:W-:Y:S11]  /*8e00*/  ISETP.GE.AND P4, PT, R205.reuse, c[0x0][0x1d4], PT ;  /* 0x00007500cd007a0c */ /* 0x040ff60003f86270 */
[----:B------:R-:W-:Y:S02]  /*8e10*/  @!UPT UIADD3 URZ, URZ, URZ, URZ ;  /* 0x0000003f3f3ff290 */ /* 0x000fe4000fffe03f */
[CC--:B------:R-:W-:Y:S04]  /*8e20*/  @!P4 LEA R10, P6, R205.reuse, R3.reuse, 0x1 ;  /* 0x00000003cd0ac211 */ /* 0x0c0fe800078c08ff */
[-C--:B------:R-:W-:Y:S01]  /*8e30*/  @!P4 LEA.HI.X R11, R205, R4.reuse, R216, 0x1, P6 ;  /* 0x00000004cd0bc211 */ /* 0x080fe200030f0cd8 */
[----:B---3--:R2:W-:Y:S01]  /*8e40*/  @!P0 ST.E.128 [R8.64], R24 ;  /* 0x0000001808008985 */ /* 0x0085e2000c101d06 */
        /* <DEDUP_REMOVED lines=9> */
.L_x_1750:
[----:B---3--:R-:W-:Y:S05]  /*8ee0*/  BSYNC B0 ;  /* 0x0000000000007941 */ /* 0x008fea0003800000 */
.L_x_1749:
[----:B----4-:R3:W4:Y:S01]  /*8ef0*/  SHFL.IDX PT, R4, R6, 0x1, 0x181f ;  /* 0x00381f0006047f89 */ /* 0x01072200000e0000 */
[----:B------:R-:W-:Y:S03]  /*8f00*/  BSSY B0, `(.L_x_1751) ;  /* 0x0000018000007945 */ /* 0x000fe60003800000 */
[----:B------:R3:W1:Y:S01]  /*8f10*/  SHFL.IDX PT, R3, R13, 0x1, 0x181f ;  /* 0x00381f000d037f89 */ /* 0x00066200000e0000 */
[----:B------:R-:W-:-:S05]  /*8f20*/  @!P3 BRA `(.L_x_1752) ;  /* 0x000001500000b947 */ /* 0x000fca0003800000 */
[----:B------:R-:W-:Y:S02]  /*8f30*/  ISETP.GE.AND P0, PT, R140, c[0x0][0x1d4], PT ;  /* 0x000075008c007a0c */ /* 0x000fe40003f06270 */
[----:B------:R-:W-:Y:S11]  /*8f40*/  ISETP.GE.AND P4, PT, R142, c[0x0][0x1d4], PT ;  /* 0x000075008e007a0c */ /* 0x000ff60003f86270 */
[----:B------:R-:W5:Y:S01]  /*8f50*/  @!P0 LDS.128 R24, [R203+0x5080] ;  /* 0x00508000cb188984 */ /* 0x000f620000000c00 */
[CC--:B-12---:R-:W-:Y:S04]  /*8f60*/  @!P0 LEA R8, P3, R140.reuse, R3.reuse, 0x1 ;  /* 0x000000038c088211 */ /* 0x0c6fe800078608ff */
[-C--:B----4-:R-:W-:Y:S02]  /*8f70*/  @!P0 LEA.HI.X R9, R140, R4.reuse, R141, 0x1, P3 ;  /* 0x000000048c098211 */ /* 0x090fe400018f0c8d */
[CC--:B------:R-:W-:Y:S04]  /*8f80*/  @!P4 LEA R14, P3, R206.reuse, R3.reuse, 0x1 ;  /* 0x00000003ce0ec211 */ /* 0x0c0fe800078608ff */
[-C--:B------:R-:W-:Y:S02]  /*8f90*/  @!P4 LEA.HI.X R15, R206, R4.reuse, R214, 0x1, P3 ;  /* 0x00000004ce0fc211 */ /* 0x080fe400018f0cd6 */
[C---:B------:R-:W-:Y:S11]  /*8fa0*/  ISETP.GE.AND P3, PT, R205.reuse, c[0x0][0x1d4], PT ;  /* 0x00007500cd007a0c */ /* 0x040ff60003f66270 */
[----:B------:R-:W-:Y:S02]  /*8fb0*/  @!UPT UIADD3 URZ, URZ, URZ, URZ ;  /* 0x0000003f3f3ff290 */ /* 0x000fe4000fffe03f */
[CC--:B------:R-:W-:Y:S04]  /*8fc0*/  @!P3 LEA R10, P5, R205.reuse, R3.reuse, 0x1 ;  /* 0x00000003cd0ab211 */ /* 0x0c0fe800078a08ff */
[-C--:B------:R-:W-:Y:S01]  /*8fd0*/  @!P3 LEA.HI.X R11, R205, R4.reuse, R216, 0x1, P5 ;  /* 0x00000004cd0bb211 */ /* 0x080fe200028f0cd8 */
[----:B-----5:R1:W-:Y:S01]  /*8fe0*/  @!P0 ST.E.128 [R8.64], R24 ;  /* 0x0000001808008985 */ /* 0x0203e2000c101d06 */
[C---:B------:R-:W-:Y:S03]  /*8ff0*/  ISETP.GE.AND P0, PT, R204.reuse, c[0x0][0x1d4], PT ;  /* 0x00007500cc007a0c */ /* 0x040fe60003f06270 */
[----:B------:R-:W2:Y:S10]  /*9000*/  @!P4 LDS.128 R20, [R203+0x6880] ;  /* 0x00688000cb14c984 */ /* 0x000eb40000000c00 */
[C---:B-1----:R-:W-:Y:S04]  /*9010*/  @!P0 LEA R8, P5, R204.reuse, R3, 0x1 ;  /* 0x00000003cc088211 */ /* 0x042fe800078a08ff */
[----:B------:R-:W-:Y:S01]  /*9020*/  @!P0 LEA.HI.X R9, R204, R4, R215, 0x1, P5 ;  /* 0x00000004cc098211 */ /* 0x000fe200028f0cd7 */
[----:B--2---:R-:W-:Y:S04]  /*9030*/  @!P4 ST.E.128 [R14.64], R20 ;  /* 0x000000140e00c985 */ /* 0x004fe8000c101d06 */
[----:B------:R-:W1:Y:S04]  /*9040*/  @!P3 LDS.128 R16, [R203+0x8080] ;  /* 0x00808000cb10b984 */ /* 0x000e680000000c00 */
[----:B-1----:R-:W-:Y:S04]  /*9050*/  @!P3 ST.E.128 [R10.64], R16 ;  /* 0x000000100a00b985 */ /* 0x002fe8000c101d06 */
[----:B------:R-:W1:Y:S04]  /*9060*/  @!P0 LDS.128 R16, [R203+0x9880] ;  /* 0x00988000cb108984 */ /* 0x000e680000000c00 */
[----:B-1----:R1:W-:Y:S02]  /*9070*/  @!P0 ST.E.128 [R8.64], R16 ;  /* 0x0000001008008985 */ /* 0x0023e4000c101d06 */
.L_x_1752:
[----:B------:R-:W-:Y:S05]  /*9080*/  BSYNC B0 ;  /* 0x0000000000007941 */ /* 0x000fea0003800000 */
.L_x_1751:
[----:B------:R-:W-:Y:S01]  /*9090*/  ISETP.GT.AND P4, PT, R39, R118, PT ;  /* 0x000000762700720c */ /* 0x000fe20003f84270 */
[----:B------:R-:W-:Y:S01]  /*90a0*/  @!UPT UIADD3 URZ, URZ, URZ, URZ ;  /* 0x0000003f3f3ff290 */ /* 0x000fe2000fffe03f */
[----:B------:R-:W-:Y:S11]  /*90b0*/  BSSY B0, `(.L_x_1753) ;  /* 0x0000029000007945 */ /* 0x000ff60003800000 */
[----:B------:R-:W-:-:S05]  /*90c0*/  @!P4 BRA `(.L_x_1754) ;  /* 0x000002700000c947 */ /* 0x000fca0003800000 */
[----:B--23--:R-:W-:Y:S01]  /*90d0*/  IADD3 R6, -R143, 0x30, RZ ;  /* 0x000000308f067810 */ /* 0x00cfe20007ffe1ff */
[----:B-1----:R-:W-:Y:S01]  /*90e0*/  IMAD.MOV.U32 R8, RZ, RZ, R110 ;  /* 0x000000ffff087224 */ /* 0x002fe200078e006e */
[----:B------:R-:W-:Y:S01]  /*90f0*/  IADD3 R3, R39, -0x1, RZ ;  /* 0xffffffff27037810 */ /* 0x000fe20007ffe0ff */
[----:B------:R-:W-:Y:S01]  /*9100*/  IMAD.MOV.U32 R9, RZ, RZ, R109 ;  /* 0x000000ffff097224 */ /* 0x000fe200078e006d */
[----:B------:R-:W-:Y:S02]  /*9110*/  ISETP.GE.AND P3, PT, R6, 0x1, PT ;  /* 0x000000010600780c */ /* 0x000fe40003f66270 */
[----:B------:R-:W-:Y:S01]  /*9120*/  SHF.R.S32.HI R5, RZ, 0x1f, R3 ;  /* 0x0000001fff057819 */ /* 0x000fe20000011403 */
[----:B----4-:R-:W-:Y:S01]  /*9130*/  IMAD R4, R154, R3, RZ ;  /* 0x000000039a047224 */ /* 0x010fe200078e02ff */
[----:B------:R-:W-:Y:S01]  /*9140*/  P2R R11, PR, RZ, 0x4 ;  /* 0x00000004ff0b7803 */ /* 0x000fe20000000000 */
[-C--:B------:R-:W-:Y:S01]  /*9150*/  IMAD.WIDE.U32 R8, R3, R128.reuse, R8 ;  /* 0x0000008003087225 */ /* 0x080fe200078e0008 */
[----:B------:R-:W-:Y:S02]  /*9160*/  LOP3.LUT P2, RZ, R213, 0x8, RZ, 0xc0, !PT ;  /* 0x00000008d5ff7812 */ /* 0x000fe4000784c0ff */
[----:B------:R-:W-:Y:S01]  /*9170*/  P2R R10, PR, RZ, 0x2 ;  /* 0x00000002ff0a7803 */ /* 0x000fe20000000000 */
[----:B------:R-:W-:Y:S01]  /*9180*/  IMAD R3, R5, R128, R4 ;  /* 0x0000008005037224 */ /* 0x000fe200078e0204 */
[C---:B------:R-:W-:Y:S02]  /*9190*/  LOP3.LUT P1, RZ, R213.reuse, 0x4, RZ, 0xc0, !PT ;  /* 0x00000004d5ff7812 */ /* 0x040fe4000782c0ff */
[----:B------:R-:W-:Y:S01]  /*91a0*/  LOP3.LUT P6, RZ, R213, 0x1, RZ, 0xc0, !PT ;  /* 0x00000001d5ff7812 */ /* 0x000fe200078cc0ff */
[----:B------:R-:W-:Y:S01]  /*91b0*/  IMAD.IADD R3, R9, 0x1, R3 ;  /* 0x0000000109037824 */ /* 0x000fe200078e0203 */
[C---:B------:R-:W-:Y:S04]  /*91c0*/  @P3 LEA R4, P0, R8.reuse, c[0x0][0x220], 0x1 ;  /* 0x0000880008043a11 */ /* 0x040fe800078008ff */
[----:B------:R-:W-:Y:S02]  /*91d0*/  @P3 LEA.HI.X R5, R8, c[0x0][0x224], R3, 0x1, P0 ;  /* 0x0000890008053a11 */ /* 0x000fe400000f0c03 */
[----:B------:R-:W-:Y:S03]  /*91e0*/  ISETP.GE.AND P0, PT, R6, 0x21, PT ;  /* 0x000000210600780c */ /* 0x000fe60003f06270 */
[----:B------:R-:W-:Y:S01]  /*91f0*/  @!PT LDS RZ, [RZ] ;  /* 0x00000000fffff984 */ /* 0x000fe20000000800 */
[----:B------:R-:W-:Y:S01]  /*9200*/  @!PT LDS RZ, [RZ] ;  /* 0x00000000fffff984 */ /* 0x000fe20000000800 */
[----:B------:R-:W-:Y:S01]  /*9210*/  @!PT LDS RZ, [RZ] ;  /* 0x00000000fffff984 */ /* 0x000fe20000000800 */
[----:B------:R1:W-:Y:S01]  /*9220*/  @P3 LDGSTS.E.BYPASS.LTC128B.128 [R203+0xa080], [R4.64], !P2 ;  /* 0x0a08000004cb3fae */ /* 0x0003e2000d101d46 */
[----:B------:R-:W-:Y:S03]  /*9230*/  ISETP.NE.AND P2, PT, R11, RZ, PT ;  /* 0x000000ff0b00720c */ /* 0x000fe60003f45270 */
[----:B------:R1:W-:Y:S06]  /*9240*/  @P3 LDGSTS.E.BYPASS.LTC128B.128 [R203+0xb880], [R4.64+0x80], !P1 ;  /* 0x0b88008004cb3fae */ /* 0x0003ec000c901d46 */
[----:B------:R-:W-:Y:S05]  /*9250*/  @P0 IADD3 R6, P5, R158, R8, RZ ;  /* 0x000000089e060210 */ /* 0x000fea0007fbe0ff */
[----:B------:R-:W-:Y:S01]  /*9260*/  @P0 IMAD.X R3, R3, 0x1, R155, P5 ;  /* 0x0000000103030824 */ /* 0x000fe200028e069b */
[C---:B------:R-:W-:Y:S04]  /*9270*/  @P0 LEA R8, P5, R6.reuse, c[0x0][0x220], 0x1 ;  /* 0x0000880006080a11 */ /* 0x040fe800078a08ff */
[----:B------:R-:W-:Y:S02]  /*9280*/  @P0 LEA.HI.X R9, R6, c[0x0][0x224], R3, 0x1, P5 ;  /* 0x0000890006090a11 */ /* 0x000fe400028f0c03 */
[C---:B------:R-:W-:Y:S11]  /*9290*/  LOP3.LUT P5, RZ, R213.reuse, 0x2, RZ, 0xc0, !PT ;  /* 0x00000002d5ff7812 */ /* 0x040ff600078ac0ff */
[----:B------:R-:W-:Y:S02]  /*92a0*/  @!UPT UIADD3 URZ, URZ, URZ, URZ ;  /* 0x0000003f3f3ff290 */ /* 0x000fe4000fffe03f */
[----:B------:R1:W-:Y:S04]  /*92b0*/  @P3 LDGSTS.E.BYPASS.LTC128B.128 [R203+0xd080], [R4.64+0x100], !P5 ;  /* 0x0d08010004cb3fae */ /* 0x0003e8000e901d46 */
[----:B------:R1:W-:Y:S01]  /*92c0*/  @P3 LDGSTS.E.BYPASS.LTC128B.128 [R203+0xe880], [R4.64+0x180], !P6 ;  /* 0x0e88018004cb3fae */ /* 0x0003e2000f101d46 */
[----:B------:R-:W-:Y:S11]  /*92d0*/  LOP3.LUT P3, RZ, R213, 0x8, RZ, 0xc0, !PT ;  /* 0x00000008d5ff7812 */ /* 0x000ff6000786c0ff */
[----:B------:R-:W-:Y:S02]  /*92e0*/  @!UPT UIADD3 URZ, URZ, URZ, URZ ;  /* 0x0000003f3f3ff290 */ /* 0x000fe4000fffe03f */
[----:B------:R1:W-:Y:S04]  /*92f0*/  @P0 LDGSTS.E.BYPASS.LTC128B.128 [R207+0xb080], [R8.64], !P3 ;  /* 0x0b08000008cf0fae */ /* 0x0003e8000d901d46 */
[----:B------:R1:W-:Y:S01]  /*9300*/  @P0 LDGSTS.E.BYPASS.LTC128B.128 [R207+0xc880], [R8.64+0x80], !P1 ;  /* 0x0c88008008cf0fae */ /* 0x0003e2000c901d46 */
[----:B------:R-:W-:Y:S03]  /*9310*/  ISETP.NE.AND P1, PT, R10, RZ, PT ;  /* 0x000000ff0a00720c */ /* 0x000fe60003f25270 */
[----:B------:R1:W-:Y:S04]  /*9320*/  @P0 LDGSTS.E.BYPASS.LTC128B.128 [R207+0xe080], [R8.64+0x100], !P5 ;  /* 0x0e08010008cf0fae */ /* 0x0003e8000e901d46 */
[----:B------:R1:W-:Y:S04]  /*9330*/  @P0 LDGSTS.E.BYPASS.LTC128B.128 [R207+0xf880], [R8.64+0x180], !P6 ;  /* 0x0f88018008cf0fae */ /* 0x0003e8000f101d46 */
.L_x_1754:
[----:B------:R-:W-:Y:S05]  /*9340*/  BSYNC B0 ;  /* 0x0000000000007941 */ /* 0x000fea0003800000 */
.L_x_1753:
[----:B------:R-:W0:Y:S01]  /*9350*/  LDGDEPBAR ;  /* 0x00000000000079af */ /* 0x000e220000000000 */
[----:B------:R-:W-:Y:S01]  /*9360*/  IADD3 R39, R39, -0x1, RZ ;  /* 0xffffffff27277810 */ /* 0x000fe20007ffe0ff */
[----:B------:R-:W-:-:S05]  /*9370*/  @P4 BRA `(.L_x_1755) ;  /* 0xffffa1b000004947 */ /* 0x000fca000383ffff */
[----:B------:R-:W-:Y:S01]  /*9380*/  WARPSYNC 0xffffffff ;  /* 0xffffffff00007948 */ /* 0x000fe20003800000 */
[----:B------:R-:W-:Y:S06]  /*9390*/  BAR.SYNC.DEFER_BLOCKING 0x0 ;  /* 0x0000000000007b1d */ /* 0x000fec0000010000 */
.L_x_1714:
[----:B------:R-:W-:Y:S01]  /*93a0*/  ISETP.GE.AND P0, PT, R131, 0x1, PT ;  /* 0x000000018300780c */ /* 0x000fe20003f06270 */
[----:B------:R-:W-:Y:S01]  /*93b0*/  BSSY B0, `(.L_x_1756) ;  /* 0x000001f000007945 */ /* 0x000fe20003800000 */
[----:B------:R-:W-:-:S11]  /*93c0*/  MOV R2, RZ ;  /* 0x000000ff00027202 */ /* 0x000fd60000000f00 */
[----:B------:R-:W-:Y:S05]  /*93d0*/  @!P0 BRA `(.L_x_1757) ;  /* 0x000001c000008947 */ /* 0x000fea0003800000 */
[----:B-1----:R-:W-:Y:S02]  /*93e0*/  IABS R3, R127 ;  /* 0x0000007f00037213 */ /* 0x002fe40000000000 */
[----:B--23--:R-:W-:Y:S02]  /*93f0*/  IADD3 R6, R136, -0x1, R127 ;  /* 0xffffffff88067810 */ /* 0x00cfe40007ffe07f */
[----:B------:R-:W1:Y:S02]  /*9400*/  I2F.RP R2, R3 ;  /* 0x0000000300027306 */ /* 0x000e640000209400 */
[----:B------:R-:W-:-:S06]  /*9410*/  IABS R10, R6 ;  /* 0x00000006000a7213 */ /* 0x000fcc0000000000 */
[----:B-1----:R-:W1:Y:S02]  /*9420*/  MUFU.RCP R2, R2 ;  /* 0x0000000200027308 */ /* 0x002e640000001000 */
[----:B-1----:R-:W-:-:S06]  /*9430*/  IADD3 R2, R2, 0xffffffe, RZ ;  /* 0x0ffffffe02027810 */ /* 0x002fcc0007ffe0ff */
[----:B------:R-:W1:Y:S02]  /*9440*/  F2I.FTZ.U32.TRUNC.NTZ R5, R2 ;  /* 0x0000000200057305 */ /* 0x000e64000021f000 */
[----:B-1----:R-:W-:-:S04]  /*9450*/  IMAD.MOV R2, RZ, RZ, -R5 ;  /* 0x000000ffff027224 */ /* 0x002fc800078e0a05 */
[----:B----4-:R-:W-:Y:S01]  /*9460*/  IMAD.MOV.U32 R4, RZ, RZ, R2 ;  /* 0x000000ffff047224 */ /* 0x010fe200078e0002 */
        /* <DEDUP_REMOVED lines=19> */
.L_x_1757:
[----:B------:R-:W-:Y:S05]  /*95a0*/  BSYNC B0 ;  /* 0x0000000000007941 */ /* 0x000fea0003800000 */
.L_x_1756:
[----:B-12---:R-:W2:Y:S01]  /*95b0*/  LDL R3, [R1+0x40] ;  /* 0x0000400001037983 */ /* 0x006ea20000100800 */
        /* <DEDUP_REMOVED lines=64> */
[----:B--2---:R-:W-:-:S04]  /*99c0*/  IMAD R219, R3, R2, RZ ;  /* 0x0000000203db7224 */ /* 0x004fc800078e02ff */
[--C-:B------:R-:W-:Y:S01]  /*99d0*/  IMAD.IADD R3, R219, 0x1, R2.reuse ;  /* 0x00000001db037824 */ /* 0x100fe200078e0202 */
[----:B------:R-:W-:-:S04]  /*99e0*/  PRMT R2, RZ, 0x7610, R2 ;  /* 0x00007610ff027816 */ /* 0x000fc80000000002 */
[----:B------:R-:W-:Y:S02]  /*99f0*/  IMNMX R210, R136, R3, PT ;  /* 0x0000000388d27217 */ /* 0x000fe40003800200 */
[----:B------:R-:W-:Y:S02]  /*9a00*/  CS2R R136, SRZ ;  /* 0x0000000000887805 */ /* 0x000fe4000001ff00 */
[----:B------:R-:W-:-:S13]  /*9a10*/  ISETP.GT.AND P0, PT, R210, R219, PT ;  /* 0x000000dbd200720c */ /* 0x000fda0003f04270 */
[----:B------:R-:W-:Y:S05]  /*9a20*/  @!P0 BRA `(.L_x_1758) ;  /* 0x0000dc0000008947 */ /* 0x000fea0003800000 */
[----:B----4-:R-:W2:Y:S04]  /*9a30*/  LDL R4, [R1+0x10] ;  /* 0x0000100001047983 */ /* 0x010ea80000100800 */
[----:B---3--:R-:W3:Y:S04]  /*9a40*/  LDL R6, [R1+0x8] ;  /* 0x0000080001067983 */ /* 0x008ee80000100800 */
[----:B------:R-:W4:Y:S04]  /*9a50*/  LDL R11, [R1+0x4] ;  /* 0x00000400010b7983 */ /* 0x000f280000100800 */
[----:B------:R-:W4:Y:S04]  /*9a60*/  LDL R8, [R1+0x18] ;  /* 0x0000180001087983 */ /* 0x000f280000100800 */
[----:B------:R-:W4:Y:S01]  /*9a70*/  LDL R10, [R1+0x14] ;  /* 0x00001400010a7983 */ /* 0x000f220000100800 */
[----:B------:R-:W-:-:S04]  /*9a80*/  ISETP.NE.U32.AND P0, PT, RZ, c[0x0][0x340], PT ;  /* 0x0000d000ff007a0c */ /* 0x000fc80003f05070 */
[----:B------:R-:W-:-:S13]  /*9a90*/  ISETP.NE.AND.EX P2, PT, RZ, c[0x0][0x344], PT, P0 ;  /* 0x0000d100ff007a0c */ /* 0x000fda0003f45300 */
[----:B------:R-:W-:Y:S01]  /*9aa0*/  @P2 IADD3 R2, P0, R252, c[0x0][0x340], RZ ;  /* 0x0000d000fc022a10 */ /* 0x000fe20007f1e0ff */
[----:B------:R-:W-:-:S05]  /*9ab0*/  IMAD.MOV.U32 R5, RZ, RZ, c[0x0][0x2c4] ;  /* 0x0000b100ff057624 */ /* 0x000fca00078e00ff */
[----:B------:R-:W-:Y:S02]  /*9ac0*/  ISETP.NE.AND P1, PT, R5, 0x1, PT ;  /* 0x000000010500780c */ /* 0x000fe40003f25270 */
[----:B--2---:R-:W-:-:S05]  /*9ad0*/  @P2 IADD3.X R3, R4, c[0x0][0x344], RZ, P0, !PT ;  /* 0x0000d10004032a10 */ /* 0x004fca00007fe4ff */
[----:B------:R1:W5:Y:S01]  /*9ae0*/  @P2 LDG.E R16, [R2.64] ;  /* 0x0000000602102981 */ /* 0x000362000c1e1900 */
[----:B------:R-:W-:Y:S02]  /*9af0*/  ISETP.NE.U32.AND P0, PT, RZ, c[0x0][0x348], PT ;  /* 0x0000d200ff007a0c */ /* 0x000fe40003f05070 */
[----:B---3--:R-:W-:Y:S01]  /*9b00*/  LOP3.LUT R59, R6, 0xffff, RZ, 0xc0, !PT ;  /* 0x0000ffff063b7812 */ /* 0x008fe200078ec0ff */
[----:B----4-:R-:W-:Y:S01]  /*9b10*/  IMAD R6, R11, 0x80, R0 ;  /* 0x000000800b067824 */ /* 0x010fe200078e0200 */
[----:B------:R-:W-:-:S03]  /*9b20*/  ISETP.NE.AND.EX P0, PT, RZ, c[0x0][0x34c], PT, P0 ;  /* 0x0000d300ff007a0c */ /* 0x000fc60003f05300 */
[----:B------:R-:W-:Y:S01]  /*9b30*/  @P1 IMAD.HI.U32 R9, R6, c[0x0][0x2c8], RZ ;  /* 0x0000b20006091a27 */ /* 0x000fe200078e00ff */
[----:B-1----:R-:W-:-:S05]  /*9b40*/  SHF.R.S32.HI R2, RZ, 0x1f, R139 ;  /* 0x0000001fff027819 */ /* 0x002fca000001148b */
[----:B------:R-:W-:-:S04]  /*9b50*/  IMAD R2, R2, c[0x0][0x178], RZ ;  /* 0x00005e0002027a24 */ /* 0x000fc800078e02ff */
[C---:B------:R-:W-:Y:S02]  /*9b60*/  IMAD R4, R139.reuse, c[0x0][0x17c], R2 ;  /* 0x00005f008b047a24 */ /* 0x040fe400078e0202 */
[----:B------:R-:W-:Y:S01]  /*9b70*/  IMAD.WIDE.U32 R2, R139, c[0x0][0x178], RZ ;  /* 0x00005e008b027a25 */ /* 0x000fe200078e00ff */
[----:B------:R-:W-:-:S03]  /*9b80*/  SEL R8, R8, RZ, !P0 ;  /* 0x000000ff08087207 */ /* 0x000fc60004000000 */
[----:B------:R-:W-:-:S04]  /*9b90*/  IMAD.IADD R3, R3, 0x1, R4 ;  /* 0x0000000103037824 */ /* 0x000fc800078e0204 */
[C---:B------:R-:W-:Y:S01]  /*9ba0*/  IMAD.WIDE.U32 R4, R59.reuse, c[0x0][0x1b8], R2 ;  /* 0x00006e003b047a25 */ /* 0x040fe200078e0002 */
[----:B------:R-:W-:Y:S02]  /*9bb0*/  MOV R2, R6 ;  /* 0x0000000600027202 */ /* 0x000fe40000000f00 */
[----:B------:R-:W-:Y:S01]  /*9bc0*/  SEL R3, R10, RZ, !P0 ;  /* 0x000000ff0a037207 */ /* 0x000fe20004000000 */
[----:B------:R-:W-:Y:S01]  /*9bd0*/  IMAD R5, R59, c[0x0][0x1bc], R5 ;  /* 0x00006f003b057a24 */ /* 0x000fe200078e0205 */
[----:B------:R-:W-:Y:S01]  /*9be0*/  @P1 SHF.R.U32.HI R2, RZ, c[0x0][0x2cc], R9 ;  /* 0x0000b300ff021a19 */ /* 0x000fe20000011609 */
[----:B------:R-:W-:Y:S02]  /*9bf0*/  IMAD R8, R8, c[0x0][0x1c0], RZ ;  /* 0x0000700008087a24 */ /* 0x000fe400078e02ff */
[----:B------:R-:W-:Y:S01]  /*9c00*/  IMAD.WIDE.U32 R4, R3, c[0x0][0x1c0], R4 ;  /* 0x0000700003047a25 */ /* 0x000fe200078e0004 */
[----:B------:R-:W-:-:S03]  /*9c10*/  SHF.R.S32.HI R9, RZ, 0x1f, R2 ;  /* 0x0000001fff097819 */ /* 0x000fc60000011402 */
[----:B------:R-:W-:Y:S02]  /*9c20*/  IMAD R8, R3, c[0x0][0x1c4], R8 ;  /* 0x0000710003087a24 */ /* 0x000fe400078e0208 */
[----:B------:R-:W-:Y:S02]  /*9c30*/  IMAD.MOV R3, RZ, RZ, -R2 ;  /* 0x000000ffff037224 */ /* 0x000fe400078e0a02 */
[----:B------:R-:W-:Y:S02]  /*9c40*/  IMAD.IADD R5, R5, 0x1, R8 ;  /* 0x0000000105057824 */ /* 0x000fe400078e0208 */
[----:B------:R-:W-:Y:S02]  /*9c50*/  IMAD R6, R3, c[0x0][0x2c4], R6 ;  /* 0x0000b10003067a24 */ /* 0x000fe400078e0206 */
[----:B------:R-:W-:-:S04]  /*9c60*/  IMAD R3, R9, c[0x0][0x1b0], RZ ;  /* 0x00006c0009037a24 */ /* 0x000fc800078e02ff */
[C---:B------:R-:W-:Y:S01]  /*9c70*/  IMAD R9, R2.reuse, c[0x0][0x1b4], R3 ;  /* 0x00006d0002097a24 */ /* 0x040fe200078e0203 */
[----:B------:R-:W-:Y:S01]  /*9c80*/  SHF.R.S32.HI R8, RZ, 0x1f, R6 ;  /* 0x0000001fff087819 */ /* 0x000fe20000011406 */
[----:B------:R-:W-:Y:S01]  /*9c90*/  IMAD.WIDE.U32 R2, R2, c[0x0][0x1b0], R4 ;  /* 0x00006c0002027a25 */ /* 0x000fe200078e0004 */
[----:B------:R-:W-:-:S03]  /*9ca0*/  ISETP.GE.AND P1, PT, R205, c[0x0][0x198], PT ;  /* 0x00006600cd007a0c */ /* 0x000fc60003f26270 */
[----:B------:R-:W-:Y:S01]  /*9cb0*/  IMAD R4, R8, c[0x0][0x1a8], RZ ;  /* 0x00006a0008047a24 */ /* 0x000fe200078e02ff */
[----:B------:R-:W-:-:S03]  /*9cc0*/  IADD3 R3, R3, R9, RZ ;  /* 0x0000000903037210 */ /* 0x000fc60007ffe0ff */
[C---:B------:R-:W-:Y:S02]  /*9cd0*/  IMAD R4, R6.reuse, c[0x0][0x1ac], R4 ;  /* 0x00006b0006047a24 */ /* 0x040fe400078e0204 */
[----:B------:R-:W-:Y:S01]  /*9ce0*/  IMAD.WIDE.U32 R2, R6, c[0x0][0x1a8], R2 ;  /* 0x00006a0006027a25 */ /* 0x000fe200078e0002 */
[----:B------:R-:W-:-:S03]  /*9cf0*/  LOP3.LUT R213, R213, 0xfffffffe, RZ, 0xc0, !PT ;  /* 0xfffffffed5d57812 */ /* 0x000fc600078ec0ff */
[----:B------:R-:W-:Y:S01]  /*9d00*/  IMAD.IADD R3, R3, 0x1, R4 ;  /* 0x0000000103037824 */ /* 0x000fe200078e0204 */
[----:B------:R-:W-:Y:S01]  /*9d10*/  LEA R13, P0, R2, c[0x0][0x160], 0x1 ;  /* 0x00005800020d7a11 */ /* 0x000fe200078008ff */
[----:B------:R-:W-:Y:S01]  /*9d20*/  IMAD R6, R11, 0x80, R143 ;  /* 0x000000800b067824 */ /* 0x000fe200078e028f */
[----:B------:R-:W-:Y:S02]  /*9d30*/  ISETP.GE.AND P4, PT, R140, c[0x0][0x198], PT ;  /* 0x000066008c007a0c */ /* 0x000fe40003f86270 */
[----:B------:R-:W-:Y:S02]  /*9d40*/  ISETP.GE.AND P5, PT, R142, c[0x0][0x198], PT ;  /* 0x000066008e007a0c */ /* 0x000fe40003fa6270 */
[----:B------:R-:W-:Y:S02]  /*9d50*/  @P1 LOP3.LUT R213, R213, 0x1, RZ, 0xfc, !PT ;  /* 0x00000001d5d51812 */ /* 0x000fe400078efcff */
[----:B------:R-:W-:Y:S02]  /*9d60*/  ISETP.GE.AND P6, PT, R204, c[0x0][0x198], PT ;  /* 0x00006600cc007a0c */ /* 0x000fe40003fc6270 */
[----:B------:R-:W-:-:S02]  /*9d70*/  LEA.HI.X R5, R2, c[0x0][0x164], R3, 0x1, P0 ;  /* 0x0000590002057a11 */ /* 0x000fc400000f0c03 */
[----:B------:R-:W-:Y:S02]  /*9d80*/  IADD3 R97, R210, -0x1, RZ ;  /* 0xffffffffd2617810 */ /* 0x000fe40007ffe0ff */
[----:B------:R-:W-:Y:S01]  /*9d90*/  @!P2 MOV R16, R10 ;  /* 0x0000000a0010a202 */ /* 0x000fe20000000f00 */
[----:B------:R-:W-:Y:S05]  /*9da0*/  BRA.DIV ~URZ, `(.L_x_1759) ;  /* 0x00012b527f007947 */ /* 0x000fea000b800000 */
[----:B------:R1:W2:Y:S02]  /*9db0*/  SHFL.IDX PT, R4, R5, RZ, 0x181f ;  /* 0x00181fff05047589 */ /* 0x0002a400000e0000 */
.L_x_1913:
[----:B------:R-:W-:Y:S05]  /*9dc0*/  BRA.DIV ~URZ, `(.L_x_1760) ;  /* 0x00012ba27f007947 */ /* 0x000fea000b800000 */
[----:B------:R3:W4:Y:S02]  /*9dd0*/  SHFL.IDX PT, R2, R13, RZ, 0x181f ;  /* 0x00181fff0d027589 */ /* 0x00072400000e0000 */
.L_x_1914:
[----:B------:R-:W-:Y:S01]  /*9de0*/  IMAD R40, R176, c[0x0][0x2c4], RZ ;  /* 0x0000b100b0287a24 */ /* 0x000fe200078e02ff */
[----:B------:R-:W-:Y:S01]  /*9df0*/  LOP3.LUT R213, R213, 0xfffffffd, RZ, 0xc0, !PT ;  /* 0xfffffffdd5d57812 */ /* 0x000fe200078ec0ff */
[----:B------:R-:W-:Y:S03]  /*9e00*/  BSSY B0, `(.L_x_1761) ;  /* 0x0000014000007945 */ /* 0x000fe60003800000 */
[----:B------:R-:W-:-:S13]  /*9e10*/  ISETP.GE.AND P0, PT, R6, R40, PT ;  /* 0x000000280600720c */ /* 0x000fda0003f06270 */
[----:B------:R-:W-:Y:S01]  /*9e20*/  @P0 LOP3.LUT R213, R213, 0x2, RZ, 0xfc, !PT ;  /* 0x00000002d5d50812 */ /* 0x000fe200078efcff */
[----:B------:R-:W-:Y:S05]  /*9e30*/  @P0 BRA `(.L_x_1762) ;  /* 0x0000010000000947 */ /* 0x000fea0003800000 */
[----:B------:R-:W-:Y:S02]  /*9e40*/  LOP3.LUT P3, RZ, R213, 0x1, RZ, 0xc0, !PT ;  /* 0x00000001d5ff7812 */ /* 0x000fe4000786c0ff */
        /* <DEDUP_REMOVED lines=15> */
.L_x_1762:
[----:B------:R-:W-:Y:S05]  /*9f40*/  BSYNC B0 ;  /* 0x0000000000007941 */ /* 0x000fea0003800000 */
.L_x_1761:
[----:B------:R-:W-:Y:S05]  /*9f50*/  BRA.DIV ~URZ, `(.L_x_1763) ;  /* 0x00012a827f007947 */ /* 0x000fea000b800000 */
[----:B--2---:R2:W1:Y:S04]  /*9f60*/  SHFL.IDX PT, R4, R5, 0x1, 0x181f ;  /* 0x00381f0005047f89 */ /* 0x00446800000e0000 */
[----:B----4-:R2:W4:Y:S02]  /*9f70*/  SHFL.IDX PT, R2, R13, 0x1, 0x181f ;  /* 0x00381f000d027f89 */ /* 0x01052400000e0000 */
.L_x_1915:
[----:B------:R-:W-:Y:S01]  /*9f80*/  IADD3 R3, R6, 0x20, RZ ;  /* 0x0000002006037810 */ /* 0x000fe20007ffe0ff */
[----:B------:R-:W-:Y:S03]  /*9f90*/  BSSY B0, `(.L_x_1764) ;  /* 0x0000013000007945 */ /* 0x000fe60003800000 */
[----:B------:R-:W-:-:S13]  /*9fa0*/  ISETP.GE.AND P0, PT, R3, R40, PT ;  /* 0x000000280300720c */ /* 0x000fda0003f06270 */
[----:B------:R-:W-:Y:S05]  /*9fb0*/  @P0 BRA `(.L_x_1765) ;  /* 0x0000010000000947 */ /* 0x000fea0003800000 */
[----:B------:R-:W-:Y:S02]  /*9fc0*/  LOP3.LUT P3, RZ, R213, 0x1, RZ, 0xc0, !PT ;  /* 0x00000001d5ff7812 */ /* 0x000fe4000786c0ff */
        /* <DEDUP_REMOVED lines=15> */
.L_x_1765:
[----:B------:R-:W-:Y:S05]  /*a0c0*/  BSYNC B0 ;  /* 0x0000000000007941 */ /* 0x000fea0003800000 */
.L_x_1764:
[----:B------:R-:W-:Y:S05]  /*a0d0*/  BRA.DIV ~URZ, `(.L_x_1766) ;  /* 0x000129d27f007947 */ /* 0x000fea000b800000 */
[----:B-1----:R1:W2:Y:S02]  /*a0e0*/  SHFL.IDX PT, R4, R5, 0x2, 0x181f ;  /* 0x00581f0005047f89 */ /* 0x0022a400000e0000 */
.L_x_1916:
[----:B------:R-:W-:Y:S05]  /*a0f0*/  BRA.DIV ~URZ, `(.L_x_1767) ;  /* 0x00012a227f007947 */ /* 0x000fea000b800000 */
[----:B----4-:R4:W1:Y:S02]  /*a100*/  SHFL.IDX PT, R2, R13, 0x2, 0x181f ;  /* 0x00581f000d027f89 */ /* 0x01086400000e0000 */
.L_x_1917:
[----:B------:R-:W-:Y:S01]  /*a110*/  IADD3 R3, R6, 0x40, RZ ;  /* 0x0000004006037810 */ /* 0x000fe20007ffe0ff */
[----:B------:R-:W-:Y:S03]  /*a120*/  BSSY B0, `(.L_x_1768) ;  /* 0x0000013000007945 */ /* 0x000fe60003800000 */
[----:B------:R-:W-:-:S13]  /*a130*/  ISETP.GE.AND P0, PT, R3, R40, PT ;  /* 0x000000280300720c */ /* 0x000fda0003f06270 */
[----:B------:R-:W-:Y:S05]  /*a140*/  @P0 BRA `(.L_x_1769) ;  /* 0x0000010000000947 */ /* 0x000fea0003800000 */
[----:B------:R-:W-:Y:S02]  /*a150*/  LOP3.LUT P3, RZ, R213, 0x1, RZ, 0xc0, !PT ;  /* 0x00000001d5ff7812 */ /* 0x000fe4000786c0ff */
        /* <DEDUP_REMOVED lines=15> */
.L_x_1769:
[----:B------:R-:W-:Y:S05]  /*a250*/  BSYNC B0 ;  /* 0x0000000000007941 */ /* 0x000fea0003800000 */
.L_x_1768:
[----:B------:R-:W-:Y:S05]  /*a260*/  BRA.DIV ~URZ, `(.L_x_1770) ;  /* 0x000129227f007947 */ /* 0x000fea000b800000 */
[----:B--2---:R2:W3:Y:S04]  /*a270*/  SHFL.IDX PT, R4, R5, 0x3, 0x181f ;  /* 0x00781f0005047f89 */ /* 0x0044e800000e0000 */
[----:B-1----:R2:W1:Y:S02]  /*a280*/  SHFL.IDX PT, R2, R13, 0x3, 0x181f ;  /* 0x00781f000d027f89 */ /* 0x00246400000e0000 */
.L_x_1918:
[----:B------:R-:W-:Y:S01]  /*a290*/  IADD3 R3, R6, 0x60, RZ ;  /* 0x0000006006037810 */ /* 0x000fe20007ffe0ff */
[----:B------:R-:W-:Y:S01]  /*a2a0*/  IMAD.MOV.U32 R96, RZ, RZ, 0x30 ;  /* 0x00000030ff607424 */ /* 0x000fe200078e00ff */
[----:B--2--5:R-:W-:Y:S01]  /*a2b0*/  SHF.R.S32.HI R5, RZ, 0x1f, R16 ;  /* 0x0000001fff057819 */ /* 0x024fe20000011410 */
[----:B------:R-:W-:Y:S01]  /*a2c0*/  IMAD.WIDE.U32 R244, R16, c[0x0][0x2b0], RZ ;  /* 0x0000ac0010f47a25 */ /* 0x000fe200078e00ff */
[----:B------:R-:W-:-:S03]  /*a2d0*/  ISETP.GE.AND P0, PT, R3, R40, PT ;  /* 0x000000280300720c */ /* 0x000fc60003f06270 */
[----:B------:R-:W-:Y:S02]  /*a2e0*/  IMAD.MOV.U32 R3, RZ, RZ, c[0x0][0x2b8] ;  /* 0x0000ae00ff037624 */ /* 0x000fe400078e00ff */
[----:B------:R-:W-:Y:S02]  /*a2f0*/  IMAD R96, R210, R96, -0x30 ;  /* 0xffffffd0d2607424 */ /* 0x000fe400078e0260 */
[----:B------:R-:W-:Y:S01]  /*a300*/  IMAD R6, R5, c[0x0][0x2b0], RZ ;  /* 0x0000ac0005067a24 */ /* 0x000fe200078e02ff */
[----:B------:R-:W-:Y:S01]  /*a310*/  ISETP.NE.AND P3, PT, R3, 0x1, PT ;  /* 0x000000010300780c */ /* 0x000fe20003f65270 */
[----:B------:R-:W-:Y:S02]  /*a320*/  IMAD.IADD R3, R0, 0x1, R96 ;  /* 0x0000000100037824 */ /* 0x000fe400078e0260 */
[----:B------:R-:W-:Y:S02]  /*a330*/  IMAD.MOV.U32 R211, RZ, RZ, RZ ;  /* 0x000000ffffd37224 */ /* 0x000fe400078e00ff */
[-C--:B-1----:R-:W-:Y:S01]  /*a340*/  @!P0 LEA R8, P1, R140, R2.reuse, 0x1 ;  /* 0x000000028c088211 */ /* 0x082fe200078208ff */
[----:B------:R-:W-:Y:S01]  /*a350*/  IMAD.IADD R5, R3, 0x1, R247 ;  /* 0x0000000103057824 */ /* 0x000fe200078e02f7 */
[----:B------:R-:W-:-:S02]  /*a360*/  @!P0 LEA R14, P2, R205, R2, 0x1 ;  /* 0x00000002cd0e8211 */ /* 0x000fc400078408ff */
[-C--:B---3--:R-:W-:Y:S02]  /*a370*/  @!P0 LEA.HI.X R9, R140, R4.reuse, R141, 0x1, P1 ;  /* 0x000000048c098211 */ /* 0x088fe400008f0c8d */
[----:B------:R-:W-:-:S03]  /*a380*/  @!P0 LEA.HI.X R15, R205, R4, R216, 0x1, P2 ;  /* 0x00000004cd0f8211 */ /* 0x000fc600010f0cd8 */
[----:B------:R-:W-:Y:S01]  /*a390*/  @!PT LDS RZ, [RZ] ;  /* 0x00000000fffff984 */ /* 0x000fe20000000800 */
[----:B------:R-:W-:Y:S01]  /*a3a0*/  @!PT LDS RZ, [RZ] ;  /* 0x00000000fffff984 */ /* 0x000fe20000000800 */
[----:B------:R-:W-:Y:S01]  /*a3b0*/  @!PT LDS RZ, [RZ] ;  /* 0x00000000fffff984 */ /* 0x000fe20000000800 */
[----:B------:R1:W-:Y:S01]  /*a3c0*/  @!P0 LDGSTS.E.BYPASS.LTC128B.128 [R207+0x13080], [R8.64], !P4 ;  /* 0x1308000008cf8fae */ /* 0x0003e2000e101d46 */
[----:B------:R-:W-:Y:S02]  /*a3d0*/  LOP3.LUT P4, RZ, R213, 0x1, RZ, 0xc0, !PT ;  /* 0x00000001d5ff7812 */ /* 0x000fe4000788c0ff */
[----:B-1----:R-:W-:-:S04]  /*a3e0*/  @!P0 LEA R8, P1, R206, R2, 0x1 ;  /* 0x00000002ce088211 */ /* 0x002fc800078208ff */
[----:B------:R-:W-:Y:S02]  /*a3f0*/  @!P0 LEA.HI.X R9, R206, R4, R214, 0x1, P1 ;  /* 0x00000004ce098211 */ /* 0x000fe400008f0cd6 */
[----:B------:R-:W-:Y:S01]  /*a400*/  ISETP.GE.AND P1, PT, R3, R131, PT ;  /* 0x000000830300720c */ /* 0x000fe20003f26270 */
[----:B------:R-:W-:Y:S02]  /*a410*/  IMAD.MOV.U32 R3, RZ, RZ, R5 ;  /* 0x000000ffff037224 */ /* 0x000fe400078e0005 */
[----:B------:R1:W-:Y:S01]  /*a420*/  @!P0 LDGSTS.E.BYPASS.LTC128B.128 [R207+0x17080], [R8.64], !P5 ;  /* 0x1708000008cf8fae */ /* 0x0003e2000e901d46 */
[----:B------:R-:W-:-:S03]  /*a430*/  ISETP.GT.OR P1, PT, R0, 0x2f, P1 ;  /* 0x0000002f0000780c */ /* 0x000fc60000f24670 */
[----:B------:R2:W-:Y:S01]  /*a440*/  @!P0 LDGSTS.E.BYPASS.LTC128B.128 [R207+0x1b080], [R14.64], !P4 ;  /* 0x1b0800000ecf8fae */ /* 0x0005e2000e101d46 */
[----:B-1----:R-:W-:Y:S02]  /*a450*/  IMAD R8, R16, c[0x0][0x2b4], R6 ;  /* 0x0000ad0010087a24 */ /* 0x002fe400078e0206 */
[----:B------:R-:W-:-:S04]  /*a460*/  @P3 IMAD.HI.U32 R6, R5, c[0x0][0x2bc], RZ ;  /* 0x0000af0005063a27 */ /* 0x000fc800078e00ff */
[----:B------:R-:W-:Y:S01]  /*a470*/  IMAD.IADD R246, R245, 0x1, R8 ;  /* 0x00000001f5f67824 */ /* 0x000fe200078e0208 */
[----:B------:R-:W-:Y:S02]  /*a480*/  @P3 SHF.R.U32.HI R3, RZ, c[0x0][0x2c0], R6 ;  /* 0x0000b000ff033a19 */ /* 0x000fe40000011606 */
[C---:B------:R-:W-:Y:S02]  /*a490*/  @!P0 LEA R10, P3, R204.reuse, R2, 0x1 ;  /* 0x00000002cc0a8211 */ /* 0x040fe400078608ff */
[C---:B------:R-:W-:Y:S02]  /*a4a0*/  @!P1 IADD3 R2, P2, R3.reuse, R244, RZ ;  /* 0x000000f403029210 */ /* 0x040fe40007f5e0ff */
[----:B------:R-:W-:Y:S02]  /*a4b0*/  @!P0 LEA.HI.X R11, R204, R4, R215, 0x1, P3 ;  /* 0x00000004cc0b8211 */ /* 0x000fe400018f0cd7 */
[----:B------:R-:W-:Y:S02]  /*a4c0*/  @!P1 LEA.HI.X.SX32 R4, R3, R246, 0x1, P2 ;  /* 0x000000f603049211 */ /* 0x000fe400010f0eff */
[C---:B------:R-:W-:Y:S01]  /*a4d0*/  @!P1 LEA R8, P2, R2.reuse, c[0x0][0x2a0], 0x2 ;  /* 0x0000a80002089a11 */ /* 0x040fe200078410ff */
[----:B------:R1:W-:Y:S03]  /*a4e0*/  @!P0 LDGSTS.E.BYPASS.LTC128B.128 [R207+0x1f080], [R10.64], !P6 ;  /* 0x1f0800000acf8fae */ /* 0x0003e6000f101d46 */
[----:B------:R-:W-:Y:S01]  /*a4f0*/  @!P1 LEA.HI.X R9, R2, c[0x0][0x2a4], R4, 0x2, P2 ;  /* 0x0000a90002099a11 */ /* 0x000fe200010f1404 */
[----:B------:R-:W0:Y:S01]  /*a500*/  LDGDEPBAR ;  /* 0x00000000000079af */ /* 0x000e220000000000 */
[----:B------:R-:W-:Y:S03]  /*a510*/  WARPSYNC 0xffffffff ;  /* 0xffffffff00007948 */ /* 0x000fe60003800000 */
[----:B------:R-:W-:Y:S06]  /*a520*/  BAR.SYNC.DEFER_BLOCKING 0x0 ;  /* 0x0000000000007b1d */ /* 0x000fec0000010000 */
[----:B------:R-:W3:Y:S01]  /*a530*/  @!P1 LDG.E R211, [R8.64] ;  /* 0x0000000608d39981 */ /* 0x000ee2000c1e1900 */
[----:B------:R-:W-:Y:S01]  /*a540*/  IMAD.MOV R2, RZ, RZ, -R3 ;  /* 0x000000ffff027224 */ /* 0x000fe200078e0a03 */
[----:B------:R-:W-:Y:S01]  /*a550*/  ISETP.GE.AND P5, PT, R140, c[0x0][0x1d4], PT ;  /* 0x000075008c007a0c */ /* 0x000fe20003fa6270 */
[----:B------:R-:W-:Y:S01]  /*a560*/  IMAD.WIDE.U32 R226, R59, c[0x0][0x1e8], RZ ;  /* 0x00007a003be27a25 */ /* 0x000fe200078e00ff */
[----:B------:R-:W-:Y:S01]  /*a570*/  ISETP.GE.AND P4, PT, R142, c[0x0][0x1d4], PT ;  /* 0x000075008e007a0c */ /* 0x000fe20003f86270 */
[----:B------:R-:W-:Y:S01]  /*a580*/  BSSY B0, `(.L_x_1771) ;  /* 0x0000037000007945 */ /* 0x000fe20003800000 */
[----:B------:R-:W-:Y:S01]  /*a590*/  ISETP.GE.AND P3, PT, R205, c[0x0][0x1d4], PT ;  /* 0x00007500cd007a0c */ /* 0x000fe20003f66270 */
[----:B------:R-:W-:Y:S01]  /*a5a0*/  IMAD R212, R2, c[0x0][0x2b8], R5 ;  /* 0x0000ae0002d47a24 */ /* 0x000fe200078e0205 */
[----:B------:R-:W-:Y:S01]  /*a5b0*/  ISETP.GE.AND P6, PT, R204, c[0x0][0x1d4], PT ;  /* 0x00007500cc007a0c */ /* 0x000fe20003fc6270 */
[----:B------:R-:W-:Y:S01]  /*a5c0*/  IMAD R225, R59, c[0x0][0x1ec], R227 ;  /* 0x00007b003be17a24 */ /* 0x000fe200078e02e3 */
[----:B------:R-:W-:Y:S01]  /*a5d0*/  LOP3.LUT R213, R213, 0xfffffffb, RZ, 0xc0, !PT ;  /* 0xfffffffbd5d57812 */ /* 0x000fe200078ec0ff */
[----:B------:R-:W-:Y:S01]  /*a5e0*/  IMAD.WIDE.U32 R2, R212, c[0x0][0x1e0], RZ ;  /* 0x00007800d4027a25 */ /* 0x000fe200078e00ff */
[----:B------:R-:W-:-:S03]  /*a5f0*/  SHF.R.S32.HI R60, RZ, 0x1f, R212 ;  /* 0x0000001fff3c7819 */ /* 0x000fc600000114d4 */
[----:B------:R-:W-:Y:S02]  /*a600*/  IMAD R131, R97, -0x30, R131 ;  /* 0xffffffd061837824 */ /* 0x000fe400078e0283 */
[----:B------:R-:W-:-:S03]  /*a610*/  IMAD R4, R60, c[0x0][0x1e0], RZ ;  /* 0x000078003c047a24 */ /* 0x000fc600078e02ff */
[----:B------:R-:W-:Y:S01]  /*a620*/  IMNMX R6, R131, 0x30, PT ;  /* 0x0000003083067817 */ /* 0x000fe20003800200 */
[----:B------:R-:W-:Y:S01]  /*a630*/  IMAD R4, R212, c[0x0][0x1e4], R4 ;  /* 0x00007900d4047a24 */ /* 0x000fe200078e0204 */
[----:B------:R-:W-:-:S03]  /*a640*/  @P6 LOP3.LUT R213, R213, 0x4, RZ, 0xfc, !PT ;  /* 0x00000004d5d56812 */ /* 0x000fc600078efcff */
[----:B------:R-:W-:Y:S02]  /*a650*/  IMAD.IADD R3, R3, 0x1, R4 ;  /* 0x0000000103037824 */ /* 0x000fe400078e0204 */
[----:B------:R-:W-:Y:S01]  /*a660*/  IMAD.IADD R6, R6, 0x1, -R143 ;  /* 0x0000000106067824 */ /* 0x000fe200078e0a8f */
[----:B---3--:R-:W-:Y:S01]  /*a670*/  SHF.R.S32.HI R61, RZ, 0x1f, R211 ;  /* 0x0000001fff3d7819 */ /* 0x008fe200000114d3 */
[----:B------:R-:W-:-:S04]  /*a680*/  IMAD.WIDE.U32 R2, R211, c[0x0][0x1f0], R2 ;  /* 0x00007c00d3027a25 */ /* 0x000fc800078e0002 */
[----:B------:R-:W-:Y:S01]  /*a690*/  IMAD R4, R61, c[0x0][0x1f0], RZ ;  /* 0x00007c003d047a24 */ /* 0x000fe200078e02ff */
[----:B------:R-:W-:-:S03]  /*a6a0*/  IADD3 R2, P1, R2, R226, RZ ;  /* 0x000000e202027210 */ /* 0x000fc60007f3e0ff */
[----:B------:R-:W-:Y:S01]  /*a6b0*/  IMAD R4, R211, c[0x0][0x1f4], R4 ;  /* 0x00007d00d3047a24 */ /* 0x000fe200078e0204 */
[----:B----4-:R-:W-:-:S04]  /*a6c0*/  LEA R13, P0, R2, c[0x0][0x1c8], 0x1 ;  /* 0x00007200020d7a11 */ /* 0x010fc800078008ff */
[----:B------:R-:W-:-:S04]  /*a6d0*/  IADD3.X R3, R225, R3, R4, P1, !PT ;  /* 0x00000003e1037210 */ /* 0x000fc80000ffe404 */
[----:B------:R-:W-:Y:S02]  /*a6e0*/  LEA.HI.X R16, R2, c[0x0][0x1cc], R3, 0x1, P0 ;  /* 0x0000730002107a11 */ /* 0x000fe400000f0c03 */
[----:B------:R-:W1:Y:S01]  /*a6f0*/  SHFL.IDX PT, R2, R13, RZ, 0x181f ;  /* 0x00181fff0d027589 */ /* 0x000e6200000e0000 */
[----:B------:R-:W-:-:S03]  /*a700*/  ISETP.GE.AND P0, PT, R6, 0x1, PT ;  /* 0x000000010600780c */ /* 0x000fc60003f06270 */
[----:B------:R-:W3:Y:S10]  /*a710*/  SHFL.IDX PT, R3, R16, RZ, 0x181f ;  /* 0x00181fff10037589 */ /* 0x000ef400000e0000 */
[----:B-1----:R-:W-:-:S02]  /*a720*/  @P0 LEA R10, P1, R140, R2, 0x1 ;  /* 0x000000028c0a0211 */ /* 0x002fc400078208ff */
[-C--:B------:R-:W-:Y:S02]  /*a730*/  @P0 LEA R8, P2, R206, R2.reuse, 0x1 ;  /* 0x00000002ce080211 */ /* 0x080fe400078408ff */
[-C--:B---3--:R-:W-:Y:S02]  /*a740*/  @P0 LEA.HI.X R11, R140, R3.reuse, R141, 0x1, P1 ;  /* 0x000000038c0b0211 */ /* 0x088fe400008f0c8d */
[CC--:B------:R-:W-:Y:S02]  /*a750*/  @P0 LEA R4, P1, R205.reuse, R2.reuse, 0x1 ;  /* 0x00000002cd040211 */ /* 0x0c0fe400078208ff */
[-C--:B------:R-:W-:Y:S01]  /*a760*/  @P0 LEA.HI.X R9, R206, R3.reuse, R214, 0x1, P2 ;  /* 0x00000003ce090211 */ /* 0x080fe200010f0cd6 */
[----:B------:R-:W-:Y:S01]  /*a770*/  @!PT LDS RZ, [RZ] ;  /* 0x00000000fffff984 */ /* 0x000fe20000000800 */
[----:B------:R1:W-:Y:S01]  /*a780*/  @P0 LDGSTS.E.BYPASS.LTC128B.128 [R203+0xa080], [R10.64], !P5 ;  /* 0x0a0800000acb0fae */ /* 0x0003e2000e901d46 */
[-C--:B------:R-:W-:Y:S02]  /*a790*/  @P0 LEA.HI.X R5, R205, R3.reuse, R216, 0x1, P1 ;  /* 0x00000003cd050211 */ /* 0x080fe400008f0cd8 */
[C---:B--2---:R-:W-:Y:S01]  /*a7a0*/  @P0 LEA R14, P1, R204.reuse, R2, 0x1 ;  /* 0x00000002cc0e0211 */ /* 0x044fe200078208ff */
[----:B------:R1:W-:Y:S03]  /*a7b0*/  @P0 LDGSTS.E.BYPASS.LTC128B.128 [R203+0xb880], [R8.64], !P4 ;  /* 0x0b88000008cb0fae */ /* 0x0003e6000e101d46 */
[----:B------:R-:W-:Y:S01]  /*a7c0*/  @P0 LEA.HI.X R15, R204, R3, R215, 0x1, P1 ;  /* 0x00000003cc0f0211 */ /* 0x000fe200008f0cd7 */
[----:B------:R1:W-:Y:S04]  /*a7d0*/  @P0 LDGSTS.E.BYPASS.LTC128B.128 [R203+0xd080], [R4.64], !P3 ;  /* 0x0d08000004cb0fae */ /* 0x0003e8000d901d46 */
[----:B------:R1:W-:Y:S01]  /*a7e0*/  @P0 LDGSTS.E.BYPASS.LTC128B.128 [R203+0xe880], [R14.64], !P6 ;  /* 0x0e8800000ecb0fae */ /* 0x0003e2000f101d46 */
[----:B------:R-:W-:-:S03]  /*a7f0*/  ISETP.GE.AND P0, PT, R6, 0x21, PT ;  /* 0x000000210600780c */ /* 0x000fc60003f06270 */
[----:B------:R1:W2:Y:S04]  /*a800*/  SHFL.IDX PT, R2, R13, 0x1, 0x181f ;  /* 0x00381f000d027f89 */ /* 0x0002a800000e0000 */
[----:B------:R1:W3:Y:S06]  /*a810*/  SHFL.IDX PT, R3, R16, 0x1, 0x181f ;  /* 0x00381f0010037f89 */ /* 0x0002ec00000e0000 */
[----:B------:R-:W-:Y:S05]  /*a820*/  @!P0 BRA `(.L_x_1772) ;  /* 0x000000c000008947 */ /* 0x000fea0003800000 */
[-C--:B-12---:R-:W-:Y:S02]  /*a830*/  LEA R10, P0, R140, R2.reuse, 0x1 ;  /* 0x000000028c0a7211 */ /* 0x086fe400078008ff */
[----:B------:R-:W-:-:S02]  /*a840*/  LEA R8, P2, R206, R2, 0x1 ;  /* 0x00000002ce087211 */ /* 0x000fc400078408ff */
[-C--:B---3--:R-:W-:Y:S02]  /*a850*/  LEA.HI.X R11, R140, R3.reuse, R141, 0x1, P0 ;  /* 0x000000038c0b7211 */ /* 0x088fe400000f0c8d */
[CC--:B------:R-:W-:Y:S02]  /*a860*/  LEA R4, P1, R205.reuse, R2.reuse, 0x1 ;  /* 0x00000002cd047211 */ /* 0x0c0fe400078208ff */
[----:B------:R-:W-:Y:S01]  /*a870*/  LEA R2, P0, R204, R2, 0x1 ;  /* 0x00000002cc027211 */ /* 0x000fe200078008ff */
[----:B------:R1:W-:Y:S01]  /*a880*/  LDGSTS.E.BYPASS.LTC128B.128 [R207+0xb080], [R10.64], !P5 ;  /* 0x0b0800000acf7fae */ /* 0x0003e2000e901d46 */
[-C--:B------:R-:W-:Y:S02]  /*a890*/  LEA.HI.X R9, R206, R3.reuse, R214, 0x1, P2 ;  /* 0x00000003ce097211 */ /* 0x080fe400010f0cd6 */
[-C--:B------:R-:W-:Y:S02]  /*a8a0*/  LEA.HI.X R5, R205, R3.reuse, R216, 0x1, P1 ;  /* 0x00000003cd057211 */ /* 0x080fe400008f0cd8 */
[----:B------:R-:W-:Y:S01]  /*a8b0*/  LEA.HI.X R3, R204, R3, R215, 0x1, P0 ;  /* 0x00000003cc037211 */ /* 0x000fe200000f0cd7 */
[----:B------:R1:W-:Y:S04]  /*a8c0*/  LDGSTS.E.BYPASS.LTC128B.128 [R207+0xc880], [R8.64], !P4 ;  /* 0x0c88000008cf7fae */ /* 0x0003e8000e101d46 */
[----:B------:R1:W-:Y:S04]  /*a8d0*/  LDGSTS.E.BYPASS.LTC128B.128 [R207+0xe080], [R4.64], !P3 ;  /* 0x0e08000004cf7fae */ /* 0x0003e8000d901d46 */
[----:B------:R1:W-:Y:S02]  /*a8e0*/  LDGSTS.E.BYPASS.LTC128B.128 [R207+0xf880], [R2.64], !P6 ;  /* 0x0f88000002cf7fae */ /* 0x0003e4000f101d46 */
.L_x_1772:
[----:B------:R-:W-:Y:S05]  /*a8f0*/  BSYNC B0 ;  /* 0x0000000000007941 */ /* 0x000fea0003800000 */
.L_x_1771:
[----:B------:R-:W-:Y:S01]  /*a900*/  ISETP.LT.AND P0, PT, RZ, c[0x0][0x27c], PT ;  /* 0x00009f00ff007a0c */ /* 0x000fe20003f01270 */
[----:B------:R-:W0:-:S12]  /*a910*/  LDGDEPBAR ;  /* 0x00000000000079af */ /* 0x000e180000000000 */
[----:B------:R-:W-:Y:S05]  /*a920*/  @P0 BRA `(.L_x_1773) ;  /* 0x0000002000000947 */ /* 0x000fea0003800000 */
[----:B------:R-:W-:-:S04]  /*a930*/  DEPBAR.LE SB0, 0x1 ;  /* 0x000080400000791a */ /* 0x000fc80000000000 */
[----:B------:R-:W-:Y:S05]  /*a940*/  BRA `(.L_x_1774) ;  /* 0x000068a000007947 */ /* 0x000fea0003800000 */
.L_x_1773:
[----:B-12---:R-:W-:Y:S01]  /*a950*/  SHF.R.S32.HI R2, RZ, 0x1f, R130 ;  /* 0x0000001fff027819 */ /* 0x006fe20000011482 */
[----:B------:R-:W-:Y:S01]  /*a960*/  ULDC.U8 UR4, c[0x0][0x298] ;  /* 0x0000a60000047ab9 */ /* 0x000fe20000000000 */
[----:B------:R-:W-:Y:S01]  /*a970*/  IMAD.WIDE.U32 R4, R130, c[0x0][0x280], RZ ;  /* 0x0000a00082047a25 */ /* 0x000fe200078e00ff */
[----:B------:R-:W-:Y:S01]  /*a980*/  ISETP.NE.AND P1, PT, RZ, UR4, PT ;  /* 0x00000004ff007c0c */ /* 0x000fe2000bf25270 */
[----:B------:R-:W-:Y:S02]  /*a990*/  BSSY B2, `(.L_x_1774) ;  /* 0x0000685000027945 */ /* 0x000fe40003800000 */
[----:B---3--:R-:W-:Y:S01]  /*a9a0*/  IMAD R3, R2, c[0x0][0x280], RZ ;  /* 0x0000a00002037a24 */ /* 0x008fe200078e02ff */
[----:B------:R-:W-:Y:S01]  /*a9b0*/  LEA R8, P0, R4, c[0x0][0x270], 0x1 ;  /* 0x00009c0004087a11 */ /* 0x000fe200078008ff */
[----:B------:R-:W-:Y:S02]  /*a9c0*/  IMAD R6, R2, c[0x0][0x290], RZ ;  /* 0x0000a40002067a24 */ /* 0x000fe400078e02ff */
[----:B------:R-:W-:-:S05]  /*a9d0*/  IMAD R3, R130, c[0x0][0x284], R3 ;  /* 0x0000a10082037a24 */ /* 0x000fca00078e0203 */
[----:B------:R-:W-:Y:S01]  /*a9e0*/  IADD3 R9, R3, R5, RZ ;  /* 0x0000000503097210 */ /* 0x000fe20007ffe0ff */
[----:B------:R-:W-:-:S03]  /*a9f0*/  IMAD.WIDE.U32 R2, R130, c[0x0][0x290], RZ ;  /* 0x0000a40082027a25 */ /* 0x000fc600078e00ff */
[----:B------:R-:W-:Y:S01]  /*aa00*/  LEA.HI.X R4, R4, c[0x0][0x274], R9, 0x1, P0 ;  /* 0x00009d0004047a11 */ /* 0x000fe200000f0c09 */
[----:B------:R-:W-:Y:S01]  /*aa10*/  IMAD R5, R130, c[0x0][0x294], R6 ;  /* 0x0000a50082057a24 */ /* 0x000fe200078e0206 */
[----:B------:R-:W-:-:S04]  /*aa20*/  LEA R6, P0, R2, c[0x0][0x288], 0x1 ;  /* 0x0000a20002067a11 */ /* 0x000fc800078008ff */
[----:B------:R-:W-:-:S04]  /*aa30*/  IADD3 R3, R5, R3, RZ ;  /* 0x0000000305037210 */ /* 0x000fc80007ffe0ff */
[----:B------:R-:W-:Y:S01]  /*aa40*/  LEA.HI.X R2, R2, c[0x0][0x28c], R3, 0x1, P0 ;  /* 0x0000a30002027a11 */ /* 0x000fe200000f0c03 */
        /* <DEDUP_REMOVED lines=10> */
[----:B------:R3:W4:Y:S01]  /*aaf0*/  SHFL.IDX PT, R4, R8, RZ, 0x181f ;  /* 0x00181fff08047589 */ /* 0x00072200000e0000 */
[----:B------:R-:W-:Y:S01]  /*ab00*/  CS2R R14, SRZ ;  /* 0x00000000000e7805 */ /* 0x000fe2000001ff00 */
[----:B------:R-:W-:-:S02]  /*ab10*/  CS2R R10, SRZ ;  /* 0x00000000000a7805 */ /* 0x000fc4000001ff00 */
[----:B------:R1:W1:Y:S01]  /*ab20*/  SHFL.IDX PT, R2, R6, RZ, 0x181f ;  /* 0x00181fff06027589 */ /* 0x00026200000e0000 */
[----:B---3--:R-:W-:Y:S01]  /*ab30*/  CS2R R8, SRZ ;  /* 0x0000000000087805 */ /* 0x008fe2000001ff00 */
[----:B------:R-:W-:Y:S05]  /*ab40*/  @P2 BRA `(.L_x_1777) ;  /* 0x0000028000002947 */ /* 0x000fea0003800000 */
[----:B--2-4-:R-:W2:Y:S04]  /*ab50*/  LDL R30, [R1+0x174] ;  /* 0x00017400011e7983 */ /* 0x014ea80000100800 */
        /* <DEDUP_REMOVED lines=10> */
[----:B-1----:R-:W-:-:S04]  /*ac00*/  @!P0 IMAD.WIDE R14, R144, 0x2, R4 ;  /* 0x00000002900e8825 */ /* 0x002fc800078e0204 */
[----:B------:R-:W-:Y:S01]  /*ac10*/  @!P0 IMAD.WIDE R10, R144, 0x2, R2 ;  /* 0x00000002900a8825 */ /* 0x000fe200078e0202 */
[----:B------:R1:W5:Y:S04]  /*ac20*/  @!P0 LD.E.64 R18, [R14.64] ;  /* 0x000000060e128980 */ /* 0x000368000c101b00 */
[----:B------:R1:W5:Y:S01]  /*ac30*/  @!P0 LD.E.64 R8, [R10.64] ;  /* 0x000000060a088980 */ /* 0x000362000c101b00 */
[----:B------:R-:W-:Y:S01]  /*ac40*/  CS2R R20, SRZ ;  /* 0x0000000000147805 */ /* 0x000fe2000001ff00 */
[----:B------:R-:W-:Y:S01]  /*ac50*/  CS2R R22, SRZ ;  /* 0x0000000000167805 */ /* 0x000fe2000001ff00 */
[----:B-1----:R-:W-:Y:S01]  /*ac60*/  CS2R R10, SRZ ;  /* 0x00000000000a7805 */ /* 0x002fe2000001ff00 */
[----:B------:R-:W-:Y:S01]  /*ac70*/  CS2R R24, SRZ ;  /* 0x0000000000187805 */ /* 0x000fe2000001ff00 */
[----:B--2---:R-:W-:-:S02]  /*ac80*/  @!P2 IADD3 R16, P6, R4, R30, RZ ;  /* 0x0000001e0410a210 */ /* 0x004fc40007fde0ff */
[----:B------:R-:W-:-:S03]  /*ac90*/  @!P2 IADD3 R14, P0, R2, R30, RZ ;  /* 0x0000001e020ea210 */ /* 0x000fc60007f1e0ff */
[--C-:B---3--:R-:W-:Y:S02]  /*aca0*/  @!P2 IMAD.X R17, R5, 0x1, R27.reuse, P6 ;  /* 0x000000010511a824 */ /* 0x108fe400030e061b */
[----:B------:R-:W-:Y:S01]  /*acb0*/  @!P2 IMAD.X R15, R3, 0x1, R27, P0 ;  /* 0x00000001030fa824 */ /* 0x000fe200000e061b */
[----:B------:R-:W-:Y:S02]  /*acc0*/  ISETP.GE.AND P0, PT, R147, c[0x0][0x27c], PT ;  /* 0x00009f0093007a0c */ /* 0x000fe40003f06270 */
[----:B------:R1:W5:Y:S04]  /*acd0*/  @!P2 LD.E.64 R20, [R16.64] ;  /* 0x000000061014a980 */ /* 0x000368000c101b00 */
[----:B------:R4:W5:Y:S02]  /*ace0*/  @!P2 LD.E.64 R10, [R14.64] ;  /* 0x000000060e0aa980 */ /* 0x000964000c101b00 */
[----:B----4-:R-:W-:-:S05]  /*acf0*/  @!P1 IADD3 R14, P2, R4, R26, RZ ;  /* 0x0000001a040e9210 */ /* 0x010fca0007f5e0ff */
[----:B------:R-:W-:Y:S01]  /*ad00*/  @!P1 IMAD.X R15, R5, 0x1, R29, P2 ;  /* 0x00000001050f9824 */ /* 0x000fe200010e061d */
[----:B------:R-:W-:Y:S01]  /*ad10*/  @!P1 IADD3 R26, P2, R2, R26, RZ ;  /* 0x0000001a021a9210 */ /* 0x000fe20007f5e0ff */
[----:B-1----:R-:W-:-:S03]  /*ad20*/  CS2R R16, SRZ ;  /* 0x0000000000107805 */ /* 0x002fc6000001ff00 */
[----:B------:R1:W5:Y:S01]  /*ad30*/  @!P1 LD.E.64 R22, [R14.64] ;  /* 0x000000060e169980 */ /* 0x000362000c101b00 */
[----:B------:R-:W-:Y:S01]  /*ad40*/  @!P1 IMAD.X R27, R3, 0x1, R29, P2 ;  /* 0x00000001031b9824 */ /* 0x000fe200010e061d */
[----:B------:R-:W-:-:S05]  /*ad50*/  @!P0 IADD3 R4, P2, R4, R28, RZ ;  /* 0x0000001c04048210 */ /* 0x000fca0007f5e0ff */
[----:B------:R-:W-:Y:S01]  /*ad60*/  @!P0 IMAD.X R5, R5, 0x1, R13, P2 ;  /* 0x0000000105058824 */ /* 0x000fe200010e060d */
[----:B------:R-:W-:-:S04]  /*ad70*/  @!P0 IADD3 R2, P2, R2, R28, RZ ;  /* 0x0000001c02028210 */ /* 0x000fc80007f5e0ff */
[----:B------:R2:W5:Y:S01]  /*ad80*/  @!P0 LD.E.64 R24, [R4.64] ;  /* 0x0000000604188980 */ /* 0x000562000c101b00 */
[----:B------:R-:W-:-:S05]  /*ad90*/  @!P0 IMAD.X R3, R3, 0x1, R13, P2 ;  /* 0x0000000103038824 */ /* 0x000fca00010e060d */
[----:B------:R2:W5:Y:S01]  /*ada0*/  @!P0 LD.E.64 R16, [R2.64] ;  /* 0x0000000602108980 */ /* 0x000562000c101b00 */
[----:B-1----:R-:W-:-:S06]  /*adb0*/  CS2R R14, SRZ ;  /* 0x00000000000e7805 */ /* 0x002fcc000001ff00 */
[----:B------:R2:W5:Y:S02]  /*adc0*/  @!P1 LD.E.64 R14, [R26.64] ;  /* 0x000000061a0e9980 */ /* 0x000564000c101b00 */
.L_x_1777:
[----:B--2-4-:R-:W-:Y:S05]  /*add0*/  BSYNC B0 ;  /* 0x0000000000007941 */ /* 0x014fea0003800000 */
.L_x_1776:
[----:B------:R-:W2:Y:S01]  /*ade0*/  LDL R42, [R1+0x4] ;  /* 0x00000400012a7983 */ /* 0x000ea20000100800 */
[--C-:B-----5:R-:W-:Y:S01]  /*adf0*/  IMAD.MOV.U32 R36, RZ, RZ, R21.reuse ;  /* 0x000000ffff247224 */ /* 0x120fe200078e0015 */
[--C-:B------:R-:W-:Y:S01]  /*ae00*/  SHF.R.U64 R34, R20, 0x10, R21.reuse ;  /* 0x0000001014227819 */ /* 0x100fe20000001215 */
[----:B------:R-:W-:Y:S01]  /*ae10*/  IMAD.MOV.U32 R33, RZ, RZ, R22 ;  /* 0x000000ffff217224 */ /* 0x000fe200078e0016 */
[----:B------:R-:W-:Y:S01]  /*ae20*/  SHF.R.U32.HI R31, RZ, 0x10, R21 ;  /* 0x00000010ff1f7819 */ /* 0x000fe20000011615 */
[----:B------:R-:W-:Y:S01]  /*ae30*/  IMAD.MOV.U32 R28, RZ, RZ, R25 ;  /* 0x000000ffff1c7224 */ /* 0x000fe200078e0019 */
[----:B------:R-:W-:Y:S01]  /*ae40*/  SHF.R.U64 R30, R22, 0x10, R23 ;  /* 0x00000010161e7819 */ /* 0x000fe20000001217 */
[----:B------:R-:W-:Y:S01]  /*ae50*/  IMAD.MOV.U32 R21, RZ, RZ, R10 ;  /* 0x000000ffff157224 */ /* 0x000fe200078e000a */
[----:B------:R-:W-:Y:S01]  /*ae60*/  SHF.R.U64 R38, R18, 0x10, R19 ;  /* 0x0000001012267819 */ /* 0x000fe20000001213 */
        /* <DEDUP_REMOVED lines=15> */
[----:B------:R-:W-:Y:S01]  /*af60*/  SHF.R.U32.HI R19, RZ, 0x10, R9 ;  /* 0x00000010ff137819 */ /* 0x000fe20000011609 */
[----:B------:R-:W-:Y:S01]  /*af70*/  IMAD.MOV.U32 R8, RZ, RZ, R16 ;  /* 0x000000ffff087224 */ /* 0x000fe200078e0010 */
[----:B------:R-:W-:Y:S01]  /*af80*/  PRMT R24, R24, 0x5410, R35 ;  /* 0x0000541018187816 */ /* 0x000fe20000000023 */
[----:B-1----:R-:W-:Y:S01]  /*af90*/  IMAD.MOV.U32 R6, RZ, RZ, R17 ;  /* 0x000000ffff067224 */ /* 0x002fe200078e0011 */
[----:B------:R-:W-:Y:S01]  /*afa0*/  PRMT R35, R22, 0x5410, R28 ;  /* 0x0000541016237816 */ /* 0x000fe2000000001c */
[----:B------:R-:W-:-:S04]  /*afb0*/  DEPBAR.LE SB0, 0x1 ;  /* 0x000080400000791a */ /* 0x000fc80000000000 */
[----:B------:R-:W-:Y:S01]  /*afc0*/  PRMT R22, R19, 0x7610, R22 ;  /* 0x0000761013167816 */ /* 0x000fe20000000016 */
[----:B------:R-:W-:Y:S01]  /*afd0*/  BSSY B1, `(.L_x_1778) ;  /* 0x00000c7000017945 */ /* 0x000fe20003800000 */
[----:B------:R-:W-:Y:S01]  /*afe0*/  SHF.R.U32.HI R27, RZ, 0x10, R23 ;  /* 0x00000010ff1b7819 */ /* 0x000fe20000011617 */
[----:B------:R-:W-:Y:S01]  /*aff0*/  IMAD.MOV.U32 R23, RZ, RZ, R9 ;  /* 0x000000ffff177224 */ /* 0x000fe200078e0009 */
[--C-:B------:R-:W-:Y:S02]  /*b000*/  SHF.R.U64 R18, R10, 0x10, R11.reuse ;  /* 0x000000100a127819 */ /* 0x100fe4000000120b */
[----:B------:R-:W-:Y:S01]  /*b010*/  SHF.R.U32.HI R10, RZ, 0x10, R11 ;  /* 0x00000010ff0a7819 */ /* 0x000fe2000001160b */
[----:B------:R-:W-:Y:S01]  /*b020*/  IMAD.MOV.U32 R11, RZ, RZ, R15 ;  /* 0x000000ffff0b7224 */ /* 0x000fe200078e000f */
[----:B------:R-:W-:Y:S02]  /*b030*/  PRMT R25, R39, 0x7610, R25 ;  /* 0x0000761027197816 */ /* 0x000fe40000000019 */
[----:B------:R-:W-:-:S02]  /*b040*/  PRMT R27, R27, 0x5410, R37 ;  /* 0x000054101b1b7816 */ /* 0x000fc40000000025 */
[----:B------:R-:W-:Y:S02]  /*b050*/  PRMT R26, R26, 0x5410, R34 ;  /* 0x000054101a1a7816 */ /* 0x000fe40000000022 */
[----:B------:R-:W-:Y:S02]  /*b060*/  PRMT R29, R29, 0x5410, R33 ;  /* 0x000054101d1d7816 */ /* 0x000fe40000000021 */
[----:B------:R-:W-:Y:S02]  /*b070*/  PRMT R20, R20, 0x5410, R24 ;  /* 0x0000541014147816 */ /* 0x000fe40000000018 */
[--C-:B------:R-:W-:Y:S02]  /*b080*/  SHF.R.U64 R9, R14, 0x10, R15.reuse ;  /* 0x000000100e097819 */ /* 0x100fe4000000120f */
[----:B------:R-:W-:Y:S02]  /*b090*/  SHF.R.U32.HI R5, RZ, 0x10, R15 ;  /* 0x00000010ff057819 */ /* 0x000fe4000001160f */
[----:B------:R-:W-:-:S02]  /*b0a0*/  SHF.R.U64 R4, R16, 0x10, R17 ;  /* 0x0000001010047819 */ /* 0x000fc40000001211 */
[----:B------:R-:W-:Y:S02]  /*b0b0*/  SHF.R.U32.HI R2, RZ, 0x10, R17 ;  /* 0x00000010ff027819 */ /* 0x000fe40000011611 */
[----:B------:R-:W-:Y:S02]  /*b0c0*/  PRMT R31, R31, 0x5410, R27 ;  /* 0x000054101f1f7816 */ /* 0x000fe4000000001b */
[----:B------:R-:W-:Y:S02]  /*b0d0*/  PRMT R34, R26, 0x5410, R29 ;  /* 0x000054101a227816 */ /* 0x000fe4000000001d */
[--C-:B------:R-:W-:Y:S02]  /*b0e0*/  PRMT R25, R25, 0x5410, R20.reuse ;  /* 0x0000541019197816 */ /* 0x100fe40000000014 */
        /* <DEDUP_REMOVED lines=9> */
[----:B------:R-:W-:Y:S01]  /*b180*/  PRMT R32, R32, 0x5410, R4 ;  /* 0x0000541020207816 */ /* 0x000fe20000000004 */
[----:B------:R-:W-:Y:S01]  /*b190*/  BAR.SYNC.DEFER_BLOCKING 0x0 ;  /* 0x0000000000007b1d */ /* 0x000fe20000010000 */
[----:B--2---:R-:W-:-:S05]  /*b1a0*/  IMAD R3, R42, -0x80, R40 ;  /* 0xffffff802a037824 */ /* 0x004fca00078e0228 */
[----:B------:R-:W-:-:S04]  /*b1b0*/  IMNMX R19, R3, 0x80, PT ;  /* 0x0000008003137817 */ /* 0x000fc80003800200 */
[----:B------:R-:W-:-:S13]  /*b1c0*/  ISETP.GE.AND P0, PT, R143, R19, PT ;  /* 0x000000138f00720c */ /* 0x000fda0003f06270 */
        /* <DEDUP_REMOVED lines=11> */
[--C-:B------:R-:W-:Y:S01]  /*b280*/  HADD2.F32 R6, -RZ, R9.reuse.H1_H1 ;  /* 0x30000009ff067230 */ /* 0x100fe20000004100 */
[-C--:B------:R-:W-:Y:S01]  /*b290*/  FMUL.FTZ R16, R14, R13.reuse ;  /* 0x0000000d0e107220 */ /* 0x080fe20000410000 */
[----:B------:R-:W-:Y:S01]  /*b2a0*/  HADD2.F32 R5, -RZ, R9.H0_H0 ;  /* 0x20000009ff057230 */ /* 0x000fe20000004100 */
[----:B------:R-:W-:Y:S01]  /*b2b0*/  FMUL.FTZ R17, R8, R13 ;  /* 0x0000000d08117220 */ /* 0x000fe20000410000 */
[--C-:B------:R-:W-:Y:S01]  /*b2c0*/  HADD2.F32 R15, -RZ, R10.reuse.H0_H0 ;  /* 0x2000000aff0f7230 */ /* 0x100fe20000004100 */
[-C--:B------:R-:W-:Y:S01]  /*b2d0*/  FMUL.FTZ R13, R6, R2.reuse ;  /* 0x00000002060d7220 */ /* 0x080fe20000410000 */
[--C-:B------:R-:W-:Y:S01]  /*b2e0*/  HADD2.F32 R9, -RZ, R11.reuse.H0_H0 ;  /* 0x2000000bff097230 */ /* 0x100fe20000004100 */
[C---:B------:R-:W-:Y:S01]  /*b2f0*/  FMUL.FTZ R2, R5.reuse, R2 ;  /* 0x0000000205027220 */ /* 0x040fe20000410000 */
[----:B------:R-:W-:Y:S01]  /*b300*/  HADD2.F32 R10, -RZ, R10.H1_H1 ;  /* 0x3000000aff0a7230 */ /* 0x000fe20000004100 */
[-C--:B------:R-:W-:Y:S01]  /*b310*/  FFMA.FTZ R18, R14, R4.reuse, -R17 ;  /* 0x000000040e127223 */ /* 0x080fe20000010811 */
[----:B------:R-:W-:Y:S01]  /*b320*/  HADD2.F32 R11, -RZ, R11.H1_H1 ;  /* 0x3000000bff0b7230 */ /* 0x000fe20000004100 */
[----:B------:R-:W-:Y:S01]  /*b330*/  FFMA.FTZ R17, R8, R4, R16 ;  /* 0x0000000408117223 */ /* 0x000fe20000010010 */
[----:B------:R-:W-:Y:S01]  /*b340*/  HADD2.F32 R4, -RZ, R25.H0_H0 ;  /* 0x20000019ff047230 */ /* 0x000fe20000004100 */
[-C--:B------:R-:W-:Y:S01]  /*b350*/  FFMA.FTZ R16, R5, R3.reuse, -R13 ;  /* 0x0000000305107223 */ /* 0x080fe2000001080d */
[----:B------:R-:W-:Y:S01]  /*b360*/  HADD2.F32 R5, -RZ, R23.H0_H0 ;  /* 0x20000017ff057230 */ /* 0x000fe20000004100 */
[----:B------:R-:W-:Y:S01]  /*b370*/  FFMA.FTZ R14, R6, R3, R2 ;  /* 0x00000003060e7223 */ /* 0x000fe20000010002 */
[----:B------:R-:W-:-:S02]  /*b380*/  HADD2.F32 R2, -RZ, R22.H0_H0 ;  /* 0x20000016ff027230 */ /* 0x000fc40000004100 */
[----:B------:R-:W-:Y:S01]  /*b390*/  HADD2.F32 R3, -RZ, R24.H1_H1 ;  /* 0x30000018ff037230 */ /* 0x000fe20000004100 */
[CC--:B------:R-:W-:Y:S02]  /*b3a0*/  FMUL.FTZ R13, R10.reuse, R5.reuse ;  /* 0x000000050a0d7220 */ /* 0x0c0fe40000410000 */
[-C--:B------:R-:W-:Y:S02]  /*b3b0*/  FMUL.FTZ R8, R11, R2.reuse ;  /* 0x000000020b087220 */ /* 0x080fe40000410000 */
[----:B------:R-:W-:Y:S02]  /*b3c0*/  FMUL.FTZ R5, R15, R5 ;  /* 0x000000050f057220 */ /* 0x000fe40000410000 */
[----:B------:R-:W-:Y:S02]  /*b3d0*/  FMUL.FTZ R6, R9, R2 ;  /* 0x0000000209067220 */ /* 0x000fe40000410000 */
[----:B------:R-:W-:Y:S02]  /*b3e0*/  FFMA.FTZ R13, R15, R4, -R13 ;  /* 0x000000040f0d7223 */ /* 0x000fe4000001080d */
[-C--:B------:R-:W-:Y:S01]  /*b3f0*/  FFMA.FTZ R2, R9, R3.reuse, -R8 ;  /* 0x0000000309027223 */ /* 0x080fe20000010808 */
[----:B------:R-:W-:Y:S01]  /*b400*/  F2FP.PACK_AB R8, R17, R18 ;  /* 0x000000121108723e */ /* 0x000fe200000000ff */
[----:B------:R-:W-:Y:S01]  /*b410*/  FFMA.FTZ R4, R10, R4, R5 ;  /* 0x000000040a047223 */ /* 0x000fe20000010005 */
[----:B------:R-:W-:Y:S01]  /*b420*/  F2FP.PACK_AB R9, R14, R16 ;  /* 0x000000100e09723e */ /* 0x000fe200000000ff */
[----:B------:R-:W-:-:S03]  /*b430*/  FFMA.FTZ R3, R11, R3, R6 ;  /* 0x000000030b037223 */ /* 0x000fc60000010006 */
[----:B------:R-:W-:Y:S02]  /*b440*/  F2FP.PACK_AB R10, R4, R13 ;  /* 0x0000000d040a723e */ /* 0x000fe400000000ff */
[----:B------:R-:W-:-:S05]  /*b450*/  F2FP.PACK_AB R11, R3, R2 ;  /* 0x00000002030b723e */ /* 0x000fca00000000ff */
[----:B------:R1:W-:Y:S02]  /*b460*/  STS.128 [R203+0x10080], R8 ;  /* 0x01008008cb007388 */ /* 0x0003e40000000c00 */
.L_x_1781:
[----:B------:R-:W-:Y:S05]  /*b470*/  BSYNC B0 ;  /* 0x0000000000007941 */ /* 0x000fea0003800000 */
.L_x_1780:
        /* <DEDUP_REMOVED lines=22> */
[----:B------:R-:W-:Y:S01]  /*b5e0*/  HADD2.F32 R4, -RZ, R28.H1_H1 ;  /* 0x3000001cff047230 */ /* 0x000fe20000004100 */
[-C--:B------:R-:W-:Y:S01]  /*b5f0*/  FFMA.FTZ R16, R5, R3.reuse, -R13 ;  /* 0x0000000305107223 */ /* 0x080fe2000001080d */
[----:B------:R-:W-:Y:S01]  /*b600*/  HADD2.F32 R5, -RZ, R25.H1_H1 ;  /* 0x30000019ff057230 */ /* 0x000fe20000004100 */
[----:B------:R-:W-:Y:S01]  /*b610*/  FFMA.FTZ R14, R6, R3, R2 ;  /* 0x00000003060e7223 */ /* 0x000fe20000010002 */
[----:B------:R-:W-:-:S02]  /*b620*/  HADD2.F32 R2, -RZ, R24.H0_H0 ;  /* 0x20000018ff027230 */ /* 0x000fc40000004100 */
[----:B------:R-:W-:Y:S01]  /*b630*/  HADD2.F32 R3, -RZ, R31.H0_H0 ;  /* 0x2000001fff037230 */ /* 0x000fe20000004100 */
        /* <DEDUP_REMOVED lines=13> */
.L_x_1783:
[----:B------:R-:W-:Y:S05]  /*b710*/  BSYNC B0 ;  /* 0x0000000000007941 */ /* 0x000fea0003800000 */
.L_x_1782:
        /* <DEDUP_REMOVED lines=41> */
.L_x_1785:
[----:B------:R-:W-:Y:S05]  /*b9b0*/  BSYNC B0 ;  /* 0x0000000000007941 */ /* 0x000fea0003800000 */
.L_x_1784:
[----:B------:R-:W-:-:S13]  /*b9c0*/  ISETP.GE.AND P0, PT, R147, c[0x0][0x27c], PT ;  /* 0x00009f0093007a0c */ /* 0x000fda0003f06270 */
[----:B------:R-:W-:Y:S05]  /*b9d0*/  @P0 BRA `(.L_x_1779) ;  /* 0x0000026000000947 */ /* 0x000fea0003800000 */
[----:B-1----:R-:W1:Y:S01]  /*b9e0*/  LDS.128 R8, [R203+0x1c080] ;  /* 0x01c08000cb087984 */ /* 0x002e620000000c00 */
[----:B------:R-:W-:Y:S02]  /*b9f0*/  HADD2.F32 R13, -RZ, R30.H1_H1 ;  /* 0x3000001eff0d7230 */ /* 0x000fe40000004100 */
[----:B------:R-:W-:Y:S02]  /*ba00*/  HADD2.F32 R2, -RZ, R32.H1_H1 ;  /* 0x30000020ff027230 */ /* 0x000fe40000004100 */
[--C-:B------:R-:W-:Y:S02]  /*ba10*/  HADD2.F32 R4, -RZ, R34.reuse.H1_H1 ;  /* 0x30000022ff047230 */ /* 0x100fe40000004100 */
        /* <DEDUP_REMOVED lines=17> */
[--C-:B------:R-:W-:Y:S01]  /*bb30*/  HADD2.F32 R5, -RZ, R33.reuse.H1_H1 ;  /* 0x30000021ff057230 */ /* 0x100fe20000004100 */
        /* <DEDUP_REMOVED lines=16> */
.L_x_1779:
[----:B------:R-:W-:Y:S05]  /*bc40*/  BSYNC B1 ;  /* 0x0000000000017941 */ /* 0x000fea0003800000 */
.L_x_1778:
        /* <DEDUP_REMOVED lines=14> */
[--C-:B------:R-:W-:Y:S01]  /*bd30*/  HADD2.F32 R6, -RZ, R9.reuse.H1_H1 ;  /* 0x30000009ff067230 */ /* 0x100fe20000004100 */
[C---:B------:R-:W-:Y:S01]  /*bd40*/  FMUL.FTZ R16, R13.reuse, R14 ;  /* 0x0000000e0d107220 */ /* 0x040fe20000410000 */
[----:B------:R-:W-:Y:S01]  /*bd50*/  HADD2.F32 R5, -RZ, R9.H0_H0 ;  /* 0x20000009ff057230 */ /* 0x000fe20000004100 */
[----:B------:R-:W-:Y:S01]  /*bd60*/  FMUL.FTZ R17, R13, R8 ;  /* 0x000000080d117220 */ /* 0x000fe20000410000 */
[--C-:B------:R-:W-:Y:S01]  /*bd70*/  HADD2.F32 R15, -RZ, R10.reuse.H0_H0 ;  /* 0x2000000aff0f7230 */ /* 0x100fe20000004100 */
[C---:B------:R-:W-:Y:S01]  /*bd80*/  FMUL.FTZ R13, R2.reuse, R6 ;  /* 0x00000006020d7220 */ /* 0x040fe20000410000 */
[--C-:B------:R-:W-:Y:S01]  /*bd90*/  HADD2.F32 R9, -RZ, R11.reuse.H0_H0 ;  /* 0x2000000bff097230 */ /* 0x100fe20000004100 */
[-C--:B------:R-:W-:Y:S01]  /*bda0*/  FMUL.FTZ R2, R2, R5.reuse ;  /* 0x0000000502027220 */ /* 0x080fe20000410000 */
[----:B------:R-:W-:Y:S01]  /*bdb0*/  HADD2.F32 R10, -RZ, R10.H1_H1 ;  /* 0x3000000aff0a7230 */ /* 0x000fe20000004100 */
[C---:B------:R-:W-:Y:S01]  /*bdc0*/  FFMA.FTZ R18, R4.reuse, R14, -R17 ;  /* 0x0000000e04127223 */ /* 0x040fe20000010811 */
[----:B------:R-:W-:Y:S01]  /*bdd0*/  HADD2.F32 R11, -RZ, R11.H1_H1 ;  /* 0x3000000bff0b7230 */ /* 0x000fe20000004100 */
[----:B------:R-:W-:Y:S01]  /*bde0*/  FFMA.FTZ R17, R4, R8, R16 ;  /* 0x0000000804117223 */ /* 0x000fe20000010010 */
[----:B------:R-:W-:Y:S01]  /*bdf0*/  HADD2.F32 R4, -RZ, R25.H0_H0 ;  /* 0x20000019ff047230 */ /* 0x000fe20000004100 */
[C---:B------:R-:W-:Y:S01]  /*be00*/  FFMA.FTZ R16, R3.reuse, R5, -R13 ;  /* 0x0000000503107223 */ /* 0x040fe2000001080d */
[----:B------:R-:W-:Y:S01]  /*be10*/  HADD2.F32 R5, -RZ, R23.H0_H0 ;  /* 0x20000017ff057230 */ /* 0x000fe20000004100 */
[----:B------:R-:W-:Y:S01]  /*be20*/  FFMA.FTZ R14, R3, R6, R2 ;  /* 0x00000006030e7223 */ /* 0x000fe20000010002 */
[----:B------:R-:W-:-:S02]  /*be30*/  HADD2.F32 R2, -RZ, R22.H0_H0 ;  /* 0x20000016ff027230 */ /* 0x000fc40000004100 */
[----:B------:R-:W-:Y:S01]  /*be40*/  HADD2.F32 R3, -RZ, R24.H1_H1 ;  /* 0x30000018ff037230 */ /* 0x000fe20000004100 */
[C---:B------:R-:W-:Y:S02]  /*be50*/  FMUL.FTZ R13, R5.reuse, R10 ;  /* 0x0000000a050d7220 */ /* 0x040fe40000410000 */
[C---:B------:R-:W-:Y:S02]  /*be60*/  FMUL.FTZ R8, R2.reuse, R11 ;  /* 0x0000000b02087220 */ /* 0x040fe40000410000 */
[----:B------:R-:W-:Y:S02]  /*be70*/  FMUL.FTZ R5, R5, R15 ;  /* 0x0000000f05057220 */ /* 0x000fe40000410000 */
[----:B------:R-:W-:Y:S02]  /*be80*/  FMUL.FTZ R6, R2, R9 ;  /* 0x0000000902067220 */ /* 0x000fe40000410000 */
[C---:B------:R-:W-:Y:S02]  /*be90*/  FFMA.FTZ R13, R4.reuse, R15, -R13 ;  /* 0x0000000f040d7223 */ /* 0x040fe4000001080d */
[----:B------:R-:W-:Y:S01]  /*bea0*/  FFMA.FTZ R2, R3, R9, -R8 ;  /* 0x0000000903027223 */ /* 0x000fe20000010808 */
[----:B------:R-:W-:Y:S01]  /*beb0*/  F2FP.PACK_AB R8, R17, R18 ;  /* 0x000000121108723e */ /* 0x000fe200000000ff */
[----:B------:R-:W-:Y:S01]  /*bec0*/  FFMA.FTZ R4, R4, R10, R5 ;  /* 0x0000000a04047223 */ /* 0x000fe20000010005 */
[----:B------:R-:W-:Y:S01]  /*bed0*/  F2FP.PACK_AB R9, R14, R16 ;  /* 0x000000100e09723e */ /* 0x000fe200000000ff */
[----:B------:R-:W-:-:S03]  /*bee0*/  FFMA.FTZ R3, R3, R11, R6 ;  /* 0x0000000b03037223 */ /* 0x000fc60000010006 */
[----:B------:R-:W-:Y:S02]  /*bef0*/  F2FP.PACK_AB R10, R4, R13 ;  /* 0x0000000d040a723e */ /* 0x000fe400000000ff */
[----:B------:R-:W-:-:S05]  /*bf00*/  F2FP.PACK_AB R11, R3, R2 ;  /* 0x00000002030b723e */ /* 0x000fca00000000ff */
[----:B------:R1:W-:Y:S02]  /*bf10*/  STS.128 [R203+0x11080], R8 ;  /* 0x01108008cb007388 */ /* 0x0003e40000000c00 */
.L_x_1789:
[----:B------:R-:W-:Y:S05]  /*bf20*/  BSYNC B0 ;  /* 0x0000000000007941 */ /* 0x000fea0003800000 */
.L_x_1788:
        /* <DEDUP_REMOVED lines=22> */
[----:B------:R-:W-:Y:S01]  /*c090*/  HADD2.F32 R4, -RZ, R28.H1_H1 ;  /* 0x3000001cff047230 */ /* 0x000fe20000004100 */
[C---:B------:R-:W-:Y:S01]  /*c0a0*/  FFMA.FTZ R16, R3.reuse, R5, -R13 ;  /* 0x0000000503107223 */ /* 0x040fe2000001080d */
[----:B------:R-:W-:Y:S01]  /*c0b0*/  HADD2.F32 R5, -RZ, R25.H1_H1 ;  /* 0x30000019ff057230 */ /* 0x000fe20000004100 */
[----:B------:R-:W-:Y:S01]  /*c0c0*/  FFMA.FTZ R14, R3, R6, R2 ;  /* 0x00000006030e7223 */ /* 0x000fe20000010002 */
[----:B------:R-:W-:-:S02]  /*c0d0*/  HADD2.F32 R2, -RZ, R24.H0_H0 ;  /* 0x20000018ff027230 */ /* 0x000fc40000004100 */
[----:B------:R-:W-:Y:S01]  /*c0e0*/  HADD2.F32 R3, -RZ, R31.H0_H0 ;  /* 0x2000001fff037230 */ /* 0x000fe20000004100 */
        /* <DEDUP_REMOVED lines=13> */
.L_x_1791:
[----:B------:R-:W-:Y:S05]  /*c1c0*/  BSYNC B0 ;  /* 0x0000000000007941 */ /* 0x000fea0003800000 */
.L_x_1790:
        /* <DEDUP_REMOVED lines=41> */
.L_x_1793:
[----:B------:R-:W-:Y:S05]  /*c460*/  BSYNC B0 ;  /* 0x0000000000007941 */ /* 0x000fea0003800000 */
.L_x_1792:
        /* <DEDUP_REMOVED lines=23> */
[--C-:B------:R-:W-:Y:S01]  /*c5e0*/  HADD2.F32 R5, -RZ, R33.reuse.H1_H1 ;  /* 0x30000021ff057230 */ /* 0x100fe20000004100 */
        /* <DEDUP_REMOVED lines=16> */
.L_x_1787:
[----:B------:R-:W-:Y:S05]  /*c6f0*/  BSYNC B1 ;  /* 0x0000000000017941 */ /* 0x000fea0003800000 */
.L_x_1786:
        /* <DEDUP_REMOVED lines=45> */
.L_x_1797:
[----:B------:R-:W-:Y:S05]  /*c9d0*/  BSYNC B0 ;  /* 0x0000000000007941 */ /* 0x000fea0003800000 */
.L_x_1796:
        /* <DEDUP_REMOVED lines=41> */
.L_x_1799:
[----:B------:R-:W-:Y:S05]  /*cc70*/  BSYNC B0 ;  /* 0x0000000000007941 */ /* 0x000fea0003800000 */
.L_x_1798:
        /* <DEDUP_REMOVED lines=41> */
.L_x_1801:
[----:B------:R-:W-:Y:S05]  /*cf10*/  BSYNC B0 ;  /* 0x0000000000007941 */ /* 0x000fea0003800000 */
.L_x_1800:
        /* <DEDUP_REMOVED lines=40> */
.L_x_1795:
[----:B------:R-:W-:Y:S05]  /*d1a0*/  BSYNC B1 ;  /* 0x0000000000017941 */ /* 0x000fea0003800000 */
.L_x_1794:
        /* <DEDUP_REMOVED lines=44> */
.L_x_1804:
[----:B------:R-:W-:Y:S05]  /*d470*/  BSYNC B0 ;  /* 0x0000000000007941 */ /* 0x000fea0003800000 */
.L_x_1803:
        /* <DEDUP_REMOVED lines=41> */
.L_x_1806:
[----:B------:R-:W-:Y:S05]  /*d710*/  BSYNC B0 ;  /* 0x0000000000007941 */ /* 0x000fea0003800000 */
.L_x_1805:
        /* <DEDUP_REMOVED lines=41> */
.L_x_1808:
[----:B------:R-:W-:Y:S05]  /*d9b0*/  BSYNC B0 ;  /* 0x0000000000007941 */ /* 0x000fea0003800000 */
.L_x_1807:
        /* <DEDUP_REMOVED lines=39> */
[----:B------:R1:W-:Y:S01]  /*dc30*/  STS.128 [R203+0x1f080], R8 ;  /* 0x01f08008cb007388 */ /* 0x0003e20000000c00 */
[----:B------:R-:W-:Y:S05]  /*dc40*/  BRA `(.L_x_1802) ;  /* 0x0000359000007947 */ /* 0x000fea0003800000 */
.L_x_1775:
[----:B------:R-:W-:Y:S01]  /*dc50*/  LOP3.LUT P0, RZ, R213, 0x2, RZ, 0xc0, !PT ;  /* 0x00000002d5ff7812 */ /* 0x000fe2000780c0ff */
[----:B------:R-:W1:Y:S01]  /*dc60*/  SHFL.IDX PT, R15, R4, RZ, 0x181f ;  /* 0x00181fff040f7589 */ /* 0x000e6200000e0000 */
[----:B------:R-:W-:Y:S01]  /*dc70*/  BSSY B0, `(.L_x_1809) ;  /* 0x0000023000007945 */ /* 0x000fe20003800000 */
[----:B------:R-:W-:Y:S01]  /*dc80*/  CS2R R18, SRZ ;  /* 0x0000000000127805 */ /* 0x000fe2000001ff00 */
[----:B------:R-:W-:Y:S01]  /*dc90*/  CS2R R16, SRZ ;  /* 0x0000000000107805 */ /* 0x000fe2000001ff00 */
[----:B------:R2:W3:Y:S01]  /*dca0*/  SHFL.IDX PT, R14, R8, RZ, 0x181f ;  /* 0x00181fff080e7589 */ /* 0x0004e200000e0000 */
[----:B------:R-:W-:Y:S01]  /*dcb0*/  CS2R R26, SRZ ;  /* 0x00000000001a7805 */ /* 0x000fe2000001ff00 */
[----:B------:R-:W-:Y:S01]  /*dcc0*/  CS2R R24, SRZ ;  /* 0x0000000000187805 */ /* 0x000fe2000001ff00 */
[----:B------:R-:W-:Y:S01]  /*dcd0*/  CS2R R10, SRZ ;  /* 0x00000000000a7805 */ /* 0x000fe2000001ff00 */
[----:B------:R4:W1:Y:S01]  /*dce0*/  SHFL.IDX PT, R30, R2, RZ, 0x181f ;  /* 0x00181fff021e7589 */ /* 0x00086200000e0000 */
[----:B------:R-:W-:Y:S01]  /*dcf0*/  CS2R R22, SRZ ;  /* 0x0000000000167805 */ /* 0x000fe2000001ff00 */
[----:B------:R-:W-:-:S02]  /*dd00*/  CS2R R20, SRZ ;  /* 0x0000000000147805 */ /* 0x000fc4000001ff00 */
[----:B------:R4:W1:Y:S01]  /*dd10*/  SHFL.IDX PT, R13, R6, RZ, 0x181f ;  /* 0x00181fff060d7589 */ /* 0x00086200000e0000 */
[----:B--2---:R-:W-:Y:S01]  /*dd20*/  CS2R R8, SRZ ;  /* 0x0000000000087805 */ /* 0x004fe2000001ff00 */
[----:B------:R-:W-:Y:S05]  /*dd30*/  @P0 BRA `(.L_x_1810) ;  /* 0x0000016000000947 */ /* 0x000fea0003800000 */
[----:B---3--:R-:W-:Y:S02]  /*dd40*/  ISETP.GE.AND P1, PT, R140, c[0x0][0x27c], PT ;  /* 0x00009f008c007a0c */ /* 0x008fe40003f26270 */
[----:B------:R-:W-:-:S11]  /*dd50*/  ISETP.GE.AND P0, PT, R142, c[0x0][0x27c], PT ;  /* 0x00009f008e007a0c */ /* 0x000fd60003f06270 */
[C---:B------:R-:W-:Y:S01]  /*dd60*/  @!P1 IMAD.SHL.U32 R4, R140.reuse, 0x2, RZ ;  /* 0x000000028c049824 */ /* 0x040fe200078e00ff */
[----:B------:R-:W-:Y:S02]  /*dd70*/  @!P1 SHF.L.U64.HI R5, R140, 0x1, R141 ;  /* 0x000000018c059819 */ /* 0x000fe4000001028d */
[----:B----4-:R-:W-:Y:S02]  /*dd80*/  @!P0 SHF.L.U64.HI R6, R206, 0x1, R214 ;  /* 0x00000001ce068819 */ /* 0x010fe400000102d6 */
[----:B------:R-:W-:-:S05]  /*dd90*/  @!P1 IADD3 R2, P2, R14, R4, RZ ;  /* 0x000000040e029210 */ /* 0x000fca0007f5e0ff */
[--C-:B-1----:R-:W-:Y:S01]  /*dda0*/  @!P1 IMAD.X R3, R15, 0x1, R5.reuse, P2 ;  /* 0x000000010f039824 */ /* 0x102fe200010e0605 */
[----:B------:R-:W-:Y:S01]  /*ddb0*/  @!P1 IADD3 R28, P2, R13, R4, RZ ;  /* 0x000000040d1c9210 */ /* 0x000fe20007f5e0ff */
[----:B------:R-:W-:Y:S01]  /*ddc0*/  @!P0 IMAD.SHL.U32 R4, R206, 0x2, RZ ;  /* 0x00000002ce048824 */ /* 0x000fe200078e00ff */
[----:B------:R-:W-:Y:S01]  /*ddd0*/  CS2R R18, SRZ ;  /* 0x0000000000127805 */ /* 0x000fe2000001ff00 */
[----:B------:R-:W-:Y:S01]  /*dde0*/  CS2R R16, SRZ ;  /* 0x0000000000107805 */ /* 0x000fe2000001ff00 */
[----:B------:R-:W-:Y:S01]  /*ddf0*/  CS2R R10, SRZ ;  /* 0x00000000000a7805 */ /* 0x000fe2000001ff00 */
[----:B------:R-:W-:Y:S01]  /*de00*/  @!P1 IMAD.X R29, R30, 0x1, R5, P2 ;  /* 0x000000011e1d9824 */ /* 0x000fe200010e0605 */
[-C--:B------:R-:W-:Y:S01]  /*de10*/  @!P0 IADD3 R14, P2, R14, R4.reuse, RZ ;  /* 0x000000040e0e8210 */ /* 0x080fe20007f5e0ff */
[----:B------:R-:W-:Y:S01]  /*de20*/  CS2R R8, SRZ ;  /* 0x0000000000087805 */ /* 0x000fe2000001ff00 */
[----:B------:R1:W5:Y:S03]  /*de30*/  @!P1 LD.E.128 R24, [R2.64] ;  /* 0x0000000602189980 */ /* 0x000366000c101d00 */
[--C-:B------:R-:W-:Y:S01]  /*de40*/  @!P0 IMAD.X R15, R15, 0x1, R6.reuse, P2 ;  /* 0x000000010f0f8824 */ /* 0x100fe200010e0606 */
[----:B------:R-:W-:Y:S01]  /*de50*/  @!P0 IADD3 R4, P2, R13, R4, RZ ;  /* 0x000000040d048210 */ /* 0x000fe20007f5e0ff */
[----:B------:R1:W5:Y:S04]  /*de60*/  @!P1 LD.E.128 R20, [R28.64] ;  /* 0x000000061c149980 */ /* 0x000368000c101d00 */
[----:B------:R-:W-:Y:S01]  /*de70*/  @!P0 IMAD.X R5, R30, 0x1, R6, P2 ;  /* 0x000000011e058824 */ /* 0x000fe200010e0606 */
[----:B------:R1:W5:Y:S04]  /*de80*/  @!P0 LD.E.128 R16, [R14.64] ;  /* 0x000000060e108980 */ /* 0x000368000c101d00 */
[----:B------:R1:W5:Y:S03]  /*de90*/  @!P0 LD.E.128 R8, [R4.64] ;  /* 0x0000000604088980 */ /* 0x000366000c101d00 */
.L_x_1810:
[----:B---3--:R-:W-:Y:S05]  /*dea0*/  BSYNC B0 ;  /* 0x0000000000007941 */ /* 0x008fea0003800000 */
.L_x_1809:
[----:B------:R-:W2:Y:S01]  /*deb0*/  LDL R62, [R1+0x4] ;  /* 0x00000400013e7983 */ /* 0x000ea20000100800 */
[----:B-----5:R-:W-:Y:S01]  /*dec0*/  IMAD.MOV.U32 R38, RZ, RZ, R26 ;  /* 0x000000ffff267224 */ /* 0x020fe200078e001a */
[----:B------:R-:W-:Y:S01]  /*ded0*/  SHF.R.U64 R35, R26, 0x10, R27 ;  /* 0x000000101a237819 */ /* 0x000fe2000000121b */
[----:B------:R-:W-:Y:S01]  /*dee0*/  IMAD.MOV.U32 R26, RZ, RZ, R20 ;  /* 0x000000ffff1a7224 */ /* 0x000fe200078e0014 */
[----:B-1----:R-:W-:Y:S01]  /*def0*/  SHF.R.U64 R3, R20, 0x10, R21 ;  /* 0x0000001014037819 */ /* 0x002fe20000001215 */
[----:B------:R-:W-:Y:S01]  /*df00*/  IMAD.MOV.U32 R42, RZ, RZ, R24 ;  /* 0x000000ffff2a7224 */ /* 0x000fe200078e0018 */
[----:B------:R-:W-:Y:S01]  /*df10*/  SHF.R.U32.HI R14, RZ, 0x10, R23 ;  /* 0x00000010ff0e7819 */ /* 0x000fe20000011617 */
[----:B------:R-:W-:Y:S01]  /*df20*/  IMAD.MOV.U32 R37, RZ, RZ, R27 ;  /* 0x000000ffff257224 */ /* 0x000fe200078e001b */
[----:B------:R-:W-:Y:S01]  /*df30*/  PRMT R43, R26, 0x5410, R3 ;  /* 0x000054101a2b7816 */ /* 0x000fe20000000003 */
[----:B------:R-:W-:Y:S01]  /*df40*/  IMAD.MOV.U32 R34, RZ, RZ, R16 ;  /* 0x000000ffff227224 */ /* 0x000fe200078e0010 */
[----:B------:R-:W-:Y:S01]  /*df50*/  PRMT R46, R42, 0x5410, R14 ;  /* 0x000054102a2e7816 */ /* 0x000fe2000000000e */
[--C-:B------:R-:W-:Y:S01]  /*df60*/  IMAD.MOV.U32 R41, RZ, RZ, R25.reuse ;  /* 0x000000ffff297224 */ /* 0x100fe200078e0019 */
[----:B------:R-:W-:Y:S01]  /*df70*/  SHF.R.U64 R39, R24, 0x10, R25 ;  /* 0x0000001018277819 */ /* 0x000fe20000001219 */
[----:B------:R-:W-:Y:S01]  /*df80*/  IMAD.MOV.U32 R29, RZ, RZ, R19 ;  /* 0x000000ffff1d7224 */ /* 0x000fe200078e0013 */
[----:B------:R-:W-:Y:S01]  /*df90*/  SHF.R.U32.HI R32, RZ, 0x10, R27 ;  /* 0x00000010ff207819 */ /* 0x000fe2000001161b */
[--C-:B------:R-:W-:Y:S01]  /*dfa0*/  IMAD.MOV.U32 R33, RZ, RZ, R17.reuse ;  /* 0x000000ffff217224 */ /* 0x100fe200078e0011 */
[----:B------:R-:W-:Y:S01]  /*dfb0*/  SHF.R.U64 R31, R16, 0x10, R17 ;  /* 0x00000010101f7819 */ /* 0x000fe20000001211 */
[----:B------:R-:W-:Y:S01]  /*dfc0*/  IMAD.MOV.U32 R16, RZ, RZ, R8 ;  /* 0x000000ffff107224 */ /* 0x000fe200078e0008 */
[----:B------:R-:W-:Y:S01]  /*dfd0*/  SHF.R.U32.HI R36, RZ, 0x10, R25 ;  /* 0x00000010ff247819 */ /* 0x000fe20000011619 */
[----:B------:R-:W-:Y:S01]  /*dfe0*/  IMAD.MOV.U32 R30, RZ, RZ, R18 ;  /* 0x000000ffff1e7224 */ /* 0x000fe200078e0012 */
        /* <DEDUP_REMOVED lines=8> */
[----:B------:R-:W-:Y:S01]  /*e070*/  SHF.R.U32.HI R18, RZ, 0x10, R21 ;  /* 0x00000010ff127819 */ /* 0x000fe20000011615 */
[----:B------:R-:W-:Y:S01]  /*e080*/  IMAD.MOV.U32 R8, RZ, RZ, R10 ;  /* 0x000000ffff087224 */ /* 0x000fe200078e000a */
[----:B------:R-:W-:Y:S01]  /*e090*/  SHF.R.U64 R17, R22, 0x10, R23 ;  /* 0x0000001016117819 */ /* 0x000fe20000001217 */
[----:B----4-:R-:W-:Y:S01]  /*e0a0*/  IMAD.MOV.U32 R6, RZ, RZ, R11 ;  /* 0x000000ffff067224 */ /* 0x010fe200078e000b */
        /* <DEDUP_REMOVED lines=31> */
[----:B------:R-:W-:Y:S01]  /*e2a0*/  LEA.HI R2, R2, R149, RZ, 0x1d ;  /* 0x0000009502027211 */ /* 0x000fe200078fe8ff */
[----:B------:R-:W-:Y:S02]  /*e2b0*/  HADD2.F32 R6, -RZ, R44.H0_H0 ;  /* 0x2000002cff067230 */ /* 0x000fe40000004100 */
[----:B------:R-:W-:Y:S01]  /*e2c0*/  HADD2.F32 R13, -RZ, R48.H0_H0 ;  /* 0x20000030ff0d7230 */ /* 0x000fe20000004100 */
[----:B------:R-:W-:Y:S02]  /*e2d0*/  SHF.R.S32.HI R4, RZ, 0x1f, R2 ;  /* 0x0000001fff047819 */ /* 0x000fe40000011402 */
[----:B------:R-:W-:-:S02]  /*e2e0*/  SHF.L.U32 R3, R2, 0x3, RZ ;  /* 0x0000000302037819 */ /* 0x000fc400000006ff */
[----:B------:R-:W-:Y:S02]  /*e2f0*/  LEA.HI R2, R4, R2, RZ, 0x3 ;  /* 0x0000000204027211 */ /* 0x000fe400078f18ff */
[----:B------:R-:W-:Y:S02]  /*e300*/  LOP3.LUT R3, R223, 0x38, R3, 0xf8, !PT ;  /* 0x00000038df037812 */ /* 0x000fe400078ef803 */
[----:B------:R-:W-:Y:S02]  /*e310*/  SHF.L.U32 R2, R2, 0xa, RZ ;  /* 0x0000000a02027819 */ /* 0x000fe400000006ff */
[----:B------:R-:W-:Y:S02]  /*e320*/  LOP3.LUT R3, R3, R63, RZ, 0x3c, !PT ;  /* 0x0000003f03037212 */ /* 0x000fe400078e3cff */
        /* <DEDUP_REMOVED lines=11> */
[----:B------:R-:W-:Y:S02]  /*e3e0*/  HADD2.F32 R25, -RZ, R10.H0_H0 ;  /* 0x2000000aff197230 */ /* 0x000fe40000004100 */
[----:B------:R-:W-:-:S02]  /*e3f0*/  HADD2.F32 R27, -RZ, R11.H0_H0 ;  /* 0x2000000bff1b7230 */ /* 0x000fc40000004100 */
[----:B------:R-:W-:Y:S02]  /*e400*/  HADD2.F32 R26, -RZ, R11.H1_H1 ;  /* 0x3000000bff1a7230 */ /* 0x000fe40000004100 */
[----:B------:R-:W-:Y:S02]  /*e410*/  HADD2.F32 R24, -RZ, R10.H1_H1 ;  /* 0x3000000aff187230 */ /* 0x000fe40000004100 */
[--C-:B--2---:R-:W-:Y:S02]  /*e420*/  HADD2.F32 R5, -RZ, R16.reuse.H0_H0 ;  /* 0x20000010ff057230 */ /* 0x104fe40000004100 */
[----:B------:R-:W-:Y:S02]  /*e430*/  HADD2.F32 R4, -RZ, R16.H1_H1 ;  /* 0x30000010ff047230 */ /* 0x000fe40000004100 */
[----:B------:R-:W-:Y:S01]  /*e440*/  HADD2.F32 R16, -RZ, R46.H0_H0 ;  /* 0x2000002eff107230 */ /* 0x000fe20000004100 */
[C---:B------:R-:W-:Y:S01]  /*e450*/  FMUL.FTZ R38, R5.reuse, R3 ;  /* 0x0000000305267220 */ /* 0x040fe20000410000 */
[--C-:B------:R-:W-:Y:S01]  /*e460*/  HADD2.F32 R8, -RZ, R17.reuse.H0_H0 ;  /* 0x20000011ff087230 */ /* 0x100fe20000004100 */
[----:B------:R-:W-:Y:S01]  /*e470*/  FMUL.FTZ R3, R20, R2 ;  /* 0x0000000214037220 */ /* 0x000fe20000410000 */
[----:B------:R-:W-:Y:S01]  /*e480*/  HADD2.F32 R11, -RZ, R17.H1_H1 ;  /* 0x30000011ff0b7230 */ /* 0x000fe20000004100 */
[----:B------:R-:W-:Y:S01]  /*e490*/  FFMA.FTZ R41, R5, R16, R9 ;  /* 0x0000001005297223 */ /* 0x000fe20000010009 */
[----:B------:R-:W-:Y:S01]  /*e4a0*/  HADD2.F32 R9, -RZ, R48.H1_H1 ;  /* 0x30000030ff097230 */ /* 0x000fe20000004100 */
[----:B------:R-:W-:Y:S01]  /*e4b0*/  FFMA.FTZ R40, R4, R14, R3 ;  /* 0x0000000e04287223 */ /* 0x000fe20000010003 */
[----:B------:R-:W-:Y:S01]  /*e4c0*/  HADD2.F32 R3, -RZ, R44.H1_H1 ;  /* 0x3000002cff037230 */ /* 0x000fe20000004100 */
[----:B------:R-:W-:Y:S01]  /*e4d0*/  FMUL.FTZ R5, R22, R6 ;  /* 0x0000000616057220 */ /* 0x000fe20000410000 */
[--C-:B------:R-:W-:Y:S01]  /*e4e0*/  HADD2.F32 R10, -RZ, R18.reuse.H0_H0 ;  /* 0x20000012ff0a7230 */ /* 0x100fe20000004100 */
[----:B------:R-:W-:Y:S01]  /*e4f0*/  FMUL.FTZ R37, R4, R2 ;  /* 0x0000000204257220 */ /* 0x000fe20000410000 */
[--C-:B------:R-:W-:Y:S01]  /*e500*/  HADD2.F32 R2, -RZ, R45.reuse.H0_H0 ;  /* 0x2000002dff027230 */ /* 0x100fe20000004100 */
[C---:B------:R-:W-:Y:S01]  /*e510*/  FMUL.FTZ R35, R8.reuse, R6 ;  /* 0x0000000608237220 */ /* 0x040fe20000410000 */
[----:B------:R-:W-:Y:S01]  /*e520*/  HADD2.F32 R4, -RZ, R45.H1_H1 ;  /* 0x3000002dff047230 */ /* 0x000fe20000004100 */
[----:B------:R-:W-:Y:S01]  /*e530*/  FFMA.FTZ R39, R8, R13, R5 ;  /* 0x0000000d08277223 */ /* 0x000fe20000010005 */
[----:B------:R-:W-:Y:S01]  /*e540*/  HADD2.F32 R8, -RZ, R49.H0_H0 ;  /* 0x20000031ff087230 */ /* 0x000fe20000004100 */
[----:B------:R-:W-:Y:S01]  /*e550*/  FMUL.FTZ R6, R21, R3 ;  /* 0x0000000315067220 */ /* 0x000fe20000410000 */
[----:B------:R-:W-:Y:S01]  /*e560*/  HADD2.F32 R15, -RZ, R18.H1_H1 ;  /* 0x30000012ff0f7230 */ /* 0x000fe20000004100 */
[----:B------:R-:W-:Y:S01]  /*e570*/  FMUL.FTZ R5, R25, R2 ;  /* 0x0000000219057220 */ /* 0x000fe20000410000 */
[----:B------:R-:W-:Y:S01]  /*e580*/  HADD2.F32 R17, -RZ, R19.H0_H0 ;  /* 0x20000013ff117230 */ /* 0x000fe20000004100 */
[C---:B------:R-:W-:Y:S01]  /*e590*/  FFMA.FTZ R36, R11.reuse, R9, R6 ;  /* 0x000000090b247223 */ /* 0x040fe20000010006 */
[----:B------:R-:W-:Y:S01]  /*e5a0*/  HADD2.F32 R6, -RZ, R49.H1_H1 ;  /* 0x30000031ff067230 */ /* 0x000fe20000004100 */
[C---:B------:R-:W-:Y:S01]  /*e5b0*/  FFMA.FTZ R34, R10.reuse, R8, R5 ;  /* 0x000000080a227223 */ /* 0x040fe20000010005 */
[----:B------:R-:W-:Y:S01]  /*e5c0*/  HADD2.F32 R19, -RZ, R19.H1_H1 ;  /* 0x30000013ff137230 */ /* 0x000fe20000004100 */
[----:B------:R-:W-:Y:S01]  /*e5d0*/  FMUL.FTZ R32, R11, R3 ;  /* 0x000000030b207220 */ /* 0x000fe20000410000 */
[----:B------:R-:W-:Y:S01]  /*e5e0*/  HADD2.F32 R3, -RZ, R47.H1_H1 ;  /* 0x3000002fff037230 */ /* 0x000fe20000004100 */
[----:B------:R-:W-:Y:S01]  /*e5f0*/  FMUL.FTZ R30, R10, R2 ;  /* 0x000000020a1e7220 */ /* 0x000fe20000410000 */
[----:B------:R-:W-:Y:S01]  /*e600*/  HADD2.F32 R2, -RZ, R46.H1_H1 ;  /* 0x3000002eff027230 */ /* 0x000fe20000004100 */
[----:B------:R-:W-:-:S02]  /*e610*/  FMUL.FTZ R5, R24, R4 ;  /* 0x0000000418057220 */ /* 0x000fc40000410000 */
[C---:B------:R-:W-:Y:S01]  /*e620*/  FMUL.FTZ R18, R15.reuse, R4 ;  /* 0x000000040f127220 */ /* 0x040fe20000410000 */
[--C-:B------:R-:W-:Y:S01]  /*e630*/  HADD2.F32 R4, -RZ, R50.reuse.H0_H0 ;  /* 0x20000032ff047230 */ /* 0x100fe20000004100 */
[----:B------:R-:W-:Y:S01]  /*e640*/  FFMA.FTZ R31, R15, R6, R5 ;  /* 0x000000060f1f7223 */ /* 0x000fe20000010005 */
[----:B------:R-:W-:Y:S01]  /*e650*/  HADD2.F32 R5, -RZ, R50.H1_H1 ;  /* 0x30000032ff057230 */ /* 0x000fe20000004100 */
[-C--:B------:R-:W-:Y:S02]  /*e660*/  FMUL.FTZ R11, R27, R3.reuse ;  /* 0x000000031b0b7220 */ /* 0x080fe40000410000 */
[-C--:B------:R-:W-:Y:S02]  /*e670*/  FMUL.FTZ R10, R26, R2.reuse ;  /* 0x000000021a0a7220 */ /* 0x080fe40000410000 */
[----:B------:R-:W-:Y:S02]  /*e680*/  FMUL.FTZ R3, R17, R3 ;  /* 0x0000000311037220 */ /* 0x000fe40000410000 */
[----:B------:R-:W-:-:S02]  /*e690*/  FMUL.FTZ R2, R19, R2 ;  /* 0x0000000213027220 */ /* 0x000fc40000410000 */
[----:B------:R-:W-:Y:S02]  /*e6a0*/  FFMA.FTZ R15, R20, R14, -R37 ;  /* 0x0000000e140f7223 */ /* 0x000fe40000010825 */
        /* <DEDUP_REMOVED lines=9> */
[----:B------:R-:W-:Y:S01]  /*e740*/  FFMA.FTZ R3, R27, R5, -R3 ;  /* 0x000000051b037223 */ /* 0x000fe20000010803 */
[----:B------:R-:W-:Y:S01]  /*e750*/  F2FP.PACK_AB R8, R40, R41 ;  /* 0x000000292808723e */ /* 0x000fe200000000ff */
[-C--:B------:R-:W-:Y:S01]  /*e760*/  FFMA.FTZ R2, R26, R4.reuse, -R2 ;  /* 0x000000041a027223 */ /* 0x080fe20000010802 */
[----:B------:R-:W-:Y:S01]  /*e770*/  F2FP.PACK_AB R18, R6, R11 ;  /* 0x0000000b0612723e */ /* 0x000fe200000000ff */
[----:B------:R-:W-:Y:S01]  /*e780*/  FFMA.FTZ R29, R19, R4, R10 ;  /* 0x00000004131d7223 */ /* 0x000fe2000001000a */
[----:B------:R-:W-:-:S02]  /*e790*/  F2FP.PACK_AB R10, R31, R34 ;  /* 0x000000221f0a723e */ /* 0x000fc400000000ff */
[----:B------:R-:W-:Y:S02]  /*e7a0*/  F2FP.PACK_AB R19, R2, R3 ;  /* 0x000000030213723e */ /* 0x000fe400000000ff */
[----:B------:R-:W-:-:S03]  /*e7b0*/  F2FP.PACK_AB R11, R29, R33 ;  /* 0x000000211d0b723e */ /* 0x000fc600000000ff */
[----:B------:R1:W-:Y:S04]  /*e7c0*/  STS.128 [R203+0x10080], R16 ;  /* 0x01008010cb007388 */ /* 0x0003e80000000c00 */
[----:B------:R1:W-:Y:S02]  /*e7d0*/  STS.128 [R28+0x10080], R8 ;  /* 0x010080081c007388 */ /* 0x0003e40000000c00 */
.L_x_1814:
[----:B------:R-:W-:Y:S05]  /*e7e0*/  BSYNC B0 ;  /* 0x0000000000007941 */ /* 0x000fea0003800000 */
.L_x_1813:
[----:B------:R-:W-:-:S13]  /*e7f0*/  ISETP.GE.AND P0, PT, R142, c[0x0][0x27c], PT ;  /* 0x00009f008e007a0c */ /* 0x000fda0003f06270 */
[----:B------:R-:W-:Y:S05]  /*e800*/  @P0 BRA `(.L_x_1812) ;  /* 0x0000059000000947 */ /* 0x000fea0003800000 */
[----:B------:R-:W2:Y:S04]  /*e810*/  LDL R3, [R1+0xc4] ;  /* 0x0000c40001037983 */ /* 0x000ea80000100800 */
[----:B------:R-:W3:Y:S01]  /*e820*/  LDL R62, [R1+0xdc] ;  /* 0x0000dc00013e7983 */ /* 0x000ee20000100800 */
[----:B------:R-:W-:Y:S01]  /*e830*/  MOV R2, c[0x0][0x27c] ;  /* 0x00009f0000027a02 */ /* 0x000fe20000000f00 */
[----:B------:R-:W-:Y:S02]  /*e840*/  HADD2.F32 R14, -RZ, R55.H0_H0 ;  /* 0x20000037ff0e7230 */ /* 0x000fe40000004100 */
[----:B------:R-:W-:Y:S02]  /*e850*/  HADD2.F32 R6, -RZ, R52.H0_H0 ;  /* 0x20000034ff067230 */ /* 0x000fe40000004100 */
[----:B------:R-:W-:Y:S01]  /*e860*/  HADD2.F32 R13, -RZ, R56.H0_H0 ;  /* 0x20000038ff0d7230 */ /* 0x000fe20000004100 */
        /* <DEDUP_REMOVED lines=83> */
.L_x_1812:
[----:B------:R-:W-:Y:S05]  /*eda0*/  BSYNC B1 ;  /* 0x0000000000017941 */ /* 0x000fea0003800000 */
.L_x_1811:
[----:B------:R-:W-:Y:S01]  /*edb0*/  IADD3 R2, R143, 0x20, RZ ;  /* 0x000000208f027810 */ /* 0x000fe20007ffe0ff */
[----:B------:R-:W-:Y:S03]  /*edc0*/  BSSY B1, `(.L_x_1815) ;  /* 0x00000bb000017945 */ /* 0x000fe60003800000 */
[----:B------:R-:W-:-:S13]  /*edd0*/  ISETP.GE.AND P0, PT, R2, R42, PT ;  /* 0x0000002a0200720c */ /* 0x000fda0003f06270 */
[----:B------:R-:W-:Y:S05]  /*ede0*/  @P0 BRA `(.L_x_1816) ;  /* 0x00000b8000000947 */ /* 0x000fea0003800000 */
[----:B------:R-:W-:Y:S01]  /*edf0*/  ISETP.GE.AND P0, PT, R140, c[0x0][0x27c], PT ;  /* 0x00009f008c007a0c */ /* 0x000fe20003f06270 */
[----:B------:R-:W-:Y:S01]  /*ee00*/  BSSY B0, `(.L_x_1817) ;  /* 0x000005b000007945 */ /* 0x000fe20003800000 */
[----:B------:R-:W-:-:S11]  /*ee10*/  SHF.R.U32.HI R63, RZ, 0x3, R222 ;  /* 0x00000003ff3f7819 */ /* 0x000fd600000116de */
[----:B------:R-:W-:Y:S05]  /*ee20*/  @P0 BRA `(.L_x_1818) ;  /* 0x0000058000000947 */ /* 0x000fea0003800000 */
[----:B-1----:R-:W2:Y:S01]  /*ee30*/  LDL R62, [R1+0x164] ;  /* 0x00016400013e7983 */ /* 0x002ea20000100800 */
[----:B------:R-:W-:Y:S01]  /*ee40*/  MOV R2, c[0x0][0x27c] ;  /* 0x00009f0000027a02 */ /* 0x000fe20000000f00 */
[----:B------:R-:W-:Y:S02]  /*ee50*/  HADD2.F32 R14, -RZ, R47.H0_H0 ;  /* 0x2000002fff0e7230 */ /* 0x000fe40000004100 */
[----:B------:R-:W-:Y:S01]  /*ee60*/  HADD2.F32 R6, -RZ, R44.H0_H0 ;  /* 0x2000002cff067230 */ /* 0x000fe20000004100 */
[----:B------:R-:W-:Y:S01]  /*ee70*/  LEA.HI R2, R2, R149, RZ, 0x1d ;  /* 0x0000009502027211 */ /* 0x000fe200078fe8ff */
[----:B------:R-:W-:-:S03]  /*ee80*/  HADD2.F32 R13, -RZ, R48.H0_H0 ;  /* 0x20000030ff0d7230 */ /* 0x000fc60000004100 */
        /* <DEDUP_REMOVED lines=11> */
[----:B------:R-:W1:Y:S02]  /*ef40*/  LDS.128 R16, [R28+0x10080] ;  /* 0x010080001c107984 */ /* 0x000e640000000c00 */
[--C-:B-1----:R-:W-:Y:S02]  /*ef50*/  HADD2.F32 R5, -RZ, R16.reuse.H0_H0 ;  /* 0x20000010ff057230 */ /* 0x102fe40000004100 */
[----:B------:R-:W-:Y:S02]  /*ef60*/  HADD2.F32 R4, -RZ, R16.H1_H1 ;  /* 0x30000010ff047230 */ /* 0x000fe40000004100 */
[----:B------:R-:W-:Y:S01]  /*ef70*/  HADD2.F32 R16, -RZ, R46.H0_H0 ;  /* 0x2000002eff107230 */ /* 0x000fe20000004100 */
[----:B------:R-:W-:Y:S01]  /*ef80*/  FMUL.FTZ R38, R3, R5 ;  /* 0x0000000503267220 */ /* 0x000fe20000410000 */
[----:B------:R-:W-:Y:S01]  /*ef90*/  HADD2.F32 R15, -RZ, R18.H1_H1 ;  /* 0x30000012ff0f7230 */ /* 0x000fe20000004100 */
[----:B------:R-:W-:Y:S01]  /*efa0*/  FMUL.FTZ R37, R2, R4 ;  /* 0x0000000402257220 */ /* 0x000fe20000410000 */
[----:B--2---:R-:W1:Y:S02]  /*efb0*/  LDS.128 R8, [R62] ;  /* 0x000000003e087984 */ /* 0x004e640000000c00 */
[----:B-1----:R-:W-:-:S02]  /*efc0*/  HADD2.F32 R23, -RZ, R8.H0_H0 ;  /* 0x20000008ff177230 */ /* 0x002fc40000004100 */
[----:B------:R-:W-:Y:S02]  /*efd0*/  HADD2.F32 R20, -RZ, R8.H1_H1 ;  /* 0x30000008ff147230 */ /* 0x000fe40000004100 */
[--C-:B------:R-:W-:Y:S02]  /*efe0*/  HADD2.F32 R22, -RZ, R9.reuse.H0_H0 ;  /* 0x20000009ff167230 */ /* 0x100fe40000004100 */
[----:B------:R-:W-:Y:S01]  /*eff0*/  HADD2.F32 R21, -RZ, R9.H1_H1 ;  /* 0x30000009ff157230 */ /* 0x000fe20000004100 */
[----:B------:R-:W-:Y:S01]  /*f000*/  FMUL.FTZ R9, R3, R23 ;  /* 0x0000001703097220 */ /* 0x000fe20000410000 */
[----:B------:R-:W-:Y:S01]  /*f010*/  HADD2.F32 R8, -RZ, R17.H0_H0 ;  /* 0x20000011ff087230 */ /* 0x000fe20000004100 */
[----:B------:R-:W-:Y:S01]  /*f020*/  FMUL.FTZ R3, R2, R20 ;  /* 0x0000001402037220 */ /* 0x000fe20000410000 */
[----:B------:R-:W-:Y:S01]  /*f030*/  HADD2.F32 R25, -RZ, R10.H0_H0 ;  /* 0x2000000aff197230 */ /* 0x000fe20000004100 */
[----:B------:R-:W-:Y:S01]  /*f040*/  FFMA.FTZ R41, R16, R5, R9 ;  /* 0x0000000510297223 */ /* 0x000fe20000010009 */
[----:B------:R-:W-:Y:S01]  /*f050*/  HADD2.F32 R2, -RZ, R45.H0_H0 ;  /* 0x2000002dff027230 */ /* 0x000fe20000004100 */
[----:B------:R-:W-:Y:S01]  /*f060*/  FFMA.FTZ R40, R14, R4, R3 ;  /* 0x000000040e287223 */ /* 0x000fe20000010003 */
[----:B------:R-:W-:Y:S01]  /*f070*/  HADD2.F32 R3, -RZ, R44.H1_H1 ;  /* 0x3000002cff037230 */ /* 0x000fe20000004100 */
[C---:B------:R-:W-:Y:S01]  /*f080*/  FMUL.FTZ R5, R6.reuse, R22 ;  /* 0x0000001606057220 */ /* 0x040fe20000410000 */
[--C-:B------:R-:W-:Y:S01]  /*f090*/  HADD2.F32 R27, -RZ, R11.reuse.H0_H0 ;  /* 0x2000000bff1b7230 */ /* 0x100fe20000004100 */
[-C--:B------:R-:W-:Y:S01]  /*f0a0*/  FMUL.FTZ R35, R6, R8.reuse ;  /* 0x0000000806237220 */ /* 0x080fe20000410000 */
[----:B------:R-:W-:Y:S01]  /*f0b0*/  HADD2.F32 R26, -RZ, R11.H1_H1 ;  /* 0x3000000bff1a7230 */ /* 0x000fe20000004100 */
[----:B------:R-:W-:Y:S01]  /*f0c0*/  FFMA.FTZ R39, R13, R8, R5 ;  /* 0x000000080d277223 */ /* 0x000fe20000010005 */
[----:B------:R-:W-:Y:S01]  /*f0d0*/  HADD2.F32 R24, -RZ, R10.H1_H1 ;  /* 0x3000000aff187230 */ /* 0x000fe20000004100 */
[C---:B------:R-:W-:Y:S01]  /*f0e0*/  FMUL.FTZ R6, R3.reuse, R21 ;  /* 0x0000001503067220 */ /* 0x040fe20000410000 */
[----:B------:R-:W-:Y:S01]  /*f0f0*/  HADD2.F32 R11, -RZ, R17.H1_H1 ;  /* 0x30000011ff0b7230 */ /* 0x000fe20000004100 */
[----:B------:R-:W-:Y:S01]  /*f100*/  FMUL.FTZ R5, R2, R25 ;  /* 0x0000001902057220 */ /* 0x000fe20000410000 */
[----:B------:R-:W-:Y:S01]  /*f110*/  HADD2.F32 R9, -RZ, R48.H1_H1 ;  /* 0x30000030ff097230 */ /* 0x000fe20000004100 */
[----:B------:R-:W-:Y:S01]  /*f120*/  FFMA.FTZ R16, R16, R23, -R38 ;  /* 0x0000001710107223 */ /* 0x000fe20000010826 */
[----:B------:R-:W-:Y:S01]  /*f130*/  HADD2.F32 R10, -RZ, R18.H0_H0 ;  /* 0x20000012ff0a7230 */ /* 0x000fe20000004100 */
[-C--:B------:R-:W-:Y:S01]  /*f140*/  FMUL.FTZ R32, R3, R11.reuse ;  /* 0x0000000b03207220 */ /* 0x080fe20000410000 */
[----:B------:R-:W-:Y:S01]  /*f150*/  HADD2.F32 R8, -RZ, R49.H0_H0 ;  /* 0x20000031ff087230 */ /* 0x000fe20000004100 */
[----:B------:R-:W-:Y:S01]  /*f160*/  FFMA.FTZ R36, R9, R11, R6 ;  /* 0x0000000b09247223 */ /* 0x000fe20000010006 */
[----:B------:R-:W-:Y:S01]  /*f170*/  HADD2.F32 R4, -RZ, R45.H1_H1 ;  /* 0x3000002dff047230 */ /* 0x000fe20000004100 */
[-C--:B------:R-:W-:Y:S01]  /*f180*/  FMUL.FTZ R30, R2, R10.reuse ;  /* 0x0000000a021e7220 */ /* 0x080fe20000410000 */
[----:B------:R-:W-:Y:S01]  /*f190*/  HADD2.F32 R6, -RZ, R49.H1_H1 ;  /* 0x30000031ff067230 */ /* 0x000fe20000004100 */
[----:B------:R-:W-:Y:S01]  /*f1a0*/  FFMA.FTZ R34, R8, R10, R5 ;  /* 0x0000000a08227223 */ /* 0x000fe20000010005 */
[----:B------:R-:W-:Y:S01]  /*f1b0*/  HADD2.F32 R17, -RZ, R19.H0_H0 ;  /* 0x20000013ff117230 */ /* 0x000fe20000004100 */
[C---:B------:R-:W-:Y:S01]  /*f1c0*/  FMUL.FTZ R5, R4.reuse, R24 ;  /* 0x0000001804057220 */ /* 0x040fe20000410000 */
[----:B------:R-:W-:Y:S01]  /*f1d0*/  HADD2.F32 R3, -RZ, R47.H1_H1 ;  /* 0x3000002fff037230 */ /* 0x000fe20000004100 */
[-C--:B------:R-:W-:Y:S01]  /*f1e0*/  FMUL.FTZ R18, R4, R15.reuse ;  /* 0x0000000f04127220 */ /* 0x080fe20000410000 */
[----:B------:R-:W-:Y:S01]  /*f1f0*/  HADD2.F32 R2, -RZ, R46.H1_H1 ;  /* 0x3000002eff027230 */ /* 0x000fe20000004100 */
[----:B------:R-:W-:Y:S01]  /*f200*/  FFMA.FTZ R31, R6, R15, R5 ;  /* 0x0000000f061f7223 */ /* 0x000fe20000010005 */
[----:B------:R-:W-:Y:S01]  /*f210*/  HADD2.F32 R19, -RZ, R19.H1_H1 ;  /* 0x30000013ff137230 */ /* 0x000fe20000004100 */
[C---:B------:R-:W-:Y:S01]  /*f220*/  FMUL.FTZ R11, R3.reuse, R27 ;  /* 0x0000001b030b7220 */ /* 0x040fe20000410000 */
[--C-:B------:R-:W-:Y:S01]  /*f230*/  HADD2.F32 R5, -RZ, R50.reuse.H1_H1 ;  /* 0x30000032ff057230 */ /* 0x100fe20000004100 */
[----:B------:R-:W-:Y:S01]  /*f240*/  FMUL.FTZ R10, R2, R26 ;  /* 0x0000001a020a7220 */ /* 0x000fe20000410000 */
[----:B------:R-:W-:Y:S01]  /*f250*/  HADD2.F32 R4, -RZ, R50.H0_H0 ;  /* 0x20000032ff047230 */ /* 0x000fe20000004100 */
[----:B------:R-:W-:-:S02]  /*f260*/  FMUL.FTZ R3, R3, R17 ;  /* 0x0000001103037220 */ /* 0x000fc40000410000 */
[----:B------:R-:W-:Y:S02]  /*f270*/  FMUL.FTZ R2, R2, R19 ;  /* 0x0000001302027220 */ /* 0x000fe40000410000 */
[----:B------:R-:W-:Y:S02]  /*f280*/  FFMA.FTZ R15, R14, R20, -R37 ;  /* 0x000000140e0f7223 */ /* 0x000fe40000010825 */
[----:B------:R-:W-:Y:S02]  /*f290*/  FFMA.FTZ R33, R5, R17, R11 ;  /* 0x0000001105217223 */ /* 0x000fe4000001000b */
        /* <DEDUP_REMOVED lines=8> */
[----:B------:R-:W-:-:S02]  /*f320*/  FFMA.FTZ R3, R5, R27, -R3 ;  /* 0x0000001b05037223 */ /* 0x000fc40000010803 */
[----:B------:R-:W-:Y:S01]  /*f330*/  FFMA.FTZ R2, R4, R26, -R2 ;  /* 0x0000001a04027223 */ /* 0x000fe20000010802 */
[----:B------:R-:W-:Y:S01]  /*f340*/  F2FP.PACK_AB R18, R6, R11 ;  /* 0x0000000b0612723e */ /* 0x000fe200000000ff */
[----:B------:R-:W-:Y:S01]  /*f350*/  FFMA.FTZ R29, R4, R19, R10 ;  /* 0x00000013041d7223 */ /* 0x000fe2000001000a */
[----:B------:R-:W-:Y:S02]  /*f360*/  F2FP.PACK_AB R10, R31, R34 ;  /* 0x000000221f0a723e */ /* 0x000fe400000000ff */
[----:B------:R-:W-:Y:S02]  /*f370*/  F2FP.PACK_AB R19, R2, R3 ;  /* 0x000000030213723e */ /* 0x000fe400000000ff */
[----:B------:R-:W-:-:S03]  /*f380*/  F2FP.PACK_AB R11, R29, R33 ;  /* 0x000000211d0b723e */ /* 0x000fc600000000ff */
[----:B------:R1:W-:Y:S04]  /*f390*/  STS.128 [R62], R16 ;  /* 0x000000103e007388 */ /* 0x0003e80000000c00 */
[----:B------:R1:W-:Y:S02]  /*f3a0*/  STS.128 [R28+0x10080], R8 ;  /* 0x010080081c007388 */ /* 0x0003e40000000c00 */
.L_x_1818:
[----:B------:R-:W-:Y:S05]  /*f3b0*/  BSYNC B0 ;  /* 0x0000000000007941 */ /* 0x000fea0003800000 */
.L_x_1817:
[----:B------:R-:W-:-:S13]  /*f3c0*/  ISETP.GE.AND P0, PT, R142, c[0x0][0x27c], PT ;  /* 0x00009f008e007a0c */ /* 0x000fda0003f06270 */
[----:B------:R-:W-:Y:S05]  /*f3d0*/  @P0 BRA `(.L_x_1816) ;  /* 0x0000059000000947 */ /* 0x000fea0003800000 */
[----:B------:R-:W2:Y:S04]  /*f3e0*/  LDL R3, [R1+0xc4] ;  /* 0x0000c40001037983 */ /* 0x000ea80000100800 */
[----:B-1----:R-:W3:Y:S01]  /*f3f0*/  LDL R62, [R1+0xd8] ;  /* 0x0000d800013e7983 */ /* 0x002ee20000100800 */
[----:B------:R-:W-:Y:S01]  /*f400*/  MOV R2, c[0x0][0x27c] ;  /* 0x00009f0000027a02 */ /* 0x000fe20000000f00 */
[----:B------:R-:W-:Y:S02]  /*f410*/  HADD2.F32 R14, -RZ, R55.H0_H0 ;  /* 0x20000037ff0e7230 */ /* 0x000fe40000004100 */
[----:B------:R-:W-:Y:S02]  /*f420*/  HADD2.F32 R6, -RZ, R52.H0_H0 ;  /* 0x20000034ff067230 */ /* 0x000fe40000004100 */
        /* <DEDUP_REMOVED lines=27> */
[-C--:B------:R-:W-:Y:S01]  /*f5e0*/  FMUL.FTZ R38, R3, R5.reuse ;  /* 0x0000000503267220 */ /* 0x080fe20000410000 */
        /* <DEDUP_REMOVED lines=11> */
[-C--:B------:R-:W-:Y:S01]  /*f6a0*/  FMUL.FTZ R35, R6, R8.reuse ;  /* 0x0000000806237220 */ /* 0x080fe20000410000 */
[----:B------:R-:W-:Y:S01]  /*f6b0*/  HADD2.F32 R4, -RZ, R53.H1_H1 ;  /* 0x30000035ff047230 */ /* 0x000fe20000004100 */
[----:B------:R-:W-:Y:S01]  /*f6c0*/  FFMA.FTZ R39, R13, R8, R5 ;  /* 0x000000080d277223 */ /* 0x000fe20000010005 */
[----:B------:R-:W-:Y:S01]  /*f6d0*/  HADD2.F32 R8, -RZ, R57.H0_H0 ;  /* 0x20000039ff087230 */ /* 0x000fe20000004100 */
[----:B------:R-:W-:Y:S01]  /*f6e0*/  FMUL.FTZ R6, R3, R21 ;  /* 0x0000001503067220 */ /* 0x000fe20000410000 */
[----:B------:R-:W-:Y:S01]  /*f6f0*/  HADD2.F32 R15, -RZ, R18.H1_H1 ;  /* 0x30000012ff0f7230 */ /* 0x000fe20000004100 */
[----:B------:R-:W-:Y:S01]  /*f700*/  FMUL.FTZ R5, R2, R25 ;  /* 0x0000001902057220 */ /* 0x000fe20000410000 */
[----:B------:R-:W-:Y:S01]  /*f710*/  HADD2.F32 R17, -RZ, R19.H0_H0 ;  /* 0x20000013ff117230 */ /* 0x000fe20000004100 */
[-C--:B------:R-:W-:Y:S01]  /*f720*/  FFMA.FTZ R36, R9, R11.reuse, R6 ;  /* 0x0000000b09247223 */ /* 0x080fe20000010006 */
[----:B------:R-:W-:Y:S01]  /*f730*/  HADD2.F32 R6, -RZ, R57.H1_H1 ;  /* 0x30000039ff067230 */ /* 0x000fe20000004100 */
[-C--:B------:R-:W-:Y:S01]  /*f740*/  FFMA.FTZ R34, R8, R10.reuse, R5 ;  /* 0x0000000a08227223 */ /* 0x080fe20000010005 */
[----:B------:R-:W-:Y:S01]  /*f750*/  HADD2.F32 R19, -RZ, R19.H1_H1 ;  /* 0x30000013ff137230 */ /* 0x000fe20000004100 */
[----:B------:R-:W-:Y:S01]  /*f760*/  FMUL.FTZ R32, R3, R11 ;  /* 0x0000000b03207220 */ /* 0x000fe20000410000 */
[----:B------:R-:W-:Y:S01]  /*f770*/  HADD2.F32 R3, -RZ, R55.H1_H1 ;  /* 0x30000037ff037230 */ /* 0x000fe20000004100 */
[----:B------:R-:W-:Y:S01]  /*f780*/  FMUL.FTZ R30, R2, R10 ;  /* 0x0000000a021e7220 */ /* 0x000fe20000410000 */
[----:B------:R-:W-:Y:S01]  /*f790*/  HADD2.F32 R2, -RZ, R54.H1_H1 ;  /* 0x30000036ff027230 */ /* 0x000fe20000004100 */
[----:B------:R-:W-:-:S02]  /*f7a0*/  FMUL.FTZ R5, R4, R24 ;  /* 0x0000001804057220 */ /* 0x000fc40000410000 */
[-C--:B------:R-:W-:Y:S01]  /*f7b0*/  FMUL.FTZ R18, R4, R15.reuse ;  /* 0x0000000f04127220 */ /* 0x080fe20000410000 */
[--C-:B------:R-:W-:Y:S01]  /*f7c0*/  HADD2.F32 R4, -RZ, R58.reuse.H0_H0 ;  /* 0x2000003aff047230 */ /* 0x100fe20000004100 */
[----:B------:R-:W-:Y:S01]  /*f7d0*/  FFMA.FTZ R31, R6, R15, R5 ;  /* 0x0000000f061f7223 */ /* 0x000fe20000010005 */
[----:B------:R-:W-:Y:S01]  /*f7e0*/  HADD2.F32 R5, -RZ, R58.H1_H1 ;  /* 0x3000003aff057230 */ /* 0x000fe20000004100 */
[C---:B------:R-:W-:Y:S02]  /*f7f0*/  FMUL.FTZ R11, R3.reuse, R27 ;  /* 0x0000001b030b7220 */ /* 0x040fe40000410000 */
[C---:B------:R-:W-:Y:S02]  /*f800*/  FMUL.FTZ R10, R2.reuse, R26 ;  /* 0x0000001a020a7220 */ /* 0x040fe40000410000 */
        /* <DEDUP_REMOVED lines=16> */
[----:B------:R-:W-:Y:S01]  /*f910*/  FFMA.FTZ R29, R4, R19, R10 ;  /* 0x00000013041d7223 */ /* 0x000fe2000001000a */
[----:B------:R-:W-:-:S02]  /*f920*/  F2FP.PACK_AB R10, R31, R34 ;  /* 0x000000221f0a723e */ /* 0x000fc400000000ff */
[----:B------:R-:W-:Y:S02]  /*f930*/  F2FP.PACK_AB R19, R2, R3 ;  /* 0x000000030213723e */ /* 0x000fe400000000ff */
[----:B------:R-:W-:-:S03]  /*f940*/  F2FP.PACK_AB R11, R29, R33 ;  /* 0x000000211d0b723e */ /* 0x000fc600000000ff */
[----:B------:R1:W-:Y:S04]  /*f950*/  STS.128 [R62], R16 ;  /* 0x000000103e007388 */ /* 0x0003e80000000c00 */
[----:B------:R1:W-:Y:S02]  /*f960*/  STS.128 [R28+0x10080], R8 ;  /* 0x010080081c007388 */ /* 0x0003e40000000c00 */
.L_x_1816:
[----:B------:R-:W-:Y:S05]  /*f970*/  BSYNC B1 ;  /* 0x0000000000017941 */ /* 0x000fea0003800000 */
.L_x_1815:
        /* <DEDUP_REMOVED lines=39> */
[----:B---3--:R-:W1:Y:S02]  /*fbf0*/  LDS.128 R8, [R62] ;  /* 0x000000003e087984 */ /* 0x008e640000000c00 */
        /* <DEDUP_REMOVED lines=63> */
.L_x_1822:
[----:B------:R-:W-:Y:S05]  /*fff0*/  BSYNC B0 ;  /* 0x0000000000007941 */ /* 0x000fea0003800000 */
.L_x_1821:
[----:B------:R-:W-:-:S13]  /*10000*/  ISETP.GE.AND P0, PT, R142, c[0x0][0x27c], PT ;  /* 0x00009f008e007a0c */ /* 0x000fda0003f06270 */
[----:B------:R-:W-:Y:S05]  /*10010*/  @P0 BRA `(.L_x_1820) ;  /* 0x0000059000000947 */ /* 0x000fea0003800000 */
[----:B------:R-:W3:Y:S04]  /*10020*/  LDL R3, [R1+0xc4] ;  /* 0x0000c40001037983 */ /* 0x000ee80000100800 */
[----:B-1----:R-:W4:Y:S01]  /*10030*/  LDL R62, [R1+0xd4] ;  /* 0x0000d400013e7983 */ /* 0x002f220000100800 */
[----:B------:R-:W-:Y:S01]  /*10040*/  MOV R2, c[0x0][0x27c] ;  /* 0x00009f0000027a02 */ /* 0x000fe20000000f00 */
[----:B------:R-:W-:Y:S02]  /*10050*/  HADD2.F32 R14, -RZ, R55.H0_H0 ;  /* 0x20000037ff0e7230 */ /* 0x000fe40000004100 */
[----:B------:R-:W-:Y:S02]  /*10060*/  HADD2.F32 R6, -RZ, R52.H0_H0 ;  /* 0x20000034ff067230 */ /* 0x000fe40000004100 */
        /* <DEDUP_REMOVED lines=24> */
[--C-:B---3--:R-:W-:Y:S02]  /*101f0*/  HADD2.F32 R5, -RZ, R16.reuse.H0_H0 ;  /* 0x20000010ff057230 */ /* 0x108fe40000004100 */
        /* <DEDUP_REMOVED lines=59> */
.L_x_1820:
[----:B------:R-:W-:Y:S05]  /*105b0*/  BSYNC B1 ;  /* 0x0000000000017941 */ /* 0x000fea0003800000 */
.L_x_1819:
        /* <DEDUP_REMOVED lines=31> */
[----:B------:R-:W4:Y:S02]  /*107b0*/  LDS.128 R16, [R28+0x10080] ;  /* 0x010080001c107984 */ /* 0x000f240000000c00 */
[--C-:B----4-:R-:W-:Y:S02]  /*107c0*/  HADD2.F32 R5, -RZ, R16.reuse.H0_H0 ;  /* 0x20000010ff057230 */ /* 0x110fe40000004100 */
[----:B------:R-:W-:Y:S02]  /*107d0*/  HADD2.F32 R4, -RZ, R16.H1_H1 ;  /* 0x30000010ff047230 */ /* 0x000fe40000004100 */
[----:B------:R-:W-:Y:S01]  /*107e0*/  HADD2.F32 R16, -RZ, R46.H0_H0 ;  /* 0x2000002eff107230 */ /* 0x000fe20000004100 */
[----:B------:R-:W-:Y:S01]  /*107f0*/  FMUL.FTZ R38, R3, R5 ;  /* 0x0000000503267220 */ /* 0x000fe20000410000 */
[----:B------:R-:W-:Y:S01]  /*10800*/  HADD2.F32 R15, -RZ, R18.H1_H1 ;  /* 0x30000012ff0f7230 */ /* 0x000fe20000004100 */
[----:B------:R-:W-:Y:S01]  /*10810*/  FMUL.FTZ R37, R2, R4 ;  /* 0x0000000402257220 */ /* 0x000fe20000410000 */
[----:B---3--:R-:W3:Y:S02]  /*10820*/  LDS.128 R8, [R65] ;  /* 0x0000000041087984 */ /* 0x008ee40000000c00 */
[----:B---3--:R-:W-:-:S02]  /*10830*/  HADD2.F32 R23, -RZ, R8.H0_H0 ;  /* 0x20000008ff177230 */ /* 0x008fc40000004100 */
        /* <DEDUP_REMOVED lines=62> */
.L_x_1824:
[----:B------:R-:W-:Y:S05]  /*10c20*/  BSYNC B0 ;  /* 0x0000000000007941 */ /* 0x000fea0003800000 */
.L_x_1823:
[----:B------:R-:W-:-:S13]  /*10c30*/  ISETP.GE.AND P0, PT, R142, c[0x0][0x27c], PT ;  /* 0x00009f008e007a0c */ /* 0x000fda0003f06270 */
[----:B------:R-:W-:Y:S05]  /*10c40*/  @P0 BRA `(.L_x_1802) ;  /* 0x0000059000000947 */ /* 0x000fea0003800000 */
[----:B------:R-:W4:Y:S04]  /*10c50*/  LDL R3, [R1+0xc4] ;  /* 0x0000c40001037983 */ /* 0x000f280000100800 */
[----:B------:R-:W5:Y:S01]  /*10c60*/  LDL R42, [R1+0xd0] ;  /* 0x0000d000012a7983 */ /* 0x000f620000100800 */
[----:B------:R-:W-:Y:S01]  /*10c70*/  MOV R2, c[0x0][0x27c] ;  /* 0x00009f0000027a02 */ /* 0x000fe20000000f00 */
[----:B------:R-:W-:Y:S02]  /*10c80*/  HADD2.F32 R14, -RZ, R55.H0_H0 ;  /* 0x20000037ff0e7230 */ /* 0x000fe40000004100 */
[----:B------:R-:W-:Y:S02]  /*10c90*/  HADD2.F32 R6, -RZ, R52.H0_H0 ;  /* 0x20000034ff067230 */ /* 0x000fe40000004100 */
[----:B------:R-:W-:Y:S01]  /*10ca0*/  HADD2.F32 R13, -RZ, R56.H0_H0 ;  /* 0x20000038ff0d7230 */ /* 0x000fe20000004100 */
[----:B----4-:R-:W-:-:S04]  /*10cb0*/  LEA.HI R2, R2, R3, RZ, 0x1d ;  /* 0x0000000302027211 */ /* 0x010fc800078fe8ff */
[----:B------:R-:W-:Y:S01]  /*10cc0*/  SHF.R.S32.HI R3, RZ, 0x1f, R2 ;  /* 0x0000001fff037819 */ /* 0x000fe20000011402 */
[----:B---3-5:R-:W3:Y:S01]  /*10cd0*/  LDS.128 R8, [R42] ;  /* 0x000000002a087984 */ /* 0x028ee20000000c00 */
        /* <DEDUP_REMOVED lines=11> */
[--C-:B---3--:R-:W-:Y:S02]  /*10d90*/  HADD2.F32 R23, -RZ, R8.reuse.H0_H0 ;  /* 0x20000008ff177230 */ /* 0x108fe40000004100 */
        /* <DEDUP_REMOVED lines=8> */
[--C-:B----4-:R-:W-:Y:S02]  /*10e20*/  HADD2.F32 R5, -RZ, R16.reuse.H0_H0 ;  /* 0x20000010ff057230 */ /* 0x110fe40000004100 */
        /* <DEDUP_REMOVED lines=59> */
.L_x_1802:
[----:B------:R-:W-:Y:S05]  /*111e0*/  BSYNC B2 ;  /* 0x0000000000027941 */ /* 0x000fea0003800000 */
.L_x_1774:
[----:B-1----:R-:W-:Y:S01]  /*111f0*/  IMAD R4, R60, c[0x0][0x208], RZ ;  /* 0x000082003c047a24 */ /* 0x002fe200078e02ff */
[----:B------:R-:W-:Y:S01]  /*11200*/  ISETP.GE.AND P1, PT, R140, c[0x0][0x1d4], PT ;  /* 0x000075008c007a0c */ /* 0x000fe20003f26270 */
[----:B--23--:R-:W-:Y:S01]  /*11210*/  IMAD.WIDE.U32 R2, R212, c[0x0][0x208], RZ ;  /* 0x00008200d4027a25 */ /* 0x00cfe200078e00ff */
[----:B------:R-:W-:-:S04]  /*11220*/  DEPBAR.LE SB0, 0x0 ;  /* 0x000080000000791a */ /* 0x000fc80000000000 */
[----:B------:R-:W-:Y:S01]  /*11230*/  IMAD R4, R212, c[0x0][0x20c], R4 ;  /* 0x00008300d4047a24 */ /* 0x000fe200078e0204 */
[----:B------:R-:W-:Y:S01]  /*11240*/  BAR.SYNC.DEFER_BLOCKING 0x0 ;  /* 0x0000000000007b1d */ /* 0x000fe20000010000 */
[----:B------:R-:W-:Y:S01]  /*11250*/  IMAD.WIDE.U32 R220, R59, c[0x0][0x210], RZ ;  /* 0x000084003bdc7a25 */ /* 0x000fe200078e00ff */
[----:B------:R-:W-:Y:S02]  /*11260*/  IADD3 R5, R150, 0x20, RZ ;  /* 0x0000002096057810 */ /* 0x000fe40007ffe0ff */
[----:B------:R-:W-:Y:S01]  /*11270*/  LOP3.LUT R213, R213, 0xfffffffe, RZ, 0xc0, !PT ;  /* 0xfffffffed5d57812 */ /* 0x000fe200078ec0ff */
[----:B------:R-:W-:Y:S01]  /*11280*/  IMAD.IADD R3, R3, 0x1, R4 ;  /* 0x0000000103037824 */ /* 0x000fe200078e0204 */
[----:B------:R-:W-:Y:S01]  /*11290*/  ISETP.GE.AND P6, PT, R142, c[0x0][0x1d4], PT ;  /* 0x000075008e007a0c */ /* 0x000fe20003fc6270 */
[----:B------:R-:W-:Y:S01]  /*112a0*/  IMAD R4, R61, c[0x0][0x218], RZ ;  /* 0x000086003d047a24 */ /* 0x000fe200078e02ff */
[----:B------:R-:W-:Y:S01]  /*112b0*/  @P1 LOP3.LUT R213, R213, 0x1, RZ, 0xfc, !PT ;  /* 0x00000001d5d51812 */ /* 0x000fe200078efcff */
[----:B------:R-:W-:Y:S01]  /*112c0*/  IMAD.WIDE.U32 R2, R211, c[0x0][0x218], R2 ;  /* 0x00008600d3027a25 */ /* 0x000fe200078e0002 */
[----:B------:R-:W-:Y:S01]  /*112d0*/  ISETP.GE.AND P2, PT, R205, c[0x0][0x1d4], PT ;  /* 0x00007500cd007a0c */ /* 0x000fe20003f46270 */
[----:B------:R-:W1:Y:S01]  /*112e0*/  S2R R14, SR_TID.X ;  /* 0x00000000000e7919 */ /* 0x000e620000002100 */
[----:B------:R-:W-:Y:S01]  /*112f0*/  BSSY B0, `(.L_x_1825) ;  /* 0x0000041000007945 */ /* 0x000fe20003800000 */
[----:B------:R-:W-:Y:S01]  /*11300*/  IMAD R4, R211, c[0x0][0x21c], R4 ;  /* 0x00008700d3047a24 */ /* 0x000fe200078e0204 */
[----:B------:R-:W-:Y:S01]  /*11310*/  IADD3 R2, P0, R2, R220, RZ ;  /* 0x000000dc02027210 */ /* 0x000fe20007f1e0ff */
[----:B------:R-:W-:-:S05]  /*11320*/  IMAD R224, R59, c[0x0][0x214], R221 ;  /* 0x000085003be07a24 */ /* 0x000fca00078e02dd */
[----:B------:R-:W-:Y:S01]  /*11330*/  IADD3.X R3, R224, R3, R4, P0, !PT ;  /* 0x00000003e0037210 */ /* 0x000fe200007fe404 */
[----:B------:R-:W-:Y:S01]  /*11340*/  IMAD.IADD R4, R131, 0x1, -R143 ;  /* 0x0000000183047824 */ /* 0x000fe200078e0a8f */
[C---:B------:R-:W-:Y:S01]  /*11350*/  LEA R13, P0, R2.reuse, c[0x0][0x1f8], 0x1 ;  /* 0x00007e00020d7a11 */ /* 0x040fe200078008ff */
[----:B------:R-:W-:Y:S03]  /*11360*/  LDSM.16.M88.4 R20, [R199] ;  /* 0x00000000c714783b */ /* 0x000fe60000000200 */
[----:B------:R-:W-:Y:S02]  /*11370*/  LEA.HI.X R6, R2, c[0x0][0x1fc], R3, 0x1, P0 ;  /* 0x00007f0002067a11 */ /* 0x000fe400000f0c03 */
[----:B------:R-:W2:Y:S01]  /*11380*/  SHFL.IDX PT, R2, R13, RZ, 0x181f ;  /* 0x00181fff0d027589 */ /* 0x000ea200000e0000 */
[----:B------:R-:W-:Y:S02]  /*11390*/  LOP3.LUT P0, RZ, R149, 0x2, RZ, 0xc0, !PT ;  /* 0x0000000295ff7812 */ /* 0x000fe4000780c0ff */
[----:B------:R-:W-:Y:S01]  /*113a0*/  ISETP.LT.OR P1, PT, R4, 0x1, P1 ;  /* 0x000000010400780c */ /* 0x000fe20000f21670 */
[----:B------:R-:W3:Y:S04]  /*113b0*/  SHFL.IDX PT, R3, R6, RZ, 0x181f ;  /* 0x00181fff06037589 */ /* 0x000ee800000e0000 */
[----:B------:R4:W1:Y:S04]  /*113c0*/  LDSM.16.M88.4 R24, [R150] ;  /* 0x000000009618783b */ /* 0x0008680000000200 */
[----:B------:R4:W1:Y:S02]  /*113d0*/  LDSM.16.M88.4 R44, [R150+0x800] ;  /* 0x00080000962c783b */ /* 0x0008640000000200 */
[----:B------:R-:W-:-:S02]  /*113e0*/  @P0 IADD3 R5, R150, -0x20, RZ ;  /* 0xffffffe096050810 */ /* 0x000fc40007ffe0ff */
[----:B------:R4:W1:Y:S04]  /*113f0*/  LDSM.16.M88.4 R48, [R150+0x1000] ;  /* 0x001000009630783b */ /* 0x0008680000000200 */
[----:B------:R4:W1:Y:S01]  /*11400*/  LDSM.16.M88.4 R56, [R5] ;  /* 0x000000000538783b */ /* 0x0008620000000200 */
[----:B--2---:R-:W-:-:S03]  /*11410*/  LEA R10, P0, R140, R2, 0x1 ;  /* 0x000000028c0a7211 */ /* 0x004fc600078008ff */
[----:B-----5:R4:W2:Y:S01]  /*11420*/  LDSM.16.M88.4 R60, [R5+0x800] ;  /* 0x00080000053c783b */ /* 0x0208a20000000200 */
[----:B---3--:R-:W-:-:S03]  /*11430*/  LEA.HI.X R11, R140, R3, R141, 0x1, P0 ;  /* 0x000000038c0b7211 */ /* 0x008fc600000f0c8d */
[----:B------:R4:W3:Y:S01]  /*11440*/  LDSM.16.M88.4 R72, [R5+0x1000] ;  /* 0x001000000548783b */ /* 0x0008e20000000200 */
[----:B------:R-:W-:-:S03]  /*11450*/  LEA R8, P0, R206, R2, 0x1 ;  /* 0x00000002ce087211 */ /* 0x000fc600078008ff */
[----:B------:R4:W1:Y:S01]  /*11460*/  LDSM.16.M88.4 R28, [R200] ;  /* 0x00000000c81c783b */ /* 0x0008620000000200 */
[----:B------:R-:W-:Y:S02]  /*11470*/  LEA.HI.X R9, R206, R3, R214, 0x1, P0 ;  /* 0x00000003ce097211 */ /* 0x000fe400000f0cd6 */
[----:B------:R-:W-:Y:S01]  /*11480*/  ISETP.LT.OR P0, PT, R4, 0x1, P6 ;  /* 0x000000010400780c */ /* 0x000fe20003701670 */
[----:B------:R-:W-:Y:S01]  /*11490*/  @!PT LDS RZ, [RZ] ;  /* 0x00000000fffff984 */ /* 0x000fe20000000800 */
[----:B------:R-:W-:Y:S01]  /*114a0*/  @!PT LDS RZ, [RZ] ;  /* 0x00000000fffff984 */ /* 0x000fe20000000800 */
[----:B------:R-:W-:Y:S01]  /*114b0*/  @!PT LDS RZ, [RZ] ;  /* 0x00000000fffff984 */ /* 0x000fe20000000800 */
[----:B------:R4:W-:Y:S01]  /*114c0*/  LDGSTS.E.BYPASS.LTC128B.128 [R203+0x4080], [R10.64], !P1 ;  /* 0x040800000acb7fae */ /* 0x0009e2000c901d46 */
[----:B------:R-:W-:-:S11]  /*114d0*/  ISETP.GE.AND P1, PT, R204, c[0x0][0x1d4], PT ;  /* 0x00007500cc007a0c */ /* 0x000fd60003f26270 */
[----:B------:R1:W-:Y:S02]  /*114e0*/  LDGSTS.E.BYPASS.LTC128B.128 [R203+0x5880], [R8.64], !P0 ;  /* 0x0588000008cb7fae */ /* 0x0003e4000c101d46 */
[----:B-1----:R-:W-:-:S04]  /*114f0*/  LEA R8, P0, R205, R2, 0x1 ;  /* 0x00000002cd087211 */ /* 0x002fc800078008ff */
[----:B------:R-:W-:Y:S02]  /*11500*/  LEA.HI.X R9, R205, R3, R216, 0x1, P0 ;  /* 0x00000003cd097211 */ /* 0x000fe400000f0cd8 */
[----:B------:R-:W-:-:S04]  /*11510*/  LEA R2, P0, R204, R2, 0x1 ;  /* 0x00000002cc027211 */ /* 0x000fc800078008ff */
[----:B------:R-:W-:Y:S02]  /*11520*/  LEA.HI.X R3, R204, R3, R215, 0x1, P0 ;  /* 0x00000003cc037211 */ /* 0x000fe400000f0cd7 */
[----:B------:R-:W-:-:S13]  /*11530*/  ISETP.LT.OR P0, PT, R4, 0x1, P2 ;  /* 0x000000010400780c */ /* 0x000fda0001701670 */
[----:B------:R4:W-:Y:S01]  /*11540*/  LDGSTS.E.BYPASS.LTC128B.128 [R203+0x7080], [R8.64], !P0 ;  /* 0x0708000008cb7fae */ /* 0x0009e2000c101d46 */
[----:B------:R-:W-:-:S13]  /*11550*/  ISETP.LT.OR P0, PT, R4, 0x1, P1 ;  /* 0x000000010400780c */ /* 0x000fda0000f01670 */
[----:B------:R4:W-:Y:S01]  /*11560*/  LDGSTS.E.BYPASS.LTC128B.128 [R203+0x8880], [R2.64], !P0 ;  /* 0x0888000002cb7fae */ /* 0x0009e2000c101d46 */
[----:B------:R-:W-:-:S13]  /*11570*/  ISETP.GT.AND P0, PT, R14, 0x7f, PT ;  /* 0x0000007f0e00780c */ /* 0x000fda0003f04270 */
[----:B------:R-:W-:Y:S05]  /*11580*/  @P0 BRA `(.L_x_1826) ;  /* 0x0000017000000947 */ /* 0x000fea0003800000 */
[----:B--23--:R-:W-:Y:S05]  /*11590*/  BRA.DIV ~URZ, `(.L_x_1827) ;  /* 0x0000b6c27f007947 */ /* 0x00cfea000b800000 */
[----:B----4-:R1:W2:Y:S04]  /*115a0*/  SHFL.IDX PT, R5, R6, 0x1, 0x181f ;  /* 0x00381f0006057f89 */ /* 0x0102a800000e0000 */
[----:B------:R1:W3:Y:S02]  /*115b0*/  SHFL.IDX PT, R2, R13, 0x1, 0x181f ;  /* 0x00381f000d027f89 */ /* 0x0002e400000e0000 */
.L_x_1919:
[-C--:B---3--:R-:W-:Y:S02]  /*115c0*/  LEA R8, P0, R206, R2.reuse, 0x1 ;  /* 0x00000002ce087211 */ /* 0x088fe400078008ff */
[----:B------:R-:W-:Y:S02]  /*115d0*/  ISETP.LT.OR P2, PT, R4, 0x21, P2 ;  /* 0x000000210400780c */ /* 0x000fe40001741670 */
[----:B--2---:R-:W-:Y:S02]  /*115e0*/  LEA.HI.X R9, R206, R5, R214, 0x1, P0 ;  /* 0x00000005ce097211 */ /* 0x004fe400000f0cd6 */
[----:B------:R-:W-:-:S02]  /*115f0*/  LEA R14, P0, R205, R2, 0x1 ;  /* 0x00000002cd0e7211 */ /* 0x000fc400078008ff */
[----:B------:R-:W-:Y:S02]  /*11600*/  ISETP.LT.OR P1, PT, R4, 0x21, P1 ;  /* 0x000000210400780c */ /* 0x000fe40000f21670 */
[----:B------:R-:W-:Y:S02]  /*11610*/  LEA.HI.X R15, R205, R5, R216, 0x1, P0 ;  /* 0x00000005cd0f7211 */ /* 0x000fe400000f0cd8 */
[----:B------:R-:W-:-:S04]  /*11620*/  LEA R10, P0, R140, R2, 0x1 ;  /* 0x000000028c0a7211 */ /* 0x000fc800078008ff */
[----:B------:R-:W-:Y:S02]  /*11630*/  LEA.HI.X R11, R140, R5, R141, 0x1, P0 ;  /* 0x000000058c0b7211 */ /* 0x000fe400000f0c8d */
[----:B------:R-:W-:-:S04]  /*11640*/  LOP3.LUT P0, RZ, R213, 0x1, RZ, 0xc0, !PT ;  /* 0x00000001d5ff7812 */ /* 0x000fc8000780c0ff */
[----:B------:R-:W-:-:S13]  /*11650*/  ISETP.LT.OR P0, PT, R4, 0x21, P0 ;  /* 0x000000210400780c */ /* 0x000fda0000701670 */
[----:B------:R-:W-:Y:S01]  /*11660*/  @!PT LDS RZ, [RZ] ;  /* 0x00000000fffff984 */ /* 0x000fe20000000800 */
[----:B------:R-:W-:Y:S01]  /*11670*/  @!PT LDS RZ, [RZ] ;  /* 0x00000000fffff984 */ /* 0x000fe20000000800 */
[----:B------:R-:W-:Y:S01]  /*11680*/  @!PT LDS RZ, [RZ] ;  /* 0x00000000fffff984 */ /* 0x000fe20000000800 */
[----:B------:R2:W-:Y:S01]  /*11690*/  LDGSTS.E.BYPASS.LTC128B.128 [R207+0x5080], [R10.64], !P0 ;  /* 0x050800000acf7fae */ /* 0x0005e2000c101d46 */
[----:B------:R-:W-:-:S13]  /*116a0*/  ISETP.LT.OR P0, PT, R4, 0x21, P6 ;  /* 0x000000210400780c */ /* 0x000fda0003701670 */
[----:B------:R2:W-:Y:S01]  /*116b0*/  LDGSTS.E.BYPASS.LTC128B.128 [R207+0x6880], [R8.64], !P0 ;  /* 0x0688000008cf7fae */ /* 0x0005e2000c101d46 */
[----:B------:R-:W-:-:S03]  /*116c0*/  LEA R2, P0, R204, R2, 0x1 ;  /* 0x00000002cc027211 */ /* 0x000fc600078008ff */
[----:B------:R2:W-:Y:S01]  /*116d0*/  LDGSTS.E.BYPASS.LTC128B.128 [R207+0x8080], [R14.64], !P2 ;  /* 0x080800000ecf7fae */ /* 0x0005e2000d101d46 */
[----:B------:R-:W-:-:S05]  /*116e0*/  LEA.HI.X R3, R204, R5, R215, 0x1, P0 ;  /* 0x00000005cc037211 */ /* 0x000fca00000f0cd7 */
[----:B------:R2:W-:Y:S04]  /*116f0*/  LDGSTS.E.BYPASS.LTC128B.128 [R207+0x9880], [R2.64], !P1 ;  /* 0x0988000002cf7fae */ /* 0x0005e8000c901d46 */
.L_x_1826:
[----:B--23--:R-:W-:Y:S05]  /*11700*/  BSYNC B0 ;  /* 0x0000000000007941 */ /* 0x00cfea0003800000 */
.L_x_1825:
[----:B------:R-:W-:Y:S01]  /*11710*/  R2P PR, R149, 0x6 ;  /* 0x0000000695007804 */ /* 0x000fe20000000000 */
[C---:B----4-:R-:W-:Y:S01]  /*11720*/  HMMA.16816.F32 R8, R20.reuse, R24, RZ ;  /* 0x000000181408723c */ /* 0x050fe200000018ff */
[----:B------:R-:W-:Y:S01]  /*11730*/  MOV R2, 0x40 ;  /* 0x0000004000027802 */ /* 0x000fe20000000f00 */
[----:B------:R-:W-:Y:S01]  /*11740*/  LDSM.16.M88.4 R16, [R202] ;  /* 0x00000000ca10783b */ /* 0x000fe20000000200 */
[----:B------:R-:W-:Y:S01]  /*11750*/  IADD3 R15, R150, 0x20, RZ ;  /* 0x00000020960f7810 */ /* 0x000fe20007ffe0ff */
[----:B------:R-:W-:Y:S01]  /*11760*/  BSSY B1, `(.L_x_1828) ;  /* 0x000011b000017945 */ /* 0x000fe20003800000 */
[----:B------:R-:W-:Y:S01]  /*11770*/  SEL R2, R2, 0xffffffc0, !P2 ;  /* 0xffffffc002027807 */ /* 0x000fe20005000000 */
[----:B------:R-:W-:Y:S01]  /*11780*/  LDSM.16.M88.4 R80, [R150+0x1800] ;  /* 0x001800009650783b */ /* 0x000fe20000000200 */
[----:B------:R-:W-:Y:S01]  /*11790*/  ISETP.GT.AND P0, PT, R97, R219, PT ;  /* 0x000000db6100720c */ /* 0x000fe20003f04270 */
[----:B------:R-:W-:Y:S01]  /*117a0*/  HMMA.16816.F32 R24, R20, R26, RZ ;  /* 0x0000001a1418723c */ /* 0x000fe200000018ff */
[C---:B------:R-:W-:Y:S01]  /*117b0*/  IADD3 R3, R150.reuse, R2, RZ ;  /* 0x0000000296037210 */ /* 0x040fe20007ffe0ff */
[----:B------:R-:W-:Y:S02]  /*117c0*/  LDSM.16.M88.4 R88, [R150+0x3000] ;  /* 0x003000009658783b */ /* 0x000fe40000000200 */
[----:B------:R-:W-:-:S02]  /*117d0*/  @P1 IADD3 R15, R150, -0x20, RZ ;  /* 0xffffffe0960f1810 */ /* 0x000fc40007ffe0ff */
[----:B------:R-:W2:Y:S02]  /*117e0*/  LDSM.16.M88.4 R52, [R3] ;  /* 0x000000000334783b */ /* 0x000ea40000000200 */
[----:B------:R-:W-:Y:S01]  /*117f0*/  HMMA.16816.F32 R32, R20, R44, RZ ;  /* 0x0000002c1420723c */ /* 0x000fe200000018ff */
[----:B------:R-:W-:Y:S01]  /*11800*/  IADD3 R14, R2, R15, RZ ;  /* 0x0000000f020e7210 */ /* 0x000fe20007ffe0ff */
[----:B------:R-:W3:Y:S04]  /*11810*/  LDSM.16.M88.4 R64, [R3+0x800] ;  /* 0x000800000340783b */ /* 0x000ee80000000200 */
[----:B------:R-:W-:Y:S02]  /*11820*/  LDSM.16.M88.4 R76, [R14] ;  /* 0x000000000e4c783b */ /* 0x000fe40000000200 */
[----:B------:R-:W-:Y:S02]  /*11830*/  HMMA.16816.F32 R40, R28, R56, R8 ;  /* 0x000000381c28723c */ /* 0x000fe40000001808 */
[----:B------:R-:W4:Y:S04]  /*11840*/  LDSM.16.M88.4 R8, [R201] ;  /* 0x00000000c908783b */ /* 0x000f280000000200 */
[----:B------:R-:W-:Y:S02]  /*11850*/  LDSM.16.M88.4 R68, [R14+0x800] ;  /* 0x000800000e44783b */ /* 0x000fe40000000200 */
[C---:B------:R-:W-:Y:S02]  /*11860*/  HMMA.16816.F32 R44, R20.reuse, R46, RZ ;  /* 0x0000002e142c723c */ /* 0x040fe400000018ff */
[----:B------:R-:W-:Y:S04]  /*11870*/  LDSM.16.M88.4 R84, [R15+0x1800] ;  /* 0x001800000f54783b */ /* 0x000fe80000000200 */
[----:B------:R-:W0:Y:S02]  /*11880*/  LDGDEPBAR ;  /* 0x00000000000079af */ /* 0x000e240000000000 */
[C---:B------:R-:W-:Y:S08]  /*11890*/  HMMA.16816.F32 R36, R20.reuse, R48, RZ ;  /* 0x000000301424723c */ /* 0x040ff000000018ff */
[----:B------:R-:W-:Y:S08]  /*118a0*/  HMMA.16816.F32 R48, R20, R50, RZ ;  /* 0x000000321430723c */ /* 0x000ff000000018ff */
[C---:B------:R-:W-:Y:S01]  /*118b0*/  HMMA.16816.F32 R20, R28.reuse, R58, R24 ;  /* 0x0000003a1c14723c */ /* 0x040fe20000001818 */
[----:B------:R-:W5:Y:S04]  /*118c0*/  LDSM.16.M88.4 R56, [R3+0x1000] ;  /* 0x001000000338783b */ /* 0x000f680000000200 */
[----:B------:R-:W1:Y:S03]  /*118d0*/  LDSM.16.M88.4 R24, [R199+0x4000] ;  /* 0x00400000c718783b */ /* 0x000e660000000200 */
[----:B------:R-:W-:Y:S08]  /*118e0*/  HMMA.16816.F32 R32, R28, R60, R32 ;  /* 0x0000003c1c20723c */ /* 0x000ff00000001820 */
[----:B--2---:R-:W-:Y:S08]  /*118f0*/  HMMA.16816.F32 R40, R16, R52, R40 ;  /* 0x000000341028723c */ /* 0x004ff00000001828 */
[C---:B------:R-:W-:Y:S01]  /*11900*/  HMMA.16816.F32 R44, R28.reuse, R62, R44 ;  /* 0x0000003e1c2c723c */ /* 0x040fe2000000182c */
[----:B------:R-:W2:Y:S07]  /*11910*/  LDSM.16.M88.4 R60, [R14+0x1000] ;  /* 0x001000000e3c783b */ /* 0x000eae0000000200 */
[C---:B------:R-:W-:Y:S08]  /*11920*/  HMMA.16816.F32 R36, R28.reuse, R72, R36 ;  /* 0x000000481c24723c */ /* 0x040ff00000001824 */
[----:B------:R-:W-:Y:S01]  /*11930*/  HMMA.16816.F32 R48, R28, R74, R48 ;  /* 0x0000004a1c30723c */ /* 0x000fe20000001830 */
[----:B------:R-:W1:Y:S07]  /*11940*/  LDSM.16.M88.4 R72, [R150+0x2000] ;  /* 0x002000009648783b */ /* 0x000e6e0000000200 */
[C---:B------:R-:W-:Y:S08]  /*11950*/  HMMA.16816.F32 R20, R16.reuse, R54, R20 ;  /* 0x000000361014723c */ /* 0x040ff00000001814 */
[----:B---3--:R-:W-:Y:S01]  /*11960*/  HMMA.16816.F32 R28, R16, R64, R32 ;  /* 0x00000040101c723c */ /* 0x008fe20000001820 */
[----:B------:R-:W3:Y:S07]  /*11970*/  LDSM.16.M88.4 R32, [R200+0x4000] ;  /* 0x00400000c820783b */ /* 0x000eee0000000200 */
[----:B----4-:R-:W-:Y:S08]  /*11980*/  HMMA.16816.F32 R40, R8, R76, R40 ;  /* 0x0000004c0828723c */ /* 0x010ff00000001828 */
[C---:B------:R-:W-:Y:S01]  /*11990*/  HMMA.16816.F32 R44, R16.reuse, R66, R44 ;  /* 0x00000042102c723c */ /* 0x040fe2000000182c */
[----:B------:R-:W-:Y:S07]  /*119a0*/  LDSM.16.M88.4 R64, [R15+0x2000] ;  /* 0x002000000f40783b */ /* 0x000fee0000000200 */
[C---:B-----5:R-:W-:Y:S01]  /*119b0*/  HMMA.16816.F32 R52, R16.reuse, R56, R36 ;  /* 0x000000381034723c */ /* 0x060fe20000001824 */
[----:B------:R-:W4:Y:S07]  /*119c0*/  LDSM.16.M88.4 R36, [R150+0x2800] ;  /* 0x002800009624783b */ /* 0x000f2e0000000200 */
[----:B------:R-:W-:Y:S01]  /*119d0*/  HMMA.16816.F32 R48, R16, R58, R48 ;  /* 0x0000003a1030723c */ /* 0x000fe20000001830 */
[----:B------:R-:W-:Y:S07]  /*119e0*/  LDSM.16.M88.4 R56, [R15+0x2800] ;  /* 0x002800000f38783b */ /* 0x000fee0000000200 */
[C---:B------:R-:W-:Y:S01]  /*119f0*/  HMMA.16816.F32 R16, R8.reuse, R78, R20 ;  /* 0x0000004e0810723c */ /* 0x040fe20000001814 */
[----:B------:R-:W-:Y:S07]  /*11a00*/  LDSM.16.M88.4 R76, [R3+0x1800] ;  /* 0x00180000034c783b */ /* 0x000fee0000000200 */
[----:B------:R-:W-:Y:S01]  /*11a10*/  HMMA.16816.F32 R20, R8, R68, R28 ;  /* 0x000000440814723c */ /* 0x000fe2000000181c */
[----:B------:R-:W5:Y:S07]  /*11a20*/  LDSM.16.M88.4 R28, [R202+0x4000] ;  /* 0x00400000ca1c783b */ /* 0x000f6e0000000200 */
[----:B-1----:R-:W-:Y:S08]  /*11a30*/  HMMA.16816.F32 R40, R24, R80, R40 ;  /* 0x000000501828723c */ /* 0x002ff00000001828 */
[C---:B------:R-:W-:Y:S01]  /*11a40*/  HMMA.16816.F32 R44, R8.reuse, R70, R44 ;  /* 0x00000046082c723c */ /* 0x040fe2000000182c */
[----:B------:R-:W-:Y:S07]  /*11a50*/  LDSM.16.M88.4 R68, [R14+0x1800] ;  /* 0x001800000e44783b */ /* 0x000fee0000000200 */
[C---:B--2---:R-:W-:Y:S08]  /*11a60*/  HMMA.16816.F32 R52, R8.reuse, R60, R52 ;  /* 0x0000003c0834723c */ /* 0x044ff00000001834 */
[----:B------:R-:W-:Y:S01]  /*11a70*/  HMMA.16816.F32 R48, R8, R62, R48 ;  /* 0x0000003e0830723c */ /* 0x000fe20000001830 */
[----:B------:R-:W1:Y:S07]  /*11a80*/  LDSM.16.M88.4 R60, [R3+0x2000] ;  /* 0x00200000033c783b */ /* 0x000e6e0000000200 */
[C---:B------:R-:W-:Y:S01]  /*11a90*/  HMMA.16816.F32 R8, R24.reuse, R82, R16 ;  /* 0x000000521808723c */ /* 0x040fe20000001810 */
[----:B------:R-:W-:Y:S07]  /*11aa0*/  LDSM.16.M88.4 R80, [R3+0x3000] ;  /* 0x003000000350783b */ /* 0x000fee0000000200 */
[----:B------:R-:W-:Y:S01]  /*11ab0*/  HMMA.16816.F32 R16, R24, R72, R20 ;  /* 0x000000481810723c */ /* 0x000fe20000001814 */
[----:B------:R-:W2:Y:S07]  /*11ac0*/  LDSM.16.M88.4 R20, [R201+0x4000] ;  /* 0x00400000c914783b */ /* 0x000eae0000000200 */
[----:B---3--:R-:W-:Y:S08]  /*11ad0*/  HMMA.16816.F32 R40, R32, R84, R40 ;  /* 0x000000542028723c */ /* 0x008ff00000001828 */
[C---:B------:R-:W-:Y:S01]  /*11ae0*/  HMMA.16816.F32 R44, R24.reuse, R74, R44 ;  /* 0x0000004a182c723c */ /* 0x040fe2000000182c */
[----:B------:R-:W-:Y:S07]  /*11af0*/  LDSM.16.M88.4 R72, [R150+0x3800] ;  /* 0x003800009648783b */ /* 0x000fee0000000200 */
[C---:B----4-:R-:W-:Y:S08]  /*11b00*/  HMMA.16816.F32 R52, R24.reuse, R36, R52 ;  /* 0x000000241834723c */ /* 0x050ff00000001834 */
[----:B------:R-:W-:Y:S01]  /*11b10*/  HMMA.16816.F32 R48, R24, R38, R48 ;  /* 0x000000261830723c */ /* 0x000fe20000001830 */
[----:B------:R-:W3:Y:S07]  /*11b20*/  LDSM.16.M88.4 R36, [R3+0x2800] ;  /* 0x002800000324783b */ /* 0x000eee0000000200 */
[C---:B------:R-:W-:Y:S01]  /*11b30*/  HMMA.16816.F32 R8, R32.reuse, R86, R8 ;  /* 0x000000562008723c */ /* 0x040fe20000001808 */
[----:B------:R-:W-:Y:S07]  /*11b40*/  LDSM.16.M88.4 R84, [R15+0x3000] ;  /* 0x003000000f54783b */ /* 0x000fee0000000200 */
[----:B------:R-:W-:Y:S01]  /*11b50*/  HMMA.16816.F32 R24, R32, R64, R16 ;  /* 0x000000402018723c */ /* 0x000fe20000001810 */
[----:B------:R-:W-:Y:S07]  /*11b60*/  LDSM.16.M88.4 R16, [R199+0x8000] ;  /* 0x00800000c710783b */ /* 0x000fee0000000200 */
[----:B-----5:R-:W-:Y:S08]  /*11b70*/  HMMA.16816.F32 R40, R28, R76, R40 ;  /* 0x0000004c1c28723c */ /* 0x020ff00000001828 */
[C---:B------:R-:W-:Y:S01]  /*11b80*/  HMMA.16816.F32 R44, R32.reuse, R66, R44 ;  /* 0x00000042202c723c */ /* 0x040fe2000000182c */
[----:B------:R-:W4:Y:S07]  /*11b90*/  LDSM.16.M88.4 R64, [R14+0x2000] ;  /* 0x002000000e40783b */ /* 0x000f2e0000000200 */
[C---:B------:R-:W-:Y:S08]  /*11ba0*/  HMMA.16816.F32 R52, R32.reuse, R56, R52 ;  /* 0x000000382034723c */ /* 0x040ff00000001834 */
[----:B------:R-:W-:Y:S01]  /*11bb0*/  HMMA.16816.F32 R48, R32, R58, R48 ;  /* 0x0000003a2030723c */ /* 0x000fe20000001830 */
[----:B------:R-:W5:Y:S07]  /*11bc0*/  LDSM.16.M88.4 R56, [R14+0x2800] ;  /* 0x002800000e38783b */ /* 0x000f6e0000000200 */
[C---:B------:R-:W-:Y:S01]  /*11bd0*/  HMMA.16816.F32 R32, R28.reuse, R78, R8 ;  /* 0x0000004e1c20723c */ /* 0x040fe20000001808 */
[----:B------:R-:W4:Y:S04]  /*11be0*/  LDSM.16.M88.4 R8, [R200+0x8000] ;  /* 0x00800000c808783b */ /* 0x000f280000000200 */
[----:B------:R-:W-:Y:S03]  /*11bf0*/  LDSM.16.M88.4 R76, [R14+0x3000] ;  /* 0x003000000e4c783b */ /* 0x000fe60000000200 */
[----:B-1----:R-:W-:Y:S08]  /*11c00*/  HMMA.16816.F32 R24, R28, R60, R24 ;  /* 0x0000003c1c18723c */ /* 0x002ff00000001818 */
[----:B--2---:R-:W-:Y:S08]  /*11c10*/  HMMA.16816.F32 R40, R20, R68, R40 ;  /* 0x000000441428723c */ /* 0x004ff00000001828 */
[C---:B------:R-:W-:Y:S01]  /*11c20*/  HMMA.16816.F32 R44, R28.reuse, R62, R44 ;  /* 0x0000003e1c2c723c */ /* 0x040fe2000000182c */
[----:B------:R-:W1:Y:S07]  /*11c30*/  LDSM.16.M88.4 R60, [R150+0x4000] ;  /* 0x00400000963c783b */ /* 0x000e6e0000000200 */
[C---:B---3--:R-:W-:Y:S08]  /*11c40*/  HMMA.16816.F32 R52, R28.reuse, R36, R52 ;  /* 0x000000241c34723c */ /* 0x048ff00000001834 */
[----:B------:R-:W-:Y:S08]  /*11c50*/  HMMA.16816.F32 R48, R28, R38, R48 ;  /* 0x000000261c30723c */ /* 0x000ff00000001830 */
[C---:B------:R-:W-:Y:S01]  /*11c60*/  HMMA.16816.F32 R36, R20.reuse, R70, R32 ;  /* 0x000000461424723c */ /* 0x040fe20000001820 */
[----:B------:R-:W2:Y:S04]  /*11c70*/  LDSM.16.M88.4 R32, [R202+0x8000] ;  /* 0x00800000ca20783b */ /* 0x000ea80000000200 */
[----:B------:R-:W-:Y:S03]  /*11c80*/  LDSM.16.M88.4 R68, [R15+0x4000] ;  /* 0x004000000f44783b */ /* 0x000fe60000000200 */
[----:B----4-:R-:W-:Y:S08]  /*11c90*/  HMMA.16816.F32 R28, R20, R64, R24 ;  /* 0x00000040141c723c */ /* 0x010ff00000001818 */
[----:B------:R-:W-:Y:S08]  /*11ca0*/  HMMA.16816.F32 R24, R16, R88, R40 ;  /* 0x000000581018723c */ /* 0x000ff00000001828 */
[----:B------:R-:W-:Y:S01]  /*11cb0*/  HMMA.16816.F32 R40, R20, R66, R44 ;  /* 0x000000421428723c */ /* 0x000fe2000000182c */
[----:B------:R-:W3:Y:S07]  /*11cc0*/  LDSM.16.M88.4 R64, [R15+0x3800] ;  /* 0x003800000f40783b */ /* 0x000eee0000000200 */
[----:B------:R-:W-:Y:S01]  /*11cd0*/  HMMA.16816.F32 R44, R16, R90, R36 ;  /* 0x0000005a102c723c */ /* 0x000fe20000001824 */
[----:B------:R-:W-:Y:S07]  /*11ce0*/  LDSM.16.M88.4 R88, [R3+0x4000] ;  /* 0x004000000358783b */ /* 0x000fee0000000200 */
[C---:B-----5:R-:W-:Y:S08]  /*11cf0*/  HMMA.16816.F32 R52, R20.reuse, R56, R52 ;  /* 0x000000381434723c */ /* 0x060ff00000001834 */
[----:B------:R-:W-:Y:S08]  /*11d00*/  HMMA.16816.F32 R48, R20, R58, R48 ;  /* 0x0000003a1430723c */ /* 0x000ff00000001830 */
[----:B------:R-:W-:Y:S08]  /*11d10*/  HMMA.16816.F32 R20, R8, R84, R24 ;  /* 0x000000540814723c */ /* 0x000ff00000001818 */
[C---:B------:R-:W-:Y:S01]  /*11d20*/  HMMA.16816.F32 R36, R16.reuse, R72, R28 ;  /* 0x000000481024723c */ /* 0x040fe2000000181c */
[----:B------:R-:W4:Y:S07]  /*11d30*/  LDSM.16.M88.4 R28, [R201+0x8000] ;  /* 0x00800000c91c783b */ /* 0x000f2e0000000200 */
[----:B------:R-:W-:Y:S01]  /*11d40*/  HMMA.16816.F32 R24, R16, R74, R40 ;  /* 0x0000004a1018723c */ /* 0x000fe20000001828 */
[----:B------:R-:W5:Y:S07]  /*11d50*/  LDSM.16.M88.4 R40, [R3+0x3800] ;  /* 0x003800000328783b */ /* 0x000f6e0000000200 */
[----:B------:R-:W-:Y:S01]  /*11d60*/  HMMA.16816.F32 R44, R8, R86, R44 ;  /* 0x00000056082c723c */ /* 0x000fe2000000182c */
[----:B------:R-:W-:Y:S07]  /*11d70*/  LDSM.16.M88.4 R84, [R3+0x4800] ;  /* 0x004800000354783b */ /* 0x000fee0000000200 */
[C---:B-1----:R-:W-:Y:S08]  /*11d80*/  HMMA.16816.F32 R52, R16.reuse, R60, R52 ;  /* 0x0000003c1034723c */ /* 0x042ff00000001834 */
[----:B------:R-:W-:Y:S08]  /*11d90*/  HMMA.16816.F32 R60, R16, R62, R48 ;  /* 0x0000003e103c723c */ /* 0x000ff00000001830 */
[----:B--2---:R-:W-:Y:S01]  /*11da0*/  HMMA.16816.F32 R16, R32, R80, R20 ;  /* 0x000000502010723c */ /* 0x004fe20000001814 */
[----:B------:R-:W-:Y:S07]  /*11db0*/  LDSM.16.M88.4 R20, [R200+0xc000] ;  /* 0x00c00000c814783b */ /* 0x000fee0000000200 */
[C---:B---3--:R-:W-:Y:S08]  /*11dc0*/  HMMA.16816.F32 R48, R8.reuse, R64, R36 ;  /* 0x000000400830723c */ /* 0x048ff00000001824 */
[----:B------:R-:W-:Y:S01]  /*11dd0*/  HMMA.16816.F32 R36, R8, R66, R24 ;  /* 0x000000420824723c */ /* 0x000fe20000001818 */
[----:B------:R-:W-:Y:S04]  /*11de0*/  LDSM.16.M88.4 R24, [R199+0xc000] ;  /* 0x00c00000c718783b */ /* 0x000fe80000000200 */
[----:B------:R-:W1:Y:S03]  /*11df0*/  LDSM.16.M88.4 R64, [R150+0x4800] ;  /* 0x004800009640783b */ /* 0x000e660000000200 */
[----:B------:R-:W-:Y:S01]  /*11e00*/  HMMA.16816.F32 R44, R32, R82, R44 ;  /* 0x00000052202c723c */ /* 0x000fe2000000182c */
[----:B------:R-:W-:Y:S07]  /*11e10*/  LDSM.16.M88.4 R80, [R15+0x4800] ;  /* 0x004800000f50783b */ /* 0x000fee0000000200 */
[----:B------:R-:W-:Y:S01]  /*11e20*/  HMMA.16816.F32 R56, R8, R68, R52 ;  /* 0x000000440838723c */ /* 0x000fe20000001834 */
[----:B------:R-:W2:Y:S07]  /*11e30*/  LDSM.16.M88.4 R52, [R14+0x3800] ;  /* 0x003800000e34783b */ /* 0x000eae0000000200 */
[----:B----4-:R-:W-:Y:S08]  /*11e40*/  HMMA.16816.F32 R16, R28, R76, R16 ;  /* 0x0000004c1c10723c */ /* 0x010ff00000001810 */
[C---:B-----5:R-:W-:Y:S08]  /*11e50*/  HMMA.16816.F32 R48, R32.reuse, R40, R48 ;  /* 0x000000282030723c */ /* 0x060ff00000001830 */
[----:B------:R-:W-:Y:S08]  /*11e60*/  HMMA.16816.F32 R40, R32, R42, R36 ;  /* 0x0000002a2028723c */ /* 0x000ff00000001824 */
[----:B------:R-:W-:Y:S01]  /*11e70*/  HMMA.16816.F32 R36, R28, R78, R44 ;  /* 0x0000004e1c24723c */ /* 0x000fe2000000182c */
[----:B------:R-:W-:Y:S07]  /*11e80*/  LDSM.16.M88.4 R76, [R14+0x4800] ;  /* 0x004800000e4c783b */ /* 0x000fee0000000200 */
[----:B------:R-:W-:Y:S01]  /*11e90*/  HMMA.16816.F32 R72, R8, R70, R60 ;  /* 0x000000460848723c */ /* 0x000fe2000000183c */
[----:B------:R-:W3:Y:S04]  /*11ea0*/  LDSM.16.M88.4 R60, [R150+0x5000] ;  /* 0x00500000963c783b */ /* 0x000ee80000000200 */
[----:B------:R-:W-:Y:S03]  /*11eb0*/  LDSM.16.M88.4 R68, [R15+0x5000] ;  /* 0x005000000f44783b */ /* 0x000fe60000000200 */
[----:B-1----:R-:W-:Y:S01]  /*11ec0*/  HMMA.16816.F32 R8, R24, R64, R16 ;  /* 0x000000401808723c */ /* 0x002fe20000001810 */
[----:B------:R-:W1:Y:S07]  /*11ed0*/  LDSM.16.M88.4 R16, [R202+0xc000] ;  /* 0x00c00000ca10783b */ /* 0x000e6e0000000200 */
[----:B--2---:R-:W-:Y:S08]  /*11ee0*/  HMMA.16816.F32 R44, R28, R52, R48 ;  /* 0x000000341c2c723c */ /* 0x004ff00000001830 */
[----:B------:R-:W-:Y:S01]  /*11ef0*/  HMMA.16816.F32 R36, R24, R66, R36 ;  /* 0x000000421824723c */ /* 0x000fe20000001824 */
[----:B------:R-:W2:Y:S07]  /*11f00*/  LDSM.16.M88.4 R64, [R14+0x4000] ;  /* 0x004000000e40783b */ /* 0x000eae0000000200 */
[----:B------:R-:W-:Y:S08]  /*11f10*/  HMMA.16816.F32 R52, R28, R54, R40 ;  /* 0x000000361c34723c */ /* 0x000ff00000001828 */
[----:B------:R-:W-:Y:S01]  /*11f20*/  HMMA.16816.F32 R40, R20, R80, R8 ;  /* 0x000000501428723c */ /* 0x000fe20000001808 */
[----:B------:R-:W4:Y:S07]  /*11f30*/  LDSM.16.M88.4 R8, [R201+0xc000] ;  /* 0x00c00000c908783b */ /* 0x000f2e0000000200 */
[----:B------:R-:W-:Y:S08]  /*11f40*/  HMMA.16816.F32 R92, R32, R88, R56 ;  /* 0x00000058205c723c */ /* 0x000ff00000001838 */
[----:B---3--:R-:W-:Y:S08]  /*11f50*/  HMMA.16816.F32 R44, R24, R60, R44 ;  /* 0x0000003c182c723c */ /* 0x008ff0000000182c */
[----:B------:R-:W-:Y:S01]  /*11f60*/  HMMA.16816.F32 R36, R20, R82, R36 ;  /* 0x000000521424723c */ /* 0x000fe20000001824 */
[----:B------:R-:W3:Y:S07]  /*11f70*/  LDSM.16.M88.4 R80, [R150+0x5800] ;  /* 0x005800009650783b */ /* 0x000eee0000000200 */
[----:B------:R-:W-:Y:S01]  /*11f80*/  HMMA.16816.F32 R56, R32, R90, R72 ;  /* 0x0000005a2038723c */ /* 0x000fe20000001848 */
[----:B------:R-:W5:Y:S07]  /*11f90*/  LDSM.16.M88.4 R72, [R3+0x5000] ;  /* 0x005000000348783b */ /* 0x000f6e0000000200 */
[----:B-1----:R-:W-:Y:S08]  /*11fa0*/  HMMA.16816.F32 R32, R16, R84, R40 ;  /* 0x000000541020723c */ /* 0x002ff00000001828 */
[----:B--2---:R-:W-:Y:S08]  /*11fb0*/  HMMA.16816.F32 R40, R28, R64, R92 ;  /* 0x000000401c28723c */ /* 0x004ff0000000185c */
[----:B------:R-:W-:Y:S08]  /*11fc0*/  HMMA.16816.F32 R52, R24, R62, R52 ;  /* 0x0000003e1834723c */ /* 0x000ff00000001834 */
[----:B------:R-:W-:Y:S08]  /*11fd0*/  HMMA.16816.F32 R48, R20, R68, R44 ;  /* 0x000000441430723c */ /* 0x000ff0000000182c */
[----:B------:R-:W-:Y:S01]  /*11fe0*/  HMMA.16816.F32 R44, R16, R86, R36 ;  /* 0x00000056102c723c */ /* 0x000fe20000001824 */
[----:B------:R-:W1:Y:S07]  /*11ff0*/  LDSM.16.M88.4 R84, [R15+0x5800] ;  /* 0x005800000f54783b */ /* 0x000e6e0000000200 */
[----:B------:R-:W-:Y:S01]  /*12000*/  HMMA.16816.F32 R28, R28, R66, R56 ;  /* 0x000000421c1c723c */ /* 0x000fe20000001838 */
[----:B------:R-:W2:Y:S07]  /*12010*/  LDSM.16.M88.4 R56, [R14+0x5000] ;  /* 0x005000000e38783b */ /* 0x000eae0000000200 */
[----:B----4-:R-:W-:Y:S08]  /*12020*/  HMMA.16816.F32 R60, R8, R76, R32 ;  /* 0x0000004c083c723c */ /* 0x010ff00000001820 */
[----:B---3--:R-:W-:Y:S08]  /*12030*/  HMMA.16816.F32 R32, R24, R80, R40 ;  /* 0x000000501820723c */ /* 0x008ff00000001828 */
[----:B------:R-:W-:Y:S08]  /*12040*/  HMMA.16816.F32 R36, R20, R70, R52 ;  /* 0x000000461424723c */ /* 0x000ff00000001834 */
[----:B-----5:R-:W-:Y:S01]  /*12050*/  HMMA.16816.F32 R40, R16, R72, R48 ;  /* 0x000000481028723c */ /* 0x020fe20000001830 */
[----:B------:R-:W3:Y:S01]  /*12060*/  LDSM.16.M88.4 R48, [R3+0x5800] ;  /* 0x005800000330783b */ /* 0x000ee20000000200 */
[----:B------:R-:W-:-:S04]  /*12070*/  FMUL.FTZ R2, R60, c[0x0][0x320] ;  /* 0x0000c8003c027a20 */ /* 0x000fc80000410000 */
[----:B------:R4:W1:Y:S02]  /*12080*/  MUFU.TANH R64, R2 ;  /* 0x0000000200407308 */ /* 0x0008640000002400 */
[----:B------:R-:W-:Y:S08]  /*12090*/  HMMA.16816.F32 R44, R8, R78, R44 ;  /* 0x0000004e082c723c */ /* 0x000ff0000000182c */
[----:B------:R-:W-:Y:S01]  /*120a0*/  HMMA.16816.F32 R24, R24, R82, R28 ;  /* 0x000000521818723c */ /* 0x000fe2000000181c */
[----:B----4-:R-:W-:-:S07]  /*120b0*/  FMUL.FTZ R2, R61, c[0x0][0x320] ;  /* 0x0000c8003d027a20 */ /* 0x010fce0000410000 */
[----:B-1----:R-:W-:Y:S01]  /*120c0*/  HMMA.16816.F32 R28, R20, R84, R32 ;  /* 0x00000054141c723c */ /* 0x002fe20000001820 */
[----:B------:R1:W4:Y:S07]  /*120d0*/  MUFU.TANH R61, R2 ;  /* 0x00000002003d7308 */ /* 0x00032e0000002400 */
[----:B------:R-:W-:Y:S08]  /*120e0*/  HMMA.16816.F32 R32, R16, R74, R36 ;  /* 0x0000004a1020723c */ /* 0x000ff00000001824 */
[----:B--2---:R-:W-:Y:S01]  /*120f0*/  HMMA.16816.F32 R36, R8, R56, R40 ;  /* 0x000000380824723c */ /* 0x004fe20000001828 */
[----:B------:R-:W2:Y:S01]  /*12100*/  LDSM.16.M88.4 R40, [R14+0x5800] ;  /* 0x005800000e28783b */ /* 0x000ea20000000200 */
[----:B-1----:R-:W-:Y:S01]  /*12110*/  FMUL.FTZ R2, R62, c[0x0][0x320] ;  /* 0x0000c8003e027a20 */ /* 0x002fe20000410000 */
[----:B------:R-:W-:-:S04]  /*12120*/  DEPBAR.LE SB0, 0x0 ;  /* 0x000080000000791a */ /* 0x000fc80000000000 */
[----:B------:R1:W1:Y:S01]  /*12130*/  MUFU.TANH R60, R2 ;  /* 0x00000002003c7308 */ /* 0x0002620000002400 */
[----:B------:R-:W-:Y:S08]  /*12140*/  HMMA.16816.F32 R20, R20, R86, R24 ;  /* 0x000000561414723c */ /* 0x000ff00000001818 */
[----:B---3--:R-:W-:Y:S01]  /*12150*/  HMMA.16816.F32 R24, R16, R48, R28 ;  /* 0x000000301018723c */ /* 0x008fe2000000181c */
[----:B-1----:R-:W-:-:S07]  /*12160*/  FMUL.FTZ R2, R63, c[0x0][0x320] ;  /* 0x0000c8003f027a20 */ /* 0x002fce0000410000 */
[----:B------:R-:W-:Y:S01]  /*12170*/  HMMA.16816.F32 R28, R8, R58, R32 ;  /* 0x0000003a081c723c */ /* 0x000fe20000001820 */
[----:B------:R1:W3:Y:S07]  /*12180*/  MUFU.TANH R55, R2 ;  /* 0x0000000200377308 */ /* 0x0002ee0000002400 */
[----:B------:R-:W-:Y:S08]  /*12190*/  HMMA.16816.F32 R16, R16, R50, R20 ;  /* 0x000000321010723c */ /* 0x000ff00000001814 */
[----:B--2---:R-:W-:Y:S01]  /*121a0*/  HMMA.16816.F32 R20, R8, R40, R24 ;  /* 0x000000280814723c */ /* 0x004fe20000001818 */
[----:B-1----:R-:W-:-:S04]  /*121b0*/  FMUL.FTZ R2, R44, c[0x0][0x320] ;  /* 0x0000c8002c027a20 */ /* 0x002fc80000410000 */
[----:B------:R1:W2:Y:S11]  /*121c0*/  MUFU.TANH R54, R2 ;  /* 0x0000000200367308 */ /* 0x0002b60000002400 */
        /* <DEDUP_REMOVED lines=41> */
[----:B-1234-:R-:W-:Y:S01]  /*12460*/  IMAD.MOV.U32 R2, RZ, RZ, 0x1 ;  /* 0x00000001ff027424 */ /* 0x01efe200078e00ff */
[C---:B------:R-:W-:Y:S01]  /*12470*/  IADD3 R3, R0.reuse, R96, R247 ;  /* 0x0000006000037210 */ /* 0x040fe20007ffe0f7 */
[----:B------:R-:W-:Y:S01]  /*12480*/  IMAD.MOV.U32 R211, RZ, RZ, RZ ;  /* 0x000000ffffd37224 */ /* 0x000fe200078e00ff */
[----:B------:R-:W-:-:S02]  /*12490*/  ISETP.GT.AND P0, PT, R0, 0x2f, PT ;  /* 0x0000002f0000780c */ /* 0x000fc40003f04270 */
[----:B------:R-:W-:Y:S02]  /*124a0*/  ISETP.NE.AND P1, PT, R2, c[0x0][0x2b8], PT ;  /* 0x0000ae0002007a0c */ /* 0x000fe40003f25270 */
[----:B------:R-:W-:-:S05]  /*124b0*/  IADD3 R3, R3, -0x30, RZ ;  /* 0xffffffd003037810 */ /* 0x000fca0007ffe0ff */
        /* <DEDUP_REMOVED lines=9> */
[----:B------:R-:W-:-:S03]  /*12550*/  IADD3 R13, -R143, 0x30, RZ ;  /* 0x000000308f0d7810 */ /* 0x000fc60007ffe1ff */
[----:B------:R-:W-:Y:S01]  /*12560*/  IMAD R212, R2, c[0x0][0x2b8], R3 ;  /* 0x0000ae0002d47a24 */ /* 0x000fe200078e0203 */
[----:B------:R-:W-:-:S04]  /*12570*/  ISETP.GE.AND P0, PT, R13, 0x1, PT ;  /* 0x000000010d00780c */ /* 0x000fc80003f06270 */
[----:B------:R-:W-:-:S05]  /*12580*/  SHF.R.S32.HI R2, RZ, 0x1f, R212 ;  /* 0x0000001fff027819 */ /* 0x000fca00000114d4 */
[----:B-1----:R-:W-:Y:S02]  /*12590*/  IMAD R4, R2, c[0x0][0x1e0], RZ ;  /* 0x0000780002047a24 */ /* 0x002fe400078e02ff */
[----:B------:R-:W-:-:S04]  /*125a0*/  IMAD.WIDE.U32 R2, R212, c[0x0][0x1e0], RZ ;  /* 0x00007800d4027a25 */ /* 0x000fc800078e00ff */
        /* <DEDUP_REMOVED lines=12> */
.L_x_1920:
[----:B------:R-:W-:Y:S05]  /*12670*/  BRA.DIV ~URZ, `(.L_x_1831) ;  /* 0x0000a7227f007947 */ /* 0x000fea000b800000 */
[----:B------:R3:W4:Y:S02]  /*12680*/  SHFL.IDX PT, R2, R6, RZ, 0x181f ;  /* 0x00181fff06027589 */ /* 0x00072400000e0000 */
.L_x_1921:
[----:B------:R-:W-:Y:S01]  /*12690*/  BSSY B0, `(.L_x_1832) ;  /* 0x0000012000007945 */ /* 0x000fe20003800000 */
[----:B------:R-:W-:Y:S05]  /*126a0*/  @!P0 BRA `(.L_x_1833) ;  /* 0x0000010000008947 */ /* 0x000fea0003800000 */
[-C--:B----4-:R-:W-:Y:S02]  /*126b0*/  LEA R16, P0, R140, R2.reuse, 0x1 ;  /* 0x000000028c107211 */ /* 0x090fe400078008ff */
[----:B------:R-:W-:Y:S02]  /*126c0*/  LOP3.LUT P6, RZ, R213, 0x4, RZ, 0xc0, !PT ;  /* 0x00000004d5ff7812 */ /* 0x000fe400078cc0ff */
[-C--:B------:R-:W-:Y:S02]  /*126d0*/  LEA R10, P2, R206, R2.reuse, 0x1 ;  /* 0x00000002ce0a7211 */ /* 0x080fe400078408ff */
[----:B------:R-:W-:Y:S02]  /*126e0*/  LEA R8, P1, R205, R2, 0x1 ;  /* 0x00000002cd087211 */ /* 0x000fe400078208ff */
[----:B--2---:R-:W-:-:S02]  /*126f0*/  LEA.HI.X R17, R140, R4, R141, 0x1, P0 ;  /* 0x000000048c117211 */ /* 0x004fc400000f0c8d */
[----:B------:R-:W-:Y:S02]  /*12700*/  LEA R2, P0, R204, R2, 0x1 ;  /* 0x00000002cc027211 */ /* 0x000fe400078008ff */
        /* <DEDUP_REMOVED lines=10> */
.L_x_1833:
[----:B------:R-:W-:Y:S05]  /*127b0*/  BSYNC B0 ;  /* 0x0000000000007941 */ /* 0x000fea0003800000 */
.L_x_1832:
[----:B------:R-:W-:Y:S01]  /*127c0*/  ISETP.GE.AND P0, PT, R13, 0x21, PT ;  /* 0x000000210d00780c */ /* 0x000fe20003f06270 */
[----:B------:R-:W-:Y:S06]  /*127d0*/  BRA.DIV ~URZ, `(.L_x_1834) ;  /* 0x0000a6327f007947 */ /* 0x000fec000b800000 */
[----:B--2---:R2:W1:Y:S04]  /*127e0*/  SHFL.IDX PT, R4, R5, 0x1, 0x181f ;  /* 0x00381f0005047f89 */ /* 0x00446800000e0000 */
[----:B----4-:R2:W4:Y:S02]  /*127f0*/  SHFL.IDX PT, R2, R6, 0x1, 0x181f ;  /* 0x00381f0006027f89 */ /* 0x01052400000e0000 */
.L_x_1922:
[----:B------:R-:W-:Y:S05]  /*12800*/  @!P0 BRA `(.L_x_1829) ;  /* 0x0000010000008947 */ /* 0x000fea0003800000 */
[----:B----4-:R-:W-:Y:S02]  /*12810*/  LEA R16, P0, R140, R2, 0x1 ;  /* 0x000000028c107211 */ /* 0x010fe400078008ff */
[----:B------:R-:W-:-:S02]  /*12820*/  LOP3.LUT P6, RZ, R213, 0x4, RZ, 0xc0, !PT ;  /* 0x00000004d5ff7812 */ /* 0x000fc400078cc0ff */
[-C--:B------:R-:W-:Y:S02]  /*12830*/  LEA R10, P2, R206, R2.reuse, 0x1 ;  /* 0x00000002ce0a7211 */ /* 0x080fe400078408ff */
[C---:B------:R-:W-:Y:S02]  /*12840*/  LEA R8, P1, R205.reuse, R2, 0x1 ;  /* 0x00000002cd087211 */ /* 0x040fe400078208ff */
[----:B-1----:R-:W-:Y:S02]  /*12850*/  LEA.HI.X R17, R140, R4, R141, 0x1, P0 ;  /* 0x000000048c117211 */ /* 0x002fe400000f0c8d */
[----:B------:R-:W-:Y:S02]  /*12860*/  LEA R2, P0, R204, R2, 0x1 ;  /* 0x00000002cc027211 */ /* 0x000fe400078008ff */
[-C--:B------:R-:W-:Y:S01]  /*12870*/  LEA.HI.X R11, R206, R4.reuse, R214, 0x1, P2 ;  /* 0x00000004ce0b7211 */ /* 0x080fe200010f0cd6 */
[----:B------:R-:W-:Y:S01]  /*12880*/  @!PT LDS RZ, [RZ] ;  /* 0x00000000fffff984 */ /* 0x000fe20000000800 */
[----:B------:R-:W-:Y:S01]  /*12890*/  @!PT LDS RZ, [RZ] ;  /* 0x00000000fffff984 */ /* 0x000fe20000000800 */
[----:B------:R-:W-:Y:S01]  /*128a0*/  @!PT LDS RZ, [RZ] ;  /* 0x00000000fffff984 */ /* 0x000fe20000000800 */
[----:B------:R1:W-:Y:S01]  /*128b0*/  LDGSTS.E.BYPASS.LTC128B.128 [R207+0xb080], [R16.64], !P5 ;  /* 0x0b08000010cf7fae */ /* 0x0003e2000e901d46 */
[----:B------:R-:W-:-:S02]  /*128c0*/  LEA.HI.X R9, R205, R4, R216, 0x1, P1 ;  /* 0x00000004cd097211 */ /* 0x000fc400008f0cd8 */
[----:B------:R-:W-:Y:S01]  /*128d0*/  LEA.HI.X R3, R204, R4, R215, 0x1, P0 ;  /* 0x00000004cc037211 */ /* 0x000fe200000f0cd7 */
[----:B------:R1:W-:Y:S04]  /*128e0*/  LDGSTS.E.BYPASS.LTC128B.128 [R207+0xc880], [R10.64], !P4 ;  /* 0x0c8800000acf7fae */ /* 0x0003e8000e101d46 */
[----:B------:R1:W-:Y:S04]  /*128f0*/  LDGSTS.E.BYPASS.LTC128B.128 [R207+0xe080], [R8.64], !P3 ;  /* 0x0e08000008cf7fae */ /* 0x0003e8000d901d46 */
[----:B------:R1:W-:Y:S02]  /*12900*/  LDGSTS.E.BYPASS.LTC128B.128 [R207+0xf880], [R2.64], !P6 ;  /* 0x0f88000002cf7fae */ /* 0x0003e4000f101d46 */
.L_x_1829:
[----:B--234-:R-:W-:Y:S05]  /*12910*/  BSYNC B1 ;  /* 0x0000000000017941 */ /* 0x01cfea0003800000 */
.L_x_1828:
        /* <DEDUP_REMOVED lines=10> */
[----:B------:R-:W-:Y:S02]  /*129c0*/  FSEL R18, R52, -INF , P6 ;  /* 0xff80000034127808 */ /* 0x000fe40003000000 */
[----:B------:R-:W-:Y:S02]  /*129d0*/  FSEL R11, R54, -INF , P6 ;  /* 0xff800000360b7808 */ /* 0x000fe40003000000 */
[----:B------:R-:W-:Y:S02]  /*129e0*/  ISETP.GT.AND P6, PT, R2, 0x9, PT ;  /* 0x000000090200780c */ /* 0x000fe40003fc4270 */
[----:B------:R-:W-:Y:S02]  /*129f0*/  FMNMX.FTZ R3, R8, R10, !PT ;  /* 0x0000000a08037209 */ /* 0x000fe40007810000 */
        /* <DEDUP_REMOVED lines=15> */
[----:B------:R-:W-:Y:S02]  /*12af0*/  FSEL R31, R25, -INF , P0 ;  /* 0xff800000191f7808 */ /* 0x000fe40000000000 */
[----:B------:R-:W-:Y:S02]  /*12b00*/  FSEL R27, R27, -INF , P0 ;  /* 0xff8000001b1b7808 */ /* 0x000fe40000000000 */
[----:B------:R-:W-:Y:S02]  /*12b10*/  FMNMX.FTZ R4, R28, R4, !PT ;  /* 0x000000041c047209 */ /* 0x000fe40007810000 */
[----:B------:R-:W-:-:S02]  /*12b20*/  ISETP.GT.AND P0, PT, R2, 0x19, PT ;  /* 0x000000190200780c */ /* 0x000fc40003f04270 */
[----:B------:R-:W-:Y:S02]  /*12b30*/  FMNMX.FTZ R3, R26, R3, !PT ;  /* 0x000000031a037209 */ /* 0x000fe40007810000 */
[----:B------:R-:W-:Y:S02]  /*12b40*/  FMNMX.FTZ R4, R29, R4, !PT ;  /* 0x000000041d047209 */ /* 0x000fe40007810000 */
[----:B------:R-:W-:Y:S02]  /*12b50*/  FSEL R30, R30, -INF , P0 ;  /* 0xff8000001e1e7808 */ /* 0x000fe40000000000 */
[----:B------:R-:W-:Y:S02]  /*12b60*/  FSEL R25, R37, -INF , P0 ;  /* 0xff80000025197808 */ /* 0x000fe40000000000 */
[C---:B------:R-:W-:Y:S02]  /*12b70*/  ISETP.GT.AND P6, PT, R2.reuse, 0x20, PT ;  /* 0x000000200200780c */ /* 0x040fe40003fc4270 */
[----:B------:R-:W-:-:S02]  /*12b80*/  ISETP.GT.AND P2, PT, R2, 0x21, PT ;  /* 0x000000210200780c */ /* 0x000fc40003f44270 */
[C---:B------:R-:W-:Y:S02]  /*12b90*/  ISETP.GT.AND P1, PT, R2.reuse, 0x28, PT ;  /* 0x000000280200780c */ /* 0x040fe40003f24270 */
[----:B------:R-:W-:Y:S02]  /*12ba0*/  ISETP.GT.AND P0, PT, R2, 0x29, PT ;  /* 0x000000290200780c */ /* 0x000fe40003f04270 */
        /* <DEDUP_REMOVED lines=22> */
.L_x_1923:
[----:B-12---:R-:W-:Y:S01]  /*12d10*/  FMNMX.FTZ R6, R6, R2, !PT ;  /* 0x0000000206067209 */ /* 0x006fe20007810000 */
[----:B------:R-:W-:Y:S05]  /*12d20*/  BRA.DIV ~URZ, `(.L_x_1836) ;  /* 0x0000a2127f007947 */ /* 0x000fea000b800000 */
[----:B------:R-:W1:Y:S04]  /*12d30*/  SHFL.BFLY PT, R2, R5, 0x2, 0x1f ;  /* 0x0c401f0005027f89 */ /* 0x000e6800000e0000 */
[----:B------:R-:W2:Y:S01]  /*12d40*/  SHFL.BFLY PT, R3, R6, 0x1, 0x1f ;  /* 0x0c201f0006037f89 */ /* 0x000ea200000e0000 */
[----:B-1----:R-:W-:-:S02]  /*12d50*/  FMNMX.FTZ R5, R5, R2, !PT ;  /* 0x0000000205057209 */ /* 0x002fc40007810000 */
[----:B--2---:R-:W-:-:S03]  /*12d60*/  FMNMX.FTZ R6, R6, R3, !PT ;  /* 0x0000000306067209 */ /* 0x004fc60007810000 */
[----:B------:R1:W2:Y:S04]  /*12d70*/  SHFL.BFLY PT, R4, R5, 0x1, 0x1f ;  /* 0x0c201f0005047f89 */ /* 0x0002a800000e0000 */
.L_x_1924:
[C---:B------:R-:W-:Y:S01]  /*12d80*/  FMUL.FTZ R3, R6.reuse, c[0x0][0x2d0] ;  /* 0x0000b40006037a20 */ /* 0x040fe20000410000 */
[----:B------:R-:W-:Y:S01]  /*12d90*/  FSETP.NEU.FTZ.AND P0, PT, R6, -INF , PT ;  /* 0xff8000000600780b */ /* 0x000fe20003f1d000 */
[----:B------:R-:W-:Y:S01]  /*12da0*/  WARPSYNC 0xffffffff ;  /* 0xffffffff00007948 */ /* 0x000fe20003800000 */
[----:B-12---:R-:W-:Y:S01]  /*12db0*/  FMNMX.FTZ R5, R4, R5, !PT ;  /* 0x0000000504057209 */ /* 0x006fe20007810000 */
[----:B------:R-:W1:Y:S01]  /*12dc0*/  LDSM.16.MT88.4 R20, [R151] ;  /* 0x000000009714783b */ /* 0x000e620000004200 */
[----:B------:R-:W-:Y:S02]  /*12dd0*/  FSEL R3, R3, RZ, P0 ;  /* 0x000000ff03037208 */ /* 0x000fe40000000000 */
[----:B------:R-:W-:Y:S01]  /*12de0*/  FSETP.NEU.FTZ.AND P0, PT, R5, -INF , PT ;  /* 0xff8000000500780b */ /* 0x000fe20003f1d000 */
[----:B------:R-:W-:Y:S01]  /*12df0*/  LDSM.16.MT88.4 R48, [R198] ;  /* 0x00000000c630783b */ /* 0x000fe20000004200 */
[----:B------:R-:W-:Y:S01]  /*12e00*/  IADD3 R210, R210, -0x2, RZ ;  /* 0xfffffffed2d27810 */ /* 0x000fe20007ffe0ff */
[----:B------:R-:W-:-:S02]  /*12e10*/  FFMA.FTZ R2, R8, c[0x0][0x2d0], -R3 ;  /* 0x0000b40008027a23 */ /* 0x000fc40000010803 */
[--C-:B------:R-:W-:Y:S01]  /*12e20*/  FFMA.FTZ R4, R11, c[0x0][0x2d0], -R3.reuse ;  /* 0x0000b4000b047a23 */ /* 0x100fe20000010803 */
[----:B------:R-:W-:Y:S01]  /*12e30*/  LDSM.16.MT88.4 R44, [R151+0x800] ;  /* 0x00080000972c783b */ /* 0x000fe20000004200 */
[----:B------:R2:W-:Y:S03]  /*12e40*/  MUFU.EX2 R109, R2 ;  /* 0x00000002006d7308 */ /* 0x0005e60000000800 */
[----:B------:R-:W-:Y:S04]  /*12e50*/  LDSM.16.MT88.4 R40, [R196+0x800] ;  /* 0x00080000c428783b */ /* 0x000fe80000004200 */
[----:B------:R-:W-:Y:S01]  /*12e60*/  LDSM.16.MT88.4 R36, [R198+0x800] ;  /* 0x00080000c624783b */ /* 0x000fe20000004200 */
[----:B------:R3:W-:Y:S03]  /*12e70*/  MUFU.EX2 R119, R4 ;  /* 0x0000000400777308 */ /* 0x0007e60000000800 */
[----:B------:R-:W-:Y:S04]  /*12e80*/  LDSM.16.MT88.4 R60, [R197] ;  /* 0x00000000c53c783b */ /* 0x000fe80000004200 */
[----:B------:R-:W-:Y:S01]  /*12e90*/  LDSM.16.MT88.4 R68, [R151+0x1800] ;  /* 0x001800009744783b */ /* 0x000fe20000004200 */
[----:B--2---:R-:W-:-:S03]  /*12ea0*/  FFMA.FTZ R2, R10, c[0x0][0x2d0], -R3 ;  /* 0x0000b4000a027a23 */ /* 0x004fc60000010803 */
[----:B------:R-:W2:Y:S01]  /*12eb0*/  LDSM.16.MT88.4 R8, [R196] ;  /* 0x00000000c408783b */ /* 0x000ea20000004200 */
[----:B------:R4:W5:Y:S03]  /*12ec0*/  MUFU.EX2 R108, R2 ;  /* 0x00000002006c7308 */ /* 0x0009660000000800 */
[----:B------:R-:W1:Y:S01]  /*12ed0*/  LDSM.16.MT88.4 R76, [R196+0x1800] ;  /* 0x00180000c44c783b */ /* 0x000e620000004200 */
[----:B---3--:R-:W-:-:S03]  /*12ee0*/  FFMA.FTZ R4, R13, c[0x0][0x2d0], -R3 ;  /* 0x0000b4000d047a23 */ /* 0x008fc60000010803 */
[----:B------:R-:W3:Y:S01]  /*12ef0*/  LDSM.16.MT88.4 R72, [R197+0x800] ;  /* 0x00080000c548783b */ /* 0x000ee20000004200 */
[----:B------:R5:W1:Y:S03]  /*12f00*/  MUFU.EX2 R118, R4 ;  /* 0x0000000400767308 */ /* 0x000a660000000800 */
[----:B------:R-:W-:Y:S01]  /*12f10*/  LDSM.16.MT88.4 R168, [R151+0x1000] ;  /* 0x0010000097a8783b */ /* 0x000fe20000004200 */
[----:B----4-:R-:W-:-:S05]  /*12f20*/  FMUL.FTZ R2, R5, c[0x0][0x2d0] ;  /* 0x0000b40005027a20 */ /* 0x010fca0000410000 */
[----:B------:R-:W-:Y:S02]  /*12f30*/  FSEL R2, R2, RZ, P0 ;  /* 0x000000ff02027208 */ /* 0x000fe40000000000 */
[----:B------:R-:W-:-:S03]  /*12f40*/  ISETP.GE.AND P0, PT, R210, R219, PT ;  /* 0x000000dbd200720c */ /* 0x000fc60003f06270 */
[----:B-----5:R-:W-:Y:S01]  /*12f50*/  FFMA.FTZ R4, R16, c[0x0][0x2d0], -R2 ;  /* 0x0000b40010047a23 */ /* 0x020fe20000010802 */
[----:B------:R-:W-:-:S03]  /*12f60*/  F2FP.PACK_AB R16, R108, R109 ;  /* 0x0000006d6c10723e */ /* 0x000fc600000000ff */
[----:B------:R4:W-:Y:S02]  /*12f70*/  MUFU.EX2 R117, R4 ;  /* 0x0000000400757308 */ /* 0x0009e40000000800 */
[----:B----4-:R-:W-:-:S06]  /*12f80*/  FFMA.FTZ R4, R17, c[0x0][0x2d0], -R2 ;  /* 0x0000b40011047a23 */ /* 0x010fcc0000010802 */
[----:B------:R4:W5:Y:S02]  /*12f90*/  MUFU.EX2 R13, R4 ;  /* 0x00000004000d7308 */ /* 0x0009640000000800 */
[----:B----4-:R-:W-:Y:S01]  /*12fa0*/  FFMA.FTZ R4, R18, c[0x0][0x2d0], -R2 ;  /* 0x0000b40012047a23 */ /* 0x010fe20000010802 */
[----:B-1----:R-:W-:Y:S02]  /*12fb0*/  F2FP.PACK_AB R18, R118, R119 ;  /* 0x000000777612723e */ /* 0x002fe400000000ff */
[----:B-----5:R-:W-:-:S03]  /*12fc0*/  F2FP.PACK_AB R17, R13, R117 ;  /* 0x000000750d11723e */ /* 0x020fc600000000ff */
[----:B------:R1:W4:Y:S01]  /*12fd0*/  MUFU.EX2 R116, R4 ;  /* 0x0000000400747308 */ /* 0x0003220000000800 */
[----:B------:R-:W-:Y:S02]  /*12fe0*/  FADD.FTZ R13, R117, R13 ;  /* 0x0000000d750d7221 */ /* 0x000fe40000010000 */
[----:B-1----:R-:W-:Y:S02]  /*12ff0*/  FFMA.FTZ R4, R19, c[0x0][0x2d0], -R2 ;  /* 0x0000b40013047a23 */ /* 0x002fe40000010802 */
[----:B----4-:R-:W-:-:S03]  /*13000*/  FADD.FTZ R13, R116, R13 ;  /* 0x0000000d740d7221 */ /* 0x010fc60000010000 */
[----:B------:R1:W4:Y:S02]  /*13010*/  MUFU.EX2 R125, R4 ;  /* 0x00000004007d7308 */ /* 0x0003240000000800 */
[----:B-1----:R-:W-:Y:S01]  /*13020*/  FFMA.FTZ R4, R24, c[0x0][0x2d0], -R3 ;  /* 0x0000b40018047a23 */ /* 0x002fe20000010803 */
[C---:B----4-:R-:W-:Y:S01]  /*13030*/  F2FP.PACK_AB R19, R125.reuse, R116 ;  /* 0x000000747d13723e */ /* 0x050fe200000000ff */
[----:B------:R-:W-:-:S04]  /*13040*/  FADD.FTZ R13, R125, R13 ;  /* 0x0000000d7d0d7221 */ /* 0x000fc80000010000 */
[----:B------:R1:W-:Y:S02]  /*13050*/  MUFU.EX2 R124, R4 ;  /* 0x00000004007c7308 */ /* 0x0003e40000000800 */
[C---:B------:R-:W-:Y:S08]  /*13060*/  HMMA.16816.F32 R64, R16.reuse, R20, RZ ;  /* 0x000000141040723c */ /* 0x040ff000000018ff */
[----:B------:R-:W-:Y:S01]  /*13070*/  HMMA.16816.F32 R56, R16, R22, RZ ;  /* 0x000000161038723c */ /* 0x000fe200000018ff */
[----:B-1----:R-:W-:-:S04]  /*13080*/  FFMA.FTZ R4, R26, c[0x0][0x2d0], -R3 ;  /* 0x0000b4001a047a23 */ /* 0x002fc80000010803 */
[----:B------:R1:W4:Y:S03]  /*13090*/  MUFU.EX2 R137, R4 ;  /* 0x0000000400897308 */ /* 0x0003260000000800 */
[C---:B--2---:R-:W-:Y:S08]  /*130a0*/  HMMA.16816.F32 R52, R16.reuse, R8, RZ ;  /* 0x000000081034723c */ /* 0x044ff000000018ff */
[----:B------:R-:W-:Y:S01]  /*130b0*/  HMMA.16816.F32 R32, R16, R10, RZ ;  /* 0x0000000a1020723c */ /* 0x000fe200000018ff */
[----:B-1----:R-:W-:Y:S01]  /*130c0*/  FFMA.FTZ R4, R27, c[0x0][0x2d0], -R3 ;  /* 0x0000b4001b047a23 */ /* 0x002fe20000010803 */
[----:B----4-:R-:W-:-:S06]  /*130d0*/  F2FP.PACK_AB R8, R137, R124 ;  /* 0x0000007c8908723e */ /* 0x010fcc00000000ff */
[----:B------:R-:W-:Y:S01]  /*130e0*/  HMMA.16816.F32 R20, R16, R60, RZ ;  /* 0x0000003c1014723c */ /* 0x000fe200000018ff */
[----:B------:R1:W-:Y:S02]  /*130f0*/  MUFU.EX2 R138, R4 ;  /* 0x00000004008a7308 */ /* 0x0003e40000000800 */
[----:B-1----:R-:W-:-:S05]  /*13100*/  FFMA.FTZ R4, R25, c[0x0][0x2d0], -R3 ;  /* 0x0000b40019047a23 */ /* 0x002fca0000010803 */
[----:B------:R-:W-:Y:S01]  /*13110*/  HMMA.16816.F32 R24, R16, R50, RZ ;  /* 0x000000321018723c */ /* 0x000fe200000018ff */
[----:B------:R1:W2:Y:S02]  /*13120*/  MUFU.EX2 R139, R4 ;  /* 0x00000004008b7308 */ /* 0x0002a40000000800 */
[----:B-1----:R-:W-:Y:S01]  /*13130*/  FFMA.FTZ R4, R28, c[0x0][0x2d0], -R2 ;  /* 0x0000b4001c047a23 */ /* 0x002fe20000010802 */
[----:B--2---:R-:W-:-:S05]  /*13140*/  F2FP.PACK_AB R10, R139, R138 ;  /* 0x0000008a8b0a723e */ /* 0x004fca00000000ff */
[----:B------:R1:W2:Y:S02]  /*13150*/  MUFU.EX2 R126, R4 ;  /* 0x00000004007e7308 */ /* 0x0002a40000000800 */
[----:B-1----:R-:W-:Y:S02]  /*13160*/  FFMA.FTZ R4, R29, c[0x0][0x2d0], -R2 ;  /* 0x0000b4001d047a23 */ /* 0x002fe40000010802 */
[----:B--2---:R-:W-:-:S04]  /*13170*/  FADD.FTZ R13, R126, R13 ;  /* 0x0000000d7e0d7221 */ /* 0x004fc80000010000 */
[----:B------:R1:W2:Y:S02]  /*13180*/  MUFU.EX2 R127, R4 ;  /* 0x00000004007f7308 */ /* 0x0002a40000000800 */
[----:B-1----:R-:W-:Y:S01]  /*13190*/  FFMA.FTZ R4, R31, c[0x0][0x2d0], -R2 ;  /* 0x0000b4001f047a23 */ /* 0x002fe20000010802 */
[----:B--2---:R-:W-:-:S05]  /*131a0*/  F2FP.PACK_AB R9, R127, R126 ;  /* 0x0000007e7f09723e */ /* 0x004fca00000000ff */
[----:B------:R1:W-:Y:S02]  /*131b0*/  MUFU.EX2 R136, R4 ;  /* 0x0000000400887308 */ /* 0x0003e40000000800 */
[----:B-1----:R-:W-:Y:S02]  /*131c0*/  FFMA.FTZ R4, R30, c[0x0][0x2d0], -R2 ;  /* 0x0000b4001e047a23 */ /* 0x002fe40000010802 */
[----:B------:R-:W-:Y:S01]  /*131d0*/  HMMA.16816.F32 R28, R16, R48, RZ ;  /* 0x00000030101c723c */ /* 0x000fe200000018ff */
[----:B------:R-:W1:Y:S03]  /*131e0*/  LDSM.16.MT88.4 R48, [R151+0x2000] ;  /* 0x002000009730783b */ /* 0x000e660000004200 */
[----:B------:R-:W2:Y:S02]  /*131f0*/  MUFU.EX2 R160, R4 ;  /* 0x0000000400a07308 */ /* 0x000ea40000000800 */
[----:B--2---:R-:W-:-:S07]  /*13200*/  F2FP.PACK_AB R11, R160, R136 ;  /* 0x00000088a00b723e */ /* 0x004fce00000000ff */
[C---:B------:R-:W-:Y:S01]  /*13210*/  HMMA.16816.F32 R172, R8.reuse, R44, R64 ;  /* 0x0000002c08ac723c */ /* 0x040fe20000001840 */
[----:B------:R-:W-:Y:S07]  /*13220*/  LDSM.16.MT88.4 R64, [R151+0x3000] ;  /* 0x003000009740783b */ /* 0x000fee0000004200 */
[C---:B------:R-:W-:Y:S01]  /*13230*/  HMMA.16816.F32 R156, R8.reuse, R46, R56 ;  /* 0x0000002e089c723c */ /* 0x040fe20000001838 */
[----:B------:R-:W2:Y:S04]  /*13240*/  LDSM.16.MT88.4 R44, [R198+0x1800] ;  /* 0x00180000c62c783b */ /* 0x000ea80000004200 */
[----:B------:R-:W-:Y:S03]  /*13250*/  LDSM.16.MT88.4 R56, [R197+0x2000] ;  /* 0x00200000c538783b */ /* 0x000fe60000004200 */
[C---:B------:R-:W-:Y:S01]  /*13260*/  HMMA.16816.F32 R164, R8.reuse, R40, R52 ;  /* 0x0000002808a4723c */ /* 0x040fe20000001834 */
[----:B------:R-:W-:Y:S07]  /*13270*/  LDSM.16.MT88.4 R52, [R197+0x1800] ;  /* 0x00180000c534783b */ /* 0x000fee0000004200 */
[C---:B------:R-:W-:Y:S01]  /*13280*/  HMMA.16816.F32 R152, R8.reuse, R42, R32 ;  /* 0x0000002a0898723c */ /* 0x040fe20000001820 */
[----:B------:R-:W4:Y:S07]  /*13290*/  LDSM.16.MT88.4 R40, [R196+0x2000] ;  /* 0x00200000c428783b */ /* 0x000f2e0000004200 */
[C---:B------:R-:W-:Y:S08]  /*132a0*/  HMMA.16816.F32 R92, R8.reuse, R36, R28 ;  /* 0x00000024085c723c */ /* 0x040ff0000000181c */
[----:B------:R-:W-:Y:S08]  /*132b0*/  HMMA.16816.F32 R240, R8, R38, R24 ;  /* 0x0000002608f0723c */ /* 0x000ff00000001818 */
[C---:B------:R-:W-:Y:S01]  /*132c0*/  HMMA.16816.F32 R36, R16.reuse, R62, RZ ;  /* 0x0000003e1024723c */ /* 0x040fe200000018ff */
[----:B------:R-:W5:Y:S07]  /*132d0*/  LDSM.16.MT88.4 R60, [R198+0x2000] ;  /* 0x00200000c63c783b */ /* 0x000f6e0000004200 */
[----:B------:R-:W-:Y:S01]  /*132e0*/  HMMA.16816.F32 R32, R16, R68, RZ ;  /* 0x000000441020723c */ /* 0x000fe200000018ff */
[----:B------:R-:W-:-:S02]  /*132f0*/  MOV R90, R92 ;  /* 0x0000005c005a7202 */ /* 0x000fc40000000f00 */
[----:B------:R-:W-:Y:S02]  /*13300*/  MOV R89, R93 ;  /* 0x0000005d00597202 */ /* 0x000fe40000000f00 */
[----:B------:R-:W-:Y:S02]  /*13310*/  MOV R88, R94 ;  /* 0x0000005e00587202 */ /* 0x000fe40000000f00 */
[----:B------:R-:W-:Y:S01]  /*13320*/  MOV R4, R95 ;  /* 0x0000005f00047202 */ /* 0x000fe20000000f00 */
[C---:B------:R-:W-:Y:S01]  /*13330*/  HMMA.16816.F32 R28, R16.reuse, R70, RZ ;  /* 0x00000046101c723c */ /* 0x040fe200000018ff */
[----:B------:R-:W-:Y:S07]  /*13340*/  LDSM.16.MT88.4 R68, [R151+0x3800] ;  /* 0x003800009744783b */ /* 0x000fee0000004200 */
[----:B------:R-:W-:Y:S08]  /*13350*/  HMMA.16816.F32 R24, R16, R76, RZ ;  /* 0x0000004c1018723c */ /* 0x000ff000000018ff */
[C---:B---3--:R-:W-:Y:S08]  /*13360*/  HMMA.16816.F32 R228, R8.reuse, R74, R36 ;  /* 0x0000004a08e4723c */ /* 0x048ff00000001824 */
[----:B-1----:R-:W-:Y:S08]  /*13370*/  HMMA.16816.F32 R236, R8, R48, R32 ;  /* 0x0000003008ec723c */ /* 0x002ff00000001820 */
[C---:B--2---:R-:W-:Y:S08]  /*13380*/  HMMA.16816.F32 R36, R16.reuse, R44, RZ ;  /* 0x0000002c1024723c */ /* 0x044ff000000018ff */
[----:B------:R-:W-:Y:S01]  /*13390*/  HMMA.16816.F32 R32, R16, R46, RZ ;  /* 0x0000002e1020723c */ /* 0x000fe200000018ff */
[----:B------:R-:W1:Y:S07]  /*133a0*/  LDSM.16.MT88.4 R44, [R196+0x3000] ;  /* 0x00300000c42c783b */ /* 0x000e6e0000004200 */
[C---:B------:R-:W-:Y:S08]  /*133b0*/  HMMA.16816.F32 R248, R8.reuse, R72, R20 ;  /* 0x0000004808f8723c */ /* 0x040ff00000001814 */
[C---:B------:R-:W-:Y:S01]  /*133c0*/  HMMA.16816.F32 R192, R8.reuse, R50, R28 ;  /* 0x0000003208c0723c */ /* 0x040fe2000000181c */
[----:B------:R-:W-:Y:S07]  /*133d0*/  LDSM.16.MT88.4 R48, [R196+0x3800] ;  /* 0x00380000c430783b */ /* 0x000fee0000004200 */
[----:B----4-:R-:W-:Y:S08]  /*133e0*/  HMMA.16816.F32 R232, R8, R40, R24 ;  /* 0x0000002808e8723c */ /* 0x010ff00000001818 */
[C---:B------:R-:W-:Y:S08]  /*133f0*/  HMMA.16816.F32 R20, R16.reuse, R78, RZ ;  /* 0x0000004e1014723c */ /* 0x040ff000000018ff */
[C---:B------:R-:W-:Y:S08]  /*13400*/  HMMA.16816.F32 R28, R16.reuse, R52, RZ ;  /* 0x00000034101c723c */ /* 0x040ff000000018ff */
[----:B------:R-:W-:Y:S01]  /*13410*/  HMMA.16816.F32 R24, R16, R54, RZ ;  /* 0x000000361018723c */ /* 0x000fe200000018ff */
[----:B------:R-:W2:Y:S07]  /*13420*/  LDSM.16.MT88.4 R52, [R198+0x3000] ;  /* 0x00300000c634783b */ /* 0x000eae0000004200 */
[C---:B------:R-:W-:Y:S01]  /*13430*/  HMMA.16816.F32 R188, R8.reuse, R42, R20 ;  /* 0x0000002a08bc723c */ /* 0x040fe20000001814 */
[----:B------:R-:W3:Y:S07]  /*13440*/  LDSM.16.MT88.4 R40, [R198+0x3800] ;  /* 0x00380000c628783b */ /* 0x000eee0000004200 */
[C---:B-----5:R-:W-:Y:S07]  /*13450*/  HMMA.16816.F32 R72, R8.reuse, R62, R32 ;  /* 0x0000003e0848723c */ /* 0x060fee0000001820 */
[----:B------:R-:W-:Y:S01]  /*13460*/  MOV R63, R4 ;  /* 0x00000004003f7202 */ /* 0x000fe20000000f00 */
[----:B------:R-:W-:Y:S01]  /*13470*/  HMMA.16816.F32 R180, R8, R56, R28 ;  /* 0x0000003808b4723c */ /* 0x000fe2000000181c */
[----:B------:R-:W-:Y:S01]  /*13480*/  FADD.FTZ R4, R109, R108 ;  /* 0x0000006c6d047221 */ /* 0x000fe20000010000 */
[----:B------:R-:W-:-:S03]  /*13490*/  MOV R62, R88 ;  /* 0x00000058003e7202 */ /* 0x000fc60000000f00 */
[----:B------:R-:W-:-:S03]  /*134a0*/  FADD.FTZ R4, R119, R4 ;  /* 0x0000000477047221 */ /* 0x000fc60000010000 */
[----:B-1----:R-:W-:Y:S01]  /*134b0*/  HMMA.16816.F32 R32, R16, R44, RZ ;  /* 0x0000002c1020723c */ /* 0x002fe200000018ff */
[----:B------:R-:W-:-:S04]  /*134c0*/  FADD.FTZ R4, R118, R4 ;  /* 0x0000000476047221 */ /* 0x000fc80000010000 */
[----:B------:R-:W-:-:S03]  /*134d0*/  FADD.FTZ R4, R124, R4 ;  /* 0x000000047c047221 */ /* 0x000fc60000010000 */
[----:B------:R-:W-:Y:S01]  /*134e0*/  HMMA.16816.F32 R28, R16, R46, RZ ;  /* 0x0000002e101c723c */ /* 0x000fe200000018ff */
[----:B------:R-:W1:Y:S01]  /*134f0*/  LDSM.16.MT88.4 R44, [R197+0x3000] ;  /* 0x00300000c52c783b */ /* 0x000e620000004200 */
[----:B------:R-:W-:-:S06]  /*13500*/  FADD.FTZ R4, R137, R4 ;  /* 0x0000000489047221 */ /* 0x000fcc0000010000 */
[----:B------:R-:W-:Y:S08]  /*13510*/  HMMA.16816.F32 R20, R16, R64, RZ ;  /* 0x000000401014723c */ /* 0x000ff000000018ff */
[----:B------:R-:W-:Y:S01]  /*13520*/  HMMA.16816.F32 R76, R8, R58, R24 ;  /* 0x0000003a084c723c */ /* 0x000fe20000001818 */
[----:B------:R-:W-:Y:S07]  /*13530*/  LDSM.16.MT88.4 R56, [R196+0x2800] ;  /* 0x00280000c438783b */ /* 0x000fee0000004200 */
[----:B--2---:R-:W-:Y:S08]  /*13540*/  HMMA.16816.F32 R24, R16, R52, RZ ;  /* 0x000000341018723c */ /* 0x004ff000000018ff */
[C---:B------:R-:W-:Y:S01]  /*13550*/  HMMA.16816.F32 R92, R8.reuse, R50, R28 ;  /* 0x00000032085c723c */ /* 0x040fe2000000181c */
[----:B------:R-:W2:Y:S07]  /*13560*/  LDSM.16.MT88.4 R28, [R197+0x3800] ;  /* 0x00380000c51c783b */ /* 0x000eae0000004200 */
[----:B------:R-:W-:Y:S08]  /*13570*/  HMMA.16816.F32 R176, R8, R68, R20 ;  /* 0x0000004408b0723c */ /* 0x000ff00000001814 */
[----:B------:R-:W-:Y:S08]  /*13580*/  HMMA.16816.F32 R20, R16, R54, RZ ;  /* 0x000000361014723c */ /* 0x000ff000000018ff */
[C---:B---3--:R-:W-:Y:S08]  /*13590*/  HMMA.16816.F32 R132, R8.reuse, R40, R24 ;  /* 0x000000280884723c */ /* 0x048ff00000001818 */
[----:B------:R-:W-:Y:S01]  /*135a0*/  HMMA.16816.F32 R96, R8, R48, R32 ;  /* 0x000000300860723c */ /* 0x000fe20000001820 */
[----:B------:R-:W3:Y:S04]  /*135b0*/  LDSM.16.MT88.4 R32, [R151+0x4800] ;  /* 0x004800009720783b */ /* 0x000ee80000004200 */
[----:B------:R-:W-:Y:S03]  /*135c0*/  LDSM.16.MT88.4 R48, [R151+0x2800] ;  /* 0x002800009730783b */ /* 0x000fe60000004200 */
[----:B-1----:R-:W-:Y:S08]  /*135d0*/  HMMA.16816.F32 R24, R16, R44, RZ ;  /* 0x0000002c1018723c */ /* 0x002ff000000018ff */
[----:B------:R-:W-:Y:S01]  /*135e0*/  HMMA.16816.F32 R104, R8, R42, R20 ;  /* 0x0000002a0868723c */ /* 0x000fe20000001814 */
[----:B------:R-:W-:Y:S07]  /*135f0*/  LDSM.16.MT88.4 R40, [R197+0x1000] ;  /* 0x00100000c528783b */ /* 0x000fee0000004200 */
[----:B------:R-:W-:Y:S08]  /*13600*/  HMMA.16816.F32 R20, R16, R46, RZ ;  /* 0x0000002e1014723c */ /* 0x000ff000000018ff */
[C---:B--2---:R-:W-:Y:S01]  /*13610*/  HMMA.16816.F32 R100, R8.reuse, R28, R24 ;  /* 0x0000001c0864723c */ /* 0x044fe20000001818 */
[----:B------:R-:W1:Y:S07]  /*13620*/  LDSM.16.MT88.4 R24, [R151+0x5000] ;  /* 0x005000009718783b */ /* 0x000e6e0000004200 */
[C---:B------:R-:W-:Y:S07]  /*13630*/  HMMA.16816.F32 R184, R8.reuse, R60, R36 ;  /* 0x0000003c08b8723c */ /* 0x040fee0000001824 */
[----:B------:R-:W-:Y:S01]  /*13640*/  MOV R60, R90 ;  /* 0x0000005a003c7202 */ /* 0x000fe20000000f00 */
[----:B------:R-:W-:Y:S01]  /*13650*/  HMMA.16816.F32 R112, R8, R30, R20 ;  /* 0x0000001e0870723c */ /* 0x000fe20000001814 */
[----:B------:R-:W2:Y:S01]  /*13660*/  LDSM.16.MT88.4 R28, [R196+0x4800] ;  /* 0x00480000c41c783b */ /* 0x000ea20000004200 */
[----:B------:R-:W-:-:S06]  /*13670*/  MOV R61, R89 ;  /* 0x00000059003d7202 */ /* 0x000fcc0000000f00 */
[C---:B---3--:R-:W-:Y:S07]  /*13680*/  HMMA.16816.F32 R20, R16.reuse, R32, RZ ;  /* 0x000000201014723c */ /* 0x048fee00000018ff */
[--C-:B------:R-:W-:Y:S01]  /*13690*/  FFMA.FTZ R33, R80, c[0x0][0x2d0], -R3.reuse ;  /* 0x0000b40050217a23 */ /* 0x100fe20000010803 */
[----:B------:R-:W-:Y:S01]  /*136a0*/  HMMA.16816.F32 R36, R16, R66, RZ ;  /* 0x000000421024723c */ /* 0x000fe200000018ff */
[----:B------:R-:W-:Y:S01]  /*136b0*/  FFMA.FTZ R32, R87, c[0x0][0x2d0], -R2 ;  /* 0x0000b40057207a23 */ /* 0x000fe20000010802 */
[----:B------:R-:W-:Y:S11]  /*136c0*/  LDSM.16.MT88.4 R64, [R198+0x2800] ;  /* 0x00280000c640783b */ /* 0x000ff60000004200 */
[----:B------:R-:W-:Y:S03]  /*136d0*/  @!UPT UIADD3 URZ, URZ, URZ, URZ ;  /* 0x0000003f3f3ff290 */ /* 0x000fe6000fffe03f */
[----:B-1----:R-:W-:Y:S08]  /*136e0*/  HMMA.16816.F32 R108, R8, R24, R20 ;  /* 0x00000018086c723c */ /* 0x002ff00000001814 */
[----:B------:R-:W-:Y:S07]  /*136f0*/  HMMA.16816.F32 R20, R16, R34, RZ ;  /* 0x000000221014723c */ /* 0x000fee00000018ff */
[--C-:B------:R-:W-:Y:S01]  /*13700*/  FFMA.FTZ R35, R82, c[0x0][0x2d0], -R3.reuse ;  /* 0x0000b40052237a23 */ /* 0x100fe20000010803 */
[----:B------:R-:W-:Y:S01]  /*13710*/  HMMA.16816.F32 R88, R8, R70, R36 ;  /* 0x000000460858723c */ /* 0x000fe20000001824 */
[----:B------:R-:W-:-:S06]  /*13720*/  FFMA.FTZ R34, R81, c[0x0][0x2d0], -R3 ;  /* 0x0000b40051227a23 */ /* 0x000fcc0000010803 */
[----:B------:R-:W-:Y:S02]  /*13730*/  FFMA.FTZ R36, R83, c[0x0][0x2d0], -R3 ;  /* 0x0000b40053247a23 */ /* 0x000fe40000010803 */
[----:B------:R-:W-:Y:S01]  /*13740*/  FADD.FTZ R3, R138, R4 ;  /* 0x000000048a037221 */ /* 0x000fe20000010000 */
[----:B------:R-:W-:Y:S01]  /*13750*/  LDSM.16.MT88.4 R80, [R151+0x4000] ;  /* 0x004000009750783b */ /* 0x000fe20000004200 */
[----:B------:R-:W-:Y:S02]  /*13760*/  FADD.FTZ R4, R127, R13 ;  /* 0x0000000d7f047221 */ /* 0x000fe40000010000 */
[--C-:B------:R-:W-:Y:S02]  /*13770*/  FFMA.FTZ R13, R86, c[0x0][0x2d0], -R2.reuse ;  /* 0x0000b400560d7a23 */ /* 0x100fe40000010802 */
[--C-:B------:R-:W-:Y:S01]  /*13780*/  FFMA.FTZ R38, R85, c[0x0][0x2d0], -R2.reuse ;  /* 0x0000b40055267a23 */ /* 0x100fe20000010802 */
[----:B------:R-:W-:Y:S01]  /*13790*/  HMMA.16816.F32 R120, R8, R26, R20 ;  /* 0x0000001a0878723c */ /* 0x000fe20000001814 */
[----:B------:R-:W1:Y:S01]  /*137a0*/  LDSM.16.MT88.4 R24, [R196+0x5000] ;  /* 0x00500000c418783b */ /* 0x000e620000004200 */
[----:B------:R-:W-:-:S02]  /*137b0*/  FFMA.FTZ R37, R84, c[0x0][0x2d0], -R2 ;  /* 0x0000b40054257a23 */ /* 0x000fc40000010802 */
[----:B------:R-:W-:Y:S02]  /*137c0*/  FADD.FTZ R2, R139, R3 ;  /* 0x000000038b027221 */ /* 0x000fe40000010000 */
[----:B------:R-:W-:Y:S02]  /*137d0*/  FADD.FTZ R3, R136, R4 ;  /* 0x0000000488037221 */ /* 0x000fe40000010000 */
[----:B--2---:R-:W-:Y:S01]  /*137e0*/  HMMA.16816.F32 R20, R16, R28, RZ ;  /* 0x0000001c1014723c */ /* 0x004fe200000018ff */
[----:B------:R-:W-:Y:S01]  /*137f0*/  MUFU.EX2 R4, R13 ;  /* 0x0000000d00047308 */ /* 0x000fe20000000800 */
[----:B------:R-:W-:Y:S02]  /*13800*/  FADD.FTZ R3, R160, R3 ;  /* 0x00000003a0037221 */ /* 0x000fe40000010000 */
[----:B------:R-:W-:Y:S11]  /*13810*/  LDSM.16.MT88.4 R160, [R196+0x1000] ;  /* 0x00100000c4a0783b */ /* 0x000ff60000004200 */
[----:B------:R-:W-:Y:S09]  /*13820*/  @!UPT UIADD3 URZ, URZ, URZ, URZ ;  /* 0x0000003f3f3ff290 */ /* 0x000ff2000fffe03f */
        /* <DEDUP_REMOVED lines=9> */
[----:B------:R-:W-:Y:S01]  /*138c0*/  MUFU.EX2 R28, R33 ;  /* 0x00000021001c7308 */ /* 0x000fe20000000800 */
[----:B-1----:R-:W-:Y:S01]  /*138d0*/  FADD.FTZ R3, R29, R3 ;  /* 0x000000031d037221 */ /* 0x002fe20000010000 */
[----:B------:R-:W-:Y:S11]  /*138e0*/  F2FP.PACK_AB R137, R4, R29 ;  /* 0x0000001d0489723e */ /* 0x000ff600000000ff */
[----:B------:R-:W-:Y:S02]  /*138f0*/  @!UPT UIADD3 URZ, URZ, URZ, URZ ;  /* 0x0000003f3f3ff290 */ /* 0x000fe4000fffe03f */
[----:B--2---:R-:W-:Y:S01]  /*13900*/  HMMA.16816.F32 R124, R8, R24, R20 ;  /* 0x00000018087c723c */ /* 0x004fe20000001814 */
[----:B------:R-:W1:Y:S07]  /*13910*/  MUFU.EX2 R25, R36 ;  /* 0x0000002400197308 */ /* 0x000e6e0000000800 */
[----:B------:R-:W-:Y:S01]  /*13920*/  HMMA.16816.F32 R20, R16, R30, RZ ;  /* 0x0000001e1014723c */ /* 0x000fe200000018ff */
[----:B------:R-:W2:Y:S08]  /*13930*/  MUFU.EX2 R24, R35 ;  /* 0x0000002300187308 */ /* 0x000eb00000000800 */
[----:B------:R-:W3:Y:S01]  /*13940*/  MUFU.EX2 R30, R34 ;  /* 0x00000022001e7308 */ /* 0x000ee20000000800 */
[----:B-1----:R-:W-:-:S04]  /*13950*/  FADD.FTZ R2, R25, R2 ;  /* 0x0000000219027221 */ /* 0x002fc80000010000 */
[C---:B--2---:R-:W-:Y:S01]  /*13960*/  FADD.FTZ R2, R24.reuse, R2 ;  /* 0x0000000218027221 */ /* 0x044fe20000010000 */
[----:B------:R-:W-:-:S03]  /*13970*/  F2FP.PACK_AB R136, R24, R25 ;  /* 0x000000191888723e */ /* 0x000fc600000000ff */
[----:B---3--:R-:W-:Y:S01]  /*13980*/  FADD.FTZ R2, R30, R2 ;  /* 0x000000021e027221 */ /* 0x008fe20000010000 */
[----:B------:R-:W-:-:S05]  /*13990*/  F2FP.PACK_AB R138, R28, R30 ;  /* 0x0000001e1c8a723e */ /* 0x000fca00000000ff */
[----:B------:R-:W-:Y:S01]  /*139a0*/  HMMA.16816.F32 R32, R8, R26, R20 ;  /* 0x0000001a0820723c */ /* 0x000fe20000001814 */
[----:B------:R-:W1:Y:S01]  /*139b0*/  LDSM.16.MT88.4 R20, [R197+0x4800] ;  /* 0x00480000c514783b */ /* 0x000e620000004200 */
[----:B------:R-:W-:Y:S02]  /*139c0*/  FADD.FTZ R218, R28, R2 ;  /* 0x000000021cda7221 */ /* 0x000fe40000010000 */
[----:B------:R-:W-:Y:S02]  /*139d0*/  FADD.FTZ R2, R4, R3 ;  /* 0x0000000304027221 */ /* 0x000fe40000010000 */
[----:B------:R-:W2:Y:S08]  /*139e0*/  MUFU.EX2 R4, R38 ;  /* 0x0000002600047308 */ /* 0x000eb00000000800 */
[----:B------:R-:W3:Y:S01]  /*139f0*/  MUFU.EX2 R3, R37 ;  /* 0x0000002500037308 */ /* 0x000ee20000000800 */
[----:B--2---:R-:W-:Y:S01]  /*13a00*/  FADD.FTZ R2, R4, R2 ;  /* 0x0000000204027221 */ /* 0x004fe20000010000 */
[----:B---3--:R-:W-:-:S03]  /*13a10*/  F2FP.PACK_AB R139, R3, R4 ;  /* 0x00000004038b723e */ /* 0x008fc600000000ff */
[----:B------:R-:W-:-:S04]  /*13a20*/  FADD.FTZ R217, R3, R2 ;  /* 0x0000000203d97221 */ /* 0x000fc80000010000 */
[C---:B------:R-:W-:Y:S08]  /*13a30*/  HMMA.16816.F32 R164, R136.reuse, R160, R164 ;  /* 0x000000a088a4723c */ /* 0x040ff000000018a4 */
[C---:B------:R-:W-:Y:S01]  /*13a40*/  HMMA.16816.F32 R160, R136.reuse, R162, R152 ;  /* 0x000000a288a0723c */ /* 0x040fe20000001898 */
[----:B------:R-:W2:Y:S07]  /*13a50*/  LDSM.16.MT88.4 R152, [R198+0x1000] ;  /* 0x00100000c698783b */ /* 0x000eae0000004200 */
[C---:B------:R-:W-:Y:S08]  /*13a60*/  HMMA.16816.F32 R172, R136.reuse, R168, R172 ;  /* 0x000000a888ac723c */ /* 0x040ff000000018ac */
[----:B------:R-:W-:Y:S08]  /*13a70*/  HMMA.16816.F32 R168, R136, R170, R156 ;  /* 0x000000aa88a8723c */ /* 0x000ff0000000189c */
[C---:B-1----:R-:W-:Y:S08]  /*13a80*/  HMMA.16816.F32 R24, R16.reuse, R20, RZ ;  /* 0x000000141018723c */ /* 0x042ff000000018ff */
[----:B------:R-:W-:Y:S01]  /*13a90*/  HMMA.16816.F32 R16, R16, R22, RZ ;  /* 0x000000161010723c */ /* 0x000fe200000018ff */
[----:B------:R-:W1:Y:S07]  /*13aa0*/  LDSM.16.MT88.4 R20, [R197+0x5000] ;  /* 0x00500000c514783b */ /* 0x000e6e0000004200 */
[C---:B------:R-:W-:Y:S08]  /*13ab0*/  HMMA.16816.F32 R36, R136.reuse, R40, R248 ;  /* 0x000000288824723c */ /* 0x040ff000000018f8 */
[C---:B--2---:R-:W-:Y:S08]  /*13ac0*/  HMMA.16816.F32 R156, R136.reuse, R152, R60 ;  /* 0x00000098889c723c */ /* 0x044ff0000000183c */
[C---:B------:R-:W-:Y:S08]  /*13ad0*/  HMMA.16816.F32 R60, R136.reuse, R64, R184 ;  /* 0x00000040883c723c */ /* 0x040ff000000018b8 */
[C---:B------:R-:W-:Y:S01]  /*13ae0*/  HMMA.16816.F32 R64, R136.reuse, R66, R72 ;  /* 0x000000428840723c */ /* 0x040fe20000001848 */
[----:B------:R-:W2:Y:S07]  /*13af0*/  LDSM.16.MT88.4 R72, [R197+0x2800] ;  /* 0x00280000c548783b */ /* 0x000eae0000004200 */
[----:B------:R-:W-:Y:S08]  /*13b00*/  HMMA.16816.F32 R44, R136, R48, R236 ;  /* 0x00000030882c723c */ /* 0x000ff000000018ec */
[C---:B-1----:R-:W-:Y:S08]  /*13b10*/  HMMA.16816.F32 R24, R8.reuse, R20, R24 ;  /* 0x000000140818723c */ /* 0x042ff00000001818 */
[----:B------:R-:W-:Y:S01]  /*13b20*/  HMMA.16816.F32 R16, R8, R22, R16 ;  /* 0x000000160810723c */ /* 0x000fe20000001810 */
[----:B------:R-:W-:Y:S07]  /*13b30*/  LDSM.16.MT88.4 R8, [R197+0x5800] ;  /* 0x00580000c508783b */ /* 0x000fee0000004200 */
[C---:B------:R-:W-:Y:S08]  /*13b40*/  HMMA.16816.F32 R52, R136.reuse, R56, R232 ;  /* 0x000000388834723c */ /* 0x040ff000000018e8 */
[C---:B------:R-:W-:Y:S08]  /*13b50*/  HMMA.16816.F32 R152, R136.reuse, R154, R240 ;  /* 0x0000009a8898723c */ /* 0x040ff000000018f0 */
[C---:B--2---:R-:W-:Y:S08]  /*13b60*/  HMMA.16816.F32 R68, R136.reuse, R72, R180 ;  /* 0x000000488844723c */ /* 0x044ff000000018b4 */
[C---:B------:R-:W-:Y:S08]  /*13b70*/  HMMA.16816.F32 R72, R136.reuse, R74, R76 ;  /* 0x0000004a8848723c */ /* 0x040ff0000000184c */
[C---:B------:R-:W-:Y:S08]  /*13b80*/  HMMA.16816.F32 R76, R136.reuse, R80, R176 ;  /* 0x00000050884c723c */ /* 0x040ff000000018b0 */
[C---:B------:R-:W-:Y:S01]  /*13b90*/  HMMA.16816.F32 R80, R136.reuse, R82, R88 ;  /* 0x000000528850723c */ /* 0x040fe20000001858 */
[----:B------:R-:W1:Y:S07]  /*13ba0*/  LDSM.16.MT88.4 R88, [R196+0x4000] ;  /* 0x00400000c458783b */ /* 0x000e6e0000004200 */
[C---:B------:R-:W-:Y:S08]  /*13bb0*/  HMMA.16816.F32 R40, R136.reuse, R42, R228 ;  /* 0x0000002a8828723c */ /* 0x040ff000000018e4 */
[C---:B------:R-:W-:Y:S08]  /*13bc0*/  HMMA.16816.F32 R48, R136.reuse, R50, R192 ;  /* 0x000000328830723c */ /* 0x040ff000000018c0 */
[C---:B------:R-:W-:Y:S08]  /*13bd0*/  HMMA.16816.F32 R56, R136.reuse, R58, R188 ;  /* 0x0000003a8838723c */ /* 0x040ff000000018bc */
[C---:B-1----:R-:W-:Y:S01]  /*13be0*/  HMMA.16816.F32 R84, R136.reuse, R88, R96 ;  /* 0x000000588854723c */ /* 0x042fe20000001860 */
[----:B------:R-:W1:Y:S07]  /*13bf0*/  LDSM.16.MT88.4 R96, [R198+0x4000] ;  /* 0x00400000c660783b */ /* 0x000e6e0000004200 */
[C---:B------:R-:W-:Y:S08]  /*13c00*/  HMMA.16816.F32 R88, R136.reuse, R90, R92 ;  /* 0x0000005a8858723c */ /* 0x040ff0000000185c */
[C---:B-1----:R-:W-:Y:S08]  /*13c10*/  HMMA.16816.F32 R92, R136.reuse, R96, R132 ;  /* 0x00000060885c723c */ /* 0x042ff00000001884 */
[C---:B------:R-:W-:Y:S01]  /*13c20*/  HMMA.16816.F32 R96, R136.reuse, R98, R104 ;  /* 0x000000628860723c */ /* 0x040fe20000001868 */
[----:B------:R-:W1:Y:S07]  /*13c30*/  LDSM.16.MT88.4 R104, [R197+0x4000] ;  /* 0x00400000c568783b */ /* 0x000e6e0000004200 */
[C---:B------:R-:W-:Y:S08]  /*13c40*/  HMMA.16816.F32 R132, R136.reuse, R8, R24 ;  /* 0x000000088884723c */ /* 0x040ff00000001818 */
        /* <DEDUP_REMOVED lines=10> */
[C---:B------:R-:W-:Y:S08]  /*13cf0*/  HMMA.16816.F32 R128, R136.reuse, R130, R32 ;  /* 0x000000828880723c */ /* 0x040ff00000001820 */
[----:B------:R-:W-:Y:S01]  /*13d00*/  HMMA.16816.F32 R136, R136, R10, R16 ;  /* 0x0000000a8888723c */ /* 0x000fe20000001810 */
[----:B------:R-:W-:Y:S07]  /*13d10*/  @!UPT UIADD3 URZ, URZ, URZ, URZ ;  /* 0x0000003f3f3ff290 */ /* 0x000fee000fffe03f */
[----:B------:R-:W-:Y:S11]  /*13d20*/  @!P0 BRA `(.L_x_1837) ;  /* 0x00002f4000008947 */ /* 0x000ff60003800000 */
.L_x_1849:
[----:B------:R-:W-:Y:S04]  /*13d30*/  DEPBAR.LE SB0, 0x0 ;  /* 0x000080000000791a */ /* 0x000fe80000000000 */
[----:B------:R-:W-:Y:S01]  /*13d40*/  WARPSYNC 0xffffffff ;  /* 0xffffffff00007948 */ /* 0x000fe20003800000 */
[----:B------:R-:W-:Y:S01]  /*13d50*/  BAR.SYNC.DEFER_BLOCKING 0x0 ;  /* 0x0000000000007b1d */ /* 0x000fe20000010000 */
[----:B------:R-:W-:Y:S01]  /*13d60*/  SHF.R.S32.HI R2, RZ, 0x1f, R212 ;  /* 0x0000001fff027819 */ /* 0x000fe200000114d4 */
[----:B------:R-:W-:Y:S01]  /*13d70*/  IMAD.MOV.U32 R13, RZ, RZ, R6 ;  /* 0x000000ffff0d7224 */ /* 0x000fe200078e0006 */
[----:B------:R-:W-:Y:S02]  /*13d80*/  LOP3.LUT P0, RZ, R149, 0x2, RZ, 0xc0, !PT ;  /* 0x0000000295ff7812 */ /* 0x000fe4000780c0ff */
[----:B------:R-:W-:Y:S01]  /*13d90*/  SHF.R.S32.HI R8, RZ, 0x1f, R211 ;  /* 0x0000001fff087819 */ /* 0x000fe200000114d3 */
[----:B------:R-:W-:Y:S01]  /*13da0*/  IMAD R4, R2, c[0x0][0x208], RZ ;  /* 0x0000820002047a24 */ /* 0x000fe200078e02ff */
[----:B------:R-:W-:Y:S01]  /*13db0*/  ISETP.GE.AND P2, PT, R204, c[0x0][0x1d4], PT ;  /* 0x00007500cc007a0c */ /* 0x000fe20003f46270 */
[C---:B------:R-:W-:Y:S04]  /*13dc0*/  IMAD.WIDE.U32 R2, R212.reuse, c[0x0][0x208], RZ ;  /* 0x00008200d4027a25 */ /* 0x040fe800078e00ff */
[----:B------:R-:W-:Y:S04]  /*13dd0*/  IMAD R4, R212, c[0x0][0x20c], R4 ;  /* 0x00008300d4047a24 */ /* 0x000fe800078e0204 */
[----:B------:R-:W-:Y:S02]  /*13de0*/  IMAD.IADD R3, R3, 0x1, R4 ;  /* 0x0000000103037824 */ /* 0x000fe400078e0204 */
[----:B------:R-:W-:Y:S02]  /*13df0*/  IMAD R4, R8, c[0x0][0x218], RZ ;  /* 0x0000860008047a24 */ /* 0x000fe400078e02ff */
[C---:B------:R-:W-:Y:S01]  /*13e00*/  IMAD.WIDE.U32 R8, R211.reuse, c[0x0][0x218], R2 ;  /* 0x00008600d3087a25 */ /* 0x040fe200078e0002 */
[C---:B------:R-:W-:Y:S02]  /*13e10*/  IADD3 R2, R150.reuse, 0x20, RZ ;  /* 0x0000002096027810 */ /* 0x040fe40007ffe0ff */
[----:B------:R-:W-:Y:S01]  /*13e20*/  @P0 IADD3 R2, R150, -0x20, RZ ;  /* 0xffffffe096020810 */ /* 0x000fe20007ffe0ff */
[----:B------:R1:W2:Y:S01]  /*13e30*/  LDSM.16.M88.4 R32, [R199] ;  /* 0x00000000c720783b */ /* 0x0002a20000000200 */
[----:B------:R-:W-:Y:S01]  /*13e40*/  IMAD R4, R211, c[0x0][0x21c], R4 ;  /* 0x00008700d3047a24 */ /* 0x000fe200078e0204 */
[----:B------:R-:W-:Y:S02]  /*13e50*/  IADD3 R3, P1, R220, R8, RZ ;  /* 0x00000008dc037210 */ /* 0x000fe40007f3e0ff */
[----:B------:R1:W3:Y:S02]  /*13e60*/  LDSM.16.M88.4 R184, [R2] ;  /* 0x0000000002b8783b */ /* 0x0002e40000000200 */
[----:B------:R-:W-:Y:S02]  /*13e70*/  IADD3.X R4, R224, R9, R4, P1, !PT ;  /* 0x00000009e0047210 */ /* 0x000fe40000ffe404 */
[----:B------:R1:W4:Y:S01]  /*13e80*/  LDSM.16.M88.4 R188, [R2+0x800] ;  /* 0x0008000002bc783b */ /* 0x0003220000000200 */
[C---:B------:R-:W-:Y:S03]  /*13e90*/  LEA R20, P0, R3.reuse, c[0x0][0x1f8], 0x1 ;  /* 0x00007e0003147a11 */ /* 0x040fe600078008ff */
[----:B------:R1:W1:Y:S01]  /*13ea0*/  LDSM.16.M88.4 R192, [R2+0x1000] ;  /* 0x0010000002c0783b */ /* 0x0002620000000200 */
[----:B------:R-:W-:Y:S03]  /*13eb0*/  LEA.HI.X R4, R3, c[0x0][0x1fc], R4, 0x1, P0 ;  /* 0x00007f0003047a11 */ /* 0x000fe600000f0c04 */
[----:B------:R1:W1:Y:S04]  /*13ec0*/  LDSM.16.M88.4 R16, [R150] ;  /* 0x000000009610783b */ /* 0x0002680000000200 */
[----:B------:R1:W1:Y:S04]  /*13ed0*/  LDSM.16.M88.4 R24, [R150+0x800] ;  /* 0x000800009618783b */ /* 0x0002680000000200 */
[----:B------:R1:W1:Y:S04]  /*13ee0*/  LDSM.16.M88.4 R176, [R150+0x1000] ;  /* 0x0010000096b0783b */ /* 0x0002680000000200 */
[----:B------:R1:W1:Y:S01]  /*13ef0*/  LDSM.16.M88.4 R180, [R200] ;  /* 0x00000000c8b4783b */ /* 0x0002620000000200 */
[----:B------:R-:W-:-:S05]  /*13f00*/  BRA.DIV ~URZ, `(.L_x_1838) ;  /* 0x000091327f007947 */ /* 0x000fca000b800000 */
[----:B-1----:R1:W4:Y:S02]  /*13f10*/  SHFL.IDX PT, R2, R4, RZ, 0x181f ;  /* 0x00181fff04027589 */ /* 0x00232400000e0000 */
.L_x_1925:
[----:B------:R-:W5:Y:S01]  /*13f20*/  SHFL.IDX PT, R3, R20, RZ, 0x181f ;  /* 0x00181fff14037589 */ /* 0x000f6200000e0000 */
[----:B------:R-:W-:Y:S03]  /*13f30*/  BSSY B0, `(.L_x_1839) ;  /* 0x0000024000007945 */ /* 0x000fe60003800000 */
[----:B------:R-:W1:Y:S01]  /*13f40*/  S2R R21, SR_TID.X ;  /* 0x0000000000157919 */ /* 0x000e620000002100 */
[CC--:B-----5:R-:W-:Y:S04]  /*13f50*/  LEA R8, P0, R140.reuse, R3.reuse, 0x1 ;  /* 0x000000038c087211 */ /* 0x0e0fe800078008ff */
[-C--:B----4-:R-:W-:Y:S05]  /*13f60*/  LEA.HI.X R9, R140, R2.reuse, R141, 0x1, P0 ;  /* 0x000000028c097211 */ /* 0x090fea00000f0c8d */
[----:B------:R-:W-:Y:S01]  /*13f70*/  @!PT LDS RZ, [RZ] ;  /* 0x00000000fffff984 */ /* 0x000fe20000000800 */
[----:B------:R-:W-:Y:S01]  /*13f80*/  @!PT LDS RZ, [RZ] ;  /* 0x00000000fffff984 */ /* 0x000fe20000000800 */
[----:B------:R4:W-:Y:S02]  /*13f90*/  LDGSTS.E.BYPASS.LTC128B.128 [R203+0x4080], [R8.64], !P5 ;  /* 0x0408000008cb7fae */ /* 0x0009e4000e901d46 */
[CC--:B----4-:R-:W-:Y:S04]  /*13fa0*/  LEA R8, P0, R206.reuse, R3.reuse, 0x1 ;  /* 0x00000003ce087211 */ /* 0x0d0fe800078008ff */
[-C--:B------:R-:W-:Y:S02]  /*13fb0*/  LEA.HI.X R9, R206, R2.reuse, R214, 0x1, P0 ;  /* 0x00000002ce097211 */ /* 0x080fe400000f0cd6 */
[CC--:B------:R-:W-:Y:S03]  /*13fc0*/  LEA R10, P0, R205.reuse, R3.reuse, 0x1 ;  /* 0x00000003cd0a7211 */ /* 0x0c0fe600078008ff */
[----:B------:R4:W-:Y:S01]  /*13fd0*/  LDGSTS.E.BYPASS.LTC128B.128 [R203+0x5880], [R8.64], !P4 ;  /* 0x0588000008cb7fae */ /* 0x0009e2000e101d46 */
[-C--:B------:R-:W-:Y:S05]  /*13fe0*/  LEA.HI.X R11, R205, R2.reuse, R216, 0x1, P0 ;  /* 0x00000002cd0b7211 */ /* 0x080fea00000f0cd8 */
[----:B------:R3:W-:Y:S01]  /*13ff0*/  LDGSTS.E.BYPASS.LTC128B.128 [R203+0x7080], [R10.64], !P3 ;  /* 0x070800000acb7fae */ /* 0x0007e2000d901d46 */
[C---:B----4-:R-:W-:Y:S04]  /*14000*/  LEA R8, P0, R204.reuse, R3, 0x1 ;  /* 0x00000003cc087211 */ /* 0x050fe800078008ff */
[----:B------:R-:W-:Y:S02]  /*14010*/  LEA.HI.X R9, R204, R2, R215, 0x1, P0 ;  /* 0x00000002cc097211 */ /* 0x000fe400000f0cd7 */
[----:B-1----:R-:W-:Y:S03]  /*14020*/  ISETP.GT.AND P0, PT, R21, 0x7f, PT ;  /* 0x0000007f1500780c */ /* 0x002fe60003f04270 */
[----:B------:R3:W-:Y:S10]  /*14030*/  LDGSTS.E.BYPASS.LTC128B.128 [R203+0x8880], [R8.64], !P2 ;  /* 0x0888000008cb7fae */ /* 0x0007f4000d101d46 */
[----:B------:R-:W-:-:S05]  /*14040*/  @P0 BRA `(.L_x_1840) ;  /* 0x0000012000000947 */ /* 0x000fca0003800000 */
[----:B------:R-:W-:-:S05]  /*14050*/  BRA.DIV ~URZ, `(.L_x_1841) ;  /* 0x000090527f007947 */ /* 0x000fca000b800000 */
[----:B------:R-:W1:Y:S04]  /*14060*/  SHFL.IDX PT, R4, R4, 0x1, 0x181f ;  /* 0x00381f0004047f89 */ /* 0x000e6800000e0000 */
[----:B------:R4:W3:Y:S02]  /*14070*/  SHFL.IDX PT, R2, R20, 0x1, 0x181f ;  /* 0x00381f0014027f89 */ /* 0x0008e400000e0000 */
.L_x_1926:
[C---:B---3--:R-:W-:Y:S04]  /*14080*/  LEA R8, P0, R140.reuse, R2, 0x1 ;  /* 0x000000028c087211 */ /* 0x048fe800078008ff */
[----:B-1----:R-:W-:Y:S05]  /*14090*/  LEA.HI.X R9, R140, R4, R141, 0x1, P0 ;  /* 0x000000048c097211 */ /* 0x002fea00000f0c8d */
[----:B------:R-:W-:Y:S01]  /*140a0*/  @!PT LDS RZ, [RZ] ;  /* 0x00000000fffff984 */ /* 0x000fe20000000800 */
[----:B------:R-:W-:Y:S01]  /*140b0*/  @!PT LDS RZ, [RZ] ;  /* 0x00000000fffff984 */ /* 0x000fe20000000800 */
[----:B------:R-:W-:Y:S01]  /*140c0*/  @!PT LDS RZ, [RZ] ;  /* 0x00000000fffff984 */ /* 0x000fe20000000800 */
[----:B------:R1:W-:Y:S02]  /*140d0*/  LDGSTS.E.BYPASS.LTC128B.128 [R207+0x5080], [R8.64], !P5 ;  /* 0x0508000008cf7fae */ /* 0x0003e4000e901d46 */
[C---:B-1----:R-:W-:Y:S04]  /*140e0*/  LEA R8, P0, R206.reuse, R2, 0x1 ;  /* 0x00000002ce087211 */ /* 0x042fe800078008ff */
[----:B------:R-:W-:Y:S05]  /*140f0*/  LEA.HI.X R9, R206, R4, R214, 0x1, P0 ;  /* 0x00000004ce097211 */ /* 0x000fea00000f0cd6 */
[----:B------:R1:W-:Y:S02]  /*14100*/  LDGSTS.E.BYPASS.LTC128B.128 [R207+0x6880], [R8.64], !P4 ;  /* 0x0688000008cf7fae */ /* 0x0003e4000e101d46 */
[C---:B-1----:R-:W-:Y:S04]  /*14110*/  LEA R8, P0, R205.reuse, R2, 0x1 ;  /* 0x00000002cd087211 */ /* 0x042fe800078008ff */
[----:B------:R-:W-:Y:S02]  /*14120*/  LEA.HI.X R9, R205, R4, R216, 0x1, P0 ;  /* 0x00000004cd097211 */ /* 0x000fe400000f0cd8 */
[C---:B------:R-:W-:Y:S03]  /*14130*/  LEA R2, P0, R204.reuse, R2, 0x1 ;  /* 0x00000002cc027211 */ /* 0x040fe600078008ff */
[----:B------:R1:W-:Y:S01]  /*14140*/  LDGSTS.E.BYPASS.LTC128B.128 [R207+0x8080], [R8.64], !P3 ;  /* 0x0808000008cf7fae */ /* 0x0003e2000d901d46 */
[----:B------:R-:W-:Y:S05]  /*14150*/  LEA.HI.X R3, R204, R4, R215, 0x1, P0 ;  /* 0x00000004cc037211 */ /* 0x000fea00000f0cd7 */
[----:B------:R1:W-:Y:S04]  /*14160*/  LDGSTS.E.BYPASS.LTC128B.128 [R207+0x9880], [R2.64], !P2 ;  /* 0x0988000002cf7fae */ /* 0x0003e8000d101d46 */
.L_x_1840:
[----:B------:R-:W-:Y:S05]  /*14170*/  BSYNC B0 ;  /* 0x0000000000007941 */ /* 0x000fea0003800000 */
.L_x_1839:
[----:B------:R-:W0:Y:S01]  /*14180*/  LDGDEPBAR ;  /* 0x00000000000079af */ /* 0x000e220000000000 */
[----:B------:R-:W-:Y:S01]  /*14190*/  WARPSYNC 0xffffffff ;  /* 0xffffffff00007948 */ /* 0x000fe20003800000 */
[C---:B-123--:R-:W-:Y:S01]  /*141a0*/  HMMA.16816.F32 R8, R32.reuse, R16, RZ ;  /* 0x000000102008723c */ /* 0x04efe200000018ff */
[----:B------:R-:W-:Y:S02]  /*141b0*/  BSSY B0, `(.L_x_1842) ;  /* 0x0000115000007945 */ /* 0x000fe40003800000 */
[----:B------:R-:W-:Y:S02]  /*141c0*/  LOP3.LUT P0, RZ, R149, 0x4, RZ, 0xc0, !PT ;  /* 0x0000000495ff7812 */ /* 0x000fe4000780c0ff */
[C---:B------:R-:W-:Y:S03]  /*141d0*/  IADD3 R2, R150.reuse, 0x40, RZ ;  /* 0x0000004096027810 */ /* 0x040fe60007ffe0ff */
[C---:B------:R-:W-:Y:S08]  /*141e0*/  HMMA.16816.F32 R16, R32.reuse, R18, RZ ;  /* 0x000000122010723c */ /* 0x040ff000000018ff */
[C---:B----4-:R-:W-:Y:S01]  /*141f0*/  HMMA.16816.F32 R20, R32.reuse, R24, RZ ;  /* 0x000000182014723c */ /* 0x050fe200000018ff */
[----:B------:R-:W-:Y:S02]  /*14200*/  @P0 IADD3 R2, R150, -0x40, RZ ;  /* 0xffffffc096020810 */ /* 0x000fe40007ffe0ff */
[----:B------:R-:W-:Y:S05]  /*14210*/  ISETP.GT.AND P0, PT, R210, R219, PT ;  /* 0x000000dbd200720c */ /* 0x000fea0003f04270 */
        /* <DEDUP_REMOVED lines=16> */
[C---:B--2---:R-:W-:Y:S08]  /*14320*/  HMMA.16816.F32 R20, R176.reuse, R180, R20 ;  /* 0x000000b4b014723c */ /* 0x044ff00000001814 */
[C---:B------:R-:W-:Y:S01]  /*14330*/  HMMA.16816.F32 R24, R176.reuse, R182, R24 ;  /* 0x000000b6b018723c */ /* 0x040fe20000001818 */
[----:B------:R-:W1:Y:S07]  /*14340*/  LDSM.16.M88.4 R180, [R201] ;  /* 0x00000000c9b4783b */ /* 0x000e6e0000000200 */
[C---:B------:R-:W-:Y:S08]  /*14350*/  HMMA.16816.F32 R28, R176.reuse, R188, R28 ;  /* 0x000000bcb01c723c */ /* 0x040ff0000000181c */
[----:B------:R-:W-:Y:S01]  /*14360*/  HMMA.16816.F32 R32, R176, R190, R32 ;  /* 0x000000beb020723c */ /* 0x000fe20000001820 */
[----:B------:R-:W2:Y:S07]  /*14370*/  LDSM.16.M88.4 R176, [R14+0x800] ;  /* 0x000800000eb0783b */ /* 0x000eae0000000200 */
[----:B------:R-:W3:Y:S01]  /*14380*/  LDSM.16.M88.4 R188, [R14+0x1000] ;  /* 0x001000000ebc783b */ /* 0x000ee20000000200 */
[C---:B-1----:R-:W-:Y:S08]  /*14390*/  HMMA.16816.F32 R8, R180.reuse, R184, R8 ;  /* 0x000000b8b408723c */ /* 0x042ff00000001808 */
[C---:B------:R-:W-:Y:S01]  /*143a0*/  HMMA.16816.F32 R16, R180.reuse, R186, R16 ;  /* 0x000000bab410723c */ /* 0x040fe20000001810 */
[----:B------:R-:W-:Y:S07]  /*143b0*/  LDSM.16.M88.4 R184, [R150+0x1800] ;  /* 0x0018000096b8783b */ /* 0x000fee0000000200 */
[C---:B--2---:R-:W-:Y:S08]  /*143c0*/  HMMA.16816.F32 R20, R180.reuse, R176, R20 ;  /* 0x000000b0b414723c */ /* 0x044ff00000001814 */
[C---:B------:R-:W-:Y:S01]  /*143d0*/  HMMA.16816.F32 R24, R180.reuse, R178, R24 ;  /* 0x000000b2b418723c */ /* 0x040fe20000001818 */
[----:B------:R-:W1:Y:S07]  /*143e0*/  LDSM.16.M88.4 R176, [R199+0x4000] ;  /* 0x00400000c7b0783b */ /* 0x000e6e0000000200 */
[C---:B---3--:R-:W-:Y:S08]  /*143f0*/  HMMA.16816.F32 R28, R180.reuse, R188, R28 ;  /* 0x000000bcb41c723c */ /* 0x048ff0000000181c */
        /* <DEDUP_REMOVED lines=102> */
[----:B------:R-:W-:Y:S01]  /*14a60*/  LDSM.16.M88.4 R188, [R201+0xc000] ;  /* 0x00c00000c9bc783b */ /* 0x000fe20000000200 */
        /* <DEDUP_REMOVED lines=33> */
[C---:B--2---:R-:W-:Y:S08]  /*14c80*/  HMMA.16816.F32 R28, R188.reuse, R8, R28 ;  /* 0x00000008bc1c723c */ /* 0x044ff0000000181c */
[----:B------:R-:W-:Y:S04]  /*14c90*/  HMMA.16816.F32 R32, R188, R10, R32 ;  /* 0x0000000abc20723c */ /* 0x000fe80000001820 */
[----:B-----5:R-:W-:Y:S04]  /*14ca0*/  FMUL.FTZ R2, R17, c[0x0][0x320] ;  /* 0x0000c80011027a20 */ /* 0x020fe80000410000 */
        /* <DEDUP_REMOVED lines=32> */
[----:B--234-:R-:W-:Y:S01]  /*14eb0*/  IMAD.MOV.U32 R2, RZ, RZ, 0x1 ;  /* 0x00000001ff027424 */ /* 0x01cfe200078e00ff */
[----:B------:R-:W-:Y:S01]  /*14ec0*/  ISETP.GT.AND P0, PT, R0, 0x2f, PT ;  /* 0x0000002f0000780c */ /* 0x000fe20003f04270 */
[----:B------:R-:W-:Y:S02]  /*14ed0*/  IMAD R3, R210, 0x30, R247 ;  /* 0x00000030d2037824 */ /* 0x000fe400078e02f7 */
[----:B------:R-:W-:Y:S01]  /*14ee0*/  IMAD.MOV.U32 R211, RZ, RZ, RZ ;  /* 0x000000ffffd37224 */ /* 0x000fe200078e00ff */
[----:B------:R-:W-:Y:S02]  /*14ef0*/  ISETP.NE.AND P1, PT, R2, c[0x0][0x2b8], PT ;  /* 0x0000ae0002007a0c */ /* 0x000fe40003f25270 */
[----:B------:R-:W-:Y:S05]  /*14f00*/  IADD3 R3, R3, -0x30, R0 ;  /* 0xffffffd003037810 */ /* 0x000fea0007ffe000 */
[--C-:B------:R-:W-:Y:S06]  /*14f10*/  IMAD.MOV.U32 R2, RZ, RZ, R3.reuse ;  /* 0x000000ffff027224 */ /* 0x100fec00078e0003 */
[----:B------:R-:W-:Y:S05]  /*14f20*/  @P1 IMAD.HI.U32 R4, R3, c[0x0][0x2bc], RZ ;  /* 0x0000af0003041a27 */ /* 0x000fea00078e00ff */
[----:B------:R-:W-:Y:S04]  /*14f30*/  @P1 SHF.R.U32.HI R2, RZ, c[0x0][0x2c0], R4 ;  /* 0x0000b000ff021a19 */ /* 0x000fe80000011604 */
[----:B------:R-:W-:Y:S01]  /*14f40*/  @!P0 IADD3 R4, P1, R2, R244, RZ ;  /* 0x000000f402048210 */ /* 0x000fe20007f3e0ff */
[----:B------:R-:W-:Y:S04]  /*14f50*/  IMAD.MOV R8, RZ, RZ, -R2 ;  /* 0x000000ffff087224 */ /* 0x000fe800078e0a02 */
[----:B------:R-:W-:Y:S01]  /*14f60*/  IMAD R212, R8, c[0x0][0x2b8], R3 ;  /* 0x0000ae0008d47a24 */ /* 0x000fe200078e0203 */
[----:B------:R-:W-:Y:S02]  /*14f70*/  @!P0 LEA.HI.X.SX32 R3, R2, R246, 0x1, P1 ;  /* 0x000000f602038211 */ /* 0x000fe400008f0eff */
[C---:B------:R-:W-:Y:S02]  /*14f80*/  @!P0 LEA R2, P1, R4.reuse, c[0x0][0x2a0], 0x2 ;  /* 0x0000a80004028a11 */ /* 0x040fe400078210ff */
[----:B------:R-:W-:Y:S02]  /*14f90*/  IADD3 R8, -R143, 0x30, RZ ;  /* 0x000000308f087810 */ /* 0x000fe40007ffe1ff */
[----:B------:R-:W-:Y:S05]  /*14fa0*/  @!P0 LEA.HI.X R3, R4, c[0x0][0x2a4], R3, 0x2, P1 ;  /* 0x0000a90004038a11 */ /* 0x000fea00008f1403 */
[----:B------:R2:W3:Y:S02]  /*14fb0*/  @!P0 LDG.E R211, [R2.64] ;  /* 0x0000000602d38981 */ /* 0x0004e4000c1e1900 */
[----:B--2---:R-:W-:Y:S05]  /*14fc0*/  SHF.R.S32.HI R2, RZ, 0x1f, R212 ;  /* 0x0000001fff027819 */ /* 0x004fea00000114d4 */
[----:B------:R-:W-:Y:S02]  /*14fd0*/  IMAD R4, R2, c[0x0][0x1e0], RZ ;  /* 0x0000780002047a24 */ /* 0x000fe400078e02ff */
[C---:B------:R-:W-:Y:S04]  /*14fe0*/  IMAD.WIDE.U32 R2, R212.reuse, c[0x0][0x1e0], RZ ;  /* 0x00007800d4027a25 */ /* 0x040fe800078e00ff */
[----:B------:R-:W-:Y:S04]  /*14ff0*/  IMAD R4, R212, c[0x0][0x1e4], R4 ;  /* 0x00007900d4047a24 */ /* 0x000fe800078e0204 */
[----:B------:R-:W-:Y:S01]  /*15000*/  IMAD.IADD R3, R3, 0x1, R4 ;  /* 0x0000000103037824 */ /* 0x000fe200078e0204 */
[----:B---3--:R-:W-:Y:S03]  /*15010*/  SHF.R.S32.HI R4, RZ, 0x1f, R211 ;  /* 0x0000001fff047819 */ /* 0x008fe600000114d3 */
[C---:B------:R-:W-:Y:S04]  /*15020*/  IMAD.WIDE.U32 R2, R211.reuse, c[0x0][0x1f0], R2 ;  /* 0x00007c00d3027a25 */ /* 0x040fe800078e0002 */
[----:B------:R-:W-:Y:S01]  /*15030*/  IMAD R4, R4, c[0x0][0x1f0], RZ ;  /* 0x00007c0004047a24 */ /* 0x000fe200078e02ff */
[----:B------:R-:W-:Y:S03]  /*15040*/  IADD3 R2, P0, R226, R2, RZ ;  /* 0x00000002e2027210 */ /* 0x000fe60007f1e0ff */
[----:B------:R-:W-:Y:S05]  /*15050*/  IMAD R4, R211, c[0x0][0x1f4], R4 ;  /* 0x00007d00d3047a24 */ /* 0x000fea00078e0204 */
[----:B------:R-:W-:Y:S02]  /*15060*/  IADD3.X R3, R225, R3, R4, P0, !PT ;  /* 0x00000003e1037210 */ /* 0x000fe400007fe404 */
[C---:B------:R-:W-:Y:S04]  /*15070*/  LEA R16, P0, R2.reuse, c[0x0][0x1c8], 0x1 ;  /* 0x0000720002107a11 */ /* 0x040fe800078008ff */
[----:B------:R-:W-:Y:S02]  /*15080*/  LEA.HI.X R9, R2, c[0x0][0x1cc], R3, 0x1, P0 ;  /* 0x0000730002097a11 */ /* 0x000fe400000f0c03 */
[----:B------:R-:W-:Y:S01]  /*15090*/  ISETP.GE.AND P0, PT, R8, 0x1, PT ;  /* 0x000000010800780c */ /* 0x000fe20003f06270 */
[----:B------:R-:W-:-:S10]  /*150a0*/  BRA.DIV ~URZ, `(.L_x_1844) ;  /* 0x000080d27f007947 */ /* 0x000fd4000b800000 */
[----:B------:R2:W3:Y:S02]  /*150b0*/  SHFL.IDX PT, R4, R9, RZ, 0x181f ;  /* 0x00181fff09047589 */ /* 0x0004e400000e0000 */
.L_x_1927:
[----:B------:R-:W-:-:S05]  /*150c0*/  BRA.DIV ~URZ, `(.L_x_1845) ;  /* 0x000081227f007947 */ /* 0x000fca000b800000 */
[----:B------:R4:W2:Y:S02]  /*150d0*/  SHFL.IDX PT, R2, R16, RZ, 0x181f ;  /* 0x00181fff10027589 */ /* 0x0008a400000e0000 */
.L_x_1928:
[C---:B--2---:R-:W-:Y:S04]  /*150e0*/  @P0 LEA R10, P1, R140.reuse, R2, 0x1 ;  /* 0x000000028c0a0211 */ /* 0x044fe800078208ff */
[----:B---3--:R-:W-:Y:S05]  /*150f0*/  @P0 LEA.HI.X R11, R140, R4, R141, 0x1, P1 ;  /* 0x000000048c0b0211 */ /* 0x008fea00008f0c8d */
[----:B------:R-:W-:Y:S01]  /*15100*/  @!PT LDS RZ, [RZ] ;  /* 0x00000000fffff984 */ /* 0x000fe20000000800 */
[----:B------:R-:W-:Y:S01]  /*15110*/  @!PT LDS RZ, [RZ] ;  /* 0x00000000fffff984 */ /* 0x000fe20000000800 */
[----:B------:R-:W-:Y:S01]  /*15120*/  @!PT LDS RZ, [RZ] ;  /* 0x00000000fffff984 */ /* 0x000fe20000000800 */
[----:B------:R2:W-:Y:S02]  /*15130*/  @P0 LDGSTS.E.BYPASS.LTC128B.128 [R203+0xa080], [R10.64], !P5 ;  /* 0x0a0800000acb0fae */ /* 0x0005e4000e901d46 */
[C---:B--2---:R-:W-:Y:S04]  /*15140*/  @P0 LEA R10, P1, R206.reuse, R2, 0x1 ;  /* 0x00000002ce0a0211 */ /* 0x044fe800078208ff */
[----:B------:R-:W-:Y:S05]  /*15150*/  @P0 LEA.HI.X R11, R206, R4, R214, 0x1, P1 ;  /* 0x00000004ce0b0211 */ /* 0x000fea00008f0cd6 */
[----:B------:R2:W-:Y:S02]  /*15160*/  @P0 LDGSTS.E.BYPASS.LTC128B.128 [R203+0xb880], [R10.64], !P4 ;  /* 0x0b8800000acb0fae */ /* 0x0005e4000e101d46 */
[C---:B--2---:R-:W-:Y:S04]  /*15170*/  @P0 LEA R10, P1, R205.reuse, R2, 0x1 ;  /* 0x00000002cd0a0211 */ /* 0x044fe800078208ff */
[----:B------:R-:W-:Y:S02]  /*15180*/  @P0 LEA.HI.X R11, R205, R4, R216, 0x1, P1 ;  /* 0x00000004cd0b0211 */ /* 0x000fe400008f0cd8 */
[C---:B------:R-:W-:Y:S03]  /*15190*/  @P0 LEA R2, P1, R204.reuse, R2, 0x1 ;  /* 0x00000002cc020211 */ /* 0x040fe600078208ff */
[----:B------:R2:W-:Y:S01]  /*151a0*/  @P0 LDGSTS.E.BYPASS.LTC128B.128 [R203+0xd080], [R10.64], !P3 ;  /* 0x0d0800000acb0fae */ /* 0x0005e2000d901d46 */
[----:B------:R-:W-:Y:S05]  /*151b0*/  @P0 LEA.HI.X R3, R204, R4, R215, 0x1, P1 ;  /* 0x00000004cc030211 */ /* 0x000fea00008f0cd7 */
[----:B------:R2:W-:Y:S01]  /*151c0*/  @P0 LDGSTS.E.BYPASS.LTC128B.128 [R203+0xe880], [R2.64], !P2 ;  /* 0x0e88000002cb0fae */ /* 0x0005e2000d101d46 */
[----:B------:R-:W-:Y:S01]  /*151d0*/  ISETP.GE.AND P0, PT, R8, 0x21, PT ;  /* 0x000000210800780c */ /* 0x000fe20003f06270 */
[----:B------:R-:W-:-:S06]  /*151e0*/  BRA.DIV ~URZ, `(.L_x_1846) ;  /* 0x000080727f007947 */ /* 0x000fcc000b800000 */
[----:B------:R3:W2:Y:S04]  /*151f0*/  SHFL.IDX PT, R4, R9, 0x1, 0x181f ;  /* 0x00381f0009047f89 */ /* 0x0006a800000e0000 */
[----:B--2---:R3:W2:Y:S02]  /*15200*/  SHFL.IDX PT, R2, R16, 0x1, 0x181f ;  /* 0x00381f0010027f89 */ /* 0x0046a400000e0000 */
.L_x_1929:
        /* <DEDUP_REMOVED lines=14> */
[----:B------:R2:W-:Y:S04]  /*152f0*/  @P0 LDGSTS.E.BYPASS.LTC128B.128 [R207+0xf880], [R2.64], !P2 ;  /* 0x0f88000002cf0fae */ /* 0x0005e8000d101d46 */
.L_x_1843:
[----:B---34-:R-:W-:Y:S05]  /*15300*/  BSYNC B0 ;  /* 0x0000000000007941 */ /* 0x018fea0003800000 */
.L_x_1842:
[----:B--2---:R-:W-:Y:S01]  /*15310*/  FMNMX.FTZ R3, R187, R6, !PT ;  /* 0x00000006bb037209 */ /* 0x004fe20007810000 */
[----:B------:R-:W0:Y:S01]  /*15320*/  LDGDEPBAR ;  /* 0x00000000000079af */ /* 0x000e220000000000 */
[----:B------:R-:W-:Y:S02]  /*15330*/  FMNMX.FTZ R2, R192, R5, !PT ;  /* 0x00000005c0027209 */ /* 0x000fe40007810000 */
        /* <DEDUP_REMOVED lines=24> */
.L_x_1930:
[----:B-12---:R-:W-:Y:S01]  /*154c0*/  FMNMX.FTZ R4, R4, R2, !PT ;  /* 0x0000000204047209 */ /* 0x006fe20007810000 */
[----:B------:R-:W-:-:S05]  /*154d0*/  BRA.DIV ~URZ, `(.L_x_1848) ;  /* 0x00007ea27f007947 */ /* 0x000fca000b800000 */
[----:B------:R-:W1:Y:S02]  /*154e0*/  SHFL.BFLY PT, R2, R4, 0x1, 0x1f ;  /* 0x0c201f0004027f89 */ /* 0x000e6400000e0000 */
[----:B-1----:R-:W-:Y:S02]  /*154f0*/  FMNMX.FTZ R6, R4, R2, !PT ;  /* 0x0000000204067209 */ /* 0x002fe40007810000 */
[----:B------:R-:W1:Y:S02]  /*15500*/  SHFL.BFLY PT, R2, R8, 0x2, 0x1f ;  /* 0x0c401f0008027f89 */ /* 0x000e6400000e0000 */
[----:B-1----:R-:W-:Y:S05]  /*15510*/  FMNMX.FTZ R4, R8, R2, !PT ;  /* 0x0000000208047209 */ /* 0x002fea0007810000 */
[----:B------:R1:W2:Y:S02]  /*15520*/  SHFL.BFLY PT, R2, R4, 0x1, 0x1f ;  /* 0x0c201f0004027f89 */ /* 0x0002a400000e0000 */
.L_x_1931:
[----:B------:R-:W-:Y:S01]  /*15530*/  FMUL.FTZ R8, R6, c[0x0][0x2d0] ;  /* 0x0000b40006087a20 */ /* 0x000fe20000410000 */
[----:B-12---:R-:W-:Y:S01]  /*15540*/  FMNMX.FTZ R4, R2, R4, !PT ;  /* 0x0000000402047209 */ /* 0x006fe20007810000 */
[----:B------:R-:W-:Y:S01]  /*15550*/  FADD.FTZ R2, -R6, R13 ;  /* 0x0000000d06027221 */ /* 0x000fe20000010100 */
[----:B------:R-:W-:Y:S01]  /*15560*/  WARPSYNC 0xffffffff ;  /* 0xffffffff00007948 */ /* 0x000fe20003800000 */
[--C-:B------:R-:W-:Y:S01]  /*15570*/  FFMA.FTZ R13, R187, c[0x0][0x2d0], -R8.reuse ;  /* 0x0000b400bb0d7a23 */ /* 0x100fe20000010808 */
[----:B------:R-:W-:Y:S01]  /*15580*/  ISETP.GT.AND P0, PT, R210, R219, PT ;  /* 0x000000dbd200720c */ /* 0x000fe20003f04270 */
        /* <DEDUP_REMOVED lines=13> */
[----:B------:R-:W-:Y:S05]  /*15660*/  FFMA.FTZ R9, R182, c[0x0][0x2d0], -R8 ;  /* 0x0000b400b6097a23 */ /* 0x000fea0000010808 */
[----:B------:R-:W-:Y:S10]  /*15670*/  MUFU.EX2 R8, R13 ;  /* 0x0000000d00087308 */ /* 0x000ff40000000800 */
[----:B------:R-:W-:Y:S10]  /*15680*/  MUFU.EX2 R13, R9 ;  /* 0x00000009000d7308 */ /* 0x000ff40000000800 */
[----:B------:R-:W1:Y:S02]  /*15690*/  MUFU.EX2 R16, R10 ;  /* 0x0000000a00107308 */ /* 0x000e640000000800 */
[----:B-1----:R-:W-:Y:S01]  /*156a0*/  F2FP.PACK_AB R178, R13, R16 ;  /* 0x000000100db2723e */ /* 0x002fe200000000ff */
[----:B------:R-:W-:Y:S01]  /*156b0*/  FFMA.FTZ R2, R3, R218, R8 ;  /* 0x000000da03027223 */ /* 0x000fe20000010008 */
[----:B------:R-:W-:Y:S01]  /*156c0*/  F2FP.PACK_AB R176, R11, R8 ;  /* 0x000000080bb0723e */ /* 0x000fe200000000ff */
[----:B------:R-:W-:Y:S02]  /*156d0*/  FMUL.FTZ R32, R3, R152 ;  /* 0x0000009803207220 */ /* 0x000fe40000410000 */
[----:B------:R-:W-:Y:S02]  /*156e0*/  FADD.FTZ R9, R11, R2 ;  /* 0x000000020b097221 */ /* 0x000fe40000010000 */
[C---:B------:R-:W-:Y:S02]  /*156f0*/  FADD.FTZ R2, -R4.reuse, R5 ;  /* 0x0000000504027221 */ /* 0x040fe40000010100 */
[----:B------:R-:W-:Y:S02]  /*15700*/  FMUL.FTZ R5, R4, c[0x0][0x2d0] ;  /* 0x0000b40004057a20 */ /* 0x000fe40000410000 */
[----:B------:R-:W-:Y:S02]  /*15710*/  FMUL.FTZ R2, R2, c[0x0][0x2d0] ;  /* 0x0000b40002027a20 */ /* 0x000fe40000410000 */
[----:B------:R-:W-:Y:S02]  /*15720*/  FADD.FTZ R9, R16, R9 ;  /* 0x0000000910097221 */ /* 0x000fe40000010000 */
[--C-:B------:R-:W-:Y:S02]  /*15730*/  FFMA.FTZ R8, R192, c[0x0][0x2d0], -R5.reuse ;  /* 0x0000b400c0087a23 */ /* 0x100fe40000010805 */
[----:B------:R-:W1:Y:S01]  /*15740*/  MUFU.EX2 R2, R2 ;  /* 0x0000000200027308 */ /* 0x000e620000000800 */
[----:B------:R-:W-:Y:S02]  /*15750*/  FFMA.FTZ R179, R185, c[0x0][0x2d0], -R5 ;  /* 0x0000b400b9b37a23 */ /* 0x000fe40000010805 */
[----:B------:R-:W-:Y:S02]  /*15760*/  FADD.FTZ R185, R13, R9 ;  /* 0x000000090db97221 */ /* 0x000fe40000010000 */
[----:B------:R-:W-:Y:S02]  /*15770*/  FMUL.FTZ R33, R3, R153 ;  /* 0x0000009903217220 */ /* 0x000fe40000410000 */
[--C-:B------:R-:W-:Y:S02]  /*15780*/  FFMA.FTZ R10, R193, c[0x0][0x2d0], -R5.reuse ;  /* 0x0000b400c10a7a23 */ /* 0x100fe40000010805 */
[--C-:B------:R-:W-:Y:S01]  /*15790*/  FFMA.FTZ R183, R183, c[0x0][0x2d0], -R5.reuse ;  /* 0x0000b400b7b77a23 */ /* 0x100fe20000010805 */
[----:B------:R2:W-:Y:S01]  /*157a0*/  MUFU.EX2 R13, R8 ;  /* 0x00000008000d7308 */ /* 0x0005e20000000800 */
[C---:B------:R-:W-:Y:S02]  /*157b0*/  FMUL.FTZ R21, R3.reuse, R165 ;  /* 0x000000a503157220 */ /* 0x040fe40000410000 */
[----:B------:R-:W-:Y:S02]  /*157c0*/  FMUL.FTZ R9, R3, R173 ;  /* 0x000000ad03097220 */ /* 0x000fe40000410000 */
[--C-:B------:R-:W-:Y:S02]  /*157d0*/  FFMA.FTZ R182, R177, c[0x0][0x2d0], -R5.reuse ;  /* 0x0000b400b1b67a23 */ /* 0x100fe40000010805 */
[C---:B------:R-:W-:Y:S02]  /*157e0*/  FMUL.FTZ R16, R3.reuse, R168 ;  /* 0x000000a803107220 */ /* 0x040fe40000410000 */
[----:B------:R-:W-:Y:S01]  /*157f0*/  FMUL.FTZ R17, R3, R169 ;  /* 0x000000a903117220 */ /* 0x000fe20000410000 */
[----:B------:R-:W-:Y:S01]  /*15800*/  MUFU.EX2 R165, R179 ;  /* 0x000000b300a57308 */ /* 0x000fe20000000800 */
[--C-:B------:R-:W-:Y:S02]  /*15810*/  FFMA.FTZ R184, R26, c[0x0][0x2d0], -R5.reuse ;  /* 0x0000b4001ab87a23 */ /* 0x100fe40000010805 */
[--C-:B------:R-:W-:Y:S02]  /*15820*/  FFMA.FTZ R181, R181, c[0x0][0x2d0], -R5.reuse ;  /* 0x0000b400b5b57a23 */ /* 0x100fe40000010805 */
[C---:B-1----:R-:W-:Y:S02]  /*15830*/  FMUL.FTZ R34, R2.reuse, R154 ;  /* 0x0000009a02227220 */ /* 0x042fe40000410000 */
[C---:B------:R-:W-:Y:S02]  /*15840*/  FMUL.FTZ R35, R2.reuse, R155 ;  /* 0x0000009b02237220 */ /* 0x040fe40000410000 */
[----:B------:R-:W1:Y:S01]  /*15850*/  LDSM.16.MT88.4 R152, [R151] ;  /* 0x000000009798783b */ /* 0x000e620000004200 */
[----:B------:R-:W3:Y:S01]  /*15860*/  MUFU.EX2 R193, R183 ;  /* 0x000000b700c17308 */ /* 0x000ee20000000800 */
[C---:B------:R-:W-:Y:S02]  /*15870*/  FMUL.FTZ R11, R2.reuse, R175 ;  /* 0x000000af020b7220 */ /* 0x040fe40000410000 */
[C---:B------:R-:W-:Y:S02]  /*15880*/  FMUL.FTZ R18, R2.reuse, R170 ;  /* 0x000000aa02127220 */ /* 0x040fe40000410000 */
[----:B--2---:R-:W-:Y:S02]  /*15890*/  FMUL.FTZ R8, R3, R172 ;  /* 0x000000ac03087220 */ /* 0x004fe40000410000 */
[----:B------:R-:W-:Y:S02]  /*158a0*/  FMUL.FTZ R19, R2, R171 ;  /* 0x000000ab02137220 */ /* 0x000fe40000410000 */
[--C-:B------:R-:W-:Y:S01]  /*158b0*/  FFMA.FTZ R180, R180, c[0x0][0x2d0], -R5.reuse ;  /* 0x0000b400b4b47a23 */ /* 0x100fe20000010805 */
[----:B------:R-:W2:Y:S01]  /*158c0*/  MUFU.EX2 R172, R10 ;  /* 0x0000000a00ac7308 */ /* 0x000ea20000000800 */
[--C-:B------:R-:W-:Y:S01]  /*158d0*/  FFMA.FTZ R191, R24, c[0x0][0x2d0], -R5.reuse ;  /* 0x0000b40018bf7a23 */ /* 0x100fe20000010805 */
[----:B------:R-:W-:Y:S01]  /*158e0*/  LDSM.16.MT88.4 R168, [R151+0x1000] ;  /* 0x0010000097a8783b */ /* 0x000fe20000004200 */
[--C-:B------:R-:W-:Y:S02]  /*158f0*/  FFMA.FTZ R190, R23, c[0x0][0x2d0], -R5.reuse ;  /* 0x0000b40017be7a23 */ /* 0x100fe40000010805 */
[----:B------:R-:W-:Y:S02]  /*15900*/  FMUL.FTZ R23, R2, R167 ;  /* 0x000000a702177220 */ /* 0x000fe40000410000 */
[--C-:B------:R-:W-:Y:S02]  /*15910*/  FFMA.FTZ R192, R22, c[0x0][0x2d0], -R5.reuse ;  /* 0x0000b40016c07a23 */ /* 0x100fe40000010805 */
[----:B------:R-:W-:Y:S01]  /*15920*/  FMUL.FTZ R22, R2, R166 ;  /* 0x000000a602167220 */ /* 0x000fe20000410000 */
[----:B------:R-:W-:Y:S01]  /*15930*/  MUFU.EX2 R183, R184 ;  /* 0x000000b800b77308 */ /* 0x000fe20000000800 */
[----:B------:R-:W-:Y:S02]  /*15940*/  FFMA.FTZ R5, R20, c[0x0][0x2d0], -R5 ;  /* 0x0000b40014057a23 */ /* 0x000fe40000010805 */
[----:B------:R-:W-:Y:S01]  /*15950*/  FMUL.FTZ R20, R3, R164 ;  /* 0x000000a403147220 */ /* 0x000fe20000410000 */
[----:B---3--:R-:W-:Y:S01]  /*15960*/  F2FP.PACK_AB R179, R193, R165 ;  /* 0x000000a5c1b3723e */ /* 0x008fe200000000ff */
[C---:B------:R-:W-:Y:S02]  /*15970*/  FMUL.FTZ R26, R2.reuse, R162 ;  /* 0x000000a2021a7220 */ /* 0x040fe40000410000 */
[----:B------:R-:W-:Y:S02]  /*15980*/  FMUL.FTZ R27, R2, R163 ;  /* 0x000000a3021b7220 */ /* 0x000fe40000410000 */
[C---:B------:R-:W-:Y:S01]  /*15990*/  FMUL.FTZ R24, R3.reuse, R160 ;  /* 0x000000a003187220 */ /* 0x040fe20000410000 */
[----:B------:R-:W-:Y:S01]  /*159a0*/  MUFU.EX2 R5, R5 ;  /* 0x0000000500057308 */ /* 0x000fe20000000800 */
[C---:B------:R-:W-:Y:S02]  /*159b0*/  FMUL.FTZ R25, R3.reuse, R161 ;  /* 0x000000a103197220 */ /* 0x040fe40000410000 */
[C---:B------:R-:W-:Y:S01]  /*159c0*/  FMUL.FTZ R28, R3.reuse, R156 ;  /* 0x0000009c031c7220 */ /* 0x040fe20000410000 */
[----:B--2---:R-:W-:Y:S01]  /*159d0*/  F2FP.PACK_AB R177, R172, R13 ;  /* 0x0000000dacb1723e */ /* 0x004fe200000000ff */
[C---:B------:R-:W-:Y:S02]  /*159e0*/  FMUL.FTZ R10, R2.reuse, R174 ;  /* 0x000000ae020a7220 */ /* 0x040fe40000410000 */
[C---:B------:R-:W-:Y:S02]  /*159f0*/  FMUL.FTZ R29, R3.reuse, R157 ;  /* 0x0000009d031d7220 */ /* 0x040fe40000410000 */
[C---:B------:R-:W-:Y:S01]  /*15a00*/  FMUL.FTZ R30, R2.reuse, R158 ;  /* 0x0000009e021e7220 */ /* 0x040fe20000410000 */
[----:B------:R-:W-:Y:S01]  /*15a10*/  MUFU.EX2 R161, R187 ;  /* 0x000000bb00a17308 */ /* 0x000fe20000000800 */
[C---:B------:R-:W-:Y:S01]  /*15a20*/  FMUL.FTZ R31, R2.reuse, R159 ;  /* 0x0000009f021f7220 */ /* 0x040fe20000410000 */
[C---:B-1----:R-:W-:Y:S01]  /*15a30*/  HMMA.16816.F32 R8, R176.reuse, R152, R8 ;  /* 0x00000098b008723c */ /* 0x042fe20000001808 */
[----:B------:R-:W-:Y:S04]  /*15a40*/  LDSM.16.MT88.4 R156, [R151+0x800] ;  /* 0x00080000979c783b */ /* 0x000fe80000004200 */
[C---:B------:R-:W-:Y:S02]  /*15a50*/  FMUL.FTZ R36, R3.reuse, R36 ;  /* 0x0000002403247220 */ /* 0x040fe40000410000 */
[C---:B------:R-:W-:Y:S01]  /*15a60*/  FMUL.FTZ R37, R3.reuse, R37 ;  /* 0x0000002503257220 */ /* 0x040fe20000410000 */
[C---:B------:R-:W-:Y:S01]  /*15a70*/  HMMA.16816.F32 R16, R176.reuse, R154, R16 ;  /* 0x0000009ab010723c */ /* 0x040fe20000001810 */
[----:B------:R-:W1:Y:S01]  /*15a80*/  LDSM.16.MT88.4 R152, [R196] ;  /* 0x00000000c498783b */ /* 0x000e620000004200 */
[----:B------:R-:W-:Y:S02]  /*15a90*/  MUFU.EX2 R160, R186 ;  /* 0x000000ba00a07308 */ /* 0x000fe40000000800 */
[C---:B------:R-:W-:Y:S02]  /*15aa0*/  FMUL.FTZ R38, R2.reuse, R38 ;  /* 0x0000002602267220 */ /* 0x040fe40000410000 */
[C---:B------:R-:W-:Y:S02]  /*15ab0*/  FMUL.FTZ R39, R2.reuse, R39 ;  /* 0x0000002702277220 */ /* 0x040fe40000410000 */
[C---:B------:R-:W-:Y:S04]  /*15ac0*/  FMUL.FTZ R40, R3.reuse, R40 ;  /* 0x0000002803287220 */ /* 0x040fe80000410000 */
        /* <DEDUP_REMOVED lines=24> */
[----:B------:R-:W1:Y:S03]  /*15c50*/  LDSM.16.MT88.4 R152, [R198] ;  /* 0x00000000c698783b */ /* 0x000e660000004200 */
[C---:B------:R-:W-:Y:S02]  /*15c60*/  FMUL.FTZ R59, R2.reuse, R59 ;  /* 0x0000003b023b7220 */ /* 0x040fe40000410000 */
[C---:B------:R-:W-:Y:S02]  /*15c70*/  FMUL.FTZ R60, R3.reuse, R60 ;  /* 0x0000003c033c7220 */ /* 0x040fe40000410000 */
[C---:B------:R-:W-:Y:S04]  /*15c80*/  FMUL.FTZ R61, R3.reuse, R61 ;  /* 0x0000003d033d7220 */ /* 0x040fe80000410000 */
        /* <DEDUP_REMOVED lines=79> */
[C---:B------:R-:W-:Y:S02]  /*16180*/  FFMA.FTZ R164, R2.reuse, R217, R13 ;  /* 0x000000d902a47223 */ /* 0x040fe4000001000d */
[----:B------:R-:W2:Y:S01]  /*16190*/  MUFU.EX2 R13, R189 ;  /* 0x000000bd000d7308 */ /* 0x000ea20000000800 */
[C---:B------:R-:W-:Y:S02]  /*161a0*/  FMUL.FTZ R132, R3.reuse, R132 ;  /* 0x0000008403847220 */ /* 0x040fe40000410000 */
[C---:B------:R-:W-:Y:S02]  /*161b0*/  FMUL.FTZ R133, R3.reuse, R133 ;  /* 0x0000008503857220 */ /* 0x040fe40000410000 */
[C---:B------:R-:W-:Y:S02]  /*161c0*/  FMUL.FTZ R136, R3.reuse, R136 ;  /* 0x0000008803887220 */ /* 0x040fe40000410000 */
[----:B------:R-:W-:Y:S02]  /*161d0*/  FMUL.FTZ R137, R3, R137 ;  /* 0x0000008903897220 */ /* 0x000fe40000410000 */
[C---:B------:R-:W-:Y:S01]  /*161e0*/  FMUL.FTZ R134, R2.reuse, R134 ;  /* 0x0000008602867220 */ /* 0x040fe20000410000 */
[----:B------:R-:W3:Y:S01]  /*161f0*/  MUFU.EX2 R3, R188 ;  /* 0x000000bc00037308 */ /* 0x000ee20000000800 */
[C---:B------:R-:W-:Y:S01]  /*16200*/  FMUL.FTZ R135, R2.reuse, R135 ;  /* 0x0000008702877220 */ /* 0x040fe20000410000 */
[C---:B-1----:R-:W-:Y:S03]  /*16210*/  HMMA.16816.F32 R52, R176.reuse, R152, R52 ;  /* 0x00000098b034723c */ /* 0x042fe60000001834 */
[C---:B------:R-:W-:Y:S02]  /*16220*/  FMUL.FTZ R138, R2.reuse, R138 ;  /* 0x0000008a028a7220 */ /* 0x040fe40000410000 */
[----:B------:R-:W-:Y:S03]  /*16230*/  FMUL.FTZ R139, R2, R139 ;  /* 0x0000008b028b7220 */ /* 0x000fe60000410000 */
[----:B------:R-:W1:Y:S01]  /*16240*/  MUFU.EX2 R188, R181 ;  /* 0x000000b500bc7308 */ /* 0x000e620000000800 */
[C---:B------:R-:W-:Y:S01]  /*16250*/  HMMA.16816.F32 R56, R176.reuse, R154, R56 ;  /* 0x0000009ab038723c */ /* 0x040fe20000001838 */
[----:B------:R-:W4:Y:S02]  /*16260*/  LDSM.16.MT88.4 R152, [R198+0x1800] ;  /* 0x00180000c698783b */ /* 0x000f240000004200 */
[----:B--2---:R-:W-:Y:S06]  /*16270*/  FADD.FTZ R2, R13, R185 ;  /* 0x000000b90d027221 */ /* 0x004fec0000010000 */
[----:B------:R-:W2:Y:S03]  /*16280*/  MUFU.EX2 R181, R191 ;  /* 0x000000bf00b57308 */ /* 0x000ea60000000800 */
[----:B---3--:R-:W-:Y:S04]  /*16290*/  FADD.FTZ R2, R3, R2 ;  /* 0x0000000203027221 */ /* 0x008fe80000010000 */
[----:B------:R-:W-:Y:S04]  /*162a0*/  FADD.FTZ R2, R161, R2 ;  /* 0x00000002a1027221 */ /* 0x000fe80000010000 */
[C---:B------:R-:W-:Y:S01]  /*162b0*/  FADD.FTZ R2, R160.reuse, R2 ;  /* 0x00000002a0027221 */ /* 0x040fe20000010000 */
        /* <DEDUP_REMOVED lines=31> */
[----:B-1----:R-:W-:Y:S03]  /*164b0*/  F2FP.PACK_AB R153, R187, R188 ;  /* 0x000000bcbb99723e */ /* 0x002fe600000000ff */
[----:B------:R-:W-:Y:S02]  /*164c0*/  F2FP.PACK_AB R154, R160, R161 ;  /* 0x000000a1a09a723e */ /* 0x000fe400000000ff */
[----:B------:R-:W1:Y:S02]  /*164d0*/  LDSM.16.MT88.4 R160, [R196+0x800] ;  /* 0x00080000c4a0783b */ /* 0x000e640000004200 */
[----:B------:R-:W4:Y:S01]  /*164e0*/  MUFU.EX2 R3, R208 ;  /* 0x000000d000037308 */ /* 0x000f220000000800 */
[----:B------:R-:W-:Y:S02]  /*164f0*/  F2FP.PACK_AB R155, R183, R186 ;  /* 0x000000bab79b723e */ /* 0x000fe400000000ff */
[----:B--2---:R-:W-:Y:S02]  /*16500*/  F2FP.PACK_AB R177, R182, R181 ;  /* 0x000000b5b6b1723e */ /* 0x004fe400000000ff */
[----:B------:R-:W-:Y:S03]  /*16510*/  F2FP.PACK_AB R179, R5, R180 ;  /* 0x000000b405b3723e */ /* 0x000fe600000000ff */
[C---:B------:R-:W-:Y:S05]  /*16520*/  HMMA.16816.F32 R8, R152.reuse, R156, R8 ;  /* 0x0000009c9808723c */ /* 0x040fea0000001808 */
[----:B---3--:R-:W-:Y:S03]  /*16530*/  FADD.FTZ R2, R13, R2 ;  /* 0x000000020d027221 */ /* 0x008fe60000010000 */
[C---:B------:R-:W-:Y:S01]  /*16540*/  HMMA.16816.F32 R16, R152.reuse, R158, R16 ;  /* 0x0000009e9810723c */ /* 0x040fe20000001810 */
[----:B------:R-:W2:Y:S03]  /*16550*/  LDSM.16.MT88.4 R156, [R198+0x800] ;  /* 0x00080000c69c783b */ /* 0x000ea60000004200 */
[C---:B----4-:R-:W-:Y:S01]  /*16560*/  F2FP.PACK_AB R176, R3.reuse, R13 ;  /* 0x0000000d03b0723e */ /* 0x050fe200000000ff */
[----:B------:R-:W-:Y:S02]  /*16570*/  FADD.FTZ R2, R3, R2 ;  /* 0x0000000203027221 */ /* 0x000fe40000010000 */
[----:B------:R-:W-:Y:S01]  /*16580*/  FADD.FTZ R3, R172, R164 ;  /* 0x000000a4ac037221 */ /* 0x000fe20000010000 */
        /* <DEDUP_REMOVED lines=40> */
[----:B------:R-:W2:Y:S07]  /*16810*/  MUFU.EX2 R157, R195 ;  /* 0x000000c3009d7308 */ /* 0x000eae0000000800 */
[C---:B------:R-:W-:Y:S03]  /*16820*/  HMMA.16816.F32 R128, R152.reuse, R158, R128 ;  /* 0x0000009e9880723c */ /* 0x040fe60000001880 */
[----:B------:R-:W3:Y:S01]  /*16830*/  MUFU.EX2 R156, R194 ;  /* 0x000000c2009c7308 */ /* 0x000ee20000000800 */
[----:B--2---:R-:W-:Y:S04]  /*16840*/  FADD.FTZ R2, R157, R2 ;  /* 0x000000029d027221 */ /* 0x004fe80000010000 */
[C---:B-1----:R-:W-:Y:S04]  /*16850*/  HMMA.16816.F32 R132, R152.reuse, R160, R132 ;  /* 0x000000a09884723c */ /* 0x042fe80000001884 */
[C---:B---3--:R-:W-:Y:S01]  /*16860*/  F2FP.PACK_AB R178, R156.reuse, R157 ;  /* 0x0000009d9cb2723e */ /* 0x048fe200000000ff */
[----:B------:R-:W-:Y:S03]  /*16870*/  FADD.FTZ R218, R156, R2 ;  /* 0x000000029cda7221 */ /* 0x000fe60000010000 */
[----:B------:R-:W-:Y:S01]  /*16880*/  HMMA.16816.F32 R136, R152, R162, R136 ;  /* 0x000000a29888723c */ /* 0x000fe20000001888 */
[----:B------:R-:W1:Y:S03]  /*16890*/  LDSM.16.MT88.4 R160, [R196+0x1000] ;  /* 0x00100000c4a0783b */ /* 0x000e660000004200 */
[----:B------:R-:W-:Y:S04]  /*168a0*/  FADD.FTZ R2, R165, R3 ;  /* 0x00000003a5027221 */ /* 0x000fe80000010000 */
[C---:B------:R-:W-:Y:S01]  /*168b0*/  HMMA.16816.F32 R172, R176.reuse, R168, R8 ;  /* 0x000000a8b0ac723c */ /* 0x040fe20000001808 */
[----:B------:R-:W2:Y:S04]  /*168c0*/  LDSM.16.MT88.4 R152, [R198+0x1000] ;  /* 0x00100000c698783b */ /* 0x000ea80000004200 */
[----:B------:R-:W-:Y:S03]  /*168d0*/  FADD.FTZ R2, R193, R2 ;  /* 0x00000002c1027221 */ /* 0x000fe60000010000 */
[C---:B------:R-:W-:Y:S01]  /*168e0*/  HMMA.16816.F32 R168, R176.reuse, R170, R16 ;  /* 0x000000aab0a8723c */ /* 0x040fe20000001810 */
[----:B------:R-:W3:Y:S03]  /*168f0*/  LDSM.16.MT88.4 R8, [R197+0x1000] ;  /* 0x00100000c508783b */ /* 0x000ee60000004200 */
[----:B------:R-:W-:Y:S04]  /*16900*/  FADD.FTZ R2, R188, R2 ;  /* 0x00000002bc027221 */ /* 0x000fe80000010000 */
[----:B------:R-:W-:Y:S01]  /*16910*/  FADD.FTZ R2, R187, R2 ;  /* 0x00000002bb027221 */ /* 0x000fe20000010000 */
[----:B------:R-:W4:Y:S03]  /*16920*/  LDSM.16.MT88.4 R16, [R151+0x2800] ;  /* 0x002800009710783b */ /* 0x000f260000004200 */
[----:B------:R-:W-:Y:S04]  /*16930*/  FADD.FTZ R2, R186, R2 ;  /* 0x00000002ba027221 */ /* 0x000fe80000010000 */
[----:B------:R-:W-:Y:S04]  /*16940*/  FADD.FTZ R2, R183, R2 ;  /* 0x00000002b7027221 */ /* 0x000fe80000010000 */
[----:B------:R-:W-:Y:S04]  /*16950*/  FADD.FTZ R2, R181, R2 ;  /* 0x00000002b5027221 */ /* 0x000fe80000010000 */
[----:B------:R-:W-:Y:S01]  /*16960*/  FADD.FTZ R2, R182, R2 ;  /* 0x00000002b6027221 */ /* 0x000fe20000010000 */
[C---:B-1----:R-:W-:Y:S01]  /*16970*/  HMMA.16816.F32 R164, R176.reuse, R160, R20 ;  /* 0x000000a0b0a4723c */ /* 0x042fe20000001814 */
[----:B------:R-:W1:Y:S02]  /*16980*/  LDSM.16.MT88.4 R20, [R196+0x2800] ;  /* 0x00280000c414783b */ /* 0x000e640000004200 */
[----:B------:R-:W-:Y:S01]  /*16990*/  FADD.FTZ R3, R180, R2 ;  /* 0x00000002b4037221 */ /* 0x000fe20000010000 */
[----:B------:R-:W-:Y:S03]  /*169a0*/  IADD3 R2, R210, -0x1, RZ ;  /* 0xffffffffd2027810 */ /* 0x000fe60007ffe0ff */
[----:B------:R-:W-:Y:S01]  /*169b0*/  FADD.FTZ R217, R5, R3 ;  /* 0x0000000305d97221 */ /* 0x000fe20000010000 */
[C---:B------:R-:W-:Y:S04]  /*169c0*/  HMMA.16816.F32 R160, R176.reuse, R162, R24 ;  /* 0x000000a2b0a0723c */ /* 0x040fe80000001818 */
[----:B------:R-:W-:Y:S02]  /*169d0*/  MOV R210, R2 ;  /* 0x0000000200d27202 */ /* 0x000fe40000000f00 */
[----:B------:R-:W-:Y:S02]  /*169e0*/  MOV R5, R4 ;  /* 0x0000000400057202 */ /* 0x000fe40000000f00 */
        /* <DEDUP_REMOVED lines=40> */
.L_x_1837:
[----:B------:R-:W-:Y:S05]  /*16c70*/  BRA.DIV ~URZ, `(.L_x_1850) ;  /* 0x000067e27f007947 */ /* 0x000fea000b800000 */
[----:B------:R-:W1:Y:S02]  /*16c80*/  SHFL.BFLY PT, R2, R218, 0x2, 0x1f ;  /* 0x0c401f00da027f89 */ /* 0x000e6400000e0000 */
[----:B-1----:R-:W-:-:S05]  /*16c90*/  FADD.FTZ R2, R2, R218 ;  /* 0x000000da02027221 */ /* 0x002fca0000010000 */
[----:B------:R-:W1:Y:S02]  /*16ca0*/  SHFL.BFLY PT, R3, R2, 0x1, 0x1f ;  /* 0x0c201f0002037f89 */ /* 0x000e6400000e0000 */
[----:B-1----:R-:W-:Y:S02]  /*16cb0*/  FADD.FTZ R8, R2, R3 ;  /* 0x0000000302087221 */ /* 0x002fe40000010000 */
[----:B------:R-:W1:Y:S02]  /*16cc0*/  SHFL.BFLY PT, R2, R217, 0x2, 0x1f ;  /* 0x0c401f00d9027f89 */ /* 0x000e6400000e0000 */
[----:B-1----:R-:W-:-:S05]  /*16cd0*/  FADD.FTZ R4, R2, R217 ;  /* 0x000000d902047221 */ /* 0x002fca0000010000 */
[----:B------:R1:W2:Y:S02]  /*16ce0*/  SHFL.BFLY PT, R2, R4, 0x1, 0x1f ;  /* 0x0c201f0004027f89 */ /* 0x0002a400000e0000 */
.L_x_1932:
[----:B------:R-:W-:Y:S01]  /*16cf0*/  FSETP.NE.FTZ.AND P0, PT, R8, RZ, PT ;  /* 0x000000ff0800720b */ /* 0x000fe20003f15000 */
[----:B-12---:R-:W-:Y:S01]  /*16d00*/  FADD.FTZ R4, R2, R4 ;  /* 0x0000000402047221 */ /* 0x006fe20000010000 */
[----:B------:R-:W-:Y:S02]  /*16d10*/  MOV R3, RZ ;  /* 0x000000ff00037202 */ /* 0x000fe40000000f00 */
[----:B------:R-:W-:Y:S02]  /*16d20*/  MOV R21, 0xff800000 ;  /* 0xff80000000157802 */ /* 0x000fe40000000f00 */
[----:B------:R-:W-:-:S07]  /*16d30*/  MOV R20, 0xff800000 ;  /* 0xff80000000147802 */ /* 0x000fce0000000f00 */
[----:B------:R-:W1:Y:S01]  /*16d40*/  @P0 MUFU.LG2 R2, R8 ;  /* 0x0000000800020308 */ /* 0x000e620000000c00 */
[----:B------:R-:W-:-:S07]  /*16d50*/  @P0 MOV R9, 0x3f317218 ;  /* 0x3f31721800090802 */ /* 0x000fce0000000f00 */
[----:B------:R1:W2:Y:S02]  /*16d60*/  @P0 MUFU.RCP R3, R8 ;  /* 0x0000000800030308 */ /* 0x0002a40000001000 */
[----:B-1----:R-:W-:Y:S02]  /*16d70*/  @P0 FMUL.FTZ R8, R2, 0.69314718246459960938 ;  /* 0x3f31721802080820 */ /* 0x002fe40000410000 */
[----:B------:R-:W-:Y:S02]  /*16d80*/  @P0 FMUL.FTZ R2, R9, c[0x0][0x2d0] ;  /* 0x0000b40009020a20 */ /* 0x000fe40000410000 */
[C---:B--2---:R-:W-:Y:S02]  /*16d90*/  FMUL.FTZ R34, R3.reuse, R152 ;  /* 0x0000009803227220 */ /* 0x044fe40000410000 */
        /* <DEDUP_REMOVED lines=9> */
[----:B------:R-:W1:Y:S01]  /*16e30*/  @P0 MUFU.RCP R2, R4 ;  /* 0x0000000400020308 */ /* 0x000e620000001000 */
[----:B------:R-:W-:Y:S01]  /*16e40*/  @P0 MOV R6, 0x3f317218 ;  /* 0x3f31721800060802 */ /* 0x000fe20000000f00 */
[----:B------:R-:W-:-:S02]  /*16e50*/  FMUL.FTZ R33, R3, R157 ;  /* 0x0000009d03217220 */ /* 0x000fc40000410000 */
[C---:B------:R-:W-:Y:S02]  /*16e60*/  FMUL.FTZ R112, R3.reuse, R116 ;  /* 0x0000007403707220 */ /* 0x040fe40000410000 */
[C---:B------:R-:W-:Y:S02]  /*16e70*/  FMUL.FTZ R113, R3.reuse, R117 ;  /* 0x0000007503717220 */ /* 0x040fe40000410000 */
[----:B------:R-:W2:Y:S01]  /*16e80*/  @P0 MUFU.LG2 R4, R4 ;  /* 0x0000000400040308 */ /* 0x000ea20000000c00 */
[C---:B------:R-:W-:Y:S02]  /*16e90*/  FMUL.FTZ R22, R3.reuse, R136 ;  /* 0x0000008803167220 */ /* 0x040fe40000410000 */
[C---:B------:R-:W-:Y:S02]  /*16ea0*/  FMUL.FTZ R23, R3.reuse, R137 ;  /* 0x0000008903177220 */ /* 0x040fe40000410000 */
[C---:B------:R-:W-:Y:S02]  /*16eb0*/  FMUL.FTZ R116, R3.reuse, R120 ;  /* 0x0000007803747220 */ /* 0x040fe40000410000 */
[----:B------:R-:W-:-:S02]  /*16ec0*/  FMUL.FTZ R117, R3, R121 ;  /* 0x0000007903757220 */ /* 0x000fc40000410000 */
[C---:B------:R-:W-:Y:S02]  /*16ed0*/  FMUL.FTZ R156, R3.reuse, R128 ;  /* 0x00000080039c7220 */ /* 0x040fe40000410000 */
[C---:B------:R-:W-:Y:S02]  /*16ee0*/  FMUL.FTZ R157, R3.reuse, R129 ;  /* 0x00000081039d7220 */ /* 0x040fe40000410000 */
[C---:B-1----:R-:W-:Y:S02]  /*16ef0*/  FMUL.FTZ R136, R2.reuse, R154 ;  /* 0x0000009a02887220 */ /* 0x042fe40000410000 */
        /* <DEDUP_REMOVED lines=15> */
[----:B--2---:R-:W-:Y:S02]  /*16ff0*/  @P0 FMUL.FTZ R4, R4, 0.69314718246459960938 ;  /* 0x3f31721804040820 */ /* 0x004fe40000410000 */
[----:B------:R-:W-:Y:S02]  /*17000*/  @P0 FMUL.FTZ R6, R6, c[0x0][0x2d0] ;  /* 0x0000b40006060a20 */ /* 0x000fe40000410000 */
        /* <DEDUP_REMOVED lines=98> */
.L_x_1758:
[----:B------:R1:W5:Y:S04]  /*17630*/  LDL R5, [R1] ;  /* 0x0000000001057983 */ /* 0x0003680000100800 */
[----:B------:R-:W2:Y:S01]  /*17640*/  S2R R3, SR_TID.X ;  /* 0x0000000000037919 */ /* 0x000ea20000002100 */
[----:B------:R-:W-:Y:S01]  /*17650*/  BSSY B0, `(.L_x_1851) ;  /* 0x0000011000007945 */ /* 0x000fe20003800000 */
[----:B--2---:R-:W-:-:S13]  /*17660*/  LOP3.LUT P0, RZ, R3, 0xff, RZ, 0xc0, !PT ;  /* 0x000000ff03ff7812 */ /* 0x004fda000780c0ff */
[----:B------:R-:W-:Y:S05]  /*17670*/  @P0 BRA `(.L_x_1852) ;  /* 0x000000e000000947 */ /* 0x000fea0003800000 */
[----:B-1----:R-:W1:Y:S01]  /*17680*/  S2R R3, SR_LANEID ;  /* 0x0000000000037919 */ /* 0x002e620000000000 */
[----:B------:R-:W-:Y:S01]  /*17690*/  VOTEU.ANY UR4, UPT, PT ;  /* 0x0000000000047886 */ /* 0x000fe200038e0100 */
[----:B------:R-:W-:Y:S01]  /*176a0*/  IMAD.MOV.U32 R8, RZ, RZ, c[0x0][0x560] ;  /* 0x00015800ff087624 */ /* 0x000fe200078e00ff */
[----:B----4-:R-:W1:Y:S01]  /*176b0*/  FLO.U32 R4, UR4 ;  /* 0x0000000400047d00 */ /* 0x010e6200080e0000 */
[----:B------:R-:W-:Y:S01]  /*176c0*/  IMAD.MOV.U32 R9, RZ, RZ, c[0x0][0x564] ;  /* 0x00015900ff097624 */ /* 0x000fe200078e00ff */
[----:B-1----:R-:W-:-:S06]  /*176d0*/  ISETP.EQ.U32.AND P0, PT, R4, R3, PT ;  /* 0x000000030400720c */ /* 0x002fcc0003f02070 */
[----:B------:R-:W1:Y:S07]  /*176e0*/  POPC R3, UR4 ;  /* 0x0000000400037d09 */ /* 0x000e6e0008000000 */
[----:B-1----:R-:W2:Y:S04]  /*176f0*/  @P0 ATOMG.E.ADD.STRONG.GPU PT, R3, [R8.64], R3 ;  /* 0x00000003080309a8 */ /* 0x002ea800081ee1c6 */
[----:B--2---:R1:W2:Y:S04]  /*17700*/  SHFL.IDX PT, R4, R3, R4, 0x1f ;  /* 0x00001f0403047589 */ /* 0x0042a800000e0000 */
[----:B-1----:R-:W1:Y:S02]  /*17710*/  S2R R3, SR_LTMASK ;  /* 0x0000000000037919 */ /* 0x002e640000003900 */
[----:B-1----:R-:W-:-:S06]  /*17720*/  LOP3.LUT R3, R3, UR4, RZ, 0xc0, !PT ;  /* 0x0000000403037c12 */ /* 0x002fcc000f8ec0ff */
[----:B------:R-:W2:Y:S02]  /*17730*/  POPC R3, R3 ;  /* 0x0000000300037309 */ /* 0x000ea40000000000 */
[----:B--2--5:R-:W-:-:S05]  /*17740*/  IADD3 R5, R4, c[0x0][0xc], R3 ;  /* 0x0000030004057a10 */ /* 0x024fca0007ffe003 */
[----:B------:R1:W-:Y:S02]  /*17750*/  STL [R1], R5 ;  /* 0x0000000501007387 */ /* 0x0003e40000100800 */
.L_x_1852:
[----:B-1----:R-:W-:Y:S05]  /*17760*/  BSYNC B0 ;  /* 0x0000000000007941 */ /* 0x002fea0003800000 */
.L_x_1851:
[----:B------:R-:W-:Y:S01]  /*17770*/  PRMT R2, R2, 0x9910, RZ ;  /* 0x0000991002027816 */ /* 0x000fe200000000ff */
[----:B------:R-:W-:Y:S01]  /*17780*/  BSSY B1, `(.L_x_1853) ;  /* 0x0000412000017945 */ /* 0x000fe20003800000 */
[----:B-----5:R-:W-:Y:S02]  /*17790*/  IMAD.MOV.U32 R114, RZ, RZ, R5 ;  /* 0x000000ffff727224 */ /* 0x020fe400078e0005 */
[----:B------:R-:W-:-:S13]  /*177a0*/  ISETP.NE.AND P0, PT, R2, RZ, PT ;  /* 0x000000ff0200720c */ /* 0x000fda0003f05270 */
[----:B------:R-:W-:Y:S05]  /*177b0*/  @!P0 BRA `(.L_x_1854) ;  /* 0x000033a000008947 */ /* 0x000fea0003800000 */
[----:B------:R-:W2:Y:S04]  /*177c0*/  LDL R8, [R1+0x1c] ;  /* 0x00001c0001087983 */ /* 0x000ea80000100800 */
[----:B---3--:R-:W3:Y:S04]  /*177d0*/  LDL R13, [R1+0x20] ;  /* 0x00002000010d7983 */ /* 0x008ee80000100800 */
[----:B----4-:R-:W4:Y:S04]  /*177e0*/  LDL R11, [R1+0x28] ;  /* 0x00002800010b7983 */ /* 0x010f280000100800 */
        /* <DEDUP_REMOVED lines=9> */
[----:B--2---:R1:W-:Y:S04]  /*17880*/  STS [R8+0x80], R3 ;  /* 0x0000800308007388 */ /* 0x0043e80000000800 */
[----:B------:R2:W-:Y:S01]  /*17890*/  STS [R8+0x480], R2 ;  /* 0x0004800208007388 */ /* 0x0005e20000000800 */
[----:B-1----:R-:W-:Y:S02]  /*178a0*/  F2FP.PACK_AB R3, R27, R26 ;  /* 0x0000001a1b03723e */ /* 0x002fe400000000ff */
[----:B--2---:R-:W-:-:S03]  /*178b0*/  F2FP.PACK_AB R2, R165, R164 ;  /* 0x000000a4a502723e */ /* 0x004fc600000000ff */
[----:B---3--:R1:W-:Y:S04]  /*178c0*/  STS [R13], R3 ;  /* 0x000000030d007388 */ /* 0x0083e80000000800 */
[----:B------:R2:W-:Y:S01]  /*178d0*/  STS [R13+0x400], R2 ;  /* 0x000400020d007388 */ /* 0x0005e20000000800 */
[----:B-1----:R-:W-:Y:S02]  /*178e0*/  F2FP.PACK_AB R3, R29, R28 ;  /* 0x0000001c1d03723e */ /* 0x002fe400000000ff */
[----:B--2---:R-:W-:-:S03]  /*178f0*/  F2FP.PACK_AB R2, R133, R132 ;  /* 0x000000848502723e */ /* 0x004fc600000000ff */
[----:B----4-:R1:W-:Y:S04]  /*17900*/  STS [R11+0x80], R3 ;  /* 0x000080030b007388 */ /* 0x0103e80000000800 */
        /* <DEDUP_REMOVED lines=121> */
[----:B------:R-:W-:Y:S04]  /*180a0*/  STS [R4+0xc000], R3 ;  /* 0x00c0000304007388 */ /* 0x000fe80000000800 */
[----:B------:R1:W-:Y:S04]  /*180b0*/  STS [R4+0xc400], R2 ;  /* 0x00c4000204007388 */ /* 0x0003e80000000800 */
[----:B------:R-:W-:Y:S01]  /*180c0*/  BAR.SYNC.DEFER_BLOCKING 0x1, 0x100 ;  /* 0x0044000000007b1d */ /* 0x000fe20000010000 */
[----:B------:R-:W-:Y:S02]  /*180d0*/  ISETP.NE.AND.EX P2, PT, RZ, c[0x0][0x504], PT, P2 ;  /* 0x00014100ff007a0c */ /* 0x000fe40003f45320 */
[----:B-1----:R-:W-:-:S04]  /*180e0*/  @P1 IADD3 R2, P0, R252, c[0x0][0x508], RZ ;  /* 0x00014200fc021a10 */ /* 0x002fc80007f1e0ff */
[----:B--2---:R-:W-:Y:S02]  /*180f0*/  @P1 IADD3.X R3, R8, c[0x0][0x50c], RZ, P0, !PT ;  /* 0x0001430008031a10 */ /* 0x004fe400007fe4ff */
[----:B------:R-:W-:-:S03]  /*18100*/  IADD3 R4, P0, R252, c[0x0][0x500], RZ ;  /* 0x00014000fc047a10 */ /* 0x000fc60007f1e0ff */
[----:B------:R1:W5:Y:S01]  /*18110*/  @P1 LDG.E R16, [R2.64] ;  /* 0x0000000602101981 */ /* 0x000362000c1e1900 */
[----:B------:R-:W-:Y:S01]  /*18120*/  IADD3.X R5, R8, c[0x0][0x504], RZ, P0, !PT ;  /* 0x0001410008057a10 */ /* 0x000fe200007fe4ff */
[----:B-1----:R-:W-:-:S06]  /*18130*/  IMAD.MOV.U32 R3, RZ, RZ, RZ ;  /* 0x000000ffff037224 */ /* 0x002fcc00078e00ff */
[----:B------:R1:W5:Y:S01]  /*18140*/  @P2 LDG.E R3, [R4.64] ;  /* 0x0000000604032981 */ /* 0x000362000c1e1900 */
[----:B----4-:R-:W-:-:S04]  /*18150*/  ISETP.NE.AND P0, PT, R6, RZ, PT ;  /* 0x000000ff0600720c */ /* 0x010fc80003f05270 */
[----:B------:R-:W-:Y:S01]  /*18160*/  SEL R2, R6, c[0x0][0x3d4], P0 ;  /* 0x0000f50006027a07 */ /* 0x000fe20000000000 */
[----:B------:R-:W-:Y:S05]  /*18170*/  @P1 BRA `(.L_x_1855) ;  /* 0x0000004000001947 */ /* 0x000fea0003800000 */
[----:B-1----:R-:W-:Y:S05]  /*18180*/  @!P2 BRA `(.L_x_1855) ;  /* 0x000000300000a947 */ /* 0x002fea0003800000 */
[----:B-----5:R1:W2:Y:S04]  /*18190*/  LDG.E R16, [R4.64] ;  /* 0x0000000604107981 */ /* 0x0202a8000c1e1900 */
[----:B-1----:R-:W2:Y:S02]  /*181a0*/  LDG.E R4, [R4.64+0x4] ;  /* 0x0000040604047981 */ /* 0x002ea4000c1e1900 */
[----:B--2---:R-:W-:Y:S02]  /*181b0*/  IADD3 R16, -R16, R4, RZ ;  /* 0x0000000410107210 */ /* 0x004fe40007ffe1ff */
.L_x_1855:
        /* <DEDUP_REMOVED lines=19> */
[----:B------:R-:W-:-:S04]  /*182f0*/  IMAD.WIDE.U32 R10, R14, R5, RZ ;  /* 0x000000050e0a7225 */ /* 0x000fc800078e00ff */
[C---:B------:R-:W-:Y:S02]  /*18300*/  IMAD R6, R8.reuse, R6, R4 ;  /* 0x0000000608067224 */ /* 0x040fe400078e0204 */
[----:B------:R-:W-:-:S04]  /*18310*/  IMAD.WIDE.U32 R8, R8, R2, RZ ;  /* 0x0000000208087225 */ /* 0x000fc800078e00ff */
[----:B------:R-:W-:Y:S01]  /*18320*/  IMAD R4, R15, R5, RZ ;  /* 0x000000050f047224 */ /* 0x000fe200078e02ff */
[----:B------:R-:W-:Y:S01]  /*18330*/  IADD3 R15, P1, P0, R8, R10, R3 ;  /* 0x0000000a080f7210 */ /* 0x000fe2000783e003 */
[----:B------:R-:W-:Y:S01]  /*18340*/  IMAD.IADD R6, R9, 0x1, R6 ;  /* 0x0000000109067824 */ /* 0x000fe200078e0206 */
[----:B------:R-:W-:Y:S01]  /*18350*/  SEL R8, R119, RZ, P2 ;  /* 0x000000ff77087207 */ /* 0x000fe20001000000 */
[----:B------:R-:W-:Y:S02]  /*18360*/  IMAD.IADD R10, R11, 0x1, R4 ;  /* 0x000000010b0a7824 */ /* 0x000fe400078e0204 */
[----:B------:R-:W-:Y:S02]  /*18370*/  IMAD.MOV.U32 R4, RZ, RZ, c[0x0][0x4e8] ;  /* 0x00013a00ff047624 */ /* 0x000fe400078e00ff */
[----:B------:R-:W-:Y:S01]  /*18380*/  IMAD R11, R19, R8, RZ ;  /* 0x00000008130b7224 */ /* 0x000fe200078e02ff */
[----:B------:R-:W-:Y:S01]  /*18390*/  IADD3.X R14, R6, R10, R13, P1, P0 ;  /* 0x0000000a060e7210 */ /* 0x000fe20000fe040d */
[----:B------:R-:W-:Y:S01]  /*183a0*/  IMAD.WIDE.U32 R8, R18, R8, RZ ;  /* 0x0000000812087225 */ /* 0x000fe200078e00ff */
[----:B------:R-:W-:Y:S01]  /*183b0*/  ISETP.NE.AND P3, PT, R4, 0x1, PT ;  /* 0x000000010400780c */ /* 0x000fe20003f65270 */
[----:B------:R-:W2:Y:S02]  /*183c0*/  LDL R18, [R1+0x188] ;  /* 0x0001880001127983 */ /* 0x000ea40000100800 */
[----:B------:R-:W-:-:S04]  /*183d0*/  IMAD R6, R115, 0x80, R118 ;  /* 0x0000008073067824 */ /* 0x000fc800078e0276 */
[----:B------:R-:W-:-:S06]  /*183e0*/  IMAD.MOV.U32 R4, RZ, RZ, R6 ;  /* 0x000000ffff047224 */ /* 0x000fcc00078e0006 */
[----:B------:R-:W-:-:S05]  /*183f0*/  @P3 IMAD.HI.U32 R10, R6, c[0x0][0x4ec], RZ ;  /* 0x00013b00060a3a27 */ /* 0x000fca00078e00ff */
[----:B------:R-:W-:Y:S01]  /*18400*/  @P3 SHF.R.U32.HI R4, RZ, c[0x0][0x4f0], R10 ;  /* 0x00013c00ff043a19 */ /* 0x000fe2000001160a */
[----:B------:R-:W-:-:S03]  /*18410*/  IMAD.IADD R11, R9, 0x1, R11 ;  /* 0x00000001090b7824 */ /* 0x000fc600078e020b */
[----:B------:R-:W-:Y:S02]  /*18420*/  IADD3 R8, P1, P0, R4, R15, R8 ;  /* 0x0000000f04087210 */ /* 0x000fe4000783e008 */
[----:B------:R-:W-:-:S04]  /*18430*/  SHF.R.S32.HI R9, RZ, 0x1f, R4 ;  /* 0x0000001fff097819 */ /* 0x000fc80000011404 */
[----:B------:R-:W-:Y:S02]  /*18440*/  IADD3.X R9, R9, R14, R11, P1, P0 ;  /* 0x0000000e09097210 */ /* 0x000fe40000fe040b */
[----:B------:R-:W1:Y:S01]  /*18450*/  LDC.64 R10, c[0x0][R17+0x160] ;  /* 0x00005800110a7b82 */ /* 0x000e620000000a00 */
[----:B------:R-:W3:Y:S01]  /*18460*/  S2R R119, SR_TID.X ;  /* 0x0000000000777919 */ /* 0x000ee20000002100 */
[----:B------:R-:W-:-:S04]  /*18470*/  IMAD.MOV R4, RZ, RZ, -R4 ;  /* 0x000000ffff047224 */ /* 0x000fc800078e0a04 */
[----:B------:R-:W-:-:S05]  /*18480*/  IMAD R4, R4, c[0x0][0x4e8], R6 ;  /* 0x00013a0004047a24 */ /* 0x000fca00078e0206 */
[----:B------:R-:W-:Y:S02]  /*18490*/  SHF.R.S32.HI R14, RZ, 0x1f, R4 ;  /* 0x0000001fff0e7819 */ /* 0x000fe40000011404 */
[----:B---3--:R-:W-:-:S04]  /*184a0*/  SHF.R.S32.HI R118, RZ, 0x1f, R119 ;  /* 0x0000001fff767819 */ /* 0x008fc80000011477 */
[----:B------:R-:W-:Y:S01]  /*184b0*/  LEA.HI R118, R118, R119, RZ, 0x5 ;  /* 0x0000007776767211 */ /* 0x000fe200078f28ff */
        /* <DEDUP_REMOVED lines=8> */
[----:B------:R-:W-:Y:S02]  /*18540*/  LEA R10, P0, R8, R10, 0x2 ;  /* 0x0000000a080a7211 */ /* 0x000fe400078010ff */
        /* <DEDUP_REMOVED lines=20> */
[----:B------:R-:W-:Y:S01]  /*18690*/  LEA R6, R115, R0, 0x7 ;  /* 0x0000000073067211 */ /* 0x000fe200078e38ff */
[C---:B------:R-:W-:Y:S01]  /*186a0*/  IMAD.WIDE.U32 R8, R3.reuse, c[0x0][0x3a0], RZ ;  /* 0x0000e80003087a25 */ /* 0x040fe200078e00ff */
[----:B-1----:R-:W-:Y:S01]  /*186b0*/  SHF.R.S32.HI R10, RZ, 0x1f, R2 ;  /* 0x0000001fff0a7819 */ /* 0x002fe20000011402 */
[----:B------:R1:W2:Y:S02]  /*186c0*/  LDS.128 R32, [R203+0x80] ;  /* 0x00008000cb207984 */ /* 0x0002a40000000c00 */
[----:B------:R-:W-:-:S02]  /*186d0*/  IMAD R3, R3, c[0x0][0x3a4], R13 ;  /* 0x0000e90003037a24 */ /* 0x000fc400078e020d */
[----:B------:R-:W-:Y:S01]  /*186e0*/  @P3 IMAD.HI.U32 R11, R6, c[0x0][0x4ec], RZ ;  /* 0x00013b00060b3a27 */ /* 0x000fe200078e00ff */
[----:B------:R1:W3:Y:S02]  /*186f0*/  LDS.128 R48, [R203+0x1080] ;  /* 0x00108000cb307984 */ /* 0x0002e40000000c00 */
[----:B------:R-:W-:Y:S01]  /*18700*/  IADD3 R9, R9, R3, RZ ;  /* 0x0000000309097210 */ /* 0x000fe20007ffe0ff */
[----:B------:R-:W-:Y:S01]  /*18710*/  IMAD R10, R10, c[0x0][0x3f0], RZ ;  /* 0x0000fc000a0a7a24 */ /* 0x000fe200078e02ff */
        /* <DEDUP_REMOVED lines=11> */
[----:B------:R-:W-:-:S03]  /*187d0*/  IADD3 R2, -R3, RZ, RZ ;  /* 0x000000ff03027210 */ /* 0x000fc60007ffe1ff */
        /* <DEDUP_REMOVED lines=9> */
[----:B------:R1:W1:Y:S02]  /*18870*/  LDS.128 R40, [R203+0x9080] ;  /* 0x00908000cb287984 */ /* 0x0002640000000c00 */
[----:B------:R-:W-:Y:S01]  /*18880*/  IADD3 R3, R3, R10, RZ ;  /* 0x0000000a03037210 */ /* 0x000fe20007ffe0ff */
[----:B------:R-:W-:Y:S01]  /*18890*/  IMAD R6, R6, c[0x0][0x3d8], RZ ;  /* 0x0000f60006067a24 */ /* 0x000fe200078e02ff */
[----:B------:R1:W1:Y:S03]  /*188a0*/  LDS.128 R56, [R203+0xa080] ;  /* 0x00a08000cb387984 */ /* 0x0002660000000c00 */
[C---:B------:R-:W-:Y:S01]  /*188b0*/  IMAD.WIDE.U32 R2, R5.reuse, c[0x0][0x3d8], R2 ;  /* 0x0000f60005027a25 */ /* 0x040fe200078e0002 */
[----:B------:R1:W1:Y:S03]  /*188c0*/  LDS.128 R72, [R203+0xb080] ;  /* 0x00b08000cb487984 */ /* 0x0002660000000c00 */
[----:B------:R-:W-:Y:S01]  /*188d0*/  IMAD R5, R5, c[0x0][0x3dc], R6 ;  /* 0x0000f70005057a24 */ /* 0x000fe200078e0206 */
[----:B------:R1:W1:Y:S01]  /*188e0*/  LDS.128 R20, [R203+0xc080] ;  /* 0x00c08000cb147984 */ /* 0x0002620000000c00 */
[----:B------:R-:W-:-:S02]  /*188f0*/  LEA R16, P0, R2, c[0x0][0x380], 0x1 ;  /* 0x0000e00002107a11 */ /* 0x000fc400078008ff */
[----:B------:R-:W-:Y:S01]  /*18900*/  LEA R6, R115, R143, 0x7 ;  /* 0x0000008f73067211 */ /* 0x000fe200078e38ff */
[----:B------:R1:W1:Y:S01]  /*18910*/  LDS.128 R36, [R203+0xd080] ;  /* 0x00d08000cb247984 */ /* 0x0002620000000c00 */
[----:B------:R-:W-:-:S03]  /*18920*/  IADD3 R3, R3, R5, RZ ;  /* 0x0000000503037210 */ /* 0x000fc60007ffe0ff */
[----:B------:R1:W1:Y:S01]  /*18930*/  LDS.128 R52, [R203+0xe080] ;  /* 0x00e08000cb347984 */ /* 0x0002620000000c00 */
[----:B------:R-:W-:-:S03]  /*18940*/  LEA.HI.X R13, R2, c[0x0][0x384], R3, 0x1, P0 ;  /* 0x0000e100020d7a11 */ /* 0x000fc600000f0c03 */
[----:B------:R1:W1:Y:S01]  /*18950*/  LDS.128 R68, [R203+0xf080] ;  /* 0x00f08000cb447984 */ /* 0x0002620000000c00 */
[----:B------:R-:W-:Y:S05]  /*18960*/  BRA.DIV ~URZ, `(.L_x_1857) ;  /* 0x00004c227f007947 */ /* 0x000fea000b800000 */
[----:B--234-:R2:W3:Y:S02]  /*18970*/  SHFL.IDX PT, R5, R13, RZ, 0x181f ;  /* 0x00181fff0d057589 */ /* 0x01c4e400000e0000 */
.L_x_1933:
[----:B------:R-:W-:Y:S05]  /*18980*/  BRA.DIV ~URZ, `(.L_x_1858) ;  /* 0x00004c727f007947 */ /* 0x000fea000b800000 */
[----:B------:R4:W2:Y:S02]  /*18990*/  SHFL.IDX PT, R2, R16, RZ, 0x181f ;  /* 0x00181fff10027589 */ /* 0x0008a400000e0000 */
.L_x_1934:
        /* <DEDUP_REMOVED lines=9> */
[CC--:B------:R-:W-:Y:S02]  /*18a30*/  @!P1 LEA R8, P5, R205.reuse, R2.reuse, 0x1 ;  /* 0x00000002cd089211 */ /* 0x0c0fe400078a08ff */
[-C--:B---3--:R-:W-:Y:S02]  /*18a40*/  @!P3 LEA.HI.X R15, R140, R5.reuse, R141, 0x1, P4 ;  /* 0x000000058c0fb211 */ /* 0x088fe400020f0c8d */
        /* <DEDUP_REMOVED lines=8> */
.L_x_1860:
[----:B------:R-:W-:Y:S05]  /*18ad0*/  BSYNC B0 ;  /* 0x0000000000007941 */ /* 0x000fea0003800000 */
.L_x_1859:
[----:B------:R-:W-:Y:S05]  /*18ae0*/  BRA.DIV ~URZ, `(.L_x_1861) ;  /* 0x00004b827f007947 */ /* 0x000fea000b800000 */
[----:B---3--:R3:W4:Y:S04]  /*18af0*/  SHFL.IDX PT, R5, R13, 0x1, 0x181f ;  /* 0x00381f000d057f89 */ /* 0x00872800000e0000 */
[----:B--2---:R3:W2:Y:S02]  /*18b00*/  SHFL.IDX PT, R2, R16, 0x1, 0x181f ;  /* 0x00381f0010027f89 */ /* 0x0046a400000e0000 */
.L_x_1935:
        /* <DEDUP_REMOVED lines=11> */
[-C--:B----4-:R-:W-:Y:S02]  /*18bc0*/  @!P3 LEA.HI.X R15, R140, R5.reuse, R141, 0x1, P4 ;  /* 0x000000058c0fb211 */ /* 0x090fe400020f0c8d */
        /* <DEDUP_REMOVED lines=8> */
.L_x_1863:
[----:B------:R-:W-:Y:S05]  /*18c50*/  BSYNC B0 ;  /* 0x0000000000007941 */ /* 0x000fea0003800000 */
.L_x_1862:
[----:B------:R-:W-:Y:S05]  /*18c60*/  BRA.DIV ~URZ, `(.L_x_1864) ;  /* 0x00004ad27f007947 */ /* 0x000fea000b800000 */
[----:B----4-:R4:W3:Y:S02]  /*18c70*/  SHFL.IDX PT, R5, R13, 0x2, 0x181f ;  /* 0x00581f000d057f89 */ /* 0x0108e400000e0000 */
.L_x_1936:
[----:B------:R-:W-:Y:S05]  /*18c80*/  BRA.DIV ~URZ, `(.L_x_1865) ;  /* 0x00004b227f007947 */ /* 0x000fea000b800000 */
[----:B--2---:R2:W4:Y:S02]  /*18c90*/  SHFL.IDX PT, R2, R16, 0x2, 0x181f ;  /* 0x00581f0010027f89 */ /* 0x00452400000e0000 */
.L_x_1937:
        /* <DEDUP_REMOVED lines=20> */
.L_x_1867:
[----:B------:R-:W-:Y:S05]  /*18de0*/  BSYNC B0 ;  /* 0x0000000000007941 */ /* 0x000fea0003800000 */
.L_x_1866:
[----:B------:R-:W-:Y:S05]  /*18df0*/  BRA.DIV ~URZ, `(.L_x_1868) ;  /* 0x00004a227f007947 */ /* 0x000fea000b800000 */
[----:B---3--:R3:W2:Y:S04]  /*18e00*/  SHFL.IDX PT, R5, R13, 0x3, 0x181f ;  /* 0x00781f000d057f89 */ /* 0x0086a800000e0000 */
[----:B----4-:R3:W4:Y:S02]  /*18e10*/  SHFL.IDX PT, R2, R16, 0x3, 0x181f ;  /* 0x00781f0010027f89 */ /* 0x01072400000e0000 */
.L_x_1938:
        /* <DEDUP_REMOVED lines=17> */
[----:B------:R-:W-:-:S04]  /*18f30*/  LEA R2, P0, R204, R2, 0x1 ;  /* 0x00000002cc027211 */ /* 0x000fc800078008ff */
[----:B------:R-:W-:-:S05]  /*18f40*/  LEA.HI.X R3, R204, R5, R215, 0x1, P0 ;  /* 0x00000005cc037211 */ /* 0x000fca00000f0cd7 */
[----:B------:R2:W-:Y:S01]  /*18f50*/  ST.E.128 [R2.64], R68 ;  /* 0x0000004402007985 */ /* 0x0005e2000c101d06 */
[----:B------:R-:W-:Y:S05]  /*18f60*/  BRA `(.L_x_1869) ;  /* 0x0000293000007947 */ /* 0x000fea0003800000 */
.L_x_1856:
[----:B-1----:R-:W2:Y:S01]  /*18f70*/  LDL.LU R10, [R1+0x40] ;  /* 0x00004000010a7983 */ /* 0x002ea20000300800 */
[----:B------:R-:W-:Y:S02]  /*18f80*/  IMAD R13, R13, c[0x0][0x408], RZ ;  /* 0x000102000d0d7a24 */ /* 0x000fe400078e02ff */
[----:B------:R-:W-:-:S04]  /*18f90*/  IMAD.WIDE.U32 R8, R3, c[0x0][0x408], RZ ;  /* 0x0001020003087a25 */ /* 0x000fc800078e00ff */
        /* <DEDUP_REMOVED lines=8> */
[----:B------:R-:W-:-:S05]  /*19020*/  IMAD R2, R2, c[0x0][0x444], R3 ;  /* 0x0001110002027a24 */ /* 0x000fca00078e0203 */
[----:B------:R-:W-:Y:S02]  /*19030*/  IADD3 R3, R5, R2, RZ ;  /* 0x0000000205037210 */ /* 0x000fe40007ffe0ff */
[----:B------:R-:W-:-:S05]  /*19040*/  MOV R2, R4 ;  /* 0x0000000400027202 */ /* 0x000fca0000000f00 */
[----:B--2---:R-:W-:-:S04]  /*19050*/  IMAD.WIDE.U32 R2, R10, c[0x0][0x448], R2 ;  /* 0x000112000a027a25 */ /* 0x004fc800078e0002 */
[----:B------:R-:W-:Y:S01]  /*19060*/  IMAD R5, R10, c[0x0][0x44c], R3 ;  /* 0x000113000a057a24 */ /* 0x000fe200078e0203 */
[----:B------:R-:W-:Y:S01]  /*19070*/  MOV R4, R2 ;  /* 0x0000000200047202 */ /* 0x000fe20000000f00 */
[----:B------:R-:W-:Y:S01]  /*19080*/  @P3 IMAD.HI.U32 R3, R6, c[0x0][0x4ec], RZ ;  /* 0x00013b0006033a27 */ /* 0x000fe200078e00ff */
[----:B------:R-:W-:-:S04]  /*19090*/  MOV R2, R6 ;  /* 0x0000000600027202 */ /* 0x000fc80000000f00 */
[----:B------:R-:W-:-:S04]  /*190a0*/  @P3 SHF.R.U32.HI R2, RZ, c[0x0][0x4f0], R3 ;  /* 0x00013c00ff023a19 */ /* 0x000fc80000011603 */
[C---:B------:R-:W-:Y:S01]  /*190b0*/  IADD3 R3, -R2.reuse, RZ, RZ ;  /* 0x000000ff02037210 */ /* 0x040fe20007ffe1ff */
[----:B------:R-:W-:-:S04]  /*190c0*/  IMAD.WIDE.U32 R4, R2, c[0x0][0x430], R4 ;  /* 0x00010c0002047a25 */ /* 0x000fc800078e0004 */
[----:B------:R-:W-:Y:S01]  /*190d0*/  IMAD R6, R3, c[0x0][0x4e8], R6 ;  /* 0x00013a0003067a24 */ /* 0x000fe200078e0206 */
[----:B------:R-:W-:-:S05]  /*190e0*/  SHF.R.S32.HI R3, RZ, 0x1f, R2 ;  /* 0x0000001fff037819 */ /* 0x000fca0000011402 */
[----:B------:R-:W-:-:S04]  /*190f0*/  IMAD R3, R3, c[0x0][0x430], RZ ;  /* 0x00010c0003037a24 */ /* 0x000fc800078e02ff */
[----:B------:R-:W-:-:S05]  /*19100*/  IMAD R2, R2, c[0x0][0x434], R3 ;  /* 0x00010d0002027a24 */ /* 0x000fca00078e0203 */
[----:B------:R-:W-:Y:S02]  /*19110*/  IADD3 R3, R5, R2, RZ ;  /* 0x0000000205037210 */ /* 0x000fe40007ffe0ff */
[----:B------:R-:W-:Y:S02]  /*19120*/  MOV R2, R4 ;  /* 0x0000000400027202 */ /* 0x000fe40000000f00 */
        /* <DEDUP_REMOVED lines=9> */
.L_x_1939:
[----:B------:R-:W-:Y:S05]  /*191c0*/  BRA.DIV ~URZ, `(.L_x_1871) ;  /* 0x000047927f007947 */ /* 0x000fea000b800000 */
[----:B------:R3:W4:Y:S02]  /*191d0*/  SHFL.IDX PT, R2, R5, RZ, 0x1c1f ;  /* 0x001c1fff05027589 */ /* 0x00072400000e0000 */
.L_x_1940:
[----:B------:R-:W-:Y:S01]  /*191e0*/  BSSY B0, `(.L_x_1872) ;  /* 0x00000c1000007945 */ /* 0x000fe20003800000 */
[----:B------:R-:W-:Y:S05]  /*191f0*/  @P0 BRA `(.L_x_1873) ;  /* 0x00000bf000000947 */ /* 0x000fea0003800000 */
[----:B------:R-:W5:Y:S04]  /*19200*/  LDL R8, [R1+0x4c] ;  /* 0x00004c0001087983 */ /* 0x000f680000100800 */
[----:B---3--:R-:W3:Y:S04]  /*19210*/  LDL R14, [R1+0xc0] ;  /* 0x0000c000010e7983 */ /* 0x008ee80000100800 */
[----:B----4-:R-:W4:Y:S04]  /*19220*/  LDL R20, [R1+0x158] ;  /* 0x0001580001147983 */ /* 0x010f280000100800 */
[----:B--2---:R-:W2:Y:S04]  /*19230*/  LDL R17, [R1+0xbc] ;  /* 0x0000bc0001117983 */ /* 0x004ea80000100800 */
[----:B------:R-:W2:Y:S04]  /*19240*/  LDL R21, [R1+0xb8] ;  /* 0x0000b80001157983 */ /* 0x000ea80000100800 */
        /* <DEDUP_REMOVED lines=8> */
[----:B-----5:R-:W-:-:S13]  /*192d0*/  ISETP.GE.AND P0, PT, R8, c[0x0][0x3c8], PT ;  /* 0x0000f20008007a0c */ /* 0x020fda0003f06270 */
[----:B------:R-:W-:-:S04]  /*192e0*/  @!P0 IMAD.MOV.U32 R3, RZ, RZ, R4 ;  /* 0x000000ffff038224 */ /* 0x000fc800078e0004 */
[----:B------:R-:W-:Y:S01]  /*192f0*/  @!P0 IMAD.WIDE R8, R8, 0x4, R2 ;  /* 0x0000000408088825 */ /* 0x000fe200078e0202 */
[----:B--2---:R-:W-:Y:S01]  /*19300*/  ISETP.GE.AND P2, PT, R21, c[0x0][0x3c8], PT ;  /* 0x0000f20015007a0c */ /* 0x004fe20003f46270 */
[----:B------:R-:W2:Y:S04]  /*19310*/  LDL R3, [R1+0xa4] ;  /* 0x0000a40001037983 */ /* 0x000ea80000100800 */
[----:B------:R5:W-:Y:S01]  /*19320*/  @!P0 ST.E.64 [R8.64], R24 ;  /* 0x0000001808008985 */ /* 0x000be2000c101b06 */
[----:B---3--:R-:W-:-:S13]  /*19330*/  ISETP.GE.AND P0, PT, R14, c[0x0][0x3c8], PT ;  /* 0x0000f2000e007a0c */ /* 0x008fda0003f06270 */
[C---:B-----5:R-:W-:Y:S01]  /*19340*/  @!P0 LEA R8, P1, R14.reuse, R2, 0x2 ;  /* 0x000000020e088211 */ /* 0x060fe200078210ff */
[----:B------:R-:W3:Y:S03]  /*19350*/  LDL R25, [R1+0x140] ;  /* 0x0001400001197983 */ /* 0x000ee60000100800 */
[----:B----4-:R-:W-:Y:S01]  /*19360*/  @!P0 LEA.HI.X R9, R14, R4, R20, 0x2, P1 ;  /* 0x000000040e098211 */ /* 0x010fe200008f1414 */
[----:B------:R-:W4:Y:S04]  /*19370*/  LDL R24, [R1+0x94] ;  /* 0x0000940001187983 */ /* 0x000f280000100800 */
[----:B------:R-:W5:Y:S04]  /*19380*/  LDL R14, [R1+0x144] ;  /* 0x00014400010e7983 */ /* 0x000f680000100800 */
[----:B------:R1:W-:Y:S01]  /*19390*/  @!P0 ST.E.64 [R8.64], R26 ;  /* 0x0000001a08008985 */ /* 0x0003e2000c101b06 */
[----:B------:R-:W-:-:S03]  /*193a0*/  ISETP.GE.AND P0, PT, R17, c[0x0][0x3c8], PT ;  /* 0x0000f20011007a0c */ /* 0x000fc60003f06270 */
[----:B------:R-:W2:Y:S10]  /*193b0*/  LDL R20, [R1+0xac] ;  /* 0x0000ac0001147983 */ /* 0x000eb40000100800 */
[C---:B-1----:R-:W-:Y:S01]  /*193c0*/  @!P0 LEA R8, P1, R17.reuse, R2, 0x2 ;  /* 0x0000000211088211 */ /* 0x042fe200078210ff */
[----:B------:R-:W3:Y:S03]  /*193d0*/  LDL R26, [R1+0x8c] ;  /* 0x00008c00011a7983 */ /* 0x000ee60000100800 */
[----:B------:R-:W-:Y:S01]  /*193e0*/  @!P0 LEA.HI.X R9, R17, R4, R118, 0x2, P1 ;  /* 0x0000000411098211 */ /* 0x000fe200008f1476 */
[----:B------:R-:W3:Y:S01]  /*193f0*/  LDL R27, [R1+0x11c] ;  /* 0x00011c00011b7983 */ /* 0x000ee20000100800 */
[----:B------:R-:W-:-:S03]  /*19400*/  ISETP.GE.AND P1, PT, R10, c[0x0][0x3c8], PT ;  /* 0x0000f2000a007a0c */ /* 0x000fc60003f26270 */
[----:B------:R-:W4:Y:S04]  /*19410*/  LDL R17, [R1+0xa8] ;  /* 0x0000a80001117983 */ /* 0x000f280000100800 */
[----:B------:R1:W-:Y:S02]  /*19420*/  @!P0 ST.E.64 [R8.64], R28 ;  /* 0x0000001c08008985 */ /* 0x0003e4000c101b06 */
[C---:B-1----:R-:W-:Y:S02]  /*19430*/  @!P2 LEA R8, P0, R21.reuse, R2, 0x2 ;  /* 0x000000021508a211 */ /* 0x042fe400078010ff */
[----:B------:R-:W4:Y:S02]  /*19440*/  LDL R29, [R1+0x9c] ;  /* 0x00009c00011d7983 */ /* 0x000f240000100800 */
[----:B------:R-:W-:-:S02]  /*19450*/  @!P2 LEA.HI.X R9, R21, R4, R115, 0x2, P0 ;  /* 0x000000041509a211 */ /* 0x000fc400000f1473 */
[----:B------:R-:W4:Y:S04]  /*19460*/  LDL R28, [R1+0x124] ;  /* 0x00012400011c7983 */ /* 0x000f280000100800 */
[----:B------:R-:W4:Y:S04]  /*19470*/  LDL R21, [R1+0x13c] ;  /* 0x00013c0001157983 */ /* 0x000f280000100800 */
[----:B------:R1:W-:Y:S02]  /*19480*/  @!P2 ST.E.64 [R8.64], R30 ;  /* 0x0000001e0800a985 */ /* 0x0003e4000c101b06 */
[----:B-1----:R-:W-:-:S02]  /*19490*/  @!P1 LEA R8, P0, R10, R2, 0x2 ;  /* 0x000000020a089211 */ /* 0x002fc400078010ff */
[----:B------:R-:W4:Y:S02]  /*194a0*/  LDL R30, [R1+0x12c] ;  /* 0x00012c00011e7983 */ /* 0x000f240000100800 */
[----:B------:R-:W-:Y:S02]  /*194b0*/  @!P1 LEA.HI.X R9, R10, R4, R19, 0x2, P0 ;  /* 0x000000040a099211 */ /* 0x000fe400000f1413 */
[----:B------:R-:W4:Y:S04]  /*194c0*/  LDL R31, [R1+0x6c] ;  /* 0x00006c00011f7983 */ /* 0x000f280000100800 */
[----:B------:R-:W4:Y:S01]  /*194d0*/  LDL R19, [R1+0x138] ;  /* 0x0001380001137983 */ /* 0x000f220000100800 */
[----:B------:R-:W-:-:S03]  /*194e0*/  ISETP.GE.AND P2, PT, R13, c[0x0][0x3c8], PT ;  /* 0x0000f2000d007a0c */ /* 0x000fc60003f46270 */
[----:B------:R1:W-:Y:S01]  /*194f0*/  @!P1 ST.E.64 [R8.64], R32 ;  /* 0x0000002008009985 */ /* 0x0003e2000c101b06 */
[----:B------:R-:W-:-:S03]  /*19500*/  ISETP.GE.AND P1, PT, R11, c[0x0][0x3c8], PT ;  /* 0x0000f2000b007a0c */ /* 0x000fc60003f26270 */
[----:B------:R-:W4:Y:S06]  /*19510*/  LDL R10, [R1+0xa0] ;  /* 0x0000a000010a7983 */ /* 0x000f2c0000100800 */
[C---:B-1----:R-:W-:Y:S01]  /*19520*/  @!P2 LEA R8, P0, R13.reuse, R2, 0x2 ;  /* 0x000000020d08a211 */ /* 0x042fe200078010ff */
[----:B------:R-:W4:Y:S03]  /*19530*/  LDL R33, [R1+0x74] ;  /* 0x0000740001217983 */ /* 0x000f260000100800 */
[----:B------:R-:W-:Y:S01]  /*19540*/  @!P2 LEA.HI.X R9, R13, R4, R15, 0x2, P0 ;  /* 0x000000040d09a211 */ /* 0x000fe200000f140f */
[----:B------:R-:W4:Y:S04]  /*19550*/  LDL R32, [R1+0xfc] ;  /* 0x0000fc0001207983 */ /* 0x000f280000100800 */
[----:B------:R-:W4:Y:S04]  /*19560*/  LDL R15, [R1+0x134] ;  /* 0x00013400010f7983 */ /* 0x000f280000100800 */
[----:B------:R1:W-:Y:S01]  /*19570*/  @!P2 ST.E.64 [R8.64], R34 ;  /* 0x000000220800a985 */ /* 0x0003e2000c101b06 */
[----:B------:R-:W-:-:S03]  /*19580*/  ISETP.GE.AND P2, PT, R18, c[0x0][0x3c8], PT ;  /* 0x0000f20012007a0c */ /* 0x000fc60003f46270 */
[----:B------:R-:W4:Y:S01]  /*19590*/  LDL R13, [R1+0x98] ;  /* 0x00009800010d7983 */ /* 0x000f220000100800 */
[----:B-1----:R-:W-:-:S03]  /*195a0*/  @!P1 LEA R8, P0, R11, R2, 0x2 ;  /* 0x000000020b089211 */ /* 0x002fc600078010ff */
[----:B------:R-:W4:Y:S01]  /*195b0*/  LDL R34, [R1+0x104] ;  /* 0x0001040001227983 */ /* 0x000f220000100800 */
[----:B-----5:R-:W-:-:S03]  /*195c0*/  @!P1 LEA.HI.X R9, R11, R4, R14, 0x2, P0 ;  /* 0x000000040b099211 */ /* 0x020fc600000f140e */
[----:B------:R-:W5:Y:S04]  /*195d0*/  LDL R11, [R1+0x130] ;  /* 0x00013000010b7983 */ /* 0x000f680000100800 */
[----:B------:R1:W-:Y:S01]  /*195e0*/  @!P1 ST.E.64 [R8.64], R36 ;  /* 0x0000002408009985 */ /* 0x0003e2000c101b06 */
[----:B--2---:R-:W-:-:S03]  /*195f0*/  ISETP.GE.AND P1, PT, R20, c[0x0][0x3c8], PT ;  /* 0x0000f20014007a0c */ /* 0x004fc60003f26270 */
[----:B------:R-:W2:Y:S01]  /*19600*/  LDL R14, [R1+0x90] ;  /* 0x00009000010e7983 */ /* 0x000ea20000100800 */
[----:B-1----:R-:W-:-:S04]  /*19610*/  @!P2 LEA R8, P0, R18, R2, 0x2 ;  /* 0x000000021208a211 */ /* 0x002fc800078010ff */
[----:B---3--:R-:W-:Y:S02]  /*19620*/  @!P2 LEA.HI.X R9, R18, R4, R25, 0x2, P0 ;  /* 0x000000041209a211 */ /* 0x008fe400000f1419 */
[----:B------:R-:W3:Y:S04]  /*19630*/  LDL R18, [R1+0x128] ;  /* 0x0001280001127983 */ /* 0x000ee80000100800 */
[----:B------:R1:W-:Y:S01]  /*19640*/  @!P2 ST.E.64 [R8.64], R40 ;  /* 0x000000280800a985 */ /* 0x0003e2000c101b06 */
[----:B----4-:R-:W-:-:S03]  /*19650*/  ISETP.GE.AND P2, PT, R17, c[0x0][0x3c8], PT ;  /* 0x0000f20011007a0c */ /* 0x010fc60003f46270 */
[----:B------:R-:W4:Y:S01]  /*19660*/  LDL R25, [R1+0x118] ;  /* 0x0001180001197983 */ /* 0x000f220000100800 */
[----:B-1----:R-:W-:-:S04]  /*19670*/  @!P1 LEA R8, P0, R20, R2, 0x2 ;  /* 0x0000000214089211 */ /* 0x002fc800078010ff */
[----:B------:R-:W-:Y:S02]  /*19680*/  @!P1 LEA.HI.X R9, R20, R4, R21, 0x2, P0 ;  /* 0x0000000414099211 */ /* 0x000fe400000f1415 */
[----:B------:R-:W4:Y:S04]  /*19690*/  LDL R21, [R1+0x88] ;  /* 0x0000880001157983 */ /* 0x000f280000100800 */
[----:B------:R1:W-:Y:S01]  /*196a0*/  @!P1 ST.E.64 [R8.64], R44 ;  /* 0x0000002c08009985 */ /* 0x0003e2000c101b06 */
[----:B------:R-:W-:Y:S02]  /*196b0*/  ISETP.GE.AND P3, PT, R29, c[0x0][0x3c8], PT ;  /* 0x0000f2001d007a0c */ /* 0x000fe40003f66270 */
[----:B------:R-:W-:Y:S01]  /*196c0*/  ISETP.GE.AND P4, PT, R24, c[0x0][0x3c8], PT ;  /* 0x0000f20018007a0c */ /* 0x000fe20003f86270 */
[----:B------:R-:W4:Y:S01]  /*196d0*/  LDL R20, [R1+0x7c] ;  /* 0x00007c0001147983 */ /* 0x000f220000100800 */
[----:B-1----:R-:W-:-:S04]  /*196e0*/  @!P2 LEA R8, P0, R17, R2, 0x2 ;  /* 0x000000021108a211 */ /* 0x002fc800078010ff */
[----:B------:R-:W-:Y:S02]  /*196f0*/  @!P2 LEA.HI.X R9, R17, R4, R19, 0x2, P0 ;  /* 0x000000041109a211 */ /* 0x000fe400000f1413 */
[----:B------:R-:W4:Y:S01]  /*19700*/  LDL R19, [R1+0x120] ;  /* 0x0001200001137983 */ /* 0x000f220000100800 */
[----:B------:R-:W-:-:S03]  /*19710*/  ISETP.GE.AND P1, PT, R3, c[0x0][0x3c8], PT ;  /* 0x0000f20003007a0c */ /* 0x000fc60003f26270 */
[----:B------:R1:W-:Y:S01]  /*19720*/  @!P2 ST.E.64 [R8.64], R48 ;  /* 0x000000300800a985 */ /* 0x0003e2000c101b06 */
[----:B------:R-:W-:-:S03]  /*19730*/  ISETP.GE.AND P2, PT, R10, c[0x0][0x3c8], PT ;  /* 0x0000f2000a007a0c */ /* 0x000fc60003f46270 */
[----:B------:R-:W4:Y:S06]  /*19740*/  LDL R17, [R1+0x78] ;  /* 0x0000780001117983 */ /* 0x000f2c0000100800 */
[----:B-1----:R-:W-:-:S04]  /*19750*/  @!P1 LEA R8, P0, R3, R2, 0x2 ;  /* 0x0000000203089211 */ /* 0x002fc800078010ff */
[----:B------:R-:W-:Y:S02]  /*19760*/  @!P1 LEA.HI.X R9, R3, R4, R15, 0x2, P0 ;  /* 0x0000000403099211 */ /* 0x000fe400000f140f */
[----:B------:R-:W4:Y:S04]  /*19770*/  LDL R15, [R1+0x84] ;  /* 0x00008400010f7983 */ /* 0x000f280000100800 */
[----:B------:R1:W-:Y:S01]  /*19780*/  @!P1 ST.E.64 [R8.64], R52 ;  /* 0x0000003408009985 */ /* 0x0003e2000c101b06 */
[----:B------:R-:W-:-:S03]  /*19790*/  ISETP.GE.AND P1, PT, R13, c[0x0][0x3c8], PT ;  /* 0x0000f2000d007a0c */ /* 0x000fc60003f26270 */
[----:B------:R-:W4:Y:S01]  /*197a0*/  LDL R3, [R1+0x80] ;  /* 0x0000800001037983 */ /* 0x000f220000100800 */
[----:B-1----:R-:W-:-:S04]  /*197b0*/  @!P2 LEA R8, P0, R10, R2, 0x2 ;  /* 0x000000020a08a211 */ /* 0x002fc800078010ff */
[----:B-----5:R-:W-:-:S05]  /*197c0*/  @!P2 LEA.HI.X R9, R10, R4, R11, 0x2, P0 ;  /* 0x000000040a09a211 */ /* 0x020fca00000f140b */
[----:B------:R1:W-:Y:S01]  /*197d0*/  @!P2 ST.E.64 [R8.64], R56 ;  /* 0x000000380800a985 */ /* 0x0003e2000c101b06 */
[C---:B------:R-:W-:Y:S02]  /*197e0*/  @!P3 LEA R10, P5, R29.reuse, R2, 0x2 ;  /* 0x000000021d0ab211 */ /* 0x040fe400078a10ff */
[----:B--2---:R-:W-:Y:S02]  /*197f0*/  ISETP.GE.AND P2, PT, R14, c[0x0][0x3c8], PT ;  /* 0x0000f2000e007a0c */ /* 0x004fe40003f46270 */
[----:B------:R-:W-:Y:S02]  /*19800*/  @!P3 LEA.HI.X R11, R29, R4, R30, 0x2, P5 ;  /* 0x000000041d0bb211 */ /* 0x000fe400028f141e */
[----:B------:R-:W2:Y:S01]  /*19810*/  LDL R29, [R1+0x68] ;  /* 0x00006800011d7983 */ /* 0x000ea20000100800 */
[----:B-1----:R-:W-:-:S03]  /*19820*/  @!P1 LEA R8, P0, R13, R2, 0x2 ;  /* 0x000000020d089211 */ /* 0x002fc600078010ff */
[----:B------:R-:W5:Y:S01]  /*19830*/  LDL R30, [R1+0xf8] ;  /* 0x0000f800011e7983 */ /* 0x000f620000100800 */
[----:B---3--:R-:W-:-:S03]  /*19840*/  @!P1 LEA.HI.X R9, R13, R4, R18, 0x2, P0 ;  /* 0x000000040d099211 */ /* 0x008fc600000f1412 */
[----:B------:R-:W3:Y:S04]  /*19850*/  LDL R18, [R1+0x114] ;  /* 0x0001140001127983 */ /* 0x000ee80000100800 */
[----:B------:R-:W2:Y:S04]  /*19860*/  LDL R13, [R1+0x110] ;  /* 0x00011000010d7983 */ /* 0x000ea80000100800 */
[----:B------:R1:W-:Y:S04]  /*19870*/  @!P3 ST.E.64 [R10.64], R60 ;  /* 0x0000003c0a00b985 */ /* 0x0003e8000c101b06 */
[----:B------:R1:W-:Y:S02]  /*19880*/  @!P1 ST.E.64 [R8.64], R64 ;  /* 0x0000004008009985 */ /* 0x0003e4000c101b06 */
[----:B-1----:R-:W-:-:S02]  /*19890*/  @!P4 LEA R10, P5, R24, R2, 0x2 ;  /* 0x00000002180ac211 */ /* 0x002fc400078a10ff */
[----:B------:R-:W-:Y:S02]  /*198a0*/  @!P2 LEA R8, P0, R14, R2, 0x2 ;  /* 0x000000020e08a211 */ /* 0x000fe400078010ff */
[-C--:B------:R-:W-:Y:S02]  /*198b0*/  @!P4 LEA.HI.X R11, R24, R4.reuse, R28, 0x2, P5 ;  /* 0x00000004180bc211 */ /* 0x080fe400028f141c */
[----:B------:R-:W5:Y:S01]  /*198c0*/  LDL R24, [R1+0x10c] ;  /* 0x00010c0001187983 */ /* 0x000f620000100800 */
[----:B----4-:R-:W-:-:S03]  /*198d0*/  @!P2 LEA.HI.X R9, R14, R4, R19, 0x2, P0 ;  /* 0x000000040e09a211 */ /* 0x010fc600000f1413 */
[----:B------:R-:W4:Y:S04]  /*198e0*/  LDL R28, [R1+0xf4] ;  /* 0x0000f400011c7983 */ /* 0x000f280000100800 */
[----:B------:R-:W4:Y:S01]  /*198f0*/  LDL R19, [R1+0x108] ;  /* 0x0001080001137983 */ /* 0x000f220000100800 */
[----:B------:R-:W-:-:S03]  /*19900*/  ISETP.GE.AND P3, PT, R26, c[0x0][0x3c8], PT ;  /* 0x0000f2001a007a0c */ /* 0x000fc60003f66270 */
[----:B------:R1:W-:Y:S01]  /*19910*/  @!P4 ST.E.64 [R10.64], R68 ;  /* 0x000000440a00c985 */ /* 0x0003e2000c101b06 */
[----:B------:R-:W-:-:S03]  /*19920*/  ISETP.GE.AND P1, PT, R21, c[0x0][0x3c8], PT ;  /* 0x0000f20015007a0c */ /* 0x000fc60003f26270 */
[----:B------:R-:W4:Y:S04]  /*19930*/  LDL R14, [R1+0x70] ;  /* 0x00007000010e7983 */ /* 0x000f280000100800 */
[----:B------:R1:W-:Y:S02]  /*19940*/  @!P2 ST.E.64 [R8.64], R72 ;  /* 0x000000480800a985 */ /* 0x0003e4000c101b06 */
[C---:B-1----:R-:W-:Y:S02]  /*19950*/  @!P3 LEA R10, P5, R26.reuse, R2, 0x2 ;  /* 0x000000021a0ab211 */ /* 0x042fe400078a10ff */
[----:B------:R-:W-:Y:S02]  /*19960*/  ISETP.GE.AND P4, PT, R15, c[0x0][0x3c8], PT ;  /* 0x0000f2000f007a0c */ /* 0x000fe40003f86270 */
[----:B------:R-:W-:-:S02]  /*19970*/  @!P3 LEA.HI.X R11, R26, R4, R27, 0x2, P5 ;  /* 0x000000041a0bb211 */ /* 0x000fc400028f141b */
[----:B------:R-:W-:Y:S01]  /*19980*/  @!P1 LEA R8, P0, R21, R2, 0x2 ;  /* 0x0000000215089211 */ /* 0x000fe200078010ff */
[----:B------:R-:W4:Y:S01]  /*19990*/  LDL R27, [R1+0x64] ;  /* 0x00006400011b7983 */ /* 0x000f220000100800 */
[----:B------:R-:W-:-:S03]  /*199a0*/  ISETP.GE.AND P2, PT, R3, c[0x0][0x3c8], PT ;  /* 0x0000f20003007a0c */ /* 0x000fc60003f46270 */
[----:B------:R1:W-:Y:S01]  /*199b0*/  @!P3 ST.E.64 [R10.64], R76 ;  /* 0x0000004c0a00b985 */ /* 0x0003e2000c101b06 */
[----:B------:R-:W-:-:S03]  /*199c0*/  @!P1 LEA.HI.X R9, R21, R4, R25, 0x2, P0 ;  /* 0x0000000415099211 */ /* 0x000fc600000f1419 */
[----:B------:R-:W4:Y:S04]  /*199d0*/  LDL R25, [R1+0x60] ;  /* 0x0000600001197983 */ /* 0x000f280000100800 */
[----:B------:R1:W-:Y:S01]  /*199e0*/  @!P1 ST.E.64 [R8.64], R80 ;  /* 0x0000005008009985 */ /* 0x0003e2000c101b06 */
[----:B------:R-:W-:-:S03]  /*199f0*/  ISETP.GE.AND P3, PT, R20, c[0x0][0x3c8], PT ;  /* 0x0000f20014007a0c */ /* 0x000fc60003f66270 */
[----:B------:R-:W4:Y:S01]  /*19a00*/  LDL R26, [R1+0xf0] ;  /* 0x0000f000011a7983 */ /* 0x000f220000100800 */
[----:B-1----:R-:W-:-:S03]  /*19a10*/  @!P4 LEA R10, P5, R15, R2, 0x2 ;  /* 0x000000020f0ac211 */ /* 0x002fc600078a10ff */
[----:B------:R-:W4:Y:S01]  /*19a20*/  LDL R21, [R1+0x5c] ;  /* 0x00005c0001157983 */ /* 0x000f220000100800 */
[----:B------:R-:W-:Y:S02]  /*19a30*/  @!P2 LEA R8, P0, R3, R2, 0x2 ;  /* 0x000000020308a211 */ /* 0x000fe400078010ff */
[----:B------:R-:W-:Y:S02]  /*19a40*/  ISETP.GE.AND P1, PT, R17, c[0x0][0x3c8], PT ;  /* 0x0000f20011007a0c */ /* 0x000fe40003f26270 */
[-C--:B---3--:R-:W-:Y:S02]  /*19a50*/  @!P4 LEA.HI.X R11, R15, R4.reuse, R18, 0x2, P5 ;  /* 0x000000040f0bc211 */ /* 0x088fe400028f1412 */
[----:B------:R-:W3:Y:S01]  /*19a60*/  LDL R15, [R1+0x100] ;  /* 0x00010000010f7983 */ /* 0x000ee20000100800 */
[----:B--2---:R-:W-:-:S03]  /*19a70*/  @!P2 LEA.HI.X R9, R3, R4, R13, 0x2, P0 ;  /* 0x000000040309a211 */ /* 0x004fc600000f140d */
[----:B------:R-:W2:Y:S04]  /*19a80*/  LDL R3, [R1+0x58] ;  /* 0x0000580001037983 */ /* 0x000ea80000100800 */
[----:B------:R-:W2:Y:S04]  /*19a90*/  LDL R18, [R1+0x54] ;  /* 0x0000540001127983 */ /* 0x000ea80000100800 */
[----:B------:R-:W2:Y:S04]  /*19aa0*/  LDL R13, [R1+0x50] ;  /* 0x00005000010d7983 */ /* 0x000ea80000100800 */
[----:B------:R1:W-:Y:S04]  /*19ab0*/  @!P4 ST.E.64 [R10.64], R84 ;  /* 0x000000540a00c985 */ /* 0x0003e8000c101b06 */
[----:B------:R5:W-:Y:S01]  /*19ac0*/  @!P2 ST.E.64 [R8.64], R88 ;  /* 0x000000580800a985 */ /* 0x000be2000c101b06 */
[----:B-1----:R-:W-:-:S02]  /*19ad0*/  @!P3 LEA R10, P5, R20, R2, 0x2 ;  /* 0x00000002140ab211 */ /* 0x002fc400078a10ff */
[C---:B-----5:R-:W-:Y:S02]  /*19ae0*/  @!P1 LEA R8, P0, R17.reuse, R2, 0x2 ;  /* 0x0000000211089211 */ /* 0x060fe400078010ff */
[-C--:B------:R-:W-:Y:S02]  /*19af0*/  @!P3 LEA.HI.X R11, R20, R4.reuse, R24, 0x2, P5 ;  /* 0x00000004140bb211 */ /* 0x080fe400028f1418 */
[----:B------:R-:W5:Y:S04]  /*19b00*/  LDL R20, [R1+0xe8] ;  /* 0x0000e80001147983 */ /* 0x000f680000100800 */
[----:B------:R-:W5:Y:S01]  /*19b10*/  LDL R24, [R1+0xec] ;  /* 0x0000ec0001187983 */ /* 0x000f620000100800 */
[----:B----4-:R-:W-:-:S03]  /*19b20*/  @!P1 LEA.HI.X R9, R17, R4, R19, 0x2, P0 ;  /* 0x0000000411099211 */ /* 0x010fc600000f1413 */
[----:B------:R-:W4:Y:S04]  /*19b30*/  LDL R19, [R1+0xe4] ;  /* 0x0000e40001137983 */ /* 0x000f280000100800 */
[----:B------:R-:W4:Y:S01]  /*19b40*/  LDL R17, [R1+0xe0] ;  /* 0x0000e00001117983 */ /* 0x000f220000100800 */
[----:B------:R-:W-:Y:S02]  /*19b50*/  ISETP.GE.AND P4, PT, R33, c[0x0][0x3c8], PT ;  /* 0x0000f20021007a0c */ /* 0x000fe40003f86270 */
[----:B------:R-:W-:Y:S01]  /*19b60*/  ISETP.GE.AND P2, PT, R14, c[0x0][0x3c8], PT ;  /* 0x0000f2000e007a0c */ /* 0x000fe20003f46270 */
[----:B------:R1:W-:Y:S01]  /*19b70*/  @!P3 ST.E.64 [R10.64], R92 ;  /* 0x0000005c0a00b985 */ /* 0x0003e2000c101b06 */
[----:B------:R-:W-:-:S03]  /*19b80*/  ISETP.GE.AND P3, PT, R31, c[0x0][0x3c8], PT ;  /* 0x0000f2001f007a0c */ /* 0x000fc60003f66270 */
[----:B------:R1:W-:Y:S01]  /*19b90*/  @!P1 ST.E.64 [R8.64], R96 ;  /* 0x0000006008009985 */ /* 0x0003e2000c101b06 */
[----:B------:R-:W-:-:S05]  /*19ba0*/  ISETP.GE.AND P1, PT, R29, c[0x0][0x3c8], PT ;  /* 0x0000f2001d007a0c */ /* 0x000fca0003f26270 */
[CC--:B-1----:R-:W-:Y:S02]  /*19bb0*/  @!P4 LEA R10, P5, R33.reuse, R2.reuse, 0x2 ;  /* 0x00000002210ac211 */ /* 0x0c2fe400078a10ff */
[----:B------:R-:W-:Y:S02]  /*19bc0*/  @!P2 LEA R8, P0, R14, R2, 0x2 ;  /* 0x000000020e08a211 */ /* 0x000fe400078010ff */
[----:B------:R-:W-:Y:S02]  /*19bd0*/  @!P4 LEA.HI.X R11, R33, R4, R34, 0x2, P5 ;  /* 0x00000004210bc211 */ /* 0x000fe400028f1422 */
[----:B------:R-:W-:-:S03]  /*19be0*/  ISETP.GE.AND P6, PT, R27, c[0x0][0x3c8], PT ;  /* 0x0000f2001b007a0c */ /* 0x000fc60003fc6270 */
[----:B------:R1:W-:Y:S01]  /*19bf0*/  @!P4 ST.E.64 [R10.64], R100 ;  /* 0x000000640a00c985 */ /* 0x0003e2000c101b06 */
[----:B------:R-:W-:Y:S02]  /*19c00*/  ISETP.GE.AND P5, PT, R25, c[0x0][0x3c8], PT ;  /* 0x0000f20019007a0c */ /* 0x000fe40003fa6270 */
[----:B------:R-:W-:Y:S02]  /*19c10*/  ISETP.GE.AND P4, PT, R21, c[0x0][0x3c8], PT ;  /* 0x0000f20015007a0c */ /* 0x000fe40003f86270 */
[----:B---3--:R-:W-:Y:S02]  /*19c20*/  @!P2 LEA.HI.X R9, R14, R4, R15, 0x2, P0 ;  /* 0x000000040e09a211 */ /* 0x008fe400000f140f */
[----:B------:R-:W-:-:S03]  /*19c30*/  @!P3 LEA R14, P0, R31, R2, 0x2 ;  /* 0x000000021f0eb211 */ /* 0x000fc600078010ff */
[----:B------:R3:W-:Y:S01]  /*19c40*/  @!P2 ST.E.64 [R8.64], R104 ;  /* 0x000000680800a985 */ /* 0x0007e2000c101b06 */
[----:B------:R-:W-:Y:S02]  /*19c50*/  @!P3 LEA.HI.X R15, R31, R4, R32, 0x2, P0 ;  /* 0x000000041f0fb211 */ /* 0x000fe400000f1420 */
[----:B-1----:R-:W-:-:S03]  /*19c60*/  @!P6 LEA R10, P0, R27, R2, 0x2 ;  /* 0x000000021b0ae211 */ /* 0x002fc600078010ff */
[----:B------:R1:W-:Y:S01]  /*19c70*/  @!P3 ST.E.64 [R14.64], R152 ;  /* 0x000000980e00b985 */ /* 0x0003e2000c101b06 */
[----:B------:R-:W-:Y:S02]  /*19c80*/  @!P6 LEA.HI.X R11, R27, R4, R28, 0x2, P0 ;  /* 0x000000041b0be211 */ /* 0x000fe400000f141c */
[----:B--2---:R-:W-:Y:S02]  /*19c90*/  ISETP.GE.AND P0, PT, R13, c[0x0][0x3c8], PT ;  /* 0x0000f2000d007a0c */ /* 0x004fe40003f06270 */
[----:B---3--:R-:W-:-:S04]  /*19ca0*/  @!P1 LEA R8, P2, R29, R2, 0x2 ;  /* 0x000000021d089211 */ /* 0x008fc800078410ff */
[----:B------:R-:W-:Y:S02]  /*19cb0*/  @!P1 LEA.HI.X R9, R29, R4, R30, 0x2, P2 ;  /* 0x000000041d099211 */ /* 0x000fe400010f141e */
[----:B------:R-:W-:-:S03]  /*19cc0*/  ISETP.GE.AND P2, PT, R3, c[0x0][0x3c8], PT ;  /* 0x0000f20003007a0c */ /* 0x000fc60003f46270 */
[----:B------:R2:W-:Y:S01]  /*19cd0*/  @!P1 ST.E.64 [R8.64], R108 ;  /* 0x0000006c08009985 */ /* 0x0005e2000c101b06 */
[----:B------:R-:W-:-:S03]  /*19ce0*/  ISETP.GE.AND P1, PT, R18, c[0x0][0x3c8], PT ;  /* 0x0000f20012007a0c */ /* 0x000fc60003f26270 */
[----:B------:R3:W-:Y:S01]  /*19cf0*/  @!P6 ST.E.64 [R10.64], R112 ;  /* 0x000000700a00e985 */ /* 0x0007e2000c101b06 */
[----:B-1----:R-:W-:-:S04]  /*19d00*/  @!P4 LEA R14, P6, R21, R2, 0x2 ;  /* 0x00000002150ec211 */ /* 0x002fc800078c10ff */
[----:B-----5:R-:W-:Y:S02]  /*19d10*/  @!P4 LEA.HI.X R15, R21, R4, R24, 0x2, P6 ;  /* 0x00000004150fc211 */ /* 0x020fe400030f1418 */
[----:B--2---:R-:W-:-:S04]  /*19d20*/  @!P5 LEA R8, P3, R25, R2, 0x2 ;  /* 0x000000021908d211 */ /* 0x004fc800078610ff */
[----:B------:R-:W-:Y:S02]  /*19d30*/  @!P5 LEA.HI.X R9, R25, R4, R26, 0x2, P3 ;  /* 0x000000041909d211 */ /* 0x000fe400018f141a */
[----:B---3--:R-:W-:-:S03]  /*19d40*/  @!P2 LEA R10, P3, R3, R2, 0x2 ;  /* 0x00000002030aa211 */ /* 0x008fc600078610ff */
[----:B------:R1:W-:Y:S01]  /*19d50*/  @!P5 ST.E.64 [R8.64], R116 ;  /* 0x000000740800d985 */ /* 0x0003e2000c101b06 */
[----:B------:R-:W-:-:S03]  /*19d60*/  @!P2 LEA.HI.X R11, R3, R4, R20, 0x2, P3 ;  /* 0x00000004030ba211 */ /* 0x000fc600018f1414 */
[----:B------:R2:W-:Y:S04]  /*19d70*/  @!P4 ST.E.64 [R14.64], R160 ;  /* 0x000000a00e00c985 */ /* 0x0005e8000c101b06 */
[----:B------:R2:W-:Y:S01]  /*19d80*/  @!P2 ST.E.64 [R10.64], R156 ;  /* 0x0000009c0a00a985 */ /* 0x0005e2000c101b06 */
[CC--:B-1----:R-:W-:Y:S02]  /*19d90*/  @!P1 LEA R8, P5, R18.reuse, R2.reuse, 0x2 ;  /* 0x0000000212089211 */ /* 0x0c2fe400078a10ff */
[C---:B------:R-:W-:Y:S02]  /*19da0*/  @!P0 LEA R2, P3, R13.reuse, R2, 0x2 ;  /* 0x000000020d028211 */ /* 0x040fe400078610ff */
[-C--:B----4-:R-:W-:Y:S02]  /*19db0*/  @!P1 LEA.HI.X R9, R18, R4.reuse, R19, 0x2, P5 ;  /* 0x0000000412099211 */ /* 0x090fe400028f1413 */
[----:B------:R-:W-:-:S03]  /*19dc0*/  @!P0 LEA.HI.X R3, R13, R4, R17, 0x2, P3 ;  /* 0x000000040d038211 */ /* 0x000fc600018f1411 */
[----:B------:R2:W-:Y:S04]  /*19dd0*/  @!P1 ST.E.64 [R8.64], R120 ;  /* 0x0000007808009985 */ /* 0x0005e8000c101b06 */
[----:B------:R2:W-:Y:S02]  /*19de0*/  @!P0 ST.E.64 [R2.64], R22 ;  /* 0x0000001602008985 */ /* 0x0005e4000c101b06 */
.L_x_1873:
[----:B------:R-:W-:Y:S05]  /*19df0*/  BSYNC B0 ;  /* 0x0000000000007941 */ /* 0x000fea0003800000 */
.L_x_1872:
[----:B------:R-:W-:Y:S05]  /*19e00*/  BRA.DIV ~URZ, `(.L_x_1874) ;  /* 0x00003bc27f007947 */ /* 0x000fea000b800000 */
[----:B--2---:R2:W1:Y:S04]  /*19e10*/  SHFL.IDX PT, R4, R6, 0x1, 0x1c1f ;  /* 0x003c1f0006047f89 */ /* 0x00446800000e0000 */
[----:B----4-:R2:W4:Y:S02]  /*19e20*/  SHFL.IDX PT, R2, R5, 0x1, 0x1c1f ;  /* 0x003c1f0005027f89 */ /* 0x01052400000e0000 */
.L_x_1941:
[----:B------:R-:W-:-:S13]  /*19e30*/  ISETP.NE.AND P0, PT, R16, RZ, PT ;  /* 0x000000ff1000720c */ /* 0x000fda0003f05270 */
[----:B------:R-:W-:Y:S05]  /*19e40*/  @P0 BRA `(.L_x_1869) ;  /* 0x00001a5000000947 */ /* 0x000fea0003800000 */
[----:B------:R-:W5:Y:S04]  /*19e50*/  LDL R8, [R1+0x4c] ;  /* 0x00004c0001087983 */ /* 0x000f680000100800 */
[----:B-12---:R-:W2:Y:S04]  /*19e60*/  LDL R6, [R1+0xc0] ;  /* 0x0000c00001067983 */ /* 0x006ea80000100800 */
        /* <DEDUP_REMOVED lines=20> */
[----:B------:R-:W-:Y:S01]  /*19fb0*/  @!P3 IMAD.MOV.U32 R3, RZ, RZ, R4 ;  /* 0x000000ffff03b224 */ /* 0x000fe200078e0004 */
[----:B----4-:R-:W-:-:S03]  /*19fc0*/  ISETP.GE.AND P1, PT, R26, c[0x0][0x3c8], PT ;  /* 0x0000f2001a007a0c */ /* 0x010fc60003f26270 */
[----:B------:R-:W-:Y:S02]  /*19fd0*/  @!P3 IMAD.WIDE R8, R8, 0x4, R2 ;  /* 0x000000040808b825 */ /* 0x000fe400078e0202 */
[----:B------:R-:W2:Y:S04]  /*19fe0*/  LDL R3, [R1+0x140] ;  /* 0x0001400001037983 */ /* 0x000ea80000100800 */
[----:B------:R1:W-:Y:S01]  /*19ff0*/  @!P3 ST.E.64 [R8.64], R124 ;  /* 0x0000007c0800b985 */ /* 0x0003e2000c101b06 */
[----:B------:R-:W-:-:S04]  /*1a000*/  @!P2 LEA R14, P3, R6, R2, 0x2 ;  /* 0x00000002060ea211 */ /* 0x000fc800078610ff */
[----:B------:R-:W-:Y:S02]  /*1a010*/  @!P2 LEA.HI.X R15, R6, R4, R22, 0x2, P3 ;  /* 0x00000004060fa211 */ /* 0x000fe400018f1416 */
[C---:B------:R-:W-:Y:S01]  /*1a020*/  @!P1 LEA R10, P4, R26.reuse, R2, 0x2 ;  /* 0x000000021a0a9211 */ /* 0x040fe200078810ff */
[----:B------:R-:W3:Y:S03]  /*1a030*/  LDL R22, [R1+0xa0] ;  /* 0x0000a00001167983 */ /* 0x000ee60000100800 */
[----:B------:R-:W-:Y:S01]  /*1a040*/  @!P1 LEA.HI.X R11, R26, R4, R28, 0x2, P4 ;  /* 0x000000041a0b9211 */ /* 0x000fe200020f141c */
[----:B------:R-:W4:Y:S01]  /*1a050*/  LDL R6, [R1+0xa4] ;  /* 0x0000a40001067983 */ /* 0x000f220000100800 */
[----:B------:R-:W-:Y:S02]  /*1a060*/  ISETP.GE.AND P4, PT, R21, c[0x0][0x3c8], PT ;  /* 0x0000f20015007a0c */ /* 0x000fe40003f86270 */
[C---:B-1----:R-:W-:Y:S01]  /*1a070*/  @!P0 LEA R8, P3, R13.reuse, R2, 0x2 ;  /* 0x000000020d088211 */ /* 0x042fe200078610ff */
[----:B------:R1:W-:Y:S03]  /*1a080*/  @!P2 ST.E.64 [R14.64], R164 ;  /* 0x000000a40e00a985 */ /* 0x0003e6000c101b06 */
[----:B------:R-:W-:Y:S01]  /*1a090*/  @!P0 LEA.HI.X R9, R13, R4, R25, 0x2, P3 ;  /* 0x000000040d098211 */ /* 0x000fe200018f1419 */
[----:B------:R-:W5:Y:S04]  /*1a0a0*/  LDL R26, [R1+0x98] ;  /* 0x00009800011a7983 */ /* 0x000f680000100800 */
[----:B------:R-:W5:Y:S01]  /*1a0b0*/  LDL R25, [R1+0x13c] ;  /* 0x00013c0001197983 */ /* 0x000f620000100800 */
[----:B------:R-:W-:-:S02]  /*1a0c0*/  ISETP.GE.AND P3, PT, R24, c[0x0][0x3c8], PT ;  /* 0x0000f20018007a0c */ /* 0x000fc40003f66270 */
[----:B------:R-:W-:Y:S01]  /*1a0d0*/  ISETP.GE.AND P6, PT, R17, c[0x0][0x3c8], PT ;  /* 0x0000f20011007a0c */ /* 0x000fe20003fc6270 */
[----:B------:R1:W-:Y:S04]  /*1a0e0*/  @!P1 ST.E.64 [R10.64], R132 ;  /* 0x000000840a009985 */ /* 0x0003e8000c101b06 */
[----:B------:R1:W-:Y:S04]  /*1a0f0*/  @!P0 ST.E.64 [R8.64], R128 ;  /* 0x0000008008008985 */ /* 0x0003e8000c101b06 */
[----:B------:R-:W5:Y:S01]  /*1a100*/  LDL R13, [R1+0x9c] ;  /* 0x00009c00010d7983 */ /* 0x000f620000100800 */
[----:B------:R-:W-:-:S03]  /*1a110*/  ISETP.GE.AND P5, PT, R19, c[0x0][0x3c8], PT ;  /* 0x0000f20013007a0c */ /* 0x000fc60003fa6270 */
[----:B------:R-:W5:Y:S01]  /*1a120*/  LDL R28, [R1+0x70] ;  /* 0x00007000011c7983 */ /* 0x000f620000100800 */
[----:B-1----:R-:W-:-:S04]  /*1a130*/  @!P4 LEA R14, P0, R21, R2, 0x2 ;  /* 0x00000002150ec211 */ /* 0x002fc800078010ff */
[----:B------:R-:W-:Y:S02]  /*1a140*/  @!P4 LEA.HI.X R15, R21, R4, R5, 0x2, P0 ;  /* 0x00000004150fc211 */ /* 0x000fe400000f1405 */
[C---:B------:R-:W-:Y:S01]  /*1a150*/  ISETP.GE.AND P0, PT, R24.reuse, c[0x0][0x3c8], PT ;  /* 0x0000f20018007a0c */ /* 0x040fe20003f06270 */
[----:B------:R-:W5:Y:S01]  /*1a160*/  LDL R5, [R1+0x94] ;  /* 0x0000940001057983 */ /* 0x000f620000100800 */
[-C--:B------:R-:W-:Y:S02]  /*1a170*/  @!P3 LEA R10, P1, R24, R2.reuse, 0x2 ;  /* 0x00000002180ab211 */ /* 0x080fe400078210ff */
        /* <DEDUP_REMOVED lines=9> */
[----:B------:R-:W-:-:S03]  /*1a210*/  ISETP.GE.AND P3, PT, R23, c[0x0][0x3c8], PT ;  /* 0x0000f20017007a0c */ /* 0x000fc60003f66270 */
[----:B------:R-:W5:Y:S06]  /*1a220*/  LDL R27, [R1+0x128] ;  /* 0x00012800011b7983 */ /* 0x000f6c0000100800 */
[----:B------:R-:W-:Y:S04]  /*1a230*/  @!P1 ST.E.64 [R14.64], R158 ;  /* 0x0000009e0e009985 */ /* 0x000fe8000c101b06 */
[----:B------:R1:W-:Y:S04]  /*1a240*/  @!P0 ST.E.64 [R10.64], R136 ;  /* 0x000000880a008985 */ /* 0x0003e8000c101b06 */
[----:B------:R2:W-:Y:S01]  /*1a250*/  @!P6 ST.E.64 [R8.64], R38 ;  /* 0x000000260800e985 */ /* 0x0005e2000c101b06 */
[----:B-1----:R-:W-:-:S02]  /*1a260*/  @!P4 LEA R10, P6, R20, R2, 0x2 ;  /* 0x00000002140ac211 */ /* 0x002fc400078c10ff */
[----:B------:R-:W-:-:S04]  /*1a270*/  @!P5 LEA R14, P0, R19, R2, 0x2 ;  /* 0x00000002130ed211 */ /* 0x000fc800078010ff */
[----:B--2---:R-:W-:-:S07]  /*1a280*/  @!P5 LEA.HI.X R15, R19, R4, R3, 0x2, P0 ;  /* 0x00000004130fd211 */ /* 0x004fce00000f1403 */
[----:B------:R-:W-:Y:S01]  /*1a290*/  P2R R3, PR, RZ, 0x40 ;  /* 0x00000040ff037803 */ /* 0x000fe20000000000 */
[----:B------:R-:W2:Y:S03]  /*1a2a0*/  LDL R19, [R1+0x8c] ;  /* 0x00008c0001137983 */ /* 0x000ea60000100800 */
[----:B------:R-:W-:Y:S02]  /*1a2b0*/  ISETP.NE.AND P0, PT, R3, RZ, PT ;  /* 0x000000ff0300720c */ /* 0x000fe40003f05270 */
[C---:B------:R-:W-:Y:S02]  /*1a2c0*/  @!P3 LEA R8, P6, R23.reuse, R2, 0x2 ;  /* 0x000000021708b211 */ /* 0x040fe400078c10ff */
[----:B---3--:R-:W-:Y:S02]  /*1a2d0*/  ISETP.GE.AND P1, PT, R22, c[0x0][0x3c8], PT ;  /* 0x0000f20016007a0c */ /* 0x008fe40003f26270 */
[----:B------:R-:W-:-:S02]  /*1a2e0*/  @!P3 LEA.HI.X R9, R23, R4, R16, 0x2, P6 ;  /* 0x000000041709b211 */ /* 0x000fc400030f1410 */
[----:B------:R-:W3:Y:S01]  /*1a2f0*/  LDL R23, [R1+0x120] ;  /* 0x0001200001177983 */ /* 0x000ee20000100800 */
[----:B----4-:R-:W-:-:S03]  /*1a300*/  ISETP.GE.AND P2, PT, R6, c[0x0][0x3c8], PT ;  /* 0x0000f20006007a0c */ /* 0x010fc60003f46270 */
[----:B------:R1:W-:Y:S04]  /*1a310*/  @!P5 ST.E.64 [R14.64], R162 ;  /* 0x000000a20e00d985 */ /* 0x0003e8000c101b06 */
[----:B------:R-:W4:Y:S01]  /*1a320*/  LDL R16, [R1+0x84] ;  /* 0x0000840001107983 */ /* 0x000f220000100800 */
[----:B-----5:R-:W-:-:S03]  /*1a330*/  @!P4 LEA.HI.X R11, R20, R4, R25, 0x2, P0 ;  /* 0x00000004140bc211 */ /* 0x020fc600000f1419 */
[----:B------:R-:W5:Y:S04]  /*1a340*/  LDL R25, [R1+0x124] ;  /* 0x0001240001197983 */ /* 0x000f680000100800 */
[----:B------:R1:W-:Y:S04]  /*1a350*/  @!P4 ST.E.64 [R10.64], R154 ;  /* 0x0000009a0a00c985 */ /* 0x0003e8000c101b06 */
[----:B------:R1:W-:Y:S02]  /*1a360*/  @!P3 ST.E.64 [R8.64], R42 ;  /* 0x0000002a0800b985 */ /* 0x0003e4000c101b06 */
[----:B-1----:R-:W-:-:S02]  /*1a370*/  @!P2 LEA R14, P3, R6, R2, 0x2 ;  /* 0x00000002060ea211 */ /* 0x002fc400078610ff */
[----:B------:R-:W4:Y:S01]  /*1a380*/  LDL R20, [R1+0x88] ;  /* 0x0000880001147983 */ /* 0x000f220000100800 */
[----:B------:R-:W-:Y:S02]  /*1a390*/  @!P1 LEA R10, P6, R22, R2, 0x2 ;  /* 0x00000002160a9211 */ /* 0x000fe400078c10ff */
[----:B------:R-:W-:Y:S02]  /*1a3a0*/  @!P2 LEA.HI.X R15, R6, R4, R17, 0x2, P3 ;  /* 0x00000004060fa211 */ /* 0x000fe400018f1411 */
[----:B------:R-:W-:Y:S01]  /*1a3b0*/  ISETP.GE.AND P0, PT, R13, c[0x0][0x3c8], PT ;  /* 0x0000f2000d007a0c */ /* 0x000fe20003f06270 */
[----:B------:R-:W4:Y:S08]  /*1a3c0*/  LDL R17, [R1+0x7c] ;  /* 0x00007c0001117983 */ /* 0x000f300000100800 */
[----:B------:R-:W-:-:S02]  /*1a3d0*/  P2R R3, PR, RZ, 0x40 ;  /* 0x00000040ff037803 */ /* 0x000fc40000000000 */
[----:B------:R-:W-:Y:S01]  /*1a3e0*/  ISETP.GE.AND P4, PT, R5, c[0x0][0x3c8], PT ;  /* 0x0000f20005007a0c */ /* 0x000fe20003f86270 */
[----:B------:R-:W4:Y:S01]  /*1a3f0*/  LDL R6, [R1+0x80] ;  /* 0x0000800001067983 */ /* 0x000f220000100800 */
[----:B------:R-:W-:-:S04]  /*1a400*/  ISETP.NE.AND P3, PT, R3, RZ, PT ;  /* 0x000000ff0300720c */ /* 0x000fc80003f65270 */
[----:B------:R-:W-:Y:S02]  /*1a410*/  @!P1 LEA.HI.X R11, R22, R4, R24, 0x2, P3 ;  /* 0x00000004160b9211 */ /* 0x000fe400018f1418 */
[----:B------:R-:W4:Y:S01]  /*1a420*/  LDL R24, [R1+0x11c] ;  /* 0x00011c0001187983 */ /* 0x000f220000100800 */
[----:B------:R-:W-:Y:S02]  /*1a430*/  ISETP.GE.AND P3, PT, R21, c[0x0][0x3c8], PT ;  /* 0x0000f20015007a0c */ /* 0x000fe40003f66270 */
[C---:B------:R-:W-:Y:S01]  /*1a440*/  @!P0 LEA R8, P6, R13.reuse, R2, 0x2 ;  /* 0x000000020d088211 */ /* 0x040fe200078c10ff */
[----:B------:R-:W-:Y:S03]  /*1a450*/  @!P2 ST.E.64 [R14.64], R166 ;  /* 0x000000a60e00a985 */ /* 0x000fe6000c101b06 */
[----:B------:R-:W-:Y:S01]  /*1a460*/  @!P0 LEA.HI.X R9, R13, R4, R18, 0x2, P6 ;  /* 0x000000040d098211 */ /* 0x000fe200030f1412 */
[----:B------:R-:W-:Y:S04]  /*1a470*/  @!P1 ST.E.64 [R10.64], R54 ;  /* 0x000000360a009985 */ /* 0x000fe8000c101b06 */
[----:B------:R1:W-:Y:S04]  /*1a480*/  @!P0 ST.E.64 [R8.64], R46 ;  /* 0x0000002e08008985 */ /* 0x0003e8000c101b06 */
[----:B------:R-:W4:Y:S04]  /*1a490*/  LDL R22, [R1+0x118] ;  /* 0x0001180001167983 */ /* 0x000f280000100800 */
[----:B------:R-:W4:Y:S01]  /*1a4a0*/  LDL R18, [R1+0x114] ;  /* 0x0001140001127983 */ /* 0x000f220000100800 */
[----:B------:R-:W-:-:S03]  /*1a4b0*/  ISETP.GE.AND P5, PT, R26, c[0x0][0x3c8], PT ;  /* 0x0000f2001a007a0c */ /* 0x000fc60003fa6270 */
[----:B------:R-:W4:Y:S01]  /*1a4c0*/  LDL R13, [R1+0x78] ;  /* 0x00007800010d7983 */ /* 0x000f220000100800 */
[-C--:B-1----:R-:W-:Y:S02]  /*1a4d0*/  @!P3 LEA R8, P1, R21, R2.reuse, 0x2 ;  /* 0x000000021508b211 */ /* 0x082fe400078210ff */
[----:B------:R-:W-:-:S11]  /*1a4e0*/  @!P4 LEA R10, P6, R5, R2, 0x2 ;  /* 0x00000002050ac211 */ /* 0x000fd600078c10ff */
[----:B------:R-:W-:Y:S02]  /*1a4f0*/  P2R R3, PR, RZ, 0x2 ;  /* 0x00000002ff037803 */ /* 0x000fe40000000000 */
[----:B------:R-:W-:-:S04]  /*1a500*/  @!P5 LEA R14, P0, R26, R2, 0x2 ;  /* 0x000000021a0ed211 */ /* 0x000fc800078010ff */
[----:B------:R-:W-:Y:S02]  /*1a510*/  @!P5 LEA.HI.X R15, R26, R4, R27, 0x2, P0 ;  /* 0x000000041a0fd211 */ /* 0x000fe400000f141b */
[----:B------:R-:W4:Y:S04]  /*1a520*/  LDL R26, [R1+0x6c] ;  /* 0x00006c00011a7983 */ /* 0x000f280000100800 */
[----:B------:R1:W-:Y:S04]  /*1a530*/  @!P5 ST.E.64 [R14.64], R168 ;  /* 0x000000a80e00d985 */ /* 0x0003e8000c101b06 */
[----:B------:R-:W4:Y:S01]  /*1a540*/  LDL R27, [R1+0xfc] ;  /* 0x0000fc00011b7983 */ /* 0x000f220000100800 */
[----:B--2---:R-:W-:-:S02]  /*1a550*/  ISETP.GE.AND P2, PT, R19, c[0x0][0x3c8], PT ;  /* 0x0000f20013007a0c */ /* 0x004fc40003f46270 */
[-C--:B-----5:R-:W-:Y:S02]  /*1a560*/  @!P4 LEA.HI.X R11, R5, R4.reuse, R25, 0x2, P6 ;  /* 0x00000004050bc211 */ /* 0x0a0fe400030f1419 */
[----:B------:R-:W-:Y:S01]  /*1a570*/  ISETP.NE.AND P6, PT, R3, RZ, PT ;  /* 0x000000ff0300720c */ /* 0x000fe20003fc5270 */
[----:B------:R-:W2:Y:S03]  /*1a580*/  LDL R5, [R1+0x74] ;  /* 0x0000740001057983 */ /* 0x000ea60000100800 */
[----:B---3--:R-:W-:Y:S01]  /*1a590*/  @!P3 LEA.HI.X R9, R21, R4, R23, 0x2, P6 ;  /* 0x000000041509b211 */ /* 0x008fe200030f1417 */
[----:B------:R-:W3:Y:S04]  /*1a5a0*/  LDL R25, [R1+0xf8] ;  /* 0x0000f80001197983 */ /* 0x000ee80000100800 */
[----:B------:R-:W5:Y:S04]  /*1a5b0*/  LDL R23, [R1+0x110] ;  /* 0x0001100001177983 */ /* 0x000f680000100800 */
[----:B------:R-:W2:Y:S04]  /*1a5c0*/  LDL R21, [R1+0x10c] ;  /* 0x00010c0001157983 */ /* 0x000ea80000100800 */
[----:B------:R4:W-:Y:S04]  /*1a5d0*/  @!P4 ST.E.64 [R10.64], R62 ;  /* 0x0000003e0a00c985 */ /* 0x0009e8000c101b06 */
[----:B------:R4:W-:Y:S01]  /*1a5e0*/  @!P3 ST.E.64 [R8.64], R50 ;  /* 0x000000320800b985 */ /* 0x0009e2000c101b06 */
[----:B-1----:R-:W-:-:S04]  /*1a5f0*/  @!P2 LEA R14, P3, R19, R2, 0x2 ;  /* 0x00000002130ea211 */ /* 0x002fc800078610ff */
[----:B----4-:R-:W-:Y:S02]  /*1a600*/  @!P2 LEA.HI.X R15, R19, R4, R24, 0x2, P3 ;  /* 0x00000004130fa211 */ /* 0x010fe400018f1418 */
[----:B------:R-:W4:Y:S01]  /*1a610*/  LDL R19, [R1+0x108] ;  /* 0x0001080001137983 */ /* 0x000f220000100800 */
[----:B------:R-:W-:Y:S02]  /*1a620*/  ISETP.GE.AND P1, PT, R20, c[0x0][0x3c8], PT ;  /* 0x0000f20014007a0c */ /* 0x000fe40003f26270 */
[----:B------:R-:W-:Y:S01]  /*1a630*/  ISETP.GE.AND P0, PT, R16, c[0x0][0x3c8], PT ;  /* 0x0000f20010007a0c */ /* 0x000fe20003f06270 */
[----:B------:R-:W3:Y:S10]  /*1a640*/  LDL R24, [R1+0x68] ;  /* 0x0000680001187983 */ /* 0x000ef40000100800 */
[----:B------:R-:W-:-:S02]  /*1a650*/  @!P1 LEA R10, P6, R20, R2, 0x2 ;  /* 0x00000002140a9211 */ /* 0x000fc400078c10ff */
[----:B------:R-:W-:-:S11]  /*1a660*/  ISETP.GE.AND P4, PT, R17, c[0x0][0x3c8], PT ;  /* 0x0000f20011007a0c */ /* 0x000fd60003f86270 */
        /* <DEDUP_REMOVED lines=8> */
[----:B------:R-:W3:Y:S04]  /*1a6f0*/  LDL R16, [R1+0x64] ;  /* 0x0000640001107983 */ /* 0x000ee80000100800 */
[----:B------:R-:W3:Y:S04]  /*1a700*/  LDL R22, [R1+0x60] ;  /* 0x0000600001167983 */ /* 0x000ee80000100800 */
[----:B------:R1:W-:Y:S01]  /*1a710*/  @!P0 ST.E.64 [R8.64], R58 ;  /* 0x0000003a08008985 */ /* 0x0003e2000c101b06 */
[----:B------:R-:W-:-:S03]  /*1a720*/  ISETP.GE.AND P3, PT, R13, c[0x0][0x3c8], PT ;  /* 0x0000f2000d007a0c */ /* 0x000fc60003f66270 */
[----:B------:R-:W3:Y:S04]  /*1a730*/  LDL R20, [R1+0x5c] ;  /* 0x00005c0001147983 */ /* 0x000ee80000100800 */
[----:B------:R-:W3:Y:S01]  /*1a740*/  LDL R18, [R1+0x58] ;  /* 0x0000580001127983 */ /* 0x000ee20000100800 */
[-C--:B-1----:R-:W-:Y:S02]  /*1a750*/  @!P4 LEA R10, P6, R17, R2.reuse, 0x2 ;  /* 0x00000002110ac211 */ /* 0x082fe400078c10ff */
[----:B------:R-:W-:-:S11]  /*1a760*/  @!P5 LEA R14, P0, R6, R2, 0x2 ;  /* 0x00000002060ed211 */ /* 0x000fd600078010ff */
[----:B------:R-:W-:Y:S02]  /*1a770*/  P2R R3, PR, RZ, 0x40 ;  /* 0x00000040ff037803 */ /* 0x000fe40000000000 */
[----:B------:R-:W-:Y:S02]  /*1a780*/  @!P3 LEA R8, P6, R13, R2, 0x2 ;  /* 0x000000020d08b211 */ /* 0x000fe400078c10ff */
[-C--:B-----5:R-:W-:Y:S02]  /*1a790*/  @!P5 LEA.HI.X R15, R6, R4.reuse, R23, 0x2, P0 ;  /* 0x00000004060fd211 */ /* 0x0a0fe400000f1417 */
[----:B------:R-:W-:Y:S01]  /*1a7a0*/  ISETP.NE.AND P0, PT, R3, RZ, PT ;  /* 0x000000ff0300720c */ /* 0x000fe20003f05270 */
[----:B------:R-:W5:Y:S03]  /*1a7b0*/  LDL R6, [R1+0x54] ;  /* 0x0000540001067983 */ /* 0x000f660000100800 */
[----:B--2---:R-:W-:Y:S01]  /*1a7c0*/  @!P4 LEA.HI.X R11, R17, R4, R21, 0x2, P0 ;  /* 0x00000004110bc211 */ /* 0x004fe200000f1415 */
[----:B------:R-:W2:Y:S04]  /*1a7d0*/  LDL R23, [R1+0xf0] ;  /* 0x0000f00001177983 */ /* 0x000ea80000100800 */
[----:B------:R-:W2:Y:S01]  /*1a7e0*/  LDL R17, [R1+0xf4] ;  /* 0x0000f40001117983 */ /* 0x000ea20000100800 */
[----:B------:R-:W-:-:S03]  /*1a7f0*/  ISETP.GE.AND P2, PT, R5, c[0x0][0x3c8], PT ;  /* 0x0000f20005007a0c */ /* 0x000fc60003f46270 */
[----:B------:R-:W5:Y:S04]  /*1a800*/  LDL R21, [R1+0xec] ;  /* 0x0000ec0001157983 */ /* 0x000f680000100800 */
[----:B------:R1:W-:Y:S04]  /*1a810*/  @!P5 ST.E.64 [R14.64], R172 ;  /* 0x000000ac0e00d985 */ /* 0x0003e8000c101b06 */
[----:B------:R1:W-:Y:S01]  /*1a820*/  @!P4 ST.E.64 [R10.64], R82 ;  /* 0x000000520a00c985 */ /* 0x0003e2000c101b06 */
[----:B----4-:R-:W-:-:S03]  /*1a830*/  @!P3 LEA.HI.X R9, R13, R4, R19, 0x2, P6 ;  /* 0x000000040d09b211 */ /* 0x010fc600030f1413 */
[----:B------:R-:W4:Y:S04]  /*1a840*/  LDL R19, [R1+0xe8] ;  /* 0x0000e80001137983 */ /* 0x000f280000100800 */
[----:B------:R-:W4:Y:S04]  /*1a850*/  LDL R13, [R1+0xe4] ;  /* 0x0000e400010d7983 */ /* 0x000f280000100800 */
[----:B------:R3:W-:Y:S01]  /*1a860*/  @!P3 ST.E.64 [R8.64], R66 ;  /* 0x000000420800b985 */ /* 0x0007e2000c101b06 */
[----:B-1----:R-:W-:-:S04]  /*1a870*/  @!P2 LEA R14, P3, R5, R2, 0x2 ;  /* 0x00000002050ea211 */ /* 0x002fc800078610ff */
[----:B------:R-:W-:Y:S02]  /*1a880*/  @!P2 LEA.HI.X R15, R5, R4, R30, 0x2, P3 ;  /* 0x00000004050fa211 */ /* 0x000fe400018f141e */
[----:B------:R-:W4:Y:S01]  /*1a890*/  LDL R5, [R1+0x50] ;  /* 0x0000500001057983 */ /* 0x000f220000100800 */
[----:B------:R-:W-:Y:S02]  /*1a8a0*/  ISETP.GE.AND P1, PT, R28, c[0x0][0x3c8], PT ;  /* 0x0000f2001c007a0c */ /* 0x000fe40003f26270 */
[----:B------:R-:W-:-:S11]  /*1a8b0*/  ISETP.GE.AND P0, PT, R26, c[0x0][0x3c8], PT ;  /* 0x0000f2001a007a0c */ /* 0x000fd60003f06270 */
[-C--:B------:R-:W-:Y:S02]  /*1a8c0*/  @!P1 LEA R10, P4, R28, R2.reuse, 0x2 ;  /* 0x000000021c0a9211 */ /* 0x080fe400078810ff */
[----:B---3--:R-:W-:Y:S02]  /*1a8d0*/  ISETP.GE.AND P5, PT, R24, c[0x0][0x3c8], PT ;  /* 0x0000f20018007a0c */ /* 0x008fe40003fa6270 */
        /* <DEDUP_REMOVED lines=14> */
[----:B---3--:R-:W-:-:S03]  /*1a9c0*/  @!P4 LEA R8, P6, R16, R2, 0x2 ;  /* 0x000000021008c211 */ /* 0x008fc600078c10ff */
[----:B------:R1:W-:Y:S01]  /*1a9d0*/  @!P5 ST.E.64 [R10.64], R94 ;  /* 0x0000005e0a00d985 */ /* 0x0003e2000c101b06 */
[----:B--2---:R-:W-:Y:S02]  /*1a9e0*/  @!P4 LEA.HI.X R9, R16, R4, R17, 0x2, P6 ;  /* 0x000000041009c211 */ /* 0x004fe400030f1411 */
[-C--:B------:R-:W-:Y:S02]  /*1a9f0*/  @!P3 LEA R16, P5, R22, R2.reuse, 0x2 ;  /* 0x000000021610b211 */ /* 0x080fe400078a10ff */
[----:B-----5:R-:W-:Y:S01]  /*1aa00*/  ISETP.GE.AND P0, PT, R6, c[0x0][0x3c8], PT ;  /* 0x0000f20006007a0c */ /* 0x020fe20003f06270 */
[----:B------:R2:W-:Y:S01]  /*1aa10*/  @!P4 ST.E.64 [R8.64], R98 ;  /* 0x000000620800c985 */ /* 0x0005e2000c101b06 */
[----:B------:R-:W-:-:S09]  /*1aa20*/  @!P2 LEA R14, P6, R20, R2, 0x2 ;  /* 0x00000002140ea211 */ /* 0x000fd200078c10ff */
[----:B------:R-:W-:-:S04]  /*1aa30*/  P2R R3, PR, RZ, 0x20 ;  /* 0x00000020ff037803 */ /* 0x000fc80000000000 */
[----:B------:R-:W-:Y:S02]  /*1aa40*/  ISETP.NE.AND P4, PT, R3, RZ, PT ;  /* 0x000000ff0300720c */ /* 0x000fe40003f85270 */
[----:B-1----:R-:W-:Y:S02]  /*1aa50*/  @!P1 LEA R10, P5, R18, R2, 0x2 ;  /* 0x00000002120a9211 */ /* 0x002fe400078a10ff */
[-C--:B------:R-:W-:Y:S02]  /*1aa60*/  @!P3 LEA.HI.X R17, R22, R4.reuse, R23, 0x2, P4 ;  /* 0x000000041611b211 */ /* 0x080fe400020f1417 */
[----:B------:R-:W-:-:S03]  /*1aa70*/  @!P2 LEA.HI.X R15, R20, R4, R21, 0x2, P6 ;  /* 0x00000004140fa211 */ /* 0x000fc600030f1415 */
[----:B------:R1:W-:Y:S01]  /*1aa80*/  @!P3 ST.E.64 [R16.64], R110 ;  /* 0x0000006e1000b985 */ /* 0x0003e2000c101b06 */
[----:B--2---:R-:W-:Y:S02]  /*1aa90*/  @!P0 LEA R8, P4, R6, R2, 0x2 ;  /* 0x0000000206088211 */ /* 0x004fe400078810ff */
[-C--:B----4-:R-:W-:Y:S01]  /*1aaa0*/  @!P1 LEA.HI.X R11, R18, R4.reuse, R19, 0x2, P5 ;  /* 0x00000004120b9211 */ /* 0x090fe200028f1413 */
[----:B------:R1:W-:Y:S01]  /*1aab0*/  @!P2 ST.E.64 [R14.64], R106 ;  /* 0x0000006a0e00a985 */ /* 0x0003e2000c101b06 */
[----:B------:R-:W-:-:S03]  /*1aac0*/  @!P0 LEA.HI.X R9, R6, R4, R13, 0x2, P4 ;  /* 0x0000000406098211 */ /* 0x000fc600020f140d */
[----:B------:R1:W-:Y:S04]  /*1aad0*/  @!P1 ST.E.64 [R10.64], R102 ;  /* 0x000000660a009985 */ /* 0x0003e8000c101b06 */
[----:B------:R1:W-:Y:S01]  /*1aae0*/  @!P0 ST.E.64 [R8.64], R86 ;  /* 0x0000005608008985 */ /* 0x0003e2000c101b06 */
[----:B------:R-:W-:-:S13]  /*1aaf0*/  ISETP.GE.AND P0, PT, R5, c[0x0][0x3c8], PT ;  /* 0x0000f20005007a0c */ /* 0x000fda0003f06270 */
[----:B------:R-:W-:Y:S05]  /*1ab00*/  @P0 BRA `(.L_x_1869) ;  /* 0x00000d9000000947 */ /* 0x000fea0003800000 */
[----:B------:R-:W2:Y:S01]  /*1ab10*/  LDL R6, [R1+0xe0] ;  /* 0x0000e00001067983 */ /* 0x000ea20000100800 */
[----:B------:R-:W-:-:S04]  /*1ab20*/  LEA R2, P0, R5, R2, 0x2 ;  /* 0x0000000205027211 */ /* 0x000fc800078010ff */
[----:B--2---:R-:W-:-:S05]  /*1ab30*/  LEA.HI.X R3, R5, R4, R6, 0x2, P0 ;  /* 0x0000000405037211 */ /* 0x004fca00000f1406 */
[----:B------:R2:W-:Y:S01]  /*1ab40*/  ST.E.64 [R2.64], R78 ;  /* 0x0000004e02007985 */ /* 0x0005e2000c101b06 */
[----:B------:R-:W-:Y:S05]  /*1ab50*/  BRA `(.L_x_1869) ;  /* 0x00000d4000007947 */ /* 0x000fea0003800000 */
.L_x_1854:
[----:B---3--:R-:W2:Y:S01]  /*1ab60*/  LDL.LU R6, [R1+0x10] ;  /* 0x0000100001067983 */ /* 0x008ea20000300800 */
[----:B------:R-:W-:Y:S02]  /*1ab70*/  ISETP.NE.U32.AND P0, PT, RZ, c[0x0][0x508], PT ;  /* 0x00014200ff007a0c */ /* 0x000fe40003f05070 */
[----:B------:R-:W-:Y:S01]  /*1ab80*/  ISETP.NE.U32.AND P3, PT, RZ, c[0x0][0x500], PT ;  /* 0x00014000ff007a0c */ /* 0x000fe20003f65070 */
[----:B------:R-:W3:Y:S01]  /*1ab90*/  LDL.LU R3, [R1+0x3c] ;  /* 0x00003c0001037983 */ /* 0x000ee20000300800 */
[----:B------:R-:W-:Y:S01]  /*1aba0*/  ISETP.NE.AND.EX P2, PT, RZ, c[0x0][0x50c], PT, P0 ;  /* 0x00014300ff007a0c */ /* 0x000fe20003f45300 */
[----:B------:R-:W-:Y:S01]  /*1abb0*/  IMAD.MOV.U32 R2, RZ, RZ, RZ ;  /* 0x000000ffff027224 */ /* 0x000fe200078e00ff */
[----:B------:R-:W-:Y:S01]  /*1abc0*/  ISETP.NE.AND.EX P3, PT, RZ, c[0x0][0x504], PT, P3 ;  /* 0x00014100ff007a0c */ /* 0x000fe20003f65330 */
[----:B------:R-:W-:Y:S01]  /*1abd0*/  IMAD.MOV.U32 R22, RZ, RZ, c[0x0][0x388] ;  /* 0x0000e200ff167624 */ /* 0x000fe200078e00ff */
[----:B----4-:R-:W-:-:S09]  /*1abe0*/  IADD3 R4, P1, R252, c[0x0][0x500], RZ ;  /* 0x00014000fc047a10 */ /* 0x010fd20007f3e0ff */
[----:B------:R-:W-:Y:S02]  /*1abf0*/  @P2 IADD3 R8, P0, R252, c[0x0][0x508], RZ ;  /* 0x00014200fc082a10 */ /* 0x000fe40007f1e0ff */
[C---:B--2---:R-:W-:Y:S02]  /*1ac00*/  IADD3.X R5, R6.reuse, c[0x0][0x504], RZ, P1, !PT ;  /* 0x0001410006057a10 */ /* 0x044fe40000ffe4ff */
[----:B------:R-:W-:-:S03]  /*1ac10*/  @P2 IADD3.X R9, R6, c[0x0][0x50c], RZ, P0, !PT ;  /* 0x0001430006092a10 */ /* 0x000fc600007fe4ff */
        /* <DEDUP_REMOVED lines=9> */
.L_x_1875:
[----:B------:R-:W2:Y:S04]  /*1acb0*/  LDL.LU R6, [R1+0x8] ;  /* 0x0000080001067983 */ /* 0x000ea80000300800 */
[----:B-1----:R-:W3:Y:S04]  /*1acc0*/  LDL.LU R4, [R1+0x14] ;  /* 0x0000140001047983 */ /* 0x002ee80000300800 */
        /* <DEDUP_REMOVED lines=24> */
[C---:B------:R-:W-:Y:S01]  /*1ae50*/  IMAD.WIDE.U32 R4, R14.reuse, R10, RZ ;  /* 0x0000000a0e047225 */ /* 0x040fe200078e00ff */
        /* <DEDUP_REMOVED lines=15> */
[-C--:B-----5:R-:W-:Y:S02]  /*1af50*/  IMAD R14, R19, R11.reuse, RZ ;  /* 0x0000000b130e7224 */ /* 0x0a0fe400078e02ff */
[----:B------:R-:W-:Y:S01]  /*1af60*/  IMAD.WIDE.U32 R8, R18, R11, RZ ;  /* 0x0000000b12087225 */ /* 0x000fe200078e00ff */
[----:B------:R-:W-:-:S04]  /*1af70*/  SHF.R.S32.HI R11, RZ, 0x1f, R4 ;  /* 0x0000001fff0b7819 */ /* 0x000fc80000011404 */
[----:B------:R-:W-:Y:S02]  /*1af80*/  IADD3 R9, R9, R14, RZ ;  /* 0x0000000e09097210 */ /* 0x000fe40007ffe0ff */
[----:B------:R-:W-:Y:S01]  /*1af90*/  IADD3 R8, P1, P0, R3, R23, R8 ;  /* 0x0000001703087210 */ /* 0x000fe2000783e008 */
[----:B------:R-:W-:-:S03]  /*1afa0*/  IMAD R3, R17, R4, RZ ;  /* 0x0000000411037224 */ /* 0x000fc600078e02ff */
        /* <DEDUP_REMOVED lines=12> */
.L_x_1877:
[----:B------:R-:W-:Y:S05]  /*1b070*/  BSYNC B0 ;  /* 0x0000000000007941 */ /* 0x000fea0003800000 */
.L_x_1876:
[----:B------:R-:W-:-:S13]  /*1b080*/  ISETP.GT.AND P0, PT, R21, 0x1, PT ;  /* 0x000000011500780c */ /* 0x000fda0003f04270 */
[----:B------:R-:W-:Y:S05]  /*1b090*/  @P0 BRA `(.L_x_1869) ;  /* 0x0000080000000947 */ /* 0x000fea0003800000 */
[----:B------:R-:W2:Y:S01]  /*1b0a0*/  LDL.LU R11, [R1+0x4] ;  /* 0x00000400010b7983 */ /* 0x000ea20000300800 */
[----:B------:R-:W-:Y:S01]  /*1b0b0*/  MOV R4, c[0x0][0x4e8] ;  /* 0x00013a0000047a02 */ /* 0x000fe20000000f00 */
[----:B-1----:R-:W-:Y:S02]  /*1b0c0*/  IMAD R3, R20, c[0x0][0x3a0], RZ ;  /* 0x0000e80014037a24 */ /* 0x002fe400078e02ff */
[----:B------:R-:W-:Y:S01]  /*1b0d0*/  IMAD R8, R24, c[0x0][0x3f0], RZ ;  /* 0x0000fc0018087a24 */ /* 0x000fe200078e02ff */
[----:B------:R-:W-:Y:S01]  /*1b0e0*/  ISETP.NE.AND P0, PT, R4, 0x1, PT ;  /* 0x000000010400780c */ /* 0x000fe20003f05270 */
[----:B------:R-:W-:-:S04]  /*1b0f0*/  IMAD.WIDE.U32 R4, R2, c[0x0][0x3a0], RZ ;  /* 0x0000e80002047a25 */ /* 0x000fc800078e00ff */
[----:B------:R-:W-:-:S05]  /*1b100*/  IMAD R2, R2, c[0x0][0x3a4], R3 ;  /* 0x0000e90002027a24 */ /* 0x000fca00078e0203 */
[----:B------:R-:W-:-:S05]  /*1b110*/  IADD3 R5, R5, R2, RZ ;  /* 0x0000000205057210 */ /* 0x000fca0007ffe0ff */
[----:B------:R-:W-:-:S04]  /*1b120*/  IMAD.WIDE.U32 R4, R6, c[0x0][0x3e8], R4 ;  /* 0x0000fa0006047a25 */ /* 0x000fc800078e0004 */
[----:B------:R-:W-:-:S04]  /*1b130*/  IMAD R5, R6, c[0x0][0x3ec], R5 ;  /* 0x0000fb0006057a24 */ /* 0x000fc800078e0205 */
[----:B------:R-:W-:Y:S01]  /*1b140*/  IMAD.WIDE.U32 R4, R10, c[0x0][0x3f0], R4 ;  /* 0x0000fc000a047a25 */ /* 0x000fe200078e0004 */
[C---:B--2---:R-:W-:Y:S02]  /*1b150*/  LEA R3, R11.reuse, R0, 0x7 ;  /* 0x000000000b037211 */ /* 0x044fe400078e38ff */
[----:B------:R-:W-:Y:S02]  /*1b160*/  LEA R13, R11, R143, 0x7 ;  /* 0x0000008f0b0d7211 */ /* 0x000fe400078e38ff */
[----:B------:R-:W-:Y:S01]  /*1b170*/  MOV R2, R3 ;  /* 0x0000000300027202 */ /* 0x000fe20000000f00 */
[----:B------:R-:W-:-:S05]  /*1b180*/  @P0 IMAD.HI.U32 R9, R3, c[0x0][0x4ec], RZ ;  /* 0x00013b0003090a27 */ /* 0x000fca00078e00ff */
[----:B------:R-:W-:Y:S01]  /*1b190*/  @P0 SHF.R.U32.HI R2, RZ, c[0x0][0x4f0], R9 ;  /* 0x00013c00ff020a19 */ /* 0x000fe20000011609 */
[----:B------:R-:W-:-:S03]  /*1b1a0*/  IMAD R9, R10, c[0x0][0x3f4], R8 ;  /* 0x0000fd000a097a24 */ /* 0x000fc600078e0208 */
        /* <DEDUP_REMOVED lines=17> */
.L_x_1942:
[----:B------:R-:W-:Y:S05]  /*1b2c0*/  BRA.DIV ~URZ, `(.L_x_1879) ;  /* 0x000028427f007947 */ /* 0x000fea000b800000 */
[----:B------:R3:W4:Y:S02]  /*1b2d0*/  SHFL.IDX PT, R2, R16, RZ, 0x181f ;  /* 0x00181fff10027589 */ /* 0x00072400000e0000 */
.L_x_1943:
        /* <DEDUP_REMOVED lines=20> */
.L_x_1881:
[----:B------:R-:W-:Y:S05]  /*1b420*/  BSYNC B0 ;  /* 0x0000000000007941 */ /* 0x000fea0003800000 */
.L_x_1880:
[----:B------:R-:W-:Y:S05]  /*1b430*/  BRA.DIV ~URZ, `(.L_x_1882) ;  /* 0x000027427f007947 */ /* 0x000fea000b800000 */
[----:B--2---:R2:W1:Y:S04]  /*1b440*/  SHFL.IDX PT, R4, R5, 0x1, 0x181f ;  /* 0x00381f0005047f89 */ /* 0x00446800000e0000 */
[----:B----4-:R2:W4:Y:S02]  /*1b450*/  SHFL.IDX PT, R2, R16, 0x1, 0x181f ;  /* 0x00381f0010027f89 */ /* 0x01052400000e0000 */
.L_x_1944:
        /* <DEDUP_REMOVED lines=20> */
.L_x_1884:
[----:B------:R-:W-:Y:S05]  /*1b5a0*/  BSYNC B0 ;  /* 0x0000000000007941 */ /* 0x000fea0003800000 */
.L_x_1883:
[----:B------:R-:W-:Y:S05]  /*1b5b0*/  BRA.DIV ~URZ, `(.L_x_1885) ;  /* 0x000026927f007947 */ /* 0x000fea000b800000 */
[----:B-1----:R1:W2:Y:S02]  /*1b5c0*/  SHFL.IDX PT, R4, R5, 0x2, 0x181f ;  /* 0x00581f0005047f89 */ /* 0x0022a400000e0000 */
.L_x_1945:
[----:B------:R-:W-:Y:S05]  /*1b5d0*/  BRA.DIV ~URZ, `(.L_x_1886) ;  /* 0x000026e27f007947 */ /* 0x000fea000b800000 */
[----:B----4-:R4:W1:Y:S02]  /*1b5e0*/  SHFL.IDX PT, R2, R16, 0x2, 0x181f ;  /* 0x00581f0010027f89 */ /* 0x01086400000e0000 */
.L_x_1946:
        /* <DEDUP_REMOVED lines=20> */
.L_x_1888:
[----:B------:R-:W-:Y:S05]  /*1b730*/  BSYNC B0 ;  /* 0x0000000000007941 */ /* 0x000fea0003800000 */
.L_x_1887:
[----:B------:R-:W-:Y:S05]  /*1b740*/  BRA.DIV ~URZ, `(.L_x_1889) ;  /* 0x000025e27f007947 */ /* 0x000fea000b800000 */
[----:B--2---:R2:W3:Y:S04]  /*1b750*/  SHFL.IDX PT, R4, R5, 0x3, 0x181f ;  /* 0x00781f0005047f89 */ /* 0x0044e800000e0000 */
[----:B-1----:R2:W1:Y:S02]  /*1b760*/  SHFL.IDX PT, R2, R16, 0x3, 0x181f ;  /* 0x00781f0010027f89 */ /* 0x00246400000e0000 */
.L_x_1947:
        /* <DEDUP_REMOVED lines=19> */
.L_x_1869:
[----:B------:R-:W-:Y:S05]  /*1b8a0*/  BSYNC B1 ;  /* 0x0000000000017941 */ /* 0x000fea0003800000 */
.L_x_1853:
[----:B-12-4-:R-:W2:Y:S02]  /*1b8b0*/  LDL R2, [R1+0x180] ;  /* 0x0001800001027983 */ /* 0x016ea40000100800 */
[----:B--2---:R-:W-:-:S13]  /*1b8c0*/  ISETP.NE.AND P0, PT, R2, RZ, PT ;  /* 0x000000ff0200720c */ /* 0x004fda0003f05270 */
[----:B------:R-:W-:Y:S01]  /*1b8d0*/  @P0 WARPSYNC 0xffffffff ;  /* 0xffffffff00000948 */ /* 0x000fe20003800000 */
[----:B------:R-:W-:Y:S06]  /*1b8e0*/  @P0 BAR.SYNC.DEFER_BLOCKING 0x5, 0x100 ;  /* 0x0144000000000b1d */ /* 0x000fec0000010000 */
[----:B------:R-:W1:Y:S04]  /*1b8f0*/  @P0 LDS.128 R8, [0x20080] ;  /* 0x02008000ff080984 */ /* 0x000e680000000c00 */
[----:B-1----:R1:W-:Y:S04]  /*1b900*/  @P0 STL.64 [R1], R8 ;  /* 0x0000000801000387 */ /* 0x0023e80000100a00 */
[----:B------:R1:W-:Y:S04]  /*1b910*/  @P0 STL.64 [R1+0x8], R10 ;  /* 0x0000080a01000387 */ /* 0x0003e80000100a00 */
[----:B------:R-:W-:Y:S06]  /*1b920*/  @P0 BAR.ARV 0x4, 0x100 ;  /* 0x0104000000000b1d */ /* 0x000fec0000002000 */
[----:B------:R-:W-:Y:S05]  /*1b930*/  @P0 BRA `(.L_x_1890) ;  /* 0x00000ba000000947 */ /* 0x000fea0003800000 */
[----:B------:R-:W2:Y:S01]  /*1b940*/  S2R R2, SR_TID.X ;  /* 0x0000000000027919 */ /* 0x000ea20000002100 */
[----:B-1----:R-:W-:Y:S01]  /*1b950*/  IMAD.MOV.U32 R9, RZ, RZ, RZ ;  /* 0x000000ffff097224 */ /* 0x002fe200078e00ff */
[----:B--23--:R-:W-:-:S04]  /*1b960*/  LOP3.LUT R16, R2, 0x1f, RZ, 0xc0, !PT ;  /* 0x0000001f02107812 */ /* 0x00cfc800078ec0ff */
[----:B------:R-:W-:Y:S01]  /*1b970*/  ISETP.NE.AND P6, PT, R16, 0x1f, PT ;  /* 0x0000001f1000780c */ /* 0x000fe20003fc5270 */
[----:B------:R-:W-:Y:S10]  /*1b980*/  BRA.DIV ~URZ, `(.L_x_1891) ;  /* 0x000024727f007947 */ /* 0x000ff4000b800000 */
[----:B------:R1:W2:Y:S02]  /*1b990*/  SHFL.IDX PT, R10, R114, RZ, 0x1f ;  /* 0x00001fff720a7589 */ /* 0x0002a400000e0000 */
.L_x_1948:
[----:B------:R-:W-:Y:S05]  /*1b9a0*/  BRA.DIV ~URZ, `(.L_x_1892) ;  /* 0x000024c27f007947 */ /* 0x000fea000b800000 */
[----:B------:R3:W4:Y:S02]  /*1b9b0*/  SHFL.IDX PT, R6, R114, 0x1, 0x1f ;  /* 0x00201f0072067f89 */ /* 0x00072400000e0000 */
.L_x_1949:
        /* <DEDUP_REMOVED lines=19> */
.L_x_1950:
        /* <DEDUP_REMOVED lines=16> */
.L_x_1951:
[----:B---3--:R-:W-:Y:S01]  /*1bbf0*/  IMAD R2, R2, c[0x0][0x538], RZ ;  /* 0x00014e0002027a24 */ /* 0x008fe200078e02ff */
[----:B------:R-:W-:Y:S04]  /*1bc00*/  BSSY B1, `(.L_x_1895) ;  /* 0x0000084000017945 */ /* 0x000fe80003800000 */
[----:B----4-:R-:W-:-:S04]  /*1bc10*/  IADD3 R6, R2, R6, RZ ;  /* 0x0000000602067210 */ /* 0x010fc80007ffe0ff */
[----:B--2---:R-:W-:-:S13]  /*1bc20*/  ISETP.GT.AND P0, PT, R6, R10, PT ;  /* 0x0000000a0600720c */ /* 0x004fda0003f04270 */
[----:B------:R-:W-:Y:S05]  /*1bc30*/  @P0 BRA `(.L_x_1896) ;  /* 0x0000025000000947 */ /* 0x000fea0003800000 */
.L_x_1900:
        /* <DEDUP_REMOVED lines=8> */
[----:B-1----:R-:W-:Y:S02]  /*1bcc0*/  @!P0 MOV R4, 0x4 ;  /* 0x0000000400048802 */ /* 0x002fe40000000f00 */
        /* <DEDUP_REMOVED lines=8> */
.L_x_1952:
        /* <DEDUP_REMOVED lines=16> */
.L_x_1953:
[----:B--2---:R-:W-:-:S05]  /*1be50*/  IMAD R2, R2, c[0x0][0x538], RZ ;  /* 0x00014e0002027a24 */ /* 0x004fca00078e02ff */
[----:B------:R-:W-:-:S04]  /*1be60*/  IADD3 R6, R2, R6, RZ ;  /* 0x0000000602067210 */ /* 0x000fc80007ffe0ff */
[----:B------:R-:W-:-:S13]  /*1be70*/  ISETP.GT.AND P0, PT, R6, R10, PT ;  /* 0x0000000a0600720c */ /* 0x000fda0003f04270 */
[----:B-1----:R-:W-:Y:S05]  /*1be80*/  @!P0 BRA `(.L_x_1900) ;  /* 0xfffffdb000008947 */ /* 0x002fea000383ffff */
.L_x_1896:
[----:B------:R-:W-:-:S05]  /*1be90*/  IADD3 R14, -R2, R6, RZ ;  /* 0x00000006020e7210 */ /* 0x000fca0007ffe1ff */
[----:B------:R-:W-:-:S05]  /*1bea0*/  IMAD R2, R4, c[0x0][0x538], R14 ;  /* 0x00014e0004027a24 */ /* 0x000fca00078e020e */
[----:B------:R-:W-:Y:S01]  /*1beb0*/  ISETP.GT.AND P0, PT, R2, R10, PT ;  /* 0x0000000a0200720c */ /* 0x000fe20003f04270 */
[----:B------:R-:W-:-:S12]  /*1bec0*/  BRA.DIV ~URZ, `(.L_x_1901) ;  /* 0x000024a27f007947 */ /* 0x000fd8000b800000 */
[----:B------:R-:W-:-:S04]  /*1bed0*/  VOTE.ANY R13, PT, !P0 ;  /* 0x00000000000d7806 */ /* 0x000fc800040e0100 */
.L_x_1954:
[----:B------:R2:W3:Y:S01]  /*1bee0*/  POPC R11, R13 ;  /* 0x0000000d000b7309 */ /* 0x0004e20000000000 */
[----:B------:R-:W-:Y:S05]  /*1bef0*/  BRA.DIV ~URZ, `(.L_x_1902) ;  /* 0x000024b27f007947 */ /* 0x000fea000b800000 */
[----:B---3--:R3:W4:Y:S04]  /*1bf00*/  SHFL.IDX PT, R6, R8, R11, 0x1f ;  /* 0x00001f0b08067589 */ /* 0x00872800000e0000 */
[----:B------:R3:W1:Y:S02]  /*1bf10*/  SHFL.IDX PT, R5, R9, R11, 0x1f ;  /* 0x00001f0b09057589 */ /* 0x00066400000e0000 */
.L_x_1955:
[----:B------:R-:W-:Y:S01]  /*1bf20*/  ISETP.NE.AND P0, PT, R13, RZ, PT ;  /* 0x000000ff0d00720c */ /* 0x000fe20003f05270 */
[----:B------:R-:W-:-:S12]  /*1bf30*/  BSSY B0, `(.L_x_1903) ;  /* 0x0000005000007945 */ /* 0x000fd80003800000 */
[----:B------:R-:W-:Y:S05]  /*1bf40*/  @!P0 BRA `(.L_x_1904) ;  /* 0x0000003000008947 */ /* 0x000fea0003800000 */
[----:B------:R-:W-:Y:S01]  /*1bf50*/  IADD3 R2, R11, -0x1, RZ ;  /* 0xffffffff0b027810 */ /* 0x000fe20007ffe0ff */
[----:B------:R-:W-:Y:S05]  /*1bf60*/  BRA.DIV ~URZ, `(.L_x_1905) ;  /* 0x000025127f007947 */ /* 0x000fea000b800000 */
[----:B------:R2:W3:Y:S02]  /*1bf70*/  SHFL.IDX PT, R15, R4, R2, 0x1f ;  /* 0x00001f02040f7589 */ /* 0x0004e400000e0000 */
.L_x_1904:
[----:B------:R-:W-:Y:S05]  /*1bf80*/  BSYNC B0 ;  /* 0x0000000000007941 */ /* 0x000fea0003800000 */
.L_x_1903:
[----:B--23--:R-:W-:Y:S01]  /*1bf90*/  IMAD R13, R15, c[0x0][0x538], R14 ;  /* 0x00014e000f0d7a24 */ /* 0x00cfe200078e020e */
[----:B----4-:R-:W-:Y:S02]  /*1bfa0*/  IABS R3, R6 ;  /* 0x0000000600037213 */ /* 0x010fe40000000000 */
[----:B-1----:R-:W-:Y:S02]  /*1bfb0*/  IABS R4, R5 ;  /* 0x0000000500047213 */ /* 0x002fe40000000000 */
[----:B------:R1:W-:Y:S01]  /*1bfc0*/  STL [R1], R13 ;  /* 0x0000000d01007387 */ /* 0x0003e20000100800 */
[----:B------:R-:W2:Y:S03]  /*1bfd0*/  I2F.RP R8, R3 ;  /* 0x0000000300087306 */ /* 0x000ea60000209400 */
[----:B------:R-:W3:Y:S05]  /*1bfe0*/  LDL.LU R17, [R1+0xc] ;  /* 0x00000c0001117983 */ /* 0x000eea0000300800 */
[----:B--2---:R-:W2:Y:S01]  /*1bff0*/  MUFU.RCP R8, R8 ;  /* 0x0000000800087308 */ /* 0x004ea20000001000 */
[----:B-1----:R-:W-:Y:S01]  /*1c000*/  IMAD.IADD R13, R10, 0x1, -R13 ;  /* 0x000000010a0d7824 */ /* 0x002fe200078e0a0d */
[----:B--2---:R-:W-:-:S06]  /*1c010*/  IADD3 R8, R8, 0xffffffe, RZ ;  /* 0x0ffffffe08087810 */ /* 0x004fcc0007ffe0ff */
[----:B------:R-:W1:Y:S01]  /*1c020*/  F2I.FTZ.U32.TRUNC.NTZ R9, R8 ;  /* 0x0000000800097305 */ /* 0x000e62000021f000 */
[----:B------:R-:W-:Y:S02]  /*1c030*/  MOV R10, R4 ;  /* 0x00000004000a7202 */ /* 0x000fe40000000f00 */
[----:B------:R-:W-:-:S05]  /*1c040*/  IABS R14, R13 ;  /* 0x0000000d000e7213 */ /* 0x000fca0000000000 */
[----:B------:R-:W2:Y:S01]  /*1c050*/  I2F.RP R15, R10 ;  /* 0x0000000a000f7306 */ /* 0x000ea20000209400 */
[----:B-1----:R-:W-:-:S04]  /*1c060*/  IMAD.MOV R2, RZ, RZ, -R9 ;  /* 0x000000ffff027224 */ /* 0x002fc800078e0a09 */
[----:B------:R-:W-:Y:S01]  /*1c070*/  IMAD.MOV.U32 R8, RZ, RZ, R2 ;  /* 0x000000ffff087224 */ /* 0x000fe200078e0002 */
[----:B------:R-:W-:-:S03]  /*1c080*/  IABS R2, R6 ;  /* 0x0000000600027213 */ /* 0x000fc60000000000 */
[----:B------:R-:W-:Y:S02]  /*1c090*/  IMAD R4, R8, R3, RZ ;  /* 0x0000000308047224 */ /* 0x000fe400078e02ff */
[----:B------:R-:W-:Y:S02]  /*1c0a0*/  IMAD.MOV.U32 R8, RZ, RZ, RZ ;  /* 0x000000ffff087224 */ /* 0x000fe400078e00ff */
[----:B------:R-:W-:Y:S02]  /*1c0b0*/  IMAD.MOV R2, RZ, RZ, -R2 ;  /* 0x000000ffff027224 */ /* 0x000fe400078e0a02 */
[----:B------:R-:W-:-:S04]  /*1c0c0*/  IMAD.HI.U32 R9, R9, R4, R8 ;  /* 0x0000000409097227 */ /* 0x000fc800078e0008 */
[----:B------:R-:W-:Y:S01]  /*1c0d0*/  IMAD.MOV.U32 R4, RZ, RZ, R14 ;  /* 0x000000ffff047224 */ /* 0x000fe200078e000e */
[----:B------:R-:W-:-:S03]  /*1c0e0*/  MOV R8, R2 ;  /* 0x0000000200087202 */ /* 0x000fc60000000f00 */
[----:B------:R-:W-:-:S04]  /*1c0f0*/  IMAD.HI.U32 R2, R9, R4, RZ ;  /* 0x0000000409027227 */ /* 0x000fc800078e00ff */
[----:B------:R-:W-:Y:S02]  /*1c100*/  IMAD R4, R2, R8, R4 ;  /* 0x0000000802047224 */ /* 0x000fe400078e0204 */
[----:B--2---:R-:W1:Y:S03]  /*1c110*/  MUFU.RCP R8, R15 ;  /* 0x0000000f00087308 */ /* 0x004e660000001000 */
[----:B------:R-:W-:Y:S02]  /*1c120*/  ISETP.GT.U32.AND P0, PT, R3, R4, PT ;  /* 0x000000040300720c */ /* 0x000fe40003f04070 */
[----:B-1----:R-:W-:-:S11]  /*1c130*/  IADD3 R8, R8, 0xffffffe, RZ ;  /* 0x0ffffffe08087810 */ /* 0x002fd60007ffe0ff */
[----:B------:R-:W-:Y:S01]  /*1c140*/  @!P0 IMAD.IADD R4, R4, 0x1, -R3 ;  /* 0x0000000104048824 */ /* 0x000fe200078e0a03 */
[----:B------:R-:W1:Y:S04]  /*1c150*/  F2I.FTZ.U32.TRUNC.NTZ R9, R8 ;  /* 0x0000000800097305 */ /* 0x000e68000021f000 */
[----:B------:R-:W-:Y:S02]  /*1c160*/  ISETP.GE.U32.AND P2, PT, R4, R3, PT ;  /* 0x000000030400720c */ /* 0x000fe40003f46070 */
[----:B------:R-:W-:Y:S02]  /*1c170*/  LOP3.LUT R3, R13, R6, RZ, 0x3c, !PT ;  /* 0x000000060d037212 */ /* 0x000fe400078e3cff */
[----:B------:R-:W-:Y:S02]  /*1c180*/  @!P0 IADD3 R2, R2, 0x1, RZ ;  /* 0x0000000102028810 */ /* 0x000fe40007ffe0ff */
[----:B------:R-:W-:-:S02]  /*1c190*/  ISETP.GE.AND P1, PT, R3, RZ, PT ;  /* 0x000000ff0300720c */ /* 0x000fc40003f26270 */
[----:B------:R-:W-:-:S05]  /*1c1a0*/  ISETP.NE.AND P0, PT, R6, RZ, PT ;  /* 0x000000ff0600720c */ /* 0x000fca0003f05270 */
[----:B------:R-:W-:Y:S01]  /*1c1b0*/  @P2 IADD3 R2, R2, 0x1, RZ ;  /* 0x0000000102022810 */ /* 0x000fe20007ffe0ff */
[----:B-1----:R-:W-:-:S05]  /*1c1c0*/  IMAD.MOV R3, RZ, RZ, -R9 ;  /* 0x000000ffff037224 */ /* 0x002fca00078e0a09 */
[----:B------:R-:W-:Y:S01]  /*1c1d0*/  MOV R4, R3 ;  /* 0x0000000300047202 */ /* 0x000fe20000000f00 */
[----:B------:R-:W-:Y:S01]  /*1c1e0*/  @!P1 IMAD.MOV R2, RZ, RZ, -R2 ;  /* 0x000000ffff029224 */ /* 0x000fe200078e0a02 */
[----:B------:R-:W-:Y:S02]  /*1c1f0*/  @!P0 LOP3.LUT R2, RZ, R6, RZ, 0x33, !PT ;  /* 0x00000006ff028212 */ /* 0x000fe400078e33ff */
[----:B------:R-:W-:Y:S01]  /*1c200*/  IABS R3, R5 ;  /* 0x0000000500037213 */ /* 0x000fe20000000000 */
[----:B------:R-:W-:Y:S01]  /*1c210*/  IMAD R4, R4, R10, RZ ;  /* 0x0000000a04047224 */ /* 0x000fe200078e02ff */
[----:B------:R-:W-:Y:S01]  /*1c220*/  IABS R15, R2 ;  /* 0x00000002000f7213 */ /* 0x000fe20000000000 */
[----:B------:R-:W-:Y:S02]  /*1c230*/  IMAD.MOV.U32 R8, RZ, RZ, RZ ;  /* 0x000000ffff087224 */ /* 0x000fe400078e00ff */
[----:B------:R-:W-:Y:S02]  /*1c240*/  IMAD.MOV R14, RZ, RZ, -R3 ;  /* 0x000000ffff0e7224 */ /* 0x000fe400078e0a03 */
[----:B------:R-:W-:-:S04]  /*1c250*/  IMAD.HI.U32 R3, R9, R4, R8 ;  /* 0x0000000409037227 */ /* 0x000fc800078e0008 */
[----:B------:R-:W-:Y:S01]  /*1c260*/  IMAD.MOV.U32 R4, RZ, RZ, R15 ;  /* 0x000000ffff047224 */ /* 0x000fe200078e000f */
[----:B------:R-:W-:-:S03]  /*1c270*/  MOV R8, R14 ;  /* 0x0000000e00087202 */ /* 0x000fc60000000f00 */
        /* <DEDUP_REMOVED lines=23> */
.L_x_1897:
[----:B------:R-:W-:Y:S01]  /*1c3f0*/  MOV R2, c[0x0][0x53c] ;  /* 0x00014f0000027a02 */ /* 0x000fe20000000f00 */
[----:B------:R2:W-:Y:S04]  /*1c400*/  STL [R1], R10 ;  /* 0x0000000a01007387 */ /* 0x0005e80000100800 */
[----:B------:R2:W-:Y:S04]  /*1c410*/  STL [R1+0x4], RZ ;  /* 0x000004ff01007387 */ /* 0x0005e80000100800 */
[----:B------:R2:W-:Y:S04]  /*1c420*/  STL [R1+0x8], RZ ;  /* 0x000008ff01007387 */ /* 0x0005e80000100800 */
[----:B------:R2:W-:Y:S02]  /*1c430*/  STL [R1+0xc], R2 ;  /* 0x00000c0201007387 */ /* 0x0005e40000100800 */
.L_x_1906:
[----:B------:R-:W-:Y:S05]  /*1c440*/  BSYNC B1 ;  /* 0x0000000000017941 */ /* 0x000fea0003800000 */
.L_x_1895:
[----:B------:R-:W3:Y:S04]  /*1c450*/  LDL R8, [R1] ;  /* 0x0000000001087983 */ /* 0x000ee80000100800 */
[----:B------:R-:W3:Y:S04]  /*1c460*/  LDL R9, [R1+0x4] ;  /* 0x0000040001097983 */ /* 0x000ee80000100800 */
[----:B--2---:R-:W3:Y:S04]  /*1c470*/  LDL R10, [R1+0x8] ;  /* 0x00000800010a7983 */ /* 0x004ee80000100800 */
[----:B------:R-:W3:Y:S01]  /*1c480*/  LDL R11, [R1+0xc] ;  /* 0x00000c00010b7983 */ /* 0x000ee20000100800 */
[----:B------:R-:W-:Y:S03]  /*1c490*/  WARPSYNC 0xffffffff ;  /* 0xffffffff00007948 */ /* 0x000fe60003800000 */
[----:B------:R-:W-:Y:S01]  /*1c4a0*/  BAR.SYNC.DEFER_BLOCKING 0x4, 0x100 ;  /* 0x0104000000007b1d */ /* 0x000fe20000010000 */
[----:B------:R-:W-:-:S13]  /*1c4b0*/  ISETP.NE.AND P0, PT, R16, RZ, PT ;  /* 0x000000ff1000720c */ /* 0x000fda0003f05270 */
[----:B---3--:R2:W-:Y:S04]  /*1c4c0*/  @!P0 STS.128 [0x20080], R8 ;  /* 0x02008008ff008388 */ /* 0x0085e80000000c00 */
[----:B------:R-:W-:Y:S06]  /*1c4d0*/  BAR.ARV 0x5, 0x100 ;  /* 0x0144000000007b1d */ /* 0x000fec0000002000 */
.L_x_1890:
[----:B-1----:R-:W4:Y:S02]  /*1c4e0*/  LDL R2, [R1+0xc] ;  /* 0x00000c0001027983 */ /* 0x002f240000100800 */
[----:B----4-:R-:W-:-:S13]  /*1c4f0*/  ISETP.GE.AND P0, PT, R2, c[0x0][0x53c], PT ;  /* 0x00014f0002007a0c */ /* 0x010fda0003f06270 */
[----:B--23--:R-:W-:Y:S01]  /*1c500*/  @P0 CALL.REL.NOINC `(.L_x_1907) ;  /* 0x0000001000000944 */ /* 0x00cfe20003c00000 */
[----:B------:R-:W-:Y:S05]  /*1c510*/  BRA `(.L_x_1908) ;  /* 0xfffe5c4000007947 */ /* 0x000fea000383ffff */
.L_x_1907:
[----:B------:R-:W-:Y:S05]  /*1c520*/  EXIT ;  /* 0x000000000000794d */ /* 0x000fea0003800000 */
.L_x_1700:
[----:B------:R-:W-:Y:S01]  /*1c530*/  IMAD.MOV.U32 R2, RZ, RZ, R4 ;  /* 0x000000ffff027224 */ /* 0x000fe200078e0004 */
[----:B------:R-:W-:Y:S02]  /*1c540*/  MOV R5, 0x1 ;  /* 0x0000000100057802 */ /* 0x000fe40000000f00 */
[----:B------:R-:W-:Y:S02]  /*1c550*/  MOV R3, 0x1c570 ;  /* 0x0001c57000037802 */ /* 0x000fe40000000f00 */
[----:B------:R-:W-:Y:S05]  /*1c560*/  CALL.REL.NOINC `($__internal_33_$__cuda_sm70_shflsync_up_p) ;  /* 0x0000203000007944 */ /* 0x000fea0003c00000 */
[----:B------:R-:W-:Y:S01]  /*1c570*/  MOV R0, R5 ;  /* 0x0000000500007202 */ /* 0x000fe20000000f00 */
[----:B------:R-:W-:Y:S05]  /*1c580*/  BRA `(.L_x_1909) ;  /* 0xfffe3ee000007947 */ /* 0x000fea000383ffff */
.L_x_1701:
[----:B------:R-:W-:Y:S01]  /*1c590*/  IMAD.MOV.U32 R2, RZ, RZ, R4 ;  /* 0x000000ffff027224 */ /* 0x000fe200078e0004 */
[----:B------:R-:W-:Y:S02]  /*1c5a0*/  MOV R5, 0x2 ;  /* 0x0000000200057802 */ /* 0x000fe40000000f00 */
[----:B------:R-:W-:Y:S02]  /*1c5b0*/  MOV R3, 0x1c5d0 ;  /* 0x0001c5d000037802 */ /* 0x000fe40000000f00 */
[----:B------:R-:W-:Y:S05]  /*1c5c0*/  CALL.REL.NOINC `($__internal_33_$__cuda_sm70_shflsync_up_p) ;  /* 0x00001fd000007944 */ /* 0x000fea0003c00000 */
[----:B------:R-:W-:Y:S02]  /*1c5d0*/  SEL R5, R5, RZ, P4 ;  /* 0x000000ff05057207 */ /* 0x000fe40002000000 */
[----:B------:R-:W-:-:S03]  /*1c5e0*/  MOV R3, 0x1c630 ;  /* 0x0001c63000037802 */ /* 0x000fc60000000f00 */
[----:B------:R-:W-:Y:S01]  /*1c5f0*/  IMAD.IADD R0, R4, 0x1, R5 ;  /* 0x0000000104007824 */ /* 0x000fe200078e0205 */
[----:B------:R-:W-:-:S03]  /*1c600*/  MOV R5, 0x4 ;  /* 0x0000000400057802 */ /* 0x000fc60000000f00 */
[----:B------:R-:W-:Y:S02]  /*1c610*/  IMAD.MOV.U32 R2, RZ, RZ, R0 ;  /* 0x000000ffff027224 */ /* 0x000fe400078e0000 */
        /* <DEDUP_REMOVED lines=13> */
[----:B------:R-:W-:Y:S01]  /*1c6f0*/  SEL R4, R5, RZ, P1 ;  /* 0x000000ff05047207 */ /* 0x000fe20000800000 */
[----:B------:R-:W-:Y:S01]  /*1c700*/  IMAD.MOV.U32 R208, RZ, RZ, 0x1f ;  /* 0x0000001fffd07424 */ /* 0x000fe200078e00ff */
[----:B------:R-:W-:Y:S02]  /*1c710*/  MOV R3, 0x1f ;  /* 0x0000001f00037802 */ /* 0x000fe40000000f00 */
[----:B------:R-:W-:Y:S01]  /*1c720*/  MOV R2, 0x1c760 ;  /* 0x0001c76000027802 */ /* 0x000fe20000000f00 */
[----:B------:R-:W-:-:S04]  /*1c730*/  IMAD.IADD R4, R0, 0x1, R4 ;  /* 0x0000000100047824 */ /* 0x000fc800078e0204 */
[----:B------:R-:W-:Y:S02]  /*1c740*/  IMAD.MOV.U32 R209, RZ, RZ, R4 ;  /* 0x000000ffffd17224 */ /* 0x000fe400078e0004 */
[----:B------:R-:W-:Y:S05]  /*1c750*/  CALL.REL.NOINC `($__internal_32_$__cuda_sm70_shflsync_idx_p) ;  /* 0x00001df000007944 */ /* 0x000fea0003c00000 */
[----:B------:R-:W-:Y:S01]  /*1c760*/  MOV R0, R208 ;  /* 0x000000d000007202 */ /* 0x000fe20000000f00 */
[----:B------:R-:W-:Y:S05]  /*1c770*/  BRA `(.L_x_1910) ;  /* 0xfffe3df000007947 */ /* 0x000fea000383ffff */
.L_x_1703:
[----:B------:R-:W-:Y:S02]  /*1c780*/  SEL R2, RZ, 0x1, P0 ;  /* 0x00000001ff027807 */ /* 0x000fe40000000000 */
[----:B------:R-:W-:Y:S02]  /*1c790*/  MOV R3, 0x1c7b0 ;  /* 0x0001c7b000037802 */ /* 0x000fe40000000f00 */
[----:B------:R-:W-:Y:S05]  /*1c7a0*/  CALL.REL.NOINC `($__internal_34_$__cuda_sm70_votesync_ballot) ;  /* 0x00001e6000007944 */ /* 0x000fea0003c00000 */
[----:B------:R-:W-:Y:S05]  /*1c7b0*/  BRA `(.L_x_1911) ;  /* 0xfffe3e4000007947 */ /* 0x000fea000383ffff */
.L_x_1704:
[----:B------:R-:W-:Y:S01]  /*1c7c0*/  IMAD.MOV.U32 R209, RZ, RZ, R8 ;  /* 0x000000ffffd17224 */ /* 0x000fe200078e0008 */
[----:B--2---:R-:W-:Y:S01]  /*1c7d0*/  MOV R208, R14 ;  /* 0x0000000e00d07202 */ /* 0x004fe20000000f00 */
[----:B------:R-:W-:Y:S01]  /*1c7e0*/  IMAD.MOV.U32 R3, RZ, RZ, 0x1f ;  /* 0x0000001fff037424 */ /* 0x000fe200078e00ff */
[----:B------:R-:W-:Y:S02]  /*1c7f0*/  MOV R2, 0x1c810 ;  /* 0x0001c81000027802 */ /* 0x000fe40000000f00 */
[----:B-1----:R-:W-:Y:S05]  /*1c800*/  CALL.REL.NOINC `($__internal_32_$__cuda_sm70_shflsync_idx_p) ;  /* 0x00001d4000007944 */ /* 0x002fea0003c00000 */
[----:B------:R-:W-:Y:S01]  /*1c810*/  IMAD.MOV.U32 R11, RZ, RZ, R208 ;  /* 0x000000ffff0b7224 */ /* 0x000fe200078e00d0 */
[----:B------:R-:W-:Y:S01]  /*1c820*/  MOV R209, R7 ;  /* 0x0000000700d17202 */ /* 0x000fe20000000f00 */
[----:B------:R-:W-:Y:S01]  /*1c830*/  IMAD.MOV.U32 R6, RZ, RZ, RZ ;  /* 0x000000ffff067224 */ /* 0x000fe200078e00ff */
[----:B------:R-:W-:Y:S01]  /*1c840*/  MOV R208, R14 ;  /* 0x0000000e00d07202 */ /* 0x000fe20000000f00 */
[----:B------:R-:W-:Y:S01]  /*1c850*/  IMAD.MOV.U32 R3, RZ, RZ, 0x1f ;  /* 0x0000001fff037424 */ /* 0x000fe200078e00ff */
[----:B------:R-:W-:-:S02]  /*1c860*/  MOV R2, 0x1c880 ;  /* 0x0001c88000027802 */ /* 0x000fc40000000f00 */
[----:B------:R-:W-:Y:S05]  /*1c870*/  CALL.REL.NOINC `($__internal_32_$__cuda_sm70_shflsync_idx_p) ;  /* 0x00001cd000007944 */ /* 0x000fea0003c00000 */
[----:B------:R-:W-:Y:S01]  /*1c880*/  MOV R10, R208 ;  /* 0x000000d0000a7202 */ /* 0x000fe20000000f00 */
[----:B------:R-:W-:Y:S05]  /*1c890*/  BRA `(.L_x_1912) ;  /* 0xfffe3db000007947 */ /* 0x000fea000383ffff */
.L_x_1707:
[----:B------:R-:W-:Y:S01]  /*1c8a0*/  IMAD.MOV.U32 R209, RZ, RZ, R4 ;  /* 0x000000ffffd17224 */ /* 0x000fe200078e0004 */
[----:B------:R-:W-:-:S02]  /*1c8b0*/  MOV R3, 0x1f ;  /* 0x0000001f00037802 */ /* 0x000fc40000000f00 */
[----:B------:R-:W-:Y:S02]  /*1c8c0*/  MOV R2, 0x1c8e0 ;  /* 0x0001c8e000027802 */ /* 0x000fe40000000f00 */
[----:B-1234-:R-:W-:Y:S05]  /*1c8d0*/  CALL.REL.NOINC `($__internal_32_$__cuda_sm70_shflsync_idx_p) ;  /* 0x00001c7000007944 */ /* 0x01efea0003c00000 */
[----:B------:R-:W-:Y:S01]  /*1c8e0*/  MOV R6, R208 ;  /* 0x000000d000067202 */ /* 0x000fe20000000f00 */
[----:B------:R-:W-:Y:S05]  /*1c8f0*/  BRA `(.L_x_1706) ;  /* 0xfffe3db000007947 */ /* 0x000fea000383ffff */
.L_x_1759:
[----:B------:R-:W-:Y:S01]  /*1c900*/  IMAD.MOV.U32 R209, RZ, RZ, R5 ;  /* 0x000000ffffd17224 */ /* 0x000fe200078e0005 */
[----:B------:R-:W-:Y:S01]  /*1c910*/  MOV R208, RZ ;  /* 0x000000ff00d07202 */ /* 0x000fe20000000f00 */
[----:B------:R-:W-:Y:S01]  /*1c920*/  IMAD.MOV.U32 R3, RZ, RZ, 0x181f ;  /* 0x0000181fff037424 */ /* 0x000fe200078e00ff */
[----:B------:R-:W-:Y:S02]  /*1c930*/  MOV R2, 0x1c950 ;  /* 0x0001c95000027802 */ /* 0x000fe40000000f00 */
[----:B-----5:R-:W-:Y:S05]  /*1c940*/  CALL.REL.NOINC `($__internal_32_$__cuda_sm70_shflsync_idx_p) ;  /* 0x00001c0000007944 */ /* 0x020fea0003c00000 */
[----:B------:R-:W-:Y:S01]  /*1c950*/  MOV R4, R208 ;  /* 0x000000d000047202 */ /* 0x000fe20000000f00 */
[----:B------:R-:W-:Y:S05]  /*1c960*/  BRA `(.L_x_1913) ;  /* 0xfffed45000007947 */ /* 0x000fea000383ffff */
.L_x_1760:
[----:B------:R-:W-:Y:S01]  /*1c970*/  IMAD.MOV.U32 R209, RZ, RZ, R13 ;  /* 0x000000ffffd17224 */ /* 0x000fe200078e000d */
[----:B------:R-:W-:Y:S01]  /*1c980*/  MOV R208, RZ ;  /* 0x000000ff00d07202 */ /* 0x000fe20000000f00 */
[----:B------:R-:W-:Y:S01]  /*1c990*/  IMAD.MOV.U32 R3, RZ, RZ, 0x181f ;  /* 0x0000181fff037424 */ /* 0x000fe200078e00ff */
[----:B------:R-:W-:Y:S02]  /*1c9a0*/  MOV R2, 0x1c9c0 ;  /* 0x0001c9c000027802 */ /* 0x000fe40000000f00 */
[----:B-12--5:R-:W-:Y:S05]  /*1c9b0*/  CALL.REL.NOINC `($__internal_32_$__cuda_sm70_shflsync_idx_p) ;  /* 0x00001b9000007944 */ /* 0x026fea0003c00000 */
[----:B------:R-:W-:Y:S01]  /*1c9c0*/  MOV R2, R208 ;  /* 0x000000d000027202 */ /* 0x000fe20000000f00 */
[----:B------:R-:W-:Y:S05]  /*1c9d0*/  BRA `(.L_x_1914) ;  /* 0xfffed40000007947 */ /* 0x000fea000383ffff */
.L_x_1763:
[----:B------:R-:W-:Y:S01]  /*1c9e0*/  IMAD.MOV.U32 R209, RZ, RZ, R5 ;  /* 0x000000ffffd17224 */ /* 0x000fe200078e0005 */
[----:B------:R-:W-:Y:S01]  /*1c9f0*/  MOV R208, 0x1 ;  /* 0x0000000100d07802 */ /* 0x000fe20000000f00 */
[----:B--2---:R-:W-:Y:S01]  /*1ca00*/  IMAD.MOV.U32 R3, RZ, RZ, 0x181f ;  /* 0x0000181fff037424 */ /* 0x004fe200078e00ff */
[----:B----4-:R-:W-:-:S02]  /*1ca10*/  MOV R2, 0x1ca30 ;  /* 0x0001ca3000027802 */ /* 0x010fc40000000f00 */
[----:B-1-3-5:R-:W-:Y:S05]  /*1ca20*/  CALL.REL.NOINC `($__internal_32_$__cuda_sm70_shflsync_idx_p) ;  /* 0x00001b2000007944 */ /* 0x02afea0003c00000 */
[----:B------:R-:W-:Y:S01]  /*1ca30*/  IMAD.MOV.U32 R4, RZ, RZ, R208 ;  /* 0x000000ffff047224 */ /* 0x000fe200078e00d0 */
[----:B------:R-:W-:Y:S01]  /*1ca40*/  MOV R208, 0x1 ;  /* 0x0000000100d07802 */ /* 0x000fe20000000f00 */
[----:B------:R-:W-:Y:S01]  /*1ca50*/  IMAD.MOV.U32 R209, RZ, RZ, R13 ;  /* 0x000000ffffd17224 */ /* 0x000fe200078e000d */
[----:B------:R-:W-:-:S02]  /*1ca60*/  MOV R3, 0x181f ;  /* 0x0000181f00037802 */ /* 0x000fc40000000f00 */
[----:B------:R-:W-:Y:S02]  /*1ca70*/  MOV R2, 0x1ca90 ;  /* 0x0001ca9000027802 */ /* 0x000fe40000000f00 */
[----:B------:R-:W-:Y:S05]  /*1ca80*/  CALL.REL.NOINC `($__internal_32_$__cuda_sm70_shflsync_idx_p) ;  /* 0x00001ac000007944 */ /* 0x000fea0003c00000 */
[----:B------:R-:W-:Y:S01]  /*1ca90*/  MOV R2, R208 ;  /* 0x000000d000027202 */ /* 0x000fe20000000f00 */
[----:B------:R-:W-:Y:S05]  /*1caa0*/  BRA `(.L_x_1915) ;  /* 0xfffed4d000007947 */ /* 0x000fea000383ffff */
.L_x_1766:
[----:B------:R-:W-:Y:S01]  /*1cab0*/  IMAD.MOV.U32 R209, RZ, RZ, R5 ;  /* 0x000000ffffd17224 */ /* 0x000fe200078e0005 */
[----:B------:R-:W-:Y:S01]  /*1cac0*/  MOV R208, 0x2 ;  /* 0x0000000200d07802 */ /* 0x000fe20000000f00 */
[----:B-1----:R-:W-:Y:S01]  /*1cad0*/  IMAD.MOV.U32 R3, RZ, RZ, 0x181f ;  /* 0x0000181fff037424 */ /* 0x002fe200078e00ff */
[----:B----4-:R-:W-:Y:S02]  /*1cae0*/  MOV R2, 0x1cb00 ;  /* 0x0001cb0000027802 */ /* 0x010fe40000000f00 */
[----:B--23-5:R-:W-:Y:S05]  /*1caf0*/  CALL.REL.NOINC `($__internal_32_$__cuda_sm70_shflsync_idx_p) ;  /* 0x00001a5000007944 */ /* 0x02cfea0003c00000 */
[----:B------:R-:W-:Y:S01]  /*1cb00*/  MOV R4, R208 ;  /* 0x000000d000047202 */ /* 0x000fe20000000f00 */
[----:B------:R-:W-:Y:S05]  /*1cb10*/  BRA `(.L_x_1916) ;  /* 0xfffed5d000007947 */ /* 0x000fea000383ffff */
.L_x_1767:
[----:B------:R-:W-:Y:S01]  /*1cb20*/  IMAD.MOV.U32 R209, RZ, RZ, R13 ;  /* 0x000000ffffd17224 */ /* 0x000fe200078e000d */
[----:B------:R-:W-:Y:S01]  /*1cb30*/  MOV R208, 0x2 ;  /* 0x0000000200d07802 */ /* 0x000fe20000000f00 */
[----:B------:R-:W-:Y:S01]  /*1cb40*/  IMAD.MOV.U32 R3, RZ, RZ, 0x181f ;  /* 0x0000181fff037424 */ /* 0x000fe200078e00ff */
[----:B----4-:R-:W-:Y:S02]  /*1cb50*/  MOV R2, 0x1cb70 ;  /* 0x0001cb7000027802 */ /* 0x010fe40000000f00 */
[----:B-123-5:R-:W-:Y:S05]  /*1cb60*/  CALL.REL.NOINC `($__internal_32_$__cuda_sm70_shflsync_idx_p) ;  /* 0x000019e000007944 */ /* 0x02efea0003c00000 */
[----:B------:R-:W-:Y:S01]  /*1cb70*/  MOV R2, R208 ;  /* 0x000000d000027202 */ /* 0x000fe20000000f00 */
[----:B------:R-:W-:Y:S05]  /*1cb80*/  BRA `(.L_x_1917) ;  /* 0xfffed58000007947 */ /* 0x000fea000383ffff */
.L_x_1770:
[----:B------:R-:W-:Y:S01]  /*1cb90*/  IMAD.MOV.U32 R209, RZ, RZ, R5 ;  /* 0x000000ffffd17224 */ /* 0x000fe200078e0005 */
[----:B------:R-:W-:Y:S01]  /*1cba0*/  MOV R208, 0x3 ;  /* 0x0000000300d07802 */ /* 0x000fe20000000f00 */
[----:B-1----:R-:W-:Y:S01]  /*1cbb0*/  IMAD.MOV.U32 R3, RZ, RZ, 0x181f ;  /* 0x0000181fff037424 */ /* 0x002fe200078e00ff */
[----:B------:R-:W-:-:S02]  /*1cbc0*/  MOV R2, 0x1cbe0 ;  /* 0x0001cbe000027802 */ /* 0x000fc40000000f00 */
[----:B--2345:R-:W-:Y:S05]  /*1cbd0*/  CALL.REL.NOINC `($__internal_32_$__cuda_sm70_shflsync_idx_p) ;  /* 0x0000197000007944 */ /* 0x03cfea0003c00000 */
        /* <DEDUP_REMOVED lines=8> */
.L_x_1827:
[----:B------:R-:W-:Y:S01]  /*1cc60*/  IMAD.MOV.U32 R209, RZ, RZ, R6 ;  /* 0x000000ffffd17224 */ /* 0x000fe200078e0006 */
[----:B------:R-:W-:Y:S01]  /*1cc70*/  MOV R208, 0x1 ;  /* 0x0000000100d07802 */ /* 0x000fe20000000f00 */
[----:B----4-:R-:W-:Y:S01]  /*1cc80*/  IMAD.MOV.U32 R3, RZ, RZ, 0x181f ;  /* 0x0000181fff037424 */ /* 0x010fe200078e00ff */
[----:B------:R-:W-:Y:S02]  /*1cc90*/  MOV R2, 0x1ccb0 ;  /* 0x0001ccb000027802 */ /* 0x000fe40000000f00 */
[----:B------:R-:W-:Y:S05]  /*1cca0*/  CALL.REL.NOINC `($__internal_32_$__cuda_sm70_shflsync_idx_p) ;  /* 0x000018a000007944 */ /* 0x000fea0003c00000 */
[----:B------:R-:W-:Y:S01]  /*1ccb0*/  IMAD.MOV.U32 R5, RZ, RZ, R208 ;  /* 0x000000ffff057224 */ /* 0x000fe200078e00d0 */
[----:B------:R-:W-:Y:S01]  /*1ccc0*/  MOV R208, 0x1 ;  /* 0x0000000100d07802 */ /* 0x000fe20000000f00 */
[----:B------:R-:W-:Y:S01]  /*1ccd0*/  IMAD.MOV.U32 R209, RZ, RZ, R13 ;  /* 0x000000ffffd17224 */ /* 0x000fe200078e000d */
[----:B------:R-:W-:Y:S02]  /*1cce0*/  MOV R3, 0x181f ;  /* 0x0000181f00037802 */ /* 0x000fe40000000f00 */
[----:B------:R-:W-:Y:S02]  /*1ccf0*/  MOV R2, 0x1cd10 ;  /* 0x0001cd1000027802 */ /* 0x000fe40000000f00 */
[----:B------:R-:W-:Y:S05]  /*1cd00*/  CALL.REL.NOINC `($__internal_32_$__cuda_sm70_shflsync_idx_p) ;  /* 0x0000184000007944 */ /* 0x000fea0003c00000 */
[----:B------:R-:W-:Y:S01]  /*1cd10*/  MOV R2, R208 ;  /* 0x000000d000027202 */ /* 0x000fe20000000f00 */
[----:B------:R-:W-:Y:S05]  /*1cd20*/  BRA `(.L_x_1919) ;  /* 0xffff489000007947 */ /* 0x000fea000383ffff */
.L_x_1830:
[----:B------:R-:W-:Y:S01]  /*1cd30*/  IMAD.MOV.U32 R209, RZ, RZ, R5 ;  /* 0x000000ffffd17224 */ /* 0x000fe200078e0005 */
[----:B------:R-:W-:Y:S01]  /*1cd40*/  MOV R208, RZ ;  /* 0x000000ff00d07202 */ /* 0x000fe20000000f00 */
[----:B------:R-:W-:Y:S01]  /*1cd50*/  IMAD.MOV.U32 R3, RZ, RZ, 0x181f ;  /* 0x0000181fff037424 */ /* 0x000fe200078e00ff */
[----:B------:R-:W-:-:S02]  /*1cd60*/  MOV R2, 0x1cd80 ;  /* 0x0001cd8000027802 */ /* 0x000fc40000000f00 */
[----:B------:R-:W-:Y:S05]  /*1cd70*/  CALL.REL.NOINC `($__internal_32_$__cuda_sm70_shflsync_idx_p) ;  /* 0x000017d000007944 */ /* 0x000fea0003c00000 */
[----:B------:R-:W-:Y:S01]  /*1cd80*/  MOV R4, R208 ;  /* 0x000000d000047202 */ /* 0x000fe20000000f00 */
[----:B------:R-:W-:Y:S05]  /*1cd90*/  BRA `(.L_x_1920) ;  /* 0xffff58d000007947 */ /* 0x000fea000383ffff */
.L_x_1831:
[----:B------:R-:W-:Y:S01]  /*1cda0*/  IMAD.MOV.U32 R209, RZ, RZ, R6 ;  /* 0x000000ffffd17224 */ /* 0x000fe200078e0006 */
[----:B------:R-:W-:Y:S01]  /*1cdb0*/  MOV R208, RZ ;  /* 0x000000ff00d07202 */ /* 0x000fe20000000f00 */
[----:B------:R-:W-:Y:S01]  /*1cdc0*/  IMAD.MOV.U32 R3, RZ, RZ, 0x181f ;  /* 0x0000181fff037424 */ /* 0x000fe200078e00ff */
[----:B------:R-:W-:-:S02]  /*1cdd0*/  MOV R2, 0x1cdf0 ;  /* 0x0001cdf000027802 */ /* 0x000fc40000000f00 */
[----:B-12---:R-:W-:Y:S05]  /*1cde0*/  CALL.REL.NOINC `($__internal_32_$__cuda_sm70_shflsync_idx_p) ;  /* 0x0000176000007944 */ /* 0x006fea0003c00000 */
[----:B------:R-:W-:Y:S01]  /*1cdf0*/  MOV R2, R208 ;  /* 0x000000d000027202 */ /* 0x000fe20000000f00 */
[----:B------:R-:W-:Y:S05]  /*1ce00*/  BRA `(.L_x_1921) ;  /* 0xffff588000007947 */ /* 0x000fea000383ffff */
.L_x_1834:
[----:B------:R-:W-:Y:S01]  /*1ce10*/  IMAD.MOV.U32 R209, RZ, RZ, R5 ;  /* 0x000000ffffd17224 */ /* 0x000fe200078e0005 */
[----:B------:R-:W-:Y:S01]  /*1ce20*/  MOV R208, 0x1 ;  /* 0x0000000100d07802 */ /* 0x000fe20000000f00 */
[----:B--2---:R-:W-:Y:S01]  /*1ce30*/  IMAD.MOV.U32 R3, RZ, RZ, 0x181f ;  /* 0x0000181fff037424 */ /* 0x004fe200078e00ff */
[----:B----4-:R-:W-:-:S03]  /*1ce40*/  MOV R2, 0x1ce60 ;  /* 0x0001ce6000027802 */ /* 0x010fc60000000f00 */
[----:B-1-3--:R-:W-:Y:S05]  /*1ce50*/  CALL.REL.NOINC `($__internal_32_$__cuda_sm70_shflsync_idx_p) ;  /* 0x000016f000007944 */ /* 0x00afea0003c00000 */
        /* <DEDUP_REMOVED lines=8> */
.L_x_1835:
[----:B------:R-:W-:Y:S01]  /*1cee0*/  IMAD.MOV.U32 R4, RZ, RZ, R6 ;  /* 0x000000ffff047224 */ /* 0x000fe200078e0006 */
[----:B------:R-:W-:Y:S02]  /*1cef0*/  MOV R3, 0x2 ;  /* 0x0000000200037802 */ /* 0x000fe40000000f00 */
[----:B------:R-:W-:Y:S02]  /*1cf00*/  MOV R2, 0x1cf20 ;  /* 0x0001cf2000027802 */ /* 0x000fe40000000f00 */
[----:B------:R-:W-:Y:S05]  /*1cf10*/  CALL.REL.NOINC `($__internal_31_$__cuda_sm70_shflsync_bfly_p) ;  /* 0x000015d000007944 */ /* 0x000fea0003c00000 */
[----:B------:R-:W-:Y:S01]  /*1cf20*/  MOV R2, R9 ;  /* 0x0000000900027202 */ /* 0x000fe20000000f00 */
[----:B------:R-:W-:Y:S05]  /*1cf30*/  BRA `(.L_x_1923) ;  /* 0xffff5dd000007947 */ /* 0x000fea000383ffff */
.L_x_1836:
[----:B------:R-:W-:Y:S01]  /*1cf40*/  IMAD.MOV.U32 R4, RZ, RZ, R6 ;  /* 0x000000ffff047224 */ /* 0x000fe200078e0006 */
[----:B------:R-:W-:Y:S02]  /*1cf50*/  MOV R3, 0x1 ;  /* 0x0000000100037802 */ /* 0x000fe40000000f00 */
[----:B------:R-:W-:Y:S02]  /*1cf60*/  MOV R2, 0x1cf80 ;  /* 0x0001cf8000027802 */ /* 0x000fe40000000f00 */
[----:B------:R-:W-:Y:S05]  /*1cf70*/  CALL.REL.NOINC `($__internal_31_$__cuda_sm70_shflsync_bfly_p) ;  /* 0x0000157000007944 */ /* 0x000fea0003c00000 */
[----:B------:R-:W-:Y:S01]  /*1cf80*/  FMNMX.FTZ R6, R6, R9, !PT ;  /* 0x0000000906067209 */ /* 0x000fe20007810000 */
[----:B------:R-:W-:Y:S01]  /*1cf90*/  IMAD.MOV.U32 R4, RZ, RZ, R5 ;  /* 0x000000ffff047224 */ /* 0x000fe200078e0005 */
[----:B------:R-:W-:Y:S01]  /*1cfa0*/  MOV R2, 0x1cfd0 ;  /* 0x0001cfd000027802 */ /* 0x000fe20000000f00 */
[----:B------:R-:W-:-:S02]  /*1cfb0*/  IMAD.MOV.U32 R3, RZ, RZ, 0x2 ;  /* 0x00000002ff037424 */ /* 0x000fc400078e00ff */
[----:B------:R-:W-:Y:S05]  /*1cfc0*/  CALL.REL.NOINC `($__internal_31_$__cuda_sm70_shflsync_bfly_p) ;  /* 0x0000152000007944 */ /* 0x000fea0003c00000 */
[----:B------:R-:W-:Y:S01]  /*1cfd0*/  FMNMX.FTZ R5, R5, R9, !PT ;  /* 0x0000000905057209 */ /* 0x000fe20007810000 */
[----:B------:R-:W-:Y:S01]  /*1cfe0*/  IMAD.MOV.U32 R3, RZ, RZ, 0x1 ;  /* 0x00000001ff037424 */ /* 0x000fe200078e00ff */
[----:B------:R-:W-:-:S03]  /*1cff0*/  MOV R2, 0x1d020 ;  /* 0x0001d02000027802 */ /* 0x000fc60000000f00 */
[----:B------:R-:W-:Y:S02]  /*1d000*/  IMAD.MOV.U32 R4, RZ, RZ, R5 ;  /* 0x000000ffff047224 */ /* 0x000fe400078e0005 */
[----:B------:R-:W-:Y:S05]  /*1d010*/  CALL.REL.NOINC `($__internal_31_$__cuda_sm70_shflsync_bfly_p) ;  /* 0x000014d000007944 */ /* 0x000fea0003c00000 */
[----:B------:R-:W-:Y:S01]  /*1d020*/  MOV R4, R9 ;  /* 0x0000000900047202 */ /* 0x000fe20000000f00 */
[----:B------:R-:W-:Y:S05]  /*1d030*/  BRA `(.L_x_1924) ;  /* 0xffff5d4000007947 */ /* 0x000fea000383ffff */
.L_x_1838:
[----:B------:R-:W-:Y:S01]  /*1d040*/  MOV R208, RZ ;  /* 0x000000ff00d07202 */ /* 0x000fe20000000f00 */
[----:B------:R-:W-:Y:S01]  /*1d050*/  IMAD.MOV.U32 R209, RZ, RZ, R4 ;  /* 0x000000ffffd17224 */ /* 0x000fe200078e0004 */
[----:B-1----:R-:W-:Y:S01]  /*1d060*/  MOV R2, 0x1d090 ;  /* 0x0001d09000027802 */ /* 0x002fe20000000f00 */
[----:B------:R-:W-:Y:S02]  /*1d070*/  IMAD.MOV.U32 R3, RZ, RZ, 0x181f ;  /* 0x0000181fff037424 */ /* 0x000fe400078e00ff */
[----:B--234-:R-:W-:Y:S05]  /*1d080*/  CALL.REL.NOINC `($__internal_32_$__cuda_sm70_shflsync_idx_p) ;  /* 0x000014c000007944 */ /* 0x01cfea0003c00000 */
[----:B------:R-:W-:Y:S01]  /*1d090*/  MOV R2, R208 ;  /* 0x000000d000027202 */ /* 0x000fe20000000f00 */
[----:B------:R-:W-:-:S05]  /*1d0a0*/  BRA `(.L_x_1925) ;  /* 0xffff6e7000007947 */ /* 0x000fca000383ffff */
.L_x_1841:
[----:B------:R-:W-:Y:S01]  /*1d0b0*/  MOV R208, 0x1 ;  /* 0x0000000100d07802 */ /* 0x000fe20000000f00 */
[----:B------:R-:W-:Y:S01]  /*1d0c0*/  IMAD.MOV.U32 R209, RZ, RZ, R4 ;  /* 0x000000ffffd17224 */ /* 0x000fe200078e0004 */
[----:B------:R-:W-:Y:S01]  /*1d0d0*/  MOV R2, 0x1d100 ;  /* 0x0001d10000027802 */ /* 0x000fe20000000f00 */
[----:B------:R-:W-:Y:S02]  /*1d0e0*/  IMAD.MOV.U32 R3, RZ, RZ, 0x181f ;  /* 0x0000181fff037424 */ /* 0x000fe400078e00ff */
[----:B--23--:R-:W-:Y:S05]  /*1d0f0*/  CALL.REL.NOINC `($__internal_32_$__cuda_sm70_shflsync_idx_p) ;  /* 0x0000145000007944 */ /* 0x00cfea0003c00000 */
[----:B------:R-:W-:Y:S01]  /*1d100*/  MOV R3, 0x181f ;  /* 0x0000181f00037802 */ /* 0x000fe20000000f00 */
[----:B------:R-:W-:Y:S01]  /*1d110*/  IMAD.MOV.U32 R4, RZ, RZ, R208 ;  /* 0x000000ffff047224 */ /* 0x000fe200078e00d0 */
[----:B------:R-:W-:Y:S01]  /*1d120*/  MOV R208, 0x1 ;  /* 0x0000000100d07802 */ /* 0x000fe20000000f00 */
[----:B------:R-:W-:Y:S01]  /*1d130*/  IMAD.MOV.U32 R209, RZ, RZ, R20 ;  /* 0x000000ffffd17224 */ /* 0x000fe200078e0014 */
[----:B------:R-:W-:Y:S02]  /*1d140*/  MOV R2, 0x1d160 ;  /* 0x0001d16000027802 */ /* 0x000fe40000000f00 */
[----:B------:R-:W-:Y:S05]  /*1d150*/  CALL.REL.NOINC `($__internal_32_$__cuda_sm70_shflsync_idx_p) ;  /* 0x000013f000007944 */ /* 0x000fea0003c00000 */
[----:B------:R-:W-:Y:S01]  /*1d160*/  MOV R2, R208 ;  /* 0x000000d000027202 */ /* 0x000fe20000000f00 */
[----:B------:R-:W-:-:S05]  /*1d170*/  BRA `(.L_x_1926) ;  /* 0xffff6f0000007947 */ /* 0x000fca000383ffff */
.L_x_1844:
[----:B------:R-:W-:Y:S01]  /*1d180*/  MOV R208, RZ ;  /* 0x000000ff00d07202 */ /* 0x000fe20000000f00 */
[----:B------:R-:W-:Y:S01]  /*1d190*/  IMAD.MOV.U32 R209, RZ, RZ, R9 ;  /* 0x000000ffffd17224 */ /* 0x000fe200078e0009 */
[----:B------:R-:W-:Y:S01]  /*1d1a0*/  MOV R2, 0x1d1d0 ;  /* 0x0001d1d000027802 */ /* 0x000fe20000000f00 */
[----:B------:R-:W-:Y:S02]  /*1d1b0*/  IMAD.MOV.U32 R3, RZ, RZ, 0x181f ;  /* 0x0000181fff037424 */ /* 0x000fe400078e00ff */
[----:B-1----:R-:W-:Y:S05]  /*1d1c0*/  CALL.REL.NOINC `($__internal_32_$__cuda_sm70_shflsync_idx_p) ;  /* 0x0000138000007944 */ /* 0x002fea0003c00000 */
[----:B------:R-:W-:Y:S01]  /*1d1d0*/  MOV R4, R208 ;  /* 0x000000d000047202 */ /* 0x000fe20000000f00 */
[----:B------:R-:W-:-:S05]  /*1d1e0*/  BRA `(.L_x_1927) ;  /* 0xffff7ed000007947 */ /* 0x000fca000383ffff */
.L_x_1845:
[----:B------:R-:W-:Y:S01]  /*1d1f0*/  MOV R208, RZ ;  /* 0x000000ff00d07202 */ /* 0x000fe20000000f00 */
[----:B------:R-:W-:Y:S01]  /*1d200*/  IMAD.MOV.U32 R209, RZ, RZ, R16 ;  /* 0x000000ffffd17224 */ /* 0x000fe200078e0010 */
[----:B------:R-:W-:Y:S01]  /*1d210*/  MOV R2, 0x1d240 ;  /* 0x0001d24000027802 */ /* 0x000fe20000000f00 */
[----:B------:R-:W-:Y:S02]  /*1d220*/  IMAD.MOV.U32 R3, RZ, RZ, 0x181f ;  /* 0x0000181fff037424 */ /* 0x000fe400078e00ff */
[----:B-123--:R-:W-:Y:S05]  /*1d230*/  CALL.REL.NOINC `($__internal_32_$__cuda_sm70_shflsync_idx_p) ;  /* 0x0000131000007944 */ /* 0x00efea0003c00000 */
[----:B------:R-:W-:Y:S01]  /*1d240*/  MOV R2, R208 ;  /* 0x000000d000027202 */ /* 0x000fe20000000f00 */
[----:B------:R-:W-:-:S05]  /*1d250*/  BRA `(.L_x_1928) ;  /* 0xffff7e8000007947 */ /* 0x000fca000383ffff */
.L_x_1846:
[----:B------:R-:W-:Y:S01]  /*1d260*/  MOV R208, 0x1 ;  /* 0x0000000100d07802 */ /* 0x000fe20000000f00 */
[----:B------:R-:W-:Y:S01]  /*1d270*/  IMAD.MOV.U32 R209, RZ, RZ, R9 ;  /* 0x000000ffffd17224 */ /* 0x000fe200078e0009 */
[----:B--2---:R-:W-:Y:S01]  /*1d280*/  MOV R2, 0x1d2b0 ;  /* 0x0001d2b000027802 */ /* 0x004fe20000000f00 */
[----:B------:R-:W-:Y:S03]  /*1d290*/  IMAD.MOV.U32 R3, RZ, RZ, 0x181f ;  /* 0x0000181fff037424 */ /* 0x000fe600078e00ff */
[----:B-1--4-:R-:W-:Y:S05]  /*1d2a0*/  CALL.REL.NOINC `($__internal_32_$__cuda_sm70_shflsync_idx_p) ;  /* 0x000012a000007944 */ /* 0x012fea0003c00000 */
        /* <DEDUP_REMOVED lines=8> */
.L_x_1847:
[----:B------:R-:W-:Y:S02]  /*1d330*/  MOV R3, 0x2 ;  /* 0x0000000200037802 */ /* 0x000fe40000000f00 */
[----:B------:R-:W-:Y:S02]  /*1d340*/  MOV R2, 0x1d360 ;  /* 0x0001d36000027802 */ /* 0x000fe40000000f00 */
[----:B------:R-:W-:Y:S05]  /*1d350*/  CALL.REL.NOINC `($__internal_31_$__cuda_sm70_shflsync_bfly_p) ;  /* 0x0000119000007944 */ /* 0x000fea0003c00000 */
[----:B------:R-:W-:Y:S01]  /*1d360*/  MOV R2, R9 ;  /* 0x0000000900027202 */ /* 0x000fe20000000f00 */
[----:B------:R-:W-:-:S05]  /*1d370*/  BRA `(.L_x_1930) ;  /* 0xffff814000007947 */ /* 0x000fca000383ffff */
.L_x_1848:
[----:B------:R-:W-:Y:S02]  /*1d380*/  MOV R3, 0x1 ;  /* 0x0000000100037802 */ /* 0x000fe40000000f00 */
[----:B------:R-:W-:Y:S02]  /*1d390*/  MOV R2, 0x1d3b0 ;  /* 0x0001d3b000027802 */ /* 0x000fe40000000f00 */
[----:B------:R-:W-:Y:S05]  /*1d3a0*/  CALL.REL.NOINC `($__internal_31_$__cuda_sm70_shflsync_bfly_p) ;  /* 0x0000114000007944 */ /* 0x000fea0003c00000 */
[----:B------:R-:W-:Y:S01]  /*1d3b0*/  IMAD.MOV.U32 R3, RZ, RZ, 0x2 ;  /* 0x00000002ff037424 */ /* 0x000fe200078e00ff */
[----:B------:R-:W-:Y:S01]  /*1d3c0*/  FMNMX.FTZ R6, R4, R9, !PT ;  /* 0x0000000904067209 */ /* 0x000fe20007810000 */
[----:B------:R-:W-:Y:S01]  /*1d3d0*/  IMAD.MOV.U32 R4, RZ, RZ, R8 ;  /* 0x000000ffff047224 */ /* 0x000fe200078e0008 */
[----:B------:R-:W-:Y:S02]  /*1d3e0*/  MOV R2, 0x1d400 ;  /* 0x0001d40000027802 */ /* 0x000fe40000000f00 */
[----:B------:R-:W-:Y:S05]  /*1d3f0*/  CALL.REL.NOINC `($__internal_31_$__cuda_sm70_shflsync_bfly_p) ;  /* 0x000010f000007944 */ /* 0x000fea0003c00000 */
[----:B------:R-:W-:Y:S01]  /*1d400*/  FMNMX.FTZ R4, R8, R9, !PT ;  /* 0x0000000908047209 */ /* 0x000fe20007810000 */
[----:B------:R-:W-:Y:S01]  /*1d410*/  IMAD.MOV.U32 R3, RZ, RZ, 0x1 ;  /* 0x00000001ff037424 */ /* 0x000fe200078e00ff */
[----:B------:R-:W-:Y:S02]  /*1d420*/  MOV R2, 0x1d440 ;  /* 0x0001d44000027802 */ /* 0x000fe40000000f00 */
[----:B------:R-:W-:Y:S05]  /*1d430*/  CALL.REL.NOINC `($__internal_31_$__cuda_sm70_shflsync_bfly_p) ;  /* 0x000010b000007944 */ /* 0x000fea0003c00000 */
[----:B------:R-:W-:Y:S01]  /*1d440*/  MOV R2, R9 ;  /* 0x0000000900027202 */ /* 0x000fe20000000f00 */
[----:B------:R-:W-:-:S05]  /*1d450*/  BRA `(.L_x_1931) ;  /* 0xffff80d000007947 */ /* 0x000fca000383ffff */
.L_x_1850:
[----:B------:R-:W-:Y:S01]  /*1d460*/  IMAD.MOV.U32 R4, RZ, RZ, R218 ;  /* 0x000000ffff047224 */ /* 0x000fe200078e00da */
[----:B------:R-:W-:-:S02]  /*1d470*/  MOV R3, 0x2 ;  /* 0x0000000200037802 */ /* 0x000fc40000000f00 */
[----:B------:R-:W-:Y:S02]  /*1d480*/  MOV R2, 0x1d4a0 ;  /* 0x0001d4a000027802 */ /* 0x000fe40000000f00 */
[----:B------:R-:W-:Y:S05]  /*1d490*/  CALL.REL.NOINC `($__internal_31_$__cuda_sm70_shflsync_bfly_p) ;  /* 0x0000105000007944 */ /* 0x000fea0003c00000 */
[----:B------:R-:W-:Y:S01]  /*1d4a0*/  FADD.FTZ R4, R218, R9 ;  /* 0x00000009da047221 */ /* 0x000fe20000010000 */
[----:B------:R-:W-:Y:S02]  /*1d4b0*/  MOV R3, 0x1 ;  /* 0x0000000100037802 */ /* 0x000fe40000000f00 */
[----:B------:R-:W-:Y:S02]  /*1d4c0*/  MOV R2, 0x1d4e0 ;  /* 0x0001d4e000027802 */ /* 0x000fe40000000f00 */
[----:B------:R-:W-:Y:S05]  /*1d4d0*/  CALL.REL.NOINC `($__internal_31_$__cuda_sm70_shflsync_bfly_p) ;  /* 0x0000101000007944 */ /* 0x000fea0003c00000 */
[----:B------:R-:W-:Y:S01]  /*1d4e0*/  FADD.FTZ R8, R4, R9 ;  /* 0x0000000904087221 */ /* 0x000fe20000010000 */
[----:B------:R-:W-:Y:S02]  /*1d4f0*/  MOV R4, R217 ;  /* 0x000000d900047202 */ /* 0x000fe40000000f00 */
[----:B------:R-:W-:Y:S02]  /*1d500*/  MOV R3, 0x2 ;  /* 0x0000000200037802 */ /* 0x000fe40000000f00 */
[----:B------:R-:W-:Y:S02]  /*1d510*/  MOV R2, 0x1d530 ;  /* 0x0001d53000027802 */ /* 0x000fe40000000f00 */
[----:B------:R-:W-:Y:S05]  /*1d520*/  CALL.REL.NOINC `($__internal_31_$__cuda_sm70_shflsync_bfly_p) ;  /* 0x00000fc000007944 */ /* 0x000fea0003c00000 */
[----:B------:R-:W-:Y:S01]  /*1d530*/  FADD.FTZ R4, R217, R9 ;  /* 0x00000009d9047221 */ /* 0x000fe20000010000 */
[----:B------:R-:W-:Y:S02]  /*1d540*/  MOV R3, 0x1 ;  /* 0x0000000100037802 */ /* 0x000fe40000000f00 */
[----:B------:R-:W-:-:S02]  /*1d550*/  MOV R2, 0x1d570 ;  /* 0x0001d57000027802 */ /* 0x000fc40000000f00 */
[----:B------:R-:W-:Y:S05]  /*1d560*/  CALL.REL.NOINC `($__internal_31_$__cuda_sm70_shflsync_bfly_p) ;  /* 0x00000f8000007944 */ /* 0x000fea0003c00000 */
[----:B------:R-:W-:Y:S01]  /*1d570*/  MOV R2, R9 ;  /* 0x0000000900027202 */ /* 0x000fe20000000f00 */
[----:B------:R-:W-:Y:S05]  /*1d580*/  BRA `(.L_x_1932) ;  /* 0xffff976000007947 */ /* 0x000fea000383ffff */
.L_x_1857:
[----:B--234-:R-:W-:Y:S01]  /*1d590*/  IMAD.MOV.U32 R209, RZ, RZ, R13 ;  /* 0x000000ffffd17224 */ /* 0x01cfe200078e000d */
[----:B------:R-:W-:Y:S01]  /*1d5a0*/  MOV R208, RZ ;  /* 0x000000ff00d07202 */ /* 0x000fe20000000f00 */
[----:B------:R-:W-:Y:S01]  /*1d5b0*/  IMAD.MOV.U32 R3, RZ, RZ, 0x181f ;  /* 0x0000181fff037424 */ /* 0x000fe200078e00ff */
[----:B------:R-:W-:-:S02]  /*1d5c0*/  MOV R2, 0x1d5e0 ;  /* 0x0001d5e000027802 */ /* 0x000fc40000000f00 */
[----:B-1----:R-:W-:Y:S05]  /*1d5d0*/  CALL.REL.NOINC `($__internal_32_$__cuda_sm70_shflsync_idx_p) ;  /* 0x00000f7000007944 */ /* 0x002fea0003c00000 */
[----:B------:R-:W-:Y:S01]  /*1d5e0*/  MOV R5, R208 ;  /* 0x000000d000057202 */ /* 0x000fe20000000f00 */
[----:B------:R-:W-:Y:S05]  /*1d5f0*/  BRA `(.L_x_1933) ;  /* 0xffffb38000007947 */ /* 0x000fea000383ffff */
.L_x_1858:
[----:B------:R-:W-:Y:S01]  /*1d600*/  IMAD.MOV.U32 R209, RZ, RZ, R16 ;  /* 0x000000ffffd17224 */ /* 0x000fe200078e0010 */
[----:B------:R-:W-:Y:S01]  /*1d610*/  MOV R208, RZ ;  /* 0x000000ff00d07202 */ /* 0x000fe20000000f00 */
[----:B------:R-:W-:Y:S01]  /*1d620*/  IMAD.MOV.U32 R3, RZ, RZ, 0x181f ;  /* 0x0000181fff037424 */ /* 0x000fe200078e00ff */
[----:B------:R-:W-:-:S02]  /*1d630*/  MOV R2, 0x1d650 ;  /* 0x0001d65000027802 */ /* 0x000fc40000000f00 */
[----:B-123--:R-:W-:Y:S05]  /*1d640*/  CALL.REL.NOINC `($__internal_32_$__cuda_sm70_shflsync_idx_p) ;  /* 0x00000f0000007944 */ /* 0x00efea0003c00000 */
[----:B------:R-:W-:Y:S01]  /*1d650*/  MOV R2, R208 ;  /* 0x000000d000027202 */ /* 0x000fe20000000f00 */
[----:B------:R-:W-:Y:S05]  /*1d660*/  BRA `(.L_x_1934) ;  /* 0xffffb33000007947 */ /* 0x000fea000383ffff */
.L_x_1861:
[----:B------:R-:W-:Y:S01]  /*1d670*/  IMAD.MOV.U32 R209, RZ, RZ, R13 ;  /* 0x000000ffffd17224 */ /* 0x000fe200078e000d */
[----:B------:R-:W-:Y:S01]  /*1d680*/  MOV R208, 0x1 ;  /* 0x0000000100d07802 */ /* 0x000fe20000000f00 */
[----:B--2---:R-:W-:Y:S01]  /*1d690*/  IMAD.MOV.U32 R3, RZ, RZ, 0x181f ;  /* 0x0000181fff037424 */ /* 0x004fe200078e00ff */
[----:B------:R-:W-:-:S02]  /*1d6a0*/  MOV R2, 0x1d6c0 ;  /* 0x0001d6c000027802 */ /* 0x000fc40000000f00 */
[----:B-1-34-:R-:W-:Y:S05]  /*1d6b0*/  CALL.REL.NOINC `($__internal_32_$__cuda_sm70_shflsync_idx_p) ;  /* 0x00000e9000007944 */ /* 0x01afea0003c00000 */
        /* <DEDUP_REMOVED lines=8> */
.L_x_1864:
[----:B------:R-:W-:Y:S01]  /*1d740*/  IMAD.MOV.U32 R209, RZ, RZ, R13 ;  /* 0x000000ffffd17224 */ /* 0x000fe200078e000d */
[----:B------:R-:W-:Y:S01]  /*1d750*/  MOV R208, 0x2 ;  /* 0x0000000200d07802 */ /* 0x000fe20000000f00 */
[----:B--2---:R-:W-:Y:S01]  /*1d760*/  IMAD.MOV.U32 R3, RZ, RZ, 0x181f ;  /* 0x0000181fff037424 */ /* 0x004fe200078e00ff */
[----:B------:R-:W-:Y:S02]  /*1d770*/  MOV R2, 0x1d790 ;  /* 0x0001d79000027802 */ /* 0x000fe40000000f00 */
[----:B-1-34-:R-:W-:Y:S05]  /*1d780*/  CALL.REL.NOINC `($__internal_32_$__cuda_sm70_shflsync_idx_p) ;  /* 0x00000dc000007944 */ /* 0x01afea0003c00000 */
[----:B------:R-:W-:Y:S01]  /*1d790*/  MOV R5, R208 ;  /* 0x000000d000057202 */ /* 0x000fe20000000f00 */
[----:B------:R-:W-:Y:S05]  /*1d7a0*/  BRA `(.L_x_1936) ;  /* 0xffffb4d000007947 */ /* 0x000fea000383ffff */
.L_x_1865:
[----:B------:R-:W-:Y:S01]  /*1d7b0*/  IMAD.MOV.U32 R209, RZ, RZ, R16 ;  /* 0x000000ffffd17224 */ /* 0x000fe200078e0010 */
[----:B------:R-:W-:Y:S01]  /*1d7c0*/  MOV R208, 0x2 ;  /* 0x0000000200d07802 */ /* 0x000fe20000000f00 */
[----:B--2---:R-:W-:Y:S01]  /*1d7d0*/  IMAD.MOV.U32 R3, RZ, RZ, 0x181f ;  /* 0x0000181fff037424 */ /* 0x004fe200078e00ff */
[----:B------:R-:W-:Y:S02]  /*1d7e0*/  MOV R2, 0x1d800 ;  /* 0x0001d80000027802 */ /* 0x000fe40000000f00 */
[----:B-1-34-:R-:W-:Y:S05]  /*1d7f0*/  CALL.REL.NOINC `($__internal_32_$__cuda_sm70_shflsync_idx_p) ;  /* 0x00000d5000007944 */ /* 0x01afea0003c00000 */
[----:B------:R-:W-:Y:S01]  /*1d800*/  MOV R2, R208 ;  /* 0x000000d000027202 */ /* 0x000fe20000000f00 */
[----:B------:R-:W-:Y:S05]  /*1d810*/  BRA `(.L_x_1937) ;  /* 0xffffb48000007947 */ /* 0x000fea000383ffff */
.L_x_1868:
[----:B------:R-:W-:Y:S01]  /*1d820*/  IMAD.MOV.U32 R209, RZ, RZ, R13 ;  /* 0x000000ffffd17224 */ /* 0x000fe200078e000d */
[----:B------:R-:W-:Y:S01]  /*1d830*/  MOV R208, 0x3 ;  /* 0x0000000300d07802 */ /* 0x000fe20000000f00 */
[----:B---3--:R-:W-:Y:S01]  /*1d840*/  IMAD.MOV.U32 R3, RZ, RZ, 0x181f ;  /* 0x0000181fff037424 */ /* 0x008fe200078e00ff */
[----:B----4-:R-:W-:-:S02]  /*1d850*/  MOV R2, 0x1d870 ;  /* 0x0001d87000027802 */ /* 0x010fc40000000f00 */
[----:B-12---:R-:W-:Y:S05]  /*1d860*/  CALL.REL.NOINC `($__internal_32_$__cuda_sm70_shflsync_idx_p) ;  /* 0x00000ce000007944 */ /* 0x006fea0003c00000 */
        /* <DEDUP_REMOVED lines=8> */
.L_x_1870:
[----:B------:R-:W-:Y:S01]  /*1d8f0*/  IMAD.MOV.U32 R209, RZ, RZ, R6 ;  /* 0x000000ffffd17224 */ /* 0x000fe200078e0006 */
[----:B------:R-:W-:Y:S01]  /*1d900*/  MOV R208, RZ ;  /* 0x000000ff00d07202 */ /* 0x000fe20000000f00 */
[----:B------:R-:W-:Y:S01]  /*1d910*/  IMAD.MOV.U32 R3, RZ, RZ, 0x1c1f ;  /* 0x00001c1fff037424 */ /* 0x000fe200078e00ff */
[----:B------:R-:W-:Y:S02]  /*1d920*/  MOV R2, 0x1d940 ;  /* 0x0001d94000027802 */ /* 0x000fe40000000f00 */
[----:B------:R-:W-:Y:S05]  /*1d930*/  CALL.REL.NOINC `($__internal_32_$__cuda_sm70_shflsync_idx_p) ;  /* 0x00000c1000007944 */ /* 0x000fea0003c00000 */
[----:B------:R-:W-:Y:S01]  /*1d940*/  MOV R4, R208 ;  /* 0x000000d000047202 */ /* 0x000fe20000000f00 */
[----:B------:R-:W-:Y:S05]  /*1d950*/  BRA `(.L_x_1939) ;  /* 0xffffb86000007947 */ /* 0x000fea000383ffff */
.L_x_1871:
[----:B------:R-:W-:Y:S01]  /*1d960*/  IMAD.MOV.U32 R209, RZ, RZ, R5 ;  /* 0x000000ffffd17224 */ /* 0x000fe200078e0005 */
[----:B------:R-:W-:Y:S01]  /*1d970*/  MOV R208, RZ ;  /* 0x000000ff00d07202 */ /* 0x000fe20000000f00 */
[----:B------:R-:W-:Y:S01]  /*1d980*/  IMAD.MOV.U32 R3, RZ, RZ, 0x1c1f ;  /* 0x00001c1fff037424 */ /* 0x000fe200078e00ff */
[----:B------:R-:W-:Y:S02]  /*1d990*/  MOV R2, 0x1d9b0 ;  /* 0x0001d9b000027802 */ /* 0x000fe40000000f00 */
[----:B-12---:R-:W-:Y:S05]  /*1d9a0*/  CALL.REL.NOINC `($__internal_32_$__cuda_sm70_shflsync_idx_p) ;  /* 0x00000ba000007944 */ /* 0x006fea0003c00000 */
[----:B------:R-:W-:Y:S01]  /*1d9b0*/  MOV R2, R208 ;  /* 0x000000d000027202 */ /* 0x000fe20000000f00 */
[----:B------:R-:W-:Y:S05]  /*1d9c0*/  BRA `(.L_x_1940) ;  /* 0xffffb81000007947 */ /* 0x000fea000383ffff */
.L_x_1874:
[----:B------:R-:W-:Y:S01]  /*1d9d0*/  IMAD.MOV.U32 R209, RZ, RZ, R6 ;  /* 0x000000ffffd17224 */ /* 0x000fe200078e0006 */
[----:B------:R-:W-:Y:S01]  /*1d9e0*/  MOV R208, 0x1 ;  /* 0x0000000100d07802 */ /* 0x000fe20000000f00 */
[----:B--2---:R-:W-:Y:S01]  /*1d9f0*/  IMAD.MOV.U32 R3, RZ, RZ, 0x1c1f ;  /* 0x00001c1fff037424 */ /* 0x004fe200078e00ff */
[----:B----4-:R-:W-:-:S02]  /*1da00*/  MOV R2, 0x1da20 ;  /* 0x0001da2000027802 */ /* 0x010fc40000000f00 */
        /* <DEDUP_REMOVED lines=9> */
.L_x_1878:
[----:B------:R-:W-:Y:S01]  /*1daa0*/  IMAD.MOV.U32 R209, RZ, RZ, R5 ;  /* 0x000000ffffd17224 */ /* 0x000fe200078e0005 */
[----:B------:R-:W-:Y:S01]  /*1dab0*/  MOV R208, RZ ;  /* 0x000000ff00d07202 */ /* 0x000fe20000000f00 */
[----:B------:R-:W-:Y:S01]  /*1dac0*/  IMAD.MOV.U32 R3, RZ, RZ, 0x181f ;  /* 0x0000181fff037424 */ /* 0x000fe200078e00ff */
[----:B------:R-:W-:Y:S02]  /*1dad0*/  MOV R2, 0x1daf0 ;  /* 0x0001daf000027802 */ /* 0x000fe40000000f00 */
[----:B------:R-:W-:Y:S05]  /*1dae0*/  CALL.REL.NOINC `($__internal_32_$__cuda_sm70_shflsync_idx_p) ;  /* 0x00000a6000007944 */ /* 0x000fea0003c00000 */
[----:B------:R-:W-:Y:S01]  /*1daf0*/  MOV R4, R208 ;  /* 0x000000d000047202 */ /* 0x000fe20000000f00 */
[----:B------:R-:W-:Y:S05]  /*1db00*/  BRA `(.L_x_1942) ;  /* 0xffffd7b000007947 */ /* 0x000fea000383ffff */
.L_x_1879:
[----:B------:R-:W-:Y:S01]  /*1db10*/  IMAD.MOV.U32 R209, RZ, RZ, R16 ;  /* 0x000000ffffd17224 */ /* 0x000fe200078e0010 */
[----:B------:R-:W-:Y:S01]  /*1db20*/  MOV R208, RZ ;  /* 0x000000ff00d07202 */ /* 0x000fe20000000f00 */
[----:B------:R-:W-:Y:S01]  /*1db30*/  IMAD.MOV.U32 R3, RZ, RZ, 0x181f ;  /* 0x0000181fff037424 */ /* 0x000fe200078e00ff */
[----:B------:R-:W-:Y:S02]  /*1db40*/  MOV R2, 0x1db60 ;  /* 0x0001db6000027802 */ /* 0x000fe40000000f00 */
[----:B-12---:R-:W-:Y:S05]  /*1db50*/  CALL.REL.NOINC `($__internal_32_$__cuda_sm70_shflsync_idx_p) ;  /* 0x000009f000007944 */ /* 0x006fea0003c00000 */
[----:B------:R-:W-:Y:S01]  /*1db60*/  MOV R2, R208 ;  /* 0x000000d000027202 */ /* 0x000fe20000000f00 */
[----:B------:R-:W-:Y:S05]  /*1db70*/  BRA `(.L_x_1943) ;  /* 0xffffd76000007947 */ /* 0x000fea000383ffff */
.L_x_1882:
        /* <DEDUP_REMOVED lines=13> */
.L_x_1885:
[----:B------:R-:W-:Y:S01]  /*1dc50*/  IMAD.MOV.U32 R209, RZ, RZ, R5 ;  /* 0x000000ffffd17224 */ /* 0x000fe200078e0005 */
[----:B------:R-:W-:Y:S01]  /*1dc60*/  MOV R208, 0x2 ;  /* 0x0000000200d07802 */ /* 0x000fe20000000f00 */
[----:B-1----:R-:W-:Y:S01]  /*1dc70*/  IMAD.MOV.U32 R3, RZ, RZ, 0x181f ;  /* 0x0000181fff037424 */ /* 0x002fe200078e00ff */
[----:B----4-:R-:W-:Y:S02]  /*1dc80*/  MOV R2, 0x1dca0 ;  /* 0x0001dca000027802 */ /* 0x010fe40000000f00 */
[----:B--23--:R-:W-:Y:S05]  /*1dc90*/  CALL.REL.NOINC `($__internal_32_$__cuda_sm70_shflsync_idx_p) ;  /* 0x000008b000007944 */ /* 0x00cfea0003c00000 */
[----:B------:R-:W-:Y:S01]  /*1dca0*/  MOV R4, R208 ;  /* 0x000000d000047202 */ /* 0x000fe20000000f00 */
[----:B------:R-:W-:Y:S05]  /*1dcb0*/  BRA `(.L_x_1945) ;  /* 0xffffd91000007947 */ /* 0x000fea000383ffff */
.L_x_1886:
[----:B------:R-:W-:Y:S01]  /*1dcc0*/  IMAD.MOV.U32 R209, RZ, RZ, R16 ;  /* 0x000000ffffd17224 */ /* 0x000fe200078e0010 */
[----:B------:R-:W-:Y:S01]  /*1dcd0*/  MOV R208, 0x2 ;  /* 0x0000000200d07802 */ /* 0x000fe20000000f00 */
[----:B------:R-:W-:Y:S01]  /*1dce0*/  IMAD.MOV.U32 R3, RZ, RZ, 0x181f ;  /* 0x0000181fff037424 */ /* 0x000fe200078e00ff */
[----:B----4-:R-:W-:Y:S02]  /*1dcf0*/  MOV R2, 0x1dd10 ;  /* 0x0001dd1000027802 */ /* 0x010fe40000000f00 */
[----:B-123--:R-:W-:Y:S05]  /*1dd00*/  CALL.REL.NOINC `($__internal_32_$__cuda_sm70_shflsync_idx_p) ;  /* 0x0000084000007944 */ /* 0x00efea0003c00000 */
[----:B------:R-:W-:Y:S01]  /*1dd10*/  MOV R2, R208 ;  /* 0x000000d000027202 */ /* 0x000fe20000000f00 */
[----:B------:R-:W-:Y:S05]  /*1dd20*/  BRA `(.L_x_1946) ;  /* 0xffffd8c000007947 */ /* 0x000fea000383ffff */
.L_x_1889:
[----:B------:R-:W-:Y:S01]  /*1dd30*/  IMAD.MOV.U32 R209, RZ, RZ, R5 ;  /* 0x000000ffffd17224 */ /* 0x000fe200078e0005 */
[----:B------:R-:W-:Y:S01]  /*1dd40*/  MOV R208, 0x3 ;  /* 0x0000000300d07802 */ /* 0x000fe20000000f00 */
[----:B-1----:R-:W-:Y:S01]  /*1dd50*/  IMAD.MOV.U32 R3, RZ, RZ, 0x181f ;  /* 0x0000181fff037424 */ /* 0x002fe200078e00ff */
[----:B------:R-:W-:-:S02]  /*1dd60*/  MOV R2, 0x1dd80 ;  /* 0x0001dd8000027802 */ /* 0x000fc40000000f00 */
[----:B--234-:R-:W-:Y:S05]  /*1dd70*/  CALL.REL.NOINC `($__internal_32_$__cuda_sm70_shflsync_idx_p) ;  /* 0x000007d000007944 */ /* 0x01cfea0003c00000 */
        /* <DEDUP_REMOVED lines=8> */
.L_x_1891:
[----:B------:R-:W-:Y:S01]  /*1de00*/  IMAD.MOV.U32 R209, RZ, RZ, R114 ;  /* 0x000000ffffd17224 */ /* 0x000fe200078e0072 */
[----:B------:R-:W-:Y:S01]  /*1de10*/  MOV R208, RZ ;  /* 0x000000ff00d07202 */ /* 0x000fe20000000f00 */
[----:B------:R-:W-:Y:S01]  /*1de20*/  IMAD.MOV.U32 R3, RZ, RZ, 0x1f ;  /* 0x0000001fff037424 */ /* 0x000fe200078e00ff */
[----:B------:R-:W-:Y:S02]  /*1de30*/  MOV R2, 0x1de50 ;  /* 0x0001de5000027802 */ /* 0x000fe40000000f00 */
[----:B------:R-:W-:Y:S05]  /*1de40*/  CALL.REL.NOINC `($__internal_32_$__cuda_sm70_shflsync_idx_p) ;  /* 0x0000070000007944 */ /* 0x000fea0003c00000 */
[----:B------:R-:W-:Y:S01]  /*1de50*/  MOV R10, R208 ;  /* 0x000000d0000a7202 */ /* 0x000fe20000000f00 */
[----:B------:R-:W-:Y:S05]  /*1de60*/  BRA `(.L_x_1948) ;  /* 0xffffdb3000007947 */ /* 0x000fea000383ffff */
.L_x_1892:
[----:B------:R-:W-:Y:S01]  /*1de70*/  IMAD.MOV.U32 R209, RZ, RZ, R114 ;  /* 0x000000ffffd17224 */ /* 0x000fe200078e0072 */
[----:B------:R-:W-:Y:S01]  /*1de80*/  MOV R208, 0x1 ;  /* 0x0000000100d07802 */ /* 0x000fe20000000f00 */
[----:B------:R-:W-:Y:S01]  /*1de90*/  IMAD.MOV.U32 R3, RZ, RZ, 0x1f ;  /* 0x0000001fff037424 */ /* 0x000fe200078e00ff */
[----:B------:R-:W-:Y:S02]  /*1dea0*/  MOV R2, 0x1dec0 ;  /* 0x0001dec000027802 */ /* 0x000fe40000000f00 */
[----:B-12---:R-:W-:Y:S05]  /*1deb0*/  CALL.REL.NOINC `($__internal_32_$__cuda_sm70_shflsync_idx_p) ;  /* 0x0000069000007944 */ /* 0x006fea0003c00000 */
[----:B------:R-:W-:Y:S01]  /*1dec0*/  MOV R6, R208 ;  /* 0x000000d000067202 */ /* 0x000fe20000000f00 */
[----:B------:R-:W-:Y:S05]  /*1ded0*/  BRA `(.L_x_1949) ;  /* 0xffffdae000007947 */ /* 0x000fea000383ffff */
.L_x_1893:
[----:B------:R-:W-:Y:S01]  /*1dee0*/  IMAD.MOV.U32 R2, RZ, RZ, R4 ;  /* 0x000000ffff027224 */ /* 0x000fe200078e0004 */
[----:B------:R-:W-:-:S02]  /*1def0*/  MOV R5, 0x1 ;  /* 0x0000000100057802 */ /* 0x000fc40000000f00 */
[----:B------:R-:W-:Y:S02]  /*1df00*/  MOV R3, 0x1df20 ;  /* 0x0001df2000037802 */ /* 0x000fe40000000f00 */
[----:B-1234-:R-:W-:Y:S05]  /*1df10*/  CALL.REL.NOINC `($__internal_33_$__cuda_sm70_shflsync_up_p) ;  /* 0x0000068000007944 */ /* 0x01efea0003c00000 */
[----:B------:R-:W-:Y:S05]  /*1df20*/  BRA `(.L_x_1950) ;  /* 0xffffdbc000007947 */ /* 0x000fea000383ffff */
.L_x_1894:
[----:B------:R-:W-:Y:S01]  /*1df30*/  IMAD.MOV.U32 R2, RZ, RZ, R4 ;  /* 0x000000ffff027224 */ /* 0x000fe200078e0004 */
[----:B------:R-:W-:Y:S02]  /*1df40*/  MOV R5, 0x2 ;  /* 0x0000000200057802 */ /* 0x000fe40000000f00 */
[----:B------:R-:W-:Y:S02]  /*1df50*/  MOV R3, 0x1df70 ;  /* 0x0001df7000037802 */ /* 0x000fe40000000f00 */
[----:B--2-4-:R-:W-:Y:S05]  /*1df60*/  CALL.REL.NOINC `($__internal_33_$__cuda_sm70_shflsync_up_p) ;  /* 0x0000063000007944 */ /* 0x014fea0003c00000 */
        /* <DEDUP_REMOVED lines=27> */
.L_x_1898:
[----:B------:R-:W-:Y:S01]  /*1e120*/  IMAD.MOV.U32 R2, RZ, RZ, R4 ;  /* 0x000000ffff027224 */ /* 0x000fe200078e0004 */
[----:B------:R-:W-:Y:S02]  /*1e130*/  MOV R5, 0x1 ;  /* 0x0000000100057802 */ /* 0x000fe40000000f00 */
[----:B------:R-:W-:Y:S02]  /*1e140*/  MOV R3, 0x1e160 ;  /* 0x0001e16000037802 */ /* 0x000fe40000000f00 */
[----:B------:R-:W-:Y:S05]  /*1e150*/  CALL.REL.NOINC `($__internal_33_$__cuda_sm70_shflsync_up_p) ;  /* 0x0000044000007944 */ /* 0x000fea0003c00000 */
[----:B------:R-:W-:Y:S01]  /*1e160*/  MOV R2, R5 ;  /* 0x0000000500027202 */ /* 0x000fe20000000f00 */
[----:B------:R-:W-:Y:S05]  /*1e170*/  BRA `(.L_x_1952) ;  /* 0xffffdbd000007947 */ /* 0x000fea000383ffff */
.L_x_1899:
        /* <DEDUP_REMOVED lines=31> */
.L_x_1901:
[----:B------:R-:W-:Y:S02]  /*1e370*/  SEL R2, RZ, 0x1, P0 ;  /* 0x00000001ff027807 */ /* 0x000fe40000000000 */
[----:B------:R-:W-:Y:S02]  /*1e380*/  MOV R3, 0x1e3a0 ;  /* 0x0001e3a000037802 */ /* 0x000fe40000000f00 */
[----:B-1----:R-:W-:Y:S05]  /*1e390*/  CALL.REL.NOINC `($__internal_34_$__cuda_sm70_votesync_ballot) ;  /* 0x0000027000007944 */ /* 0x002fea0003c00000 */
[----:B------:R-:W-:Y:S05]  /*1e3a0*/  BRA `(.L_x_1954) ;  /* 0xffffdb3000007947 */ /* 0x000fea000383ffff */
.L_x_1902:
[----:B------:R-:W-:Y:S01]  /*1e3b0*/  IMAD.MOV.U32 R209, RZ, RZ, R8 ;  /* 0x000000ffffd17224 */ /* 0x000fe200078e0008 */
[----:B---3--:R-:W-:Y:S01]  /*1e3c0*/  MOV R208, R11 ;  /* 0x0000000b00d07202 */ /* 0x008fe20000000f00 */
[----:B------:R-:W-:Y:S01]  /*1e3d0*/  IMAD.MOV.U32 R3, RZ, RZ, 0x1f ;  /* 0x0000001fff037424 */ /* 0x000fe200078e00ff */
[----:B------:R-:W-:Y:S02]  /*1e3e0*/  MOV R2, 0x1e400 ;  /* 0x0001e40000027802 */ /* 0x000fe40000000f00 */
[----:B-12---:R-:W-:Y:S05]  /*1e3f0*/  CALL.REL.NOINC `($__internal_32_$__cuda_sm70_shflsync_idx_p) ;  /* 0x0000015000007944 */ /* 0x006fea0003c00000 */
[----:B------:R-:W-:Y:S01]  /*1e400*/  IMAD.MOV.U32 R6, RZ, RZ, R208 ;  /* 0x000000ffff067224 */ /* 0x000fe200078e00d0 */
[----:B------:R-:W-:Y:S01]  /*1e410*/  MOV R208, R11 ;  /* 0x0000000b00d07202 */ /* 0x000fe20000000f00 */
[----:B------:R-:W-:Y:S01]  /*1e420*/  IMAD.MOV.U32 R209, RZ, RZ, R9 ;  /* 0x000000ffffd17224 */ /* 0x000fe200078e0009 */
[----:B------:R-:W-:Y:S02]  /*1e430*/  MOV R3, 0x1f ;  /* 0x0000001f00037802 */ /* 0x000fe40000000f00 */
[----:B------:R-:W-:-:S02]  /*1e440*/  MOV R2, 0x1e460 ;  /* 0x0001e46000027802 */ /* 0x000fc40000000f00 */
[----:B------:R-:W-:Y:S05]  /*1e450*/  CALL.REL.NOINC `($__internal_32_$__cuda_sm70_shflsync_idx_p) ;  /* 0x000000f000007944 */ /* 0x000fea0003c00000 */
[----:B------:R-:W-:Y:S01]  /*1e460*/  MOV R5, R208 ;  /* 0x000000d000057202 */ /* 0x000fe20000000f00 */
[----:B------:R-:W-:Y:S05]  /*1e470*/  BRA `(.L_x_1955) ;  /* 0xffffdaa000007947 */ /* 0x000fea000383ffff */
.L_x_1905:
[----:B------:R-:W-:Y:S01]  /*1e480*/  MOV R208, R2 ;  /* 0x0000000200d07202 */ /* 0x000fe20000000f00 */
[----:B------:R-:W-:Y:S01]  /*1e490*/  IMAD.MOV.U32 R209, RZ, RZ, R4 ;  /* 0x000000ffffd17224 */ /* 0x000fe200078e0004 */
[----:B------:R-:W-:Y:S01]  /*1e4a0*/  MOV R2, 0x1e4d0 ;  /* 0x0001e4d000027802 */ /* 0x000fe20000000f00 */
[----:B------:R-:W-:-:S02]  /*1e4b0*/  IMAD.MOV.U32 R3, RZ, RZ, 0x1f ;  /* 0x0000001fff037424 */ /* 0x000fc400078e00ff */
[----:B-1234-:R-:W-:Y:S05]  /*1e4c0*/  CALL.REL.NOINC `($__internal_32_$__cuda_sm70_shflsync_idx_p) ;  /* 0x0000008000007944 */ /* 0x01efea0003c00000 */
[----:B------:R-:W-:Y:S01]  /*1e4d0*/  MOV R15, R208 ;  /* 0x000000d0000f7202 */ /* 0x000fe20000000f00 */
[----:B------:R-:W-:Y:S05]  /*1e4e0*/  BRA `(.L_x_1904) ;  /* 0xffffda9000007947 */ /* 0x000fea000383ffff */
        .weak           $__internal_31_$__cuda_sm70_shflsync_bfly_p
        .type           $__internal_31_$__cuda_sm70_shflsync_bfly_p,@function
        .size           $__internal_31_$__cuda_sm70_shflsync_bfly_p,($__internal_32_$__cuda_sm70_shflsync_idx_p - $__internal_31_$__cuda_sm70_shflsync_bfly_p)
$__internal_31_$__cuda_sm70_shflsync_bfly_p:
[----:B------:R-:W-:Y:S02]  /*1e4f0*/  MOV R9, 0x1f ;  /* 0x0000001f00097802 */ /* 0x000fe40000000f00 */
[----:B------:R-:W-:-:S04]  /*1e500*/  MOV R32, 0xffffffff ;  /* 0xffffffff00207802 */ /* 0x000fc80000000f00 */
[----:B------:R-:W-:Y:S04]  /*1e510*/  WARPSYNC R32 ;  /* 0x0000002000007348 */ /* 0x000fe80003800000 */
[----:B------:R1:W2:Y:S02]  /*1e520*/  SHFL.BFLY PT, R9, R4, R3, R9 ;  /* 0x0c00000304097389 */ /* 0x0002a400000e0009 */
[----:B-1----:R-:W-:-:S04]  /*1e530*/  MOV R3, 0x0 ;  /* 0x0000000000037802 */ /* 0x002fc80000000f00 */
[----:B--2---:R-:W-:Y:S05]  /*1e540*/  RET.REL.NODEC R2 `(_ZN7cutlass13device_kernelIN5flash19enable_sm80_to_sm89INS1_16FlashAttnFwdSm80INS1_25CollectiveMainloopFwdSm80ILi8ELi1ELb0EN4cute5tupleIJNS5_1CILi128EEENS7_ILi48EEENS7_ILi256EEEEEELi256ENS_6half_tEfNS_4arch4Sm80ELb0ELb0ELb1ELb1ELb1ELb1ELb1ELb1EEENS1_21CollectiveEpilogueFwdINS6_IJS8_SA_S9_EEENS6_IJNS7_ILi1EEESI_SI_EEESC_SE_Li256ELb1ELb1ELb1ELb0EEENS1_36VarlenDynamicPersistentTileSchedulerILi128ELi48ELi256ELi256ELb1ELb1ELb0ELb0ELb1ELb1EEEEEEEEEvNT_6ParamsE) ;  /* 0xfffe1ab002007950 */ /* 0x004fea0003c3ffff */
        .weak           $__internal_32_$__cuda_sm70_shflsync_idx_p
        .type           $__internal_32_$__cuda_sm70_shflsync_idx_p,@function
        .size           $__internal_32_$__cuda_sm70_shflsync_idx_p,($__internal_33_$__cuda_sm70_shflsync_up_p - $__internal_32_$__cuda_sm70_shflsync_idx_p)
$__internal_32_$__cuda_sm70_shflsync_idx_p:
[----:B------:R-:W-:-:S04]  /*1e550*/  MOV R228, 0xffffffff ;  /* 0xffffffff00e47802 */ /* 0x000fc80000000f00 */
[----:B------:R-:W-:Y:S04]  /*1e560*/  WARPSYNC R228 ;  /* 0x000000e400007348 */ /* 0x000fe80003800000 */
[----:B------:R1:W2:Y:S02]  /*1e570*/  SHFL.IDX PT, R208, R209, R208, R3 ;  /* 0x000000d0d1d07389 */ /* 0x0002a400000e0003 */
[----:B-1----:R-:W-:-:S04]  /*1e580*/  MOV R3, 0x0 ;  /* 0x0000000000037802 */ /* 0x002fc80000000f00 */
[----:B--2---:R-:W-:Y:S05]  /*1e590*/  RET.REL.NODEC R2 `(_ZN7cutlass13device_kernelIN5flash19enable_sm80_to_sm89INS1_16FlashAttnFwdSm80INS1_25CollectiveMainloopFwdSm80ILi8ELi1ELb0EN4cute5tupleIJNS5_1CILi128EEENS7_ILi48EEENS7_ILi256EEEEEELi256ENS_6half_tEfNS_4arch4Sm80ELb0ELb0ELb1ELb1ELb1ELb1ELb1ELb1EEENS1_21CollectiveEpilogueFwdINS6_IJS8_SA_S9_EEENS6_IJNS7_ILi1EEESI_SI_EEESC_SE_Li256ELb1ELb1ELb1ELb0EEENS1_36VarlenDynamicPersistentTileSchedulerILi128ELi48ELi256ELi256ELb1ELb1ELb0ELb0ELb1ELb1EEEEEEEEEvNT_6ParamsE) ;  /* 0xfffe1a6002007950 */ /* 0x004fea0003c3ffff */
        .weak           $__internal_33_$__cuda_sm70_shflsync_up_p
        .type           $__internal_33_$__cuda_sm70_shflsync_up_p,@function
        .size           $__internal_33_$__cuda_sm70_shflsync_up_p,($__internal_34_$__cuda_sm70_votesync_ballot - $__internal_33_$__cuda_sm70_shflsync_up_p)
$__internal_33_$__cuda_sm70_shflsync_up_p:
[----:B------:R-:W-:Y:S02]  /*1e5a0*/  IMAD.MOV.U32 R13, RZ, RZ, -0x1 ;  /* 0xffffffffff0d7424 */ /* 0x000fe400078e00ff */
[----:B------:R-:W-:Y:S02]  /*1e5b0*/  IMAD.MOV.U32 R11, RZ, RZ, RZ ;  /* 0x000000ffff0b7224 */ /* 0x000fe400078e00ff */
[----:B------:R-:W-:Y:S04]  /*1e5c0*/  WARPSYNC R13 ;  /* 0x0000000d00007348 */ /* 0x000fe80003800000 */
[----:B------:R1:W2:Y:S02]  /*1e5d0*/  SHFL.UP PT, R5, R2, R5, R11 ;  /* 0x0400000502057389 */ /* 0x0002a400000e000b */
[----:B-1----:R-:W-:-:S02]  /*1e5e0*/  MOV R2, R3 ;  /* 0x0000000300027202 */ /* 0x002fc40000000f00 */
[----:B------:R-:W-:-:S04]  /*1e5f0*/  MOV R3, 0x0 ;  /* 0x0000000000037802 */ /* 0x000fc80000000f00 */
[----:B--2---:R-:W-:Y:S05]  /*1e600*/  RET.REL.NODEC R2 `(_ZN7cutlass13device_kernelIN5flash19enable_sm80_to_sm89INS1_16FlashAttnFwdSm80INS1_25CollectiveMainloopFwdSm80ILi8ELi1ELb0EN4cute5tupleIJNS5_1CILi128EEENS7_ILi48EEENS7_ILi256EEEEEELi256ENS_6half_tEfNS_4arch4Sm80ELb0ELb0ELb1ELb1ELb1ELb1ELb1ELb1EEENS1_21CollectiveEpilogueFwdINS6_IJS8_SA_S9_EEENS6_IJNS7_ILi1EEESI_SI_EEESC_SE_Li256ELb1ELb1ELb1ELb0EEENS1_36VarlenDynamicPersistentTileSchedulerILi128ELi48ELi256ELi256ELb1ELb1ELb0ELb0ELb1ELb1EEEEEEEEEvNT_6ParamsE) ;  /* 0xfffe19f002007950 */ /* 0x004fea0003c3ffff */
        .weak           $__internal_34_$__cuda_sm70_votesync_ballot
        .type           $__internal_34_$__cuda_sm70_votesync_ballot,@function
        .size           $__internal_34_$__cuda_sm70_votesync_ballot,(.L_x_6498 - $__internal_34_$__cuda_sm70_votesync_ballot)
$__internal_34_$__cuda_sm70_votesync_ballot:
[----:B------:R-:W-:Y:S01]  /*1e610*/  ISETP.NE.U32.AND P0, PT, R2, 0x1, PT ;  /* 0x000000010200780c */ /* 0x000fe20003f05070 */
[----:B------:R-:W-:-:S04]  /*1e620*/  IMAD.MOV.U32 R5, RZ, RZ, -0x1 ;  /* 0xffffffffff057424 */ /* 0x000fc800078e00ff */
[----:B------:R-:W-:Y:S08]  /*1e630*/  WARPSYNC R5 ;  /* 0x0000000500007348 */ /* 0x000ff00003800000 */
[----:B------:R-:W-:-:S04]  /*1e640*/  VOTE.ANY R2, PT, !P0 ;  /* 0x0000000000027806 */ /* 0x000fc800040e0100 */
[----:B------:R-:W-:Y:S01]  /*1e650*/  LOP3.LUT R13, R2, R5, RZ, 0xc0, !PT ;  /* 0x00000005020d7212 */ /* 0x000fe200078ec0ff */
[----:B------:R-:W-:Y:S02]  /*1e660*/  IMAD.MOV.U32 R2, RZ, RZ, R3 ;  /* 0x000000ffff027224 */ /* 0x000fe400078e0003 */
[----:B------:R-:W-:-:S04]  /*1e670*/  IMAD.MOV.U32 R3, RZ, RZ, 0x0 ;  /* 0x00000000ff037424 */ /* 0x000fc800078e00ff */
[----:B------:R-:W-:Y:S05]  /*1e680*/  RET.REL.NODEC R2 `(_ZN7cutlass13device_kernelIN5flash19enable_sm80_to_sm89INS1_16FlashAttnFwdSm80INS1_25CollectiveMainloopFwdSm80ILi8ELi1ELb0EN4cute5tupleIJNS5_1CILi128EEENS7_ILi48EEENS7_ILi256EEEEEELi256ENS_6half_tEfNS_4arch4Sm80ELb0ELb0ELb1ELb1ELb1ELb1ELb1ELb1EEENS1_21CollectiveEpilogueFwdINS6_IJS8_SA_S9_EEENS6_IJNS7_ILi1EEESI_SI_EEESC_SE_Li256ELb1ELb1ELb1ELb0EEENS1_36VarlenDynamicPersistentTileSchedulerILi128ELi48ELi256ELi256ELb1ELb1ELb0ELb0ELb1ELb1EEEEEEEEEvNT_6ParamsE) ;  /* 0xfffe197002007950 */ /* 0x000fea0003c3ffff */
.L_x_1956:
        /* <DEDUP_REMOVED lines=15> */
.L_x_6498:


//--------------------- .text._ZN7cutlass13device_kernelIN5flash19enable_sm80_to_sm89INS1_16FlashAttnFwdSm80INS1_25CollectiveMainloopFwdSm80ILi8ELi1ELb0EN4cute5tupleIJNS5_1CILi128EEENS7_ILi64EEENS7_ILi256EEEEEELi256ENS_6half_tEfNS_4arch4Sm80ELb0ELb1ELb1ELb0ELb1ELb0ELb1ELb1EEENS1_21CollectiveEpilogueFwdINS6_IJS8_SA_S9_EEENS6_IJNS7_ILi1EEESI_SI_EEESC_SE_Li256ELb0ELb1ELb1ELb0EEENS1_19SingleTileSchedulerILb0ELb1ELb1ELi128EEEEEEEEEvNT_6ParamsE --------------------------
	.section	.text._ZN7cutlass13device_kernelIN5flash19enable_sm80_to_sm89INS1_16FlashAttnFwdSm80INS1_25CollectiveMainloopFwdSm80ILi8ELi1ELb0EN4cute5tupleIJNS5_1CILi128EEENS7_ILi64EEENS7_ILi256EEEEEELi256ENS_6half_tEfNS_4arch4Sm80ELb0ELb1ELb1ELb0ELb1ELb0ELb1ELb1EEENS1_21CollectiveEpilogueFwdINS6_IJS8_SA_S9_EEENS6_IJNS7_ILi1EEESI_SI_EEESC_SE_Li256ELb0ELb1ELb1ELb0EEENS1_19SingleTileSchedulerILb0ELb1ELb1ELi128EEEEEEEEEvNT_6ParamsE,"ax",@progbits
	.sectioninfo	@"SHI_REGISTERS=255"
	.align	128
.text._ZN7cutlass13device_kernelIN5flash19enable_sm80_to_sm89INS1_16FlashAttnFwdSm80INS1_25CollectiveMainloopFwdSm80ILi8ELi1ELb0EN4cute5tupleIJNS5_1CILi128EEENS7_ILi64EEENS7_ILi256EEEEEELi256ENS_6half_tEfNS_4arch4Sm80ELb0ELb1ELb1ELb0ELb1ELb0ELb1ELb1EEENS1_21CollectiveEpilogueFwdINS6_IJS8_SA_S9_EEENS6_IJNS7_ILi1EEESI_SI_EEESC_SE_Li256ELb0ELb1ELb1ELb0EEENS1_19SingleTileSchedulerILb0ELb1ELb1ELi128EEEEEEEEEvNT_6ParamsE:
        .type           _ZN7cutlass13device_kernelIN5flash19enable_sm80_to_sm89INS1_16FlashAttnFwdSm80INS1_25CollectiveMainloopFwdSm80ILi8ELi1ELb0EN4cute5tupleIJNS5_1CILi128EEENS7_ILi64EEENS7_ILi256EEEEEELi256ENS_6half_tEfNS_4arch4Sm80ELb0ELb1ELb1ELb0ELb1ELb0ELb1ELb1EEENS1_21CollectiveEpilogueFwdINS6_IJS8_SA_S9_EEENS6_IJNS7_ILi1EEESI_SI_EEESC_SE_Li256ELb0ELb1ELb1ELb0EEENS1_19SingleTileSchedulerILb0ELb1ELb1ELi128EEEEEEEEEvNT_6ParamsE,@function
        .size           _ZN7cutlass13device_kernelIN5flash19enable_sm80_to_sm89INS1_16FlashAttnFwdSm80INS1_25CollectiveMainloopFwdSm80ILi8ELi1ELb0EN4cute5tupleIJNS5_1CILi128EEENS7_ILi64EEENS7_ILi256EEEEEELi256ENS_6half_tEfNS_4arch4Sm80ELb0ELb1ELb1ELb0ELb1ELb0ELb1ELb1EEENS1_21CollectiveEpilogueFwdINS6_IJS8_SA_S9_EEENS6_IJNS7_ILi1EEESI_SI_EEESC_SE_Li256ELb0ELb1ELb1ELb0EEENS1_19SingleTileSchedulerILb0ELb1ELb1ELi128EEEEEEEEEvNT_6ParamsE,(.L_x_6503 - _ZN7cutlass13device_kernelIN5flash19enable_sm80_to_sm89INS1_16FlashAttnFwdSm80INS1_25CollectiveMainloopFwdSm80ILi8ELi1ELb0EN4cute5tupleIJNS5_1CILi128EEENS7_ILi64EEENS7_ILi256EEEEEELi256ENS_6half_tEfNS_4arch4Sm80ELb0ELb1ELb1ELb0ELb1ELb0ELb1ELb1EEENS1_21CollectiveEpilogueFwdINS6_IJS8_SA_S9_EEENS6_IJNS7_ILi1EEESI_SI_EEESC_SE_Li256ELb0ELb1ELb1ELb0EEENS1_19SingleTileSchedulerILb0ELb1ELb1ELi128EEEEEEEEEvNT_6ParamsE)
        .other          _ZN7cutlass13device_kernelIN5flash19enable_sm80_to_sm89INS1_16FlashAttnFwdSm80INS1_25CollectiveMainloopFwdSm80ILi8ELi1ELb0EN4cute5tupleIJNS5_1CILi128EEENS7_ILi64EEENS7_ILi256EEEEEELi256ENS_6half_tEfNS_4arch4Sm80ELb0ELb1ELb1ELb0ELb1ELb0ELb1ELb1EEENS1_21CollectiveEpilogueFwdINS6_IJS8_SA_S9_EEENS6_IJNS7_ILi1EEESI_SI_EEESC_SE_Li256ELb0ELb1ELb1ELb0EEENS1_19SingleTileSchedulerILb0ELb1ELb1ELi128EEEEEEEEEvNT_6ParamsE,@"STO_CUDA_ENTRY STV_DEFAULT"
_ZN7cutlass13device_kernelIN5flash19enable_sm80_to_sm89INS1_16FlashAttnFwdSm80INS1_25CollectiveMainloopFwdSm80ILi8ELi1ELb0EN4cute5tupleIJNS5_1CILi128EEENS7_ILi64EEENS7_ILi256EEEEEELi256ENS_6half_tEfNS_4arch4Sm80ELb0ELb1ELb1ELb0ELb1ELb0ELb1ELb1EEENS1_21CollectiveEpilogueFwdINS6_IJS8_SA_S9_EEENS6_IJNS7_ILi1EEESI_SI_EEESC_SE_Li256ELb0ELb1ELb1ELb0EEENS1_19SingleTileSchedulerILb0ELb1ELb1ELi128EEEEEEEEEvNT_6ParamsE:
        /* <DEDUP_REMOVED lines=18> */
.L_x_1957:
[----:B------:R-:W-:Y:S02]  /*0120*/  ULDC.64 UR4, c[0x0][0x550] ;  /* 0x0001540000047ab9 */ /* 0x000fe40000000a00 */
[----:B------:R-:W-:Y:S02]  /*0130*/  UISETP.NE.AND UP0, UPT, UR4, 0x1, UPT ;  /* 0x000000010400788c */ /* 0x000fe4000bf05270 */
[----:B------:R-:W-:-:S02]  /*0140*/  UIMAD.WIDE.U32 UR8, UR7, UR5, URZ ;  /* 0x00000005070872a5 */ /* 0x000fc4000f8e003f */
[----:B------:R-:W-:Y:S02]  /*0150*/  ULDC UR4, c[0x0][0x558] ;  /* 0x0001560000047ab9 */ /* 0x000fe40000000800 */
[----:B------:R-:W-:-:S05]  /*0160*/  UMOV UR13, UR7 ;  /* 0x00000007000d7c82 */ /* 0x000fca0008000000 */
[----:B------:R-:W-:-:S03]  /*0170*/  @UP0 USHF.R.U32.HI UR13, URZ, UR4, UR9 ;  /* 0x000000043f0d0299 */ /* 0x000fc60008011609 */
.L_x_1958:
        /* <DEDUP_REMOVED lines=16> */
[----:B------:R-:W1:Y:S01]  /*0280*/  S2UR UR25, SR_CTAID.X ;  /* 0x00000000001979c3 */ /* 0x000e620000002500 */
[----:B------:R-:W-:Y:S02]  /*0290*/  ULDC UR4, c[0x0][0x2c4] ;  /* 0x0000b10000047ab9 */ /* 0x000fe40000000800 */
[----:B------:R-:W-:Y:S02]  /*02a0*/  UISETP.NE.AND UP1, UPT, UR4, 0x1, UPT ;  /* 0x000000010400788c */ /* 0x000fe4000bf25270 */
[----:B------:R-:W-:Y:S02]  /*02b0*/  UMOV UR12, URZ ;  /* 0x0000003f000c7c82 */ /* 0x000fe40008000000 */
[----:B------:R-:W-:Y:S02]  /*02c0*/  ULDC.64 UR4, c[0x0][0x2c8] ;  /* 0x0000b20000047ab9 */ /* 0x000fe40000000a00 */
[----:B-1----:R-:W-:-:S05]  /*02d0*/  USHF.L.U32 UR24, UR25, 0x7, URZ ;  /* 0x0000000719187899 */ /* 0x002fca000800063f */
[----:B------:R-:W-:Y:S02]  /*02e0*/  @UP1 UIADD3 UR10, UR24, 0x7f, URZ ;  /* 0x0000007f180a1890 */ /* 0x000fe4000fffe03f */
[----:B------:R-:W-:Y:S02]  /*02f0*/  UIADD3 UR8, UR24, 0x7f, URZ ;  /* 0x0000007f18087890 */ /* 0x000fe4000fffe03f */
[----:B------:R-:W-:-:S03]  /*0300*/  UIMAD.WIDE.U32 UR10, UR10, UR4, URZ ;  /* 0x000000040a0a72a5 */ /* 0x000fc6000f8e003f */
[----:B------:R-:W-:-:S04]  /*0310*/  ULDC UR4, c[0x0][0x2ac] ;  /* 0x0000ab0000047ab9 */ /* 0x000fc80000000800 */
[----:B------:R-:W-:Y:S02]  /*0320*/  @UP1 UMOV UR9, UR11 ;  /* 0x0000000b00091c82 */ /* 0x000fe40008000000 */
[----:B------:R-:W-:Y:S02]  /*0330*/  ULDC UR10, c[0x0][0x1d0] ;  /* 0x00007400000a7ab9 */ /* 0x000fe40000000800 */
[----:B------:R-:W-:Y:S02]  /*0340*/  @UP1 USHF.R.U32.HI UR8, URZ, UR5, UR9 ;  /* 0x000000053f081299 */ /* 0x000fe40008011609 */
[----:B------:R-:W-:Y:S02]  /*0350*/  UIMAD UR10, UR4, UR10, URZ ;  /* 0x0000000a040a72a4 */ /* 0x000fe4000f8e023f */
[----:B------:R-:W-:Y:S02]  /*0360*/  UMOV UR9, 0x1 ;  /* 0x0000000100097882 */ /* 0x000fe40000000000 */
[----:B------:R-:W-:-:S02]  /*0370*/  ULDC.64 UR4, c[0x0][0x328] ;  /* 0x0000ca0000047ab9 */ /* 0x000fc40000000a00 */
[----:B------:R-:W-:Y:S02]  /*0380*/  UISETP.LE.AND UP0, UPT, UR9, UR5, UPT ;  /* 0x000000050900728c */ /* 0x000fe4000bf03270 */
[----:B------:R-:W-:Y:S02]  /*0390*/  ULDC UR11, c[0x0][0x168] ;  /* 0x00005a00000b7ab9 */ /* 0x000fe40000000800 */
[----:B------:R-:W-:-:S04]  /*03a0*/  UIADD3 UR11, UR10, -UR11, UR9 ;  /* 0x8000000b0a0b7290 */ /* 0x000fc8000fffe009 */
[----:B------:R-:W-:-:S04]  /*03b0*/  UIADD3 UR5, UR11, UR8, URZ ;  /* 0x000000080b057290 */ /* 0x000fc8000fffe03f */
        /* <DEDUP_REMOVED lines=16> */
.L_x_1960:
[----:B------:R-:W-:Y:S02]  /*04c0*/  ULDC UR4, c[0x0][0x32c] ;  /* 0x0000cb0000047ab9 */ /* 0x000fe40000000800 */
[----:B------:R-:W-:-:S03]  /*04d0*/  UISETP.NE.AND UP2, UPT, UR9, UR4, UPT ;  /* 0x000000040900728c */ /* 0x000fc6000bf45270 */
[----:B------:R-:W-:Y:S02]  /*04e0*/  ULDC.64 UR4, c[0x0][0x330] ;  /* 0x0000cc0000047ab9 */ /* 0x000fe40000000a00 */
[----:B------:R-:W-:-:S07]  /*04f0*/  UIMAD.WIDE.U32 UR14, UR11, UR4, URZ ;  /* 0x000000040b0e72a5 */ /* 0x000fce000f8e003f */
[----:B------:R-:W-:Y:S02]  /*0500*/  @UP2 UMOV UR9, UR15 ;  /* 0x0000000f00092c82 */ /* 0x000fe40008000000 */
[----:B------:R-:W-:Y:S02]  /*0510*/  @UP2 USHF.R.U32.HI UR11, URZ, UR5, UR9 ;  /* 0x000000053f0b2299 */ /* 0x000fe40008011609 */
.L_x_1961:
[----:B------:R-:W-:Y:S02]  /*0520*/  ULDC UR4, c[0x0][0x32c] ;  /* 0x0000cb0000047ab9 */ /* 0x000fe40000000800 */
[----:B------:R-:W-:-:S04]  /*0530*/  UIMAD UR4, UR11, UR4, UR4 ;  /* 0x000000040b0472a4 */ /* 0x000fc8000f8e0204 */
[----:B------:R-:W-:-:S04]  /*0540*/  UISETP.LT.AND UP2, UPT, UR8, UR4, UPT ;  /* 0x000000040800728c */ /* 0x000fc8000bf41270 */
[----:B------:R-:W-:Y:S02]  /*0550*/  USEL UR8, UR8, UR4, UP2 ;  /* 0x0000000408087287 */ /* 0x000fe40009000000 */
.L_x_1959:
[----:B------:R-:W-:Y:S01]  /*0560*/  UIADD3 UR9, UR10, 0x3f, URZ ;  /* 0x0000003f0a097890 */ /* 0x000fe2000fffe03f */
[----:B------:R-:W-:Y:S01]  /*0570*/  PLOP3.LUT P0, PT, PT, PT, UP0, 0x40, 0x0 ;  /* 0x000000000000781c */ /* 0x000fe20003f0e808 */
[----:B------:R-:W-:Y:S02]  /*0580*/  UIADD3 UR11, UR8, 0x3f, URZ ;  /* 0x0000003f080b7890 */ /* 0x000fe4000fffe03f */
[----:B------:R-:W-:Y:S02]  /*0590*/  ULDC.64 UR4, c[0x0][0x2c8] ;  /* 0x0000b20000047ab9 */ /* 0x000fe40000000a00 */
[----:B------:R-:W-:Y:S02]  /*05a0*/  UIMAD.WIDE.U32 UR16, UR24, UR4, URZ ;  /* 0x00000004181072a5 */ /* 0x000fe4000f8e003f */
[----:B------:R-:W-:Y:S02]  /*05b0*/  USHF.R.S32.HI UR14, URZ, 0x1f, UR9 ;  /* 0x0000001f3f0e7899 */ /* 0x000fe40008011409 */
[----:B------:R-:W-:-:S02]  /*05c0*/  USHF.R.S32.HI UR8, URZ, 0x1f, UR11 ;  /* 0x0000001f3f087899 */ /* 0x000fc4000801140b */
[----:B------:R-:W-:Y:S02]  /*05d0*/  UMOV UR4, UR24 ;  /* 0x0000001800047c82 */ /* 0x000fe40008000000 */
[----:B------:R-:W-:Y:S02]  /*05e0*/  @UP1 USHF.R.U32.HI UR4, URZ, UR5, UR17 ;  /* 0x000000053f041299 */ /* 0x000fe40008011611 */
[----:B------:R-:W-:Y:S02]  /*05f0*/  ULEA.HI UR5, UR14, UR9, URZ, 0x6 ;  /* 0x000000090e057291 */ /* 0x000fe4000f8f303f */
[----:B------:R-:W-:Y:S02]  /*0600*/  ULEA.HI UR20, UR8, UR11, URZ, 0x6 ;  /* 0x0000000b08147291 */ /* 0x000fe4000f8f303f */
[----:B------:R-:W-:Y:S02]  /*0610*/  ULDC UR21, c[0x0][0x168] ;  /* 0x00005a0000157ab9 */ /* 0x000fe40000000800 */
[----:B------:R-:W-:-:S02]  /*0620*/  USHF.R.S32.HI UR5, URZ, 0x6, UR5 ;  /* 0x000000063f057899 */ /* 0x000fc40008011405 */
[----:B------:R-:W-:Y:S02]  /*0630*/  USHF.R.S32.HI UR20, URZ, 0x6, UR20 ;  /* 0x000000063f147899 */ /* 0x000fe40008011414 */
[----:B------:R-:W-:Y:S02]  /*0640*/  UIADD3 UR21, UR10, -UR21, URZ ;  /* 0x800000150a157290 */ /* 0x000fe4000fffe03f */
[----:B------:R-:W-:Y:S02]  /*0650*/  UISETP.LT.AND UP2, UPT, UR5, UR20, UPT ;  /* 0x000000140500728c */ /* 0x000fe4000bf41270 */
[----:B------:R-:W-:Y:S02]  /*0660*/  UIADD3 UR4, UR21, UR4, URZ ;  /* 0x0000000415047290 */ /* 0x000fe4000fffe03f */
[----:B------:R-:W-:Y:S02]  /*0670*/  ULDC UR8, c[0x0][0x324] ;  /* 0x0000c90000087ab9 */ /* 0x000fe40000000800 */
[----:B------:R-:W-:-:S02]  /*0680*/  USEL UR20, UR5, UR20, UP2 ;  /* 0x0000001405147287 */ /* 0x000fc40009000000 */
[----:B------:R-:W-:Y:S01]  /*0690*/  UIADD3 UR8, UR4, -UR8, URZ ;  /* 0x8000000804087290 */ /* 0x000fe2000fffe03f */
        /* <DEDUP_REMOVED lines=9> */
[----:B------:R-:W-:-:S07]  /*0730*/  UIMAD.WIDE.U32 UR14, UR9, UR4, URZ ;  /* 0x00000004090e72a5 */ /* 0x000fce000f8e003f */
[----:B------:R-:W-:Y:S02]  /*0740*/  @UP2 UMOV UR11, UR15 ;  /* 0x0000000f000b2c82 */ /* 0x000fe40008000000 */
[----:B------:R-:W-:-:S04]  /*0750*/  @UP2 USHF.R.U32.HI UR9, URZ, UR5, UR11 ;  /* 0x000000053f092299 */ /* 0x000fc8000801160b */
[----:B------:R-:W-:Y:S01]  /*0760*/  ULOP3.LUT UR9, URZ, UR9, URZ, 0x33, !UPT ;  /* 0x000000093f097292 */ /* 0x000fe2000f8e333f */
[----:B------:R-:W-:Y:S05]  /*0770*/  BRA `(.L_x_1964) ;  /* 0x0000006000007947 */ /* 0x000fea0003800000 */
.L_x_1963:
[----:B------:R-:W-:Y:S02]  /*0780*/  ULDC UR4, c[0x0][0x32c] ;  /* 0x0000cb0000047ab9 */ /* 0x000fe40000000800 */
[----:B------:R-:W-:-:S03]  /*0790*/  UISETP.NE.AND UP2, UPT, UR4, 0x1, UPT ;  /* 0x000000010400788c */ /* 0x000fc6000bf45270 */
[----:B------:R-:W-:Y:S02]  /*07a0*/  ULDC.64 UR4, c[0x0][0x330] ;  /* 0x0000cc0000047ab9 */ /* 0x000fe40000000a00 */
[----:B------:R-:W-:-:S07]  /*07b0*/  UIMAD.WIDE.U32 UR14, UR9, UR4, URZ ;  /* 0x00000004090e72a5 */ /* 0x000fce000f8e003f */
[----:B------:R-:W-:Y:S02]  /*07c0*/  @UP2 UMOV UR11, UR15 ;  /* 0x0000000f000b2c82 */ /* 0x000fe40008000000 */
[----:B------:R-:W-:Y:S02]  /*07d0*/  @UP2 USHF.R.U32.HI UR9, URZ, UR5, UR11 ;  /* 0x000000053f092299 */ /* 0x000fe4000801160b */
.L_x_1964:
[----:B------:R-:W-:Y:S02]  /*07e0*/  ULDC UR4, c[0x0][0x32c] ;  /* 0x0000cb0000047ab9 */ /* 0x000fe40000000800 */
[----:B------:R-:W-:-:S04]  /*07f0*/  UIMAD UR4, UR9, UR4, URZ ;  /* 0x00000004090472a4 */ /* 0x000fc8000f8e023f */
[----:B------:R-:W-:-:S04]  /*0800*/  UISETP.LT.AND UP2, UPT, UR8, UR4, UPT ;  /* 0x000000040800728c */ /* 0x000fc8000bf41270 */
[----:B------:R-:W-:-:S04]  /*0810*/  USEL UR8, UR8, UR4, !UP2 ;  /* 0x0000000408087287 */ /* 0x000fc8000d000000 */
.L_x_1962:
[----:B------:R-:W-:Y:S02]  /*0820*/  USHF.R.S32.HI UR4, URZ, 0x1f, UR8 ;  /* 0x0000001f3f047899 */ /* 0x000fe40008011408 */
[----:B------:R-:W-:Y:S02]  /*0830*/  ULDC UR5, c[0x0][0x338] ;  /* 0x0000ce0000057ab9 */ /* 0x000fe40000000800 */
[----:B------:R-:W-:-:S04]  /*0840*/  ULEA.HI UR4, UR4, UR8, URZ, 0x6 ;  /* 0x0000000804047291 */ /* 0x000fc8000f8f303f */
[----:B------:R-:W-:Y:S02]  /*0850*/  USHF.R.S32.HI UR9, URZ, 0x6, UR4 ;  /* 0x000000063f097899 */ /* 0x000fe40008011404 */
[----:B------:R-:W-:Y:S02]  /*0860*/  USHF.R.U32.HI UR4, URZ, 0x10, UR7 ;  /* 0x000000103f047899 */ /* 0x000fe40008011607 */
[----:B------:R-:W-:Y:S02]  /*0870*/  UISETP.LT.AND UP2, UPT, URZ, UR9, UPT ;  /* 0x000000093f00728c */ /* 0x000fe4000bf41270 */
[----:B------:R-:W-:Y:S02]  /*0880*/  UISETP.NE.AND UP3, UPT, UR4, URZ, UPT ;  /* 0x0000003f0400728c */ /* 0x000fe4000bf65270 */
[----:B------:R-:W-:Y:S02]  /*0890*/  USEL UR9, URZ, UR9, !UP2 ;  /* 0x000000093f097287 */ /* 0x000fe4000d000000 */
[----:B------:R-:W-:-:S02]  /*08a0*/  USEL UR5, UR4, UR5, UP3 ;  /* 0x0000000504057287 */ /* 0x000fc40009800000 */
[----:B------:R-:W-:Y:S02]  /*08b0*/  UISETP.GT.AND UP2, UPT, UR20, UR9, UPT ;  /* 0x000000091400728c */ /* 0x000fe4000bf44270 */
[----:B------:R-:W-:-:S04]  /*08c0*/  UMOV UR4, URZ ;  /* 0x0000003f00047c82 */ /* 0x000fc80008000000 */
[----:B------:R-:W-:-:S13]  /*08d0*/  PLOP3.LUT P0, PT, PT, PT, UP2, 0x80, 0x0 ;  /* 0x000000000000781c */ /* 0x000fda0003f0f028 */
[----:B------:R-:W-:Y:S05]  /*08e0*/  @!P0 BRA `(.L_x_1965) ;  /* 0x0000021000008947 */ /* 0x000fea0003800000 */
[----:B------:R-:W-:Y:S01]  /*08f0*/  IMAD.U32 R0, RZ, RZ, UR5 ;  /* 0x00000005ff007e24 */ /* 0x000fe2000f8e00ff */
[----:B------:R-:W-:Y:S02]  /*0900*/  UIADD3 UR15, UR5, -0x1, UR20 ;  /* 0xffffffff050f7890 */ /* 0x000fe4000fffe014 */
[----:B------:R-:W-:Y:S02]  /*0910*/  UMOV UR16, URZ ;  /* 0x0000003f00107c82 */ /* 0x000fe40008000000 */
[-C--:B-1----:R-:W-:Y:S01]  /*0920*/  IABS R2, R0.reuse ;  /* 0x0000000000027213 */ /* 0x082fe20000000000 */
[----:B------:R-:W-:Y:S01]  /*0930*/  UIADD3 UR15, -UR9, UR15, URZ ;  /* 0x0000000f090f7290 */ /* 0x000fe2000fffe13f */
[----:B------:R-:W-:Y:S02]  /*0940*/  IABS R0, R0 ;  /* 0x0000000000007213 */ /* 0x000fe40000000000 */
[----:B------:R1:W3:Y:S03]  /*0950*/  R2UR UR14, R2 ;  /* 0x00000000020e73c2 */ /* 0x0002e600000e0000 */
[----:B------:R-:W-:Y:S01]  /*0960*/  IMAD.U32 R4, RZ, RZ, UR15 ;  /* 0x0000000fff047e24 */ /* 0x000fe2000f8e00ff */
[----:B------:R-:W-:Y:S01]  /*0970*/  ULOP3.LUT UR15, UR15, UR5, URZ, 0x3c, !UPT ;  /* 0x000000050f0f7292 */ /* 0x000fe2000f8e3c3f */
[----:B------:R-:W-:-:S04]  /*0980*/  IMAD.MOV R0, RZ, RZ, -R0 ;  /* 0x000000ffff007224 */ /* 0x000fc800078e0a00 */
[----:B------:R-:W4:Y:S01]  /*0990*/  R2UR UR8, R0 ;  /* 0x00000000000873c2 */ /* 0x000f2200000e0000 */
[----:B-1----:R-:W-:Y:S01]  /*09a0*/  IABS R2, R4 ;  /* 0x0000000400027213 */ /* 0x002fe20000000000 */
[----:B---3--:R-:W1:Y:S06]  /*09b0*/  I2F.RP R5, UR14 ;  /* 0x0000000e00057d06 */ /* 0x008e6c0008209400 */
[----:B------:R-:W3:Y:S02]  /*09c0*/  R2UR UR11, R2 ;  /* 0x00000000020b73c2 */ /* 0x000ee400000e0000 */
[----:B-1----:R-:W1:Y:S02]  /*09d0*/  MUFU.RCP R3, R5 ;  /* 0x0000000500037308 */ /* 0x002e640000001000 */
[----:B-1----:R-:W-:-:S06]  /*09e0*/  IADD3 R3, R3, 0xffffffe, RZ ;  /* 0x0ffffffe03037810 */ /* 0x002fcc0007ffe0ff */
[----:B------:R-:W1:Y:S02]  /*09f0*/  F2I.FTZ.U32.TRUNC.NTZ R3, R3 ;  /* 0x0000000300037305 */ /* 0x000e64000021f000 */
[----:B-1----:R-:W1:Y:S02]  /*0a00*/  R2UR UR17, R3 ;  /* 0x00000000031173c2 */ /* 0x002e6400000e0000 */
[----:B-1----:R-:W-:-:S04]  /*0a10*/  UIADD3 UR4, URZ, -UR17, URZ ;  /* 0x800000113f047290 */ /* 0x002fc8000fffe03f */
[----:B------:R-:W-:-:S04]  /*0a20*/  UIMAD UR4, UR4, UR14, URZ ;  /* 0x0000000e040472a4 */ /* 0x000fc8000f8e023f */
        /* <DEDUP_REMOVED lines=13> */
.L_x_1965:
        /* <DEDUP_REMOVED lines=33> */
[----:B-1----:R-:W-:Y:S01]  /*0d10*/  CS2R R2, SRZ ;  /* 0x0000000000027805 */ /* 0x002fe2000001ff00 */
        /* <DEDUP_REMOVED lines=51> */
[----:B------:R-:W-:Y:S01]  /*1050*/  USHF.R.S32.HI UR7, URZ, 0x1f, UR13 ;  /* 0x0000001f3f077899 */ /* 0x000fe2000801140d */
[----:B------:R-:W-:Y:S01]  /*1060*/  PLOP3.LUT P1, PT, PT, PT, UP1, 0x80, 0x0 ;  /* 0x000000000000781c */ /* 0x000fe20003f2f018 */
[----:B------:R-:W-:Y:S01]  /*1070*/  ULDC.64 UR4, c[0x0][0x1b8] ;  /* 0x00006e0000047ab9 */ /* 0x000fe20000000a00 */
[----:B------:R1:W3:Y:S01]  /*1080*/  @P2 LDG.E R4, [R4.64] ;  /* 0x0000001204042981 */ /* 0x0002e2000c1e1900 */
[-C--:B------:R-:W-:Y:S01]  /*1090*/  LEA.HI R12, R84, R83.reuse, RZ, 0x3 ;  /* 0x00000053540c7211 */ /* 0x080fe200078f18ff */
[----:B------:R-:W-:Y:S01]  /*10a0*/  UIMAD UR7, UR7, UR4, URZ ;  /* 0x00000004070772a4 */ /* 0x000fe2000f8e023f */
[----:B------:R-:W-:Y:S01]  /*10b0*/  PLOP3.LUT P0, PT, PT, PT, UP1, 0x80, 0x0 ;  /* 0x000000000000781c */ /* 0x000fe20003f0f018 */
[----:B------:R-:W-:Y:S01]  /*10c0*/  UIMAD.WIDE.U32 UR14, UR13, UR4, URZ ;  /* 0x000000040d0e72a5 */ /* 0x000fe2000f8e003f */
[----:B------:R-:W-:Y:S01]  /*10d0*/  LOP3.LUT R0, R12, 0xfffffff8, RZ, 0xc0, !PT ;  /* 0xfffffff80c007812 */ /* 0x000fe200078ec0ff */
[----:B------:R-:W-:Y:S01]  /*10e0*/  UIMAD UR7, UR13, UR5, UR7 ;  /* 0x000000050d0772a4 */ /* 0x000fe2000f8e0207 */
[----:B------:R-:W-:Y:S01]  /*10f0*/  SHF.R.S32.HI R12, RZ, 0x3, R12 ;  /* 0x00000003ff0c7819 */ /* 0x000fe2000001140c */
[----:B------:R-:W-:Y:S01]  /*1100*/  USHF.R.S32.HI UR8, URZ, 0x1f, UR6 ;  /* 0x0000001f3f087899 */ /* 0x000fe20008011406 */
[----:B------:R-:W-:Y:S01]  /*1110*/  LEA.HI R16, R84, R83, RZ, 0x6 ;  /* 0x0000005354107211 */ /* 0x000fe200078f30ff */
[----:B------:R-:W-:Y:S01]  /*1120*/  IMAD.IADD R15, R83, 0x1, -R0 ;  /* 0x00000001530f7824 */ /* 0x000fe200078e0a00 */
[----:B------:R-:W-:Y:S01]  /*1130*/  ULDC.64 UR4, c[0x0][0x1c0] ;  /* 0x0000700000047ab9 */ /* 0x000fe20000000a00 */
[----:B------:R-:W-:Y:S01]  /*1140*/  BSSY B0, `(.L_x_1967) ;  /* 0x0000054000007945 */ /* 0x000fe20003800000 */
[----:B------:R-:W-:Y:S01]  /*1150*/  UIADD3 UR15, UR15, UR7, URZ ;  /* 0x000000070f0f7290 */ /* 0x000fe2000fffe03f */
[C---:B------:R-:W-:Y:S01]  /*1160*/  IMAD R239, R15.reuse, 0x20, R12 ;  /* 0x000000200fef7824 */ /* 0x040fe200078e020c */
[----:B------:R-:W-:Y:S01]  /*1170*/  UIMAD UR8, UR8, UR4, URZ ;  /* 0x00000004080872a4 */ /* 0x000fe2000f8e023f */
[----:B------:R-:W-:Y:S01]  /*1180*/  IMAD.SHL.U32 R207, R15, 0x8, RZ ;  /* 0x000000080fcf7824 */ /* 0x000fe200078e00ff */
[----:B------:R-:W-:Y:S01]  /*1190*/  UIMAD.WIDE.U32 UR14, UR6, UR4, UR14 ;  /* 0x00000004060e72a5 */ /* 0x000fe2000f8e000e */
[----:B------:R-:W-:Y:S01]  /*11a0*/  IMAD.SHL.U32 R16, R16, 0x8, RZ ;  /* 0x0000000810107824 */ /* 0x000fe200078e00ff */
[----:B------:R-:W-:Y:S01]  /*11b0*/  IADD3 R0, R239, UR24, RZ ;  /* 0x00000018ef007c10 */ /* 0x000fe2000fffe0ff */
[----:B------:R-:W-:Y:S01]  /*11c0*/  UIMAD UR5, UR6, UR5, UR8 ;  /* 0x00000005060572a4 */ /* 0x000fe2000f8e0208 */
[C---:B------:R-:W-:Y:S01]  /*11d0*/  IADD3 R14, R207.reuse, 0x40, RZ ;  /* 0x00000040cf0e7810 */ /* 0x040fe20007ffe0ff */
[----:B------:R-:W-:Y:S01]  /*11e0*/  ULDC UR4, c[0x0][0x168] ;  /* 0x00005a0000047ab9 */ /* 0x000fe20000000800 */
[----:B------:R-:W-:Y:S01]  /*11f0*/  IMAD.U32 R7, RZ, RZ, UR15 ;  /* 0x0000000fff077e24 */ /* 0x000fe2000f8e00ff */
[----:B------:R-:W-:Y:S01]  /*1200*/  UIADD3 UR5, UR15, UR5, URZ ;  /* 0x000000050f057290 */ /* 0x000fe2000fffe03f */
[----:B------:R-:W-:Y:S01]  /*1210*/  @P1 IMAD.HI.U32 R2, R0, c[0x0][0x2c8], RZ ;  /* 0x0000b20000021a27 */ /* 0x000fe200078e00ff */
[----:B------:R-:W-:-:S02]  /*1220*/  IADD3 R13, R207, 0x80, RZ ;  /* 0x00000080cf0d7810 */ /* 0x000fc40007ffe0ff */
[----:B------:R-:W-:Y:S01]  /*1230*/  ISETP.GE.AND P3, PT, R207, c[0x0][0x198], PT ;  /* 0x00006600cf007a0c */ /* 0x000fe20003f66270 */
[----:B-1----:R-:W-:Y:S01]  /*1240*/  IMAD.MOV.U32 R5, RZ, RZ, R0 ;  /* 0x000000ffff057224 */ /* 0x002fe200078e0000 */
[----:B------:R-:W-:Y:S01]  /*1250*/  @P0 SHF.R.U32.HI R5, RZ, c[0x0][0x2cc], R2 ;  /* 0x0000b300ff050a19 */ /* 0x000fe20000011602 */
[----:B------:R-:W-:Y:S01]  /*1260*/  IMAD.U32 R6, RZ, RZ, UR14 ;  /* 0x0000000eff067e24 */ /* 0x000fe2000f8e00ff */
[----:B------:R-:W-:Y:S01]  /*1270*/  ISETP.GE.AND P4, PT, R14, c[0x0][0x198], PT ;  /* 0x000066000e007a0c */ /* 0x000fe20003f86270 */
[----:B------:R-:W-:Y:S01]  /*1280*/  IMAD.U32 R7, RZ, RZ, UR5 ;  /* 0x00000005ff077e24 */ /* 0x000fe2000f8e00ff */
[--C-:B------:R-:W-:Y:S01]  /*1290*/  SHF.R.S32.HI R2, RZ, 0x1f, R5.reuse ;  /* 0x0000001fff027819 */ /* 0x100fe20000011405 */
[----:B------:R-:W-:Y:S01]  /*12a0*/  IMAD.MOV R3, RZ, RZ, -R5 ;  /* 0x000000ffff037224 */ /* 0x000fe200078e0a05 */
[----:B------:R-:W-:Y:S01]  /*12b0*/  ULDC UR5, c[0x0][0x2c4] ;  /* 0x0000b10000057ab9 */ /* 0x000fe20000000800 */
[----:B------:R-:W-:Y:S01]  /*12c0*/  IMAD.WIDE.U32 R6, R5, c[0x0][0x1b0], R6 ;  /* 0x00006c0005067a25 */ /* 0x000fe200078e0006 */
[----:B------:R-:W-:Y:S01]  /*12d0*/  UIMAD UR4, UR5, UR4, URZ ;  /* 0x00000004050472a4 */ /* 0x000fe2000f8e023f */
[----:B------:R-:W-:-:S02]  /*12e0*/  ISETP.GE.AND P6, PT, R13, c[0x0][0x198], PT ;  /* 0x000066000d007a0c */ /* 0x000fc40003fc6270 */
[----:B------:R-:W-:Y:S02]  /*12f0*/  IMAD R3, R3, c[0x0][0x2c4], R0 ;  /* 0x0000b10003037a24 */ /* 0x000fe400078e0200 */
[----:B------:R-:W-:-:S03]  /*1300*/  IMAD R2, R2, c[0x0][0x1b0], RZ ;  /* 0x00006c0002027a24 */ /* 0x000fc600078e02ff */
[----:B------:R-:W-:Y:S01]  /*1310*/  SHF.R.S32.HI R0, RZ, 0x1f, R3 ;  /* 0x0000001fff007819 */ /* 0x000fe20000011403 */
[----:B------:R-:W-:-:S04]  /*1320*/  IMAD R5, R5, c[0x0][0x1b4], R2 ;  /* 0x00006d0005057a24 */ /* 0x000fc800078e0202 */
[----:B------:R-:W-:Y:S02]  /*1330*/  IMAD R0, R0, c[0x0][0x1a8], RZ ;  /* 0x00006a0000007a24 */ /* 0x000fe400078e02ff */
[----:B------:R-:W-:Y:S02]  /*1340*/  IMAD.IADD R7, R7, 0x1, R5 ;  /* 0x0000000107077824 */ /* 0x000fe400078e0205 */
[C---:B------:R-:W-:Y:S02]  /*1350*/  IMAD R5, R3.reuse, c[0x0][0x1ac], R0 ;  /* 0x00006b0003057a24 */ /* 0x040fe400078e0200 */
[----:B------:R-:W-:Y:S01]  /*1360*/  IMAD.WIDE.U32 R2, R3, c[0x0][0x1a8], R6 ;  /* 0x00006a0003027a25 */ /* 0x000fe200078e0006 */
[----:B------:R-:W-:-:S03]  /*1370*/  LEA.HI R7, R84, R83, RZ, 0x4 ;  /* 0x0000005354077211 */ /* 0x000fc600078f20ff */
[----:B------:R-:W-:Y:S01]  /*1380*/  IMAD.IADD R5, R3, 0x1, R5 ;  /* 0x0000000103057824 */ /* 0x000fe200078e0205 */
[----:B------:R-:W-:Y:S02]  /*1390*/  LOP3.LUT R0, R7, 0xfffffff0, RZ, 0xc0, !PT ;  /* 0xfffffff007007812 */ /* 0x000fe400078ec0ff */
[----:B------:R-:W-:-:S03]  /*13a0*/  LEA R8, P0, R2, c[0x0][0x160], 0x1 ;  /* 0x0000580002087a11 */ /* 0x000fc600078008ff */
[----:B------:R-:W-:Y:S01]  /*13b0*/  IMAD.IADD R3, R83, 0x1, -R0 ;  /* 0x0000000153037824 */ /* 0x000fe200078e0a00 */
[----:B------:R-:W-:Y:S01]  /*13c0*/  LEA.HI.X R5, R2, c[0x0][0x164], R5, 0x1, P0 ;  /* 0x0000590002057a11 */ /* 0x000fe200000f0c05 */
[----:B------:R-:W-:Y:S01]  /*13d0*/  IMAD.SHL.U32 R2, R12, 0x40, RZ ;  /* 0x000000400c027824 */ /* 0x000fe200078e00ff */
[----:B------:R1:W4:Y:S02]  /*13e0*/  SHFL.IDX PT, R18, R8, RZ, 0x181f ;  /* 0x00181fff08127589 */ /* 0x00032400000e0000 */
[----:B------:R-:W-:Y:S02]  /*13f0*/  SHF.R.S32.HI R6, RZ, 0x1f, R3 ;  /* 0x0000001fff067819 */ /* 0x000fe40000011403 */
[----:B------:R-:W-:Y:S01]  /*1400*/  LOP3.LUT R2, R2, 0x1c0, RZ, 0xc0, !PT ;  /* 0x000001c002027812 */ /* 0x000fe200078ec0ff */
[----:B------:R1:W2:Y:S01]  /*1410*/  SHFL.IDX PT, R19, R5, RZ, 0x181f ;  /* 0x00181fff05137589 */ /* 0x0002a200000e0000 */
[----:B------:R-:W-:Y:S02]  /*1420*/  LEA.HI R6, R6, R3, RZ, 0x3 ;  /* 0x0000000306067211 */ /* 0x000fe400078f18ff */
[----:B------:R-:W-:-:S02]  /*1430*/  SHF.R.U32.HI R0, RZ, 0x3, R2 ;  /* 0x00000003ff007819 */ /* 0x000fc40000011602 */
[----:B------:R-:W-:Y:S01]  /*1440*/  LOP3.LUT R235, R2, 0x38, R207, 0xf8, !PT ;  /* 0x0000003802eb7812 */ /* 0x000fe200078ef8cf */
[----:B------:R-:W-:Y:S01]  /*1450*/  IMAD.MOV.U32 R2, RZ, RZ, 0x10 ;  /* 0x00000010ff027424 */ /* 0x000fe200078e00ff */
[----:B------:R-:W-:Y:S02]  /*1460*/  LOP3.LUT R10, R6, 0xfffffff8, RZ, 0xc0, !PT ;  /* 0xfffffff8060a7812 */ /* 0x000fe400078ec0ff */
[----:B------:R-:W-:Y:S02]  /*1470*/  LOP3.LUT R235, R235, R0, RZ, 0x3c, !PT ;  /* 0x00000000ebeb7212 */ /* 0x000fe400078e3cff */
[----:B------:R-:W-:Y:S01]  /*1480*/  IADD3 R0, R207, 0xc0, RZ ;  /* 0x000000c0cf007810 */ /* 0x000fe20007ffe0ff */
[----:B------:R-:W-:Y:S01]  /*1490*/  IMAD.IADD R10, R3, 0x1, -R10 ;  /* 0x00000001030a7824 */ /* 0x000fe200078e0a0a */
[----:B------:R-:W-:Y:S01]  /*14a0*/  LOP3.LUT R235, R235, 0xfffffe00, R16, 0xf8, !PT ;  /* 0xfffffe00ebeb7812 */ /* 0x000fe200078ef810 */
[----:B------:R-:W-:Y:S01]  /*14b0*/  IMAD.MOV.U32 R3, RZ, RZ, 0x20 ;  /* 0x00000020ff037424 */ /* 0x000fe200078e00ff */
[----:B------:R-:W-:Y:S01]  /*14c0*/  ISETP.GE.AND P5, PT, R0, c[0x0][0x198], PT ;  /* 0x0000660000007a0c */ /* 0x000fe20003fa6270 */
[----:B---3--:R3:W5:Y:S02]  /*14d0*/  @P2 R2UR UR7, R4 ;  /* 0x00000000040723c2 */ /* 0x00876400000e0000 */
[----:B-----5:R-:W-:Y:S01]  /*14e0*/  @!UP2 UMOV UR7, UR6 ;  /* 0x000000060007ac82 */ /* 0x020fe20008000000 */
[----:B---3--:R-:W-:-:S04]  /*14f0*/  IADD3 R4, R12, UR24, RZ ;  /* 0x000000180c047c10 */ /* 0x008fc8000fffe0ff */
[----:B------:R-:W-:-:S04]  /*1500*/  ISETP.GE.AND P0, PT, R4, UR4, PT ;  /* 0x0000000404007c0c */ /* 0x000fc8000bf06270 */
[----:B------:R-:W-:-:S05]  /*1510*/  R2P PR, R10, 0x6 ;  /* 0x000000060a007804 */ /* 0x000fca0000000000 */
[----:B------:R-:W-:Y:S02]  /*1520*/  SEL R2, R2, 0xfffffff0, !P1 ;  /* 0xfffffff002027807 */ /* 0x000fe40004800000 */
[----:B------:R-:W-:Y:S02]  /*1530*/  SEL R3, R3, 0xffffffe0, !P2 ;  /* 0xffffffe003037807 */ /* 0x000fe40005000000 */
[----:B------:R-:W-:Y:S05]  /*1540*/  @P0 BRA `(.L_x_1968) ;  /* 0x0000013000000947 */ /* 0x000fea0003800000 */
[----:B-12-4-:R-:W-:Y:S01]  /*1550*/  SHF.R.S32.HI R11, RZ, 0x1f, R14 ;  /* 0x0000001fff0b7819 */ /* 0x016fe2000001140e */
[----:B------:R-:W-:Y:S01]  /*1560*/  IMAD.SHL.U32 R17, R235, 0x2, RZ ;  /* 0x00000002eb117824 */ /* 0x000fe200078e00ff */
[----:B------:R-:W-:Y:S02]  /*1570*/  SHF.R.S32.HI R20, RZ, 0x1f, R13 ;  /* 0x0000001fff147819 */ /* 0x000fe4000001140d */
[----:B------:R-:W-:Y:S02]  /*1580*/  SHF.R.S32.HI R9, RZ, 0x1f, R0 ;  /* 0x0000001fff097819 */ /* 0x000fe40000011400 */
[----:B------:R-:W-:-:S02]  /*1590*/  LEA.HI R16, R11, R14, RZ, 0x3 ;  /* 0x0000000e0b107211 */ /* 0x000fc400078f18ff */
[----:B------:R-:W-:Y:S01]  /*15a0*/  LEA.HI R11, R20, R13, RZ, 0x3 ;  /* 0x0000000d140b7211 */ /* 0x000fe200078f18ff */
[--C-:B------:R-:W-:Y:S01]  /*15b0*/  IMAD.WIDE R20, R207, 0x2, R18.reuse ;  /* 0x00000002cf147825 */ /* 0x100fe200078e0212 */
[----:B------:R-:W-:Y:S02]  /*15c0*/  LEA.HI R9, R9, R0, RZ, 0x3 ;  /* 0x0000000009097211 */ /* 0x000fe400078f18ff */
[----:B------:R-:W-:Y:S02]  /*15d0*/  LOP3.LUT R16, R16, 0xfffffff8, RZ, 0xc0, !PT ;  /* 0xfffffff810107812 */ /* 0x000fe400078ec0ff */
[----:B------:R-:W-:Y:S01]  /*15e0*/  LOP3.LUT R11, R11, 0xfffffff8, RZ, 0xc0, !PT ;  /* 0xfffffff80b0b7812 */ /* 0x000fe200078ec0ff */
[----:B------:R-:W-:Y:S01]  /*15f0*/  @!PT LDS RZ, [RZ] ;  /* 0x00000000fffff984 */ /* 0x000fe20000000800 */
[----:B------:R1:W-:Y:S01]  /*1600*/  LDGSTS.E.BYPASS.LTC128B.128 [R17+0x10100], [R20.64], !P3 ;  /* 0x1010000014117fae */ /* 0x0003e2000d901d52 */
[----:B------:R-:W-:Y:S01]  /*1610*/  LOP3.LUT R9, R9, 0xfffffff8, RZ, 0xc0, !PT ;  /* 0xfffffff809097812 */ /* 0x000fe200078ec0ff */
[----:B------:R-:W-:-:S04]  /*1620*/  IMAD.WIDE R22, R16, 0x2, R18 ;  /* 0x0000000210167825 */ /* 0x000fc800078e0212 */
[--C-:B------:R-:W-:Y:S01]  /*1630*/  IMAD.WIDE R24, R11, 0x2, R18.reuse ;  /* 0x000000020b187825 */ /* 0x100fe200078e0212 */
[----:B------:R1:W-:Y:S03]  /*1640*/  LDGSTS.E.BYPASS.LTC128B.128 [R17+0x14100], [R22.64], !P4 ;  /* 0x1410000016117fae */ /* 0x0003e6000e101d52 */
[----:B------:R-:W-:Y:S01]  /*1650*/  IMAD.WIDE R18, R9, 0x2, R18 ;  /* 0x0000000209127825 */ /* 0x000fe200078e0212 */
[----:B------:R1:W-:Y:S04]  /*1660*/  LDGSTS.E.BYPASS.LTC128B.128 [R17+0x18100], [R24.64], !P6 ;  /* 0x1810000018117fae */ /* 0x0003e8000f101d52 */
[----:B------:R1:W-:Y:S02]  /*1670*/  LDGSTS.E.BYPASS.LTC128B.128 [R17+0x1c100], [R18.64], !P5 ;  /* 0x1c10000012117fae */ /* 0x0003e4000e901d52 */
.L_x_1968:
[----:B-12-4-:R-:W-:Y:S05]  /*1680*/  BSYNC B0 ;  /* 0x0000000000007941 */ /* 0x016fea0003800000 */
.L_x_1967:
        /* <DEDUP_REMOVED lines=8> */
[----:B------:R-:W-:Y:S02]  /*1710*/  SHF.R.S32.HI R20, RZ, 0x1f, R13 ;  /* 0x0000001fff147819 */ /* 0x000fe4000001140d */
[----:B------:R-:W-:Y:S02]  /*1720*/  SHF.R.S32.HI R9, RZ, 0x1f, R0 ;  /* 0x0000001fff097819 */ /* 0x000fe40000011400 */
[----:B------:R-:W-:Y:S02]  /*1730*/  LEA.HI R16, R11, R14, RZ, 0x3 ;  /* 0x0000000e0b107211 */ /* 0x000fe400078f18ff */
[----:B------:R-:W-:Y:S01]  /*1740*/  LEA.HI R11, R20, R13, RZ, 0x3 ;  /* 0x0000000d140b7211 */ /* 0x000fe200078f18ff */
[----:B--23--:R-:W-:Y:S01]  /*1750*/  IMAD.WIDE R20, R207, 0x2, R18 ;  /* 0x00000002cf147825 */ /* 0x00cfe200078e0212 */
[----:B------:R-:W-:-:S02]  /*1760*/  LEA.HI R9, R9, R0, RZ, 0x3 ;  /* 0x0000000009097211 */ /* 0x000fc400078f18ff */
        /* <DEDUP_REMOVED lines=11> */
.L_x_1970:
[----:B------:R-:W-:Y:S05]  /*1820*/  BSYNC B0 ;  /* 0x0000000000007941 */ /* 0x000fea0003800000 */
.L_x_1969:
        /* <DEDUP_REMOVED lines=8> */
[----:B------:R-:W-:Y:S02]  /*18b0*/  SHF.R.S32.HI R20, RZ, 0x1f, R13 ;  /* 0x0000001fff147819 */ /* 0x000fe4000001140d */
[----:B------:R-:W-:Y:S02]  /*18c0*/  SHF.R.S32.HI R9, RZ, 0x1f, R0 ;  /* 0x0000001fff097819 */ /* 0x000fe40000011400 */
[----:B------:R-:W-:Y:S02]  /*18d0*/  LEA.HI R16, R11, R14, RZ, 0x3 ;  /* 0x0000000e0b107211 */ /* 0x000fe400078f18ff */
[----:B------:R-:W-:Y:S01]  /*18e0*/  LEA.HI R11, R20, R13, RZ, 0x3 ;  /* 0x0000000d140b7211 */ /* 0x000fe200078f18ff */
[----:B---34-:R-:W-:Y:S01]  /*18f0*/  IMAD.WIDE R20, R207, 0x2, R18 ;  /* 0x00000002cf147825 */ /* 0x018fe200078e0212 */
        /* <DEDUP_REMOVED lines=12> */
.L_x_1972:
[----:B------:R-:W-:Y:S05]  /*19c0*/  BSYNC B0 ;  /* 0x0000000000007941 */ /* 0x000fea0003800000 */
.L_x_1971:
[----:B---3--:R3:W-:Y:S01]  /*19d0*/  SHFL.IDX PT, R18, R8, 0x3, 0x181f ;  /* 0x00781f0008127f89 */ /* 0x0087e200000e0000 */
[----:B------:R-:W-:Y:S01]  /*19e0*/  IADD3 R4, R4, 0x60, RZ ;  /* 0x0000006004047810 */ /* 0x000fe20007ffe0ff */
[----:B------:R-:W-:Y:S01]  /*19f0*/  UIADD3 UR26, UR20, -0x1, URZ ;  /* 0xffffffff141a7890 */ /* 0x000fe2000fffe03f */
[----:B------:R-:W-:Y:S01]  /*1a00*/  IMAD.MOV.U32 R236, RZ, RZ, c[0x0][0x2b8] ;  /* 0x0000ae00ffec7624 */ /* 0x000fe200078e00ff */
[----:B----4-:R4:W5:Y:S01]  /*1a10*/  SHFL.IDX PT, R19, R5, 0x3, 0x181f ;  /* 0x00781f0005137f89 */ /* 0x01096200000e0000 */
[----:B------:R-:W-:Y:S01]  /*1a20*/  ISETP.GE.AND P0, PT, R4, UR4, PT ;  /* 0x0000000404007c0c */ /* 0x000fe2000bf06270 */
[----:B------:R-:W-:Y:S01]  /*1a30*/  USHF.L.U32 UR11, UR26, 0x6, URZ ;  /* 0x000000061a0b7899 */ /* 0x000fe2000800063f */
[----:B------:R-:W-:Y:S01]  /*1a40*/  IMAD.SHL.U32 R235, R235, 0x2, RZ ;  /* 0x00000002ebeb7824 */ /* 0x000fe200078e00ff */
[----:B------:R-:W-:Y:S01]  /*1a50*/  ISETP.NE.AND P2, PT, R236, 0x1, PT ;  /* 0x00000001ec00780c */ /* 0x000fe20003f45270 */
[----:B------:R-:W-:Y:S01]  /*1a60*/  USHF.R.S32.HI UR6, URZ, 0x1f, UR7 ;  /* 0x0000001f3f067899 */ /* 0x000fe20008011407 */
[----:B------:R-:W-:Y:S01]  /*1a70*/  IMAD.MOV.U32 R237, RZ, RZ, RZ ;  /* 0x000000ffffed7224 */ /* 0x000fe200078e00ff */
[----:B------:R-:W-:Y:S01]  /*1a80*/  ULDC.64 UR4, c[0x0][0x2b0] ;  /* 0x0000ac0000047ab9 */ /* 0x000fe20000000a00 */
[----:B------:R-:W-:Y:S01]  /*1a90*/  IADD3 R9, R239, UR11, RZ ;  /* 0x0000000bef097c10 */ /* 0x000fe2000fffe0ff */
[----:B------:R-:W-:-:S02]  /*1aa0*/  UIMAD UR6, UR6, UR4, URZ ;  /* 0x00000004060672a4 */ /* 0x000fc4000f8e023f */
[----:B------:R-:W-:Y:S01]  /*1ab0*/  UIMAD.WIDE.U32 UR16, UR7, UR4, URZ ;  /* 0x00000004071072a5 */ /* 0x000fe2000f8e003f */
[C---:B------:R-:W-:Y:S01]  /*1ac0*/  ISETP.GE.AND P1, PT, R9.reuse, UR10, PT ;  /* 0x0000000a09007c0c */ /* 0x040fe2000bf26270 */
[----:B------:R-:W-:Y:S01]  /*1ad0*/  UIMAD UR5, UR7, UR5, UR6 ;  /* 0x00000005070572a4 */ /* 0x000fe2000f8e0206 */
[----:B------:R-:W-:Y:S02]  /*1ae0*/  IADD3 R238, R9, UR12, RZ ;  /* 0x0000000c09ee7c10 */ /* 0x000fe4000fffe0ff */
[----:B------:R-:W-:Y:S01]  /*1af0*/  ISETP.GT.OR P1, PT, R239, 0x3f, P1 ;  /* 0x0000003fef00780c */ /* 0x000fe20000f24670 */
[----:B------:R-:W-:Y:S01]  /*1b00*/  UIADD3 UR8, UR17, UR5, URZ ;  /* 0x0000000511087290 */ /* 0x000fe2000fffe03f */
[----:B-123--:R-:W-:Y:S01]  /*1b10*/  SHF.R.S32.HI R8, RZ, 0x1f, R13 ;  /* 0x0000001fff087819 */ /* 0x00efe2000001140d */
[----:B------:R-:W-:Y:S01]  /*1b20*/  @P2 IMAD.HI.U32 R11, R238, c[0x0][0x2bc], RZ ;  /* 0x0000af00ee0b2a27 */ /* 0x000fe200078e00ff */
[----:B----4-:R-:W-:-:S03]  /*1b30*/  SHF.R.S32.HI R5, RZ, 0x1f, R14 ;  /* 0x0000001fff057819 */ /* 0x010fc6000001140e */
[----:B-----5:R-:W-:Y:S01]  /*1b40*/  @!P0 IMAD.WIDE R24, R207, 0x2, R18 ;  /* 0x00000002cf188825 */ /* 0x020fe200078e0212 */
[----:B------:R-:W-:Y:S01]  /*1b50*/  LEA.HI R205, R8, R13, RZ, 0x3 ;  /* 0x0000000d08cd7211 */ /* 0x000fe200078f18ff */
[----:B------:R-:W-:Y:S01]  /*1b60*/  USHF.R.S32.HI UR6, URZ, 0x1f, UR13 ;  /* 0x0000001f3f067899 */ /* 0x000fe2000801140d */
[----:B------:R-:W-:Y:S01]  /*1b70*/  LEA.HI R206, R5, R14, RZ, 0x3 ;  /* 0x0000000e05ce7211 */ /* 0x000fe200078f18ff */
[----:B------:R-:W-:Y:S01]  /*1b80*/  IMAD.MOV.U32 R4, RZ, RZ, R238 ;  /* 0x000000ffff047224 */ /* 0x000fe200078e00ee */
[----:B------:R-:W-:Y:S01]  /*1b90*/  SHF.R.S32.HI R5, RZ, 0x1f, R0 ;  /* 0x0000001fff057819 */ /* 0x000fe20000011400 */
[----:B------:R-:W-:Y:S01]  /*1ba0*/  @!PT LDS RZ, [RZ] ;  /* 0x00000000fffff984 */ /* 0x000fe20000000800 */
[----:B------:R1:W-:Y:S01]  /*1bb0*/  @!P0 LDGSTS.E.BYPASS.LTC128B.128 [R235+0x13100], [R24.64], !P3 ;  /* 0x1310000018eb8fae */ /* 0x0003e2000d901d52 */
[----:B------:R-:W-:Y:S01]  /*1bc0*/  LOP3.LUT R206, R206, 0xfffffff8, RZ, 0xc0, !PT ;  /* 0xfffffff8cece7812 */ /* 0x000fe200078ec0ff */
[----:B------:R-:W-:Y:S01]  /*1bd0*/  ULDC.64 UR4, c[0x0][0x1e8] ;  /* 0x00007a0000047ab9 */ /* 0x000fe20000000a00 */
[----:B------:R-:W-:Y:S02]  /*1be0*/  LEA.HI R204, R5, R0, RZ, 0x3 ;  /* 0x0000000005cc7211 */ /* 0x000fe400078f18ff */
[----:B------:R-:W-:Y:S01]  /*1bf0*/  LOP3.LUT R205, R205, 0xfffffff8, RZ, 0xc0, !PT ;  /* 0xfffffff8cdcd7812 */ /* 0x000fe200078ec0ff */
[----:B------:R-:W-:Y:S01]  /*1c00*/  @!P0 IMAD.WIDE R22, R206, 0x2, R18 ;  /* 0x00000002ce168825 */ /* 0x000fe200078e0212 */
[----:B------:R-:W-:-:S02]  /*1c10*/  LOP3.LUT R204, R204, 0xfffffff8, RZ, 0xc0, !PT ;  /* 0xfffffff8cccc7812 */ /* 0x000fc400078ec0ff */
[----:B------:R-:W-:Y:S01]  /*1c20*/  @P2 SHF.R.U32.HI R4, RZ, c[0x0][0x2c0], R11 ;  /* 0x0000b000ff042a19 */ /* 0x000fe2000001160b */
[--C-:B------:R-:W-:Y:S01]  /*1c30*/  @!P0 IMAD.WIDE R20, R205, 0x2, R18.reuse ;  /* 0x00000002cd148825 */ /* 0x100fe200078e0212 */
[----:B------:R2:W-:Y:S02]  /*1c40*/  @!P0 LDGSTS.E.BYPASS.LTC128B.128 [R235+0x17100], [R22.64], !P4 ;  /* 0x1710000016eb8fae */ /* 0x0005e4000e101d52 */
[----:B------:R-:W-:Y:S01]  /*1c50*/  @!P1 IADD3 R16, P2, R4, UR16, RZ ;  /* 0x0000001004109c10 */ /* 0x000fe2000ff5e0ff */
[----:B------:R-:W-:Y:S01]  /*1c60*/  @!P0 IMAD.WIDE R18, R204, 0x2, R18 ;  /* 0x00000002cc128825 */ /* 0x000fe200078e0212 */
[----:B------:R3:W-:Y:S02]  /*1c70*/  @!P0 LDGSTS.E.BYPASS.LTC128B.128 [R235+0x1b100], [R20.64], !P6 ;  /* 0x1b10000014eb8fae */ /* 0x0007e4000f101d52 */
[----:B------:R-:W-:Y:S02]  /*1c80*/  @!P1 LEA.HI.X.SX32 R5, R4, UR8, 0x1, P2 ;  /* 0x0000000804059c11 */ /* 0x000fe400090f0eff */
[----:B------:R4:W-:Y:S01]  /*1c90*/  @!P0 LDGSTS.E.BYPASS.LTC128B.128 [R235+0x1f100], [R18.64], !P5 ;  /* 0x1f10000012eb8fae */ /* 0x0009e2000e901d52 */
[----:B------:R-:W-:-:S03]  /*1ca0*/  @!P1 LEA R8, P2, R16, c[0x0][0x2a0], 0x2 ;  /* 0x0000a80010089a11 */ /* 0x000fc600078410ff */
[----:B------:R-:W0:Y:S01]  /*1cb0*/  LDGDEPBAR ;  /* 0x00000000000079af */ /* 0x000e220000000000 */
[----:B------:R-:W-:-:S03]  /*1cc0*/  @!P1 LEA.HI.X R9, R16, c[0x0][0x2a4], R5, 0x2, P2 ;  /* 0x0000a90010099a11 */ /* 0x000fc600010f1405 */
[----:B------:R-:W-:Y:S06]  /*1cd0*/  BAR.SYNC.DEFER_BLOCKING 0x0 ;  /* 0x0000000000007b1d */ /* 0x000fec0000010000 */
[----:B------:R-:W5:Y:S01]  /*1ce0*/  @!P1 LDG.E R237, [R8.64] ;  /* 0x0000001208ed9981 */ /* 0x000f62000c1e1900 */
[----:B------:R-:W-:Y:S01]  /*1cf0*/  IMAD.MOV R5, RZ, RZ, -R4 ;  /* 0x000000ffff057224 */ /* 0x000fe200078e0a04 */
[----:B------:R-:W-:Y:S01]  /*1d00*/  UIMAD.WIDE.U32 UR14, UR13, UR4, URZ ;  /* 0x000000040d0e72a5 */ /* 0x000fe2000f8e003f */
[----:B--2---:R-:W-:Y:S01]  /*1d10*/  SHF.R.S32.HI R22, RZ, 0x4, R7 ;  /* 0x00000004ff167819 */ /* 0x004fe20000011407 */
[----:B------:R-:W-:Y:S01]  /*1d20*/  UIMAD UR4, UR6, UR4, URZ ;  /* 0x00000004060472a4 */ /* 0x000fe2000f8e023f */
[----:B------:R-:W-:Y:S01]  /*1d30*/  IMAD R238, R5, c[0x0][0x2b8], R238 ;  /* 0x0000ae0005ee7a24 */ /* 0x000fe200078e02ee */
[----:B------:R-:W-:Y:S01]  /*1d40*/  ISETP.GE.AND P3, PT, R207, c[0x0][0x1d4], PT ;  /* 0x00007500cf007a0c */ /* 0x000fe20003f66270 */
[----:B------:R-:W-:Y:S01]  /*1d50*/  IMAD.U32 R80, RZ, RZ, UR11 ;  /* 0x0000000bff507e24 */ /* 0x000fe2000f8e00ff */
[----:B------:R-:W-:Y:S01]  /*1d60*/  UIMAD UR4, UR13, UR5, UR4 ;  /* 0x000000050d0472a4 */ /* 0x000fe2000f8e0204 */
[C---:B---3--:R-:W-:Y:S01]  /*1d70*/  IMAD.WIDE.U32 R20, R238.reuse, c[0x0][0x1e0], RZ ;  /* 0x00007800ee147a25 */ /* 0x048fe200078e00ff */
[----:B------:R-:W-:Y:S01]  /*1d80*/  SHF.R.S32.HI R5, RZ, 0x1f, R238 ;  /* 0x0000001fff057819 */ /* 0x000fe200000114ee */
[----:B------:R-:W-:Y:S01]  /*1d90*/  UISETP.GT.AND UP2, UPT, UR26, UR9, UPT ;  /* 0x000000091a00728c */ /* 0x000fe2000bf44270 */
[----:B------:R-:W-:Y:S01]  /*1da0*/  LEA.HI R7, R7, R22, RZ, 0x1 ;  /* 0x0000001607077211 */ /* 0x000fe200078f08ff */
[----:B------:R-:W-:Y:S01]  /*1db0*/  UIADD3 UR7, UR15, UR4, URZ ;  /* 0x000000040f077290 */ /* 0x000fe2000fffe03f */
[----:B----4-:R-:W-:Y:S01]  /*1dc0*/  IMAD.WIDE.U32 R18, R238, c[0x0][0x208], RZ ;  /* 0x00008200ee127a25 */ /* 0x010fe200078e00ff */
[----:B------:R-:W-:Y:S01]  /*1dd0*/  ISETP.GE.AND P5, PT, R14, c[0x0][0x1d4], PT ;  /* 0x000075000e007a0c */ /* 0x000fe20003fa6270 */
[----:B------:R-:W-:Y:S01]  /*1de0*/  ULDC.64 UR4, c[0x0][0x210] ;  /* 0x0000840000047ab9 */ /* 0x000fe20000000a00 */
[----:B------:R-:W-:Y:S01]  /*1df0*/  LOP3.LUT R7, R7, 0xfffffffe, RZ, 0xc0, !PT ;  /* 0xfffffffe07077812 */ /* 0x000fe200078ec0ff */
[C---:B------:R-:W-:Y:S01]  /*1e00*/  IMAD R11, R5.reuse, c[0x0][0x1e0], RZ ;  /* 0x00007800050b7a24 */ /* 0x040fe200078e02ff */
[----:B------:R-:W-:Y:S01]  /*1e10*/  UIMAD UR6, UR6, UR4, URZ ;  /* 0x00000004060672a4 */ /* 0x000fe2000f8e023f */
[----:B------:R-:W-:Y:S01]  /*1e20*/  IMAD R5, R5, c[0x0][0x208], RZ ;  /* 0x0000820005057a24 */ /* 0x000fe200078e02ff */
[----:B------:R-:W-:Y:S01]  /*1e30*/  UIMAD.WIDE.U32 UR22, UR13, UR4, URZ ;  /* 0x000000040d1672a5 */ /* 0x000fe2000f8e003f */
[C---:B------:R-:W-:Y:S01]  /*1e40*/  IMAD R11, R238.reuse, c[0x0][0x1e4], R11 ;  /* 0x00007900ee0b7a24 */ /* 0x040fe200078e020b */
[----:B------:R-:W-:Y:S01]  /*1e50*/  UIMAD UR6, UR13, UR5, UR6 ;  /* 0x000000050d0672a4 */ /* 0x000fe2000f8e0206 */
[----:B------:R-:W-:Y:S01]  /*1e60*/  IMAD R16, R238, c[0x0][0x20c], R5 ;  /* 0x00008300ee107a24 */ /* 0x000fe200078e0205 */
[----:B------:R-:W-:Y:S01]  /*1e70*/  ISETP.GE.AND P4, PT, R13, c[0x0][0x1d4], PT ;  /* 0x000075000d007a0c */ /* 0x000fe20003f86270 */
[----:B------:R-:W-:Y:S01]  /*1e80*/  IMAD.IADD R21, R21, 0x1, R11 ;  /* 0x0000000115157824 */ /* 0x000fe200078e020b */
[----:B------:R-:W-:Y:S01]  /*1e90*/  UIADD3 UR6, UR23, UR6, URZ ;  /* 0x0000000617067290 */ /* 0x000fe2000fffe03f */
[----:B------:R-:W-:Y:S01]  /*1ea0*/  IMAD.IADD R17, R19, 0x1, R16 ;  /* 0x0000000113117824 */ /* 0x000fe200078e0210 */
[----:B------:R-:W-:Y:S01]  /*1eb0*/  ISETP.GE.AND P6, PT, R0, c[0x0][0x1d4], PT ;  /* 0x0000750000007a0c */ /* 0x000fe20003fc6270 */
[----:B------:R-:W-:Y:S01]  /*1ec0*/  IMAD.IADD R7, R22, 0x1, -R7 ;  /* 0x0000000116077824 */ /* 0x000fe200078e0a07 */
[----:B------:R-:W-:Y:S01]  /*1ed0*/  LEA.HI R86, R84, R83, RZ, 0x5 ;  /* 0x0000005354567211 */ /* 0x000fe200078f28ff */
[----:B------:R-:W-:Y:S01]  /*1ee0*/  IMAD.MOV.U32 R16, RZ, RZ, R18 ;  /* 0x000000ffff107224 */ /* 0x000fe200078e0012 */
[----:B------:R-:W-:Y:S01]  /*1ef0*/  ISETP.GE.AND P2, PT, R207, c[0x0][0x1d4], PT ;  /* 0x00007500cf007a0c */ /* 0x000fe20003f46270 */
[----:B------:R-:W-:Y:S01]  /*1f00*/  IMAD.SHL.U32 R5, R15, 0x40, RZ ;  /* 0x000000400f057824 */ /* 0x000fe200078e00ff */
[----:B------:R-:W-:Y:S01]  /*1f10*/  SHF.R.S32.HI R85, RZ, 0x5, R86 ;  /* 0x00000005ff557819 */ /* 0x000fe20000011456 */
[----:B------:R-:W-:Y:S01]  /*1f20*/  IMAD.SHL.U32 R10, R10, 0x40, RZ ;  /* 0x000000400a0a7824 */ /* 0x000fe200078e00ff */
[----:B------:R-:W-:Y:S01]  /*1f30*/  SHF.R.S32.HI R166, RZ, 0x1f, R207 ;  /* 0x0000001fffa67819 */ /* 0x000fe200000114cf */
[----:B------:R-:W-:Y:S01]  /*1f40*/  IMAD.SHL.U32 R81, R7, 0x8, RZ ;  /* 0x0000000807517824 */ /* 0x000fe200078e00ff */
[----:B------:R-:W-:Y:S01]  /*1f50*/  LOP3.LUT R5, R5, 0x1c0, RZ, 0xc0, !PT ;  /* 0x000001c005057812 */ /* 0x000fe200078ec0ff */
[----:B------:R-:W-:Y:S01]  /*1f60*/  IMAD.SHL.U32 R82, R6, 0x40, RZ ;  /* 0x0000004006527824 */ /* 0x000fe200078e00ff */
[----:B------:R-:W-:-:S02]  /*1f70*/  LOP3.LUT R10, R10, 0x1c0, RZ, 0xc0, !PT ;  /* 0x000001c00a0a7812 */ /* 0x000fc400078ec0ff */
[----:B------:R-:W-:Y:S02]  /*1f80*/  SEL R248, RZ, 0x10, P6 ;  /* 0x00000010fff87807 */ /* 0x000fe40003000000 */
[----:B------:R-:W-:Y:S02]  /*1f90*/  LOP3.LUT R81, R10, 0x8, R81, 0xf8, !PT ;  /* 0x000000080a517812 */ /* 0x000fe400078ef851 */
[----:B------:R-:W-:Y:S02]  /*1fa0*/  SHF.R.U32.HI R10, RZ, 0x3, R10 ;  /* 0x00000003ff0a7819 */ /* 0x000fe4000001160a */
[----:B------:R-:W-:Y:S02]  /*1fb0*/  LOP3.LUT R82, R82, 0xfffffe00, RZ, 0xc0, !PT ;  /* 0xfffffe0052527812 */ /* 0x000fe400078ec0ff */
[----:B------:R-:W-:Y:S02]  /*1fc0*/  LOP3.LUT R81, R81, R10, RZ, 0x3c, !PT ;  /* 0x0000000a51517212 */ /* 0x000fe400078e3cff */
[----:B------:R-:W-:Y:S01]  /*1fd0*/  IADD3 R242, R235, 0x100, RZ ;  /* 0x00000100ebf27810 */ /* 0x000fe20007ffe0ff */
[----:B------:R-:W-:Y:S01]  /*1fe0*/  IMAD R234, R85, 0x400, R82 ;  /* 0x0000040055ea7824 */ /* 0x000fe200078e0252 */
[----:B------:R-:W-:-:S02]  /*1ff0*/  SHF.R.S32.HI R247, RZ, 0x1f, R206 ;  /* 0x0000001ffff77819 */ /* 0x000fc400000114ce */
[----:B------:R-:W-:Y:S01]  /*2000*/  SHF.R.S32.HI R246, RZ, 0x1f, R205 ;  /* 0x0000001ffff67819 */ /* 0x000fe200000114cd */
[----:B------:R-:W-:Y:S01]  /*2010*/  IMAD.IADD R234, R81, 0x1, R234 ;  /* 0x0000000151ea7824 */ /* 0x000fe200078e02ea */
[----:B------:R-:W-:-:S03]  /*2020*/  SHF.R.S32.HI R245, RZ, 0x1f, R204 ;  /* 0x0000001ffff57819 */ /* 0x000fc600000114cc */
[----:B------:R-:W-:-:S04]  /*2030*/  IMAD.SHL.U32 R234, R234, 0x2, RZ ;  /* 0x00000002eaea7824 */ /* 0x000fc800078e00ff */
[--C-:B------:R-:W-:Y:S02]  /*2040*/  IMAD R230, R2, 0x2, R234.reuse ;  /* 0x0000000202e67824 */ /* 0x100fe400078e02ea */
[C---:B------:R-:W-:Y:S02]  /*2050*/  IMAD R229, R3.reuse, 0x2, R234 ;  /* 0x0000000203e57824 */ /* 0x040fe400078e02ea */
[----:B------:R-:W-:Y:S01]  /*2060*/  IMAD R227, R3, 0x2, R230 ;  /* 0x0000000203e37824 */ /* 0x000fe200078e02e6 */
[----:B-----5:R-:W-:Y:S01]  /*2070*/  SHF.R.S32.HI R8, RZ, 0x1f, R237 ;  /* 0x0000001fff087819 */ /* 0x020fe200000114ed */
[----:B------:R-:W-:-:S04]  /*2080*/  IMAD.WIDE.U32 R20, R237, c[0x0][0x1f0], R20 ;  /* 0x00007c00ed147a25 */ /* 0x000fc800078e0014 */
[----:B------:R-:W-:Y:S01]  /*2090*/  IMAD R4, R8, c[0x0][0x1f0], RZ ;  /* 0x00007c0008047a24 */ /* 0x000fe200078e02ff */
[----:B------:R-:W-:Y:S01]  /*20a0*/  IADD3 R9, P0, R20, UR14, RZ ;  /* 0x0000000e14097c10 */ /* 0x000fe2000ff1e0ff */
[----:B------:R-:W-:Y:S02]  /*20b0*/  IMAD R8, R8, c[0x0][0x218], RZ ;  /* 0x0000860008087a24 */ /* 0x000fe400078e02ff */
[C---:B------:R-:W-:Y:S02]  /*20c0*/  IMAD R4, R237.reuse, c[0x0][0x1f4], R4 ;  /* 0x00007d00ed047a24 */ /* 0x040fe400078e0204 */
[----:B------:R-:W-:-:S03]  /*20d0*/  IMAD.WIDE.U32 R16, R237, c[0x0][0x218], R16 ;  /* 0x00008600ed107a25 */ /* 0x000fc600078e0010 */
[----:B------:R-:W-:Y:S01]  /*20e0*/  IADD3.X R4, R21, UR7, R4, P0, !PT ;  /* 0x0000000715047c10 */ /* 0x000fe200087fe404 */
[----:B------:R-:W-:Y:S01]  /*20f0*/  IMAD R11, R237, c[0x0][0x21c], R8 ;  /* 0x00008700ed0b7a24 */ /* 0x000fe200078e0208 */
[----:B------:R-:W-:-:S04]  /*2100*/  LEA R22, P0, R9, c[0x0][0x1c8], 0x1 ;  /* 0x0000720009167a11 */ /* 0x000fc800078008ff */
[----:B------:R-:W-:Y:S01]  /*2110*/  LEA.HI.X R9, R9, c[0x0][0x1cc], R4, 0x1, P0 ;  /* 0x0000730009097a11 */ /* 0x000fe200000f0c04 */
[----:B------:R-:W-:Y:S01]  /*2120*/  IMAD.SHL.U32 R4, R12, 0x8, RZ ;  /* 0x000000080c047824 */ /* 0x000fe200078e00ff */
[----:B------:R-:W-:Y:S01]  /*2130*/  IADD3 R8, P0, R16, UR22, RZ ;  /* 0x0000001610087c10 */ /* 0x000fe2000ff1e0ff */
[----:B------:R-:W-:Y:S01]  /*2140*/  SHFL.IDX PT, R18, R22, RZ, 0x181f ;  /* 0x00181fff16127589 */ /* 0x000fe200000e0000 */
[----:B------:R-:W-:Y:S02]  /*2150*/  IADD3 R12, -R12, UR10, -R80 ;  /* 0x0000000a0c0c7c10 */ /* 0x000fe4000fffe950 */
[----:B------:R-:W-:Y:S01]  /*2160*/  IADD3.X R11, R17, UR6, R11, P0, !PT ;  /* 0x00000006110b7c10 */ /* 0x000fe200087fe40b */
[----:B------:R-:W2:Y:S01]  /*2170*/  SHFL.IDX PT, R19, R9, RZ, 0x181f ;  /* 0x00181fff09137589 */ /* 0x000ea200000e0000 */
[----:B------:R-:W-:Y:S02]  /*2180*/  LOP3.LUT R4, R5, 0x8, R4, 0xf8, !PT ;  /* 0x0000000805047812 */ /* 0x000fe400078ef804 */
[----:B------:R-:W-:Y:S01]  /*2190*/  LEA R17, P0, R8, c[0x0][0x1f8], 0x1 ;  /* 0x00007e0008117a11 */ /* 0x000fe200078008ff */
[----:B------:R-:W-:Y:S01]  /*21a0*/  SHFL.IDX PT, R9, R9, 0x1, 0x181f ;  /* 0x00381f0009097f89 */ /* 0x000fe200000e0000 */
[----:B------:R-:W-:-:S02]  /*21b0*/  SHF.R.U32.HI R5, RZ, 0x3, R5 ;  /* 0x00000003ff057819 */ /* 0x000fc40000011605 */
[----:B------:R-:W-:Y:S01]  /*21c0*/  LEA.HI.X R11, R8, c[0x0][0x1fc], R11, 0x1, P0 ;  /* 0x00007f00080b7a11 */ /* 0x000fe200000f0c0b */
[----:B------:R-:W-:Y:S01]  /*21d0*/  SHFL.IDX PT, R56, R17, RZ, 0x181f ;  /* 0x00181fff11387589 */ /* 0x000fe200000e0000 */
[----:B------:R-:W-:Y:S02]  /*21e0*/  LOP3.LUT R4, R4, R5, RZ, 0x3c, !PT ;  /* 0x0000000504047212 */ /* 0x000fe400078e3cff */
[----:B------:R-:W-:Y:S01]  /*21f0*/  ISETP.GE.AND P1, PT, R12, 0x1, PT ;  /* 0x000000010c00780c */ /* 0x000fe20003f26270 */
[----:B------:R-:W-:Y:S01]  /*2200*/  SHFL.IDX PT, R5, R11, RZ, 0x181f ;  /* 0x00181fff0b057589 */ /* 0x000fe200000e0000 */
[----:B------:R-:W-:Y:S01]  /*2210*/  LOP3.LUT P0, RZ, R15, 0x2, RZ, 0xc0, !PT ;  /* 0x000000020fff7812 */ /* 0x000fe2000780c0ff */
[----:B------:R-:W-:Y:S02]  /*2220*/  IMAD R233, R7, 0x200, R4 ;  /* 0x0000020007e97824 */ /* 0x000fe400078e0204 */
[----:B------:R3:W-:Y:S01]  /*2230*/  SHFL.IDX PT, R68, R17, 0x1, 0x181f ;  /* 0x00381f0011447f89 */ /* 0x0007e200000e0000 */
[----:B------:R-:W-:-:S03]  /*2240*/  IMAD.WIDE R6, R204, 0x2, RZ ;  /* 0x00000002cc067825 */ /* 0x000fc600078e02ff */
[----:B------:R4:W5:Y:S01]  /*2250*/  SHFL.IDX PT, R8, R22, 0x1, 0x181f ;  /* 0x00381f0016087f89 */ /* 0x00096200000e0000 */
[----:B------:R-:W-:-:S03]  /*2260*/  IMAD.SHL.U32 R233, R233, 0x2, RZ ;  /* 0x00000002e9e97824 */ /* 0x000fc600078e00ff */
[----:B------:R5:W5:Y:S01]  /*2270*/  SHFL.IDX PT, R4, R11, 0x1, 0x181f ;  /* 0x00381f000b047f89 */ /* 0x000b6200000e0000 */
[--C-:B--2---:R-:W-:Y:S01]  /*2280*/  @P1 IMAD.WIDE R26, R207, 0x2, R18.reuse ;  /* 0x00000002cf1a1825 */ /* 0x104fe200078e0212 */
[C---:B------:R-:W-:Y:S02]  /*2290*/  IADD3 R16, R233.reuse, 0x8100, RZ ;  /* 0x00008100e9107810 */ /* 0x040fe40007ffe0ff */
[----:B------:R-:W-:Y:S01]  /*22a0*/  IADD3 R232, R233, 0x8120, RZ ;  /* 0x00008120e9e87810 */ /* 0x000fe20007ffe0ff */
[--C-:B------:R-:W-:Y:S01]  /*22b0*/  @P1 IMAD.WIDE R20, R206, 0x2, R18.reuse ;  /* 0x00000002ce141825 */ /* 0x100fe200078e0212 */
[----:B------:R-:W-:Y:S01]  /*22c0*/  @P0 IADD3 R232, R16, -0x20, RZ ;  /* 0xffffffe010e80810 */ /* 0x000fe20007ffe0ff */
[----:B------:R2:W-:Y:S01]  /*22d0*/  @P1 LDGSTS.E.BYPASS.LTC128B.128 [R235+0x8100], [R26.64], !P3 ;  /* 0x081000001aeb1fae */ /* 0x0005e2000d901d52 */
[----:B------:R-:W-:Y:S01]  /*22e0*/  ISETP.GT.AND P0, PT, R12, 0x20, PT ;  /* 0x000000200c00780c */ /* 0x000fe20003f04270 */
[----:B-1----:R-:W-:Y:S01]  /*22f0*/  @P1 IMAD.WIDE R24, R205, 0x2, R18 ;  /* 0x00000002cd181825 */ /* 0x002fe200078e0212 */
[C---:B------:R-:W-:Y:S01]  /*2300*/  IADD3 R223, R232.reuse, 0x800, RZ ;  /* 0x00000800e8df7810 */ /* 0x040fe20007ffe0ff */
[----:B------:R1:W-:Y:S01]  /*2310*/  @P1 LDGSTS.E.BYPASS.LTC128B.128 [R235+0xa100], [R20.64], !P5 ;  /* 0x0a10000014eb1fae */ /* 0x0003e2000e901d52 */
[----:B------:R-:W-:-:S02]  /*2320*/  IADD3 R222, R232, 0x1000, RZ ;  /* 0x00001000e8de7810 */ /* 0x000fc40007ffe0ff */
[C---:B------:R-:W-:Y:S01]  /*2330*/  IADD3 R221, R232.reuse, 0x1800, RZ ;  /* 0x00001800e8dd7810 */ /* 0x040fe20007ffe0ff */
[----:B---3--:R-:W-:Y:S01]  /*2340*/  IMAD.WIDE R16, R207, 0x2, RZ ;  /* 0x00000002cf107825 */ /* 0x008fe200078e02ff */
[----:B------:R3:W-:Y:S01]  /*2350*/  @P1 LDGSTS.E.BYPASS.LTC128B.128 [R235+0xc100], [R24.64], !P4 ;  /* 0x0c10000018eb1fae */ /* 0x0007e2000e101d52 */
[----:B------:R-:W-:Y:S02]  /*2360*/  IADD3 R219, R232, 0x2000, RZ ;  /* 0x00002000e8db7810 */ /* 0x000fe40007ffe0ff */
[----:B----4-:R-:W-:Y:S01]  /*2370*/  @P1 IMAD.WIDE R22, R204, 0x2, R18 ;  /* 0x00000002cc161825 */ /* 0x010fe200078e0212 */
[C---:B------:R-:W-:Y:S02]  /*2380*/  IADD3 R218, R232.reuse, 0x2800, RZ ;  /* 0x00002800e8da7810 */ /* 0x040fe40007ffe0ff */
[----:B------:R-:W-:Y:S01]  /*2390*/  IADD3 R217, R232, 0x3000, RZ ;  /* 0x00003000e8d97810 */ /* 0x000fe20007ffe0ff */
[----:B-----5:R-:W-:Y:S01]  /*23a0*/  @P0 IMAD.WIDE R18, R206, 0x2, R8 ;  /* 0x00000002ce120825 */ /* 0x020fe200078e0208 */
[----:B------:R4:W-:Y:S01]  /*23b0*/  @P1 LDGSTS.E.BYPASS.LTC128B.128 [R235+0xe100], [R22.64], !P6 ;  /* 0x0e10000016eb1fae */ /* 0x0009e2000f101d52 */
[----:B------:R-:W-:-:S02]  /*23c0*/  IADD3 R28, P1, R56, R16, RZ ;  /* 0x00000010381c7210 */ /* 0x000fc40007f3e0ff */
[----:B------:R-:W-:Y:S01]  /*23d0*/  IMAD.WIDE R10, R206, 0x2, RZ ;  /* 0x00000002ce0a7825 */ /* 0x000fe200078e02ff */
[C---:B------:R-:W-:Y:S02]  /*23e0*/  IADD3 R216, R232.reuse, 0x3800, RZ ;  /* 0x00003800e8d87810 */ /* 0x040fe40007ffe0ff */
[----:B------:R-:W-:Y:S01]  /*23f0*/  IADD3 R215, R232, 0x4000, RZ ;  /* 0x00004000e8d77810 */ /* 0x000fe20007ffe0ff */
[----:B------:R-:W-:Y:S01]  /*2400*/  IMAD.X R29, R5, 0x1, R17, P1 ;  /* 0x00000001051d7824 */ /* 0x000fe200008e0611 */
[----:B------:R-:W-:Y:S02]  /*2410*/  IADD3 R34, P1, R16, R68, RZ ;  /* 0x0000004410227210 */ /* 0x000fe40007f3e0ff */
[C---:B------:R-:W-:Y:S02]  /*2420*/  IADD3 R214, R232.reuse, 0x4800, RZ ;  /* 0x00004800e8d67810 */ /* 0x040fe40007ffe0ff */
[C---:B------:R-:W-:Y:S01]  /*2430*/  IADD3 R213, R232.reuse, 0x5000, RZ ;  /* 0x00005000e8d57810 */ /* 0x040fe20007ffe0ff */
[----:B------:R-:W-:Y:S01]  /*2440*/  IMAD.X R35, R17, 0x1, R4, P1 ;  /* 0x0000000111237824 */ /* 0x000fe200008e0604 */
[C---:B------:R-:W-:Y:S01]  /*2450*/  IADD3 R212, R232.reuse, 0x5800, RZ ;  /* 0x00005800e8d47810 */ /* 0x040fe20007ffe0ff */
[----:B-1----:R-:W-:Y:S01]  /*2460*/  @P0 IMAD.WIDE R20, R207, 0x2, R8 ;  /* 0x00000002cf140825 */ /* 0x002fe200078e0208 */
[----:B------:R-:W-:-:S02]  /*2470*/  IADD3 R211, R232, 0x6000, RZ ;  /* 0x00006000e8d37810 */ /* 0x000fc40007ffe0ff */
[C---:B------:R-:W-:Y:S01]  /*2480*/  IADD3 R210, R232.reuse, 0x6800, RZ ;  /* 0x00006800e8d27810 */ /* 0x040fe20007ffe0ff */
[C-C-:B---3--:R-:W-:Y:S01]  /*2490*/  @P0 IMAD.WIDE R24, R205.reuse, 0x2, R8.reuse ;  /* 0x00000002cd180825 */ /* 0x148fe200078e0208 */
[----:B------:R1:W-:Y:S01]  /*24a0*/  @P0 LDGSTS.E.BYPASS.LTC128B.128 [R235+0x9100], [R20.64], !P3 ;  /* 0x0910000014eb0fae */ /* 0x0003e2000d901d52 */
[----:B------:R-:W-:Y:S02]  /*24b0*/  IADD3 R209, R232, 0x7000, RZ ;  /* 0x00007000e8d17810 */ /* 0x000fe40007ffe0ff */
[----:B------:R-:W-:Y:S01]  /*24c0*/  @P0 IMAD.WIDE R16, R204, 0x2, R8 ;  /* 0x00000002cc100825 */ /* 0x000fe200078e0208 */
[----:B------:R3:W-:Y:S01]  /*24d0*/  @P0 LDGSTS.E.BYPASS.LTC128B.128 [R235+0xb100], [R18.64], !P5 ;  /* 0x0b10000012eb0fae */ /* 0x0007e2000e901d52 */
[----:B------:R-:W-:Y:S02]  /*24e0*/  IADD3 R208, R232, 0x7800, RZ ;  /* 0x00007800e8d07810 */ /* 0x000fe40007ffe0ff */
[----:B------:R-:W-:Y:S01]  /*24f0*/  IMAD.WIDE R8, R205, 0x2, RZ ;  /* 0x00000002cd087825 */ /* 0x000fe200078e02ff */
[----:B------:R2:W-:Y:S01]  /*2500*/  @P0 LDGSTS.E.BYPASS.LTC128B.128 [R235+0xd100], [R24.64], !P4 ;  /* 0x0d10000018eb0fae */ /* 0x0005e2000e101d52 */
[----:B----4-:R-:W-:-:S03]  /*2510*/  IADD3 R22, P1, R56, R10, RZ ;  /* 0x0000000a38167210 */ /* 0x010fc60007f3e0ff */
[----:B------:R3:W-:Y:S01]  /*2520*/  @P0 LDGSTS.E.BYPASS.LTC128B.128 [R235+0xf100], [R16.64], !P6 ;  /* 0x0f10000010eb0fae */ /* 0x0007e2000f101d52 */
[-C--:B------:R-:W-:Y:S01]  /*2530*/  IADD3 R32, P0, R10, R68.reuse, RZ ;  /* 0x000000440a207210 */ /* 0x080fe20007f1e0ff */
[----:B------:R-:W-:Y:S02]  /*2540*/  IMAD.X R23, R5, 0x1, R11, P1 ;  /* 0x0000000105177824 */ /* 0x000fe400008e060b */
[----:B------:R-:W0:Y:S02]  /*2550*/  LDGDEPBAR ;  /* 0x00000000000079af */ /* 0x000e240000000000 */
[----:B------:R-:W-:Y:S01]  /*2560*/  IMAD.X R33, R11, 0x1, R4, P0 ;  /* 0x000000010b217824 */ /* 0x000fe200000e0604 */
[----:B------:R-:W-:-:S05]  /*2570*/  IADD3 R70, P0, R8, R68, RZ ;  /* 0x0000004408467210 */ /* 0x000fca0007f1e0ff */
[----:B------:R-:W-:Y:S01]  /*2580*/  IMAD.X R71, R9, 0x1, R4, P0 ;  /* 0x0000000109477824 */ /* 0x000fe200000e0604 */
[----:B------:R-:W-:Y:S02]  /*2590*/  IADD3 R68, P0, R6, R68, RZ ;  /* 0x0000004406447210 */ /* 0x000fe40007f1e0ff */
[----:B-1----:R-:W-:-:S03]  /*25a0*/  IADD3 R20, P1, R56, R8, RZ ;  /* 0x0000000838147210 */ /* 0x002fc60007f3e0ff */
[----:B------:R-:W-:Y:S01]  /*25b0*/  IMAD.X R69, R7, 0x1, R4, P0 ;  /* 0x0000000107457824 */ /* 0x000fe200000e0604 */
[----:B------:R-:W-:Y:S01]  /*25c0*/  ISETP.LT.OR P0, PT, R12, 0x1, P2 ;  /* 0x000000010c00780c */ /* 0x000fe20001701670 */
[----:B------:R-:W-:Y:S01]  /*25d0*/  IMAD.X R21, R5, 0x1, R9, P1 ;  /* 0x0000000105157824 */ /* 0x000fe200008e0609 */
[----:B------:R-:W-:Y:S02]  /*25e0*/  IADD3 R56, P1, R56, R6, RZ ;  /* 0x0000000638387210 */ /* 0x000fe40007f3e0ff */
[----:B------:R-:W-:-:S03]  /*25f0*/  ISETP.GE.AND P2, PT, R13, c[0x0][0x1d4], PT ;  /* 0x000075000d007a0c */ /* 0x000fc60003f46270 */
[----:B------:R-:W-:Y:S01]  /*2600*/  IMAD.X R57, R5, 0x1, R7, P1 ;  /* 0x0000000105397824 */ /* 0x000fe200008e0607 */
[----:B------:R-:W-:Y:S01]  /*2610*/  ISETP.GE.AND P1, PT, R14, c[0x0][0x1d4], PT ;  /* 0x000075000e007a0c */ /* 0x000fe20003f26270 */
[----:B------:R-:W-:-:S04]  /*2620*/  DEPBAR.LE SB0, 0x1 ;  /* 0x000080400000791a */ /* 0x000fc80000000000 */
[----:B------:R-:W-:-:S04]  /*2630*/  DEPBAR.LE SB0, 0x0 ;  /* 0x000080000000791a */ /* 0x000fc80000000000 */
[----:B------:R-:W-:Y:S06]  /*2640*/  BAR.SYNC.DEFER_BLOCKING 0x0 ;  /* 0x0000000000007b1d */ /* 0x000fec0000010000 */
[----:B------:R-:W-:Y:S04]  /*2650*/  LDSM.16.M88.4 R52, [R234+0x10100] ;  /* 0x01010000ea34783b */ /* 0x000fe80000000200 */
[----:B------:R-:W-:Y:S04]  /*2660*/  LDSM.16.M88.4 R36, [R230+0x10100] ;  /* 0x01010000e624783b */ /* 0x000fe80000000200 */
[----:B--2---:R-:W-:Y:S04]  /*2670*/  LDSM.16.M88.4 R24, [R233+0x8100] ;  /* 0x00810000e918783b */ /* 0x004fe80000000200 */
[----:B---3--:R-:W-:Y:S04]  /*2680*/  LDSM.16.M88.4 R16, [R233+0x8900] ;  /* 0x00890000e910783b */ /* 0x008fe80000000200 */
[----:B------:R-:W1:Y:S04]  /*2690*/  LDSM.16.M88.4 R60, [R233+0x9100] ;  /* 0x00910000e93c783b */ /* 0x000e680000000200 */
[----:B------:R-:W-:Y:S04]  /*26a0*/  LDSM.16.M88.4 R4, [R233+0x9900] ;  /* 0x00990000e904783b */ /* 0x000fe80000000200 */
[----:B------:R-:W-:Y:S04]  /*26b0*/  LDSM.16.M88.4 R44, [R232] ;  /* 0x00000000e82c783b */ /* 0x000fe80000000200 */
[----:B------:R-:W-:Y:S04]  /*26c0*/  LDSM.16.M88.4 R8, [R232+0x800] ;  /* 0x00080000e808783b */ /* 0x000fe80000000200 */
[----:B------:R-:W2:Y:S04]  /*26d0*/  LDSM.16.M88.4 R48, [R232+0x1000] ;  /* 0x00100000e830783b */ /* 0x000ea80000000200 */
[----:B------:R-:W3:Y:S04]  /*26e0*/  LDSM.16.M88.4 R40, [R232+0x1800] ;  /* 0x00180000e828783b */ /* 0x000ee80000000200 */
[----:B------:R-:W-:Y:S01]  /*26f0*/  @!PT LDS RZ, [RZ] ;  /* 0x00000000fffff984 */ /* 0x000fe20000000800 */
[----:B------:R-:W-:Y:S01]  /*2700*/  @!PT LDS RZ, [RZ] ;  /* 0x00000000fffff984 */ /* 0x000fe20000000800 */
[----:B------:R-:W-:Y:S01]  /*2710*/  @!PT LDS RZ, [RZ] ;  /* 0x00000000fffff984 */ /* 0x000fe20000000800 */
[----:B------:R4:W-:Y:S01]  /*2720*/  LDGSTS.E.BYPASS.LTC128B.128 [R235+0x100], [R28.64], !P0 ;  /* 0x001000001ceb7fae */ /* 0x0009e2000c101d52 */
[----:B------:R-:W-:-:S13]  /*2730*/  ISETP.LT.OR P0, PT, R12, 0x1, P1 ;  /* 0x000000010c00780c */ /* 0x000fda0000f01670 */
[----:B------:R5:W-:Y:S01]  /*2740*/  LDGSTS.E.BYPASS.LTC128B.128 [R235+0x2100], [R22.64], !P0 ;  /* 0x0210000016eb7fae */ /* 0x000be2000c101d52 */
[----:B------:R-:W-:Y:S01]  /*2750*/  ISETP.LT.OR P0, PT, R12, 0x1, P2 ;  /* 0x000000010c00780c */ /* 0x000fe20001701670 */
[----:B-1----:R-:W-:Y:S01]  /*2760*/  HMMA.16816.F32 R64, R52, R60, RZ ;  /* 0x0000003c3440723c */ /* 0x002fe200000018ff */
[----:B------:R-:W-:Y:S01]  /*2770*/  ISETP.GE.AND P2, PT, R0, c[0x0][0x1d4], PT ;  /* 0x0000750000007a0c */ /* 0x000fe20003f46270 */
[----:B------:R-:W-:-:S06]  /*2780*/  IMAD.MOV.U32 R0, RZ, RZ, 0x40 ;  /* 0x00000040ff007424 */ /* 0x000fcc00078e00ff */
[----:B------:R-:W-:Y:S04]  /*2790*/  HMMA.16816.F32 R60, R52, R62, RZ ;  /* 0x0000003e343c723c */ /* 0x000fe800000018ff */
[----:B------:R5:W-:Y:S01]  /*27a0*/  LDGSTS.E.BYPASS.LTC128B.128 [R235+0x4100], [R20.64], !P0 ;  /* 0x0410000014eb7fae */ /* 0x000be2000c101d52 */
[----:B------:R-:W-:-:S03]  /*27b0*/  ISETP.LT.OR P0, PT, R12, 0x1, P2 ;  /* 0x000000010c00780c */ /* 0x000fc60001701670 */
[C---:B----4-:R-:W-:Y:S08]  /*27c0*/  HMMA.16816.F32 R28, R52.reuse, R24, RZ ;  /* 0x00000018341c723c */ /* 0x050ff000000018ff */
[----:B------:R-:W-:Y:S02]  /*27d0*/  HMMA.16816.F32 R24, R52, R26, RZ ;  /* 0x0000001a3418723c */ /* 0x000fe400000018ff */
[----:B------:R1:W-:Y:S01]  /*27e0*/  LDGSTS.E.BYPASS.LTC128B.128 [R235+0x6100], [R56.64], !P0 ;  /* 0x0610000038eb7fae */ /* 0x0003e2000c101d52 */
[----:B------:R-:W-:-:S04]  /*27f0*/  ISETP.GE.AND P0, PT, R207, c[0x0][0x1d4], PT ;  /* 0x00007500cf007a0c */ /* 0x000fc80003f06270 */
[C---:B------:R-:W-:Y:S01]  /*2800*/  ISETP.LT.OR P0, PT, R12.reuse, 0x21, P0 ;  /* 0x000000210c00780c */ /* 0x040fe20000701670 */
[----:B--2---:R-:W-:Y:S08]  /*2810*/  HMMA.16816.F32 R64, R36, R48, R64 ;  /* 0x000000302440723c */ /* 0x004ff00000001840 */
[----:B-----5:R-:W-:Y:S04]  /*2820*/  HMMA.16816.F32 R20, R52, R16, RZ ;  /* 0x000000103414723c */ /* 0x020fe800000018ff */
[----:B------:R2:W-:Y:S01]  /*2830*/  LDGSTS.E.BYPASS.LTC128B.128 [R235+0x1100], [R34.64], !P0 ;  /* 0x0110000022eb7fae */ /* 0x0005e2000c101d52 */
[----:B------:R-:W-:-:S02]  /*2840*/  ISETP.LT.OR P0, PT, R12, 0x21, P1 ;  /* 0x000000210c00780c */ /* 0x000fc40000f01670 */
[----:B------:R-:W-:Y:S01]  /*2850*/  ISETP.GE.AND P1, PT, R13, c[0x0][0x1d4], PT ;  /* 0x000075000d007a0c */ /* 0x000fe20003f26270 */
[----:B------:R-:W-:Y:S03]  /*2860*/  HMMA.16816.F32 R16, R52, R18, RZ ;  /* 0x000000123410723c */ /* 0x000fe600000018ff */
[----:B------:R-:W-:-:S05]  /*2870*/  ISETP.LT.OR P1, PT, R12, 0x21, P1 ;  /* 0x000000210c00780c */ /* 0x000fca0000f21670 */
[----:B-1----:R-:W-:Y:S02]  /*2880*/  HMMA.16816.F32 R56, R52, R4, RZ ;  /* 0x000000043438723c */ /* 0x002fe400000018ff */
[----:B------:R2:W-:Y:S01]  /*2890*/  LDGSTS.E.BYPASS.LTC128B.128 [R235+0x3100], [R32.64], !P0 ;  /* 0x0310000020eb7fae */ /* 0x0005e2000c101d52 */
[----:B------:R-:W-:-:S04]  /*28a0*/  LOP3.LUT P0, RZ, R15, 0x4, RZ, 0xc0, !PT ;  /* 0x000000040fff7812 */ /* 0x000fc8000780c0ff */
[----:B------:R-:W-:Y:S01]  /*28b0*/  SEL R0, R0, 0xffffffc0, !P0 ;  /* 0xffffffc000007807 */ /* 0x000fe20004000000 */
[----:B------:R1:W-:Y:S01]  /*28c0*/  LDGSTS.E.BYPASS.LTC128B.128 [R235+0x5100], [R70.64], !P1 ;  /* 0x0510000046eb7fae */ /* 0x0003e2000c901d52 */
[----:B------:R-:W-:Y:S01]  /*28d0*/  ISETP.LT.OR P0, PT, R12, 0x21, P2 ;  /* 0x000000210c00780c */ /* 0x000fe20001701670 */
[----:B------:R-:W-:Y:S01]  /*28e0*/  HMMA.16816.F32 R52, R52, R6, RZ ;  /* 0x000000063434723c */ /* 0x000fe200000018ff */
[----:B------:R-:W-:Y:S01]  /*28f0*/  ISETP.GT.AND P2, PT, R239, 0x3f, PT ;  /* 0x0000003fef00780c */ /* 0x000fe20003f44270 */
[----:B------:R-:W-:Y:S02]  /*2900*/  IMAD.IADD R228, R233, 0x1, R0 ;  /* 0x00000001e9e47824 */ /* 0x000fe400078e0200 */
[----:B------:R-:W-:-:S04]  /*2910*/  IMAD.IADD R220, R0, 0x1, R232 ;  /* 0x0000000100dc7824 */ /* 0x000fc800078e02e8 */
[----:B------:R-:W-:Y:S04]  /*2920*/  HMMA.16816.F32 R28, R36, R44, R28 ;  /* 0x0000002c241c723c */ /* 0x000fe8000000181c */
[----:B------:R1:W-:Y:S01]  /*2930*/  LDGSTS.E.BYPASS.LTC128B.128 [R235+0x7100], [R68.64], !P0 ;  /* 0x0710000044eb7fae */ /* 0x0003e2000c101d52 */
[----:B------:R-:W-:-:S03]  /*2940*/  PLOP3.LUT P0, PT, PT, PT, UP2, 0x40, 0x0 ;  /* 0x000000000000781c */ /* 0x000fc60003f0e828 */
[----:B------:R-:W-:Y:S01]  /*2950*/  LDSM.16.M88.4 R4, [R229+0x10100] ;  /* 0x01010000e504783b */ /* 0x000fe20000000200 */
[C---:B------:R-:W-:Y:S03]  /*2960*/  HMMA.16816.F32 R24, R36.reuse, R46, R24 ;  /* 0x0000002e2418723c */ /* 0x040fe60000001818 */
[----:B------:R-:W4:Y:S04]  /*2970*/  LDSM.16.M88.4 R12, [R228+0x8100] ;  /* 0x00810000e40c783b */ /* 0x000f280000000200 */
[----:B--2---:R-:W2:Y:S01]  /*2980*/  LDSM.16.M88.4 R32, [R228+0x8900] ;  /* 0x00890000e420783b */ /* 0x004ea20000000200 */
[C---:B------:R-:W-:Y:S03]  /*2990*/  HMMA.16816.F32 R20, R36.reuse, R8, R20 ;  /* 0x000000082414723c */ /* 0x040fe60000001814 */
[----:B------:R-:W5:Y:S04]  /*29a0*/  LDSM.16.M88.4 R44, [R228+0x9100] ;  /* 0x00910000e42c783b */ /* 0x000f680000000200 */
[----:B------:R-:W-:Y:S01]  /*29b0*/  LDSM.16.M88.4 R72, [R220+0x3000] ;  /* 0x00300000dc48783b */ /* 0x000fe20000000200 */
[C---:B------:R-:W-:Y:S03]  /*29c0*/  HMMA.16816.F32 R16, R36.reuse, R10, R16 ;  /* 0x0000000a2410723c */ /* 0x040fe60000001810 */
[----:B------:R-:W2:Y:S04]  /*29d0*/  LDSM.16.M88.4 R8, [R228+0x9900] ;  /* 0x00990000e408783b */ /* 0x000ea80000000200 */
[----:B-1----:R-:W-:Y:S01]  /*29e0*/  LDSM.16.M88.4 R68, [R220+0x3800] ;  /* 0x00380000dc44783b */ /* 0x002fe20000000200 */
[C---:B---3--:R-:W-:Y:S03]  /*29f0*/  HMMA.16816.F32 R56, R36.reuse, R40, R56 ;  /* 0x000000282438723c */ /* 0x048fe60000001838 */
[----:B------:R-:W-:Y:S04]  /*2a00*/  LDSM.16.M88.4 R76, [R230+0x18100] ;  /* 0x01810000e64c783b */ /* 0x000fe80000000200 */
[----:B------:R-:W0:Y:S01]  /*2a10*/  LDGDEPBAR ;  /* 0x00000000000079af */ /* 0x000e220000000000 */
[C---:B------:R-:W-:Y:S03]  /*2a20*/  HMMA.16816.F32 R52, R36.reuse, R42, R52 ;  /* 0x0000002a2434723c */ /* 0x040fe60000001834 */
[----:B------:R-:W-:Y:S05]  /*2a30*/  LDSM.16.M88.4 R40, [R227+0x10100] ;  /* 0x01010000e328783b */ /* 0x000fea0000000200 */
[----:B------:R-:W-:Y:S01]  /*2a40*/  HMMA.16816.F32 R60, R36, R50, R60 ;  /* 0x00000032243c723c */ /* 0x000fe2000000183c */
[----:B------:R-:W-:Y:S04]  /*2a50*/  LDSM.16.M88.4 R36, [R220+0x800] ;  /* 0x00080000dc24783b */ /* 0x000fe80000000200 */
[----:B------:R-:W-:Y:S03]  /*2a60*/  LDSM.16.M88.4 R48, [R227+0x14100] ;  /* 0x01410000e330783b */ /* 0x000fe60000000200 */
[C---:B----4-:R-:W-:Y:S08]  /*2a70*/  HMMA.16816.F32 R28, R4.reuse, R12, R28 ;  /* 0x0000000c041c723c */ /* 0x050ff0000000181c */
[C---:B------:R-:W-:Y:S01]  /*2a80*/  HMMA.16816.F32 R24, R4.reuse, R14, R24 ;  /* 0x0000000e0418723c */ /* 0x040fe20000001818 */
[----:B------:R-:W1:Y:S07]  /*2a90*/  LDSM.16.M88.4 R12, [R220] ;  /* 0x00000000dc0c783b */ /* 0x000e6e0000000200 */
[C---:B--2---:R-:W-:Y:S08]  /*2aa0*/  HMMA.16816.F32 R20, R4.reuse, R32, R20 ;  /* 0x000000200414723c */ /* 0x044ff00000001814 */
[C---:B------:R-:W-:Y:S01]  /*2ab0*/  HMMA.16816.F32 R16, R4.reuse, R34, R16 ;  /* 0x000000220410723c */ /* 0x040fe20000001810 */
[----:B------:R-:W2:Y:S07]  /*2ac0*/  LDSM.16.M88.4 R32, [R220+0x1000] ;  /* 0x00100000dc20783b */ /* 0x000eae0000000200 */
[C---:B-----5:R-:W-:Y:S08]  /*2ad0*/  HMMA.16816.F32 R64, R4.reuse, R44, R64 ;  /* 0x0000002c0440723c */ /* 0x060ff00000001840 */
[C---:B------:R-:W-:Y:S01]  /*2ae0*/  HMMA.16816.F32 R60, R4.reuse, R46, R60 ;  /* 0x0000002e043c723c */ /* 0x040fe2000000183c */
[----:B------:R-:W3:Y:S07]  /*2af0*/  LDSM.16.M88.4 R44, [R220+0x1800] ;  /* 0x00180000dc2c783b */ /* 0x000eee0000000200 */
[C---:B------:R-:W-:Y:S08]  /*2b00*/  HMMA.16816.F32 R56, R4.reuse, R8, R56 ;  /* 0x000000080438723c */ /* 0x040ff00000001838 */
[----:B------:R-:W-:Y:S01]  /*2b10*/  HMMA.16816.F32 R52, R4, R10, R52 ;  /* 0x0000000a0434723c */ /* 0x000fe20000001834 */
[----:B------:R-:W-:Y:S04]  /*2b20*/  LDSM.16.M88.4 R4, [R234+0x14100] ;  /* 0x01410000ea04783b */ /* 0x000fe80000000200 */
[----:B------:R-:W4:Y:S03]  /*2b30*/  LDSM.16.M88.4 R8, [R233+0xa100] ;  /* 0x00a10000e908783b */ /* 0x000f260000000200 */
        /* <DEDUP_REMOVED lines=9> */
[C---:B---3--:R-:W-:Y:S08]  /*2bd0*/  HMMA.16816.F32 R56, R40.reuse, R44, R56 ;  /* 0x0000002c2838723c */ /* 0x048ff00000001838 */
[----:B------:R-:W-:Y:S01]  /*2be0*/  HMMA.16816.F32 R52, R40, R46, R52 ;  /* 0x0000002e2834723c */ /* 0x000fe20000001834 */
[----:B------:R-:W-:Y:S04]  /*2bf0*/  LDSM.16.M88.4 R40, [R232+0x2000] ;  /* 0x00200000e828783b */ /* 0x000fe80000000200 */
[----:B------:R-:W-:Y:S03]  /*2c00*/  LDSM.16.M88.4 R44, [R232+0x3800] ;  /* 0x00380000e82c783b */ /* 0x000fe60000000200 */
[C---:B----4-:R-:W-:Y:S08]  /*2c10*/  HMMA.16816.F32 R28, R4.reuse, R8, R28 ;  /* 0x00000008041c723c */ /* 0x050ff0000000181c */
[C---:B------:R-:W-:Y:S01]  /*2c20*/  HMMA.16816.F32 R24, R4.reuse, R10, R24 ;  /* 0x0000000a0418723c */ /* 0x040fe20000001818 */
[----:B------:R-:W3:Y:S07]  /*2c30*/  LDSM.16.M88.4 R8, [R230+0x14100] ;  /* 0x01410000e608783b */ /* 0x000eee0000000200 */
[C---:B-1----:R-:W-:Y:S08]  /*2c40*/  HMMA.16816.F32 R20, R4.reuse, R12, R20 ;  /* 0x0000000c0414723c */ /* 0x042ff00000001814 */
[C---:B------:R-:W-:Y:S01]  /*2c50*/  HMMA.16816.F32 R16, R4.reuse, R14, R16 ;  /* 0x0000000e0410723c */ /* 0x040fe20000001810 */
[----:B------:R-:W1:Y:S07]  /*2c60*/  LDSM.16.M88.4 R12, [R232+0x2800] ;  /* 0x00280000e80c783b */ /* 0x000e6e0000000200 */
[C---:B-----5:R-:W-:Y:S08]  /*2c70*/  HMMA.16816.F32 R64, R4.reuse, R36, R64 ;  /* 0x000000240440723c */ /* 0x060ff00000001840 */
[C---:B------:R-:W-:Y:S01]  /*2c80*/  HMMA.16816.F32 R60, R4.reuse, R38, R60 ;  /* 0x00000026043c723c */ /* 0x040fe2000000183c */
[----:B------:R-:W4:Y:S07]  /*2c90*/  LDSM.16.M88.4 R36, [R232+0x3000] ;  /* 0x00300000e824783b */ /* 0x000f2e0000000200 */
[C---:B--2---:R-:W-:Y:S08]  /*2ca0*/  HMMA.16816.F32 R56, R4.reuse, R32, R56 ;  /* 0x000000200438723c */ /* 0x044ff00000001838 */
[----:B------:R-:W-:Y:S01]  /*2cb0*/  HMMA.16816.F32 R52, R4, R34, R52 ;  /* 0x000000220434723c */ /* 0x000fe20000001834 */
[----:B------:R-:W-:Y:S04]  /*2cc0*/  LDSM.16.M88.4 R32, [R229+0x14100] ;  /* 0x01410000e520783b */ /* 0x000fe80000000200 */
[----:B------:R-:W2:Y:S03]  /*2cd0*/  LDSM.16.M88.4 R4, [R228+0xa100] ;  /* 0x00a10000e404783b */ /* 0x000ea60000000200 */
[C---:B---3--:R-:W-:Y:S08]  /*2ce0*/  HMMA.16816.F32 R28, R8.reuse, R40, R28 ;  /* 0x00000028081c723c */ /* 0x048ff0000000181c */
[C---:B------:R-:W-:Y:S01]  /*2cf0*/  HMMA.16816.F32 R24, R8.reuse, R42, R24 ;  /* 0x0000002a0818723c */ /* 0x040fe20000001818 */
[----:B------:R-:W3:Y:S07]  /*2d00*/  LDSM.16.M88.4 R40, [R228+0xa900] ;  /* 0x00a90000e428783b */ /* 0x000eee0000000200 */
[C---:B-1----:R-:W-:Y:S08]  /*2d10*/  HMMA.16816.F32 R20, R8.reuse, R12, R20 ;  /* 0x0000000c0814723c */ /* 0x042ff00000001814 */
[C---:B------:R-:W-:Y:S01]  /*2d20*/  HMMA.16816.F32 R16, R8.reuse, R14, R16 ;  /* 0x0000000e0810723c */ /* 0x040fe20000001810 */
[----:B------:R-:W1:Y:S07]  /*2d30*/  LDSM.16.M88.4 R12, [R228+0xb100] ;  /* 0x00b10000e40c783b */ /* 0x000e6e0000000200 */
[C---:B----4-:R-:W-:Y:S08]  /*2d40*/  HMMA.16816.F32 R64, R8.reuse, R36, R64 ;  /* 0x000000240840723c */ /* 0x050ff00000001840 */
[C---:B------:R-:W-:Y:S01]  /*2d50*/  HMMA.16816.F32 R60, R8.reuse, R38, R60 ;  /* 0x00000026083c723c */ /* 0x040fe2000000183c */
[----:B------:R-:W4:Y:S07]  /*2d60*/  LDSM.16.M88.4 R36, [R228+0xb900] ;  /* 0x00b90000e424783b */ /* 0x000f2e0000000200 */
[C---:B------:R-:W-:Y:S08]  /*2d70*/  HMMA.16816.F32 R56, R8.reuse, R44, R56 ;  /* 0x0000002c0838723c */ /* 0x040ff00000001838 */
[----:B------:R-:W-:Y:S01]  /*2d80*/  HMMA.16816.F32 R52, R8, R46, R52 ;  /* 0x0000002e0834723c */ /* 0x000fe20000001834 */
[----:B------:R-:W5:Y:S04]  /*2d90*/  LDSM.16.M88.4 R8, [R220+0x2000] ;  /* 0x00200000dc08783b */ /* 0x000f680000000200 */
[----:B------:R-:W-:Y:S03]  /*2da0*/  LDSM.16.M88.4 R44, [R233+0xc100] ;  /* 0x00c10000e92c783b */ /* 0x000fe60000000200 */
[C---:B--2---:R-:W-:Y:S08]  /*2db0*/  HMMA.16816.F32 R28, R32.reuse, R4, R28 ;  /* 0x00000004201c723c */ /* 0x044ff0000000181c */
        /* <DEDUP_REMOVED lines=8> */
[C---:B----4-:R-:W-:Y:S08]  /*2e40*/  HMMA.16816.F32 R56, R32.reuse, R36, R56 ;  /* 0x000000242038723c */ /* 0x050ff00000001838 */
[----:B------:R-:W-:Y:S01]  /*2e50*/  HMMA.16816.F32 R52, R32, R38, R52 ;  /* 0x000000262034723c */ /* 0x000fe20000001834 */
[----:B------:R-:W3:Y:S04]  /*2e60*/  LDSM.16.M88.4 R36, [R233+0xd100] ;  /* 0x00d10000e924783b */ /* 0x000ee80000000200 */
[----:B------:R-:W4:Y:S03]  /*2e70*/  LDSM.16.M88.4 R32, [R233+0xd900] ;  /* 0x00d90000e920783b */ /* 0x000f260000000200 */
[C---:B-----5:R-:W-:Y:S08]  /*2e80*/  HMMA.16816.F32 R28, R48.reuse, R8, R28 ;  /* 0x00000008301c723c */ /* 0x060ff0000000181c */
[C---:B------:R-:W-:Y:S01]  /*2e90*/  HMMA.16816.F32 R24, R48.reuse, R10, R24 ;  /* 0x0000000a3018723c */ /* 0x040fe20000001818 */
[----:B------:R-:W5:Y:S07]  /*2ea0*/  LDSM.16.M88.4 R8, [R232+0x4000] ;  /* 0x00400000e808783b */ /* 0x000f6e0000000200 */
[C---:B--2---:R-:W-:Y:S08]  /*2eb0*/  HMMA.16816.F32 R20, R48.reuse, R4, R20 ;  /* 0x000000043014723c */ /* 0x044ff00000001814 */
[C---:B------:R-:W-:Y:S01]  /*2ec0*/  HMMA.16816.F32 R16, R48.reuse, R6, R16 ;  /* 0x000000063010723c */ /* 0x040fe20000001810 */
[----:B------:R-:W2:Y:S07]  /*2ed0*/  LDSM.16.M88.4 R4, [R232+0x4800] ;  /* 0x00480000e804783b */ /* 0x000eae0000000200 */
[C---:B------:R-:W-:Y:S08]  /*2ee0*/  HMMA.16816.F32 R64, R48.reuse, R72, R64 ;  /* 0x000000483040723c */ /* 0x040ff00000001840 */
[C---:B------:R-:W-:Y:S01]  /*2ef0*/  HMMA.16816.F32 R60, R48.reuse, R74, R60 ;  /* 0x0000004a303c723c */ /* 0x040fe2000000183c */
[----:B------:R-:W2:Y:S07]  /*2f00*/  LDSM.16.M88.4 R72, [R232+0x5000] ;  /* 0x00500000e848783b */ /* 0x000eae0000000200 */
[C---:B------:R-:W-:Y:S08]  /*2f10*/  HMMA.16816.F32 R56, R48.reuse, R68, R56 ;  /* 0x000000443038723c */ /* 0x040ff00000001838 */
[----:B------:R-:W-:Y:S01]  /*2f20*/  HMMA.16816.F32 R52, R48, R70, R52 ;  /* 0x000000463034723c */ /* 0x000fe20000001834 */
[----:B------:R-:W2:Y:S04]  /*2f30*/  LDSM.16.M88.4 R68, [R232+0x5800] ;  /* 0x00580000e844783b */ /* 0x000ea80000000200 */
[----:B------:R-:W-:Y:S03]  /*2f40*/  LDSM.16.M88.4 R48, [R229+0x18100] ;  /* 0x01810000e530783b */ /* 0x000fe60000000200 */
[C---:B-1----:R-:W-:Y:S08]  /*2f50*/  HMMA.16816.F32 R28, R12.reuse, R44, R28 ;  /* 0x0000002c0c1c723c */ /* 0x042ff0000000181c */
[C---:B------:R-:W-:Y:S01]  /*2f60*/  HMMA.16816.F32 R24, R12.reuse, R46, R24 ;  /* 0x0000002e0c18723c */ /* 0x040fe20000001818 */
[----:B------:R-:W1:Y:S07]  /*2f70*/  LDSM.16.M88.4 R44, [R228+0xc100] ;  /* 0x00c10000e42c783b */ /* 0x000e6e0000000200 */
[C---:B------:R-:W-:Y:S08]  /*2f80*/  HMMA.16816.F32 R20, R12.reuse, R40, R20 ;  /* 0x000000280c14723c */ /* 0x040ff00000001814 */
[C---:B------:R-:W-:Y:S01]  /*2f90*/  HMMA.16816.F32 R16, R12.reuse, R42, R16 ;  /* 0x0000002a0c10723c */ /* 0x040fe20000001810 */
[----:B------:R-:W1:Y:S07]  /*2fa0*/  LDSM.16.M88.4 R40, [R228+0xc900] ;  /* 0x00c90000e428783b */ /* 0x000e6e0000000200 */
[C---:B---3--:R-:W-:Y:S08]  /*2fb0*/  HMMA.16816.F32 R64, R12.reuse, R36, R64 ;  /* 0x000000240c40723c */ /* 0x048ff00000001840 */
[C---:B------:R-:W-:Y:S01]  /*2fc0*/  HMMA.16816.F32 R60, R12.reuse, R38, R60 ;  /* 0x000000260c3c723c */ /* 0x040fe2000000183c */
[----:B------:R-:W3:Y:S07]  /*2fd0*/  LDSM.16.M88.4 R36, [R228+0xd100] ;  /* 0x00d10000e424783b */ /* 0x000eee0000000200 */
[C---:B----4-:R-:W-:Y:S08]  /*2fe0*/  HMMA.16816.F32 R56, R12.reuse, R32, R56 ;  /* 0x000000200c38723c */ /* 0x050ff00000001838 */
[----:B------:R-:W-:Y:S01]  /*2ff0*/  HMMA.16816.F32 R52, R12, R34, R52 ;  /* 0x000000220c34723c */ /* 0x000fe20000001834 */
[----:B------:R-:W4:Y:S04]  /*3000*/  LDSM.16.M88.4 R32, [R228+0xd900] ;  /* 0x00d90000e420783b */ /* 0x000f280000000200 */
[----:B------:R-:W-:Y:S03]  /*3010*/  LDSM.16.M88.4 R12, [R227+0x18100] ;  /* 0x01810000e30c783b */ /* 0x000fe60000000200 */
[C---:B-----5:R-:W-:Y:S08]  /*3020*/  HMMA.16816.F32 R28, R76.reuse, R8, R28 ;  /* 0x000000084c1c723c */ /* 0x060ff0000000181c */
[C---:B------:R-:W-:Y:S01]  /*3030*/  HMMA.16816.F32 R24, R76.reuse, R10, R24 ;  /* 0x0000000a4c18723c */ /* 0x040fe20000001818 */
[----:B------:R-:W5:Y:S07]  /*3040*/  LDSM.16.M88.4 R8, [R220+0x4000] ;  /* 0x00400000dc08783b */ /* 0x000f6e0000000200 */
[C---:B--2---:R-:W-:Y:S08]  /*3050*/  HMMA.16816.F32 R20, R76.reuse, R4, R20 ;  /* 0x000000044c14723c */ /* 0x044ff00000001814 */
[C---:B------:R-:W-:Y:S01]  /*3060*/  HMMA.16816.F32 R16, R76.reuse, R6, R16 ;  /* 0x000000064c10723c */ /* 0x040fe20000001810 */
[----:B------:R-:W2:Y:S07]  /*3070*/  LDSM.16.M88.4 R4, [R220+0x4800] ;  /* 0x00480000dc04783b */ /* 0x000eae0000000200 */
[C---:B------:R-:W-:Y:S08]  /*3080*/  HMMA.16816.F32 R64, R76.reuse, R72, R64 ;  /* 0x000000484c40723c */ /* 0x040ff00000001840 */
[C---:B------:R-:W-:Y:S08]  /*3090*/  HMMA.16816.F32 R60, R76.reuse, R74, R60 ;  /* 0x0000004a4c3c723c */ /* 0x040ff0000000183c */
[C---:B------:R-:W-:Y:S08]  /*30a0*/  HMMA.16816.F32 R56, R76.reuse, R68, R56 ;  /* 0x000000444c38723c */ /* 0x040ff00000001838 */
[----:B------:R-:W-:Y:S08]  /*30b0*/  HMMA.16816.F32 R52, R76, R70, R52 ;  /* 0x000000464c34723c */ /* 0x000ff00000001834 */
        /* <DEDUP_REMOVED lines=8> */
[----:B------:R-:W-:Y:S07]  /*3140*/  LDSM.16.M88.4 R36, [R233+0xe900] ;  /* 0x00e90000e924783b */ /* 0x000fee0000000200 */
[C---:B----4-:R-:W-:Y:S08]  /*3150*/  HMMA.16816.F32 R56, R48.reuse, R32, R56 ;  /* 0x000000203038723c */ /* 0x050ff00000001838 */
[----:B------:R-:W-:Y:S01]  /*3160*/  HMMA.16816.F32 R52, R48, R34, R52 ;  /* 0x000000223034723c */ /* 0x000fe20000001834 */
[----:B------:R-:W-:Y:S04]  /*3170*/  LDSM.16.M88.4 R32, [R234+0x1c100] ;  /* 0x01c10000ea20783b */ /* 0x000fe80000000200 */
[----:B------:R-:W-:Y:S03]  /*3180*/  LDSM.16.M88.4 R48, [R233+0xf900] ;  /* 0x00f90000e930783b */ /* 0x000fe60000000200 */
[C---:B-----5:R-:W-:Y:S08]  /*3190*/  HMMA.16816.F32 R28, R12.reuse, R8, R28 ;  /* 0x000000080c1c723c */ /* 0x060ff0000000181c */
[C---:B------:R-:W-:Y:S01]  /*31a0*/  HMMA.16816.F32 R24, R12.reuse, R10, R24 ;  /* 0x0000000a0c18723c */ /* 0x040fe20000001818 */
[----:B------:R-:W3:Y:S07]  /*31b0*/  LDSM.16.M88.4 R8, [R233+0xe100] ;  /* 0x00e10000e908783b */ /* 0x000eee0000000200 */
[C---:B--2---:R-:W-:Y:S08]  /*31c0*/  HMMA.16816.F32 R20, R12.reuse, R4, R20 ;  /* 0x000000040c14723c */ /* 0x044ff00000001814 */
[C---:B------:R-:W-:Y:S01]  /*31d0*/  HMMA.16816.F32 R16, R12.reuse, R6, R16 ;  /* 0x000000060c10723c */ /* 0x040fe20000001810 */
[----:B------:R-:W2:Y:S07]  /*31e0*/  LDSM.16.M88.4 R4, [R233+0xf100] ;  /* 0x00f10000e904783b */ /* 0x000eae0000000200 */
[C---:B-1----:R-:W-:Y:S08]  /*31f0*/  HMMA.16816.F32 R64, R12.reuse, R44, R64 ;  /* 0x0000002c0c40723c */ /* 0x042ff00000001840 */
[C---:B------:R-:W-:Y:S01]  /*3200*/  HMMA.16816.F32 R60, R12.reuse, R46, R60 ;  /* 0x0000002e0c3c723c */ /* 0x040fe2000000183c */
[----:B------:R-:W-:Y:S07]  /*3210*/  LDSM.16.M88.4 R44, [R232+0x6000] ;  /* 0x00600000e82c783b */ /* 0x000fee0000000200 */
[C---:B------:R-:W-:Y:S01]  /*3220*/  HMMA.16816.F32 R68, R12.reuse, R40, R56 ;  /* 0x000000280c44723c */ /* 0x040fe20000001838 */
[----:B------:R-:W1:Y:S07]  /*3230*/  LDSM.16.M88.4 R56, [R230+0x1c100] ;  /* 0x01c10000e638783b */ /* 0x000e6e0000000200 */
[----:B------:R-:W-:Y:S01]  /*3240*/  HMMA.16816.F32 R72, R12, R42, R52 ;  /* 0x0000002a0c48723c */ /* 0x000fe20000001834 */
[----:B------:R-:W4:Y:S04]  /*3250*/  LDSM.16.M88.4 R52, [R232+0x6800] ;  /* 0x00680000e834783b */ /* 0x000f280000000200 */
[----:B------:R-:W5:Y:S03]  /*3260*/  LDSM.16.M88.4 R12, [R232+0x7800] ;  /* 0x00780000e80c783b */ /* 0x000f660000000200 */
[C---:B---3--:R-:W-:Y:S01]  /*3270*/  HMMA.16816.F32 R28, R32.reuse, R8, R28 ;  /* 0x00000008201c723c */ /* 0x048fe2000000181c */
[----:B------:R-:W-:Y:S07]  /*3280*/  LDSM.16.M88.4 R40, [R232+0x7000] ;  /* 0x00700000e828783b */ /* 0x000fee0000000200 */
[C---:B------:R-:W-:Y:S01]  /*3290*/  HMMA.16816.F32 R24, R32.reuse, R10, R24 ;  /* 0x0000000a2018723c */ /* 0x040fe20000001818 */
[----:B------:R-:W-:Y:S07]  /*32a0*/  LDSM.16.M88.4 R8, [R228+0xe900] ;  /* 0x00e90000e408783b */ /* 0x000fee0000000200 */
[C---:B------:R-:W-:Y:S08]  /*32b0*/  HMMA.16816.F32 R20, R32.reuse, R36, R20 ;  /* 0x000000242014723c */ /* 0x040ff00000001814 */
[C---:B------:R-:W-:Y:S01]  /*32c0*/  HMMA.16816.F32 R16, R32.reuse, R38, R16 ;  /* 0x000000262010723c */ /* 0x040fe20000001810 */
[----:B------:R-:W-:Y:S07]  /*32d0*/  LDSM.16.M88.4 R36, [R229+0x1c100] ;  /* 0x01c10000e524783b */ /* 0x000fee0000000200 */
[C---:B--2---:R-:W-:Y:S08]  /*32e0*/  HMMA.16816.F32 R64, R32.reuse, R4, R64 ;  /* 0x000000042040723c */ /* 0x044ff00000001840 */
[C---:B------:R-:W-:Y:S01]  /*32f0*/  HMMA.16816.F32 R60, R32.reuse, R6, R60 ;  /* 0x00000006203c723c */ /* 0x040fe2000000183c */
[----:B------:R-:W-:Y:S07]  /*3300*/  LDSM.16.M88.4 R4, [R228+0xf100] ;  /* 0x00f10000e404783b */ /* 0x000fee0000000200 */
[C---:B------:R-:W-:Y:S08]  /*3310*/  HMMA.16816.F32 R68, R32.reuse, R48, R68 ;  /* 0x000000302044723c */ /* 0x040ff00000001844 */
[----:B------:R-:W-:Y:S01]  /*3320*/  HMMA.16816.F32 R72, R32, R50, R72 ;  /* 0x000000322048723c */ /* 0x000fe20000001848 */
[----:B------:R-:W2:Y:S04]  /*3330*/  LDSM.16.M88.4 R32, [R228+0xe100] ;  /* 0x00e10000e420783b */ /* 0x000ea80000000200 */
[----:B------:R-:W-:Y:S03]  /*3340*/  LDSM.16.M88.4 R48, [R228+0xf900] ;  /* 0x00f90000e430783b */ /* 0x000fe60000000200 */
[C---:B-1----:R-:W-:Y:S08]  /*3350*/  HMMA.16816.F32 R28, R56.reuse, R44, R28 ;  /* 0x0000002c381c723c */ /* 0x042ff0000000181c */
[C---:B----4-:R-:W-:Y:S08]  /*3360*/  HMMA.16816.F32 R20, R56.reuse, R52, R20 ;  /* 0x000000343814723c */ /* 0x050ff00000001814 */
[C---:B------:R-:W-:Y:S01]  /*3370*/  HMMA.16816.F32 R16, R56.reuse, R54, R16 ;  /* 0x000000363810723c */ /* 0x040fe20000001810 */
[----:B------:R-:W-:Y:S07]  /*3380*/  LDSM.16.M88.4 R52, [R220+0x6000] ;  /* 0x00600000dc34783b */ /* 0x000fee0000000200 */
[C---:B-----5:R-:W-:Y:S01]  /*3390*/  HMMA.16816.F32 R76, R56.reuse, R12, R68 ;  /* 0x0000000c384c723c */ /* 0x060fe20000001844 */
[----:B------:R-:W1:Y:S07]  /*33a0*/  LDSM.16.M88.4 R68, [R227+0x1c100] ;  /* 0x01c10000e344783b */ /* 0x000e6e0000000200 */
[----:B------:R-:W-:Y:S01]  /*33b0*/  HMMA.16816.F32 R24, R56, R46, R24 ;  /* 0x0000002e3818723c */ /* 0x000fe20000001818 */
[----:B------:R-:W3:Y:S07]  /*33c0*/  LDSM.16.M88.4 R44, [R220+0x6800] ;  /* 0x00680000dc2c783b */ /* 0x000eee0000000200 */
[----:B--2---:R-:W-:Y:S08]  /*33d0*/  HMMA.16816.F32 R28, R36, R32, R28 ;  /* 0x00000020241c723c */ /* 0x004ff0000000181c */
[C---:B------:R-:W-:Y:S08]  /*33e0*/  HMMA.16816.F32 R64, R56.reuse, R40, R64 ;  /* 0x000000283840723c */ /* 0x040ff00000001840 */
[C---:B------:R-:W-:Y:S01]  /*33f0*/  HMMA.16816.F32 R60, R56.reuse, R42, R60 ;  /* 0x0000002a383c723c */ /* 0x040fe2000000183c */
[----:B------:R-:W2:Y:S07]  /*3400*/  LDSM.16.M88.4 R40, [R220+0x7000] ;  /* 0x00700000dc28783b */ /* 0x000eae0000000200 */
[----:B------:R-:W-:Y:S01]  /*3410*/  HMMA.16816.F32 R72, R56, R14, R72 ;  /* 0x0000000e3848723c */ /* 0x000fe20000001848 */
[----:B------:R-:W4:Y:S01]  /*3420*/  LDSM.16.M88.4 R12, [R220+0x7800] ;  /* 0x00780000dc0c783b */ /* 0x000f220000000200 */
[----:B------:R-:W-:-:S06]  /*3430*/  DEPBAR.LE SB0, 0x0 ;  /* 0x000080000000791a */ /* 0x000fcc0000000000 */
[----:B-1----:R-:W-:Y:S08]  /*3440*/  HMMA.16816.F32 R28, R68, R52, R28 ;  /* 0x00000034441c723c */ /* 0x002ff0000000181c */
[C---:B------:R-:W-:Y:S08]  /*3450*/  HMMA.16816.F32 R24, R36.reuse, R34, R24 ;  /* 0x000000222418723c */ /* 0x040ff00000001818 */
[C---:B------:R-:W-:Y:S08]  /*3460*/  HMMA.16816.F32 R20, R36.reuse, R8, R20 ;  /* 0x000000082414723c */ /* 0x040ff00000001814 */
[----:B------:R-:W-:Y:S01]  /*3470*/  HMMA.16816.F32 R16, R36, R10, R16 ;  /* 0x0000000a2410723c */ /* 0x000fe20000001810 */
[----:B------:R-:W-:-:S06]  /*3480*/  FMUL.FTZ R0, R30, c[0x0][0x320] ;  /* 0x0000c8001e007a20 */ /* 0x000fcc0000410000 */
[----:B------:R-:W1:Y:S01]  /*3490*/  MUFU.TANH R0, R0 ;  /* 0x0000000000007308 */ /* 0x000e620000002400 */
[C---:B------:R-:W-:Y:S07]  /*34a0*/  HMMA.16816.F32 R64, R36.reuse, R4, R64 ;  /* 0x000000042440723c */ /* 0x040fee0000001840 */
[----:B------:R-:W-:Y:S01]  /*34b0*/  FMUL.FTZ R4, R28, c[0x0][0x320] ;  /* 0x0000c8001c047a20 */ /* 0x000fe20000410000 */
[----:B------:R-:W-:Y:S01]  /*34c0*/  HMMA.16816.F32 R60, R36, R6, R60 ;  /* 0x00000006243c723c */ /* 0x000fe2000000183c */
[----:B------:R-:W-:-:S04]  /*34d0*/  FMUL.FTZ R5, R29, c[0x0][0x320] ;  /* 0x0000c8001d057a20 */ /* 0x000fc80000410000 */
[----:B------:R-:W1:Y:S03]  /*34e0*/  MUFU.TANH R4, R4 ;  /* 0x0000000400047308 */ /* 0x000e660000002400 */
[C---:B------:R-:W-:Y:S05]  /*34f0*/  HMMA.16816.F32 R76, R36.reuse, R48, R76 ;  /* 0x00000030244c723c */ /* 0x040fea000000184c */
[----:B------:R-:W1:Y:S03]  /*3500*/  MUFU.TANH R5, R5 ;  /* 0x0000000500057308 */ /* 0x000e660000002400 */
[----:B------:R-:W-:Y:S08]  /*3510*/  HMMA.16816.F32 R72, R36, R50, R72 ;  /* 0x000000322448723c */ /* 0x000ff00000001848 */
[C---:B------:R-:W-:Y:S08]  /*3520*/  HMMA.16816.F32 R24, R68.reuse, R54, R24 ;  /* 0x000000364418723c */ /* 0x040ff00000001818 */
[C---:B---3--:R-:W-:Y:S08]  /*3530*/  HMMA.16816.F32 R20, R68.reuse, R44, R20 ;  /* 0x0000002c4414723c */ /* 0x048ff00000001814 */
[C---:B------:R-:W-:Y:S08]  /*3540*/  HMMA.16816.F32 R16, R68.reuse, R46, R16 ;  /* 0x0000002e4410723c */ /* 0x040ff00000001810 */
[C---:B--2---:R-:W-:Y:S08]  /*3550*/  HMMA.16816.F32 R64, R68.reuse, R40, R64 ;  /* 0x000000284440723c */ /* 0x044ff00000001840 */
[C---:B------:R-:W-:Y:S08]  /*3560*/  HMMA.16816.F32 R60, R68.reuse, R42, R60 ;  /* 0x0000002a443c723c */ /* 0x040ff0000000183c */
[C---:B----4-:R-:W-:Y:S08]  /*3570*/  HMMA.16816.F32 R76, R68.reuse, R12, R76 ;  /* 0x0000000c444c723c */ /* 0x050ff0000000184c */
[----:B------:R-:W-:Y:S01]  /*3580*/  HMMA.16816.F32 R72, R68, R14, R72 ;  /* 0x0000000e4448723c */ /* 0x000fe20000001848 */
[----:B------:R-:W-:Y:S06]  /*3590*/  BAR.SYNC.DEFER_BLOCKING 0x0 ;  /* 0x0000000000007b1d */ /* 0x000fec0000010000 */
[----:B------:R-:W-:Y:S05]  /*35a0*/  @P0 BRA `(.L_x_1973) ;  /* 0x000004e000000947 */ /* 0x000fea0003800000 */
[----:B-1----:R-:W-:Y:S01]  /*35b0*/  ISETP.NE.AND P1, PT, R236, 0x1, PT ;  /* 0x00000001ec00780c */ /* 0x002fe20003f25270 */
[----:B------:R-:W-:Y:S01]  /*35c0*/  IMAD.MOV.U32 R237, RZ, RZ, RZ ;  /* 0x000000ffffed7224 */ /* 0x000fe200078e00ff */
[----:B------:R-:W-:-:S04]  /*35d0*/  IADD3 R238, R239, UR12, R80 ;  /* 0x0000000cefee7c10 */ /* 0x000fc8000fffe050 */
[----:B------:R-:W-:-:S05]  /*35e0*/  IADD3 R238, R238, -0x40, RZ ;  /* 0xffffffc0eeee7810 */ /* 0x000fca0007ffe0ff */
[----:B------:R-:W-:Y:S02]  /*35f0*/  IMAD.MOV.U32 R6, RZ, RZ, R238 ;  /* 0x000000ffff067224 */ /* 0x000fe400078e00ee */
[----:B------:R-:W-:-:S05]  /*3600*/  @P1 IMAD.HI.U32 R7, R238, c[0x0][0x2bc], RZ ;  /* 0x0000af00ee071a27 */ /* 0x000fca00078e00ff */
[----:B------:R-:W-:-:S04]  /*3610*/  @P1 SHF.R.U32.HI R6, RZ, c[0x0][0x2c0], R7 ;  /* 0x0000b000ff061a19 */ /* 0x000fc80000011607 */
[----:B------:R-:W-:-:S04]  /*3620*/  @!P2 IADD3 R10, P0, R6, UR16, RZ ;  /* 0x00000010060aac10 */ /* 0x000fc8000ff1e0ff */
[----:B------:R-:W-:Y:S02]  /*3630*/  @!P2 LEA.HI.X.SX32 R7, R6, UR8, 0x1, P0 ;  /* 0x000000080607ac11 */ /* 0x000fe400080f0eff */
[----:B------:R-:W-:-:S04]  /*3640*/  @!P2 LEA R8, P0, R10, c[0x0][0x2a0], 0x2 ;  /* 0x0000a8000a08aa11 */ /* 0x000fc800078010ff */
[----:B------:R-:W-:-:S05]  /*3650*/  @!P2 LEA.HI.X R9, R10, c[0x0][0x2a4], R7, 0x2, P0 ;  /* 0x0000a9000a09aa11 */ /* 0x000fca00000f1407 */
[----:B------:R-:W2:Y:S01]  /*3660*/  @!P2 LDG.E R237, [R8.64] ;  /* 0x0000001208eda981 */ /* 0x000ea2000c1e1900 */
[----:B------:R-:W-:Y:S01]  /*3670*/  IMAD.MOV R7, RZ, RZ, -R6 ;  /* 0x000000ffff077224 */ /* 0x000fe200078e0a06 */
[----:B------:R-:W-:Y:S01]  /*3680*/  SEL R14, RZ, 0x10, P3 ;  /* 0x00000010ff0e7807 */ /* 0x000fe20001800000 */
[C---:B------:R-:W-:Y:S01]  /*3690*/  IMAD.SHL.U32 R15, R207.reuse, 0x2, RZ ;  /* 0x00000002cf0f7824 */ /* 0x040fe200078e00ff */
[----:B------:R-:W-:Y:S01]  /*36a0*/  SHF.L.U64.HI R28, R207, 0x1, R166 ;  /* 0x00000001cf1c7819 */ /* 0x000fe200000102a6 */
[----:B------:R-:W-:Y:S01]  /*36b0*/  IMAD R238, R7, c[0x0][0x2b8], R238 ;  /* 0x0000ae0007ee7a24 */ /* 0x000fe200078e02ee */
[----:B------:R-:W-:Y:S01]  /*36c0*/  IADD3 R40, -R14, 0x10, RZ ;  /* 0x000000100e287810 */ /* 0x000fe20007ffe1ff */
[C---:B------:R-:W-:Y:S01]  /*36d0*/  IMAD.SHL.U32 R12, R206.reuse, 0x2, RZ ;  /* 0x00000002ce0c7824 */ /* 0x040fe200078e00ff */
[----:B------:R-:W-:Y:S01]  /*36e0*/  SHF.L.U64.HI R13, R206, 0x1, R247 ;  /* 0x00000001ce0d7819 */ /* 0x000fe200000102f7 */
[----:B------:R-:W-:Y:S01]  /*36f0*/  IMAD.WIDE.U32 R10, R238, c[0x0][0x1e0], RZ ;  /* 0x00007800ee0a7a25 */ /* 0x000fe200078e00ff */
[----:B------:R-:W-:-:S02]  /*3700*/  SHF.R.S32.HI R7, RZ, 0x1f, R238 ;  /* 0x0000001fff077819 */ /* 0x000fc400000114ee */
[----:B------:R-:W-:Y:S02]  /*3710*/  LOP3.LUT R40, R40, 0xf, RZ, 0xc0, !PT ;  /* 0x0000000f28287812 */ /* 0x000fe400078ec0ff */
[----:B------:R-:W-:Y:S01]  /*3720*/  IADD3 R33, -R248, 0x10, RZ ;  /* 0x00000010f8217810 */ /* 0x000fe20007ffe1ff */
[----:B------:R-:W-:-:S03]  /*3730*/  IMAD R7, R7, c[0x0][0x1e0], RZ ;  /* 0x0000780007077a24 */ /* 0x000fc600078e02ff */
[----:B------:R-:W-:Y:S01]  /*3740*/  LOP3.LUT R33, R33, 0xf, RZ, 0xc0, !PT ;  /* 0x0000000f21217812 */ /* 0x000fe200078ec0ff */
[----:B------:R-:W-:-:S04]  /*3750*/  IMAD R7, R238, c[0x0][0x1e4], R7 ;  /* 0x00007900ee077a24 */ /* 0x000fc800078e0207 */
[----:B------:R-:W-:Y:S01]  /*3760*/  IMAD.IADD R11, R11, 0x1, R7 ;  /* 0x000000010b0b7824 */ /* 0x000fe200078e0207 */
[----:B------:R-:W-:Y:S02]  /*3770*/  SHF.L.U64.HI R7, R204, 0x1, R245 ;  /* 0x00000001cc077819 */ /* 0x000fe400000102f5 */
[----:B--2---:R-:W-:Y:S01]  /*3780*/  SHF.R.S32.HI R6, RZ, 0x1f, R237 ;  /* 0x0000001fff067819 */ /* 0x004fe200000114ed */
[----:B------:R-:W-:Y:S01]  /*3790*/  IMAD.WIDE.U32 R8, R237, c[0x0][0x1f0], R10 ;  /* 0x00007c00ed087a25 */ /* 0x000fe200078e000a */
[----:B------:R-:W-:Y:S02]  /*37a0*/  SEL R11, RZ, 0x10, P5 ;  /* 0x00000010ff0b7807 */ /* 0x000fe40002800000 */
[----:B------:R-:W-:Y:S01]  /*37b0*/  SHF.L.U64.HI R10, R205, 0x1, R246 ;  /* 0x00000001cd0a7819 */ /* 0x000fe200000102f6 */
[----:B------:R-:W-:Y:S01]  /*37c0*/  IMAD R6, R6, c[0x0][0x1f0], RZ ;  /* 0x00007c0006067a24 */ /* 0x000fe200078e02ff */
[----:B------:R-:W-:Y:S02]  /*37d0*/  IADD3 R29, P0, R8, UR14, RZ ;  /* 0x0000000e081d7c10 */ /* 0x000fe4000ff1e0ff */
[----:B------:R-:W-:Y:S01]  /*37e0*/  IADD3 R39, -R11, 0x10, RZ ;  /* 0x000000100b277810 */ /* 0x000fe20007ffe1ff */
[----:B------:R-:W-:Y:S01]  /*37f0*/  IMAD R6, R237, c[0x0][0x1f4], R6 ;  /* 0x00007d00ed067a24 */ /* 0x000fe200078e0206 */
[----:B------:R-:W-:-:S02]  /*3800*/  SEL R8, RZ, 0x10, P4 ;  /* 0x00000010ff087807 */ /* 0x000fc40002000000 */
[----:B------:R-:W-:Y:S02]  /*3810*/  LOP3.LUT R39, R39, 0xf, RZ, 0xc0, !PT ;  /* 0x0000000f27277812 */ /* 0x000fe400078ec0ff */
[----:B------:R-:W-:Y:S01]  /*3820*/  IADD3.X R6, R9, UR7, R6, P0, !PT ;  /* 0x0000000709067c10 */ /* 0x000fe200087fe406 */
[----:B------:R-:W-:Y:S01]  /*3830*/  IMAD.SHL.U32 R9, R205, 0x2, RZ ;  /* 0x00000002cd097824 */ /* 0x000fe200078e00ff */
[C---:B------:R-:W-:Y:S02]  /*3840*/  LEA R30, P0, R29.reuse, c[0x0][0x1c8], 0x1 ;  /* 0x000072001d1e7a11 */ /* 0x040fe400078008ff */
[----:B------:R-:W-:Y:S02]  /*3850*/  IADD3 R36, -R8, 0x10, RZ ;  /* 0x0000001008247810 */ /* 0x000fe40007ffe1ff */
[----:B------:R-:W-:Y:S01]  /*3860*/  LEA.HI.X R29, R29, c[0x0][0x1cc], R6, 0x1, P0 ;  /* 0x000073001d1d7a11 */ /* 0x000fe200000f0c06 */
[----:B------:R-:W1:Y:S01]  /*3870*/  SHFL.IDX PT, R32, R30, 0x1, 0x181f ;  /* 0x00381f001e207f89 */ /* 0x000e6200000e0000 */
[----:B------:R-:W-:Y:S01]  /*3880*/  LOP3.LUT R36, R36, 0xf, RZ, 0xc0, !PT ;  /* 0x0000000f24247812 */ /* 0x000fe200078ec0ff */
[----:B------:R-:W-:-:S02]  /*3890*/  IMAD.SHL.U32 R6, R204, 0x2, RZ ;  /* 0x00000002cc067824 */ /* 0x000fc400078e00ff */
[----:B------:R-:W2:Y:S04]  /*38a0*/  SHFL.IDX PT, R34, R29, 0x1, 0x181f ;  /* 0x00381f001d227f89 */ /* 0x000ea800000e0000 */
[----:B------:R-:W3:Y:S04]  /*38b0*/  SHFL.IDX PT, R30, R30, RZ, 0x181f ;  /* 0x00181fff1e1e7589 */ /* 0x000ee800000e0000 */
[----:B------:R-:W4:Y:S01]  /*38c0*/  SHFL.IDX PT, R29, R29, RZ, 0x181f ;  /* 0x00181fff1d1d7589 */ /* 0x000f2200000e0000 */
[----:B-1----:R-:W-:-:S04]  /*38d0*/  IADD3 R40, P1, P0, R40, R32, R15 ;  /* 0x0000002028287210 */ /* 0x002fc8000783e00f */
[----:B--2---:R-:W-:Y:S02]  /*38e0*/  IADD3.X R41, RZ, R34, R28, P1, P0 ;  /* 0x00000022ff297210 */ /* 0x004fe40000fe041c */
[----:B------:R-:W-:-:S04]  /*38f0*/  IADD3 R38, P1, P0, R39, R32, R12 ;  /* 0x0000002027267210 */ /* 0x000fc8000783e00c */
[----:B------:R-:W-:Y:S02]  /*3900*/  IADD3.X R39, RZ, R34, R13, P1, P0 ;  /* 0x00000022ff277210 */ /* 0x000fe40000fe040d */
[----:B------:R-:W-:-:S04]  /*3910*/  IADD3 R36, P1, P0, R36, R32, R9 ;  /* 0x0000002024247210 */ /* 0x000fc8000783e009 */
[----:B------:R-:W-:Y:S02]  /*3920*/  IADD3.X R37, RZ, R34, R10, P1, P0 ;  /* 0x00000022ff257210 */ /* 0x000fe40000fe040a */
[----:B------:R-:W-:-:S04]  /*3930*/  IADD3 R32, P1, P0, R33, R32, R6 ;  /* 0x0000002021207210 */ /* 0x000fc8000783e006 */
[----:B------:R-:W-:Y:S02]  /*3940*/  IADD3.X R33, RZ, R34, R7, P1, P0 ;  /* 0x00000022ff217210 */ /* 0x000fe40000fe0407 */
[----:B---3--:R-:W-:-:S05]  /*3950*/  IADD3 R34, P0, R30, R15, RZ ;  /* 0x0000000f1e227210 */ /* 0x008fca0007f1e0ff */
[----:B----4-:R-:W-:Y:S01]  /*3960*/  IMAD.X R35, R29, 0x1, R28, P0 ;  /* 0x000000011d237824 */ /* 0x010fe200000e061c */
        /* <DEDUP_REMOVED lines=18> */
.L_x_1973:
[----:B-1----:R-:W-:Y:S01]  /*3a90*/  FMUL.FTZ R9, R16, c[0x0][0x320] ;  /* 0x0000c80010097a20 */ /* 0x002fe20000410000 */
[----:B------:R-:W-:Y:S01]  /*3aa0*/  LOP3.LUT R86, R86, 0xffffffe0, RZ, 0xc0, !PT ;  /* 0xffffffe056567812 */ /* 0x000fe200078ec0ff */
[----:B------:R-:W-:Y:S01]  /*3ab0*/  UIADD3 UR4, UR10, 0x1, -UR11 ;  /* 0x000000010a047890 */ /* 0x000fe2000fffe80b */
[----:B------:R-:W-:Y:S01]  /*3ac0*/  SHF.R.S32.HI R12, RZ, 0x1f, R85 ;  /* 0x0000001fff0c7819 */ /* 0x000fe20000011455 */
[----:B------:R-:W-:Y:S01]  /*3ad0*/  FMUL.FTZ R10, R20, c[0x0][0x320] ;  /* 0x0000c800140a7a20 */ /* 0x000fe20000410000 */
[----:B------:R-:W-:Y:S01]  /*3ae0*/  LEA.HI R16, R84, R83, RZ, 0x2 ;  /* 0x0000005354107211 */ /* 0x000fe200078f10ff */
[----:B------:R-:W-:Y:S01]  /*3af0*/  IMAD.IADD R7, R83, 0x1, -R86 ;  /* 0x0000000153077824 */ /* 0x000fe200078e0a56 */
[-C--:B------:R-:W-:Y:S01]  /*3b00*/  LEA.HI R12, R12, R85.reuse, RZ, 0x3 ;  /* 0x000000550c0c7211 */ /* 0x080fe200078f18ff */
[----:B------:R-:W-:Y:S01]  /*3b10*/  FMUL.FTZ R6, R21, c[0x0][0x320] ;  /* 0x0000c80015067a20 */ /* 0x000fe20000410000 */
[----:B------:R-:W-:Y:S01]  /*3b20*/  LOP3.LUT R16, R16, 0xfffffffc, RZ, 0xc0, !PT ;  /* 0xfffffffc10107812 */ /* 0x000fe200078ec0ff */
[----:B------:R-:W-:Y:S01]  /*3b30*/  FMUL.FTZ R8, R17, c[0x0][0x320] ;  /* 0x0000c80011087a20 */ /* 0x000fe20000410000 */
[----:B------:R-:W-:Y:S01]  /*3b40*/  LOP3.LUT R12, R12, 0xffffff8, RZ, 0xc0, !PT ;  /* 0x0ffffff80c0c7812 */ /* 0x000fe200078ec0ff */
[----:B------:R-:W-:Y:S01]  /*3b50*/  FMUL.FTZ R34, R72, c[0x0][0x320] ;  /* 0x0000c80048227a20 */ /* 0x000fe20000410000 */
[----:B------:R-:W-:Y:S01]  /*3b60*/  SHF.R.S32.HI R14, RZ, 0x1f, R7 ;  /* 0x0000001fff0e7819 */ /* 0x000fe20000011407 */
[----:B------:R-:W-:Y:S01]  /*3b70*/  IMAD.IADD R83, R83, 0x1, -R16 ;  /* 0x0000000153537824 */ /* 0x000fe200078e0a10 */
[----:B------:R-:W-:Y:S01]  /*3b80*/  IADD3 R85, -R12, R85, RZ ;  /* 0x000000550c557210 */ /* 0x000fe20007ffe1ff */
[----:B------:R-:W-:Y:S01]  /*3b90*/  FMUL.FTZ R32, R73, c[0x0][0x320] ;  /* 0x0000c80049207a20 */ /* 0x000fe20000410000 */
[----:B------:R-:W-:Y:S01]  /*3ba0*/  LEA.HI R12, R14, R7, RZ, 0x2 ;  /* 0x000000070e0c7211 */ /* 0x000fe200078f10ff */
[----:B------:R-:W-:Y:S01]  /*3bb0*/  FMUL.FTZ R64, R64, c[0x0][0x320] ;  /* 0x0000c80040407a20 */ /* 0x000fe20000410000 */
[----:B------:R-:W-:Y:S01]  /*3bc0*/  LEA.HI R14, R83, R83, RZ, 0x1 ;  /* 0x00000053530e7211 */ /* 0x000fe200078f08ff */
[----:B------:R-:W-:Y:S01]  /*3bd0*/  FMUL.FTZ R65, R65, c[0x0][0x320] ;  /* 0x0000c80041417a20 */ /* 0x000fe20000410000 */
[----:B------:R-:W-:Y:S01]  /*3be0*/  LEA.HI.SX32 R16, R12, UR24, 0x1e ;  /* 0x000000180c107c11 */ /* 0x000fe2000f8ff2ff */
[----:B------:R-:W-:Y:S01]  /*3bf0*/  FMUL.FTZ R60, R60, c[0x0][0x320] ;  /* 0x0000c8003c3c7a20 */ /* 0x000fe20000410000 */
[----:B------:R-:W-:Y:S01]  /*3c00*/  LOP3.LUT R14, R14, 0x1ffffffe, RZ, 0xc0, !PT ;  /* 0x1ffffffe0e0e7812 */ /* 0x000fe200078ec0ff */
[----:B------:R-:W-:Y:S01]  /*3c10*/  FMUL.FTZ R61, R61, c[0x0][0x320] ;  /* 0x0000c8003d3d7a20 */ /* 0x000fe20000410000 */
[----:B------:R-:W-:Y:S01]  /*3c20*/  PLOP3.LUT P0, PT, PT, PT, UP1, 0x80, 0x0 ;  /* 0x000000000000781c */ /* 0x000fe20003f0f018 */
[----:B------:R-:W-:Y:S01]  /*3c30*/  IMAD R16, R85, 0x10, R16 ;  /* 0x0000001055107824 */ /* 0x000fe200078e0210 */
[----:B------:R-:W-:Y:S01]  /*3c40*/  LOP3.LUT R12, R12, 0x7ffffffc, RZ, 0xc0, !PT ;  /* 0x7ffffffc0c0c7812 */ /* 0x000fe200078ec0ff */
[----:B------:R-:W-:Y:S01]  /*3c50*/  IMAD.IADD R83, R83, 0x1, -R14 ;  /* 0x0000000153537824 */ /* 0x000fe200078e0a0e */
[----:B------:R-:W-:Y:S01]  /*3c60*/  ULDC UR26, c[0x0][0x2ac] ;  /* 0x0000ab00001a7ab9 */ /* 0x000fe20000000800 */
[----:B------:R-:W-:Y:S01]  /*3c70*/  FMUL.FTZ R14, R24, c[0x0][0x320] ;  /* 0x0000c800180e7a20 */ /* 0x000fe20000410000 */
[----:B------:R-:W1:Y:S01]  /*3c80*/  MUFU.TANH R10, R10 ;  /* 0x0000000a000a7308 */ /* 0x000e620000002400 */
[----:B------:R-:W-:Y:S01]  /*3c90*/  IMAD.IADD R241, R7, 0x1, -R12 ;  /* 0x0000000107f17824 */ /* 0x000fe200078e0a0c */
[----:B------:R-:W-:Y:S01]  /*3ca0*/  LEA R240, R83, R16, 0x3 ;  /* 0x0000001053f07211 */ /* 0x000fe200078e18ff */
[----:B------:R-:W-:Y:S01]  /*3cb0*/  FMUL.FTZ R76, R76, c[0x0][0x320] ;  /* 0x0000c8004c4c7a20 */ /* 0x000fe20000410000 */
[----:B------:R-:W-:Y:S01]  /*3cc0*/  MOV R12, UR4 ;  /* 0x00000004000c7c02 */ /* 0x000fe20008000f00 */
[----:B------:R-:W-:Y:S01]  /*3cd0*/  IMAD.SHL.U32 R241, R241, 0x2, RZ ;  /* 0x00000002f1f17824 */ /* 0x000fe200078e00ff */
[----:B------:R-:W-:Y:S01]  /*3ce0*/  ULDC UR4, c[0x0][0x1d0] ;  /* 0x0000740000047ab9 */ /* 0x000fe20000000800 */
[----:B------:R-:W-:Y:S01]  /*3cf0*/  @P0 IMAD.HI.U32 R13, R240, c[0x0][0x2c8], RZ ;  /* 0x0000b200f00d0a27 */ /* 0x000fe200078e00ff */
[----:B------:R-:W-:Y:S01]  /*3d00*/  PLOP3.LUT P0, PT, PT, PT, UP1, 0x80, 0x0 ;  /* 0x000000000000781c */ /* 0x000fe20003f0f018 */
[----:B------:R-:W2:Y:S01]  /*3d10*/  MUFU.TANH R6, R6 ;  /* 0x0000000600067308 */ /* 0x000ea20000002400 */
[----:B------:R-:W-:Y:S01]  /*3d20*/  IADD3 R15, R12, -c[0x0][0x168], -R241 ;  /* 0x80005a000c0f7a10 */ /* 0x000fe20007ffe8f1 */
[----:B------:R-:W-:Y:S01]  /*3d30*/  IMAD.MOV.U32 R11, RZ, RZ, R240 ;  /* 0x000000ffff0b7224 */ /* 0x000fe200078e00f0 */
[----:B------:R-:W-:Y:S01]  /*3d40*/  ULDC UR5, c[0x0][0x324] ;  /* 0x0000c90000057ab9 */ /* 0x000fe20000000800 */
[----:B------:R-:W-:Y:S01]  /*3d50*/  FMUL.FTZ R77, R77, c[0x0][0x320] ;  /* 0x0000c8004d4d7a20 */ /* 0x000fe20000410000 */
[----:B------:R-:W-:Y:S01]  /*3d60*/  UIMAD UR4, UR26, UR4, -UR11 ;  /* 0x000000041a0472a4 */ /* 0x000fe2000f8e0a0b */
[----:B------:R-:W-:Y:S01]  /*3d70*/  FMUL.FTZ R25, R25, c[0x0][0x320] ;  /* 0x0000c80019197a20 */ /* 0x000fe20000410000 */
[----:B------:R-:W-:Y:S01]  /*3d80*/  ULOP3.LUT UR11, URZ, UR5, URZ, 0x33, !UPT ;  /* 0x000000053f0b7292 */ /* 0x000fe2000f8e333f */
[----:B------:R-:W3:Y:S01]  /*3d90*/  MUFU.TANH R9, R9 ;  /* 0x0000000900097308 */ /* 0x000ee20000002400 */
[----:B------:R-:W-:Y:S01]  /*3da0*/  IADD3 R17, R15, c[0x0][0x328], RZ ;  /* 0x0000ca000f117a10 */ /* 0x000fe20007ffe0ff */
[----:B------:R-:W0:Y:S01]  /*3db0*/  LDGDEPBAR ;  /* 0x00000000000079af */ /* 0x000e220000000000 */
[----:B------:R-:W-:Y:S01]  /*3dc0*/  IMAD.IADD R231, R82, 0x1, R81 ;  /* 0x0000000152e77824 */ /* 0x000fe200078e0251 */
[----:B------:R-:W-:-:S02]  /*3dd0*/  @P0 SHF.R.U32.HI R11, RZ, c[0x0][0x2cc], R13 ;  /* 0x0000b300ff0b0a19 */ /* 0x000fc4000001160d */
[----:B------:R-:W-:Y:S02]  /*3de0*/  PLOP3.LUT P0, PT, PT, PT, UP0, 0x40, 0x0 ;  /* 0x000000000000781c */ /* 0x000fe40003f0e808 */
[----:B------:R-:W4:Y:S01]  /*3df0*/  MUFU.TANH R8, R8 ;  /* 0x0000000800087308 */ /* 0x000f220000002400 */
[----:B------:R-:W5:Y:S01]  /*3e00*/  SHFL.IDX PT, R16, R11, RZ, 0x1c1f ;  /* 0x001c1fff0b107589 */ /* 0x000f6200000e0000 */
[----:B------:R-:W-:Y:S02]  /*3e10*/  IADD3 R13, -R241, UR4, RZ ;  /* 0x00000004f10d7c10 */ /* 0x000fe4000fffe1ff */
[----:B------:R-:W-:-:S04]  /*3e20*/  IADD3 R15, R15, UR11, RZ ;  /* 0x0000000b0f0f7c10 */ /* 0x000fc8000fffe0ff */
[----:B------:R1:W1:Y:S08]  /*3e30*/  MUFU.TANH R190, R64 ;  /* 0x0000004000be7308 */ /* 0x0002700000002400 */
[----:B------:R1:W1:Y:S08]  /*3e40*/  MUFU.TANH R182, R65 ;  /* 0x0000004100b67308 */ /* 0x0002700000002400 */
[----:B------:R1:W1:Y:S01]  /*3e50*/  MUFU.TANH R188, R60 ;  /* 0x0000003c00bc7308 */ /* 0x0002620000002400 */
[----:B-----5:R-:W-:-:S02]  /*3e60*/  IADD3 R24, R17, R16, RZ ;  /* 0x0000001011187210 */ /* 0x020fc40007ffe0ff */
[----:B------:R-:W-:Y:S02]  /*3e70*/  IADD3 R20, R15, R16, RZ ;  /* 0x000000100f147210 */ /* 0x000fe40007ffe0ff */
[----:B------:R-:W-:-:S03]  /*3e80*/  IMNMX R21, R24, R13, PT ;  /* 0x0000000d18157217 */ /* 0x000fc60003800200 */
[----:B------:R1:W1:Y:S08]  /*3e90*/  MUFU.TANH R184, R61 ;  /* 0x0000003d00b87308 */ /* 0x0002700000002400 */
[----:B------:R1:W1:Y:S08]  /*3ea0*/  MUFU.TANH R194, R76 ;  /* 0x0000004c00c27308 */ /* 0x0002700000002400 */
[----:B------:R1:W1:Y:S08]  /*3eb0*/  MUFU.TANH R192, R77 ;  /* 0x0000004d00c07308 */ /* 0x0002700000002400 */
[----:B------:R-:W1:Y:S08]  /*3ec0*/  MUFU.TANH R34, R34 ;  /* 0x0000002200227308 */ /* 0x000e700000002400 */
[----:B------:R-:W1:Y:S08]  /*3ed0*/  MUFU.TANH R32, R32 ;  /* 0x0000002000207308 */ /* 0x000e700000002400 */
[----:B------:R-:W1:Y:S08]  /*3ee0*/  MUFU.TANH R14, R14 ;  /* 0x0000000e000e7308 */ /* 0x000e700000002400 */
[----:B------:R1:W1:Y:S01]  /*3ef0*/  MUFU.TANH R12, R25 ;  /* 0x00000019000c7308 */ /* 0x0002620000002400 */
[----:B------:R-:W-:Y:S05]  /*3f00*/  @P0 BRA `(.L_x_1974) ;  /* 0x0000016000000947 */ /* 0x000fea0003800000 */
[----:B--234-:R-:W-:Y:S01]  /*3f10*/  IMAD.U32 R7, RZ, RZ, UR10 ;  /* 0x0000000aff077e24 */ /* 0x01cfe2000f8e00ff */
[----:B------:R-:W-:Y:S04]  /*3f20*/  BSSY B0, `(.L_x_1975) ;  /* 0x000000f000007945 */ /* 0x000fe80003800000 */
[----:B-1----:R-:W-:-:S04]  /*3f30*/  IADD3 R25, R7, -c[0x0][0x168], R16 ;  /* 0x80005a0007197a10 */ /* 0x002fc80007ffe010 */
        /* <DEDUP_REMOVED lines=9> */
.L_x_1976:
[----:B------:R-:W-:-:S04]  /*3fd0*/  MOV R7, c[0x0][0x32c] ;  /* 0x0000cb0000077a02 */ /* 0x000fc80000000f00 */
[----:B------:R-:W-:-:S13]  /*3fe0*/  ISETP.NE.AND P0, PT, R7, 0x1, PT ;  /* 0x000000010700780c */ /* 0x000fda0003f05270 */
[----:B------:R-:W-:-:S05]  /*3ff0*/  @P0 IMAD.HI.U32 R7, R25, c[0x0][0x330], RZ ;  /* 0x0000cc0019070a27 */ /* 0x000fca00078e00ff */
[----:B------:R-:W-:Y:S02]  /*4000*/  @P0 SHF.R.U32.HI R25, RZ, c[0x0][0x334], R7 ;  /* 0x0000cd00ff190a19 */ /* 0x000fe40000011607 */
.L_x_1977:
[----:B------:R-:W-:Y:S05]  /*4010*/  BSYNC B0 ;  /* 0x0000000000007941 */ /* 0x000fea0003800000 */
.L_x_1975:
[----:B------:R-:W-:-:S04]  /*4020*/  IMAD R16, R25, c[0x0][0x32c], -R80 ;  /* 0x0000cb0019107a24 */ /* 0x000fc800078e0a50 */
[----:B------:R-:W-:-:S05]  /*4030*/  IMAD.IADD R7, R16, 0x1, -R241 ;  /* 0x0000000110077824 */ /* 0x000fca00078e0af1 */
[----:B------:R-:W-:Y:S02]  /*4040*/  IADD3 R16, R7, c[0x0][0x32c], RZ ;  /* 0x0000cb0007107a10 */ /* 0x000fe40007ffe0ff */
[----:B------:R-:W-:Y:S02]  /*4050*/  IMNMX R20, R20, R7, !PT ;  /* 0x0000000714147217 */ /* 0x000fe40007800200 */
[----:B------:R-:W-:Y:S02]  /*4060*/  IMNMX R21, R21, R16, PT ;  /* 0x0000001015157217 */ /* 0x000fe40003800200 */
.L_x_1974:
[----:B--234-:R-:W-:Y:S01]  /*4070*/  ISETP.LT.AND P1, PT, RZ, UR20, PT ;  /* 0x00000014ff007c0c */ /* 0x01cfe2000bf21270 */
[----:B------:R-:W2:Y:S01]  /*4080*/  SHFL.IDX PT, R24, R11, 0x1, 0x1c1f ;  /* 0x003c1f000b187f89 */ /* 0x000ea200000e0000 */
[----:B------:R-:W-:Y:S02]  /*4090*/  FMUL.FTZ R33, R78, c[0x0][0x320] ;  /* 0x0000c8004e217a20 */ /* 0x000fe40000410000 */
[----:B------:R-:W-:Y:S01]  /*40a0*/  ISETP.GT.AND P0, PT, R20, RZ, P1 ;  /* 0x000000ff1400720c */ /* 0x000fe20000f04270 */
[----:B------:R-:W-:Y:S02]  /*40b0*/  FMUL.FTZ R18, R18, c[0x0][0x320] ;  /* 0x0000c80012127a20 */ /* 0x000fe40000410000 */
[----:B-1----:R-:W-:Y:S01]  /*40c0*/  FMUL.FTZ R25, R27, c[0x0][0x320] ;  /* 0x0000c8001b197a20 */ /* 0x002fe20000410000 */
[----:B------:R-:W-:Y:S01]  /*40d0*/  ISETP.LT.OR P0, PT, R21, 0x1, P0 ;  /* 0x000000011500780c */ /* 0x000fe20000701670 */
[----:B------:R-:W-:Y:S01]  /*40e0*/  FMUL.FTZ R26, R26, c[0x0][0x320] ;  /* 0x0000c8001a1a7a20 */ /* 0x000fe20000410000 */
[----:B------:R-:W1:Y:S01]  /*40f0*/  MUFU.TANH R33, R33 ;  /* 0x0000002100217308 */ /* 0x000e620000002400 */
[----:B------:R-:W-:Y:S01]  /*4100*/  FMUL.FTZ R63, R63, c[0x0][0x320] ;  /* 0x0000c8003f3f7a20 */ /* 0x000fe20000410000 */
[----:B------:R-:W-:Y:S01]  /*4110*/  FSEL R7, R4, -INF , !P0 ;  /* 0xff80000004077808 */ /* 0x000fe20004000000 */
[----:B------:R-:W-:Y:S01]  /*4120*/  FMUL.FTZ R79, R79, c[0x0][0x320] ;  /* 0x0000c8004f4f7a20 */ /* 0x000fe20000410000 */
[----:B------:R-:W-:Y:S01]  /*4130*/  ISETP.GT.AND P0, PT, R20, 0x1, P1 ;  /* 0x000000011400780c */ /* 0x000fe20000f04270 */
[----:B------:R-:W-:-:S02]  /*4140*/  FMUL.FTZ R67, R67, c[0x0][0x320] ;  /* 0x0000c80043437a20 */ /* 0x000fc40000410000 */
[----:B------:R-:W-:Y:S01]  /*4150*/  FMUL.FTZ R74, R74, c[0x0][0x320] ;  /* 0x0000c8004a4a7a20 */ /* 0x000fe20000410000 */
[----:B------:R-:W-:Y:S01]  /*4160*/  ISETP.LT.OR P0, PT, R21, 0x2, P0 ;  /* 0x000000021500780c */ /* 0x000fe20000701670 */
[----:B------:R-:W-:Y:S01]  /*4170*/  FMUL.FTZ R75, R75, c[0x0][0x320] ;  /* 0x0000c8004b4b7a20 */ /* 0x000fe20000410000 */
[----:B------:R3:W4:Y:S01]  /*4180*/  MUFU.TANH R191, R63 ;  /* 0x0000003f00bf7308 */ /* 0x0007220000002400 */
[----:B------:R-:W-:Y:S01]  /*4190*/  FMUL.FTZ R19, R19, c[0x0][0x320] ;  /* 0x0000c80013137a20 */ /* 0x000fe20000410000 */
[----:B------:R-:W-:Y:S01]  /*41a0*/  FSEL R16, R5, -INF , !P0 ;  /* 0xff80000005107808 */ /* 0x000fe20004000000 */
[----:B------:R-:W-:Y:S01]  /*41b0*/  FMUL.FTZ R5, R31, c[0x0][0x320] ;  /* 0x0000c8001f057a20 */ /* 0x000fe20000410000 */
[----:B------:R-:W-:Y:S01]  /*41c0*/  ISETP.GT.AND P0, PT, R20, 0x8, P1 ;  /* 0x000000081400780c */ /* 0x000fe20000f04270 */
[----:B------:R-:W-:Y:S02]  /*41d0*/  FMUL.FTZ R62, R62, c[0x0][0x320] ;  /* 0x0000c8003e3e7a20 */ /* 0x000fe40000410000 */
[----:B------:R-:W-:Y:S01]  /*41e0*/  FMUL.FTZ R66, R66, c[0x0][0x320] ;  /* 0x0000c80042427a20 */ /* 0x000fe20000410000 */
[----:B------:R-:W-:Y:S01]  /*41f0*/  ISETP.LT.OR P0, PT, R21, 0x9, P0 ;  /* 0x000000091500780c */ /* 0x000fe20000701670 */
[----:B------:R3:W1:Y:S03]  /*4200*/  MUFU.TANH R189, R79 ;  /* 0x0000004f00bd7308 */ /* 0x0006660000002400 */
[----:B------:R-:W-:-:S02]  /*4210*/  FSEL R14, R14, -INF , !P0 ;  /* 0xff8000000e0e7808 */ /* 0x000fc40004000000 */
[----:B------:R-:W-:-:S03]  /*4220*/  ISETP.GT.AND P0, PT, R20, 0x9, P1 ;  /* 0x000000091400780c */ /* 0x000fc60000f04270 */
[----:B------:R3:W1:Y:S01]  /*4230*/  MUFU.TANH R195, R67 ;  /* 0x0000004300c37308 */ /* 0x0006620000002400 */
[----:B------:R-:W-:-:S04]  /*4240*/  ISETP.LT.OR P0, PT, R21, 0xa, P0 ;  /* 0x0000000a1500780c */ /* 0x000fc80000701670 */
[----:B------:R-:W-:Y:S02]  /*4250*/  FSEL R12, R12, -INF , !P0 ;  /* 0xff8000000c0c7808 */ /* 0x000fe40004000000 */
[----:B------:R-:W-:Y:S01]  /*4260*/  ISETP.GT.AND P0, PT, R20, 0x10, P1 ;  /* 0x000000101400780c */ /* 0x000fe20000f04270 */
[----:B------:R-:W1:Y:S03]  /*4270*/  MUFU.TANH R18, R18 ;  /* 0x0000001200127308 */ /* 0x000e660000002400 */
[----:B------:R-:W-:-:S04]  /*4280*/  ISETP.LT.OR P0, PT, R21, 0x11, P0 ;  /* 0x000000111500780c */ /* 0x000fc80000701670 */
[----:B------:R-:W-:Y:S01]  /*4290*/  FSEL R10, R10, -INF , !P0 ;  /* 0xff8000000a0a7808 */ /* 0x000fe20004000000 */
[----:B------:R3:W1:Y:S01]  /*42a0*/  MUFU.TANH R185, R74 ;  /* 0x0000004a00b97308 */ /* 0x0006620000002400 */
[----:B------:R-:W-:-:S04]  /*42b0*/  ISETP.GT.AND P0, PT, R20, 0x11, P1 ;  /* 0x000000111400780c */ /* 0x000fc80000f04270 */
[----:B------:R-:W-:-:S03]  /*42c0*/  ISETP.LT.OR P0, PT, R21, 0x12, P0 ;  /* 0x000000121500780c */ /* 0x000fc60000701670 */
[----:B------:R3:W1:Y:S01]  /*42d0*/  MUFU.TANH R183, R75 ;  /* 0x0000004b00b77308 */ /* 0x0006620000002400 */
[----:B------:R-:W-:Y:S02]  /*42e0*/  FSEL R6, R6, -INF , !P0 ;  /* 0xff80000006067808 */ /* 0x000fe40004000000 */
[----:B------:R-:W-:-:S04]  /*42f0*/  ISETP.GT.AND P0, PT, R20, 0x18, P1 ;  /* 0x000000181400780c */ /* 0x000fc80000f04270 */
[----:B------:R-:W-:Y:S01]  /*4300*/  ISETP.LT.OR P0, PT, R21, 0x19, P0 ;  /* 0x000000191500780c */ /* 0x000fe20000701670 */
[----:B------:R-:W1:Y:S03]  /*4310*/  MUFU.TANH R5, R5 ;  /* 0x0000000500057308 */ /* 0x000e660000002400 */
[----:B------:R-:W-:Y:S01]  /*4320*/  FSEL R4, R9, -INF , !P0 ;  /* 0xff80000009047808 */ /* 0x000fe20004000000 */
[----:B------:R-:W-:Y:S01]  /*4330*/  FMUL.FTZ R9, R23, c[0x0][0x320] ;  /* 0x0000c80017097a20 */ /* 0x000fe20000410000 */
        /* <DEDUP_REMOVED lines=11> */
[----:B------:R-:W1:Y:S01]  /*43f0*/  MUFU.TANH R25, R25 ;  /* 0x0000001900197308 */ /* 0x000e620000002400 */
[----:B------:R-:W-:Y:S02]  /*4400*/  FSEL R182, R182, -INF , !P0 ;  /* 0xff800000b6b67808 */ /* 0x000fe40004000000 */
[----:B------:R-:W-:-:S04]  /*4410*/  ISETP.GT.AND P0, PT, R20, 0x28, P1 ;  /* 0x000000281400780c */ /* 0x000fc80000f04270 */
[----:B------:R-:W-:Y:S01]  /*4420*/  ISETP.LT.OR P0, PT, R21, 0x29, P0 ;  /* 0x000000291500780c */ /* 0x000fe20000701670 */
[----:B------:R-:W1:Y:S03]  /*4430*/  MUFU.TANH R26, R26 ;  /* 0x0000001a001a7308 */ /* 0x000e660000002400 */
[----:B------:R-:W-:Y:S02]  /*4440*/  FSEL R188, R188, -INF , !P0 ;  /* 0xff800000bcbc7808 */ /* 0x000fe40004000000 */
[----:B------:R-:W-:-:S03]  /*4450*/  ISETP.GT.AND P0, PT, R20, 0x29, P1 ;  /* 0x000000291400780c */ /* 0x000fc60000f04270 */
[----:B------:R3:W1:Y:S01]  /*4460*/  MUFU.TANH R187, R66 ;  /* 0x0000004200bb7308 */ /* 0x0006620000002400 */
[----:B------:R-:W-:-:S04]  /*4470*/  ISETP.LT.OR P0, PT, R21, 0x2a, P0 ;  /* 0x0000002a1500780c */ /* 0x000fc80000701670 */
[----:B------:R-:W-:Y:S02]  /*4480*/  FSEL R184, R184, -INF , !P0 ;  /* 0xff800000b8b87808 */ /* 0x000fe40004000000 */
[----:B------:R-:W-:-:S04]  /*4490*/  ISETP.GT.AND P0, PT, R20, 0x30, P1 ;  /* 0x000000301400780c */ /* 0x000fc80000f04270 */
        /* <DEDUP_REMOVED lines=8> */
[----:B------:R-:W-:Y:S01]  /*4520*/  ISETP.GT.AND P0, PT, R20, 0x39, P1 ;  /* 0x000000391400780c */ /* 0x000fe20000f04270 */
[----:B------:R-:W-:Y:S02]  /*4530*/  FMUL.FTZ R20, R22, c[0x0][0x320] ;  /* 0x0000c80016147a20 */ /* 0x000fe40000410000 */
[----:B--2---:R-:W-:Y:S01]  /*4540*/  IMAD.IADD R22, R17, 0x1, R24 ;  /* 0x0000000111167824 */ /* 0x004fe200078e0218 */
[----:B------:R-:W-:-:S03]  /*4550*/  ISETP.LT.OR P0, PT, R21, 0x3a, P0 ;  /* 0x0000003a1500780c */ /* 0x000fc60000701670 */
[----:B------:R-:W2:Y:S01]  /*4560*/  MUFU.TANH R20, R20 ;  /* 0x0000001400147308 */ /* 0x000ea20000002400 */
[----:B------:R-:W-:Y:S02]  /*4570*/  FSEL R32, R32, -INF , !P0 ;  /* 0xff80000020207808 */ /* 0x000fe40004000000 */
[----:B------:R-:W-:Y:S02]  /*4580*/  PLOP3.LUT P0, PT, PT, PT, UP0, 0x40, 0x0 ;  /* 0x000000000000781c */ /* 0x000fe40003f0e808 */
[----:B------:R-:W-:Y:S01]  /*4590*/  IMNMX R21, R22, R13, PT ;  /* 0x0000000d16157217 */ /* 0x000fe20003800200 */
[----:B------:R-:W-:-:S10]  /*45a0*/  IMAD.IADD R22, R15, 0x1, R24 ;  /* 0x000000010f167824 */ /* 0x000fd400078e0218 */
[----:B------:R-:W-:Y:S05]  /*45b0*/  @P0 BRA `(.L_x_1978) ;  /* 0x0000016000000947 */ /* 0x000fea0003800000 */
[----:B-1234-:R-:W-:Y:S01]  /*45c0*/  IMAD.U32 R11, RZ, RZ, UR10 ;  /* 0x0000000aff0b7e24 */ /* 0x01efe2000f8e00ff */
        /* <DEDUP_REMOVED lines=11> */
.L_x_1980:
[----:B------:R-:W-:-:S04]  /*4680*/  MOV R11, c[0x0][0x32c] ;  /* 0x0000cb00000b7a02 */ /* 0x000fc80000000f00 */
[----:B------:R-:W-:-:S13]  /*4690*/  ISETP.NE.AND P0, PT, R11, 0x1, PT ;  /* 0x000000010b00780c */ /* 0x000fda0003f05270 */
[----:B------:R-:W-:-:S05]  /*46a0*/  @P0 IMAD.HI.U32 R11, R13, c[0x0][0x330], RZ ;  /* 0x0000cc000d0b0a27 */ /* 0x000fca00078e00ff */
[----:B------:R-:W-:Y:S02]  /*46b0*/  @P0 SHF.R.U32.HI R13, RZ, c[0x0][0x334], R11 ;  /* 0x0000cd00ff0d0a19 */ /* 0x000fe4000001160b */
.L_x_1981:
[----:B------:R-:W-:Y:S05]  /*46c0*/  BSYNC B0 ;  /* 0x0000000000007941 */ /* 0x000fea0003800000 */
.L_x_1979:
[----:B------:R-:W-:-:S04]  /*46d0*/  IMAD R80, R13, c[0x0][0x32c], -R80 ;  /* 0x0000cb000d507a24 */ /* 0x000fc800078e0a50 */
[----:B------:R-:W-:-:S05]  /*46e0*/  IMAD.IADD R11, R80, 0x1, -R241 ;  /* 0x00000001500b7824 */ /* 0x000fca00078e0af1 */
[----:B------:R-:W-:Y:S02]  /*46f0*/  IADD3 R24, R11, c[0x0][0x32c], RZ ;  /* 0x0000cb000b187a10 */ /* 0x000fe40007ffe0ff */
[----:B------:R-:W-:Y:S02]  /*4700*/  IMNMX R22, R22, R11, !PT ;  /* 0x0000000b16167217 */ /* 0x000fe40007800200 */
[----:B------:R-:W-:Y:S02]  /*4710*/  IMNMX R21, R21, R24, PT ;  /* 0x0000001815157217 */ /* 0x000fe40003800200 */
.L_x_1978:
[----:B-1234-:R-:W-:Y:S01]  /*4720*/  ISETP.GT.AND P0, PT, R22, 0x1, P1 ;  /* 0x000000011600780c */ /* 0x01efe20000f04270 */
[----:B------:R-:W-:Y:S01]  /*4730*/  IMAD.SHL.U32 R231, R231, 0x2, RZ ;  /* 0x00000002e7e77824 */ /* 0x000fe200078e00ff */
[----:B------:R-:W-:Y:S02]  /*4740*/  @UP1 USHF.L.U32 UR25, UR25, 0x7, URZ ;  /* 0x0000000719191899 */ /* 0x000fe4000800063f */
[----:B------:R-:W-:Y:S01]  /*4750*/  ISETP.LT.OR P0, PT, R21, 0x2, P0 ;  /* 0x000000021500780c */ /* 0x000fe20000701670 */
[--C-:B------:R-:W-:Y:S01]  /*4760*/  IMAD R226, R2, 0x2, R231.reuse ;  /* 0x0000000202e27824 */ /* 0x100fe200078e02e7 */
[----:B------:R-:W-:Y:S01]  /*4770*/  LDSM.16.MT88.4 R156, [R231+0x100] ;  /* 0x00010000e79c783b */ /* 0x000fe20000004200 */
[----:B------:R-:W-:Y:S01]  /*4780*/  IMAD R225, R3, 0x2, R231 ;  /* 0x0000000203e17824 */ /* 0x000fe200078e02e7 */
[----:B------:R-:W-:Y:S01]  /*4790*/  FSEL R19, R5, -INF , !P0 ;  /* 0xff80000005137808 */ /* 0x000fe20004000000 */
[----:B------:R-:W-:Y:S01]  /*47a0*/  IMAD R224, R3, 0x2, R226 ;  /* 0x0000000203e07824 */ /* 0x000fe200078e02e2 */
[----:B------:R-:W-:Y:S01]  /*47b0*/  ISETP.GT.AND P0, PT, R22, 0x8, P1 ;  /* 0x000000081600780c */ /* 0x000fe20000f04270 */
[----:B------:R-:W-:Y:S01]  /*47c0*/  LDSM.16.MT88.4 R148, [R226+0x100] ;  /* 0x00010000e294783b */ /* 0x000fe20000004200 */
[----:B------:R-:W-:-:S02]  /*47d0*/  ULDC.64 UR4, c[0x0][0x2c8] ;  /* 0x0000b20000047ab9 */ /* 0x000fc40000000a00 */
[C---:B------:R-:W-:Y:S01]  /*47e0*/  ISETP.LT.OR P0, PT, R21.reuse, 0x9, P0 ;  /* 0x000000091500780c */ /* 0x040fe20000701670 */
[----:B------:R-:W-:Y:S01]  /*47f0*/  LDSM.16.MT88.4 R140, [R225+0x100] ;  /* 0x00010000e18c783b */ /* 0x000fe20000004200 */
[----:B------:R-:W-:Y:S02]  /*4800*/  UIMAD.WIDE.U32 UR26, UR25, UR4, URZ ;  /* 0x00000004191a72a5 */ /* 0x000fe4000f8e003f */
[----:B------:R-:W-:Y:S01]  /*4810*/  FSEL R17, R26, -INF , !P0 ;  /* 0xff8000001a117808 */ /* 0x000fe20004000000 */
[----:B------:R-:W-:Y:S01]  /*4820*/  LDSM.16.MT88.4 R132, [R224+0x100] ;  /* 0x00010000e084783b */ /* 0x000fe20000004200 */
[----:B------:R-:W-:Y:S01]  /*4830*/  ISETP.GT.AND P0, PT, R22, 0x9, P1 ;  /* 0x000000091600780c */ /* 0x000fe20000f04270 */
[----:B------:R-:W-:Y:S02]  /*4840*/  UIADD3 UR20, UR20, -0x2, URZ ;  /* 0xfffffffe14147890 */ /* 0x000fe4000fffe03f */
[----:B------:R-:W-:Y:S01]  /*4850*/  LDSM.16.MT88.4 R40, [R231+0x2100] ;  /* 0x00210000e728783b */ /* 0x000fe20000004200 */
[----:B------:R-:W-:Y:S01]  /*4860*/  ISETP.LT.OR P0, PT, R21, 0xa, P0 ;  /* 0x0000000a1500780c */ /* 0x000fe20000701670 */
[----:B------:R-:W-:-:S02]  /*4870*/  @UP1 UMOV UR25, UR27 ;  /* 0x0000001b00191c82 */ /* 0x000fc40008000000 */
[----:B------:R-:W-:Y:S01]  /*4880*/  LDSM.16.MT88.4 R48, [R226+0x2100] ;  /* 0x00210000e230783b */ /* 0x000fe20000004200 */
[----:B------:R-:W-:Y:S01]  /*4890*/  FSEL R5, R25, -INF , !P0 ;  /* 0xff80000019057808 */ /* 0x000fe20004000000 */
[----:B------:R-:W-:Y:S01]  /*48a0*/  @UP1 USHF.R.U32.HI UR24, URZ, UR5, UR25 ;  /* 0x000000053f181299 */ /* 0x000fe20008011619 */
[----:B------:R-:W-:Y:S01]  /*48b0*/  ISETP.GT.AND P0, PT, R22, 0x10, P1 ;  /* 0x000000101600780c */ /* 0x000fe20000f04270 */
[----:B------:R-:W-:Y:S02]  /*48c0*/  LDSM.16.MT88.4 R56, [R225+0x2100] ;  /* 0x00210000e138783b */ /* 0x000fe40000004200 */
[----:B------:R-:W-:Y:S01]  /*48d0*/  UIADD3 UR4, UR21, UR24, URZ ;  /* 0x0000001815047290 */ /* 0x000fe2000fffe03f */
[----:B------:R-:W-:Y:S01]  /*48e0*/  ISETP.LT.OR P0, PT, R21, 0x11, P0 ;  /* 0x000000111500780c */ /* 0x000fe20000701670 */
[----:B------:R-:W-:Y:S01]  /*48f0*/  LDSM.16.MT88.4 R64, [R224+0x2100] ;  /* 0x00210000e040783b */ /* 0x000fe20000004200 */
[----:B------:R-:W-:Y:S02]  /*4900*/  ULDC UR21, c[0x0][0x328] ;  /* 0x0000ca0000157ab9 */ /* 0x000fe40000000800 */
[----:B------:R-:W-:Y:S01]  /*4910*/  FSEL R15, R20, -INF , !P0 ;  /* 0xff800000140f7808 */ /* 0x000fe20004000000 */
[----:B------:R-:W-:Y:S01]  /*4920*/  LDSM.16.MT88.4 R72, [R231+0x4100] ;  /* 0x00410000e748783b */ /* 0x000fe20000004200 */
[----:B------:R-:W-:Y:S01]  /*4930*/  ISETP.GT.AND P0, PT, R22, 0x11, P1 ;  /* 0x000000111600780c */ /* 0x000fe20000f04270 */
[----:B------:R-:W-:-:S02]  /*4940*/  UIADD3 UR21, UR4, UR21, URZ ;  /* 0x0000001504157290 */ /* 0x000fc4000fffe03f */
[----:B------:R-:W-:Y:S01]  /*4950*/  LDSM.16.MT88.4 R80, [R226+0x4100] ;  /* 0x00410000e250783b */ /* 0x000fe20000004200 */
[----:B------:R-:W-:-:S03]  /*4960*/  ISETP.LT.OR P0, PT, R21, 0x12, P0 ;  /* 0x000000121500780c */ /* 0x000fc60000701670 */
[----:B------:R-:W-:Y:S01]  /*4970*/  LDSM.16.MT88.4 R88, [R225+0x4100] ;  /* 0x00410000e158783b */ /* 0x000fe20000004200 */
[----:B------:R-:W-:Y:S02]  /*4980*/  FSEL R11, R9, -INF , !P0 ;  /* 0xff800000090b7808 */ /* 0x000fe40004000000 */
[----:B------:R-:W-:Y:S01]  /*4990*/  ISETP.GT.AND P0, PT, R22, 0x18, P1 ;  /* 0x000000181600780c */ /* 0x000fe20000f04270 */
[----:B------:R-:W-:Y:S03]  /*49a0*/  LDSM.16.MT88.4 R96, [R224+0x4100] ;  /* 0x00410000e060783b */ /* 0x000fe60000004200 */
[----:B------:R-:W-:Y:S01]  /*49b0*/  ISETP.LT.OR P0, PT, R21, 0x19, P0 ;  /* 0x000000191500780c */ /* 0x000fe20000701670 */
[----:B------:R-:W-:Y:S03]  /*49c0*/  LDSM.16.MT88.4 R104, [R231+0x6100] ;  /* 0x00610000e768783b */ /* 0x000fe60000004200 */
[----:B------:R-:W-:Y:S01]  /*49d0*/  FSEL R9, R18, -INF , !P0 ;  /* 0xff80000012097808 */ /* 0x000fe20004000000 */
[----:B------:R-:W-:Y:S01]  /*49e0*/  LDSM.16.MT88.4 R112, [R226+0x6100] ;  /* 0x00610000e270783b */ /* 0x000fe20000004200 */
[----:B------:R-:W-:-:S03]  /*49f0*/  ISETP.GT.AND P0, PT, R22, 0x19, P1 ;  /* 0x000000191600780c */ /* 0x000fc60000f04270 */
[----:B------:R-:W-:Y:S01]  /*4a00*/  LDSM.16.MT88.4 R120, [R225+0x6100] ;  /* 0x00610000e178783b */ /* 0x000fe20000004200 */
[----:B------:R-:W-:-:S03]  /*4a10*/  ISETP.LT.OR P0, PT, R21, 0x1a, P0 ;  /* 0x0000001a1500780c */ /* 0x000fc60000701670 */
[----:B------:R-:W-:Y:S01]  /*4a20*/  LDSM.16.MT88.4 R28, [R231+0x900] ;  /* 0x00090000e71c783b */ /* 0x000fe20000004200 */
[----:B------:R-:W-:Y:S02]  /*4a30*/  FSEL R13, R23, -INF , !P0 ;  /* 0xff800000170d7808 */ /* 0x000fe40004000000 */
[----:B------:R-:W-:Y:S01]  /*4a40*/  ISETP.GT.AND P0, PT, R22, 0x20, P1 ;  /* 0x000000201600780c */ /* 0x000fe20000f04270 */
[----:B------:R-:W-:Y:S01]  /*4a50*/  LDSM.16.MT88.4 R24, [R225+0x900] ;  /* 0x00090000e118783b */ /* 0x000fe20000004200 */
[----:B------:R-:W-:Y:S02]  /*4a60*/  FMNMX.FTZ R23, R7, R16, !PT ;  /* 0x0000001007177209 */ /* 0x000fe40007810000 */
[----:B------:R-:W-:Y:S02]  /*4a70*/  ISETP.LT.OR P0, PT, R21, 0x21, P0 ;  /* 0x000000211500780c */ /* 0x000fe40000701670 */
[----:B------:R-:W-:Y:S02]  /*4a80*/  FMNMX.FTZ R23, R14, R23, !PT ;  /* 0x000000170e177209 */ /* 0x000fe40007810000 */
[----:B------:R-:W-:-:S02]  /*4a90*/  FSEL R187, R187, -INF , !P0 ;  /* 0xff800000bbbb7808 */ /* 0x000fc40004000000 */
[----:B------:R-:W-:Y:S02]  /*4aa0*/  ISETP.GT.AND P0, PT, R22, 0x21, P1 ;  /* 0x000000211600780c */ /* 0x000fe40000f04270 */
[----:B------:R-:W-:Y:S02]  /*4ab0*/  FMNMX.FTZ R23, R12, R23, !PT ;  /* 0x000000170c177209 */ /* 0x000fe40007810000 */
[----:B------:R-:W-:Y:S02]  /*4ac0*/  ISETP.LT.OR P0, PT, R21, 0x22, P0 ;  /* 0x000000221500780c */ /* 0x000fe40000701670 */
[----:B------:R-:W-:Y:S02]  /*4ad0*/  FMNMX.FTZ R23, R10, R23, !PT ;  /* 0x000000170a177209 */ /* 0x000fe40007810000 */
[----:B------:R-:W-:Y:S02]  /*4ae0*/  FSEL R195, R195, -INF , !P0 ;  /* 0xff800000c3c37808 */ /* 0x000fe40004000000 */
[----:B------:R-:W-:-:S02]  /*4af0*/  ISETP.GT.AND P0, PT, R22, 0x28, P1 ;  /* 0x000000281600780c */ /* 0x000fc40000f04270 */
[----:B------:R-:W-:Y:S02]  /*4b00*/  FMNMX.FTZ R23, R6, R23, !PT ;  /* 0x0000001706177209 */ /* 0x000fe40007810000 */
[----:B------:R-:W-:Y:S02]  /*4b10*/  ISETP.LT.OR P0, PT, R21, 0x29, P0 ;  /* 0x000000291500780c */ /* 0x000fe40000701670 */
[----:B------:R-:W-:Y:S02]  /*4b20*/  FMNMX.FTZ R23, R4, R23, !PT ;  /* 0x0000001704177209 */ /* 0x000fe40007810000 */
[----:B------:R-:W-:Y:S02]  /*4b30*/  FSEL R193, R193, -INF , !P0 ;  /* 0xff800000c1c17808 */ /* 0x000fe40004000000 */
[----:B------:R-:W-:Y:S02]  /*4b40*/  ISETP.GT.AND P0, PT, R22, 0x29, P1 ;  /* 0x000000291600780c */ /* 0x000fe40000f04270 */
[----:B------:R-:W-:-:S02]  /*4b50*/  FMNMX.FTZ R23, R8, R23, !PT ;  /* 0x0000001708177209 */ /* 0x000fc40007810000 */
[----:B------:R-:W-:Y:S02]  /*4b60*/  ISETP.LT.OR P0, PT, R21, 0x2a, P0 ;  /* 0x0000002a1500780c */ /* 0x000fe40000701670 */
[----:B------:R-:W-:Y:S02]  /*4b70*/  FMNMX.FTZ R23, R190, R23, !PT ;  /* 0x00000017be177209 */ /* 0x000fe40007810000 */
[----:B------:R-:W-:Y:S02]  /*4b80*/  FSEL R191, R191, -INF , !P0 ;  /* 0xff800000bfbf7808 */ /* 0x000fe40004000000 */
[----:B------:R-:W-:Y:S02]  /*4b90*/  ISETP.GT.AND P0, PT, R22, 0x30, P1 ;  /* 0x000000301600780c */ /* 0x000fe40000f04270 */
[----:B------:R-:W-:Y:S02]  /*4ba0*/  FMNMX.FTZ R23, R182, R23, !PT ;  /* 0x00000017b6177209 */ /* 0x000fe40007810000 */
[----:B------:R-:W-:-:S02]  /*4bb0*/  ISETP.LT.OR P0, PT, R21, 0x31, P0 ;  /* 0x000000311500780c */ /* 0x000fc40000701670 */
[----:B------:R-:W-:Y:S02]  /*4bc0*/  FMNMX.FTZ R23, R188, R23, !PT ;  /* 0x00000017bc177209 */ /* 0x000fe40007810000 */
[----:B------:R-:W-:Y:S02]  /*4bd0*/  FSEL R33, R33, -INF , !P0 ;  /* 0xff80000021217808 */ /* 0x000fe40004000000 */
[----:B------:R-:W-:Y:S02]  /*4be0*/  ISETP.GT.AND P0, PT, R22, 0x31, P1 ;  /* 0x000000311600780c */ /* 0x000fe40000f04270 */
[----:B------:R-:W-:Y:S02]  /*4bf0*/  FMNMX.FTZ R23, R184, R23, !PT ;  /* 0x00000017b8177209 */ /* 0x000fe40007810000 */
[----:B------:R-:W-:Y:S02]  /*4c00*/  ISETP.LT.OR P0, PT, R21, 0x32, P0 ;  /* 0x000000321500780c */ /* 0x000fe40000701670 */
[----:B------:R-:W-:-:S02]  /*4c10*/  FMNMX.FTZ R23, R194, R23, !PT ;  /* 0x00000017c2177209 */ /* 0x000fc40007810000 */
[----:B------:R-:W-:Y:S02]  /*4c20*/  FSEL R189, R189, -INF , !P0 ;  /* 0xff800000bdbd7808 */ /* 0x000fe40004000000 */
[----:B------:R-:W-:Y:S02]  /*4c30*/  ISETP.GT.AND P0, PT, R22, 0x38, P1 ;  /* 0x000000381600780c */ /* 0x000fe40000f04270 */
[----:B------:R-:W-:Y:S02]  /*4c40*/  FMNMX.FTZ R23, R192, R23, !PT ;  /* 0x00000017c0177209 */ /* 0x000fe40007810000 */
[----:B------:R-:W-:Y:S02]  /*4c50*/  ISETP.LT.OR P0, PT, R21, 0x39, P0 ;  /* 0x000000391500780c */ /* 0x000fe40000701670 */
[----:B------:R-:W-:Y:S02]  /*4c60*/  FMNMX.FTZ R23, R34, R23, !PT ;  /* 0x0000001722177209 */ /* 0x000fe40007810000 */
[----:B------:R-:W-:-:S02]  /*4c70*/  FSEL R185, R185, -INF , !P0 ;  /* 0xff800000b9b97808 */ /* 0x000fc40004000000 */
[----:B------:R-:W-:-:S04]  /*4c80*/  ISETP.GT.AND P0, PT, R22, RZ, P1 ;  /* 0x000000ff1600720c */ /* 0x000fc80000f04270 */
[----:B------:R-:W-:-:S04]  /*4c90*/  ISETP.LT.OR P0, PT, R21, 0x1, P0 ;  /* 0x000000011500780c */ /* 0x000fc80000701670 */
[----:B------:R-:W-:Y:S02]  /*4ca0*/  FSEL R18, R0, -INF , !P0 ;  /* 0xff80000000127808 */ /* 0x000fe40004000000 */
[----:B------:R-:W-:Y:S02]  /*4cb0*/  ISETP.GT.AND P0, PT, R22, 0x39, P1 ;  /* 0x000000391600780c */ /* 0x000fe40000f04270 */
[----:B------:R-:W-:Y:S02]  /*4cc0*/  FMNMX.FTZ R20, R18, R19, !PT ;  /* 0x0000001312147209 */ /* 0x000fe40007810000 */
[----:B------:R-:W-:Y:S02]  /*4cd0*/  ISETP.LT.OR P0, PT, R21, 0x3a, P0 ;  /* 0x0000003a1500780c */ /* 0x000fe40000701670 */
[----:B------:R-:W-:Y:S02]  /*4ce0*/  FMNMX.FTZ R20, R17, R20, !PT ;  /* 0x0000001411147209 */ /* 0x000fe40007810000 */
[----:B------:R-:W-:-:S02]  /*4cf0*/  FMNMX.FTZ R0, R32, R23, !PT ;  /* 0x0000001720007209 */ /* 0x000fc40007810000 */
[----:B------:R-:W-:Y:S02]  /*4d00*/  FMNMX.FTZ R20, R5, R20, !PT ;  /* 0x0000001405147209 */ /* 0x000fe40007810000 */
[----:B------:R-:W-:Y:S01]  /*4d10*/  FSEL R183, R183, -INF , !P0 ;  /* 0xff800000b7b77808 */ /* 0x000fe20004000000 */
        /* <DEDUP_REMOVED lines=11> */
[----:B------:R-:W-:-:S04]  /*4dd0*/  FMNMX.FTZ R20, R33, R20, !PT ;  /* 0x0000001421147209 */ /* 0x000fc80007810000 */
[----:B------:R-:W-:-:S04]  /*4de0*/  FMNMX.FTZ R20, R189, R20, !PT ;  /* 0x00000014bd147209 */ /* 0x000fc80007810000 */
[----:B------:R-:W-:-:S04]  /*4df0*/  FMNMX.FTZ R20, R185, R20, !PT ;  /* 0x00000014b9147209 */ /* 0x000fc80007810000 */
[----:B------:R-:W-:-:S05]  /*4e00*/  FMNMX.FTZ R20, R183, R20, !PT ;  /* 0x00000014b7147209 */ /* 0x000fca0007810000 */
[----:B------:R-:W2:Y:S01]  /*4e10*/  SHFL.BFLY PT, R21, R20, 0x2, 0x1f ;  /* 0x0c401f0014157f89 */ /* 0x000ea200000e0000 */
[----:B-1----:R-:W-:-:S04]  /*4e20*/  FMNMX.FTZ R0, R23, R0, !PT ;  /* 0x0000000017007209 */ /* 0x002fc80007810000 */
[C---:B------:R-:W-:Y:S01]  /*4e30*/  FSETP.NEU.FTZ.AND P0, PT, R0.reuse, -INF , PT ;  /* 0xff8000000000780b */ /* 0x040fe20003f1d000 */
[----:B------:R-:W-:-:S05]  /*4e40*/  FMUL.FTZ R35, R0, c[0x0][0x2d0] ;  /* 0x0000b40000237a20 */ /* 0x000fca0000410000 */
[----:B------:R-:W-:-:S05]  /*4e50*/  FSEL R35, R35, RZ, P0 ;  /* 0x000000ff23237208 */ /* 0x000fca0000000000 */
[--C-:B------:R-:W-:Y:S02]  /*4e60*/  FFMA.FTZ R180, R7, c[0x0][0x2d0], -R35.reuse ;  /* 0x0000b40007b47a23 */ /* 0x100fe40000010823 */
[--C-:B------:R-:W-:Y:S02]  /*4e70*/  FFMA.FTZ R177, R16, c[0x0][0x2d0], -R35.reuse ;  /* 0x0000b40010b17a23 */ /* 0x100fe40000010823 */
[--C-:B------:R-:W-:Y:S02]  /*4e80*/  FFMA.FTZ R178, R14, c[0x0][0x2d0], -R35.reuse ;  /* 0x0000b4000eb27a23 */ /* 0x100fe40000010823 */
[--C-:B------:R-:W-:Y:S01]  /*4e90*/  FFMA.FTZ R173, R12, c[0x0][0x2d0], -R35.reuse ;  /* 0x0000b4000cad7a23 */ /* 0x100fe20000010823 */
[----:B--2---:R-:W-:Y:S01]  /*4ea0*/  FMNMX.FTZ R21, R20, R21, !PT ;  /* 0x0000001514157209 */ /* 0x004fe20007810000 */
[--C-:B------:R-:W-:Y:S01]  /*4eb0*/  FFMA.FTZ R171, R6, c[0x0][0x2d0], -R35.reuse ;  /* 0x0000b40006ab7a23 */ /* 0x100fe20000010823 */
[----:B------:R-:W-:Y:S01]  /*4ec0*/  MUFU.EX2 R180, R180 ;  /* 0x000000b400b47308 */ /* 0x000fe20000000800 */
[----:B------:R-:W-:-:S02]  /*4ed0*/  FFMA.FTZ R170, R4, c[0x0][0x2d0], -R35 ;  /* 0x0000b40004aa7a23 */ /* 0x000fc40000010823 */
[----:B------:R-:W1:Y:S01]  /*4ee0*/  SHFL.BFLY PT, R164, R21, 0x1, 0x1f ;  /* 0x0c201f0015a47f89 */ /* 0x000e6200000e0000 */
[--C-:B------:R-:W-:Y:S02]  /*4ef0*/  FFMA.FTZ R176, R10, c[0x0][0x2d0], -R35.reuse ;  /* 0x0000b4000ab07a23 */ /* 0x100fe40000010823 */
[--C-:B------:R-:W-:Y:S02]  /*4f00*/  FFMA.FTZ R167, R8, c[0x0][0x2d0], -R35.reuse ;  /* 0x0000b40008a77a23 */ /* 0x100fe40000010823 */
[----:B------:R-:W2:Y:S01]  /*4f10*/  MUFU.EX2 R177, R177 ;  /* 0x000000b100b17308 */ /* 0x000ea20000000800 */
[--C-:B------:R-:W-:Y:S02]  /*4f20*/  FFMA.FTZ R179, R190, c[0x0][0x2d0], -R35.reuse ;  /* 0x0000b400beb37a23 */ /* 0x100fe40000010823 */
[--C-:B------:R-:W-:Y:S02]  /*4f30*/  FFMA.FTZ R181, R188, c[0x0][0x2d0], -R35.reuse ;  /* 0x0000b400bcb57a23 */ /* 0x100fe40000010823 */
[----:B------:R-:W-:-:S02]  /*4f40*/  FFMA.FTZ R182, R182, c[0x0][0x2d0], -R35 ;  /* 0x0000b400b6b67a23 */ /* 0x000fc40000010823 */
[--C-:B------:R-:W-:Y:S01]  /*4f50*/  FFMA.FTZ R184, R184, c[0x0][0x2d0], -R35.reuse ;  /* 0x0000b400b8b87a23 */ /* 0x100fe20000010823 */
[----:B------:R-:W-:Y:S01]  /*4f60*/  MUFU.EX2 R178, R178 ;  /* 0x000000b200b27308 */ /* 0x000fe20000000800 */
[----:B------:R-:W-:-:S07]  /*4f70*/  FFMA.FTZ R192, R192, c[0x0][0x2d0], -R35 ;  /* 0x0000b400c0c07a23 */ /* 0x000fce0000010823 */
[----:B------:R-:W3:Y:S01]  /*4f80*/  MUFU.EX2 R173, R173 ;  /* 0x000000ad00ad7308 */ /* 0x000ee20000000800 */
[----:B--2---:R-:W-:Y:S01]  /*4f90*/  F2FP.PACK_AB R128, R177, R180 ;  /* 0x000000b4b180723e */ /* 0x004fe200000000ff */
[----:B------:R-:W-:Y:S01]  /*4fa0*/  FADD.FTZ R177, R180, R177 ;  /* 0x000000b1b4b17221 */ /* 0x000fe20000010000 */
[----:B-1----:R-:W-:Y:S02]  /*4fb0*/  FMNMX.FTZ R164, R164, R21, !PT ;  /* 0x00000015a4a47209 */ /* 0x002fe40007810000 */
[----:B------:R-:W-:Y:S02]  /*4fc0*/  LDSM.16.MT88.4 R20, [R231+0x2900] ;  /* 0x00290000e714783b */ /* 0x000fe40000004200 */
[C---:B------:R-:W-:Y:S01]  /*4fd0*/  FSETP.NEU.FTZ.AND P0, PT, R164.reuse, -INF , PT ;  /* 0xff800000a400780b */ /* 0x040fe20003f1d000 */
[----:B------:R-:W-:Y:S01]  /*4fe0*/  FMUL.FTZ R186, R164, c[0x0][0x2d0] ;  /* 0x0000b400a4ba7a20 */ /* 0x000fe20000410000 */
[----:B------:R-:W-:Y:S04]  /*4ff0*/  MUFU.EX2 R176, R176 ;  /* 0x000000b000b07308 */ /* 0x000fe80000000800 */
[----:B------:R-:W-:-:S02]  /*5000*/  FSEL R186, R186, RZ, P0 ;  /* 0x000000ffbaba7208 */ /* 0x000fc40000000000 */
[----:B------:R-:W-:Y:S02]  /*5010*/  PLOP3.LUT P0, PT, PT, PT, UP0, 0x40, 0x0 ;  /* 0x000000000000781c */ /* 0x000fe40003f0e808 */
[----:B---3--:R-:W-:Y:S01]  /*5020*/  F2FP.PACK_AB R130, R173, R178 ;  /* 0x000000b2ad82723e */ /* 0x008fe200000000ff */
[--C-:B------:R-:W-:Y:S01]  /*5030*/  FFMA.FTZ R172, R18, c[0x0][0x2d0], -R186.reuse ;  /* 0x0000b40012ac7a23 */ /* 0x100fe200000108ba */
[----:B------:R-:W-:Y:S01]  /*5040*/  MUFU.EX2 R171, R171 ;  /* 0x000000ab00ab7308 */ /* 0x000fe20000000800 */
[--C-:B------:R-:W-:Y:S02]  /*5050*/  FFMA.FTZ R175, R19, c[0x0][0x2d0], -R186.reuse ;  /* 0x0000b40013af7a23 */ /* 0x100fe400000108ba */
[--C-:B------:R-:W-:Y:S02]  /*5060*/  FFMA.FTZ R174, R17, c[0x0][0x2d0], -R186.reuse ;  /* 0x0000b40011ae7a23 */ /* 0x100fe400000108ba */
[--C-:B------:R-:W-:Y:S01]  /*5070*/  FFMA.FTZ R169, R5, c[0x0][0x2d0], -R186.reuse ;  /* 0x0000b40005a97a23 */ /* 0x100fe200000108ba */
[----:B------:R-:W-:Y:S01]  /*5080*/  LDSM.16.MT88.4 R16, [R224+0x900] ;  /* 0x00090000e010783b */ /* 0x000fe20000004200 */
[--C-:B------:R-:W-:Y:S01]  /*5090*/  FFMA.FTZ R165, R11, c[0x0][0x2d0], -R186.reuse ;  /* 0x0000b4000ba57a23 */ /* 0x100fe200000108ba */
[----:B------:R-:W-:Y:S01]  /*50a0*/  MUFU.EX2 R172, R172 ;  /* 0x000000ac00ac7308 */ /* 0x000fe20000000800 */
[--C-:B------:R-:W-:Y:S01]  /*50b0*/  FFMA.FTZ R3, R9, c[0x0][0x2d0], -R186.reuse ;  /* 0x0000b40009037a23 */ /* 0x100fe200000108ba */
[----:B------:R-:W1:Y:S01]  /*50c0*/  LDSM.16.MT88.4 R4, [R224+0x6100] ;  /* 0x00610000e004783b */ /* 0x000e620000004200 */
[----:B------:R-:W-:-:S02]  /*50d0*/  FFMA.FTZ R168, R15, c[0x0][0x2d0], -R186 ;  /* 0x0000b4000fa87a23 */ /* 0x000fc400000108ba */
[--C-:B------:R-:W-:Y:S01]  /*50e0*/  FFMA.FTZ R2, R13, c[0x0][0x2d0], -R186.reuse ;  /* 0x0000b4000d027a23 */ /* 0x100fe200000108ba */
[----:B------:R-:W2:Y:S01]  /*50f0*/  LDSM.16.MT88.4 R8, [R226+0x900] ;  /* 0x00090000e208783b */ /* 0x000ea20000004200 */
[--C-:B------:R-:W-:Y:S01]  /*5100*/  FFMA.FTZ R187, R187, c[0x0][0x2d0], -R186.reuse ;  /* 0x0000b400bbbb7a23 */ /* 0x100fe200000108ba */
[----:B------:R-:W3:Y:S01]  /*5110*/  MUFU.EX2 R175, R175 ;  /* 0x000000af00af7308 */ /* 0x000ee20000000800 */
[--C-:B------:R-:W-:Y:S01]  /*5120*/  FFMA.FTZ R188, R195, c[0x0][0x2d0], -R186.reuse ;  /* 0x0000b400c3bc7a23 */ /* 0x100fe200000108ba */
[----:B------:R-:W4:Y:S01]  /*5130*/  LDSM.16.MT88.4 R12, [R226+0x2900] ;  /* 0x00290000e20c783b */ /* 0x000f220000004200 */
[--C-:B------:R-:W-:Y:S02]  /*5140*/  FFMA.FTZ R190, R193, c[0x0][0x2d0], -R186.reuse ;  /* 0x0000b400c1be7a23 */ /* 0x100fe400000108ba */
[--C-:B------:R-:W-:Y:S02]  /*5150*/  FFMA.FTZ R191, R191, c[0x0][0x2d0], -R186.reuse ;  /* 0x0000b400bfbf7a23 */ /* 0x100fe400000108ba */
[----:B------:R-:W-:Y:S01]  /*5160*/  FFMA.FTZ R193, R194, c[0x0][0x2d0], -R35 ;  /* 0x0000b400c2c17a23 */ /* 0x000fe20000010823 */
[----:B------:R-:W-:Y:S01]  /*5170*/  MUFU.EX2 R174, R174 ;  /* 0x000000ae00ae7308 */ /* 0x000fe20000000800 */
[----:B------:R-:W-:-:S02]  /*5180*/  FFMA.FTZ R196, R33, c[0x0][0x2d0], -R186 ;  /* 0x0000b40021c47a23 */ /* 0x000fc400000108ba */
[--C-:B------:R-:W-:Y:S02]  /*5190*/  FFMA.FTZ R189, R189, c[0x0][0x2d0], -R186.reuse ;  /* 0x0000b400bdbd7a23 */ /* 0x100fe400000108ba */
[--C-:B------:R-:W-:Y:S02]  /*51a0*/  FFMA.FTZ R185, R185, c[0x0][0x2d0], -R186.reuse ;  /* 0x0000b400b9b97a23 */ /* 0x100fe400000108ba */
[--C-:B------:R-:W-:Y:S01]  /*51b0*/  FFMA.FTZ R194, R34, c[0x0][0x2d0], -R35.reuse ;  /* 0x0000b40022c27a23 */ /* 0x100fe20000010823 */
[----:B------:R-:W5:Y:S01]  /*51c0*/  MUFU.EX2 R169, R169 ;  /* 0x000000a900a97308 */ /* 0x000f620000000800 */
[----:B---3--:R-:W-:Y:S01]  /*51d0*/  F2FP.PACK_AB R129, R175, R172 ;  /* 0x000000acaf81723e */ /* 0x008fe200000000ff */
[----:B------:R-:W-:Y:S02]  /*51e0*/  FFMA.FTZ R195, R32, c[0x0][0x2d0], -R35 ;  /* 0x0000b40020c37a23 */ /* 0x000fe40000010823 */
[----:B------:R-:W-:Y:S01]  /*51f0*/  FFMA.FTZ R186, R183, c[0x0][0x2d0], -R186 ;  /* 0x0000b400b7ba7a23 */ /* 0x000fe200000108ba */
[----:B------:R-:W-:Y:S01]  /*5200*/  LDSM.16.MT88.4 R32, [R231+0x1900] ;  /* 0x00190000e720783b */ /* 0x000fe20000004200 */
[----:B------:R-:W-:-:S02]  /*5210*/  FADD.FTZ R175, R172, R175 ;  /* 0x000000afacaf7221 */ /* 0x000fc40000010000 */
[----:B------:R-:W-:Y:S01]  /*5220*/  MUFU.EX2 R170, R170 ;  /* 0x000000aa00aa7308 */ /* 0x000fe20000000800 */
[----:B------:R-:W-:-:S04]  /*5230*/  FADD.FTZ R178, R178, R177 ;  /* 0x000000b1b2b27221 */ /* 0x000fc80000010000 */
[----:B------:R-:W-:Y:S01]  /*5240*/  FADD.FTZ R173, R173, R178 ;  /* 0x000000b2adad7221 */ /* 0x000fe20000010000 */
[----:B-----5:R-:W-:Y:S02]  /*5250*/  F2FP.PACK_AB R131, R169, R174 ;  /* 0x000000aea983723e */ /* 0x020fe400000000ff */
[----:B------:R-:W-:Y:S01]  /*5260*/  MUFU.EX2 R167, R167 ;  /* 0x000000a700a77308 */ /* 0x000fe20000000800 */
[----:B------:R-:W-:-:S04]  /*5270*/  FADD.FTZ R174, R174, R175 ;  /* 0x000000afaeae7221 */ /* 0x000fc80000010000 */
[----:B------:R-:W-:Y:S01]  /*5280*/  FADD.FTZ R169, R169, R174 ;  /* 0x000000aea9a97221 */ /* 0x000fe20000010000 */
[C---:B------:R-:W-:Y:S02]  /*5290*/  HMMA.16816.F32 R152, R128.reuse, R148, RZ ;  /* 0x000000948098723c */ /* 0x040fe400000018ff */
[----:B------:R-:W-:Y:S06]  /*52a0*/  MUFU.EX2 R168, R168 ;  /* 0x000000a800a87308 */ /* 0x000fec0000000800 */
[C---:B------:R-:W-:Y:S02]  /*52b0*/  HMMA.16816.F32 R148, R128.reuse, R150, RZ ;  /* 0x000000968094723c */ /* 0x040fe400000018ff */
[----:B------:R-:W3:Y:S06]  /*52c0*/  MUFU.EX2 R165, R165 ;  /* 0x000000a500a57308 */ /* 0x000eec0000000800 */
[C---:B------:R-:W-:Y:S02]  /*52d0*/  HMMA.16816.F32 R160, R128.reuse, R156, RZ ;  /* 0x0000009c80a0723c */ /* 0x040fe400000018ff */
[----:B------:R-:W-:Y:S06]  /*52e0*/  MUFU.EX2 R3, R3 ;  /* 0x0000000300037308 */ /* 0x000fec0000000800 */
[C---:B------:R-:W-:Y:S02]  /*52f0*/  HMMA.16816.F32 R144, R128.reuse, R140, RZ ;  /* 0x0000008c8090723c */ /* 0x040fe400000018ff */
[----:B------:R-:W5:Y:S06]  /*5300*/  MUFU.EX2 R2, R2 ;  /* 0x0000000200027308 */ /* 0x000f6c0000000800 */
[C---:B------:R-:W-:Y:S02]  /*5310*/  HMMA.16816.F32 R136, R128.reuse, R132, RZ ;  /* 0x000000848088723c */ /* 0x040fe400000018ff */
[----:B------:R-:W-:Y:S06]  /*5320*/  MUFU.EX2 R179, R179 ;  /* 0x000000b300b37308 */ /* 0x000fec0000000800 */
[C---:B------:R-:W-:Y:S02]  /*5330*/  HMMA.16816.F32 R36, R128.reuse, R40, RZ ;  /* 0x000000288024723c */ /* 0x040fe400000018ff */
[----:B------:R-:W1:Y:S06]  /*5340*/  MUFU.EX2 R182, R182 ;  /* 0x000000b600b67308 */ /* 0x000e6c0000000800 */
        /* <DEDUP_REMOVED lines=28> */
[C---:B------:R-:W-:Y:S08]  /*5510*/  HMMA.16816.F32 R48, R128.reuse, R50, RZ ;  /* 0x000000328030723c */ /* 0x040ff000000018ff */
        /* <DEDUP_REMOVED lines=9> */
[C---:B-1----:R-:W-:Y:S07]  /*55b0*/  HMMA.16816.F32 R124, R128.reuse, R4, RZ ;  /* 0x00000004807c723c */ /* 0x042fee00000018ff */
[----:B------:R-:W-:Y:S01]  /*55c0*/  F2FP.PACK_AB R4, R171, R176 ;  /* 0x000000b0ab04723e */ /* 0x000fe200000000ff */
[----:B------:R-:W-:Y:S01]  /*55d0*/  HMMA.16816.F32 R128, R128, R6, RZ ;  /* 0x000000068080723c */ /* 0x000fe200000018ff */
[----:B---3--:R-:W-:Y:S01]  /*55e0*/  F2FP.PACK_AB R5, R165, R168 ;  /* 0x000000a8a505723e */ /* 0x008fe200000000ff */
[----:B------:R-:W-:-:S02]  /*55f0*/  FADD.FTZ R176, R176, R173 ;  /* 0x000000adb0b07221 */ /* 0x000fc40000010000 */
[----:B------:R-:W-:Y:S02]  /*5600*/  FADD.FTZ R168, R168, R169 ;  /* 0x000000a9a8a87221 */ /* 0x000fe40000010000 */
[----:B------:R-:W-:Y:S01]  /*5610*/  FADD.FTZ R171, R171, R176 ;  /* 0x000000b0abab7221 */ /* 0x000fe20000010000 */
[----:B------:R-:W-:Y:S01]  /*5620*/  F2FP.PACK_AB R6, R167, R170 ;  /* 0x000000aaa706723e */ /* 0x000fe200000000ff */
[----:B------:R-:W-:Y:S01]  /*5630*/  FADD.FTZ R168, R165, R168 ;  /* 0x000000a8a5a87221 */ /* 0x000fe20000010000 */
[----:B-----5:R-:W-:Y:S01]  /*5640*/  F2FP.PACK_AB R7, R2, R3 ;  /* 0x000000030207723e */ /* 0x020fe200000000ff */
[----:B------:R-:W-:Y:S02]  /*5650*/  FADD.FTZ R170, R170, R171 ;  /* 0x000000abaaaa7221 */ /* 0x000fe40000010000 */
[----:B------:R-:W-:Y:S02]  /*5660*/  FADD.FTZ R3, R3, R168 ;  /* 0x000000a803037221 */ /* 0x000fe40000010000 */
[----:B------:R-:W-:-:S02]  /*5670*/  FADD.FTZ R170, R167, R170 ;  /* 0x000000aaa7aa7221 */ /* 0x000fc40000010000 */
[----:B--2---:R-:W-:Y:S01]  /*5680*/  HMMA.16816.F32 R152, R4, R8, R152 ;  /* 0x000000080498723c */ /* 0x004fe20000001898 */
[----:B------:R-:W-:-:S07]  /*5690*/  FADD.FTZ R2, R2, R3 ;  /* 0x0000000302027221 */ /* 0x000fce0000010000 */
[C---:B------:R-:W-:Y:S01]  /*56a0*/  HMMA.16816.F32 R148, R4.reuse, R10, R148 ;  /* 0x0000000a0494723c */ /* 0x040fe20000001894 */
[----:B------:R-:W1:Y:S07]  /*56b0*/  LDSM.16.MT88.4 R8, [R225+0x2900] ;  /* 0x00290000e108783b */ /* 0x000e6e0000004200 */
[C---:B----4-:R-:W-:Y:S08]  /*56c0*/  HMMA.16816.F32 R44, R4.reuse, R12, R44 ;  /* 0x0000000c042c723c */ /* 0x050ff0000000182c */
[C---:B------:R-:W-:Y:S01]  /*56d0*/  HMMA.16816.F32 R48, R4.reuse, R14, R48 ;  /* 0x0000000e0430723c */ /* 0x040fe20000001830 */
[----:B------:R-:W2:Y:S07]  /*56e0*/  LDSM.16.MT88.4 R12, [R225+0x4900] ;  /* 0x00490000e10c783b */ /* 0x000eae0000004200 */
[C---:B------:R-:W-:Y:S08]  /*56f0*/  HMMA.16816.F32 R136, R4.reuse, R16, R136 ;  /* 0x000000100488723c */ /* 0x040ff00000001888 */
[C---:B------:R-:W-:Y:S01]  /*5700*/  HMMA.16816.F32 R132, R4.reuse, R18, R132 ;  /* 0x000000120484723c */ /* 0x040fe20000001884 */
[----:B------:R-:W-:Y:S07]  /*5710*/  LDSM.16.MT88.4 R16, [R231+0x4900] ;  /* 0x00490000e710783b */ /* 0x000fee0000004200 */
[C---:B------:R-:W-:Y:S08]  /*5720*/  HMMA.16816.F32 R160, R4.reuse, R28, R160 ;  /* 0x0000001c04a0723c */ /* 0x040ff000000018a0 */
[C---:B-1----:R-:W-:Y:S08]  /*5730*/  HMMA.16816.F32 R52, R4.reuse, R8, R52 ;  /* 0x000000080434723c */ /* 0x042ff00000001834 */
[C---:B------:R-:W-:Y:S01]  /*5740*/  HMMA.16816.F32 R56, R4.reuse, R10, R56 ;  /* 0x0000000a0438723c */ /* 0x040fe20000001838 */
[----:B------:R-:W1:Y:S07]  /*5750*/  LDSM.16.MT88.4 R8, [R224+0x4900] ;  /* 0x00490000e008783b */ /* 0x000e6e0000004200 */
[C---:B--2---:R-:W-:Y:S08]  /*5760*/  HMMA.16816.F32 R84, R4.reuse, R12, R84 ;  /* 0x0000000c0454723c */ /* 0x044ff00000001854 */
[C---:B------:R-:W-:Y:S01]  /*5770*/  HMMA.16816.F32 R88, R4.reuse, R14, R88 ;  /* 0x0000000e0458723c */ /* 0x040fe20000001858 */
[----:B------:R-:W2:Y:S07]  /*5780*/  LDSM.16.MT88.4 R12, [R225+0x6900] ;  /* 0x00690000e10c783b */ /* 0x000eae0000004200 */
[C---:B------:R-:W-:Y:S01]  /*5790*/  HMMA.16816.F32 R156, R4.reuse, R30, R156 ;  /* 0x0000001e049c723c */ /* 0x040fe2000000189c */
[----:B------:R-:W-:Y:S07]  /*57a0*/  LDSM.16.MT88.4 R28, [R224+0x2900] ;  /* 0x00290000e01c783b */ /* 0x000fee0000004200 */
[C---:B------:R-:W-:Y:S08]  /*57b0*/  HMMA.16816.F32 R144, R4.reuse, R24, R144 ;  /* 0x000000180490723c */ /* 0x040ff00000001890 */
[C---:B------:R-:W-:Y:S01]  /*57c0*/  HMMA.16816.F32 R140, R4.reuse, R26, R140 ;  /* 0x0000001a048c723c */ /* 0x040fe2000000188c */
[----:B------:R-:W-:Y:S07]  /*57d0*/  LDSM.16.MT88.4 R24, [R226+0x4900] ;  /* 0x00490000e218783b */ /* 0x000fee0000004200 */
[C---:B-1----:R-:W-:Y:S08]  /*57e0*/  HMMA.16816.F32 R92, R4.reuse, R8, R92 ;  /* 0x00000008045c723c */ /* 0x042ff0000000185c */
[C---:B------:R-:W-:Y:S01]  /*57f0*/  HMMA.16816.F32 R96, R4.reuse, R10, R96 ;  /* 0x0000000a0460723c */ /* 0x040fe20000001860 */
[----:B------:R-:W1:Y:S07]  /*5800*/  LDSM.16.MT88.4 R8, [R224+0x6900] ;  /* 0x00690000e008783b */ /* 0x000e6e0000004200 */
[C---:B------:R-:W-:Y:S08]  /*5810*/  HMMA.16816.F32 R36, R4.reuse, R20, R36 ;  /* 0x000000140424723c */ /* 0x040ff00000001824 */
[C---:B------:R-:W-:Y:S01]  /*5820*/  HMMA.16816.F32 R40, R4.reuse, R22, R40 ;  /* 0x000000160428723c */ /* 0x040fe20000001828 */
[----:B------:R-:W3:Y:S07]  /*5830*/  LDSM.16.MT88.4 R20, [R231+0x6900] ;  /* 0x00690000e714783b */ /* 0x000eee0000004200 */
        /* <DEDUP_REMOVED lines=11> */
[----:B------:R-:W-:Y:S07]  /*58f0*/  LDSM.16.MT88.4 R28, [R225+0x1100] ;  /* 0x00110000e11c783b */ /* 0x000fee0000004200 */
[C---:B------:R-:W-:Y:S08]  /*5900*/  HMMA.16816.F32 R76, R4.reuse, R24, R76 ;  /* 0x00000018044c723c */ /* 0x040ff0000000184c */
[C---:B------:R-:W-:Y:S01]  /*5910*/  HMMA.16816.F32 R80, R4.reuse, R26, R80 ;  /* 0x0000001a0450723c */ /* 0x040fe20000001850 */
[----:B------:R-:W-:Y:S07]  /*5920*/  LDSM.16.MT88.4 R24, [R224+0x1100] ;  /* 0x00110000e018783b */ /* 0x000fee0000004200 */
        /* <DEDUP_REMOVED lines=15> */
[----:B--2---:R-:W-:Y:S01]  /*5a20*/  HMMA.16816.F32 R36, R4, R12, R36 ;  /* 0x0000000c0424723c */ /* 0x004fe20000001824 */
[----:B------:R-:W-:-:S02]  /*5a30*/  FADD.FTZ R190, R190, R187 ;  /* 0x000000bbbebe7221 */ /* 0x000fc40000010000 */
[----:B------:R-:W-:Y:S02]  /*5a40*/  FADD.FTZ R184, R184, R181 ;  /* 0x000000b5b8b87221 */ /* 0x000fe40000010000 */
[----:B------:R-:W-:-:S03]  /*5a50*/  FADD.FTZ R191, R191, R190 ;  /* 0x000000bebfbf7221 */ /* 0x000fc60000010000 */
        /* <DEDUP_REMOVED lines=19> */
[----:B------:R-:W5:Y:S07]  /*5b90*/  LDSM.16.MT88.4 R28, [R231+0x5100] ;  /* 0x00510000e71c783b */ /* 0x000f6e0000004200 */
[C---:B------:R-:W-:Y:S08]  /*5ba0*/  HMMA.16816.F32 R136, R4.reuse, R24, R136 ;  /* 0x000000180488723c */ /* 0x040ff00000001888 */
        /* <DEDUP_REMOVED lines=14> */
[C---:B-----5:R-:W-:Y:S08]  /*5c90*/  HMMA.16816.F32 R68, R4.reuse, R28, R68 ;  /* 0x0000001c0444723c */ /* 0x060ff00000001844 */
        /* <DEDUP_REMOVED lines=14> */
[C---:B------:R-:W-:Y:S01]  /*5d80*/  F2FP.PACK_AB R5, R189.reuse, R196 ;  /* 0x000000c4bd05723e */ /* 0x040fe200000000ff */
        /* <DEDUP_REMOVED lines=14> */
[C---:B------:R-:W-:Y:S08]  /*5e70*/  HMMA.16816.F32 R160, R4.reuse, R32, R160 ;  /* 0x0000002004a0723c */ /* 0x040ff000000018a0 */
        /* <DEDUP_REMOVED lines=21> */
[C---:B------:R-:W-:Y:S08]  /*5fd0*/  HMMA.16816.F32 R64, R4.reuse, R34, R64 ;  /* 0x000000220440723c */ /* 0x040ff00000001840 */
[C---:B-----5:R-:W-:Y:S08]  /*5fe0*/  HMMA.16816.F32 R76, R4.reuse, R28, R76 ;  /* 0x0000001c044c723c */ /* 0x060ff0000000184c */
[C---:B------:R-:W-:Y:S08]  /*5ff0*/  HMMA.16816.F32 R80, R4.reuse, R30, R80 ;  /* 0x0000001e0450723c */ /* 0x040ff00000001850 */
[C---:B------:R-:W-:Y:S08]  /*6000*/  HMMA.16816.F32 R84, R4.reuse, R24, R84 ;  /* 0x000000180454723c */ /* 0x040ff00000001854 */
[C---:B------:R-:W-:Y:S08]  /*6010*/  HMMA.16816.F32 R88, R4.reuse, R26, R88 ;  /* 0x0000001a0458723c */ /* 0x040ff00000001858 */
[C---:B---3--:R-:W-:Y:S08]  /*6020*/  HMMA.16816.F32 R92, R4.reuse, R20, R92 ;  /* 0x00000014045c723c */ /* 0x048ff0000000185c */
[C---:B------:R-:W-:Y:S08]  /*6030*/  HMMA.16816.F32 R96, R4.reuse, R22, R96 ;  /* 0x000000160460723c */ /* 0x040ff00000001860 */
[C---:B----4-:R-:W-:Y:S08]  /*6040*/  HMMA.16816.F32 R108, R4.reuse, R16, R108 ;  /* 0x00000010046c723c */ /* 0x050ff0000000186c */
[C---:B------:R-:W-:Y:S08]  /*6050*/  HMMA.16816.F32 R112, R4.reuse, R18, R112 ;  /* 0x000000120470723c */ /* 0x040ff00000001870 */
[C---:B--2---:R-:W-:Y:S08]  /*6060*/  HMMA.16816.F32 R116, R4.reuse, R12, R116 ;  /* 0x0000000c0474723c */ /* 0x044ff00000001874 */
[C---:B------:R-:W-:Y:S08]  /*6070*/  HMMA.16816.F32 R120, R4.reuse, R14, R120 ;  /* 0x0000000e0478723c */ /* 0x040ff00000001878 */
[C---:B-1----:R-:W-:Y:S08]  /*6080*/  HMMA.16816.F32 R124, R4.reuse, R8, R124 ;  /* 0x00000008047c723c */ /* 0x042ff0000000187c */
[----:B------:R-:W-:Y:S01]  /*6090*/  HMMA.16816.F32 R128, R4, R10, R128 ;  /* 0x0000000a0480723c */ /* 0x000fe20000001880 */
[----:B------:R-:W-:Y:S07]  /*60a0*/  @P0 BRA `(.L_x_1982) ;  /* 0x0000018000000947 */ /* 0x000fee0003800000 */
        /* <DEDUP_REMOVED lines=13> */
.L_x_1983:
[----:B------:R-:W-:Y:S02]  /*6180*/  UMOV UR5, 0x1 ;  /* 0x0000000100057882 */ /* 0x000fe40000000000 */
[----:B------:R-:W-:Y:S02]  /*6190*/  ULDC UR4, c[0x0][0x32c] ;  /* 0x0000cb0000047ab9 */ /* 0x000fe40000000800 */
[----:B------:R-:W-:-:S03]  /*61a0*/  UISETP.NE.AND UP2, UPT, UR5, UR4, UPT ;  /* 0x000000040500728c */ /* 0x000fc6000bf45270 */
[----:B------:R-:W-:Y:S02]  /*61b0*/  ULDC.64 UR4, c[0x0][0x330] ;  /* 0x0000cc0000047ab9 */ /* 0x000fe40000000a00 */
[----:B------:R-:W-:-:S07]  /*61c0*/  UIMAD.WIDE.U32 UR26, UR24, UR4, URZ ;  /* 0x00000004181a72a5 */ /* 0x000fce000f8e003f */
[----:B------:R-:W-:Y:S02]  /*61d0*/  @UP2 UMOV UR25, UR27 ;  /* 0x0000001b00192c82 */ /* 0x000fe40008000000 */
[----:B------:R-:W-:Y:S02]  /*61e0*/  @UP2 USHF.R.U32.HI UR24, URZ, UR5, UR25 ;  /* 0x000000053f182299 */ /* 0x000fe40008011619 */
.L_x_1984:
[----:B------:R-:W-:Y:S02]  /*61f0*/  ULDC UR4, c[0x0][0x32c] ;  /* 0x0000cb0000047ab9 */ /* 0x000fe40000000800 */
[----:B------:R-:W-:-:S04]  /*6200*/  UIMAD UR4, UR24, UR4, UR4 ;  /* 0x00000004180472a4 */ /* 0x000fc8000f8e0204 */
[----:B------:R-:W-:-:S04]  /*6210*/  UISETP.LT.AND UP2, UPT, UR21, UR4, UPT ;  /* 0x000000041500728c */ /* 0x000fc8000bf41270 */
[----:B------:R-:W-:-:S04]  /*6220*/  USEL UR21, UR21, UR4, UP2 ;  /* 0x0000000415157287 */ /* 0x000fc80009000000 */
.L_x_1982:
[----:B------:R-:W-:-:S04]  /*6230*/  USHF.R.S32.HI UR4, URZ, 0x1f, UR21 ;  /* 0x0000001f3f047899 */ /* 0x000fc80008011415 */
[----:B------:R-:W-:-:S04]  /*6240*/  ULEA.HI UR4, UR4, UR21, URZ, 0x6 ;  /* 0x0000001504047291 */ /* 0x000fc8000f8f303f */
[----:B------:R-:W-:-:S04]  /*6250*/  USHF.R.S32.HI UR4, URZ, 0x6, UR4 ;  /* 0x000000063f047899 */ /* 0x000fc80008011404 */
[----:B------:R-:W-:-:S04]  /*6260*/  UISETP.LT.AND UP2, UPT, UR9, UR4, UPT ;  /* 0x000000040900728c */ /* 0x000fc8000bf41270 */
[----:B------:R-:W-:-:S04]  /*6270*/  USEL UR4, UR9, UR4, !UP2 ;  /* 0x0000000409047287 */ /* 0x000fc8000d000000 */
[----:B------:R-:W-:-:S06]  /*6280*/  UISETP.GE.AND UP2, UPT, UR20, UR4, UPT ;  /* 0x000000041400728c */ /* 0x000fcc000bf46270 */
[----:B------:R-:W-:-:S13]  /*6290*/  PLOP3.LUT P0, PT, PT, PT, UP2, 0x40, 0x0 ;  /* 0x000000000000781c */ /* 0x000fda0003f0e828 */
[----:B------:R-:W-:Y:S05]  /*62a0*/  @P0 BRA `(.L_x_1985) ;  /* 0x0000487000000947 */ /* 0x000fea0003800000 */
[----:B------:R-:W-:Y:S01]  /*62b0*/  IMAD.MOV.U32 R3, RZ, RZ, R0 ;  /* 0x000000ffff037224 */ /* 0x000fe200078e0000 */
[C---:B------:R-:W-:Y:S01]  /*62c0*/  SHF.L.U64.HI R4, R207.reuse, 0x1, R166 ;  /* 0x00000001cf047819 */ /* 0x040fe200000102a6 */
[----:B------:R-:W-:Y:S01]  /*62d0*/  IMAD.MOV.U32 R2, RZ, RZ, R164 ;  /* 0x000000ffff027224 */ /* 0x000fe200078e00a4 */
[C---:B------:R-:W-:Y:S01]  /*62e0*/  SHF.L.U64.HI R252, R206.reuse, 0x1, R247 ;  /* 0x00000001cefc7819 */ /* 0x040fe200000102f7 */
[----:B------:R-:W-:Y:S01]  /*62f0*/  IMAD.SHL.U32 R0, R207, 0x2, RZ ;  /* 0x00000002cf007824 */ /* 0x000fe200078e00ff */
[----:B------:R-:W-:Y:S01]  /*6300*/  SEL R250, RZ, 0x10, P5 ;  /* 0x00000010fffa7807 */ /* 0x000fe20002800000 */
[----:B------:R-:W-:Y:S01]  /*6310*/  IMAD.SHL.U32 R251, R206, 0x2, RZ ;  /* 0x00000002cefb7824 */ /* 0x000fe200078e00ff */
[----:B------:R-:W-:Y:S02]  /*6320*/  SEL R249, RZ, 0x10, P4 ;  /* 0x00000010fff97807 */ /* 0x000fe40002000000 */
.L_x_1996:
[----:B------:R-:W-:Y:S04]  /*6330*/  DEPBAR.LE SB0, 0x0 ;  /* 0x000080000000791a */ /* 0x000fe80000000000 */
[----:B------:R-:W-:Y:S01]  /*6340*/  BAR.SYNC.DEFER_BLOCKING 0x0 ;  /* 0x0000000000007b1d */ /* 0x000fe20000010000 */
[----:B------:R-:W-:Y:S06]  /*6350*/  UISETP.GT.AND UP2, UPT, UR9, UR20, UPT ;  /* 0x000000140900728c */ /* 0x000fec000bf44270 */
[----:B------:R-:W-:Y:S01]  /*6360*/  PLOP3.LUT P0, PT, PT, PT, UP2, 0x80, 0x0 ;  /* 0x000000000000781c */ /* 0x000fe20003f0f028 */
[----:B------:R1:W2:Y:S04]  /*6370*/  LDSM.16.M88.4 R164, [R234+0x10100] ;  /* 0x01010000eaa4783b */ /* 0x0002a80000000200 */
[----:B------:R1:W3:Y:S04]  /*6380*/  LDSM.16.M88.4 R168, [R233+0x8100] ;  /* 0x00810000e9a8783b */ /* 0x0002e80000000200 */
[----:B------:R1:W4:Y:S04]  /*6390*/  LDSM.16.M88.4 R172, [R233+0x8900] ;  /* 0x00890000e9ac783b */ /* 0x0003280000000200 */
[----:B------:R1:W1:Y:S04]  /*63a0*/  LDSM.16.M88.4 R176, [R233+0x9100] ;  /* 0x00910000e9b0783b */ /* 0x0002680000000200 */
[----:B------:R1:W1:Y:S04]  /*63b0*/  LDSM.16.M88.4 R180, [R233+0x9900] ;  /* 0x00990000e9b4783b */ /* 0x0002680000000200 */
[----:B------:R1:W1:Y:S04]  /*63c0*/  LDSM.16.M88.4 R184, [R230+0x10100] ;  /* 0x01010000e6b8783b */ /* 0x0002680000000200 */
[----:B------:R1:W1:Y:S04]  /*63d0*/  LDSM.16.M88.4 R188, [R232] ;  /* 0x00000000e8bc783b */ /* 0x0002680000000200 */
[----:B------:R1:W1:Y:S04]  /*63e0*/  LDSM.16.M88.4 R192, [R223] ;  /* 0x00000000dfc0783b */ /* 0x0002680000000200 */
[----:B------:R1:W1:Y:S04]  /*63f0*/  LDSM.16.M88.4 R196, [R222] ;  /* 0x00000000dec4783b */ /* 0x0002680000000200 */
[----:B------:R1:W1:Y:S01]  /*6400*/  LDSM.16.M88.4 R200, [R221] ;  /* 0x00000000ddc8783b */ /* 0x0002620000000200 */
[----:B------:R-:W-:-:S05]  /*6410*/  @P0 BRA `(.L_x_1986) ;  /* 0x000003b000000947 */ /* 0x000fca0003800000 */
[----:B------:R-:W-:Y:S01]  /*6420*/  SHF.R.S32.HI R5, RZ, 0x1f, R238 ;  /* 0x0000001fff057819 */ /* 0x000fe200000114ee */
[----:B------:R-:W-:Y:S01]  /*6430*/  IMAD.WIDE.U32 R10, R238, c[0x0][0x208], RZ ;  /* 0x00008200ee0a7a25 */ /* 0x000fe200078e00ff */
[----:B------:R-:W-:Y:S02]  /*6440*/  SHF.R.S32.HI R4, RZ, 0x1f, R237 ;  /* 0x0000001fff047819 */ /* 0x000fe400000114ed */
[----:B------:R-:W-:Y:S01]  /*6450*/  IADD3 R16, -R250, 0x10, RZ ;  /* 0x00000010fa107810 */ /* 0x000fe20007ffe1ff */
[----:B------:R-:W-:Y:S01]  /*6460*/  IMAD R5, R5, c[0x0][0x208], RZ ;  /* 0x0000820005057a24 */ /* 0x000fe200078e02ff */
[----:B------:R-:W-:Y:S01]  /*6470*/  IADD3 R14, -R249, 0x10, RZ ;  /* 0x00000010f90e7810 */ /* 0x000fe20007ffe1ff */
[----:B------:R-:W-:Y:S01]  /*6480*/  IMAD R4, R4, c[0x0][0x218], RZ ;  /* 0x0000860004047a24 */ /* 0x000fe200078e02ff */
[----:B------:R-:W-:Y:S01]  /*6490*/  LOP3.LUT R16, R16, 0xf, RZ, 0xc0, !PT ;  /* 0x0000000f10107812 */ /* 0x000fe200078ec0ff */
[----:B------:R-:W-:Y:S01]  /*64a0*/  IMAD R5, R238, c[0x0][0x20c], R5 ;  /* 0x00008300ee057a24 */ /* 0x000fe200078e0205 */
[----:B------:R-:W-:Y:S01]  /*64b0*/  LOP3.LUT R14, R14, 0xf, RZ, 0xc0, !PT ;  /* 0x0000000f0e0e7812 */ /* 0x000fe200078ec0ff */
[----:B------:R-:W-:Y:S01]  /*64c0*/  IMAD R4, R237, c[0x0][0x21c], R4 ;  /* 0x00008700ed047a24 */ /* 0x000fe200078e0204 */
[----:B------:R-:W-:Y:S01]  /*64d0*/  IADD3 R13, -R248, 0x10, RZ ;  /* 0x00000010f80d7810 */ /* 0x000fe20007ffe1ff */
[----:B------:R-:W-:Y:S01]  /*64e0*/  IMAD.IADD R11, R11, 0x1, R5 ;  /* 0x000000010b0b7824 */ /* 0x000fe200078e0205 */
[C---:B------:R-:W-:Y:S01]  /*64f0*/  SHF.L.U64.HI R6, R205.reuse, 0x1, R246 ;  /* 0x00000001cd067819 */ /* 0x040fe200000102f6 */
[----:B------:R-:W-:Y:S01]  /*6500*/  IMAD.SHL.U32 R5, R205, 0x2, RZ ;  /* 0x00000002cd057824 */ /* 0x000fe200078e00ff */
[----:B------:R-:W-:Y:S01]  /*6510*/  LOP3.LUT R13, R13, 0xf, RZ, 0xc0, !PT ;  /* 0x0000000f0d0d7812 */ /* 0x000fe200078ec0ff */
[----:B------:R-:W-:Y:S01]  /*6520*/  IMAD.WIDE.U32 R10, R237, c[0x0][0x218], R10 ;  /* 0x00008600ed0a7a25 */ /* 0x000fe200078e000a */
[----:B------:R-:W-:Y:S03]  /*6530*/  SHF.R.S32.HI R24, RZ, 0x1f, R207 ;  /* 0x0000001fff187819 */ /* 0x000fe600000114cf */
[C---:B------:R-:W-:Y:S01]  /*6540*/  IMAD.SHL.U32 R25, R207.reuse, 0x2, RZ ;  /* 0x00000002cf197824 */ /* 0x040fe200078e00ff */
[----:B------:R-:W-:Y:S02]  /*6550*/  IADD3 R0, P0, R10, UR22, RZ ;  /* 0x000000160a007c10 */ /* 0x000fe4000ff1e0ff */
[----:B------:R-:W-:Y:S02]  /*6560*/  SHF.L.U64.HI R24, R207, 0x1, R24 ;  /* 0x00000001cf187819 */ /* 0x000fe40000010218 */
[----:B------:R-:W-:Y:S02]  /*6570*/  IADD3.X R11, R11, UR6, R4, P0, !PT ;  /* 0x000000060b0b7c10 */ /* 0x000fe400087fe404 */
[----:B------:R-:W-:Y:S02]  /*6580*/  LEA R8, P0, R0, c[0x0][0x1f8], 0x1 ;  /* 0x00007e0000087a11 */ /* 0x000fe400078008ff */
[----:B------:R-:W-:Y:S02]  /*6590*/  SHF.L.U64.HI R4, R204, 0x1, R245 ;  /* 0x00000001cc047819 */ /* 0x000fe400000102f5 */
[----:B------:R-:W-:Y:S01]  /*65a0*/  LEA.HI.X R7, R0, c[0x0][0x1fc], R11, 0x1, P0 ;  /* 0x00007f0000077a11 */ /* 0x000fe200000f0c0b */
[----:B------:R-:W5:Y:S01]  /*65b0*/  SHFL.IDX PT, R10, R8, 0x1, 0x181f ;  /* 0x00381f00080a7f89 */ /* 0x000f6200000e0000 */
[----:B------:R-:W-:Y:S03]  /*65c0*/  IMAD.SHL.U32 R0, R204, 0x2, RZ ;  /* 0x00000002cc007824 */ /* 0x000fe600078e00ff */
[----:B------:R-:W4:Y:S04]  /*65d0*/  SHFL.IDX PT, R9, R7, 0x1, 0x181f ;  /* 0x00381f0007097f89 */ /* 0x000f2800000e0000 */
[----:B------:R-:W3:Y:S04]  /*65e0*/  SHFL.IDX PT, R8, R8, RZ, 0x181f ;  /* 0x00181fff08087589 */ /* 0x000ee800000e0000 */
[----:B------:R-:W2:Y:S01]  /*65f0*/  SHFL.IDX PT, R7, R7, RZ, 0x181f ;  /* 0x00181fff07077589 */ /* 0x000ea200000e0000 */
[-C--:B-----5:R-:W-:Y:S04]  /*6600*/  IADD3 R16, P1, P0, R16, R10.reuse, R251 ;  /* 0x0000000a10107210 */ /* 0x0a0fe8000783e0fb */
[-C--:B----4-:R-:W-:Y:S02]  /*6610*/  IADD3.X R17, RZ, R9.reuse, R252, P1, P0 ;  /* 0x00000009ff117210 */ /* 0x090fe40000fe04fc */
[-C--:B------:R-:W-:Y:S04]  /*6620*/  IADD3 R14, P1, P0, R14, R10.reuse, R5 ;  /* 0x0000000a0e0e7210 */ /* 0x080fe8000783e005 */
[-C--:B------:R-:W-:Y:S02]  /*6630*/  IADD3.X R15, RZ, R9.reuse, R6, P1, P0 ;  /* 0x00000009ff0f7210 */ /* 0x080fe40000fe0406 */
[----:B------:R-:W-:Y:S04]  /*6640*/  IADD3 R12, P1, P0, R13, R10, R0 ;  /* 0x0000000a0d0c7210 */ /* 0x000fe8000783e000 */
[----:B------:R-:W-:Y:S02]  /*6650*/  IADD3.X R13, RZ, R9, R4, P1, P0 ;  /* 0x00000009ff0d7210 */ /* 0x000fe40000fe0404 */
[C---:B---3--:R-:W-:Y:S05]  /*6660*/  IADD3 R18, P0, R8.reuse, R5, RZ ;  /* 0x0000000508127210 */ /* 0x048fea0007f1e0ff */
[C---:B--2---:R-:W-:Y:S01]  /*6670*/  IMAD.X R19, R7.reuse, 0x1, R6, P0 ;  /* 0x0000000107137824 */ /* 0x044fe200000e0606 */
[C---:B------:R-:W-:Y:S05]  /*6680*/  IADD3 R20, P0, R8.reuse, R0, RZ ;  /* 0x0000000008147210 */ /* 0x040fea0007f1e0ff */
[C---:B------:R-:W-:Y:S01]  /*6690*/  IMAD.X R21, R7.reuse, 0x1, R4, P0 ;  /* 0x0000000107157824 */ /* 0x040fe200000e0604 */
[C---:B------:R-:W-:Y:S05]  /*66a0*/  IADD3 R4, P0, R8.reuse, R25, RZ ;  /* 0x0000001908047210 */ /* 0x040fea0007f1e0ff */
[C---:B------:R-:W-:Y:S01]  /*66b0*/  IMAD.X R5, R7.reuse, 0x1, R24, P0 ;  /* 0x0000000107057824 */ /* 0x040fe200000e0618 */
[----:B------:R-:W-:Y:S04]  /*66c0*/  IADD3 R22, P0, R8, R251, RZ ;  /* 0x000000fb08167210 */ /* 0x000fe80007f1e0ff */
[----:B------:R2:W-:Y:S01]  /*66d0*/  LDGSTS.E.BYPASS.LTC128B.128 [R242], [R4.64], !P3 ;  /* 0x0000000004f27fae */ /* 0x0005e2000d901d52 */
[----:B------:R-:W-:Y:S01]  /*66e0*/  IMAD.X R23, R7, 0x1, R252, P0 ;  /* 0x0000000107177824 */ /* 0x000fe200000e06fc */
[----:B------:R-:W-:Y:S04]  /*66f0*/  IADD3 R10, P0, R10, R25, RZ ;  /* 0x000000190a0a7210 */ /* 0x000fe80007f1e0ff */
[----:B------:R2:W-:Y:S01]  /*6700*/  LDGSTS.E.BYPASS.LTC128B.128 [R242+0x2000], [R22.64], !P5 ;  /* 0x0200000016f27fae */ /* 0x0005e2000e901d52 */
[----:B------:R-:W-:Y:S01]  /*6710*/  IMAD.X R11, R9, 0x1, R24, P0 ;  /* 0x00000001090b7824 */ /* 0x000fe200000e0618 */
[----:B------:R-:W-:Y:S02]  /*6720*/  ISETP.NE.U32.AND P0, PT, R250, RZ, PT ;  /* 0x000000fffa00720c */ /* 0x000fe40003f05070 */
[----:B------:R2:W-:Y:S04]  /*6730*/  LDGSTS.E.BYPASS.LTC128B.128 [R242+0x4000], [R18.64], !P4 ;  /* 0x0400000012f27fae */ /* 0x0005e8000e101d52 */
[----:B------:R2:W-:Y:S04]  /*6740*/  LDGSTS.E.BYPASS.LTC128B.128 [R242+0x6000], [R20.64], !P6 ;  /* 0x0600000014f27fae */ /* 0x0005e8000f101d52 */
[----:B------:R2:W-:Y:S04]  /*6750*/  LDGSTS.E.BYPASS.LTC128B.128 [R242+0x1000], [R10.64], !P3 ;  /* 0x010000000af27fae */ /* 0x0005e8000d901d52 */
[----:B------:R2:W-:Y:S01]  /*6760*/  LDGSTS.E.BYPASS.LTC128B.128.ZFILL [R242+0x3000], [R16.64], P0 ;  /* 0x0300000010f27fae */ /* 0x0005e20008141d52 */
[----:B------:R-:W-:Y:S11]  /*6770*/  ISETP.NE.U32.AND P0, PT, R249, RZ, PT ;  /* 0x000000fff900720c */ /* 0x000ff60003f05070 */
[----:B------:R-:W-:Y:S02]  /*6780*/  @!UPT UIADD3 URZ, URZ, URZ, URZ ;  /* 0x0000003f3f3ff290 */ /* 0x000fe4000fffe03f */
[----:B------:R2:W-:Y:S01]  /*6790*/  LDGSTS.E.BYPASS.LTC128B.128.ZFILL [R242+0x5000], [R14.64], P0 ;  /* 0x050000000ef27fae */ /* 0x0005e20008141d52 */
[----:B------:R-:W-:Y:S11]  /*67a0*/  ISETP.NE.U32.AND P0, PT, R248, RZ, PT ;  /* 0x000000fff800720c */ /* 0x000ff60003f05070 */
[----:B------:R-:W-:Y:S02]  /*67b0*/  @!UPT UIADD3 URZ, URZ, URZ, URZ ;  /* 0x0000003f3f3ff290 */ /* 0x000fe4000fffe03f */
[----:B------:R2:W-:Y:S02]  /*67c0*/  LDGSTS.E.BYPASS.LTC128B.128.ZFILL [R242+0x7000], [R12.64], P0 ;  /* 0x070000000cf27fae */ /* 0x0005e40008141d52 */
.L_x_1986:
[C---:B--23--:R-:W-:Y:S01]  /*67d0*/  HMMA.16816.F32 R4, R164.reuse, R168, RZ ;  /* 0x000000a8a404723c */ /* 0x04cfe200000018ff */
[----:B------:R-:W0:Y:S01]  /*67e0*/  LDGDEPBAR ;  /* 0x00000000000079af */ /* 0x000e220000000000 */
[----:B------:R-:W-:Y:S06]  /*67f0*/  UISETP.GT.AND UP2, UPT, UR20, UR9, UPT ;  /* 0x000000091400728c */ /* 0x000fec000bf44270 */
[C---:B------:R-:W-:Y:S01]  /*6800*/  HMMA.16816.F32 R8, R164.reuse, R170, RZ ;  /* 0x000000aaa408723c */ /* 0x040fe200000018ff */
[----:B------:R-:W-:Y:S01]  /*6810*/  LDSM.16.M88.4 R168, [R229+0x10100] ;  /* 0x01010000e5a8783b */ /* 0x000fe20000000200 */
[----:B------:R-:W-:Y:S06]  /*6820*/  PLOP3.LUT P0, PT, PT, PT, UP2, 0x40, 0x0 ;  /* 0x000000000000781c */ /* 0x000fec0003f0e828 */
[C---:B----4-:R-:W-:Y:S08]  /*6830*/  HMMA.16816.F32 R12, R164.reuse, R172, RZ ;  /* 0x000000aca40c723c */ /* 0x050ff000000018ff */
[C---:B------:R-:W-:Y:S01]  /*6840*/  HMMA.16816.F32 R16, R164.reuse, R174, RZ ;  /* 0x000000aea410723c */ /* 0x040fe200000018ff */
[----:B------:R-:W2:Y:S07]  /*6850*/  LDSM.16.M88.4 R172, [R228+0x8100] ;  /* 0x00810000e4ac783b */ /* 0x000eae0000000200 */
[C---:B-1----:R-:W-:Y:S08]  /*6860*/  HMMA.16816.F32 R20, R164.reuse, R176, RZ ;  /* 0x000000b0a414723c */ /* 0x042ff000000018ff */
[C---:B------:R-:W-:Y:S01]  /*6870*/  HMMA.16816.F32 R24, R164.reuse, R178, RZ ;  /* 0x000000b2a418723c */ /* 0x040fe200000018ff */
[----:B------:R-:W-:Y:S07]  /*6880*/  LDSM.16.M88.4 R176, [R228+0x9100] ;  /* 0x00910000e4b0783b */ /* 0x000fee0000000200 */
[C---:B------:R-:W-:Y:S08]  /*6890*/  HMMA.16816.F32 R28, R164.reuse, R180, RZ ;  /* 0x000000b4a41c723c */ /* 0x040ff000000018ff */
[----:B------:R-:W-:Y:S01]  /*68a0*/  HMMA.16816.F32 R32, R164, R182, RZ ;  /* 0x000000b6a420723c */ /* 0x000fe200000018ff */
[----:B------:R-:W1:Y:S07]  /*68b0*/  LDSM.16.M88.4 R164, [R228+0x8900] ;  /* 0x00890000e4a4783b */ /* 0x000e6e0000000200 */
[C---:B------:R-:W-:Y:S01]  /*68c0*/  HMMA.16816.F32 R4, R184.reuse, R188, R4 ;  /* 0x000000bcb804723c */ /* 0x040fe20000001804 */
[----:B------:R-:W3:Y:S07]  /*68d0*/  LDSM.16.M88.4 R180, [R228+0x9900] ;  /* 0x00990000e4b4783b */ /* 0x000eee0000000200 */
[C---:B------:R-:W-:Y:S01]  /*68e0*/  HMMA.16816.F32 R8, R184.reuse, R190, R8 ;  /* 0x000000beb808723c */ /* 0x040fe20000001808 */
[----:B------:R-:W-:Y:S07]  /*68f0*/  LDSM.16.M88.4 R188, [R227+0x10100] ;  /* 0x01010000e3bc783b */ /* 0x000fee0000000200 */
[C---:B------:R-:W-:Y:S08]  /*6900*/  HMMA.16816.F32 R12, R184.reuse, R192, R12 ;  /* 0x000000c0b80c723c */ /* 0x040ff0000000180c */
[C---:B------:R-:W-:Y:S01]  /*6910*/  HMMA.16816.F32 R16, R184.reuse, R194, R16 ;  /* 0x000000c2b810723c */ /* 0x040fe20000001810 */
[----:B------:R-:W4:Y:S07]  /*6920*/  LDSM.16.M88.4 R192, [R220] ;  /* 0x00000000dcc0783b */ /* 0x000f2e0000000200 */
[C---:B------:R-:W-:Y:S08]  /*6930*/  HMMA.16816.F32 R20, R184.reuse, R196, R20 ;  /* 0x000000c4b814723c */ /* 0x040ff00000001814 */
[C---:B------:R-:W-:Y:S01]  /*6940*/  HMMA.16816.F32 R24, R184.reuse, R198, R24 ;  /* 0x000000c6b818723c */ /* 0x040fe20000001818 */
[----:B------:R-:W-:Y:S07]  /*6950*/  LDSM.16.M88.4 R196, [R220+0x1000] ;  /* 0x00100000dcc4783b */ /* 0x000fee0000000200 */
[C---:B------:R-:W-:Y:S08]  /*6960*/  HMMA.16816.F32 R28, R184.reuse, R200, R28 ;  /* 0x000000c8b81c723c */ /* 0x040ff0000000181c */
[----:B------:R-:W-:Y:S01]  /*6970*/  HMMA.16816.F32 R32, R184, R202, R32 ;  /* 0x000000cab820723c */ /* 0x000fe20000001820 */
[----:B------:R-:W5:Y:S07]  /*6980*/  LDSM.16.M88.4 R184, [R220+0x800] ;  /* 0x00080000dcb8783b */ /* 0x000f6e0000000200 */
[C---:B--2---:R-:W-:Y:S08]  /*6990*/  HMMA.16816.F32 R4, R168.reuse, R172, R4 ;  /* 0x000000aca804723c */ /* 0x044ff00000001804 */
[C---:B------:R-:W-:Y:S01]  /*69a0*/  HMMA.16816.F32 R8, R168.reuse, R174, R8 ;  /* 0x000000aea808723c */ /* 0x040fe20000001808 */
[----:B------:R-:W-:Y:S07]  /*69b0*/  LDSM.16.M88.4 R172, [R234+0x14100] ;  /* 0x01410000eaac783b */ /* 0x000fee0000000200 */
[C---:B-1----:R-:W-:Y:S08]  /*69c0*/  HMMA.16816.F32 R12, R168.reuse, R164, R12 ;  /* 0x000000a4a80c723c */ /* 0x042ff0000000180c */
[C---:B------:R-:W-:Y:S01]  /*69d0*/  HMMA.16816.F32 R16, R168.reuse, R166, R16 ;  /* 0x000000a6a810723c */ /* 0x040fe20000001810 */
[----:B------:R-:W1:Y:S07]  /*69e0*/  LDSM.16.M88.4 R164, [R220+0x1800] ;  /* 0x00180000dca4783b */ /* 0x000e6e0000000200 */
[C---:B------:R-:W-:Y:S08]  /*69f0*/  HMMA.16816.F32 R20, R168.reuse, R176, R20 ;  /* 0x000000b0a814723c */ /* 0x040ff00000001814 */
[C---:B------:R-:W-:Y:S01]  /*6a00*/  HMMA.16816.F32 R24, R168.reuse, R178, R24 ;  /* 0x000000b2a818723c */ /* 0x040fe20000001818 */
[----:B------:R-:W2:Y:S07]  /*6a10*/  LDSM.16.M88.4 R176, [R233+0xa100] ;  /* 0x00a10000e9b0783b */ /* 0x000eae0000000200 */
[C---:B---3--:R-:W-:Y:S08]  /*6a20*/  HMMA.16816.F32 R28, R168.reuse, R180, R28 ;  /* 0x000000b4a81c723c */ /* 0x048ff0000000181c */
[----:B------:R-:W-:Y:S01]  /*6a30*/  HMMA.16816.F32 R32, R168, R182, R32 ;  /* 0x000000b6a820723c */ /* 0x000fe20000001820 */
[----:B------:R-:W3:Y:S07]  /*6a40*/  LDSM.16.M88.4 R168, [R233+0xa900] ;  /* 0x00a90000e9a8783b */ /* 0x000eee0000000200 */
[C---:B----4-:R-:W-:Y:S01]  /*6a50*/  HMMA.16816.F32 R4, R188.reuse, R192, R4 ;  /* 0x000000c0bc04723c */ /* 0x050fe20000001804 */
[----:B------:R-:W4:Y:S07]  /*6a60*/  LDSM.16.M88.4 R180, [R233+0xb100] ;  /* 0x00b10000e9b4783b */ /* 0x000f2e0000000200 */
[C---:B------:R-:W-:Y:S01]  /*6a70*/  HMMA.16816.F32 R8, R188.reuse, R194, R8 ;  /* 0x000000c2bc08723c */ /* 0x040fe20000001808 */
[----:B------:R-:W-:Y:S07]  /*6a80*/  LDSM.16.M88.4 R192, [R230+0x14100] ;  /* 0x01410000e6c0783b */ /* 0x000fee0000000200 */
[C---:B-----5:R-:W-:Y:S08]  /*6a90*/  HMMA.16816.F32 R12, R188.reuse, R184, R12 ;  /* 0x000000b8bc0c723c */ /* 0x060ff0000000180c */
[C---:B------:R-:W-:Y:S01]  /*6aa0*/  HMMA.16816.F32 R16, R188.reuse, R186, R16 ;  /* 0x000000babc10723c */ /* 0x040fe20000001810 */
[----:B------:R-:W5:Y:S07]  /*6ab0*/  LDSM.16.M88.4 R184, [R233+0xb900] ;  /* 0x00b90000e9b8783b */ /* 0x000f6e0000000200 */
[C---:B------:R-:W-:Y:S08]  /*6ac0*/  HMMA.16816.F32 R20, R188.reuse, R196, R20 ;  /* 0x000000c4bc14723c */ /* 0x040ff00000001814 */
[C---:B------:R-:W-:Y:S01]  /*6ad0*/  HMMA.16816.F32 R24, R188.reuse, R198, R24 ;  /* 0x000000c6bc18723c */ /* 0x040fe20000001818 */
[----:B------:R-:W4:Y:S07]  /*6ae0*/  LDSM.16.M88.4 R196, [R219] ;  /* 0x00000000dbc4783b */ /* 0x000f2e0000000200 */
[C---:B-1----:R-:W-:Y:S08]  /*6af0*/  HMMA.16816.F32 R28, R188.reuse, R164, R28 ;  /* 0x000000a4bc1c723c */ /* 0x042ff0000000181c */
[----:B------:R-:W-:Y:S01]  /*6b00*/  HMMA.16816.F32 R32, R188, R166, R32 ;  /* 0x000000a6bc20723c */ /* 0x000fe20000001820 */
[----:B------:R-:W1:Y:S07]  /*6b10*/  LDSM.16.M88.4 R164, [R218] ;  /* 0x00000000daa4783b */ /* 0x000e6e0000000200 */
[C---:B--2---:R-:W-:Y:S01]  /*6b20*/  HMMA.16816.F32 R4, R172.reuse, R176, R4 ;  /* 0x000000b0ac04723c */ /* 0x044fe20000001804 */
[----:B------:R-:W2:Y:S07]  /*6b30*/  LDSM.16.M88.4 R188, [R217] ;  /* 0x00000000d9bc783b */ /* 0x000eae0000000200 */
[C---:B------:R-:W-:Y:S01]  /*6b40*/  HMMA.16816.F32 R8, R172.reuse, R178, R8 ;  /* 0x000000b2ac08723c */ /* 0x040fe20000001808 */
[----:B------:R-:W1:Y:S07]  /*6b50*/  LDSM.16.M88.4 R176, [R216] ;  /* 0x00000000d8b0783b */ /* 0x000e6e0000000200 */
[C---:B---3--:R-:W-:Y:S08]  /*6b60*/  HMMA.16816.F32 R12, R172.reuse, R168, R12 ;  /* 0x000000a8ac0c723c */ /* 0x048ff0000000180c */
[C---:B------:R-:W-:Y:S01]  /*6b70*/  HMMA.16816.F32 R16, R172.reuse, R170, R16 ;  /* 0x000000aaac10723c */ /* 0x040fe20000001810 */
[----:B------:R-:W-:Y:S07]  /*6b80*/  LDSM.16.M88.4 R168, [R229+0x14100] ;  /* 0x01410000e5a8783b */ /* 0x000fee0000000200 */
[C---:B----4-:R-:W-:Y:S08]  /*6b90*/  HMMA.16816.F32 R20, R172.reuse, R180, R20 ;  /* 0x000000b4ac14723c */ /* 0x050ff00000001814 */
[C---:B------:R-:W-:Y:S01]  /*6ba0*/  HMMA.16816.F32 R24, R172.reuse, R182, R24 ;  /* 0x000000b6ac18723c */ /* 0x040fe20000001818 */
[----:B------:R-:W-:Y:S07]  /*6bb0*/  LDSM.16.M88.4 R180, [R228+0xa900] ;  /* 0x00a90000e4b4783b */ /* 0x000fee0000000200 */
[C---:B-----5:R-:W-:Y:S08]  /*6bc0*/  HMMA.16816.F32 R28, R172.reuse, R184, R28 ;  /* 0x000000b8ac1c723c */ /* 0x060ff0000000181c */
[----:B------:R-:W-:Y:S01]  /*6bd0*/  HMMA.16816.F32 R32, R172, R186, R32 ;  /* 0x000000baac20723c */ /* 0x000fe20000001820 */
[----:B------:R-:W3:Y:S07]  /*6be0*/  LDSM.16.M88.4 R172, [R228+0xa100] ;  /* 0x00a10000e4ac783b */ /* 0x000eee0000000200 */
[C---:B------:R-:W-:Y:S01]  /*6bf0*/  HMMA.16816.F32 R4, R192.reuse, R196, R4 ;  /* 0x000000c4c004723c */ /* 0x040fe20000001804 */
[----:B------:R-:W4:Y:S07]  /*6c00*/  LDSM.16.M88.4 R184, [R228+0xb100] ;  /* 0x00b10000e4b8783b */ /* 0x000f2e0000000200 */
[C---:B------:R-:W-:Y:S01]  /*6c10*/  HMMA.16816.F32 R8, R192.reuse, R198, R8 ;  /* 0x000000c6c008723c */ /* 0x040fe20000001808 */
[----:B------:R-:W5:Y:S07]  /*6c20*/  LDSM.16.M88.4 R196, [R228+0xb900] ;  /* 0x00b90000e4c4783b */ /* 0x000f6e0000000200 */
[C---:B-1----:R-:W-:Y:S08]  /*6c30*/  HMMA.16816.F32 R12, R192.reuse, R164, R12 ;  /* 0x000000a4c00c723c */ /* 0x042ff0000000180c */
[C---:B------:R-:W-:Y:S01]  /*6c40*/  HMMA.16816.F32 R16, R192.reuse, R166, R16 ;  /* 0x000000a6c010723c */ /* 0x040fe20000001810 */
[----:B------:R-:W-:Y:S07]  /*6c50*/  LDSM.16.M88.4 R164, [R227+0x14100] ;  /* 0x01410000e3a4783b */ /* 0x000fee0000000200 */
[C---:B--2---:R-:W-:Y:S08]  /*6c60*/  HMMA.16816.F32 R20, R192.reuse, R188, R20 ;  /* 0x000000bcc014723c */ /* 0x044ff00000001814 */
[C---:B------:R-:W-:Y:S01]  /*6c70*/  HMMA.16816.F32 R24, R192.reuse, R190, R24 ;  /* 0x000000bec018723c */ /* 0x040fe20000001818 */
[----:B------:R-:W1:Y:S07]  /*6c80*/  LDSM.16.M88.4 R188, [R220+0x2000] ;  /* 0x00200000dcbc783b */ /* 0x000e6e0000000200 */
[C---:B------:R-:W-:Y:S08]  /*6c90*/  HMMA.16816.F32 R28, R192.reuse, R176, R28 ;  /* 0x000000b0c01c723c */ /* 0x040ff0000000181c */
[----:B------:R-:W-:Y:S01]  /*6ca0*/  HMMA.16816.F32 R32, R192, R178, R32 ;  /* 0x000000b2c020723c */ /* 0x000fe20000001820 */
[----:B------:R-:W2:Y:S07]  /*6cb0*/  LDSM.16.M88.4 R176, [R220+0x2800] ;  /* 0x00280000dcb0783b */ /* 0x000eae0000000200 */
[C---:B---3--:R-:W-:Y:S01]  /*6cc0*/  HMMA.16816.F32 R4, R168.reuse, R172, R4 ;  /* 0x000000aca804723c */ /* 0x048fe20000001804 */
[----:B------:R-:W3:Y:S07]  /*6cd0*/  LDSM.16.M88.4 R192, [R220+0x3000] ;  /* 0x00300000dcc0783b */ /* 0x000eee0000000200 */
[C---:B------:R-:W-:Y:S01]  /*6ce0*/  HMMA.16816.F32 R8, R168.reuse, R174, R8 ;  /* 0x000000aea808723c */ /* 0x040fe20000001808 */
[----:B------:R-:W1:Y:S07]  /*6cf0*/  LDSM.16.M88.4 R172, [R220+0x3800] ;  /* 0x00380000dcac783b */ /* 0x000e6e0000000200 */
[C---:B------:R-:W-:Y:S08]  /*6d00*/  HMMA.16816.F32 R12, R168.reuse, R180, R12 ;  /* 0x000000b4a80c723c */ /* 0x040ff0000000180c */
[C---:B------:R-:W-:Y:S01]  /*6d10*/  HMMA.16816.F32 R16, R168.reuse, R182, R16 ;  /* 0x000000b6a810723c */ /* 0x040fe20000001810 */
[----:B------:R-:W-:Y:S07]  /*6d20*/  LDSM.16.M88.4 R180, [R234+0x18100] ;  /* 0x01810000eab4783b */ /* 0x000fee0000000200 */
[C---:B----4-:R-:W-:Y:S08]  /*6d30*/  HMMA.16816.F32 R20, R168.reuse, R184, R20 ;  /* 0x000000b8a814723c */ /* 0x050ff00000001814 */
[C---:B------:R-:W-:Y:S01]  /*6d40*/  HMMA.16816.F32 R24, R168.reuse, R186, R24 ;  /* 0x000000baa818723c */ /* 0x040fe20000001818 */
[----:B------:R-:W4:Y:S07]  /*6d50*/  LDSM.16.M88.4 R184, [R233+0xc100] ;  /* 0x00c10000e9b8783b */ /* 0x000f2e0000000200 */
[C---:B-----5:R-:W-:Y:S08]  /*6d60*/  HMMA.16816.F32 R28, R168.reuse, R196, R28 ;  /* 0x000000c4a81c723c */ /* 0x060ff0000000181c */
[----:B------:R-:W-:Y:S01]  /*6d70*/  HMMA.16816.F32 R32, R168, R198, R32 ;  /* 0x000000c6a820723c */ /* 0x000fe20000001820 */
[----:B------:R-:W5:Y:S07]  /*6d80*/  LDSM.16.M88.4 R168, [R233+0xc900] ;  /* 0x00c90000e9a8783b */ /* 0x000f6e0000000200 */
[C---:B-1----:R-:W-:Y:S01]  /*6d90*/  HMMA.16816.F32 R4, R164.reuse, R188, R4 ;  /* 0x000000bca404723c */ /* 0x042fe20000001804 */
[----:B------:R-:W1:Y:S07]  /*6da0*/  LDSM.16.M88.4 R196, [R233+0xd100] ;  /* 0x00d10000e9c4783b */ /* 0x000e6e0000000200 */
[C---:B------:R-:W-:Y:S01]  /*6db0*/  HMMA.16816.F32 R8, R164.reuse, R190, R8 ;  /* 0x000000bea408723c */ /* 0x040fe20000001808 */
[----:B------:R-:W-:Y:S07]  /*6dc0*/  LDSM.16.M88.4 R188, [R230+0x18100] ;  /* 0x01810000e6bc783b */ /* 0x000fee0000000200 */
[C---:B--2---:R-:W-:Y:S08]  /*6dd0*/  HMMA.16816.F32 R12, R164.reuse, R176, R12 ;  /* 0x000000b0a40c723c */ /* 0x044ff0000000180c */
[C---:B------:R-:W-:Y:S01]  /*6de0*/  HMMA.16816.F32 R16, R164.reuse, R178, R16 ;  /* 0x000000b2a410723c */ /* 0x040fe20000001810 */
[----:B------:R-:W2:Y:S07]  /*6df0*/  LDSM.16.M88.4 R176, [R233+0xd900] ;  /* 0x00d90000e9b0783b */ /* 0x000eae0000000200 */
[C---:B---3--:R-:W-:Y:S08]  /*6e00*/  HMMA.16816.F32 R20, R164.reuse, R192, R20 ;  /* 0x000000c0a414723c */ /* 0x048ff00000001814 */
[C---:B------:R-:W-:Y:S01]  /*6e10*/  HMMA.16816.F32 R24, R164.reuse, R194, R24 ;  /* 0x000000c2a418723c */ /* 0x040fe20000001818 */
[----:B------:R-:W3:Y:S07]  /*6e20*/  LDSM.16.M88.4 R192, [R215] ;  /* 0x00000000d7c0783b */ /* 0x000eee0000000200 */
[C---:B------:R-:W-:Y:S08]  /*6e30*/  HMMA.16816.F32 R28, R164.reuse, R172, R28 ;  /* 0x000000aca41c723c */ /* 0x040ff0000000181c */
[----:B------:R-:W-:Y:S01]  /*6e40*/  HMMA.16816.F32 R32, R164, R174, R32 ;  /* 0x000000aea420723c */ /* 0x000fe20000001820 */
[----:B------:R-:W2:Y:S07]  /*6e50*/  LDSM.16.M88.4 R164, [R214] ;  /* 0x00000000d6a4783b */ /* 0x000eae0000000200 */
[C---:B----4-:R-:W-:Y:S01]  /*6e60*/  HMMA.16816.F32 R4, R180.reuse, R184, R4 ;  /* 0x000000b8b404723c */ /* 0x050fe20000001804 */
[----:B------:R-:W-:Y:S07]  /*6e70*/  LDSM.16.M88.4 R172, [R212] ;  /* 0x00000000d4ac783b */ /* 0x000fee0000000200 */
[C---:B------:R-:W-:Y:S01]  /*6e80*/  HMMA.16816.F32 R8, R180.reuse, R186, R8 ;  /* 0x000000bab408723c */ /* 0x040fe20000001808 */
[----:B------:R-:W-:Y:S07]  /*6e90*/  LDSM.16.M88.4 R184, [R229+0x18100] ;  /* 0x01810000e5b8783b */ /* 0x000fee0000000200 */
[C---:B-----5:R-:W-:Y:S08]  /*6ea0*/  HMMA.16816.F32 R12, R180.reuse, R168, R12 ;  /* 0x000000a8b40c723c */ /* 0x060ff0000000180c */
[C---:B------:R-:W-:Y:S01]  /*6eb0*/  HMMA.16816.F32 R16, R180.reuse, R170, R16 ;  /* 0x000000aab410723c */ /* 0x040fe20000001810 */
[----:B------:R-:W4:Y:S07]  /*6ec0*/  LDSM.16.M88.4 R168, [R213] ;  /* 0x00000000d5a8783b */ /* 0x000f2e0000000200 */
[C---:B-1----:R-:W-:Y:S08]  /*6ed0*/  HMMA.16816.F32 R20, R180.reuse, R196, R20 ;  /* 0x000000c4b414723c */ /* 0x042ff00000001814 */
[C---:B------:R-:W-:Y:S01]  /*6ee0*/  HMMA.16816.F32 R24, R180.reuse, R198, R24 ;  /* 0x000000c6b418723c */ /* 0x040fe20000001818 */
[----:B------:R-:W1:Y:S07]  /*6ef0*/  LDSM.16.M88.4 R196, [R228+0xc100] ;  /* 0x00c10000e4c4783b */ /* 0x000e6e0000000200 */
[C---:B--2---:R-:W-:Y:S08]  /*6f00*/  HMMA.16816.F32 R28, R180.reuse, R176, R28 ;  /* 0x000000b0b41c723c */ /* 0x044ff0000000181c */
[----:B------:R-:W-:Y:S01]  /*6f10*/  HMMA.16816.F32 R32, R180, R178, R32 ;  /* 0x000000b2b420723c */ /* 0x000fe20000001820 */
[----:B------:R-:W2:Y:S07]  /*6f20*/  LDSM.16.M88.4 R176, [R228+0xc900] ;  /* 0x00c90000e4b0783b */ /* 0x000eae0000000200 */
[C---:B---3--:R-:W-:Y:S01]  /*6f30*/  HMMA.16816.F32 R4, R188.reuse, R192, R4 ;  /* 0x000000c0bc04723c */ /* 0x048fe20000001804 */
[----:B------:R-:W3:Y:S07]  /*6f40*/  LDSM.16.M88.4 R180, [R228+0xd100] ;  /* 0x00d10000e4b4783b */ /* 0x000eee0000000200 */
[C---:B------:R-:W-:Y:S01]  /*6f50*/  HMMA.16816.F32 R8, R188.reuse, R194, R8 ;  /* 0x000000c2bc08723c */ /* 0x040fe20000001808 */
[----:B------:R-:W5:Y:S07]  /*6f60*/  LDSM.16.M88.4 R192, [R228+0xd900] ;  /* 0x00d90000e4c0783b */ /* 0x000f6e0000000200 */
[C---:B------:R-:W-:Y:S08]  /*6f70*/  HMMA.16816.F32 R12, R188.reuse, R164, R12 ;  /* 0x000000a4bc0c723c */ /* 0x040ff0000000180c */
[C---:B------:R-:W-:Y:S01]  /*6f80*/  HMMA.16816.F32 R16, R188.reuse, R166, R16 ;  /* 0x000000a6bc10723c */ /* 0x040fe20000001810 */
[----:B------:R-:W-:Y:S07]  /*6f90*/  LDSM.16.M88.4 R164, [R227+0x18100] ;  /* 0x01810000e3a4783b */ /* 0x000fee0000000200 */
[C---:B----4-:R-:W-:Y:S08]  /*6fa0*/  HMMA.16816.F32 R20, R188.reuse, R168, R20 ;  /* 0x000000a8bc14723c */ /* 0x050ff00000001814 */
[C---:B------:R-:W-:Y:S01]  /*6fb0*/  HMMA.16816.F32 R24, R188.reuse, R170, R24 ;  /* 0x000000aabc18723c */ /* 0x040fe20000001818 */
[----:B------:R-:W4:Y:S07]  /*6fc0*/  LDSM.16.M88.4 R168, [R220+0x4000] ;  /* 0x00400000dca8783b */ /* 0x000f2e0000000200 */
[C---:B------:R-:W-:Y:S08]  /*6fd0*/  HMMA.16816.F32 R28, R188.reuse, R172, R28 ;  /* 0x000000acbc1c723c */ /* 0x040ff0000000181c */
[----:B------:R-:W-:Y:S01]  /*6fe0*/  HMMA.16816.F32 R32, R188, R174, R32 ;  /* 0x000000aebc20723c */ /* 0x000fe20000001820 */
[----:B------:R-:W4:Y:S07]  /*6ff0*/  LDSM.16.M88.4 R172, [R220+0x4800] ;  /* 0x00480000dcac783b */ /* 0x000f2e0000000200 */
[C---:B-1----:R-:W-:Y:S01]  /*7000*/  HMMA.16816.F32 R4, R184.reuse, R196, R4 ;  /* 0x000000c4b804723c */ /* 0x042fe20000001804 */
[----:B------:R-:W1:Y:S07]  /*7010*/  LDSM.16.M88.4 R188, [R220+0x5000] ;  /* 0x00500000dcbc783b */ /* 0x000e6e0000000200 */
        /* <DEDUP_REMOVED lines=8> */
[C---:B-----5:R-:W-:Y:S08]  /*70a0*/  HMMA.16816.F32 R28, R184.reuse, R192, R28 ;  /* 0x000000c0b81c723c */ /* 0x060ff0000000181c */
[----:B------:R-:W-:Y:S01]  /*70b0*/  HMMA.16816.F32 R32, R184, R194, R32 ;  /* 0x000000c2b820723c */ /* 0x000fe20000001820 */
[----:B------:R-:W3:Y:S07]  /*70c0*/  LDSM.16.M88.4 R184, [R233+0xe900] ;  /* 0x00e90000e9b8783b */ /* 0x000eee0000000200 */
[C---:B----4-:R-:W-:Y:S01]  /*70d0*/  HMMA.16816.F32 R4, R164.reuse, R168, R4 ;  /* 0x000000a8a404723c */ /* 0x050fe20000001804 */
[----:B------:R-:W4:Y:S07]  /*70e0*/  LDSM.16.M88.4 R192, [R233+0xf100] ;  /* 0x00f10000e9c0783b */ /* 0x000f2e0000000200 */
[C---:B------:R-:W-:Y:S01]  /*70f0*/  HMMA.16816.F32 R8, R164.reuse, R170, R8 ;  /* 0x000000aaa408723c */ /* 0x040fe20000001808 */
[----:B------:R-:W5:Y:S07]  /*7100*/  LDSM.16.M88.4 R168, [R233+0xf900] ;  /* 0x00f90000e9a8783b */ /* 0x000f6e0000000200 */
[C---:B------:R-:W-:Y:S08]  /*7110*/  HMMA.16816.F32 R12, R164.reuse, R172, R12 ;  /* 0x000000aca40c723c */ /* 0x040ff0000000180c */
[C---:B------:R-:W-:Y:S01]  /*7120*/  HMMA.16816.F32 R16, R164.reuse, R174, R16 ;  /* 0x000000aea410723c */ /* 0x040fe20000001810 */
[----:B------:R-:W-:Y:S07]  /*7130*/  LDSM.16.M88.4 R172, [R230+0x1c100] ;  /* 0x01c10000e6ac783b */ /* 0x000fee0000000200 */
[C---:B-1----:R-:W-:Y:S08]  /*7140*/  HMMA.16816.F32 R20, R164.reuse, R188, R20 ;  /* 0x000000bca414723c */ /* 0x042ff00000001814 */
[C---:B------:R-:W-:Y:S01]  /*7150*/  HMMA.16816.F32 R24, R164.reuse, R190, R24 ;  /* 0x000000bea418723c */ /* 0x040fe20000001818 */
[----:B------:R-:W1:Y:S07]  /*7160*/  LDSM.16.M88.4 R188, [R211] ;  /* 0x00000000d3bc783b */ /* 0x000e6e0000000200 */
[C---:B------:R-:W-:Y:S08]  /*7170*/  HMMA.16816.F32 R28, R164.reuse, R196, R28 ;  /* 0x000000c4a41c723c */ /* 0x040ff0000000181c */
        /* <DEDUP_REMOVED lines=11> */
[----:B------:R-:W3:Y:S07]  /*7230*/  LDSM.16.M88.4 R192, [R228+0xe100] ;  /* 0x00e10000e4c0783b */ /* 0x000eee0000000200 */
[C---:B-----5:R-:W-:Y:S08]  /*7240*/  HMMA.16816.F32 R28, R176.reuse, R168, R28 ;  /* 0x000000a8b01c723c */ /* 0x060ff0000000181c */
[----:B------:R-:W-:Y:S01]  /*7250*/  HMMA.16816.F32 R32, R176, R170, R32 ;  /* 0x000000aab020723c */ /* 0x000fe20000001820 */
[----:B------:R-:W-:Y:S07]  /*7260*/  LDSM.16.M88.4 R168, [R228+0xf100] ;  /* 0x00f10000e4a8783b */ /* 0x000fee0000000200 */
[C---:B-1----:R-:W-:Y:S01]  /*7270*/  HMMA.16816.F32 R4, R172.reuse, R188, R4 ;  /* 0x000000bcac04723c */ /* 0x042fe20000001804 */
[----:B------:R-:W-:Y:S07]  /*7280*/  LDSM.16.M88.4 R176, [R228+0xf900] ;  /* 0x00f90000e4b0783b */ /* 0x000fee0000000200 */
[C---:B------:R-:W-:Y:S01]  /*7290*/  HMMA.16816.F32 R8, R172.reuse, R190, R8 ;  /* 0x000000beac08723c */ /* 0x040fe20000001808 */
[----:B------:R-:W-:Y:S07]  /*72a0*/  LDSM.16.M88.4 R188, [R227+0x1c100] ;  /* 0x01c10000e3bc783b */ /* 0x000fee0000000200 */
[C---:B------:R-:W-:Y:S08]  /*72b0*/  HMMA.16816.F32 R12, R172.reuse, R164, R12 ;  /* 0x000000a4ac0c723c */ /* 0x040ff0000000180c */
[C---:B------:R-:W-:Y:S01]  /*72c0*/  HMMA.16816.F32 R16, R172.reuse, R166, R16 ;  /* 0x000000a6ac10723c */ /* 0x040fe20000001810 */
[----:B------:R-:W1:Y:S07]  /*72d0*/  LDSM.16.M88.4 R164, [R228+0xe900] ;  /* 0x00e90000e4a4783b */ /* 0x000e6e0000000200 */
[C---:B--2---:R-:W-:Y:S08]  /*72e0*/  HMMA.16816.F32 R20, R172.reuse, R196, R20 ;  /* 0x000000c4ac14723c */ /* 0x044ff00000001814 */
[C---:B------:R-:W-:Y:S01]  /*72f0*/  HMMA.16816.F32 R24, R172.reuse, R198, R24 ;  /* 0x000000c6ac18723c */ /* 0x040fe20000001818 */
[----:B------:R-:W2:Y:S07]  /*7300*/  LDSM.16.M88.4 R196, [R220+0x6000] ;  /* 0x00600000dcc4783b */ /* 0x000eae0000000200 */
[C---:B------:R-:W-:Y:S08]  /*7310*/  HMMA.16816.F32 R28, R172.reuse, R180, R28 ;  /* 0x000000b4ac1c723c */ /* 0x040ff0000000181c */
[----:B------:R-:W-:Y:S08]  /*7320*/  HMMA.16816.F32 R32, R172, R182, R32 ;  /* 0x000000b6ac20723c */ /* 0x000ff00000001820 */
[C---:B---3--:R-:W-:Y:S08]  /*7330*/  HMMA.16816.F32 R4, R184.reuse, R192, R4 ;  /* 0x000000c0b804723c */ /* 0x048ff00000001804 */
[C---:B------:R-:W-:Y:S08]  /*7340*/  HMMA.16816.F32 R8, R184.reuse, R194, R8 ;  /* 0x000000c2b808723c */ /* 0x040ff00000001808 */
[C---:B-1----:R-:W-:Y:S08]  /*7350*/  HMMA.16816.F32 R12, R184.reuse, R164, R12 ;  /* 0x000000a4b80c723c */ /* 0x042ff0000000180c */
[C---:B------:R-:W-:Y:S01]  /*7360*/  HMMA.16816.F32 R16, R184.reuse, R166, R16 ;  /* 0x000000a6b810723c */ /* 0x040fe20000001810 */
[----:B------:R-:W1:Y:S07]  /*7370*/  LDSM.16.M88.4 R164, [R220+0x6800] ;  /* 0x00680000dca4783b */ /* 0x000e6e0000000200 */
[C---:B------:R-:W-:Y:S08]  /*7380*/  HMMA.16816.F32 R20, R184.reuse, R168, R20 ;  /* 0x000000a8b814723c */ /* 0x040ff00000001814 */
[C---:B------:R-:W-:Y:S01]  /*7390*/  HMMA.16816.F32 R24, R184.reuse, R170, R24 ;  /* 0x000000aab818723c */ /* 0x040fe20000001818 */
[----:B------:R-:W3:Y:S07]  /*73a0*/  LDSM.16.M88.4 R168, [R220+0x7000] ;  /* 0x00700000dca8783b */ /* 0x000eee0000000200 */
[C---:B------:R-:W-:Y:S08]  /*73b0*/  HMMA.16816.F32 R28, R184.reuse, R176, R28 ;  /* 0x000000b0b81c723c */ /* 0x040ff0000000181c */
[----:B------:R-:W-:Y:S08]  /*73c0*/  HMMA.16816.F32 R32, R184, R178, R32 ;  /* 0x000000b2b820723c */ /* 0x000ff00000001820 */
[C---:B--2---:R-:W-:Y:S08]  /*73d0*/  HMMA.16816.F32 R4, R188.reuse, R196, R4 ;  /* 0x000000c4bc04723c */ /* 0x044ff00000001804 */
[C---:B------:R-:W-:Y:S08]  /*73e0*/  HMMA.16816.F32 R8, R188.reuse, R198, R8 ;  /* 0x000000c6bc08723c */ /* 0x040ff00000001808 */
[C---:B-1----:R-:W-:Y:S08]  /*73f0*/  HMMA.16816.F32 R12, R188.reuse, R164, R12 ;  /* 0x000000a4bc0c723c */ /* 0x042ff0000000180c */
[C---:B------:R-:W-:Y:S01]  /*7400*/  HMMA.16816.F32 R16, R188.reuse, R166, R16 ;  /* 0x000000a6bc10723c */ /* 0x040fe20000001810 */
[----:B------:R-:W1:Y:S01]  /*7410*/  LDSM.16.M88.4 R164, [R220+0x7800] ;  /* 0x00780000dca4783b */ /* 0x000e620000000200 */
[----:B------:R-:W-:Y:S04]  /*7420*/  DEPBAR.LE SB0, 0x0 ;  /* 0x000080000000791a */ /* 0x000fe80000000000 */
[----:B------:R-:W-:Y:S02]  /*7430*/  FMUL.FTZ R200, R4, c[0x0][0x320] ;  /* 0x0000c80004c87a20 */ /* 0x000fe40000410000 */
[C---:B---3--:R-:W-:Y:S04]  /*7440*/  HMMA.16816.F32 R20, R188.reuse, R168, R20 ;  /* 0x000000a8bc14723c */ /* 0x048fe80000001814 */
[----:B------:R-:W2:Y:S01]  /*7450*/  MUFU.TANH R200, R200 ;  /* 0x000000c800c87308 */ /* 0x000ea20000002400 */
[----:B------:R-:W-:Y:S01]  /*7460*/  BAR.SYNC.DEFER_BLOCKING 0x0 ;  /* 0x0000000000007b1d */ /* 0x000fe20000010000 */
[----:B------:R-:W-:Y:S02]  /*7470*/  FMUL.FTZ R202, R5, c[0x0][0x320] ;  /* 0x0000c80005ca7a20 */ /* 0x000fe40000410000 */
[C---:B------:R-:W-:Y:S04]  /*7480*/  HMMA.16816.F32 R24, R188.reuse, R170, R24 ;  /* 0x000000aabc18723c */ /* 0x040fe80000001818 */
[----:B------:R-:W-:Y:S02]  /*7490*/  FMUL.FTZ R0, R6, c[0x0][0x320] ;  /* 0x0000c80006007a20 */ /* 0x000fe40000410000 */
[----:B------:R-:W3:Y:S01]  /*74a0*/  MUFU.TANH R202, R202 ;  /* 0x000000ca00ca7308 */ /* 0x000ee20000002400 */
[----:B------:R-:W-:Y:S02]  /*74b0*/  FMUL.FTZ R201, R7, c[0x0][0x320] ;  /* 0x0000c80007c97a20 */ /* 0x000fe40000410000 */
[----:B------:R-:W-:Y:S03]  /*74c0*/  FMUL.FTZ R182, R8, c[0x0][0x320] ;  /* 0x0000c80008b67a20 */ /* 0x000fe60000410000 */
[----:B------:R-:W-:Y:S02]  /*74d0*/  FMUL.FTZ R183, R9, c[0x0][0x320] ;  /* 0x0000c80009b77a20 */ /* 0x000fe40000410000 */
[----:B------:R-:W-:Y:S02]  /*74e0*/  FMUL.FTZ R203, R10, c[0x0][0x320] ;  /* 0x0000c8000acb7a20 */ /* 0x000fe40000410000 */
[----:B------:R-:W4:Y:S01]  /*74f0*/  MUFU.TANH R0, R0 ;  /* 0x0000000000007308 */ /* 0x000f220000002400 */
[----:B------:R-:W-:Y:S02]  /*7500*/  FMUL.FTZ R181, R11, c[0x0][0x320] ;  /* 0x0000c8000bb57a20 */ /* 0x000fe40000410000 */
[----:B------:R-:W-:Y:S02]  /*7510*/  FMUL.FTZ R194, R12, c[0x0][0x320] ;  /* 0x0000c8000cc27a20 */ /* 0x000fe40000410000 */
[----:B------:R-:W-:Y:S02]  /*7520*/  FMUL.FTZ R195, R13, c[0x0][0x320] ;  /* 0x0000c8000dc37a20 */ /* 0x000fe40000410000 */
[----:B------:R-:W-:Y:S01]  /*7530*/  FMUL.FTZ R198, R14, c[0x0][0x320] ;  /* 0x0000c8000ec67a20 */ /* 0x000fe20000410000 */
[C---:B-1----:R-:W-:Y:S02]  /*7540*/  HMMA.16816.F32 R28, R188.reuse, R164, R28 ;  /* 0x000000a4bc1c723c */ /* 0x042fe4000000181c */
[----:B------:R-:W1:Y:S01]  /*7550*/  MUFU.TANH R201, R201 ;  /* 0x000000c900c97308 */ /* 0x000e620000002400 */
[----:B------:R-:W-:Y:S02]  /*7560*/  FMUL.FTZ R199, R15, c[0x0][0x320] ;  /* 0x0000c8000fc77a20 */ /* 0x000fe40000410000 */
[----:B------:R-:W-:Y:S02]  /*7570*/  FMUL.FTZ R173, R16, c[0x0][0x320] ;  /* 0x0000c80010ad7a20 */ /* 0x000fe40000410000 */
[----:B------:R-:W-:Y:S01]  /*7580*/  FMUL.FTZ R174, R17, c[0x0][0x320] ;  /* 0x0000c80011ae7a20 */ /* 0x000fe20000410000 */
[----:B------:R-:W-:Y:S04]  /*7590*/  HMMA.16816.F32 R32, R188, R166, R32 ;  /* 0x000000a6bc20723c */ /* 0x000fe80000001820 */
[----:B------:R-:W1:Y:S01]  /*75a0*/  MUFU.TANH R182, R182 ;  /* 0x000000b600b67308 */ /* 0x000e620000002400 */
[----:B------:R-:W-:Y:S02]  /*75b0*/  FMUL.FTZ R197, R18, c[0x0][0x320] ;  /* 0x0000c80012c57a20 */ /* 0x000fe40000410000 */
[----:B------:R-:W-:Y:S02]  /*75c0*/  FMUL.FTZ R193, R19, c[0x0][0x320] ;  /* 0x0000c80013c17a20 */ /* 0x000fe40000410000 */
[----:B------:R-:W-:Y:S03]  /*75d0*/  FMUL.FTZ R175, R20, c[0x0][0x320] ;  /* 0x0000c80014af7a20 */ /* 0x000fe60000410000 */
[----:B------:R-:W-:Y:S02]  /*75e0*/  FMUL.FTZ R178, R21, c[0x0][0x320] ;  /* 0x0000c80015b27a20 */ /* 0x000fe40000410000 */
        /* <DEDUP_REMOVED lines=16> */
[----:B------:R-:W-:Y:S03]  /*76f0*/  FMUL.FTZ R31, R35, c[0x0][0x320] ;  /* 0x0000c800231f7a20 */ /* 0x000fe60000410000 */
        /* <DEDUP_REMOVED lines=25> */
[----:B--234-:R-:W-:Y:S01]  /*7890*/  ISETP.NE.AND P1, PT, R236, 0x1, PT ;  /* 0x00000001ec00780c */ /* 0x01cfe20003f25270 */
[----:B------:R-:W-:Y:S01]  /*78a0*/  ULEA UR5, UR20, UR12, 0x6 ;  /* 0x0000000c14057291 */ /* 0x000fe2000f8e303f */
[----:B------:R-:W-:Y:S01]  /*78b0*/  IADD3 R22, -R250, 0x10, RZ ;  /* 0x00000010fa167810 */ /* 0x000fe20007ffe1ff */
[----:B------:R-:W-:Y:S01]  /*78c0*/  IMAD.MOV.U32 R237, RZ, RZ, RZ ;  /* 0x000000ffffed7224 */ /* 0x000fe200078e00ff */
[----:B------:R-:W-:Y:S01]  /*78d0*/  IADD3 R18, -R249, 0x10, RZ ;  /* 0x00000010f9127810 */ /* 0x000fe20007ffe1ff */
[C---:B------:R-:W-:Y:S01]  /*78e0*/  IMAD.SHL.U32 R172, R207.reuse, 0x2, RZ ;  /* 0x00000002cfac7824 */ /* 0x040fe200078e00ff */
[----:B------:R-:W-:Y:S01]  /*78f0*/  LOP3.LUT R22, R22, 0xf, RZ, 0xc0, !PT ;  /* 0x0000000f16167812 */ /* 0x000fe200078ec0ff */
[----:B------:R-:W-:Y:S01]  /*7900*/  IMAD.U32 R238, RZ, RZ, UR5 ;  /* 0x00000005ffee7e24 */ /* 0x000fe2000f8e00ff */
[----:B------:R-:W-:Y:S02]  /*7910*/  LOP3.LUT R18, R18, 0xf, RZ, 0xc0, !PT ;  /* 0x0000000f12127812 */ /* 0x000fe400078ec0ff */
[----:B------:R-:W-:Y:S02]  /*7920*/  IADD3 R16, -R248, 0x10, RZ ;  /* 0x00000010f8107810 */ /* 0x000fe40007ffe1ff */
[----:B------:R-:W-:Y:S02]  /*7930*/  IADD3 R238, R238, -0x40, R239 ;  /* 0xffffffc0eeee7810 */ /* 0x000fe40007ffe0ef */
[----:B------:R-:W-:Y:S02]  /*7940*/  LOP3.LUT R16, R16, 0xf, RZ, 0xc0, !PT ;  /* 0x0000000f10107812 */ /* 0x000fe400078ec0ff */
[----:B------:R-:W-:Y:S01]  /*7950*/  SHF.R.S32.HI R180, RZ, 0x1f, R207 ;  /* 0x0000001fffb47819 */ /* 0x000fe200000114cf */
[----:B------:R-:W-:Y:S03]  /*7960*/  @P1 IMAD.HI.U32 R6, R238, c[0x0][0x2bc], RZ ;  /* 0x0000af00ee061a27 */ /* 0x000fe600078e00ff */
[----:B------:R-:W-:Y:S01]  /*7970*/  SHF.L.U64.HI R180, R207, 0x1, R180 ;  /* 0x00000001cfb47819 */ /* 0x000fe200000102b4 */
[----:B------:R-:W-:Y:S01]  /*7980*/  IMAD.MOV.U32 R4, RZ, RZ, R238 ;  /* 0x000000ffff047224 */ /* 0x000fe200078e00ee */
[----:B------:R-:W-:Y:S04]  /*7990*/  @P1 SHF.R.U32.HI R4, RZ, c[0x0][0x2c0], R6 ;  /* 0x0000b000ff041a19 */ /* 0x000fe80000011606 */
[C---:B------:R-:W-:Y:S04]  /*79a0*/  @!P2 IADD3 R11, P0, R4.reuse, UR16, RZ ;  /* 0x00000010040bac10 */ /* 0x040fe8000ff1e0ff */
[----:B------:R-:W-:Y:S02]  /*79b0*/  @!P2 LEA.HI.X.SX32 R6, R4, UR8, 0x1, P0 ;  /* 0x000000080406ac11 */ /* 0x000fe400080f0eff */
[C---:B------:R-:W-:Y:S04]  /*79c0*/  @!P2 LEA R8, P0, R11.reuse, c[0x0][0x2a0], 0x2 ;  /* 0x0000a8000b08aa11 */ /* 0x040fe800078010ff */
[----:B------:R-:W-:Y:S01]  /*79d0*/  @!P2 LEA.HI.X R9, R11, c[0x0][0x2a4], R6, 0x2, P0 ;  /* 0x0000a9000b09aa11 */ /* 0x000fe200000f1406 */
[----:B------:R-:W-:Y:S01]  /*79e0*/  IMAD.MOV R11, RZ, RZ, -R4 ;  /* 0x000000ffff0b7224 */ /* 0x000fe200078e0a04 */
[----:B------:R-:W-:Y:S03]  /*79f0*/  SHF.L.U64.HI R6, R204, 0x1, R245 ;  /* 0x00000001cc067819 */ /* 0x000fe600000102f5 */
[----:B------:R2:W3:Y:S01]  /*7a00*/  @!P2 LDG.E R237, [R8.64] ;  /* 0x0000001208eda981 */ /* 0x0004e2000c1e1900 */
[----:B------:R-:W-:Y:S04]  /*7a10*/  IMAD R238, R11, c[0x0][0x2b8], R238 ;  /* 0x0000ae000bee7a24 */ /* 0x000fe800078e02ee */
[C---:B------:R-:W-:Y:S01]  /*7a20*/  IMAD.WIDE.U32 R12, R238.reuse, c[0x0][0x1e0], RZ ;  /* 0x00007800ee0c7a25 */ /* 0x040fe200078e00ff */
[----:B------:R-:W-:Y:S05]  /*7a30*/  SHF.R.S32.HI R11, RZ, 0x1f, R238 ;  /* 0x0000001fff0b7819 */ /* 0x000fea00000114ee */
[----:B------:R-:W-:Y:S04]  /*7a40*/  IMAD R11, R11, c[0x0][0x1e0], RZ ;  /* 0x000078000b0b7a24 */ /* 0x000fe800078e02ff */
[----:B------:R-:W-:Y:S04]  /*7a50*/  IMAD R11, R238, c[0x0][0x1e4], R11 ;  /* 0x00007900ee0b7a24 */ /* 0x000fe800078e020b */
[----:B------:R-:W-:Y:S02]  /*7a60*/  IMAD.IADD R13, R13, 0x1, R11 ;  /* 0x000000010d0d7824 */ /* 0x000fe400078e020b */
[----:B--2---:R-:W-:Y:S01]  /*7a70*/  IMAD.SHL.U32 R8, R205, 0x2, RZ ;  /* 0x00000002cd087824 */ /* 0x004fe200078e00ff */
[----:B---3--:R-:W-:Y:S01]  /*7a80*/  SHF.R.S32.HI R4, RZ, 0x1f, R237 ;  /* 0x0000001fff047819 */ /* 0x008fe200000114ed */
[C---:B------:R-:W-:Y:S04]  /*7a90*/  IMAD.WIDE.U32 R12, R237.reuse, c[0x0][0x1f0], R12 ;  /* 0x00007c00ed0c7a25 */ /* 0x040fe800078e000c */
[----:B------:R-:W-:Y:S01]  /*7aa0*/  IMAD R4, R4, c[0x0][0x1f0], RZ ;  /* 0x00007c0004047a24 */ /* 0x000fe200078e02ff */
[----:B------:R-:W-:Y:S03]  /*7ab0*/  IADD3 R9, P0, R12, UR14, RZ ;  /* 0x0000000e0c097c10 */ /* 0x000fe6000ff1e0ff */
[----:B------:R-:W-:Y:S05]  /*7ac0*/  IMAD R4, R237, c[0x0][0x1f4], R4 ;  /* 0x00007d00ed047a24 */ /* 0x000fea00078e0204 */
[----:B------:R-:W-:Y:S02]  /*7ad0*/  IADD3.X R4, R13, UR7, R4, P0, !PT ;  /* 0x000000070d047c10 */ /* 0x000fe400087fe404 */
[C---:B------:R-:W-:Y:S04]  /*7ae0*/  LEA R11, P0, R9.reuse, c[0x0][0x1c8], 0x1 ;  /* 0x00007200090b7a11 */ /* 0x040fe800078008ff */
[----:B------:R-:W-:Y:S01]  /*7af0*/  LEA.HI.X R10, R9, c[0x0][0x1cc], R4, 0x1, P0 ;  /* 0x00007300090a7a11 */ /* 0x000fe200000f0c04 */
[----:B------:R-:W2:Y:S01]  /*7b00*/  SHFL.IDX PT, R13, R11, 0x1, 0x181f ;  /* 0x00381f000b0d7f89 */ /* 0x000ea200000e0000 */
[----:B------:R-:W-:Y:S01]  /*7b10*/  IMAD.SHL.U32 R4, R204, 0x2, RZ ;  /* 0x00000002cc047824 */ /* 0x000fe200078e00ff */
[----:B------:R-:W-:Y:S02]  /*7b20*/  SHF.L.U64.HI R9, R205, 0x1, R246 ;  /* 0x00000001cd097819 */ /* 0x000fe400000102f6 */
[----:B------:R-:W3:Y:S04]  /*7b30*/  SHFL.IDX PT, R15, R10, 0x1, 0x181f ;  /* 0x00381f000a0f7f89 */ /* 0x000ee800000e0000 */
[----:B------:R-:W4:Y:S04]  /*7b40*/  SHFL.IDX PT, R11, R11, RZ, 0x181f ;  /* 0x00181fff0b0b7589 */ /* 0x000f2800000e0000 */
[----:B------:R-:W5:Y:S01]  /*7b50*/  SHFL.IDX PT, R21, R10, RZ, 0x181f ;  /* 0x00181fff0a157589 */ /* 0x000f6200000e0000 */
[----:B--2---:R-:W-:Y:S04]  /*7b60*/  IADD3 R22, P1, P0, R22, R13, R251 ;  /* 0x0000000d16167210 */ /* 0x004fe8000783e0fb */
[----:B---3--:R-:W-:Y:S02]  /*7b70*/  IADD3.X R23, RZ, R15, R252, P1, P0 ;  /* 0x0000000fff177210 */ /* 0x008fe40000fe04fc */
[----:B------:R-:W-:Y:S04]  /*7b80*/  IADD3 R18, P1, P0, R18, R13, R8 ;  /* 0x0000000d12127210 */ /* 0x000fe8000783e008 */
[--C-:B------:R-:W-:Y:S02]  /*7b90*/  IADD3.X R19, RZ, R15, R9.reuse, P1, P0 ;  /* 0x0000000fff137210 */ /* 0x100fe40000fe0409 */
[----:B------:R-:W-:Y:S04]  /*7ba0*/  IADD3 R16, P1, P0, R16, R13, R4 ;  /* 0x0000000d10107210 */ /* 0x000fe8000783e004 */
[--C-:B------:R-:W-:Y:S02]  /*7bb0*/  IADD3.X R17, RZ, R15, R6.reuse, P1, P0 ;  /* 0x0000000fff117210 */ /* 0x100fe40000fe0406 */
[----:B----4-:R-:W-:Y:S05]  /*7bc0*/  IADD3 R8, P0, R11, R8, RZ ;  /* 0x000000080b087210 */ /* 0x010fea0007f1e0ff */
[----:B-----5:R-:W-:Y:S01]  /*7bd0*/  IMAD.X R9, R21, 0x1, R9, P0 ;  /* 0x0000000115097824 */ /* 0x020fe200000e0609 */
[----:B------:R-:W-:Y:S05]  /*7be0*/  IADD3 R24, P0, R11, R4, RZ ;  /* 0x000000040b187210 */ /* 0x000fea0007f1e0ff */
[----:B------:R-:W-:Y:S01]  /*7bf0*/  IMAD.X R25, R21, 0x1, R6, P0 ;  /* 0x0000000115197824 */ /* 0x000fe200000e0606 */
[-C--:B------:R-:W-:Y:S05]  /*7c00*/  IADD3 R26, P0, R11, R172.reuse, RZ ;  /* 0x000000ac0b1a7210 */ /* 0x080fea0007f1e0ff */
[----:B------:R-:W-:Y:S01]  /*7c10*/  IMAD.X R27, R21, 0x1, R180, P0 ;  /* 0x00000001151b7824 */ /* 0x000fe200000e06b4 */
[----:B------:R-:W-:Y:S04]  /*7c20*/  IADD3 R20, P0, R11, R251, RZ ;  /* 0x000000fb0b147210 */ /* 0x000fe80007f1e0ff */
[----:B------:R2:W-:Y:S01]  /*7c30*/  LDGSTS.E.BYPASS.LTC128B.128 [R235+0x8100], [R26.64], !P3 ;  /* 0x081000001aeb7fae */ /* 0x0005e2000d901d52 */
        /* <DEDUP_REMOVED lines=15> */
.L_x_1987:
[----:B--234-:R-:W-:Y:S01]  /*7d30*/  IMAD.MOV.U32 R15, RZ, RZ, R240 ;  /* 0x000000ffff0f7224 */ /* 0x01cfe200078e00f0 */
[----:B------:R-:W-:Y:S01]  /*7d40*/  PLOP3.LUT P0, PT, PT, PT, UP1, 0x80, 0x0 ;  /* 0x000000000000781c */ /* 0x000fe20003f0f018 */
[----:B------:R-:W0:Y:S01]  /*7d50*/  LDGDEPBAR ;  /* 0x00000000000079af */ /* 0x000e220000000000 */
[----:B------:R-:W-:Y:S01]  /*7d60*/  USHF.L.U32 UR5, UR20, 0x6, URZ ;  /* 0x0000000614057899 */ /* 0x000fe2000800063f */
[----:B------:R-:W-:Y:S10]  /*7d70*/  IMAD.MOV.U32 R6, RZ, RZ, c[0x0][0x2ac] ;  /* 0x0000ab00ff067624 */ /* 0x000ff400078e00ff */
[----:B------:R-:W-:Y:S01]  /*7d80*/  @P0 IMAD.HI.U32 R4, R240, c[0x0][0x2c8], RZ ;  /* 0x0000b200f0040a27 */ /* 0x000fe200078e00ff */
[----:B------:R-:W-:Y:S11]  /*7d90*/  PLOP3.LUT P0, PT, PT, PT, UP1, 0x80, 0x0 ;  /* 0x000000000000781c */ /* 0x000ff60003f0f018 */
[----:B------:R-:W-:Y:S02]  /*7da0*/  @!UPT UIADD3 URZ, URZ, URZ, URZ ;  /* 0x0000003f3f3ff290 */ /* 0x000fe4000fffe03f */
[----:B------:R-:W-:Y:S01]  /*7db0*/  @P0 SHF.R.U32.HI R15, RZ, c[0x0][0x2cc], R4 ;  /* 0x0000b300ff0f0a19 */ /* 0x000fe20000011604 */
[----:B------:R-:W-:Y:S01]  /*7dc0*/  IMAD.U32 R4, RZ, RZ, UR5 ;  /* 0x00000005ff047e24 */ /* 0x000fe2000f8e00ff */
[----:B------:R-:W-:Y:S03]  /*7dd0*/  PLOP3.LUT P0, PT, PT, PT, UP0, 0x40, 0x0 ;  /* 0x000000000000781c */ /* 0x000fe60003f0e808 */
[----:B------:R-:W2:Y:S01]  /*7de0*/  SHFL.IDX PT, R8, R15, RZ, 0x1c1f ;  /* 0x001c1fff0f087589 */ /* 0x000ea200000e0000 */
[----:B------:R-:W-:Y:S05]  /*7df0*/  IADD3 R9, -R241, 0x1, -R4 ;  /* 0x00000001f1097810 */ /* 0x000fea0007ffe904 */
[----:B------:R-:W-:Y:S05]  /*7e00*/  IMAD R9, R6, c[0x0][0x1d0], R9 ;  /* 0x0000740006097a24 */ /* 0x000fea00078e0209 */
[----:B------:R-:W-:Y:S04]  /*7e10*/  IADD3 R9, R9, -c[0x0][0x168], RZ ;  /* 0x80005a0009097a10 */ /* 0x000fe80007ffe0ff */
[C---:B------:R-:W-:Y:S02]  /*7e20*/  IADD3 R11, R9.reuse, c[0x0][0x328], RZ ;  /* 0x0000ca00090b7a10 */ /* 0x040fe40007ffe0ff */
[----:B------:R-:W-:Y:S03]  /*7e30*/  IADD3 R9, R9, UR11, RZ ;  /* 0x0000000b09097c10 */ /* 0x000fe6000fffe0ff */
[--C-:B--2---:R-:W-:Y:S02]  /*7e40*/  IMAD.IADD R14, R11, 0x1, R8.reuse ;  /* 0x000000010b0e7824 */ /* 0x104fe400078e0208 */
        /* <DEDUP_REMOVED lines=17> */
.L_x_1990:
[----:B------:R-:W-:Y:S04]  /*7f60*/  MOV R6, c[0x0][0x32c] ;  /* 0x0000cb0000067a02 */ /* 0x000fe80000000f00 */
[----:B------:R-:W-:Y:S11]  /*7f70*/  ISETP.NE.AND P0, PT, R6, 0x1, PT ;  /* 0x000000010600780c */ /* 0x000ff60003f05270 */
[----:B------:R-:W-:Y:S02]  /*7f80*/  @!UPT UIADD3 URZ, URZ, URZ, URZ ;  /* 0x0000003f3f3ff290 */ /* 0x000fe4000fffe03f */
[----:B------:R-:W-:Y:S05]  /*7f90*/  @P0 IMAD.HI.U32 R6, R17, c[0x0][0x330], RZ ;  /* 0x0000cc0011060a27 */ /* 0x000fea00078e00ff */
[----:B------:R-:W-:Y:S02]  /*7fa0*/  @P0 SHF.R.U32.HI R17, RZ, c[0x0][0x334], R6 ;  /* 0x0000cd00ff110a19 */ /* 0x000fe40000011606 */
.L_x_1991:
[----:B------:R-:W-:Y:S05]  /*7fb0*/  BSYNC B0 ;  /* 0x0000000000007941 */ /* 0x000fea0003800000 */
.L_x_1989:
[----:B------:R-:W-:Y:S04]  /*7fc0*/  IMAD R6, R17, c[0x0][0x32c], -R4 ;  /* 0x0000cb0011067a24 */ /* 0x000fe800078e0a04 */
[----:B------:R-:W-:Y:S05]  /*7fd0*/  IMAD.IADD R6, R6, 0x1, -R241 ;  /* 0x0000000106067824 */ /* 0x000fea00078e0af1 */
[----:B------:R-:W-:Y:S02]  /*7fe0*/  IADD3 R17, R6, c[0x0][0x32c], RZ ;  /* 0x0000cb0006117a10 */ /* 0x000fe40007ffe0ff */
[----:B------:R-:W-:Y:S02]  /*7ff0*/  IMNMX R13, R13, R6, !PT ;  /* 0x000000060d0d7217 */ /* 0x000fe40007800200 */
[----:B------:R-:W-:Y:S02]  /*8000*/  IMNMX R14, R14, R17, PT ;  /* 0x000000110e0e7217 */ /* 0x000fe40003800200 */
.L_x_1988:
[----:B------:R-:W-:Y:S01]  /*8010*/  UISETP.GT.AND UP2, UPT, UR20, -0x1, UPT ;  /* 0xffffffff1400788c */ /* 0x000fe2000bf44270 */
[----:B------:R-:W2:Y:S05]  /*8020*/  SHFL.IDX PT, R16, R15, 0x1, 0x1c1f ;  /* 0x003c1f000f107f89 */ /* 0x000eaa00000e0000 */
[----:B------:R-:W-:Y:S04]  /*8030*/  PLOP3.LUT P0, PT, PT, PT, UP2, 0x80, 0x0 ;  /* 0x000000000000781c */ /* 0x000fe80003f0f028 */
[C---:B------:R-:W-:Y:S04]  /*8040*/  ISETP.GT.AND P0, PT, R13.reuse, RZ, P0 ;  /* 0x000000ff0d00720c */ /* 0x040fe80000704270 */
[----:B------:R-:W-:Y:S04]  /*8050*/  ISETP.LT.OR P0, PT, R14, 0x1, P0 ;  /* 0x000000010e00780c */ /* 0x000fe80000701670 */
[----:B------:R-:W-:Y:S02]  /*8060*/  FSEL R12, R200, -INF , !P0 ;  /* 0xff800000c80c7808 */ /* 0x000fe40004000000 */
[----:B------:R-:W-:Y:S04]  /*8070*/  PLOP3.LUT P0, PT, PT, PT, UP2, 0x80, 0x0 ;  /* 0x000000000000781c */ /* 0x000fe80003f0f028 */
[C---:B------:R-:W-:Y:S04]  /*8080*/  ISETP.GT.AND P0, PT, R13.reuse, 0x1, P0 ;  /* 0x000000010d00780c */ /* 0x040fe80000704270 */
[----:B------:R-:W-:Y:S04]  /*8090*/  ISETP.LT.OR P0, PT, R14, 0x2, P0 ;  /* 0x000000020e00780c */ /* 0x000fe80000701670 */
[----:B------:R-:W-:Y:S02]  /*80a0*/  FSEL R10, R202, -INF , !P0 ;  /* 0xff800000ca0a7808 */ /* 0x000fe40004000000 */
[----:B------:R-:W-:Y:S04]  /*80b0*/  PLOP3.LUT P0, PT, PT, PT, UP2, 0x80, 0x0 ;  /* 0x000000000000781c */ /* 0x000fe80003f0f028 */
[C---:B------:R-:W-:Y:S04]  /*80c0*/  ISETP.GT.AND P0, PT, R13.reuse, 0x8, P0 ;  /* 0x000000080d00780c */ /* 0x040fe80000704270 */
[----:B------:R-:W-:Y:S04]  /*80d0*/  ISETP.LT.OR P0, PT, R14, 0x9, P0 ;  /* 0x000000090e00780c */ /* 0x000fe80000701670 */
[----:B-1----:R-:W-:Y:S02]  /*80e0*/  FSEL R8, R182, -INF , !P0 ;  /* 0xff800000b6087808 */ /* 0x002fe40004000000 */
        /* <DEDUP_REMOVED lines=31> */
[----:B------:R-:W-:Y:S01]  /*82e0*/  FSEL R184, R5, -INF , !P0 ;  /* 0xff80000005b87808 */ /* 0x000fe20004000000 */
[--C-:B--2---:R-:W-:Y:S01]  /*82f0*/  IMAD.IADD R5, R11, 0x1, R16.reuse ;  /* 0x000000010b057824 */ /* 0x104fe200078e0210 */
        /* <DEDUP_REMOVED lines=21> */
[----:B------:R-:W-:Y:S11]  /*8450*/  PLOP3.LUT P0, PT, PT, PT, UP0, 0x40, 0x0 ;  /* 0x000000000000781c */ /* 0x000ff60003f0e808 */
[----:B------:R-:W-:Y:S02]  /*8460*/  @!UPT UIADD3 URZ, URZ, URZ, URZ ;  /* 0x0000003f3f3ff290 */ /* 0x000fe4000fffe03f */
        /* <DEDUP_REMOVED lines=16> */
.L_x_1994:
[----:B------:R-:W-:Y:S04]  /*8570*/  MOV R9, 0x1 ;  /* 0x0000000100097802 */ /* 0x000fe80000000f00 */
[----:B------:R-:W-:Y:S11]  /*8580*/  ISETP.NE.AND P0, PT, R9, c[0x0][0x32c], PT ;  /* 0x0000cb0009007a0c */ /* 0x000ff60003f05270 */
[----:B------:R-:W-:Y:S02]  /*8590*/  @!UPT UIADD3 URZ, URZ, URZ, URZ ;  /* 0x0000003f3f3ff290 */ /* 0x000fe4000fffe03f */
[----:B------:R-:W-:Y:S05]  /*85a0*/  @P0 IMAD.HI.U32 R9, R11, c[0x0][0x330], RZ ;  /* 0x0000cc000b090a27 */ /* 0x000fea00078e00ff */
[----:B------:R-:W-:Y:S02]  /*85b0*/  @P0 SHF.R.U32.HI R11, RZ, c[0x0][0x334], R9 ;  /* 0x0000cd00ff0b0a19 */ /* 0x000fe40000011609 */
.L_x_1995:
[----:B------:R-:W-:Y:S05]  /*85c0*/  BSYNC B0 ;  /* 0x0000000000007941 */ /* 0x000fea0003800000 */
.L_x_1993:
[----:B------:R-:W-:Y:S04]  /*85d0*/  IMAD R4, R11, c[0x0][0x32c], -R4 ;  /* 0x0000cb000b047a24 */ /* 0x000fe800078e0a04 */
[----:B------:R-:W-:Y:S05]  /*85e0*/  IMAD.IADD R14, R4, 0x1, -R241 ;  /* 0x00000001040e7824 */ /* 0x000fea00078e0af1 */
[----:B------:R-:W-:Y:S02]  /*85f0*/  IADD3 R4, R14, c[0x0][0x32c], RZ ;  /* 0x0000cb000e047a10 */ /* 0x000fe40007ffe0ff */
[----:B------:R-:W-:Y:S02]  /*8600*/  IMNMX R7, R7, R14, !PT ;  /* 0x0000000e07077217 */ /* 0x000fe40007800200 */
[----:B------:R-:W-:Y:S02]  /*8610*/  IMNMX R5, R5, R4, PT ;  /* 0x0000000405057217 */ /* 0x000fe40003800200 */
.L_x_1992:
[----:B------:R-:W-:Y:S01]  /*8620*/  PLOP3.LUT P0, PT, PT, PT, UP2, 0x80, 0x0 ;  /* 0x000000000000781c */ /* 0x000fe20003f0f028 */
[----:B------:R-:W-:Y:S01]  /*8630*/  LDSM.16.MT88.4 R20, [R226+0x100] ;  /* 0x00010000e214783b */ /* 0x000fe20000004200 */
[----:B------:R-:W-:Y:S02]  /*8640*/  FMNMX.FTZ R17, R12, R3, !PT ;  /* 0x000000030c117209 */ /* 0x000fe40007810000 */
[----:B------:R-:W-:Y:S02]  /*8650*/  ISETP.GT.AND P0, PT, R7, RZ, P0 ;  /* 0x000000ff0700720c */ /* 0x000fe40000704270 */
[----:B------:R-:W-:Y:S02]  /*8660*/  FMNMX.FTZ R17, R10, R17, !PT ;  /* 0x000000110a117209 */ /* 0x000fe40007810000 */
[----:B------:R-:W-:Y:S02]  /*8670*/  ISETP.LT.OR P0, PT, R5, 0x1, P0 ;  /* 0x000000010500780c */ /* 0x000fe40000701670 */
[----:B------:R-:W-:Y:S02]  /*8680*/  FMNMX.FTZ R17, R8, R17, !PT ;  /* 0x0000001108117209 */ /* 0x000fe40007810000 */
[----:B------:R-:W-:Y:S02]  /*8690*/  FSEL R15, R0, -INF , !P0 ;  /* 0xff800000000f7808 */ /* 0x000fe40004000000 */
[----:B------:R-:W-:Y:S02]  /*86a0*/  PLOP3.LUT P0, PT, PT, PT, UP2, 0x80, 0x0 ;  /* 0x000000000000781c */ /* 0x000fe40003f0f028 */
[----:B------:R-:W-:Y:S02]  /*86b0*/  FMNMX.FTZ R17, R6, R17, !PT ;  /* 0x0000001106117209 */ /* 0x000fe40007810000 */
[----:B------:R-:W-:Y:S02]  /*86c0*/  ISETP.GT.AND P0, PT, R7, 0x1, P0 ;  /* 0x000000010700780c */ /* 0x000fe40000704270 */
        /* <DEDUP_REMOVED lines=42> */
[----:B------:R-:W-:Y:S01]  /*8970*/  FMNMX.FTZ R4, R203, R4, !PT ;  /* 0x00000004cb047209 */ /* 0x000fe20007810000 */
[----:B------:R-:W1:Y:S01]  /*8980*/  SHFL.BFLY PT, R17, R0, 0x2, 0x1f ;  /* 0x0c401f0000117f89 */ /* 0x000e6200000e0000 */
[----:B------:R-:W-:Y:S04]  /*8990*/  ISETP.LT.OR P0, PT, R5, 0x1a, P0 ;  /* 0x0000001a0500780c */ /* 0x000fe80000701670 */
[----:B------:R-:W-:Y:S02]  /*89a0*/  FSEL R201, R193, -INF , !P0 ;  /* 0xff800000c1c97808 */ /* 0x000fe40004000000 */
[----:B------:R-:W-:Y:S02]  /*89b0*/  PLOP3.LUT P0, PT, PT, PT, UP2, 0x80, 0x0 ;  /* 0x000000000000781c */ /* 0x000fe40003f0f028 */
[----:B------:R-:W-:Y:S02]  /*89c0*/  FMNMX.FTZ R4, R201, R4, !PT ;  /* 0x00000004c9047209 */ /* 0x000fe40007810000 */
[----:B------:R-:W-:Y:S04]  /*89d0*/  ISETP.GT.AND P0, PT, R7, 0x20, P0 ;  /* 0x000000200700780c */ /* 0x000fe80000704270 */
[----:B------:R-:W-:Y:S04]  /*89e0*/  ISETP.LT.OR P0, PT, R5, 0x21, P0 ;  /* 0x000000210500780c */ /* 0x000fe80000701670 */
[----:B------:R-:W-:Y:S02]  /*89f0*/  FSEL R187, R170, -INF , !P0 ;  /* 0xff800000aabb7808 */ /* 0x000fe40004000000 */
[----:B------:R-:W-:Y:S02]  /*8a00*/  PLOP3.LUT P0, PT, PT, PT, UP2, 0x80, 0x0 ;  /* 0x000000000000781c */ /* 0x000fe40003f0f028 */
[----:B------:R-:W-:Y:S02]  /*8a10*/  FMNMX.FTZ R4, R187, R4, !PT ;  /* 0x00000004bb047209 */ /* 0x000fe40007810000 */
[----:B------:R-:W-:Y:S02]  /*8a20*/  ISETP.GT.AND P0, PT, R7, 0x21, P0 ;  /* 0x000000210700780c */ /* 0x000fe40000704270 */
[----:B-1----:R-:W-:Y:S02]  /*8a30*/  FMNMX.FTZ R17, R0, R17, !PT ;  /* 0x0000001100117209 */ /* 0x002fe40007810000 */
        /* <DEDUP_REMOVED lines=24> */
[----:B------:R-:W-:Y:S01]  /*8bc0*/  ISETP.GT.AND P0, PT, R7, 0x38, P0 ;  /* 0x000000380700780c */ /* 0x000fe20000704270 */
[----:B------:R-:W1:Y:S03]  /*8bd0*/  SHFL.BFLY PT, R14, R17, 0x1, 0x1f ;  /* 0x0c201f00110e7f89 */ /* 0x000e6600000e0000 */
[----:B------:R-:W-:Y:S04]  /*8be0*/  ISETP.LT.OR P0, PT, R5, 0x39, P0 ;  /* 0x000000390500780c */ /* 0x000fe80000701670 */
[----:B------:R-:W-:Y:S02]  /*8bf0*/  FSEL R173, R33, -INF , !P0 ;  /* 0xff80000021ad7808 */ /* 0x000fe40004000000 */
[----:B------:R-:W-:Y:S01]  /*8c00*/  PLOP3.LUT P0, PT, PT, PT, UP2, 0x80, 0x0 ;  /* 0x000000000000781c */ /* 0x000fe20003f0f028 */
[----:B------:R-:W-:Y:S01]  /*8c10*/  UISETP.GT.AND UP2, UPT, UR20, UR4, UPT ;  /* 0x000000041400728c */ /* 0x000fe2000bf44270 */
[----:B------:R-:W-:Y:S01]  /*8c20*/  FMNMX.FTZ R0, R173, R0, !PT ;  /* 0x00000000ad007209 */ /* 0x000fe20007810000 */
[----:B------:R-:W-:Y:S01]  /*8c30*/  UIADD3 UR20, UR20, -0x1, URZ ;  /* 0xffffffff14147890 */ /* 0x000fe2000fffe03f */
[----:B------:R-:W-:Y:S04]  /*8c40*/  ISETP.GT.AND P0, PT, R7, 0x39, P0 ;  /* 0x000000390700780c */ /* 0x000fe80000704270 */
[----:B------:R-:W-:Y:S04]  /*8c50*/  ISETP.LT.OR P0, PT, R5, 0x3a, P0 ;  /* 0x0000003a0500780c */ /* 0x000fe80000701670 */
[----:B------:R-:W-:Y:S02]  /*8c60*/  FSEL R165, R31, -INF , !P0 ;  /* 0xff8000001fa57808 */ /* 0x000fe40004000000 */
[----:B------:R-:W-:Y:S02]  /*8c70*/  LDSM.16.MT88.4 R28, [R225+0x100] ;  /* 0x00010000e11c783b */ /* 0x000fe40000004200 */
[----:B------:R-:W-:Y:S02]  /*8c80*/  FMNMX.FTZ R4, R165, R0, !PT ;  /* 0x00000000a5047209 */ /* 0x000fe40007810000 */
[----:B-1----:R-:W-:Y:S04]  /*8c90*/  FMNMX.FTZ R0, R17, R14, !PT ;  /* 0x0000000e11007209 */ /* 0x002fe80007810000 */
[----:B------:R-:W1:Y:S01]  /*8ca0*/  SHFL.BFLY PT, R7, R4, 0x2, 0x1f ;  /* 0x0c401f0004077f89 */ /* 0x000e6200000e0000 */
[C---:B------:R-:W-:Y:S01]  /*8cb0*/  FMUL.FTZ R179, R0.reuse, c[0x0][0x2d0] ;  /* 0x0000b40000b37a20 */ /* 0x040fe20000410000 */
[----:B------:R-:W-:Y:S04]  /*8cc0*/  FSETP.NEU.FTZ.AND P0, PT, R0, -INF , PT ;  /* 0xff8000000000780b */ /* 0x000fe80003f1d000 */
[----:B------:R-:W-:Y:S05]  /*8cd0*/  FSEL R179, R179, RZ, P0 ;  /* 0x000000ffb3b37208 */ /* 0x000fea0000000000 */
[--C-:B------:R-:W-:Y:S02]  /*8ce0*/  FFMA.FTZ R188, R12, c[0x0][0x2d0], -R179.reuse ;  /* 0x0000b4000cbc7a23 */ /* 0x100fe400000108b3 */
[--C-:B------:R-:W-:Y:S02]  /*8cf0*/  FFMA.FTZ R167, R10, c[0x0][0x2d0], -R179.reuse ;  /* 0x0000b4000aa77a23 */ /* 0x100fe400000108b3 */
[--C-:B------:R-:W-:Y:S02]  /*8d00*/  FFMA.FTZ R166, R8, c[0x0][0x2d0], -R179.reuse ;  /* 0x0000b40008a67a23 */ /* 0x100fe400000108b3 */
[--C-:B------:R-:W-:Y:S01]  /*8d10*/  FFMA.FTZ R189, R6, c[0x0][0x2d0], -R179.reuse ;  /* 0x0000b40006bd7a23 */ /* 0x100fe200000108b3 */
[----:B------:R-:W-:Y:S01]  /*8d20*/  MUFU.EX2 R188, R188 ;  /* 0x000000bc00bc7308 */ /* 0x000fe20000000800 */
[--C-:B------:R-:W-:Y:S02]  /*8d30*/  FFMA.FTZ R176, R176, c[0x0][0x2d0], -R179.reuse ;  /* 0x0000b400b0b07a23 */ /* 0x100fe400000108b3 */
[--C-:B------:R-:W-:Y:S02]  /*8d40*/  FFMA.FTZ R194, R194, c[0x0][0x2d0], -R179.reuse ;  /* 0x0000b400c2c27a23 */ /* 0x100fe400000108b3 */
[--C-:B------:R-:W-:Y:S01]  /*8d50*/  FFMA.FTZ R195, R195, c[0x0][0x2d0], -R179.reuse ;  /* 0x0000b400c3c37a23 */ /* 0x100fe200000108b3 */
[----:B-1----:R-:W-:Y:S01]  /*8d60*/  FMNMX.FTZ R5, R4, R7, !PT ;  /* 0x0000000704057209 */ /* 0x002fe20007810000 */
[--C-:B------:R-:W-:Y:S01]  /*8d70*/  FFMA.FTZ R196, R196, c[0x0][0x2d0], -R179.reuse ;  /* 0x0000b400c4c47a23 */ /* 0x100fe200000108b3 */
[----:B------:R-:W-:Y:S01]  /*8d80*/  FSEL R4, R0, RZ, P0 ;  /* 0x000000ff00047208 */ /* 0x000fe20000000000 */
[--C-:B------:R-:W-:Y:S01]  /*8d90*/  FFMA.FTZ R197, R200, c[0x0][0x2d0], -R179.reuse ;  /* 0x0000b400c8c57a23 */ /* 0x100fe200000108b3 */
[----:B------:R-:W1:Y:S01]  /*8da0*/  MUFU.EX2 R167, R167 ;  /* 0x000000a700a77308 */ /* 0x000e620000000800 */
[----:B------:R-:W2:Y:S01]  /*8db0*/  SHFL.BFLY PT, R164, R5, 0x1, 0x1f ;  /* 0x0c201f0005a47f89 */ /* 0x000ea200000e0000 */
[----:B------:R-:W-:Y:S02]  /*8dc0*/  FFMA.FTZ R184, R184, c[0x0][0x2d0], -R179 ;  /* 0x0000b400b8b87a23 */ /* 0x000fe400000108b3 */
[----:B------:R-:W-:Y:S02]  /*8dd0*/  FADD.FTZ R3, -R4, R3 ;  /* 0x0000000304037221 */ /* 0x000fe40000010100 */
[--C-:B------:R-:W-:Y:S02]  /*8de0*/  FFMA.FTZ R202, R202, c[0x0][0x2d0], -R179.reuse ;  /* 0x0000b400caca7a23 */ /* 0x100fe400000108b3 */
[----:B------:R-:W-:Y:S02]  /*8df0*/  FMUL.FTZ R6, R3, c[0x0][0x2d0] ;  /* 0x0000b40003067a20 */ /* 0x000fe40000410000 */
[----:B------:R-:W-:Y:S01]  /*8e00*/  MUFU.EX2 R166, R166 ;  /* 0x000000a600a67308 */ /* 0x000fe20000000800 */
[--C-:B------:R-:W-:Y:S02]  /*8e10*/  FFMA.FTZ R182, R182, c[0x0][0x2d0], -R179.reuse ;  /* 0x0000b400b6b67a23 */ /* 0x100fe400000108b3 */
[--C-:B------:R-:W-:Y:S02]  /*8e20*/  FFMA.FTZ R180, R180, c[0x0][0x2d0], -R179.reuse ;  /* 0x0000b400b4b47a23 */ /* 0x100fe400000108b3 */
[--C-:B------:R-:W-:Y:S05]  /*8e30*/  FFMA.FTZ R178, R178, c[0x0][0x2d0], -R179.reuse ;  /* 0x0000b400b2b27a23 */ /* 0x100fea00000108b3 */
[----:B------:R-:W3:Y:S01]  /*8e40*/  MUFU.EX2 R3, R6 ;  /* 0x0000000600037308 */ /* 0x000ee20000000800 */
[----:B-1----:R-:W-:Y:S02]  /*8e50*/  F2FP.PACK_AB R168, R167, R188 ;  /* 0x000000bca7a8723e */ /* 0x002fe400000000ff */
[----:B--2---:R-:W-:Y:S04]  /*8e60*/  FMNMX.FTZ R164, R164, R5, !PT ;  /* 0x00000005a4a47209 */ /* 0x004fe80007810000 */
[C---:B------:R-:W-:Y:S01]  /*8e70*/  FSETP.NEU.FTZ.AND P0, PT, R164.reuse, -INF , PT ;  /* 0xff800000a400780b */ /* 0x040fe20003f1d000 */
[C---:B------:R-:W-:Y:S02]  /*8e80*/  FMUL.FTZ R172, R164.reuse, c[0x0][0x2d0] ;  /* 0x0000b400a4ac7a20 */ /* 0x040fe40000410000 */
[----:B------:R-:W1:Y:S01]  /*8e90*/  MUFU.EX2 R189, R189 ;  /* 0x000000bd00bd7308 */ /* 0x000e620000000800 */
[----:B------:R-:W-:Y:S02]  /*8ea0*/  FSEL R5, R164, RZ, P0 ;  /* 0x000000ffa4057208 */ /* 0x000fe40000000000 */
[----:B------:R-:W-:Y:S02]  /*8eb0*/  FSEL R172, R172, RZ, P0 ;  /* 0x000000ffacac7208 */ /* 0x000fe40000000000 */
[----:B------:R-:W-:Y:S01]  /*8ec0*/  PLOP3.LUT P0, PT, PT, PT, UP2, 0x80, 0x0 ;  /* 0x000000000000781c */ /* 0x000fe20003f0f028 */
[----:B------:R-:W-:Y:S02]  /*8ed0*/  FADD.FTZ R5, -R5, R2 ;  /* 0x0000000205057221 */ /* 0x000fe40000010100 */
[--C-:B------:R-:W-:Y:S02]  /*8ee0*/  FFMA.FTZ R193, R15, c[0x0][0x2d0], -R172.reuse ;  /* 0x0000b4000fc17a23 */ /* 0x100fe400000108ac */
[----:B------:R-:W-:Y:S01]  /*8ef0*/  MUFU.EX2 R194, R194 ;  /* 0x000000c200c27308 */ /* 0x000fe20000000800 */
[--C-:B------:R-:W-:Y:S02]  /*8f00*/  FFMA.FTZ R192, R13, c[0x0][0x2d0], -R172.reuse ;  /* 0x0000b4000dc07a23 */ /* 0x100fe400000108ac */
[----:B------:R-:W2:Y:S01]  /*8f10*/  LDSM.16.MT88.4 R12, [R231+0x100] ;  /* 0x00010000e70c783b */ /* 0x000ea20000004200 */
[--C-:B------:R-:W-:Y:S02]  /*8f20*/  FFMA.FTZ R191, R11, c[0x0][0x2d0], -R172.reuse ;  /* 0x0000b4000bbf7a23 */ /* 0x100fe400000108ac */
[--C-:B------:R-:W-:Y:S02]  /*8f30*/  FFMA.FTZ R190, R9, c[0x0][0x2d0], -R172.reuse ;  /* 0x0000b40009be7a23 */ /* 0x100fe400000108ac */
[----:B------:R-:W-:Y:S02]  /*8f40*/  FMUL.FTZ R2, R5, c[0x0][0x2d0] ;  /* 0x0000b40005027a20 */ /* 0x000fe40000410000 */
[----:B------:R-:W-:Y:S01]  /*8f50*/  MUFU.EX2 R193, R193 ;  /* 0x000000c100c17308 */ /* 0x000fe20000000800 */
[C---:B---3--:R-:W-:Y:S02]  /*8f60*/  FMUL.FTZ R4, R3.reuse, R160 ;  /* 0x000000a003047220 */ /* 0x048fe40000410000 */
[----:B------:R-:W-:Y:S01]  /*8f70*/  FMUL.FTZ R5, R3, R161 ;  /* 0x000000a103057220 */ /* 0x000fe20000410000 */
[----:B-1----:R-:W-:Y:S01]  /*8f80*/  F2FP.PACK_AB R170, R189, R166 ;  /* 0x000000a6bdaa723e */ /* 0x002fe200000000ff */
        /* <DEDUP_REMOVED lines=8> */
[----:B------:R-:W-:Y:S01]  /*9010*/  FMUL.FTZ R33, R3, R133 ;  /* 0x0000008503217220 */ /* 0x000fe20000410000 */
[----:B------:R-:W3:Y:S01]  /*9020*/  MUFU.EX2 R192, R192 ;  /* 0x000000c000c07308 */ /* 0x000ee20000000800 */
[--C-:B------:R-:W-:Y:S02]  /*9030*/  FFMA.FTZ R177, R177, c[0x0][0x2d0], -R172.reuse ;  /* 0x0000b400b1b17a23 */ /* 0x100fe400000108ac */
[C---:B------:R-:W-:Y:S02]  /*9040*/  FMUL.FTZ R36, R3.reuse, R36 ;  /* 0x0000002403247220 */ /* 0x040fe40000410000 */
[C---:B------:R-:W-:Y:S02]  /*9050*/  FMUL.FTZ R37, R3.reuse, R37 ;  /* 0x0000002503257220 */ /* 0x040fe40000410000 */
[C---:B------:R-:W-:Y:S02]  /*9060*/  FMUL.FTZ R40, R3.reuse, R40 ;  /* 0x0000002803287220 */ /* 0x040fe40000410000 */
[C---:B------:R-:W-:Y:S01]  /*9070*/  FMUL.FTZ R41, R3.reuse, R41 ;  /* 0x0000002903297220 */ /* 0x040fe20000410000 */
[----:B------:R-:W-:Y:S01]  /*9080*/  MUFU.EX2 R191, R191 ;  /* 0x000000bf00bf7308 */ /* 0x000fe20000000800 */
[C---:B------:R-:W-:Y:S02]  /*9090*/  FMUL.FTZ R44, R3.reuse, R44 ;  /* 0x0000002c032c7220 */ /* 0x040fe40000410000 */
[C---:B------:R-:W-:Y:S02]  /*90a0*/  FMUL.FTZ R45, R3.reuse, R45 ;  /* 0x0000002d032d7220 */ /* 0x040fe40000410000 */
[C---:B-1----:R-:W-:Y:S02]  /*90b0*/  FMUL.FTZ R6, R2.reuse, R162 ;  /* 0x000000a202067220 */ /* 0x042fe40000410000 */
[C---:B------:R-:W-:Y:S02]  /*90c0*/  FMUL.FTZ R7, R2.reuse, R163 ;  /* 0x000000a302077220 */ /* 0x040fe40000410000 */
[C---:B------:R-:W-:Y:S01]  /*90d0*/  FMUL.FTZ R10, R2.reuse, R158 ;  /* 0x0000009e020a7220 */ /* 0x040fe20000410000 */
[----:B------:R-:W1:Y:S01]  /*90e0*/  MUFU.EX2 R190, R190 ;  /* 0x000000be00be7308 */ /* 0x000e620000000800 */
[C---:B------:R-:W-:Y:S01]  /*90f0*/  FMUL.FTZ R11, R2.reuse, R159 ;  /* 0x0000009f020b7220 */ /* 0x040fe20000410000 */
[----:B------:R-:W-:Y:S01]  /*9100*/  LDSM.16.MT88.4 R160, [R224+0x2900] ;  /* 0x00290000e0a0783b */ /* 0x000fe20000004200 */
[----:B------:R-:W-:Y:S01]  /*9110*/  FMUL.FTZ R18, R2, R150 ;  /* 0x0000009602127220 */ /* 0x000fe20000410000 */
[----:B---3--:R-:W-:Y:S01]  /*9120*/  F2FP.PACK_AB R169, R192, R193 ;  /* 0x000000c1c0a9723e */ /* 0x008fe200000000ff */
[C---:B------:R-:W-:Y:S02]  /*9130*/  FMUL.FTZ R19, R2.reuse, R151 ;  /* 0x0000009702137220 */ /* 0x040fe40000410000 */
[C---:B------:R-:W-:Y:S02]  /*9140*/  FMUL.FTZ R26, R2.reuse, R142 ;  /* 0x0000008e021a7220 */ /* 0x040fe40000410000 */
[C---:B------:R-:W-:Y:S01]  /*9150*/  FMUL.FTZ R27, R2.reuse, R143 ;  /* 0x0000008f021b7220 */ /* 0x040fe20000410000 */
[----:B------:R-:W-:Y:S01]  /*9160*/  LDSM.16.MT88.4 R148, [R224+0x900] ;  /* 0x00090000e094783b */ /* 0x000fe20000004200 */
[C---:B------:R-:W-:Y:S01]  /*9170*/  FMUL.FTZ R34, R2.reuse, R134 ;  /* 0x0000008602227220 */ /* 0x040fe20000410000 */
[----:B------:R-:W3:Y:S01]  /*9180*/  MUFU.EX2 R195, R195 ;  /* 0x000000c300c37308 */ /* 0x000ee20000000800 */
[C---:B------:R-:W-:Y:S02]  /*9190*/  FMUL.FTZ R35, R2.reuse, R135 ;  /* 0x0000008702237220 */ /* 0x040fe40000410000 */
[C---:B------:R-:W-:Y:S02]  /*91a0*/  FMUL.FTZ R38, R2.reuse, R38 ;  /* 0x0000002602267220 */ /* 0x040fe40000410000 */
[C---:B------:R-:W-:Y:S01]  /*91b0*/  FMUL.FTZ R39, R2.reuse, R39 ;  /* 0x0000002702277220 */ /* 0x040fe20000410000 */
[----:B------:R-:W-:Y:S01]  /*91c0*/  LDSM.16.MT88.4 R132, [R225+0x2100] ;  /* 0x00210000e184783b */ /* 0x000fe20000004200 */
[C---:B------:R-:W-:Y:S02]  /*91d0*/  FMUL.FTZ R42, R2.reuse, R42 ;  /* 0x0000002a022a7220 */ /* 0x040fe40000410000 */
[C---:B------:R-:W-:Y:S01]  /*91e0*/  FMUL.FTZ R43, R2.reuse, R43 ;  /* 0x0000002b022b7220 */ /* 0x040fe20000410000 */
[----:B------:R-:W-:Y:S01]  /*91f0*/  MUFU.EX2 R196, R196 ;  /* 0x000000c400c47308 */ /* 0x000fe20000000800 */
[----:B------:R-:W-:Y:S01]  /*9200*/  FMUL.FTZ R46, R2, R46 ;  /* 0x0000002e022e7220 */ /* 0x000fe20000410000 */
[----:B-1----:R-:W-:Y:S01]  /*9210*/  F2FP.PACK_AB R171, R190, R191 ;  /* 0x000000bfbeab723e */ /* 0x002fe200000000ff */
[C---:B------:R-:W-:Y:S01]  /*9220*/  FMUL.FTZ R47, R2.reuse, R47 ;  /* 0x0000002f022f7220 */ /* 0x040fe20000410000 */
[----:B------:R-:W-:Y:S01]  /*9230*/  LDSM.16.MT88.4 R140, [R224+0x2100] ;  /* 0x00210000e08c783b */ /* 0x000fe20000004200 */
[C---:B------:R-:W-:Y:S02]  /*9240*/  FMUL.FTZ R48, R3.reuse, R48 ;  /* 0x0000003003307220 */ /* 0x040fe40000410000 */
[C---:B------:R-:W-:Y:S02]  /*9250*/  FMUL.FTZ R49, R3.reuse, R49 ;  /* 0x0000003103317220 */ /* 0x040fe40000410000 */
[C---:B--2---:R-:W-:Y:S01]  /*9260*/  HMMA.16816.F32 R4, R168.reuse, R12, R4 ;  /* 0x0000000ca804723c */ /* 0x044fe20000001804 */
[----:B------:R-:W-:Y:S02]  /*9270*/  MUFU.EX2 R197, R197 ;  /* 0x000000c500c57308 */ /* 0x000fe40000000800 */
[----:B------:R-:W-:Y:S02]  /*9280*/  LDSM.16.MT88.4 R156, [R225+0x2900] ;  /* 0x00290000e19c783b */ /* 0x000fe40000004200 */
[C---:B------:R-:W-:Y:S02]  /*9290*/  FMUL.FTZ R50, R2.reuse, R50 ;  /* 0x0000003202327220 */ /* 0x040fe40000410000 */
[C---:B------:R-:W-:Y:S01]  /*92a0*/  FMUL.FTZ R12, R3.reuse, R152 ;  /* 0x00000098030c7220 */ /* 0x040fe20000410000 */
[C---:B------:R-:W-:Y:S03]  /*92b0*/  HMMA.16816.F32 R8, R168.reuse, R14, R8 ;  /* 0x0000000ea808723c */ /* 0x040fe60000001808 */
[----:B------:R-:W-:Y:S01]  /*92c0*/  MUFU.EX2 R202, R202 ;  /* 0x000000ca00ca7308 */ /* 0x000fe20000000800 */
[C---:B------:R-:W-:Y:S02]  /*92d0*/  FMUL.FTZ R13, R3.reuse, R153 ;  /* 0x00000099030d7220 */ /* 0x040fe40000410000 */
[C---:B------:R-:W-:Y:S02]  /*92e0*/  FMUL.FTZ R51, R2.reuse, R51 ;  /* 0x0000003302337220 */ /* 0x040fe40000410000 */
[C---:B------:R-:W-:Y:S04]  /*92f0*/  FMUL.FTZ R14, R2.reuse, R154 ;  /* 0x0000009a020e7220 */ /* 0x040fe80000410000 */
[C---:B------:R-:W-:Y:S02]  /*9300*/  FMUL.FTZ R15, R2.reuse, R155 ;  /* 0x0000009b020f7220 */ /* 0x040fe40000410000 */
[----:B------:R-:W1:Y:S01]  /*9310*/  LDSM.16.MT88.4 R152, [R224+0x100] ;  /* 0x00010000e098783b */ /* 0x000e620000004200 */
        /* <DEDUP_REMOVED lines=11> */
[----:B------:R-:W2:Y:S01]  /*93d0*/  LDSM.16.MT88.4 R144, [R231+0x2100] ;  /* 0x00210000e790783b */ /* 0x000ea20000004200 */
        /* <DEDUP_REMOVED lines=18> */
[C---:B------:R-:W-:Y:S01]  /*9500*/  HMMA.16816.F32 R32, R168.reuse, R154, R32 ;  /* 0x0000009aa820723c */ /* 0x040fe20000001820 */
[----:B------:R-:W-:Y:S03]  /*9510*/  LDSM.16.MT88.4 R152, [R231+0x2900] ;  /* 0x00290000e798783b */ /* 0x000fe60000004200 */
[C---:B------:R-:W-:Y:S02]  /*9520*/  FMUL.FTZ R67, R2.reuse, R67 ;  /* 0x0000004302437220 */ /* 0x040fe40000410000 */
[C---:B------:R-:W-:Y:S02]  /*9530*/  FMUL.FTZ R68, R3.reuse, R68 ;  /* 0x0000004403447220 */ /* 0x040fe40000410000 */
[C---:B--2---:R-:W-:Y:S04]  /*9540*/  HMMA.16816.F32 R36, R168.reuse, R144, R36 ;  /* 0x00000090a824723c */ /* 0x044fe80000001824 */
[C---:B------:R-:W-:Y:S02]  /*9550*/  FMUL.FTZ R69, R3.reuse, R69 ;  /* 0x0000004503457220 */ /* 0x040fe40000410000 */
[C---:B------:R-:W-:Y:S02]  /*9560*/  FMUL.FTZ R70, R2.reuse, R70 ;  /* 0x0000004602467220 */ /* 0x040fe40000410000 */
[C---:B------:R-:W-:Y:S01]  /*9570*/  HMMA.16816.F32 R40, R168.reuse, R146, R40 ;  /* 0x00000092a828723c */ /* 0x040fe20000001828 */
[----:B------:R-:W-:Y:S03]  /*9580*/  LDSM.16.MT88.4 R144, [R225+0x900] ;  /* 0x00090000e190783b */ /* 0x000fe60000004200 */
[C---:B------:R-:W-:Y:S02]  /*9590*/  FMUL.FTZ R71, R2.reuse, R71 ;  /* 0x0000004702477220 */ /* 0x040fe40000410000 */
[C---:B------:R-:W-:Y:S02]  /*95a0*/  FMUL.FTZ R72, R3.reuse, R72 ;  /* 0x0000004803487220 */ /* 0x040fe40000410000 */
[C---:B------:R-:W-:Y:S01]  /*95b0*/  FMUL.FTZ R73, R3.reuse, R73 ;  /* 0x0000004903497220 */ /* 0x040fe20000410000 */
[C---:B----4-:R-:W-:Y:S03]  /*95c0*/  HMMA.16816.F32 R44, R168.reuse, R136, R44 ;  /* 0x00000088a82c723c */ /* 0x050fe6000000182c */
        /* <DEDUP_REMOVED lines=11> */
[----:B------:R-:W2:Y:S03]  /*9680*/  LDSM.16.MT88.4 R132, [R226+0x4100] ;  /* 0x00410000e284783b */ /* 0x000ea60000004200 */
        /* <DEDUP_REMOVED lines=18> */
[C---:B--2---:R-:W-:Y:S04]  /*97b0*/  HMMA.16816.F32 R76, R168.reuse, R132, R76 ;  /* 0x00000084a84c723c */ /* 0x044fe8000000184c */
[C---:B------:R-:W-:Y:S02]  /*97c0*/  FMUL.FTZ R93, R3.reuse, R93 ;  /* 0x0000005d035d7220 */ /* 0x040fe40000410000 */
[C---:B------:R-:W-:Y:S02]  /*97d0*/  FMUL.FTZ R94, R2.reuse, R94 ;  /* 0x0000005e025e7220 */ /* 0x040fe40000410000 */
[C---:B------:R-:W-:Y:S01]  /*97e0*/  HMMA.16816.F32 R80, R168.reuse, R134, R80 ;  /* 0x00000086a850723c */ /* 0x040fe20000001850 */
[----:B------:R-:W2:Y:S03]  /*97f0*/  LDSM.16.MT88.4 R132, [R231+0x6100] ;  /* 0x00610000e784783b */ /* 0x000ea60000004200 */
        /* <DEDUP_REMOVED lines=21> */
[C---:B------:R-:W-:Y:S03]  /*9950*/  FMUL.FTZ R109, R3.reuse, R109 ;  /* 0x0000006d036d7220 */ /* 0x040fe60000410000 */
[C---:B------:R-:W-:Y:S01]  /*9960*/  HMMA.16816.F32 R104, R168.reuse, R134, R104 ;  /* 0x00000086a868723c */ /* 0x040fe20000001868 */
[----:B------:R-:W2:Y:S02]  /*9970*/  LDSM.16.MT88.4 R132, [R224+0x6100] ;  /* 0x00610000e084783b */ /* 0x000ea40000004200 */
[C---:B------:R-:W-:Y:S02]  /*9980*/  FMUL.FTZ R110, R2.reuse, R110 ;  /* 0x0000006e026e7220 */ /* 0x040fe40000410000 */
[C---:B------:R-:W-:Y:S02]  /*9990*/  FMUL.FTZ R111, R2.reuse, R111 ;  /* 0x0000006f026f7220 */ /* 0x040fe40000410000 */
[C---:B------:R-:W-:Y:S02]  /*99a0*/  FMUL.FTZ R112, R3.reuse, R112 ;  /* 0x0000007003707220 */ /* 0x040fe40000410000 */
[C---:B------:R-:W-:Y:S03]  /*99b0*/  FMUL.FTZ R113, R3.reuse, R113 ;  /* 0x0000007103717220 */ /* 0x040fe60000410000 */
[C---:B----4-:R-:W-:Y:S03]  /*99c0*/  HMMA.16816.F32 R108, R168.reuse, R140, R108 ;  /* 0x0000008ca86c723c */ /* 0x050fe6000000186c */
[C---:B------:R-:W-:Y:S02]  /*99d0*/  FMUL.FTZ R114, R2.reuse, R114 ;  /* 0x0000007202727220 */ /* 0x040fe40000410000 */
[C---:B------:R-:W-:Y:S02]  /*99e0*/  FMUL.FTZ R115, R2.reuse, R115 ;  /* 0x0000007302737220 */ /* 0x040fe40000410000 */
[C---:B------:R-:W-:Y:S02]  /*99f0*/  FMUL.FTZ R116, R3.reuse, R116 ;  /* 0x0000007403747220 */ /* 0x040fe40000410000 */
[----:B------:R-:W-:Y:S03]  /*9a00*/  FMUL.FTZ R117, R3, R117 ;  /* 0x0000007503757220 */ /* 0x000fe60000410000 */
[C---:B------:R-:W-:Y:S01]  /*9a10*/  HMMA.16816.F32 R112, R168.reuse, R142, R112 ;  /* 0x0000008ea870723c */ /* 0x040fe20000001870 */
[----:B------:R-:W4:Y:S02]  /*9a20*/  LDSM.16.MT88.4 R140, [R231+0x900] ;  /* 0x00090000e78c783b */ /* 0x000f240000004200 */
[C---:B------:R-:W-:Y:S02]  /*9a30*/  FMUL.FTZ R118, R2.reuse, R118 ;  /* 0x0000007602767220 */ /* 0x040fe40000410000 */
[----:B------:R-:W-:Y:S02]  /*9a40*/  FMUL.FTZ R119, R2, R119 ;  /* 0x0000007702777220 */ /* 0x000fe40000410000 */
[--C-:B------:R-:W-:Y:S02]  /*9a50*/  FFMA.FTZ R198, R198, c[0x0][0x2d0], -R172.reuse ;  /* 0x0000b400c6c67a23 */ /* 0x100fe400000108ac */
[--C-:B------:R-:W-:Y:S03]  /*9a60*/  FFMA.FTZ R199, R199, c[0x0][0x2d0], -R172.reuse ;  /* 0x0000b400c7c77a23 */ /* 0x100fe600000108ac */
[C---:B-1----:R-:W-:Y:S01]  /*9a70*/  HMMA.16816.F32 R116, R168.reuse, R136, R116 ;  /* 0x00000088a874723c */ /* 0x042fe20000001874 */
[----:B------:R-:W-:Y:S02]  /*9a80*/  MUFU.EX2 R198, R198 ;  /* 0x000000c600c67308 */ /* 0x000fe40000000800 */
[C---:B------:R-:W-:Y:S02]  /*9a90*/  FMUL.FTZ R120, R3.reuse, R120 ;  /* 0x0000007803787220 */ /* 0x040fe40000410000 */
[----:B------:R-:W-:Y:S02]  /*9aa0*/  FMUL.FTZ R121, R3, R121 ;  /* 0x0000007903797220 */ /* 0x000fe40000410000 */
[--C-:B------:R-:W-:Y:S02]  /*9ab0*/  FFMA.FTZ R200, R203, c[0x0][0x2d0], -R172.reuse ;  /* 0x0000b400cbc87a23 */ /* 0x100fe400000108ac */
[C---:B------:R-:W-:Y:S02]  /*9ac0*/  FMUL.FTZ R122, R2.reuse, R122 ;  /* 0x0000007a027a7220 */ /* 0x040fe40000410000 */
[----:B------:R-:W1:Y:S01]  /*9ad0*/  MUFU.EX2 R199, R199 ;  /* 0x000000c700c77308 */ /* 0x000e620000000800 */
[----:B------:R-:W-:Y:S02]  /*9ae0*/  FMUL.FTZ R123, R2, R123 ;  /* 0x0000007b027b7220 */ /* 0x000fe40000410000 */
[--C-:B------:R-:W-:Y:S02]  /*9af0*/  FFMA.FTZ R201, R201, c[0x0][0x2d0], -R172.reuse ;  /* 0x0000b400c9c97a23 */ /* 0x100fe400000108ac */
[--C-:B------:R-:W-:Y:S02]  /*9b00*/  FFMA.FTZ R183, R183, c[0x0][0x2d0], -R172.reuse ;  /* 0x0000b400b7b77a23 */ /* 0x100fe400000108ac */
[--C-:B------:R-:W-:Y:S01]  /*9b10*/  FFMA.FTZ R203, R186, c[0x0][0x2d0], -R179.reuse ;  /* 0x0000b400bacb7a23 */ /* 0x100fe200000108b3 */
[C---:B------:R-:W-:Y:S01]  /*9b20*/  HMMA.16816.F32 R120, R168.reuse, R138, R120 ;  /* 0x0000008aa878723c */ /* 0x040fe20000001878 */
[----:B------:R-:W5:Y:S01]  /*9b30*/  LDSM.16.MT88.4 R136, [R226+0x900] ;  /* 0x00090000e288783b */ /* 0x000f620000004200 */
[----:B------:R-:W-:Y:S01]  /*9b40*/  MUFU.EX2 R200, R200 ;  /* 0x000000c800c87308 */ /* 0x000fe20000000800 */
[C---:B------:R-:W-:Y:S02]  /*9b50*/  FMUL.FTZ R124, R3.reuse, R124 ;  /* 0x0000007c037c7220 */ /* 0x040fe40000410000 */
[----:B------:R-:W-:Y:S02]  /*9b60*/  FMUL.FTZ R125, R3, R125 ;  /* 0x0000007d037d7220 */ /* 0x000fe40000410000 */
[C---:B------:R-:W-:Y:S02]  /*9b70*/  FMUL.FTZ R126, R2.reuse, R126 ;  /* 0x0000007e027e7220 */ /* 0x040fe40000410000 */
[----:B------:R-:W-:Y:S03]  /*9b80*/  FMUL.FTZ R127, R2, R127 ;  /* 0x0000007f027f7220 */ /* 0x000fe60000410000 */
[----:B------:R-:W4:Y:S01]  /*9b90*/  MUFU.EX2 R201, R201 ;  /* 0x000000c900c97308 */ /* 0x000f220000000800 */
[----:B------:R-:W-:Y:S02]  /*9ba0*/  FFMA.FTZ R179, R174, c[0x0][0x2d0], -R179 ;  /* 0x0000b400aeb37a23 */ /* 0x000fe400000108b3 */
[--C-:B------:R-:W-:Y:S01]  /*9bb0*/  FFMA.FTZ R185, R185, c[0x0][0x2d0], -R172.reuse ;  /* 0x0000b400b9b97a23 */ /* 0x100fe200000108ac */
[C---:B--2---:R-:W-:Y:S03]  /*9bc0*/  HMMA.16816.F32 R124, R168.reuse, R132, R124 ;  /* 0x00000084a87c723c */ /* 0x044fe6000000187c */
[C---:B------:R-:W-:Y:S02]  /*9bd0*/  FMUL.FTZ R128, R3.reuse, R128 ;  /* 0x0000008003807220 */ /* 0x040fe40000410000 */
[----:B------:R-:W-:Y:S01]  /*9be0*/  FMUL.FTZ R129, R3, R129 ;  /* 0x0000008103817220 */ /* 0x000fe20000410000 */
[----:B------:R-:W-:Y:S01]  /*9bf0*/  MUFU.EX2 R186, R182 ;  /* 0x000000b600ba7308 */ /* 0x000fe20000000800 */
[C---:B------:R-:W-:Y:S01]  /*9c00*/  FMUL.FTZ R130, R2.reuse, R130 ;  /* 0x0000008202827220 */ /* 0x040fe20000410000 */
[----:B---3--:R-:W-:Y:S01]  /*9c10*/  F2FP.PACK_AB R132, R195, R194 ;  /* 0x000000c2c384723e */ /* 0x008fe200000000ff */
[C---:B------:R-:W-:Y:S03]  /*9c20*/  FMUL.FTZ R131, R2.reuse, R131 ;  /* 0x0000008302837220 */ /* 0x040fe60000410000 */
[----:B-1----:R-:W-:Y:S01]  /*9c30*/  F2FP.PACK_AB R133, R199, R198 ;  /* 0x000000c6c785723e */ /* 0x002fe200000000ff */
[--C-:B------:R-:W-:Y:S02]  /*9c40*/  FFMA.FTZ R187, R187, c[0x0][0x2d0], -R172.reuse ;  /* 0x0000b400bbbb7a23 */ /* 0x100fe400000108ac */
[----:B------:R-:W-:Y:S01]  /*9c50*/  FFMA.FTZ R181, R181, c[0x0][0x2d0], -R172 ;  /* 0x0000b400b5b57a23 */ /* 0x000fe200000108ac */
[----:B------:R-:W-:Y:S01]  /*9c60*/  HMMA.16816.F32 R128, R168, R134, R128 ;  /* 0x00000086a880723c */ /* 0x000fe20000001880 */
[----:B------:R-:W-:Y:S02]  /*9c70*/  MUFU.EX2 R185, R185 ;  /* 0x000000b900b97308 */ /* 0x000fe40000000800 */
[----:B------:R-:W-:Y:S02]  /*9c80*/  FFMA.FTZ R188, R3, R244, R188 ;  /* 0x000000f403bc7223 */ /* 0x000fe400000100bc */
[----:B------:R-:W-:Y:S02]  /*9c90*/  FFMA.FTZ R193, R2, R243, R193 ;  /* 0x000000f302c17223 */ /* 0x000fe400000100c1 */
[----:B------:R-:W-:Y:S01]  /*9ca0*/  F2FP.PACK_AB R134, R197, R196 ;  /* 0x000000c4c586723e */ /* 0x000fe200000000ff */
[----:B------:R-:W-:Y:S01]  /*9cb0*/  FADD.FTZ R167, R167, R188 ;  /* 0x000000bca7a77221 */ /* 0x000fe20000010000 */
[----:B----4-:R-:W-:Y:S02]  /*9cc0*/  F2FP.PACK_AB R135, R201, R200 ;  /* 0x000000c8c987723e */ /* 0x010fe400000000ff */
[----:B------:R-:W1:Y:S01]  /*9cd0*/  MUFU.EX2 R171, R184 ;  /* 0x000000b800ab7308 */ /* 0x000e620000000800 */
[----:B------:R-:W-:Y:S02]  /*9ce0*/  FADD.FTZ R192, R192, R193 ;  /* 0x000000c1c0c07221 */ /* 0x000fe40000010000 */
[----:B------:R-:W-:Y:S02]  /*9cf0*/  FADD.FTZ R166, R166, R167 ;  /* 0x000000a7a6a67221 */ /* 0x000fe40000010000 */
[C---:B------:R-:W-:Y:S05]  /*9d00*/  HMMA.16816.F32 R4, R132.reuse, R140, R4 ;  /* 0x0000008c8404723c */ /* 0x040fea0000001804 */
[----:B------:R-:W-:Y:S01]  /*9d10*/  MUFU.EX2 R184, R181 ;  /* 0x000000b500b87308 */ /* 0x000fe20000000800 */
[----:B------:R-:W-:Y:S02]  /*9d20*/  FADD.FTZ R3, R191, R192 ;  /* 0x000000c0bf037221 */ /* 0x000fe40000010000 */
[C---:B------:R-:W-:Y:S01]  /*9d30*/  HMMA.16816.F32 R8, R132.reuse, R142, R8 ;  /* 0x0000008e8408723c */ /* 0x040fe20000001808 */
[----:B------:R-:W2:Y:S03]  /*9d40*/  LDSM.16.MT88.4 R140, [R226+0x2900] ;  /* 0x00290000e28c783b */ /* 0x000ea60000004200 */
[----:B------:R-:W-:Y:S02]  /*9d50*/  FADD.FTZ R189, R189, R166 ;  /* 0x000000a6bdbd7221 */ /* 0x000fe40000010000 */
[----:B------:R-:W-:Y:S01]  /*9d60*/  FADD.FTZ R3, R190, R3 ;  /* 0x00000003be037221 */ /* 0x000fe20000010000 */
[----:B------:R1:W-:Y:S01]  /*9d70*/  MUFU.EX2 R168, R183 ;  /* 0x000000b700a87308 */ /* 0x0003e20000000800 */
[C---:B-----5:R-:W-:Y:S04]  /*9d80*/  HMMA.16816.F32 R12, R132.reuse, R136, R12 ;  /* 0x00000088840c723c */ /* 0x060fe8000000180c */
[----:B------:R-:W-:Y:S02]  /*9d90*/  FADD.FTZ R194, R194, R189 ;  /* 0x000000bdc2c27221 */ /* 0x000fe40000010000 */
[----:B------:R-:W-:Y:S02]  /*9da0*/  FADD.FTZ R198, R198, R3 ;  /* 0x00000003c6c67221 */ /* 0x000fe40000010000 */
[C---:B------:R-:W-:Y:S01]  /*9db0*/  HMMA.16816.F32 R16, R132.reuse, R138, R16 ;  /* 0x0000008a8410723c */ /* 0x040fe20000001810 */
[----:B------:R-:W3:Y:S01]  /*9dc0*/  LDSM.16.MT88.4 R136, [R231+0x4900] ;  /* 0x00490000e788783b */ /* 0x000ee20000004200 */
[----:B------:R-:W-:Y:S02]  /*9dd0*/  MUFU.EX2 R169, R187 ;  /* 0x000000bb00a97308 */ /* 0x000fe40000000800 */
[----:B------:R-:W-:Y:S02]  /*9de0*/  FADD.FTZ R195, R195, R194 ;  /* 0x000000c2c3c37221 */ /* 0x000fe40000010000 */
[----:B------:R-:W-:Y:S02]  /*9df0*/  FADD.FTZ R199, R199, R198 ;  /* 0x000000c6c7c77221 */ /* 0x000fe40000010000 */
[C---:B------:R-:W-:Y:S04]  /*9e00*/  HMMA.16816.F32 R20, R132.reuse, R144, R20 ;  /* 0x000000908414723c */ /* 0x040fe80000001814 */
[----:B------:R-:W-:Y:S01]  /*9e10*/  MUFU.EX2 R187, R176 ;  /* 0x000000b000bb7308 */ /* 0x000fe20000000800 */
[----:B------:R-:W-:Y:S01]  /*9e20*/  FADD.FTZ R196, R196, R195 ;  /* 0x000000c3c4c47221 */ /* 0x000fe20000010000 */
[----:B-1----:R-:W-:Y:S02]  /*9e30*/  MOV R183, R171 ;  /* 0x000000ab00b77202 */ /* 0x002fe40000000f00 */
[C---:B------:R-:W-:Y:S01]  /*9e40*/  HMMA.16816.F32 R24, R132.reuse, R146, R24 ;  /* 0x000000928418723c */ /* 0x040fe20000001818 */
[----:B------:R-:W1:Y:S03]  /*9e50*/  LDSM.16.MT88.4 R144, [R226+0x4900] ;  /* 0x00490000e290783b */ /* 0x000e660000004200 */
[----:B------:R-:W-:Y:S02]  /*9e60*/  FADD.FTZ R200, R200, R199 ;  /* 0x000000c7c8c87221 */ /* 0x000fe40000010000 */
[----:B------:R-:W4:Y:S01]  /*9e70*/  MUFU.EX2 R171, R180 ;  /* 0x000000b400ab7308 */ /* 0x000f220000000800 */
[----:B------:R-:W-:Y:S01]  /*9e80*/  FADD.FTZ R197, R197, R196 ;  /* 0x000000c4c5c57221 */ /* 0x000fe20000010000 */
[C---:B------:R-:W-:Y:S04]  /*9e90*/  HMMA.16816.F32 R28, R132.reuse, R148, R28 ;  /* 0x00000094841c723c */ /* 0x040fe8000000181c */
[----:B------:R-:W-:Y:S04]  /*9ea0*/  FADD.FTZ R201, R201, R200 ;  /* 0x000000c8c9c97221 */ /* 0x000fe80000010000 */
[C---:B------:R-:W-:Y:S01]  /*9eb0*/  HMMA.16816.F32 R32, R132.reuse, R150, R32 ;  /* 0x000000968420723c */ /* 0x040fe20000001820 */
[----:B------:R-:W5:Y:S01]  /*9ec0*/  LDSM.16.MT88.4 R148, [R225+0x4900] ;  /* 0x00490000e194783b */ /* 0x000f620000004200 */
[----:B------:R-:W-:Y:S06]  /*9ed0*/  MUFU.EX2 R180, R179 ;  /* 0x000000b300b47308 */ /* 0x000fec0000000800 */
[C---:B------:R-:W-:Y:S04]  /*9ee0*/  HMMA.16816.F32 R36, R132.reuse, R152, R36 ;  /* 0x000000988424723c */ /* 0x040fe80000001824 */
[----:B------:R4:W-:Y:S04]  /*9ef0*/  MUFU.EX2 R170, R178 ;  /* 0x000000b200aa7308 */ /* 0x0009e80000000800 */
[C---:B------:R-:W-:Y:S01]  /*9f00*/  HMMA.16816.F32 R40, R132.reuse, R154, R40 ;  /* 0x0000009a8428723c */ /* 0x040fe20000001828 */
[----:B------:R-:W-:Y:S05]  /*9f10*/  LDSM.16.MT88.4 R152, [R231+0x3100] ;  /* 0x00310000e798783b */ /* 0x000fea0000004200 */
[----:B------:R-:W1:Y:S02]  /*9f20*/  MUFU.EX2 R203, R203 ;  /* 0x000000cb00cb7308 */ /* 0x000e640000000800 */
[C---:B--2---:R-:W-:Y:S08]  /*9f30*/  HMMA.16816.F32 R44, R132.reuse, R140, R44 ;  /* 0x0000008c842c723c */ /* 0x044ff0000000182c */
[C---:B------:R-:W-:Y:S01]  /*9f40*/  HMMA.16816.F32 R48, R132.reuse, R142, R48 ;  /* 0x0000008e8430723c */ /* 0x040fe20000001830 */
[----:B------:R-:W2:Y:S03]  /*9f50*/  LDSM.16.MT88.4 R140, [R224+0x4900] ;  /* 0x00490000e08c783b */ /* 0x000ea60000004200 */
[----:B----4-:R-:W-:Y:S02]  /*9f60*/  MOV R178, R171 ;  /* 0x000000ab00b27202 */ /* 0x010fe40000000f00 */
[----:B------:R-:W-:Y:S02]  /*9f70*/  MUFU.EX2 R171, R177 ;  /* 0x000000b100ab7308 */ /* 0x000fe40000000800 */
        /* <DEDUP_REMOVED lines=9> */
[C---:B-1----:R-:W-:Y:S08]  /*a010*/  HMMA.16816.F32 R76, R132.reuse, R144, R76 ;  /* 0x00000090844c723c */ /* 0x042ff0000000184c */
[C---:B------:R-:W-:Y:S01]  /*a020*/  HMMA.16816.F32 R80, R132.reuse, R146, R80 ;  /* 0x000000928450723c */ /* 0x040fe20000001850 */
[----:B------:R-:W1:Y:S07]  /*a030*/  LDSM.16.MT88.4 R144, [R226+0x6900] ;  /* 0x00690000e290783b */ /* 0x000e6e0000004200 */
[C---:B-----5:R-:W-:Y:S08]  /*a040*/  HMMA.16816.F32 R84, R132.reuse, R148, R84 ;  /* 0x000000948454723c */ /* 0x060ff00000001854 */
[C---:B------:R-:W-:Y:S01]  /*a050*/  HMMA.16816.F32 R88, R132.reuse, R150, R88 ;  /* 0x000000968458723c */ /* 0x040fe20000001858 */
[----:B------:R-:W4:Y:S07]  /*a060*/  LDSM.16.MT88.4 R148, [R225+0x6900] ;  /* 0x00690000e194783b */ /* 0x000f2e0000004200 */
        /* <DEDUP_REMOVED lines=9> */
[C---:B----4-:R-:W-:Y:S08]  /*a100*/  HMMA.16816.F32 R116, R132.reuse, R148, R116 ;  /* 0x000000948474723c */ /* 0x050ff00000001874 */
[C---:B------:R-:W-:Y:S01]  /*a110*/  HMMA.16816.F32 R120, R132.reuse, R150, R120 ;  /* 0x000000968478723c */ /* 0x040fe20000001878 */
[----:B------:R-:W4:Y:S07]  /*a120*/  LDSM.16.MT88.4 R148, [R225+0x1100] ;  /* 0x00110000e194783b */ /* 0x000f2e0000004200 */
[C---:B--2---:R-:W-:Y:S08]  /*a130*/  HMMA.16816.F32 R124, R132.reuse, R140, R124 ;  /* 0x0000008c847c723c */ /* 0x044ff0000000187c */
[----:B------:R-:W-:Y:S01]  /*a140*/  HMMA.16816.F32 R128, R132, R142, R128 ;  /* 0x0000008e8480723c */ /* 0x000fe20000001880 */
[----:B------:R-:W2:Y:S06]  /*a150*/  LDSM.16.MT88.4 R140, [R224+0x1100] ;  /* 0x00110000e08c783b */ /* 0x000eac0000004200 */
[----:B------:R-:W-:Y:S02]  /*a160*/  F2FP.PACK_AB R134, R186, R183 ;  /* 0x000000b7ba86723e */ /* 0x000fe400000000ff */
[----:B------:R-:W-:Y:S03]  /*a170*/  F2FP.PACK_AB R133, R185, R169 ;  /* 0x000000a9b985723e */ /* 0x000fe600000000ff */
[----:B------:R-:W-:Y:S02]  /*a180*/  F2FP.PACK_AB R135, R184, R168 ;  /* 0x000000a8b887723e */ /* 0x000fe400000000ff */
[C---:B------:R-:W-:Y:S01]  /*a190*/  F2FP.PACK_AB R132, R203.reuse, R202 ;  /* 0x000000cacb84723e */ /* 0x040fe200000000ff */
[----:B------:R-:W-:Y:S04]  /*a1a0*/  FADD.FTZ R202, R202, R197 ;  /* 0x000000c5caca7221 */ /* 0x000fe80000010000 */
[----:B------:R-:W-:Y:S02]  /*a1b0*/  FADD.FTZ R3, R203, R202 ;  /* 0x000000cacb037221 */ /* 0x000fe40000010000 */
        /* <DEDUP_REMOVED lines=8> */
[----:B------:R-:W-:Y:S07]  /*a240*/  LDSM.16.MT88.4 R148, [R231+0x7100] ;  /* 0x00710000e794783b */ /* 0x000fee0000004200 */
[C---:B--2---:R-:W-:Y:S08]  /*a250*/  HMMA.16816.F32 R28, R132.reuse, R140, R28 ;  /* 0x0000008c841c723c */ /* 0x044ff0000000181c */
[C---:B------:R-:W-:Y:S01]  /*a260*/  HMMA.16816.F32 R32, R132.reuse, R142, R32 ;  /* 0x0000008e8420723c */ /* 0x040fe20000001820 */
[----:B------:R-:W2:Y:S07]  /*a270*/  LDSM.16.MT88.4 R140, [R226+0x5100] ;  /* 0x00510000e28c783b */ /* 0x000eae0000004200 */
        /* <DEDUP_REMOVED lines=12> */
[C---:B------:R-:W-:Y:S07]  /*a340*/  HMMA.16816.F32 R68, R132.reuse, R160, R68 ;  /* 0x000000a08444723c */ /* 0x040fee0000001844 */
[--C-:B------:R-:W-:Y:S01]  /*a350*/  FFMA.FTZ R161, R175, c[0x0][0x2d0], -R172.reuse ;  /* 0x0000b400afa17a23 */ /* 0x100fe200000108ac */
[C---:B------:R-:W-:Y:S03]  /*a360*/  HMMA.16816.F32 R72, R132.reuse, R162, R72 ;  /* 0x000000a28448723c */ /* 0x040fe60000001848 */
[----:B------:R-:W-:Y:S01]  /*a370*/  MUFU.EX2 R182, R161 ;  /* 0x000000a100b67308 */ /* 0x000fe20000000800 */
[--C-:B------:R-:W-:Y:S02]  /*a380*/  FFMA.FTZ R160, R173, c[0x0][0x2d0], -R172.reuse ;  /* 0x0000b400ada07a23 */ /* 0x100fe400000108ac */
[----:B------:R-:W-:Y:S02]  /*a390*/  FFMA.FTZ R172, R165, c[0x0][0x2d0], -R172 ;  /* 0x0000b400a5ac7a23 */ /* 0x000fe400000108ac */
[C---:B--2---:R-:W-:Y:S05]  /*a3a0*/  HMMA.16816.F32 R76, R132.reuse, R140, R76 ;  /* 0x0000008c844c723c */ /* 0x044fea000000184c */
[----:B------:R-:W2:Y:S03]  /*a3b0*/  MUFU.EX2 R181, R160 ;  /* 0x000000a000b57308 */ /* 0x000ea60000000800 */
[C---:B------:R-:W-:Y:S01]  /*a3c0*/  HMMA.16816.F32 R80, R132.reuse, R142, R80 ;  /* 0x0000008e8450723c */ /* 0x040fe20000001850 */
[----:B------:R-:W4:Y:S06]  /*a3d0*/  LDSM.16.MT88.4 R140, [R226+0x7100] ;  /* 0x00710000e28c783b */ /* 0x000f2c0000004200 */
[----:B------:R5:W2:Y:S01]  /*a3e0*/  MUFU.EX2 R165, R172 ;  /* 0x000000ac00a57308 */ /* 0x000aa20000000800 */
[C---:B---3--:R-:W-:Y:S08]  /*a3f0*/  HMMA.16816.F32 R84, R132.reuse, R136, R84 ;  /* 0x000000888454723c */ /* 0x048ff00000001854 */
[C---:B------:R-:W-:Y:S01]  /*a400*/  HMMA.16816.F32 R88, R132.reuse, R138, R88 ;  /* 0x0000008a8458723c */ /* 0x040fe20000001858 */
[----:B------:R-:W3:Y:S07]  /*a410*/  LDSM.16.MT88.4 R136, [R224+0x7100] ;  /* 0x00710000e088783b */ /* 0x000eee0000004200 */
[C---:B-1----:R-:W-:Y:S01]  /*a420*/  HMMA.16816.F32 R92, R132.reuse, R144, R92 ;  /* 0x00000090845c723c */ /* 0x042fe2000000185c */
[----:B-----5:R-:W-:Y:S07]  /*a430*/  LDSM.16.MT88.4 R172, [R225+0x1900] ;  /* 0x00190000e1ac783b */ /* 0x020fee0000004200 */
[C---:B------:R-:W-:Y:S01]  /*a440*/  HMMA.16816.F32 R96, R132.reuse, R146, R96 ;  /* 0x000000928460723c */ /* 0x040fe20000001860 */
[----:B------:R-:W1:Y:S07]  /*a450*/  LDSM.16.MT88.4 R144, [R226+0x1900] ;  /* 0x00190000e290783b */ /* 0x000e6e0000004200 */
[C---:B------:R-:W-:Y:S07]  /*a460*/  HMMA.16816.F32 R100, R132.reuse, R148, R100 ;  /* 0x000000948464723c */ /* 0x040fee0000001864 */
[----:B------:R-:W-:Y:S01]  /*a470*/  MOV R149, R178 ;  /* 0x000000b200957202 */ /* 0x000fe20000000f00 */
[C---:B------:R-:W-:Y:S01]  /*a480*/  HMMA.16816.F32 R104, R132.reuse, R150, R104 ;  /* 0x000000968468723c */ /* 0x040fe20000001868 */
[----:B------:R-:W5:Y:S07]  /*a490*/  LDSM.16.MT88.4 R176, [R224+0x1900] ;  /* 0x00190000e0b0783b */ /* 0x000f6e0000004200 */
[C---:B----4-:R-:W-:Y:S07]  /*a4a0*/  HMMA.16816.F32 R108, R132.reuse, R140, R108 ;  /* 0x0000008c846c723c */ /* 0x050fee000000186c */
[----:B------:R-:W-:Y:S01]  /*a4b0*/  MOV R140, R180 ;  /* 0x000000b4008c7202 */ /* 0x000fe20000000f00 */
[C---:B------:R-:W-:Y:S04]  /*a4c0*/  HMMA.16816.F32 R112, R132.reuse, R142, R112 ;  /* 0x0000008e8470723c */ /* 0x040fe80000001870 */
[----:B--2---:R-:W-:Y:S03]  /*a4d0*/  MOV R141, R181 ;  /* 0x000000b5008d7202 */ /* 0x004fe60000000f00 */
[----:B------:R-:W-:Y:S01]  /*a4e0*/  MOV R142, R183 ;  /* 0x000000b7008e7202 */ /* 0x000fe20000000f00 */
[C---:B------:R-:W-:Y:S04]  /*a4f0*/  HMMA.16816.F32 R116, R132.reuse, R152, R116 ;  /* 0x000000988474723c */ /* 0x040fe80000001874 */
[----:B------:R-:W-:Y:S04]  /*a500*/  MOV R143, R185 ;  /* 0x000000b9008f7202 */ /* 0x000fe80000000f00 */
[C---:B------:R-:W-:Y:S08]  /*a510*/  HMMA.16816.F32 R120, R132.reuse, R154, R120 ;  /* 0x0000009a8478723c */ /* 0x040ff00000001878 */
[C---:B---3--:R-:W-:Y:S07]  /*a520*/  HMMA.16816.F32 R124, R132.reuse, R136, R124 ;  /* 0x00000088847c723c */ /* 0x048fee000000187c */
[----:B------:R-:W-:Y:S01]  /*a530*/  MOV R136, R187 ;  /* 0x000000bb00887202 */ /* 0x000fe20000000f00 */
[----:B------:R-:W-:Y:S04]  /*a540*/  HMMA.16816.F32 R128, R132, R138, R128 ;  /* 0x0000008a8480723c */ /* 0x000fe80000001880 */
[----:B------:R-:W-:Y:S02]  /*a550*/  MOV R137, R182 ;  /* 0x000000b600897202 */ /* 0x000fe40000000f00 */
[----:B------:R-:W2:Y:S01]  /*a560*/  LDSM.16.MT88.4 R180, [R231+0x3900] ;  /* 0x00390000e7b4783b */ /* 0x000ea20000004200 */
[----:B------:R-:W-:Y:S02]  /*a570*/  MOV R134, R170 ;  /* 0x000000aa00867202 */ /* 0x000fe40000000f00 */
[----:B------:R-:W-:Y:S03]  /*a580*/  MOV R135, R171 ;  /* 0x000000ab00877202 */ /* 0x000fe60000000f00 */
[----:B------:R-:W-:Y:S02]  /*a590*/  MOV R139, R168 ;  /* 0x000000a8008b7202 */ /* 0x000fe40000000f00 */
[----:B------:R-:W-:Y:S02]  /*a5a0*/  MOV R133, R169 ;  /* 0x000000a900857202 */ /* 0x000fe40000000f00 */
[----:B------:R-:W-:Y:S02]  /*a5b0*/  F2FP.PACK_AB R168, R134, R149 ;  /* 0x0000009586a8723e */ /* 0x000fe400000000ff */
[----:B------:R-:W-:Y:S02]  /*a5c0*/  F2FP.PACK_AB R170, R140, R136 ;  /* 0x000000888caa723e */ /* 0x000fe400000000ff */
[----:B------:R-:W-:Y:S02]  /*a5d0*/  F2FP.PACK_AB R169, R137, R135 ;  /* 0x0000008789a9723e */ /* 0x000fe400000000ff */
[----:B------:R-:W-:Y:S02]  /*a5e0*/  F2FP.PACK_AB R171, R165, R141 ;  /* 0x0000008da5ab723e */ /* 0x000fe400000000ff */
[----:B------:R-:W-:Y:S02]  /*a5f0*/  MOV R132, R184 ;  /* 0x000000b800847202 */ /* 0x000fe40000000f00 */
[----:B------:R-:W-:Y:S02]  /*a600*/  MOV R138, R186 ;  /* 0x000000ba008a7202 */ /* 0x000fe40000000f00 */
[----:B------:R-:W3:Y:S01]  /*a610*/  LDSM.16.MT88.4 R184, [R226+0x3900] ;  /* 0x00390000e2b8783b */ /* 0x000ee20000004200 */
[C---:B------:R-:W-:Y:S07]  /*a620*/  HMMA.16816.F32 R160, R168.reuse, R156, R4 ;  /* 0x0000009ca8a0723c */ /* 0x040fee0000001804 */
[----:B------:R-:W4:Y:S01]  /*a630*/  LDSM.16.MT88.4 R4, [R225+0x3900] ;  /* 0x00390000e104783b */ /* 0x000f220000004200 */
[C---:B------:R-:W-:Y:S07]  /*a640*/  HMMA.16816.F32 R156, R168.reuse, R158, R8 ;  /* 0x0000009ea89c723c */ /* 0x040fee0000001808 */
[----:B------:R-:W-:Y:S01]  /*a650*/  MOV R11, R149 ;  /* 0x00000095000b7202 */ /* 0x000fe20000000f00 */
[C---:B-1----:R-:W-:Y:S01]  /*a660*/  HMMA.16816.F32 R152, R168.reuse, R144, R12 ;  /* 0x00000090a898723c */ /* 0x042fe2000000180c */
[----:B------:R-:W-:Y:S07]  /*a670*/  LDSM.16.MT88.4 R12, [R231+0x5900] ;  /* 0x00590000e70c783b */ /* 0x000fee0000004200 */
[C---:B------:R-:W-:Y:S07]  /*a680*/  HMMA.16816.F32 R148, R168.reuse, R146, R16 ;  /* 0x00000092a894723c */ /* 0x040fee0000001810 */
[----:B------:R-:W-:Y:S01]  /*a690*/  MOV R19, R132 ;  /* 0x0000008400137202 */ /* 0x000fe20000000f00 */
[C---:B------:R-:W-:Y:S04]  /*a6a0*/  HMMA.16816.F32 R144, R168.reuse, R172, R20 ;  /* 0x000000aca890723c */ /* 0x040fe80000001814 */
[----:B------:R-:W-:Y:S02]  /*a6b0*/  MOV R18, R11 ;  /* 0x0000000b00127202 */ /* 0x000fe40000000f00 */
[----:B------:R-:W1:Y:S01]  /*a6c0*/  LDSM.16.MT88.4 R8, [R224+0x3900] ;  /* 0x00390000e008783b */ /* 0x000e620000004200 */
[----:B------:R-:W-:Y:S02]  /*a6d0*/  MOV R22, R142 ;  /* 0x0000008e00167202 */ /* 0x000fe40000000f00 */
[----:B------:R-:W-:Y:S03]  /*a6e0*/  MOV R23, R143 ;  /* 0x0000008f00177202 */ /* 0x000fe60000000f00 */
[----:B------:R-:W-:Y:S02]  /*a6f0*/  MOV R173, R140 ;  /* 0x0000008c00ad7202 */ /* 0x000fe40000000f00 */
[----:B------:R-:W-:Y:S02]  /*a700*/  MOV R172, R141 ;  /* 0x0000008d00ac7202 */ /* 0x000fe40000000f00 */
[C---:B------:R-:W-:Y:S01]  /*a710*/  HMMA.16816.F32 R140, R168.reuse, R174, R24 ;  /* 0x000000aea88c723c */ /* 0x040fe20000001818 */
[----:B------:R-:W-:Y:S02]  /*a720*/  LDSM.16.MT88.4 R24, [R224+0x5900] ;  /* 0x00590000e018783b */ /* 0x000fe40000004200 */
[----:B------:R-:W-:Y:S02]  /*a730*/  MOV R20, R138 ;  /* 0x0000008a00147202 */ /* 0x000fe40000000f00 */
[----:B------:R-:W-:Y:S02]  /*a740*/  MOV R21, R139 ;  /* 0x0000008b00157202 */ /* 0x000fe40000000f00 */
[----:B------:R-:W-:Y:S02]  /*a750*/  MOV R175, R136 ;  /* 0x0000008800af7202 */ /* 0x000fe40000000f00 */
[----:B------:R-:W-:Y:S02]  /*a760*/  MOV R174, R137 ;  /* 0x0000008900ae7202 */ /* 0x000fe40000000f00 */
[C---:B-----5:R-:W-:Y:S07]  /*a770*/  HMMA.16816.F32 R136, R168.reuse, R176, R28 ;  /* 0x000000b0a888723c */ /* 0x060fee000000181c */
[----:B------:R-:W-:Y:S02]  /*a780*/  MOV R31, R133 ;  /* 0x00000085001f7202 */ /* 0x000fe40000000f00 */
[----:B------:R-:W-:Y:S03]  /*a790*/  MOV R177, R134 ;  /* 0x0000008600b17202 */ /* 0x000fe60000000f00 */
[----:B------:R-:W-:Y:S02]  /*a7a0*/  MOV R176, R135 ;  /* 0x0000008700b07202 */ /* 0x000fe40000000f00 */
[C---:B------:R-:W-:Y:S01]  /*a7b0*/  HMMA.16816.F32 R132, R168.reuse, R178, R32 ;  /* 0x000000b2a884723c */ /* 0x040fe20000001820 */
[----:B------:R-:W-:Y:S06]  /*a7c0*/  LDSM.16.MT88.4 R32, [R226+0x7900] ;  /* 0x00790000e220783b */ /* 0x000fec0000004200 */
[----:B------:R-:W-:Y:S01]  /*a7d0*/  MOV R179, R18 ;  /* 0x0000001200b37202 */ /* 0x000fe20000000f00 */
[C---:B--2---:R-:W-:Y:S04]  /*a7e0*/  HMMA.16816.F32 R36, R168.reuse, R180, R36 ;  /* 0x000000b4a824723c */ /* 0x044fe80000001824 */
[----:B------:R-:W-:Y:S02]  /*a7f0*/  MOV R178, R19 ;  /* 0x0000001300b27202 */ /* 0x000fe40000000f00 */
[----:B------:R-:W2:Y:S01]  /*a800*/  LDSM.16.MT88.4 R16, [R226+0x5900] ;  /* 0x00590000e210783b */ /* 0x000ea20000004200 */
[----:B------:R-:W-:Y:S01]  /*a810*/  MOV R181, R20 ;  /* 0x0000001400b57202 */ /* 0x000fe20000000f00 */
[C---:B------:R-:W-:Y:S04]  /*a820*/  HMMA.16816.F32 R40, R168.reuse, R182, R40 ;  /* 0x000000b6a828723c */ /* 0x040fe80000001828 */
[----:B------:R-:W-:Y:S03]  /*a830*/  MOV R180, R21 ;  /* 0x0000001500b47202 */ /* 0x000fe60000000f00 */
[----:B------:R-:W-:Y:S01]  /*a840*/  MOV R183, R22 ;  /* 0x0000001600b77202 */ /* 0x000fe20000000f00 */
[C---:B---3--:R-:W-:Y:S04]  /*a850*/  HMMA.16816.F32 R44, R168.reuse, R184, R44 ;  /* 0x000000b8a82c723c */ /* 0x048fe8000000182c */
[----:B------:R-:W-:Y:S01]  /*a860*/  MOV R182, R23 ;  /* 0x0000001700b67202 */ /* 0x000fe20000000f00 */
[----:B------:R-:W-:Y:S01]  /*a870*/  FADD.FTZ R3, R183, R3 ;  /* 0x00000003b7037221 */ /* 0x000fe20000010000 */
[----:B------:R-:W3:Y:S01]  /*a880*/  LDSM.16.MT88.4 R20, [R225+0x5900] ;  /* 0x00590000e114783b */ /* 0x000ee20000004200 */
[----:B------:R-:W-:Y:S01]  /*a890*/  MOV R185, R31 ;  /* 0x0000001f00b97202 */ /* 0x000fe20000000f00 */
[C---:B------:R-:W-:Y:S04]  /*a8a0*/  HMMA.16816.F32 R48, R168.reuse, R186, R48 ;  /* 0x000000baa830723c */ /* 0x040fe80000001830 */
[----:B------:R-:W-:Y:S02]  /*a8b0*/  FADD.FTZ R2, R185, R201 ;  /* 0x000000c9b9027221 */ /* 0x000fe40000010000 */
[----:B------:R-:W5:Y:S01]  /*a8c0*/  LDSM.16.MT88.4 R28, [R231+0x7900] ;  /* 0x00790000e71c783b */ /* 0x000f620000004200 */
[----:B------:R-:W-:Y:S01]  /*a8d0*/  FADD.FTZ R3, R181, R3 ;  /* 0x00000003b5037221 */ /* 0x000fe20000010000 */
[C---:B----4-:R-:W-:Y:S04]  /*a8e0*/  HMMA.16816.F32 R52, R168.reuse, R4, R52 ;  /* 0x00000004a834723c */ /* 0x050fe80000001834 */
[----:B------:R-:W-:Y:S02]  /*a8f0*/  FADD.FTZ R2, R182, R2 ;  /* 0x00000002b6027221 */ /* 0x000fe40000010000 */
[----:B------:R-:W-:Y:S02]  /*a900*/  FADD.FTZ R3, R179, R3 ;  /* 0x00000003b3037221 */ /* 0x000fe40000010000 */
[C---:B------:R-:W-:Y:S01]  /*a910*/  HMMA.16816.F32 R56, R168.reuse, R6, R56 ;  /* 0x00000006a838723c */ /* 0x040fe20000001838 */
[----:B------:R-:W4:Y:S03]  /*a920*/  LDSM.16.MT88.4 R4, [R225+0x7900] ;  /* 0x00790000e104783b */ /* 0x000f260000004200 */
[----:B------:R-:W-:Y:S02]  /*a930*/  FADD.FTZ R2, R180, R2 ;  /* 0x00000002b4027221 */ /* 0x000fe40000010000 */
[----:B------:R-:W-:Y:S02]  /*a940*/  FADD.FTZ R3, R177, R3 ;  /* 0x00000003b1037221 */ /* 0x000fe40000010000 */
[C---:B-1----:R-:W-:Y:S04]  /*a950*/  HMMA.16816.F32 R60, R168.reuse, R8, R60 ;  /* 0x00000008a83c723c */ /* 0x042fe8000000183c */
[----:B------:R-:W-:Y:S02]  /*a960*/  FADD.FTZ R2, R178, R2 ;  /* 0x00000002b2027221 */ /* 0x000fe40000010000 */
[----:B------:R-:W-:Y:S02]  /*a970*/  FADD.FTZ R3, R175, R3 ;  /* 0x00000003af037221 */ /* 0x000fe40000010000 */
[C---:B------:R-:W-:Y:S01]  /*a980*/  HMMA.16816.F32 R64, R168.reuse, R10, R64 ;  /* 0x0000000aa840723c */ /* 0x040fe20000001840 */
[----:B------:R-:W1:Y:S03]  /*a990*/  LDSM.16.MT88.4 R8, [R224+0x7900] ;  /* 0x00790000e008783b */ /* 0x000e660000004200 */
[----:B------:R-:W-:Y:S02]  /*a9a0*/  FADD.FTZ R2, R176, R2 ;  /* 0x00000002b0027221 */ /* 0x000fe40000010000 */
[----:B------:R-:W-:Y:S01]  /*a9b0*/  FADD.FTZ R244, R173, R3 ;  /* 0x00000003adf47221 */ /* 0x000fe20000010000 */
[----:B------:R-:W-:Y:S01]  /*a9c0*/  MOV R3, R0 ;  /* 0x0000000000037202 */ /* 0x000fe20000000f00 */
[C---:B------:R-:W-:Y:S04]  /*a9d0*/  HMMA.16816.F32 R68, R168.reuse, R12, R68 ;  /* 0x0000000ca844723c */ /* 0x040fe80000001844 */
[----:B------:R-:W-:Y:S04]  /*a9e0*/  FADD.FTZ R2, R174, R2 ;  /* 0x00000002ae027221 */ /* 0x000fe80000010000 */
[C---:B------:R-:W-:Y:S04]  /*a9f0*/  HMMA.16816.F32 R72, R168.reuse, R14, R72 ;  /* 0x0000000ea848723c */ /* 0x040fe80000001848 */
[----:B------:R-:W-:Y:S04]  /*aa00*/  FADD.FTZ R2, R172, R2 ;  /* 0x00000002ac027221 */ /* 0x000fe80000010000 */
[C---:B--2---:R-:W-:Y:S04]  /*aa10*/  HMMA.16816.F32 R76, R168.reuse, R16, R76 ;  /* 0x00000010a84c723c */ /* 0x044fe8000000184c */
[----:B------:R-:W-:Y:S01]  /*aa20*/  FADD.FTZ R243, R165, R2 ;  /* 0x00000002a5f37221 */ /* 0x000fe20000010000 */
[----:B------:R-:W-:Y:S03]  /*aa30*/  MOV R2, R164 ;  /* 0x000000a400027202 */ /* 0x000fe60000000f00 */
[C---:B------:R-:W-:Y:S08]  /*aa40*/  HMMA.16816.F32 R80, R168.reuse, R18, R80 ;  /* 0x00000012a850723c */ /* 0x040ff00000001850 */
[C---:B---3--:R-:W-:Y:S08]  /*aa50*/  HMMA.16816.F32 R84, R168.reuse, R20, R84 ;  /* 0x00000014a854723c */ /* 0x048ff00000001854 */
[C---:B------:R-:W-:Y:S08]  /*aa60*/  HMMA.16816.F32 R88, R168.reuse, R22, R88 ;  /* 0x00000016a858723c */ /* 0x040ff00000001858 */
[C---:B------:R-:W-:Y:S08]  /*aa70*/  HMMA.16816.F32 R92, R168.reuse, R24, R92 ;  /* 0x00000018a85c723c */ /* 0x040ff0000000185c */
[C---:B------:R-:W-:Y:S08]  /*aa80*/  HMMA.16816.F32 R96, R168.reuse, R26, R96 ;  /* 0x0000001aa860723c */ /* 0x040ff00000001860 */
[C---:B-----5:R-:W-:Y:S08]  /*aa90*/  HMMA.16816.F32 R100, R168.reuse, R28, R100 ;  /* 0x0000001ca864723c */ /* 0x060ff00000001864 */
[C---:B------:R-:W-:Y:S08]  /*aaa0*/  HMMA.16816.F32 R104, R168.reuse, R30, R104 ;  /* 0x0000001ea868723c */ /* 0x040ff00000001868 */
[C---:B------:R-:W-:Y:S08]  /*aab0*/  HMMA.16816.F32 R108, R168.reuse, R32, R108 ;  /* 0x00000020a86c723c */ /* 0x040ff0000000186c */
[C---:B------:R-:W-:Y:S08]  /*aac0*/  HMMA.16816.F32 R112, R168.reuse, R34, R112 ;  /* 0x00000022a870723c */ /* 0x040ff00000001870 */
[C---:B----4-:R-:W-:Y:S08]  /*aad0*/  HMMA.16816.F32 R116, R168.reuse, R4, R116 ;  /* 0x00000004a874723c */ /* 0x050ff00000001874 */
[C---:B------:R-:W-:Y:S08]  /*aae0*/  HMMA.16816.F32 R120, R168.reuse, R6, R120 ;  /* 0x00000006a878723c */ /* 0x040ff00000001878 */
[C---:B-1----:R-:W-:Y:S08]  /*aaf0*/  HMMA.16816.F32 R124, R168.reuse, R8, R124 ;  /* 0x00000008a87c723c */ /* 0x042ff0000000187c */
[----:B------:R-:W-:Y:S01]  /*ab00*/  HMMA.16816.F32 R128, R168, R10, R128 ;  /* 0x0000000aa880723c */ /* 0x000fe20000001880 */
[----:B------:R-:W-:-:S07]  /*ab10*/  @P0 BRA `(.L_x_1996) ;  /* 0xffffb81000000947 */ /* 0x000fce000383ffff */
.L_x_1985:
[----:B------:R-:W1:Y:S01]  /*ab20*/  S2UR UR26, SR_CTAID.X ;  /* 0x00000000001a79c3 */ /* 0x000e620000002500 */
[----:B------:R-:W-:Y:S01]  /*ab30*/  UMOV UR25, 0x1 ;  /* 0x0000000100197882 */ /* 0x000fe20000000000 */
[----:B------:R-:W-:Y:S01]  /*ab40*/  PLOP3.LUT P0, PT, PT, PT, UP0, 0x40, 0x0 ;  /* 0x000000000000781c */ /* 0x000fe20003f0e808 */
[----:B------:R-:W-:-:S02]  /*ab50*/  ULDC UR21, c[0x0][0x168] ;  /* 0x00005a0000157ab9 */ /* 0x000fc40000000800 */
[----:B------:R-:W-:Y:S02]  /*ab60*/  ULDC.64 UR4, c[0x0][0x2c8] ;  /* 0x0000b20000047ab9 */ /* 0x000fe40000000a00 */
[----:B------:R-:W-:Y:S02]  /*ab70*/  UIADD3 UR21, UR25, -UR21, URZ ;  /* 0x8000001519157290 */ /* 0x000fe4000fffe03f */
[----:B------:R-:W-:Y:S02]  /*ab80*/  ULDC UR24, c[0x0][0x2ac] ;  /* 0x0000ab0000187ab9 */ /* 0x000fe40000000800 */
[----:B-1----:R-:W-:-:S04]  /*ab90*/  ULEA UR26, UR26, 0x7f, 0x7 ;  /* 0x0000007f1a1a7891 */ /* 0x002fc8000f8e383f */
        /* <DEDUP_REMOVED lines=20> */
.L_x_1998:
[----:B------:R-:W-:Y:S02]  /*ace0*/  ULDC UR4, c[0x0][0x32c] ;  /* 0x0000cb0000047ab9 */ /* 0x000fe40000000800 */
[----:B------:R-:W-:-:S03]  /*acf0*/  UISETP.NE.AND UP2, UPT, UR25, UR4, UPT ;  /* 0x000000041900728c */ /* 0x000fc6000bf45270 */
[----:B------:R-:W-:Y:S02]  /*ad00*/  ULDC.64 UR4, c[0x0][0x330] ;  /* 0x0000cc0000047ab9 */ /* 0x000fe40000000a00 */
[----:B------:R-:W-:-:S07]  /*ad10*/  UIMAD.WIDE.U32 UR26, UR24, UR4, URZ ;  /* 0x00000004181a72a5 */ /* 0x000fce000f8e003f */
[----:B------:R-:W-:Y:S02]  /*ad20*/  @UP2 UMOV UR25, UR27 ;  /* 0x0000001b00192c82 */ /* 0x000fe40008000000 */
[----:B------:R-:W-:Y:S02]  /*ad30*/  @UP2 USHF.R.U32.HI UR24, URZ, UR5, UR25 ;  /* 0x000000053f182299 */ /* 0x000fe40008011619 */
.L_x_1999:
[----:B------:R-:W-:Y:S02]  /*ad40*/  ULDC UR4, c[0x0][0x32c] ;  /* 0x0000cb0000047ab9 */ /* 0x000fe40000000800 */
[----:B------:R-:W-:-:S04]  /*ad50*/  UIMAD UR4, UR24, UR4, URZ ;  /* 0x00000004180472a4 */ /* 0x000fc8000f8e023f */
[----:B------:R-:W-:-:S04]  /*ad60*/  UISETP.LT.AND UP2, UPT, UR21, UR4, UPT ;  /* 0x000000041500728c */ /* 0x000fc8000bf41270 */
[----:B------:R-:W-:-:S04]  /*ad70*/  USEL UR21, UR21, UR4, !UP2 ;  /* 0x0000000415157287 */ /* 0x000fc8000d000000 */
.L_x_1997:
[----:B------:R-:W-:-:S04]  /*ad80*/  UIADD3 UR21, UR21, 0x3f, URZ ;  /* 0x0000003f15157890 */ /* 0x000fc8000fffe03f */
        /* <DEDUP_REMOVED lines=9> */
[----:B------:R-:W-:Y:S01]  /*ae20*/  SHF.R.S32.HI R0, RZ, 0x1f, R207 ;  /* 0x0000001fff007819 */ /* 0x000fe200000114cf */
[----:B------:R-:W-:Y:S01]  /*ae30*/  IMAD.MOV.U32 R167, RZ, RZ, R164 ;  /* 0x000000ffffa77224 */ /* 0x000fe200078e00a4 */
[C---:B------:R-:W-:Y:S01]  /*ae40*/  SHF.L.U64.HI R252, R206.reuse, 0x1, R247 ;  /* 0x00000001cefc7819 */ /* 0x040fe200000102f7 */
[C---:B------:R-:W-:Y:S01]  /*ae50*/  IMAD.SHL.U32 R2, R207.reuse, 0x2, RZ ;  /* 0x00000002cf027824 */ /* 0x040fe200078e00ff */
[----:B------:R-:W-:Y:S01]  /*ae60*/  SEL R250, RZ, 0x10, P5 ;  /* 0x00000010fffa7807 */ /* 0x000fe20002800000 */
[----:B------:R-:W-:Y:S01]  /*ae70*/  IMAD.SHL.U32 R251, R206, 0x2, RZ ;  /* 0x00000002cefb7824 */ /* 0x000fe200078e00ff */
[----:B------:R-:W-:Y:S02]  /*ae80*/  SEL R249, RZ, 0x10, P4 ;  /* 0x00000010fff97807 */ /* 0x000fe40002000000 */
[----:B------:R-:W-:Y:S02]  /*ae90*/  SHF.L.U64.HI R0, R207, 0x1, R0 ;  /* 0x00000001cf007819 */ /* 0x000fe40000010200 */
.L_x_2003:
        /* <DEDUP_REMOVED lines=28> */
[----:B------:R-:W-:Y:S01]  /*b060*/  SHF.R.S32.HI R10, RZ, 0x1f, R207 ;  /* 0x0000001fff0a7819 */ /* 0x000fe200000114cf */
[----:B------:R-:W-:Y:S01]  /*b070*/  IMAD.SHL.U32 R8, R207, 0x2, RZ ;  /* 0x00000002cf087824 */ /* 0x000fe200078e00ff */
[----:B------:R-:W-:Y:S01]  /*b080*/  LOP3.LUT R12, R12, 0xf, RZ, 0xc0, !PT ;  /* 0x0000000f0c0c7812 */ /* 0x000fe200078ec0ff */
[----:B------:R-:W-:Y:S01]  /*b090*/  IMAD.WIDE.U32 R4, R237, c[0x0][0x218], R4 ;  /* 0x00008600ed047a25 */ /* 0x000fe200078e0004 */
[----:B------:R-:W-:Y:S04]  /*b0a0*/  SHF.L.U64.HI R10, R207, 0x1, R10 ;  /* 0x00000001cf0a7819 */ /* 0x000fe8000001020a */
[----:B------:R-:W-:Y:S01]  /*b0b0*/  IADD3 R0, P0, R4, UR22, RZ ;  /* 0x0000001604007c10 */ /* 0x000fe2000ff1e0ff */
[----:B------:R-:W-:Y:S03]  /*b0c0*/  IMAD.SHL.U32 R4, R205, 0x2, RZ ;  /* 0x00000002cd047824 */ /* 0x000fe600078e00ff */
[----:B------:R-:W-:Y:S02]  /*b0d0*/  IADD3.X R5, R5, UR6, R2, P0, !PT ;  /* 0x0000000605057c10 */ /* 0x000fe400087fe402 */
[----:B------:R-:W-:Y:S02]  /*b0e0*/  LEA R7, P0, R0, c[0x0][0x1f8], 0x1 ;  /* 0x00007e0000077a11 */ /* 0x000fe400078008ff */
[----:B------:R-:W-:Y:S02]  /*b0f0*/  SHF.L.U64.HI R2, R204, 0x1, R245 ;  /* 0x00000001cc027819 */ /* 0x000fe400000102f5 */
[----:B------:R-:W-:Y:S01]  /*b100*/  LEA.HI.X R6, R0, c[0x0][0x1fc], R5, 0x1, P0 ;  /* 0x00007f0000067a11 */ /* 0x000fe200000f0c05 */
[----:B------:R-:W5:Y:S01]  /*b110*/  SHFL.IDX PT, R9, R7, 0x1, 0x181f ;  /* 0x00381f0007097f89 */ /* 0x000f6200000e0000 */
[----:B------:R-:W-:Y:S01]  /*b120*/  IMAD.SHL.U32 R0, R204, 0x2, RZ ;  /* 0x00000002cc007824 */ /* 0x000fe200078e00ff */
[----:B------:R-:W-:Y:S02]  /*b130*/  SHF.L.U64.HI R5, R205, 0x1, R246 ;  /* 0x00000001cd057819 */ /* 0x000fe400000102f6 */
[----:B------:R-:W4:Y:S04]  /*b140*/  SHFL.IDX PT, R11, R6, 0x1, 0x181f ;  /* 0x00381f00060b7f89 */ /* 0x000f2800000e0000 */
[----:B------:R-:W3:Y:S04]  /*b150*/  SHFL.IDX PT, R7, R7, RZ, 0x181f ;  /* 0x00181fff07077589 */ /* 0x000ee800000e0000 */
[----:B------:R-:W2:Y:S01]  /*b160*/  SHFL.IDX PT, R21, R6, RZ, 0x181f ;  /* 0x00181fff06157589 */ /* 0x000ea200000e0000 */
[----:B-----5:R-:W-:Y:S04]  /*b170*/  IADD3 R22, P1, P0, R22, R9, R251 ;  /* 0x0000000916167210 */ /* 0x020fe8000783e0fb */
[----:B----4-:R-:W-:Y:S02]  /*b180*/  IADD3.X R23, RZ, R11, R252, P1, P0 ;  /* 0x0000000bff177210 */ /* 0x010fe40000fe04fc */
[----:B------:R-:W-:Y:S04]  /*b190*/  IADD3 R14, P1, P0, R14, R9, R4 ;  /* 0x000000090e0e7210 */ /* 0x000fe8000783e004 */
[--C-:B------:R-:W-:Y:S02]  /*b1a0*/  IADD3.X R15, RZ, R11, R5.reuse, P1, P0 ;  /* 0x0000000bff0f7210 */ /* 0x100fe40000fe0405 */
[----:B------:R-:W-:Y:S04]  /*b1b0*/  IADD3 R12, P1, P0, R12, R9, R0 ;  /* 0x000000090c0c7210 */ /* 0x000fe8000783e000 */
[--C-:B------:R-:W-:Y:S02]  /*b1c0*/  IADD3.X R13, RZ, R11, R2.reuse, P1, P0 ;  /* 0x0000000bff0d7210 */ /* 0x100fe40000fe0402 */
[----:B---3--:R-:W-:Y:S05]  /*b1d0*/  IADD3 R4, P0, R7, R4, RZ ;  /* 0x0000000407047210 */ /* 0x008fea0007f1e0ff */
[----:B--2---:R-:W-:Y:S01]  /*b1e0*/  IMAD.X R5, R21, 0x1, R5, P0 ;  /* 0x0000000115057824 */ /* 0x004fe200000e0605 */
[----:B------:R-:W-:Y:S05]  /*b1f0*/  IADD3 R28, P0, R7, R0, RZ ;  /* 0x00000000071c7210 */ /* 0x000fea0007f1e0ff */
[----:B------:R-:W-:Y:S01]  /*b200*/  IMAD.X R29, R21, 0x1, R2, P0 ;  /* 0x00000001151d7824 */ /* 0x000fe200000e0602 */
[-C--:B------:R-:W-:Y:S05]  /*b210*/  IADD3 R30, P0, R7, R8.reuse, RZ ;  /* 0x00000008071e7210 */ /* 0x080fea0007f1e0ff */
[----:B------:R-:W-:Y:S01]  /*b220*/  IMAD.X R31, R21, 0x1, R10, P0 ;  /* 0x00000001151f7824 */ /* 0x000fe200000e060a */
        /* <DEDUP_REMOVED lines=17> */
.L_x_2001:
[C---:B--23--:R-:W-:Y:S01]  /*b340*/  HMMA.16816.F32 R4, R168.reuse, R172, RZ ;  /* 0x000000aca804723c */ /* 0x04cfe200000018ff */
[----:B------:R-:W-:Y:S01]  /*b350*/  LDSM.16.M88.4 R196, [R228+0x8100] ;  /* 0x00810000e4c4783b */ /* 0x000fe20000000200 */
[----:B------:R-:W-:Y:S06]  /*b360*/  UISETP.GT.AND UP2, UPT, UR20, UR9, UPT ;  /* 0x000000091400728c */ /* 0x000fec000bf44270 */
[C---:B------:R-:W-:Y:S01]  /*b370*/  HMMA.16816.F32 R8, R168.reuse, R174, RZ ;  /* 0x000000aea808723c */ /* 0x040fe200000018ff */
[----:B------:R-:W0:Y:S01]  /*b380*/  LDGDEPBAR ;  /* 0x00000000000079af */ /* 0x000e220000000000 */
[----:B------:R-:W-:Y:S06]  /*b390*/  PLOP3.LUT P0, PT, PT, PT, UP2, 0x40, 0x0 ;  /* 0x000000000000781c */ /* 0x000fec0003f0e828 */
[C---:B----4-:R-:W-:Y:S01]  /*b3a0*/  HMMA.16816.F32 R12, R168.reuse, R16, RZ ;  /* 0x00000010a80c723c */ /* 0x050fe200000018ff */
[----:B------:R-:W2:Y:S07]  /*b3b0*/  LDSM.16.M88.4 R172, [R229+0x10100] ;  /* 0x01010000e5ac783b */ /* 0x000eae0000000200 */
[C---:B------:R-:W-:Y:S01]  /*b3c0*/  HMMA.16816.F32 R16, R168.reuse, R18, RZ ;  /* 0x00000012a810723c */ /* 0x040fe200000018ff */
[----:B------:R-:W-:Y:S07]  /*b3d0*/  LDSM.16.M88.4 R200, [R228+0x9100] ;  /* 0x00910000e4c8783b */ /* 0x000fee0000000200 */
[C---:B-1----:R-:W-:Y:S08]  /*b3e0*/  HMMA.16816.F32 R20, R168.reuse, R24, RZ ;  /* 0x00000018a814723c */ /* 0x042ff000000018ff */
[C---:B------:R-:W-:Y:S08]  /*b3f0*/  HMMA.16816.F32 R24, R168.reuse, R26, RZ ;  /* 0x0000001aa818723c */ /* 0x040ff000000018ff */
[C---:B------:R-:W-:Y:S08]  /*b400*/  HMMA.16816.F32 R28, R168.reuse, R32, RZ ;  /* 0x00000020a81c723c */ /* 0x040ff000000018ff */
[----:B------:R-:W-:Y:S01]  /*b410*/  HMMA.16816.F32 R32, R168, R34, RZ ;  /* 0x00000022a820723c */ /* 0x000fe200000018ff */
[----:B------:R-:W1:Y:S07]  /*b420*/  LDSM.16.M88.4 R168, [R228+0x8900] ;  /* 0x00890000e4a8783b */ /* 0x000e6e0000000200 */
[C---:B------:R-:W-:Y:S08]  /*b430*/  HMMA.16816.F32 R4, R176.reuse, R180, R4 ;  /* 0x000000b4b004723c */ /* 0x040ff00000001804 */
[C---:B------:R-:W-:Y:S01]  /*b440*/  HMMA.16816.F32 R8, R176.reuse, R182, R8 ;  /* 0x000000b6b008723c */ /* 0x040fe20000001808 */
[----:B------:R-:W3:Y:S07]  /*b450*/  LDSM.16.M88.4 R180, [R228+0x9900] ;  /* 0x00990000e4b4783b */ /* 0x000eee0000000200 */
[C---:B------:R-:W-:Y:S08]  /*b460*/  HMMA.16816.F32 R12, R176.reuse, R184, R12 ;  /* 0x000000b8b00c723c */ /* 0x040ff0000000180c */
[C---:B------:R-:W-:Y:S01]  /*b470*/  HMMA.16816.F32 R16, R176.reuse, R186, R16 ;  /* 0x000000bab010723c */ /* 0x040fe20000001810 */
[----:B------:R-:W-:Y:S07]  /*b480*/  LDSM.16.M88.4 R184, [R227+0x10100] ;  /* 0x01010000e3b8783b */ /* 0x000fee0000000200 */
[C---:B------:R-:W-:Y:S08]  /*b490*/  HMMA.16816.F32 R20, R176.reuse, R188, R20 ;  /* 0x000000bcb014723c */ /* 0x040ff00000001814 */
[C---:B------:R-:W-:Y:S01]  /*b4a0*/  HMMA.16816.F32 R24, R176.reuse, R190, R24 ;  /* 0x000000beb018723c */ /* 0x040fe20000001818 */
[----:B------:R-:W4:Y:S07]  /*b4b0*/  LDSM.16.M88.4 R188, [R220] ;  /* 0x00000000dcbc783b */ /* 0x000f2e0000000200 */
[C---:B------:R-:W-:Y:S08]  /*b4c0*/  HMMA.16816.F32 R28, R176.reuse, R192, R28 ;  /* 0x000000c0b01c723c */ /* 0x040ff0000000181c */
[----:B------:R-:W-:Y:S01]  /*b4d0*/  HMMA.16816.F32 R32, R176, R194, R32 ;  /* 0x000000c2b020723c */ /* 0x000fe20000001820 */
[----:B------:R-:W5:Y:S07]  /*b4e0*/  LDSM.16.M88.4 R176, [R220+0x800] ;  /* 0x00080000dcb0783b */ /* 0x000f6e0000000200 */
[C---:B--2---:R-:W-:Y:S01]  /*b4f0*/  HMMA.16816.F32 R4, R172.reuse, R196, R4 ;  /* 0x000000c4ac04723c */ /* 0x044fe20000001804 */
[----:B------:R-:W2:Y:S07]  /*b500*/  LDSM.16.M88.4 R192, [R220+0x1000] ;  /* 0x00100000dcc0783b */ /* 0x000eae0000000200 */
[C---:B------:R-:W-:Y:S01]  /*b510*/  HMMA.16816.F32 R8, R172.reuse, R198, R8 ;  /* 0x000000c6ac08723c */ /* 0x040fe20000001808 */
[----:B------:R-:W-:Y:S07]  /*b520*/  LDSM.16.M88.4 R196, [R234+0x14100] ;  /* 0x01410000eac4783b */ /* 0x000fee0000000200 */
[C---:B-1----:R-:W-:Y:S08]  /*b530*/  HMMA.16816.F32 R12, R172.reuse, R168, R12 ;  /* 0x000000a8ac0c723c */ /* 0x042ff0000000180c */
        /* <DEDUP_REMOVED lines=8> */
[C---:B----4-:R-:W-:Y:S01]  /*b5c0*/  HMMA.16816.F32 R4, R184.reuse, R188, R4 ;  /* 0x000000bcb804723c */ /* 0x050fe20000001804 */
[----:B------:R-:W-:Y:S07]  /*b5d0*/  LDSM.16.M88.4 R180, [R233+0xb900] ;  /* 0x00b90000e9b4783b */ /* 0x000fee0000000200 */
[C---:B------:R-:W-:Y:S01]  /*b5e0*/  HMMA.16816.F32 R8, R184.reuse, R190, R8 ;  /* 0x000000beb808723c */ /* 0x040fe20000001808 */
[----:B------:R-:W-:Y:S07]  /*b5f0*/  LDSM.16.M88.4 R188, [R230+0x14100] ;  /* 0x01410000e6bc783b */ /* 0x000fee0000000200 */
[C---:B-----5:R-:W-:Y:S08]  /*b600*/  HMMA.16816.F32 R12, R184.reuse, R176, R12 ;  /* 0x000000b0b80c723c */ /* 0x060ff0000000180c */
[C---:B------:R-:W-:Y:S01]  /*b610*/  HMMA.16816.F32 R16, R184.reuse, R178, R16 ;  /* 0x000000b2b810723c */ /* 0x040fe20000001810 */
[----:B------:R-:W4:Y:S07]  /*b620*/  LDSM.16.M88.4 R176, [R233+0xb100] ;  /* 0x00b10000e9b0783b */ /* 0x000f2e0000000200 */
[C---:B--2---:R-:W-:Y:S08]  /*b630*/  HMMA.16816.F32 R20, R184.reuse, R192, R20 ;  /* 0x000000c0b814723c */ /* 0x044ff00000001814 */
[C---:B------:R-:W-:Y:S01]  /*b640*/  HMMA.16816.F32 R24, R184.reuse, R194, R24 ;  /* 0x000000c2b818723c */ /* 0x040fe20000001818 */
[----:B------:R-:W2:Y:S07]  /*b650*/  LDSM.16.M88.4 R192, [R219] ;  /* 0x00000000dbc0783b */ /* 0x000eae0000000200 */
[C---:B-1----:R-:W-:Y:S08]  /*b660*/  HMMA.16816.F32 R28, R184.reuse, R168, R28 ;  /* 0x000000a8b81c723c */ /* 0x042ff0000000181c */
[----:B------:R-:W-:Y:S01]  /*b670*/  HMMA.16816.F32 R32, R184, R170, R32 ;  /* 0x000000aab820723c */ /* 0x000fe20000001820 */
[----:B------:R-:W1:Y:S07]  /*b680*/  LDSM.16.M88.4 R168, [R218] ;  /* 0x00000000daa8783b */ /* 0x000e6e0000000200 */
[C---:B------:R-:W-:Y:S01]  /*b690*/  HMMA.16816.F32 R4, R196.reuse, R200, R4 ;  /* 0x000000c8c404723c */ /* 0x040fe20000001804 */
[----:B------:R-:W5:Y:S07]  /*b6a0*/  LDSM.16.M88.4 R184, [R217] ;  /* 0x00000000d9b8783b */ /* 0x000f6e0000000200 */
        /* <DEDUP_REMOVED lines=8> */
[C---:B------:R-:W-:Y:S08]  /*b730*/  HMMA.16816.F32 R28, R196.reuse, R180, R28 ;  /* 0x000000b4c41c723c */ /* 0x040ff0000000181c */
[----:B------:R-:W-:Y:S01]  /*b740*/  HMMA.16816.F32 R32, R196, R182, R32 ;  /* 0x000000b6c420723c */ /* 0x000fe20000001820 */
[----:B------:R-:W4:Y:S07]  /*b750*/  LDSM.16.M88.4 R180, [R228+0xa900] ;  /* 0x00a90000e4b4783b */ /* 0x000f2e0000000200 */
[C---:B--2---:R-:W-:Y:S01]  /*b760*/  HMMA.16816.F32 R4, R188.reuse, R192, R4 ;  /* 0x000000c0bc04723c */ /* 0x044fe20000001804 */
[----:B------:R-:W2:Y:S07]  /*b770*/  LDSM.16.M88.4 R196, [R228+0xb100] ;  /* 0x00b10000e4c4783b */ /* 0x000eae0000000200 */
[C---:B------:R-:W-:Y:S01]  /*b780*/  HMMA.16816.F32 R8, R188.reuse, R194, R8 ;  /* 0x000000c2bc08723c */ /* 0x040fe20000001808 */
[----:B------:R-:W2:Y:S07]  /*b790*/  LDSM.16.M88.4 R192, [R228+0xb900] ;  /* 0x00b90000e4c0783b */ /* 0x000eae0000000200 */
[C---:B-1----:R-:W-:Y:S08]  /*b7a0*/  HMMA.16816.F32 R12, R188.reuse, R168, R12 ;  /* 0x000000a8bc0c723c */ /* 0x042ff0000000180c */
[C---:B------:R-:W-:Y:S01]  /*b7b0*/  HMMA.16816.F32 R16, R188.reuse, R170, R16 ;  /* 0x000000aabc10723c */ /* 0x040fe20000001810 */
[----:B------:R-:W-:Y:S07]  /*b7c0*/  LDSM.16.M88.4 R168, [R227+0x14100] ;  /* 0x01410000e3a8783b */ /* 0x000fee0000000200 */
[C---:B-----5:R-:W-:Y:S08]  /*b7d0*/  HMMA.16816.F32 R20, R188.reuse, R184, R20 ;  /* 0x000000b8bc14723c */ /* 0x060ff00000001814 */
[C---:B------:R-:W-:Y:S01]  /*b7e0*/  HMMA.16816.F32 R24, R188.reuse, R186, R24 ;  /* 0x000000babc18723c */ /* 0x040fe20000001818 */
[----:B------:R-:W1:Y:S07]  /*b7f0*/  LDSM.16.M88.4 R184, [R220+0x2000] ;  /* 0x00200000dcb8783b */ /* 0x000e6e0000000200 */
[C---:B------:R-:W-:Y:S08]  /*b800*/  HMMA.16816.F32 R28, R188.reuse, R200, R28 ;  /* 0x000000c8bc1c723c */ /* 0x040ff0000000181c */
[----:B------:R-:W-:Y:S01]  /*b810*/  HMMA.16816.F32 R32, R188, R202, R32 ;  /* 0x000000cabc20723c */ /* 0x000fe20000001820 */
[----:B------:R-:W5:Y:S07]  /*b820*/  LDSM.16.M88.4 R188, [R220+0x2800] ;  /* 0x00280000dcbc783b */ /* 0x000f6e0000000200 */
[C---:B---3--:R-:W-:Y:S01]  /*b830*/  HMMA.16816.F32 R4, R172.reuse, R176, R4 ;  /* 0x000000b0ac04723c */ /* 0x048fe20000001804 */
[----:B------:R-:W3:Y:S07]  /*b840*/  LDSM.16.M88.4 R200, [R220+0x3000] ;  /* 0x00300000dcc8783b */ /* 0x000eee0000000200 */
[C---:B------:R-:W-:Y:S01]  /*b850*/  HMMA.16816.F32 R8, R172.reuse, R178, R8 ;  /* 0x000000b2ac08723c */ /* 0x040fe20000001808 */
[----:B------:R-:W1:Y:S07]  /*b860*/  LDSM.16.M88.4 R176, [R220+0x3800] ;  /* 0x00380000dcb0783b */ /* 0x000e6e0000000200 */
[C---:B----4-:R-:W-:Y:S08]  /*b870*/  HMMA.16816.F32 R12, R172.reuse, R180, R12 ;  /* 0x000000b4ac0c723c */ /* 0x050ff0000000180c */
[C---:B------:R-:W-:Y:S01]  /*b880*/  HMMA.16816.F32 R16, R172.reuse, R182, R16 ;  /* 0x000000b6ac10723c */ /* 0x040fe20000001810 */
[----:B------:R-:W-:Y:S07]  /*b890*/  LDSM.16.M88.4 R180, [R234+0x18100] ;  /* 0x01810000eab4783b */ /* 0x000fee0000000200 */
[C---:B--2---:R-:W-:Y:S08]  /*b8a0*/  HMMA.16816.F32 R20, R172.reuse, R196, R20 ;  /* 0x000000c4ac14723c */ /* 0x044ff00000001814 */
[C---:B------:R-:W-:Y:S01]  /*b8b0*/  HMMA.16816.F32 R24, R172.reuse, R198, R24 ;  /* 0x000000c6ac18723c */ /* 0x040fe20000001818 */
[----:B------:R-:W2:Y:S07]  /*b8c0*/  LDSM.16.M88.4 R196, [R233+0xc100] ;  /* 0x00c10000e9c4783b */ /* 0x000eae0000000200 */
[C---:B------:R-:W-:Y:S08]  /*b8d0*/  HMMA.16816.F32 R28, R172.reuse, R192, R28 ;  /* 0x000000c0ac1c723c */ /* 0x040ff0000000181c */
[----:B------:R-:W-:Y:S01]  /*b8e0*/  HMMA.16816.F32 R32, R172, R194, R32 ;  /* 0x000000c2ac20723c */ /* 0x000fe20000001820 */
[----:B------:R-:W4:Y:S07]  /*b8f0*/  LDSM.16.M88.4 R172, [R233+0xc900] ;  /* 0x00c90000e9ac783b */ /* 0x000f2e0000000200 */
[C---:B-1----:R-:W-:Y:S01]  /*b900*/  HMMA.16816.F32 R4, R168.reuse, R184, R4 ;  /* 0x000000b8a804723c */ /* 0x042fe20000001804 */
[----:B------:R-:W1:Y:S07]  /*b910*/  LDSM.16.M88.4 R192, [R233+0xd100] ;  /* 0x00d10000e9c0783b */ /* 0x000e6e0000000200 */
[C---:B------:R-:W-:Y:S01]  /*b920*/  HMMA.16816.F32 R8, R168.reuse, R186, R8 ;  /* 0x000000baa808723c */ /* 0x040fe20000001808 */
[----:B------:R-:W1:Y:S07]  /*b930*/  LDSM.16.M88.4 R184, [R233+0xd900] ;  /* 0x00d90000e9b8783b */ /* 0x000e6e0000000200 */
[C---:B-----5:R-:W-:Y:S08]  /*b940*/  HMMA.16816.F32 R12, R168.reuse, R188, R12 ;  /* 0x000000bca80c723c */ /* 0x060ff0000000180c */
[C---:B------:R-:W-:Y:S01]  /*b950*/  HMMA.16816.F32 R16, R168.reuse, R190, R16 ;  /* 0x000000bea810723c */ /* 0x040fe20000001810 */
[----:B------:R-:W-:Y:S07]  /*b960*/  LDSM.16.M88.4 R188, [R230+0x18100] ;  /* 0x01810000e6bc783b */ /* 0x000fee0000000200 */
[C---:B---3--:R-:W-:Y:S08]  /*b970*/  HMMA.16816.F32 R20, R168.reuse, R200, R20 ;  /* 0x000000c8a814723c */ /* 0x048ff00000001814 */
[C---:B------:R-:W-:Y:S01]  /*b980*/  HMMA.16816.F32 R24, R168.reuse, R202, R24 ;  /* 0x000000caa818723c */ /* 0x040fe20000001818 */
[----:B------:R-:W3:Y:S07]  /*b990*/  LDSM.16.M88.4 R200, [R215] ;  /* 0x00000000d7c8783b */ /* 0x000eee0000000200 */
[C---:B------:R-:W-:Y:S08]  /*b9a0*/  HMMA.16816.F32 R28, R168.reuse, R176, R28 ;  /* 0x000000b0a81c723c */ /* 0x040ff0000000181c */
[----:B------:R-:W-:Y:S01]  /*b9b0*/  HMMA.16816.F32 R32, R168, R178, R32 ;  /* 0x000000b2a820723c */ /* 0x000fe20000001820 */
[----:B------:R-:W5:Y:S07]  /*b9c0*/  LDSM.16.M88.4 R168, [R214] ;  /* 0x00000000d6a8783b */ /* 0x000f6e0000000200 */
[C---:B--2---:R-:W-:Y:S01]  /*b9d0*/  HMMA.16816.F32 R4, R180.reuse, R196, R4 ;  /* 0x000000c4b404723c */ /* 0x044fe20000001804 */
[----:B------:R-:W-:Y:S07]  /*b9e0*/  LDSM.16.M88.4 R176, [R212] ;  /* 0x00000000d4b0783b */ /* 0x000fee0000000200 */
[C---:B------:R-:W-:Y:S01]  /*b9f0*/  HMMA.16816.F32 R8, R180.reuse, R198, R8 ;  /* 0x000000c6b408723c */ /* 0x040fe20000001808 */
[----:B------:R-:W-:Y:S07]  /*ba00*/  LDSM.16.M88.4 R196, [R228+0xc100] ;  /* 0x00c10000e4c4783b */ /* 0x000fee0000000200 */
[C---:B----4-:R-:W-:Y:S08]  /*ba10*/  HMMA.16816.F32 R12, R180.reuse, R172, R12 ;  /* 0x000000acb40c723c */ /* 0x050ff0000000180c */
[C---:B------:R-:W-:Y:S01]  /*ba20*/  HMMA.16816.F32 R16, R180.reuse, R174, R16 ;  /* 0x000000aeb410723c */ /* 0x040fe20000001810 */
[----:B------:R-:W2:Y:S07]  /*ba30*/  LDSM.16.M88.4 R172, [R213] ;  /* 0x00000000d5ac783b */ /* 0x000eae0000000200 */
[C---:B-1----:R-:W-:Y:S08]  /*ba40*/  HMMA.16816.F32 R20, R180.reuse, R192, R20 ;  /* 0x000000c0b414723c */ /* 0x042ff00000001814 */
[C---:B------:R-:W-:Y:S01]  /*ba50*/  HMMA.16816.F32 R24, R180.reuse, R194, R24 ;  /* 0x000000c2b418723c */ /* 0x040fe20000001818 */
[----:B------:R-:W1:Y:S07]  /*ba60*/  LDSM.16.M88.4 R192, [R229+0x18100] ;  /* 0x01810000e5c0783b */ /* 0x000e6e0000000200 */
[C---:B------:R-:W-:Y:S08]  /*ba70*/  HMMA.16816.F32 R28, R180.reuse, R184, R28 ;  /* 0x000000b8b41c723c */ /* 0x040ff0000000181c */
[----:B------:R-:W-:Y:S01]  /*ba80*/  HMMA.16816.F32 R32, R180, R186, R32 ;  /* 0x000000bab420723c */ /* 0x000fe20000001820 */
[----:B------:R-:W4:Y:S07]  /*ba90*/  LDSM.16.M88.4 R180, [R228+0xc900] ;  /* 0x00c90000e4b4783b */ /* 0x000f2e0000000200 */
[C---:B---3--:R-:W-:Y:S01]  /*baa0*/  HMMA.16816.F32 R4, R188.reuse, R200, R4 ;  /* 0x000000c8bc04723c */ /* 0x048fe20000001804 */
[----:B------:R-:W3:Y:S07]  /*bab0*/  LDSM.16.M88.4 R184, [R228+0xd100] ;  /* 0x00d10000e4b8783b */ /* 0x000eee0000000200 */
[C---:B------:R-:W-:Y:S01]  /*bac0*/  HMMA.16816.F32 R8, R188.reuse, R202, R8 ;  /* 0x000000cabc08723c */ /* 0x040fe20000001808 */
[----:B------:R-:W1:Y:S07]  /*bad0*/  LDSM.16.M88.4 R200, [R228+0xd900] ;  /* 0x00d90000e4c8783b */ /* 0x000e6e0000000200 */
[C---:B-----5:R-:W-:Y:S08]  /*bae0*/  HMMA.16816.F32 R12, R188.reuse, R168, R12 ;  /* 0x000000a8bc0c723c */ /* 0x060ff0000000180c */
[C---:B------:R-:W-:Y:S01]  /*baf0*/  HMMA.16816.F32 R16, R188.reuse, R170, R16 ;  /* 0x000000aabc10723c */ /* 0x040fe20000001810 */
[----:B------:R-:W-:Y:S07]  /*bb00*/  LDSM.16.M88.4 R168, [R227+0x18100] ;  /* 0x01810000e3a8783b */ /* 0x000fee0000000200 */
[C---:B--2---:R-:W-:Y:S08]  /*bb10*/  HMMA.16816.F32 R20, R188.reuse, R172, R20 ;  /* 0x000000acbc14723c */ /* 0x044ff00000001814 */
[C---:B------:R-:W-:Y:S01]  /*bb20*/  HMMA.16816.F32 R24, R188.reuse, R174, R24 ;  /* 0x000000aebc18723c */ /* 0x040fe20000001818 */
[----:B------:R-:W2:Y:S07]  /*bb30*/  LDSM.16.M88.4 R172, [R220+0x4000] ;  /* 0x00400000dcac783b */ /* 0x000eae0000000200 */
[C---:B------:R-:W-:Y:S08]  /*bb40*/  HMMA.16816.F32 R28, R188.reuse, R176, R28 ;  /* 0x000000b0bc1c723c */ /* 0x040ff0000000181c */
[----:B------:R-:W-:Y:S01]  /*bb50*/  HMMA.16816.F32 R32, R188, R178, R32 ;  /* 0x000000b2bc20723c */ /* 0x000fe20000001820 */
[----:B------:R-:W5:Y:S07]  /*bb60*/  LDSM.16.M88.4 R176, [R220+0x4800] ;  /* 0x00480000dcb0783b */ /* 0x000f6e0000000200 */
[C---:B-1----:R-:W-:Y:S01]  /*bb70*/  HMMA.16816.F32 R4, R192.reuse, R196, R4 ;  /* 0x000000c4c004723c */ /* 0x042fe20000001804 */
[----:B------:R-:W1:Y:S07]  /*bb80*/  LDSM.16.M88.4 R188, [R220+0x5000] ;  /* 0x00500000dcbc783b */ /* 0x000e6e0000000200 */
[C---:B------:R-:W-:Y:S01]  /*bb90*/  HMMA.16816.F32 R8, R192.reuse, R198, R8 ;  /* 0x000000c6c008723c */ /* 0x040fe20000001808 */
[----:B------:R-:W1:Y:S07]  /*bba0*/  LDSM.16.M88.4 R196, [R220+0x5800] ;  /* 0x00580000dcc4783b */ /* 0x000e6e0000000200 */
[C---:B----4-:R-:W-:Y:S08]  /*bbb0*/  HMMA.16816.F32 R12, R192.reuse, R180, R12 ;  /* 0x000000b4c00c723c */ /* 0x050ff0000000180c */
[C---:B------:R-:W-:Y:S01]  /*bbc0*/  HMMA.16816.F32 R16, R192.reuse, R182, R16 ;  /* 0x000000b6c010723c */ /* 0x040fe20000001810 */
[----:B------:R-:W-:Y:S07]  /*bbd0*/  LDSM.16.M88.4 R180, [R234+0x1c100] ;  /* 0x01c10000eab4783b */ /* 0x000fee0000000200 */
[C---:B---3--:R-:W-:Y:S08]  /*bbe0*/  HMMA.16816.F32 R20, R192.reuse, R184, R20 ;  /* 0x000000b8c014723c */ /* 0x048ff00000001814 */
        /* <DEDUP_REMOVED lines=9> */
[C---:B-----5:R-:W-:Y:S08]  /*bc80*/  HMMA.16816.F32 R12, R168.reuse, R176, R12 ;  /* 0x000000b0a80c723c */ /* 0x060ff0000000180c */
[C---:B------:R-:W-:Y:S01]  /*bc90*/  HMMA.16816.F32 R16, R168.reuse, R178, R16 ;  /* 0x000000b2a810723c */ /* 0x040fe20000001810 */
[----:B------:R-:W-:Y:S07]  /*bca0*/  LDSM.16.M88.4 R176, [R230+0x1c100] ;  /* 0x01c10000e6b0783b */ /* 0x000fee0000000200 */
[C---:B-1----:R-:W-:Y:S08]  /*bcb0*/  HMMA.16816.F32 R20, R168.reuse, R188, R20 ;  /* 0x000000bca814723c */ /* 0x042ff00000001814 */
[C---:B------:R-:W-:Y:S01]  /*bcc0*/  HMMA.16816.F32 R24, R168.reuse, R190, R24 ;  /* 0x000000bea818723c */ /* 0x040fe20000001818 */
[----:B------:R-:W1:Y:S07]  /*bcd0*/  LDSM.16.M88.4 R188, [R211] ;  /* 0x00000000d3bc783b */ /* 0x000e6e0000000200 */
[C---:B------:R-:W-:Y:S08]  /*bce0*/  HMMA.16816.F32 R28, R168.reuse, R196, R28 ;  /* 0x000000c4a81c723c */ /* 0x040ff0000000181c */
[----:B------:R-:W-:Y:S01]  /*bcf0*/  HMMA.16816.F32 R32, R168, R198, R32 ;  /* 0x000000c6a820723c */ /* 0x000fe20000001820 */
[----:B------:R-:W5:Y:S07]  /*bd00*/  LDSM.16.M88.4 R168, [R210] ;  /* 0x00000000d2a8783b */ /* 0x000f6e0000000200 */
[C---:B---3--:R-:W-:Y:S01]  /*bd10*/  HMMA.16816.F32 R4, R180.reuse, R184, R4 ;  /* 0x000000b8b404723c */ /* 0x048fe20000001804 */
[----:B------:R-:W3:Y:S07]  /*bd20*/  LDSM.16.M88.4 R196, [R209] ;  /* 0x00000000d1c4783b */ /* 0x000eee0000000200 */
[C---:B------:R-:W-:Y:S01]  /*bd30*/  HMMA.16816.F32 R8, R180.reuse, R186, R8 ;  /* 0x000000bab408723c */ /* 0x040fe20000001808 */
[----:B------:R-:W1:Y:S07]  /*bd40*/  LDSM.16.M88.4 R184, [R208] ;  /* 0x00000000d0b8783b */ /* 0x000e6e0000000200 */
        /* <DEDUP_REMOVED lines=8> */
[----:B------:R-:W-:Y:S07]  /*bdd0*/  LDSM.16.M88.4 R172, [R228+0xf100] ;  /* 0x00f10000e4ac783b */ /* 0x000fee0000000200 */
[C---:B-1----:R-:W-:Y:S01]  /*bde0*/  HMMA.16816.F32 R4, R176.reuse, R188, R4 ;  /* 0x000000bcb004723c */ /* 0x042fe20000001804 */
[----:B------:R-:W-:Y:S07]  /*bdf0*/  LDSM.16.M88.4 R180, [R228+0xf900] ;  /* 0x00f90000e4b4783b */ /* 0x000fee0000000200 */
[C---:B------:R-:W-:Y:S01]  /*be00*/  HMMA.16816.F32 R8, R176.reuse, R190, R8 ;  /* 0x000000beb008723c */ /* 0x040fe20000001808 */
[----:B------:R-:W-:Y:S07]  /*be10*/  LDSM.16.M88.4 R188, [R227+0x1c100] ;  /* 0x01c10000e3bc783b */ /* 0x000fee0000000200 */
[C---:B-----5:R-:W-:Y:S08]  /*be20*/  HMMA.16816.F32 R12, R176.reuse, R168, R12 ;  /* 0x000000a8b00c723c */ /* 0x060ff0000000180c */
[C---:B------:R-:W-:Y:S01]  /*be30*/  HMMA.16816.F32 R16, R176.reuse, R170, R16 ;  /* 0x000000aab010723c */ /* 0x040fe20000001810 */
[----:B------:R-:W1:Y:S07]  /*be40*/  LDSM.16.M88.4 R168, [R228+0xe900] ;  /* 0x00e90000e4a8783b */ /* 0x000e6e0000000200 */
[C---:B---3--:R-:W-:Y:S08]  /*be50*/  HMMA.16816.F32 R20, R176.reuse, R196, R20 ;  /* 0x000000c4b014723c */ /* 0x048ff00000001814 */
        /* <DEDUP_REMOVED lines=8> */
[----:B------:R-:W1:Y:S07]  /*bee0*/  LDSM.16.M88.4 R168, [R220+0x6800] ;  /* 0x00680000dca8783b */ /* 0x000e6e0000000200 */
[C---:B------:R-:W-:Y:S08]  /*bef0*/  HMMA.16816.F32 R20, R192.reuse, R172, R20 ;  /* 0x000000acc014723c */ /* 0x040ff00000001814 */
[C---:B------:R-:W-:Y:S01]  /*bf00*/  HMMA.16816.F32 R24, R192.reuse, R174, R24 ;  /* 0x000000aec018723c */ /* 0x040fe20000001818 */
[----:B------:R-:W2:Y:S07]  /*bf10*/  LDSM.16.M88.4 R172, [R220+0x7000] ;  /* 0x00700000dcac783b */ /* 0x000eae0000000200 */
[C---:B------:R-:W-:Y:S08]  /*bf20*/  HMMA.16816.F32 R28, R192.reuse, R180, R28 ;  /* 0x000000b4c01c723c */ /* 0x040ff0000000181c */
[----:B------:R-:W-:Y:S08]  /*bf30*/  HMMA.16816.F32 R32, R192, R182, R32 ;  /* 0x000000b6c020723c */ /* 0x000ff00000001820 */
[C---:B---3--:R-:W-:Y:S08]  /*bf40*/  HMMA.16816.F32 R4, R188.reuse, R196, R4 ;  /* 0x000000c4bc04723c */ /* 0x048ff00000001804 */
[C---:B------:R-:W-:Y:S08]  /*bf50*/  HMMA.16816.F32 R8, R188.reuse, R198, R8 ;  /* 0x000000c6bc08723c */ /* 0x040ff00000001808 */
[C---:B-1----:R-:W-:Y:S08]  /*bf60*/  HMMA.16816.F32 R12, R188.reuse, R168, R12 ;  /* 0x000000a8bc0c723c */ /* 0x042ff0000000180c */
[C---:B------:R-:W-:Y:S04]  /*bf70*/  HMMA.16816.F32 R16, R188.reuse, R170, R16 ;  /* 0x000000aabc10723c */ /* 0x040fe80000001810 */
[----:B------:R-:W-:Y:S02]  /*bf80*/  FMUL.FTZ R194, R4, c[0x0][0x320] ;  /* 0x0000c80004c27a20 */ /* 0x000fe40000410000 */
[----:B------:R-:W-:Y:S02]  /*bf90*/  FMUL.FTZ R192, R5, c[0x0][0x320] ;  /* 0x0000c80005c07a20 */ /* 0x000fe40000410000 */
[----:B------:R-:W-:Y:S01]  /*bfa0*/  FMUL.FTZ R9, R9, c[0x0][0x320] ;  /* 0x0000c80009097a20 */ /* 0x000fe20000410000 */
[C---:B--2---:R-:W-:Y:S01]  /*bfb0*/  HMMA.16816.F32 R20, R188.reuse, R172, R20 ;  /* 0x000000acbc14723c */ /* 0x044fe20000001814 */
[----:B------:R-:W-:Y:S02]  /*bfc0*/  MUFU.TANH R194, R194 ;  /* 0x000000c200c27308 */ /* 0x000fe40000002400 */
[----:B------:R-:W-:Y:S02]  /*bfd0*/  FMUL.FTZ R10, R10, c[0x0][0x320] ;  /* 0x0000c8000a0a7a20 */ /* 0x000fe40000410000 */
[----:B------:R-:W-:Y:S02]  /*bfe0*/  FMUL.FTZ R11, R11, c[0x0][0x320] ;  /* 0x0000c8000b0b7a20 */ /* 0x000fe40000410000 */
        /* <DEDUP_REMOVED lines=13> */
[----:B------:R1:W-:Y:S01]  /*c0c0*/  MUFU.TANH R164, R11 ;  /* 0x0000000b00a47308 */ /* 0x0003e20000002400 */
[----:B------:R-:W-:Y:S02]  /*c0d0*/  FMUL.FTZ R184, R24, c[0x0][0x320] ;  /* 0x0000c80018b87a20 */ /* 0x000fe40000410000 */
[----:B------:R-:W-:Y:S02]  /*c0e0*/  FMUL.FTZ R18, R18, c[0x0][0x320] ;  /* 0x0000c80012127a20 */ /* 0x000fe40000410000 */
[----:B------:R-:W-:Y:S02]  /*c0f0*/  FMUL.FTZ R19, R19, c[0x0][0x320] ;  /* 0x0000c80013137a20 */ /* 0x000fe40000410000 */
[----:B------:R-:W-:Y:S02]  /*c100*/  FMUL.FTZ R21, R21, c[0x0][0x320] ;  /* 0x0000c80015157a20 */ /* 0x000fe40000410000 */
[----:B------:R-:W-:Y:S01]  /*c110*/  FMUL.FTZ R22, R22, c[0x0][0x320] ;  /* 0x0000c80016167a20 */ /* 0x000fe20000410000 */
[----:B------:R-:W2:Y:S01]  /*c120*/  MUFU.TANH R0, R0 ;  /* 0x0000000000007308 */ /* 0x000ea20000002400 */
[----:B------:R-:W-:Y:S02]  /*c130*/  FMUL.FTZ R23, R23, c[0x0][0x320] ;  /* 0x0000c80017177a20 */ /* 0x000fe40000410000 */
[----:B------:R-:W-:Y:S02]  /*c140*/  FMUL.FTZ R25, R25, c[0x0][0x320] ;  /* 0x0000c80019197a20 */ /* 0x000fe40000410000 */
[----:B------:R-:W-:Y:S02]  /*c150*/  FMUL.FTZ R26, R26, c[0x0][0x320] ;  /* 0x0000c8001a1a7a20 */ /* 0x000fe40000410000 */
[----:B------:R-:W-:Y:S03]  /*c160*/  FMUL.FTZ R27, R27, c[0x0][0x320] ;  /* 0x0000c8001b1b7a20 */ /* 0x000fe60000410000 */
[----:B------:R-:W3:Y:S01]  /*c170*/  MUFU.TANH R192, R192 ;  /* 0x000000c000c07308 */ /* 0x000ee20000002400 */
[----:B-1----:R-:W1:Y:S01]  /*c180*/  LDSM.16.M88.4 R8, [R220+0x7800] ;  /* 0x00780000dc08783b */ /* 0x002e620000000200 */
[----:B------:R-:W-:Y:S08]  /*c190*/  DEPBAR.LE SB0, 0x0 ;  /* 0x000080000000791a */ /* 0x000ff00000000000 */
[----:B------:R4:W1:Y:S01]  /*c1a0*/  MUFU.TANH R6, R2 ;  /* 0x0000000200067308 */ /* 0x0008620000002400 */
[----:B------:R-:W-:Y:S09]  /*c1b0*/  BAR.SYNC.DEFER_BLOCKING 0x0 ;  /* 0x0000000000007b1d */ /* 0x000ff20000010000 */
[----:B------:R-:W1:Y:S01]  /*c1c0*/  MUFU.TANH R195, R195 ;  /* 0x000000c300c37308 */ /* 0x000e620000002400 */
[----:B--2---:R4:W-:Y:S09]  /*c1d0*/  STL [R1], R0 ;  /* 0x0000000001007387 */ /* 0x0049f20000100800 */
[----:B------:R-:W2:Y:S10]  /*c1e0*/  MUFU.TANH R198, R198 ;  /* 0x000000c600c67308 */ /* 0x000eb40000002400 */
[----:B------:R4:W2:Y:S01]  /*c1f0*/  MUFU.TANH R196, R13 ;  /* 0x0000000d00c47308 */ /* 0x0008a20000002400 */
[C---:B-1----:R-:W-:Y:S09]  /*c200*/  HMMA.16816.F32 R28, R188.reuse, R8, R28 ;  /* 0x00000008bc1c723c */ /* 0x042ff2000000181c */
[----:B------:R4:W1:Y:S01]  /*c210*/  MUFU.TANH R197, R14 ;  /* 0x0000000e00c57308 */ /* 0x0008620000002400 */
[----:B------:R-:W-:Y:S09]  /*c220*/  HMMA.16816.F32 R32, R188, R10, R32 ;  /* 0x0000000abc20723c */ /* 0x000ff20000001820 */
[----:B------:R4:W1:Y:S05]  /*c230*/  MUFU.TANH R199, R15 ;  /* 0x0000000f00c77308 */ /* 0x00086a0000002400 */
        /* <DEDUP_REMOVED lines=10> */
[----:B------:R4:W1:Y:S10]  /*c2e0*/  MUFU.TANH R201, R18 ;  /* 0x0000001200c97308 */ /* 0x0008740000002400 */
[----:B------:R4:W1:Y:S10]  /*c2f0*/  MUFU.TANH R203, R19 ;  /* 0x0000001300cb7308 */ /* 0x0008740000002400 */
[----:B------:R-:W1:Y:S10]  /*c300*/  MUFU.TANH R187, R187 ;  /* 0x000000bb00bb7308 */ /* 0x000e740000002400 */
[----:B------:R4:W1:Y:S10]  /*c310*/  MUFU.TANH R186, R21 ;  /* 0x0000001500ba7308 */ /* 0x0008740000002400 */
        /* <DEDUP_REMOVED lines=13> */
[----:B------:R4:W1:Y:S01]  /*c3f0*/  MUFU.TANH R165, R35 ;  /* 0x0000002300a57308 */ /* 0x0008620000002400 */
[----:B------:R-:W-:-:S05]  /*c400*/  @P0 BRA `(.L_x_2002) ;  /* 0x000004a000000947 */ /* 0x000fca0003800000 */
[----:B--23--:R-:W-:Y:S01]  /*c410*/  ISETP.NE.AND P1, PT, R236, 0x1, PT ;  /* 0x00000001ec00780c */ /* 0x00cfe20003f25270 */
[----:B------:R-:W-:Y:S01]  /*c420*/  ULEA UR5, UR20, UR12, 0x6 ;  /* 0x0000000c14057291 */ /* 0x000fe2000f8e303f */
[----:B----4-:R-:W-:Y:S01]  /*c430*/  IADD3 R18, -R250, 0x10, RZ ;  /* 0x00000010fa127810 */ /* 0x010fe20007ffe1ff */
        /* <DEDUP_REMOVED lines=52> */
[----:B------:R-:W-:Y:S05]  /*c780*/  IADD3 R22, P0, R15, R171, RZ ;  /* 0x000000ab0f167210 */ /* 0x000fea0007f1e0ff */
[--C-:B------:R-:W-:Y:S01]  /*c790*/  IMAD.X R23, R7, 0x1, R169.reuse, P0 ;  /* 0x0000000107177824 */ /* 0x100fe200000e06a9 */
        /* <DEDUP_REMOVED lines=17> */
.L_x_2002:
[----:B--234-:R-:W2:Y:S01]  /*c8b0*/  LDL.LU R13, [R1] ;  /* 0x00000000010d7983 */ /* 0x01cea20000300800 */
[----:B------:R-:W-:Y:S01]  /*c8c0*/  FMNMX.FTZ R5, R194, R3, !PT ;  /* 0x00000003c2057209 */ /* 0x000fe20007810000 */
[----:B------:R-:W-:Y:S01]  /*c8d0*/  UISETP.GT.AND UP2, UPT, UR20, UR4, UPT ;  /* 0x000000041400728c */ /* 0x000fe2000bf44270 */
[----:B------:R-:W-:Y:S01]  /*c8e0*/  FMNMX.FTZ R0, R6, R167, !PT ;  /* 0x000000a706007209 */ /* 0x000fe20007810000 */
[----:B------:R-:W-:Y:S01]  /*c8f0*/  LDSM.16.MT88.4 R20, [R226+0x100] ;  /* 0x00010000e214783b */ /* 0x000fe20000004200 */
[----:B------:R-:W-:Y:S01]  /*c900*/  FMNMX.FTZ R5, R192, R5, !PT ;  /* 0x00000005c0057209 */ /* 0x000fe20007810000 */
[----:B------:R-:W-:Y:S01]  /*c910*/  UIADD3 UR20, UR20, -0x1, URZ ;  /* 0xffffffff14147890 */ /* 0x000fe2000fffe03f */
[----:B------:R-:W-:Y:S02]  /*c920*/  MOV R12, R193 ;  /* 0x000000c1000c7202 */ /* 0x000fe40000000f00 */
[----:B------:R-:W-:Y:S02]  /*c930*/  FMNMX.FTZ R0, R195, R0, !PT ;  /* 0x00000000c3007209 */ /* 0x000fe40007810000 */
[----:B------:R-:W-:Y:S01]  /*c940*/  MOV R11, R164 ;  /* 0x000000a4000b7202 */ /* 0x000fe20000000f00 */
[----:B------:R-:W-:Y:S01]  /*c950*/  LDSM.16.MT88.4 R28, [R225+0x100] ;  /* 0x00010000e11c783b */ /* 0x000fe20000004200 */
[----:B------:R-:W-:Y:S02]  /*c960*/  FMNMX.FTZ R0, R12, R0, !PT ;  /* 0x000000000c007209 */ /* 0x000fe40007810000 */
[----:B------:R-:W-:Y:S02]  /*c970*/  PLOP3.LUT P0, PT, PT, PT, UP2, 0x80, 0x0 ;  /* 0x000000000000781c */ /* 0x000fe40003f0f028 */
[----:B------:R-:W-:Y:S03]  /*c980*/  FMNMX.FTZ R0, R11, R0, !PT ;  /* 0x000000000b007209 */ /* 0x000fe60007810000 */
[----:B------:R-:W0:Y:S01]  /*c990*/  LDGDEPBAR ;  /* 0x00000000000079af */ /* 0x000e220000000000 */
[----:B-1----:R-:W-:Y:S04]  /*c9a0*/  FMNMX.FTZ R0, R197, R0, !PT ;  /* 0x00000000c5007209 */ /* 0x002fe80007810000 */
        /* <DEDUP_REMOVED lines=11> */
[----:B------:R-:W1:Y:S01]  /*ca60*/  SHFL.BFLY PT, R7, R4, 0x2, 0x1f ;  /* 0x0c401f0004077f89 */ /* 0x000e6200000e0000 */
[----:B--2---:R-:W-:Y:S04]  /*ca70*/  FMNMX.FTZ R5, R13, R5, !PT ;  /* 0x000000050d057209 */ /* 0x004fe80007810000 */
[----:B------:R-:W-:Y:S04]  /*ca80*/  FMNMX.FTZ R5, R168, R5, !PT ;  /* 0x00000005a8057209 */ /* 0x000fe80007810000 */
[----:B------:R-:W-:Y:S04]  /*ca90*/  FMNMX.FTZ R5, R198, R5, !PT ;  /* 0x00000005c6057209 */ /* 0x000fe80007810000 */
[----:B------:R-:W-:Y:S04]  /*caa0*/  FMNMX.FTZ R5, R196, R5, !PT ;  /* 0x00000005c4057209 */ /* 0x000fe80007810000 */
[----:B------:R-:W-:Y:S04]  /*cab0*/  FMNMX.FTZ R5, R202, R5, !PT ;  /* 0x00000005ca057209 */ /* 0x000fe80007810000 */
[----:B------:R-:W-:Y:S02]  /*cac0*/  FMNMX.FTZ R2, R200, R5, !PT ;  /* 0x00000005c8027209 */ /* 0x000fe40007810000 */
[----:B-1----:R-:W-:Y:S02]  /*cad0*/  FMNMX.FTZ R5, R4, R7, !PT ;  /* 0x0000000704057209 */ /* 0x002fe40007810000 */
[----:B------:R-:W-:Y:S03]  /*cae0*/  FMNMX.FTZ R9, R187, R2, !PT ;  /* 0x00000002bb097209 */ /* 0x000fe60007810000 */
[----:B------:R-:W1:Y:S01]  /*caf0*/  SHFL.BFLY PT, R164, R5, 0x1, 0x1f ;  /* 0x0c201f0005a47f89 */ /* 0x000e6200000e0000 */
[----:B------:R-:W-:Y:S04]  /*cb00*/  FMNMX.FTZ R9, R186, R9, !PT ;  /* 0x00000009ba097209 */ /* 0x000fe80007810000 */
[----:B------:R-:W-:Y:S04]  /*cb10*/  FMNMX.FTZ R9, R184, R9, !PT ;  /* 0x00000009b8097209 */ /* 0x000fe80007810000 */
[----:B------:R-:W-:Y:S04]  /*cb20*/  FMNMX.FTZ R9, R182, R9, !PT ;  /* 0x00000009b6097209 */ /* 0x000fe80007810000 */
[----:B------:R-:W-:Y:S04]  /*cb30*/  FMNMX.FTZ R9, R178, R9, !PT ;  /* 0x00000009b2097209 */ /* 0x000fe80007810000 */
[----:B------:R-:W-:Y:S04]  /*cb40*/  FMNMX.FTZ R9, R180, R9, !PT ;  /* 0x00000009b4097209 */ /* 0x000fe80007810000 */
[----:B------:R-:W-:Y:S02]  /*cb50*/  FMNMX.FTZ R9, R176, R9, !PT ;  /* 0x00000009b0097209 */ /* 0x000fe40007810000 */
[----:B-1----:R-:W-:Y:S02]  /*cb60*/  FMNMX.FTZ R164, R164, R5, !PT ;  /* 0x00000005a4a47209 */ /* 0x002fe40007810000 */
        /* <DEDUP_REMOVED lines=10> */
[----:B------:R-:W-:Y:S01]  /*cc10*/  FFMA.FTZ R192, R13, c[0x0][0x2d0], -R169 ;  /* 0x0000b4000dc07a23 */ /* 0x000fe200000108a9 */
[----:B------:R-:W-:Y:S01]  /*cc20*/  MUFU.EX2 R191, R191 ;  /* 0x000000bf00bf7308 */ /* 0x000fe20000000800 */
[--C-:B------:R-:W-:Y:S02]  /*cc30*/  FFMA.FTZ R188, R12, c[0x0][0x2d0], -R168.reuse ;  /* 0x0000b4000cbc7a23 */ /* 0x100fe400000108a8 */
[----:B------:R-:W1:Y:S01]  /*cc40*/  LDSM.16.MT88.4 R12, [R231+0x100] ;  /* 0x00010000e70c783b */ /* 0x000e620000004200 */
[----:B------:R-:W-:Y:S02]  /*cc50*/  FMUL.FTZ R3, R2, c[0x0][0x2d0] ;  /* 0x0000b40002037a20 */ /* 0x000fe40000410000 */
[----:B------:R-:W-:Y:S02]  /*cc60*/  FADD.FTZ R2, -R164, R167 ;  /* 0x000000a7a4027221 */ /* 0x000fe40000010100 */
[--C-:B------:R-:W-:Y:S02]  /*cc70*/  FFMA.FTZ R194, R194, c[0x0][0x2d0], -R169.reuse ;  /* 0x0000b400c2c27a23 */ /* 0x100fe400000108a9 */
[--C-:B------:R-:W-:Y:S01]  /*cc80*/  FFMA.FTZ R167, R11, c[0x0][0x2d0], -R168.reuse ;  /* 0x0000b4000ba77a23 */ /* 0x100fe200000108a8 */
[----:B------:R-:W2:Y:S01]  /*cc90*/  MUFU.EX2 R3, R3 ;  /* 0x0000000300037308 */ /* 0x000ea20000000800 */
[--C-:B------:R-:W-:Y:S02]  /*cca0*/  FFMA.FTZ R190, R6, c[0x0][0x2d0], -R168.reuse ;  /* 0x0000b40006be7a23 */ /* 0x100fe400000108a8 */
[--C-:B------:R-:W-:Y:S02]  /*ccb0*/  FFMA.FTZ R189, R195, c[0x0][0x2d0], -R168.reuse ;  /* 0x0000b400c3bd7a23 */ /* 0x100fe400000108a8 */
[----:B------:R-:W-:Y:S02]  /*ccc0*/  FMUL.FTZ R4, R2, c[0x0][0x2d0] ;  /* 0x0000b40002047a20 */ /* 0x000fe40000410000 */
[--C-:B------:R-:W-:Y:S02]  /*ccd0*/  FFMA.FTZ R179, R179, c[0x0][0x2d0], -R168.reuse ;  /* 0x0000b400b3b37a23 */ /* 0x100fe400000108a8 */
[--C-:B------:R-:W-:Y:S01]  /*cce0*/  FFMA.FTZ R178, R178, c[0x0][0x2d0], -R169.reuse ;  /* 0x0000b400b2b27a23 */ /* 0x100fe200000108a9 */
[----:B------:R3:W4:Y:S01]  /*ccf0*/  MUFU.EX2 R2, R4 ;  /* 0x0000000400027308 */ /* 0x0007220000000800 */
        /* <DEDUP_REMOVED lines=8> */
[C---:B--2---:R-:W-:Y:S02]  /*cd80*/  FMUL.FTZ R5, R3.reuse, R161 ;  /* 0x000000a103057220 */ /* 0x044fe40000410000 */
[C---:B------:R-:W-:Y:S02]  /*cd90*/  FMUL.FTZ R8, R3.reuse, R156 ;  /* 0x0000009c03087220 */ /* 0x040fe40000410000 */
[C---:B------:R-:W-:Y:S01]  /*cda0*/  FMUL.FTZ R9, R3.reuse, R157 ;  /* 0x0000009d03097220 */ /* 0x040fe20000410000 */
[----:B------:R-:W2:Y:S01]  /*cdb0*/  MUFU.EX2 R193, R193 ;  /* 0x000000c100c17308 */ /* 0x000ea20000000800 */
[C---:B------:R-:W-:Y:S02]  /*cdc0*/  FMUL.FTZ R16, R3.reuse, R148 ;  /* 0x0000009403107220 */ /* 0x040fe40000410000 */
[C---:B------:R-:W-:Y:S02]  /*cdd0*/  FMUL.FTZ R17, R3.reuse, R149 ;  /* 0x0000009503117220 */ /* 0x040fe40000410000 */
[C---:B---3--:R-:W-:Y:S02]  /*cde0*/  FMUL.FTZ R4, R3.reuse, R160 ;  /* 0x000000a003047220 */ /* 0x048fe40000410000 */
[C---:B----4-:R-:W-:Y:S02]  /*cdf0*/  FMUL.FTZ R6, R2.reuse, R162 ;  /* 0x000000a202067220 */ /* 0x050fe40000410000 */
        /* <DEDUP_REMOVED lines=9> */
[----:B------:R-:W-:Y:S02]  /*ce90*/  FMUL.FTZ R25, R3, R141 ;  /* 0x0000008d03197220 */ /* 0x000fe40000410000 */
[C---:B------:R-:W-:Y:S01]  /*cea0*/  FMUL.FTZ R26, R2.reuse, R142 ;  /* 0x0000008e021a7220 */ /* 0x040fe20000410000 */
[----:B--2---:R-:W-:Y:S01]  /*ceb0*/  F2FP.PACK_AB R160, R193, R194 ;  /* 0x000000c2c1a0723e */ /* 0x004fe200000000ff */
[C---:B------:R-:W-:Y:S01]  /*cec0*/  FMUL.FTZ R27, R2.reuse, R143 ;  /* 0x0000008f021b7220 */ /* 0x040fe20000410000 */
[----:B------:R-:W-:Y:S01]  /*ced0*/  LDSM.16.MT88.4 R148, [R224+0x900] ;  /* 0x00090000e094783b */ /* 0x000fe20000004200 */
[C---:B------:R-:W-:Y:S02]  /*cee0*/  FMUL.FTZ R32, R3.reuse, R132 ;  /* 0x0000008403207220 */ /* 0x040fe40000410000 */
[----:B------:R-:W-:Y:S01]  /*cef0*/  FMUL.FTZ R33, R3, R133 ;  /* 0x0000008503217220 */ /* 0x000fe20000410000 */
[----:B------:R-:W2:Y:S01]  /*cf00*/  MUFU.EX2 R189, R189 ;  /* 0x000000bd00bd7308 */ /* 0x000ea20000000800 */
[C---:B------:R-:W-:Y:S02]  /*cf10*/  FMUL.FTZ R34, R2.reuse, R134 ;  /* 0x0000008602227220 */ /* 0x040fe40000410000 */
[C---:B------:R-:W-:Y:S01]  /*cf20*/  FMUL.FTZ R35, R2.reuse, R135 ;  /* 0x0000008702237220 */ /* 0x040fe20000410000 */
[----:B---3--:R-:W-:Y:S01]  /*cf30*/  F2FP.PACK_AB R162, R191, R192 ;  /* 0x000000c0bfa2723e */ /* 0x008fe200000000ff */
[----:B------:R-:W-:Y:S01]  /*cf40*/  LDSM.16.MT88.4 R132, [R225+0x2100] ;  /* 0x00210000e184783b */ /* 0x000fe20000004200 */
[C---:B------:R-:W-:Y:S02]  /*cf50*/  FMUL.FTZ R36, R3.reuse, R36 ;  /* 0x0000002403247220 */ /* 0x040fe40000410000 */
[C---:B------:R-:W-:Y:S02]  /*cf60*/  FMUL.FTZ R37, R3.reuse, R37 ;  /* 0x0000002503257220 */ /* 0x040fe40000410000 */
[----:B------:R-:W-:Y:S01]  /*cf70*/  MUFU.EX2 R188, R188 ;  /* 0x000000bc00bc7308 */ /* 0x000fe20000000800 */
[C---:B------:R-:W-:Y:S02]  /*cf80*/  FMUL.FTZ R38, R2.reuse, R38 ;  /* 0x0000002602267220 */ /* 0x040fe40000410000 */
[----:B------:R-:W-:Y:S01]  /*cf90*/  LDSM.16.MT88.4 R140, [R224+0x2100] ;  /* 0x00210000e08c783b */ /* 0x000fe20000004200 */
[C---:B------:R-:W-:Y:S02]  /*cfa0*/  FMUL.FTZ R39, R2.reuse, R39 ;  /* 0x0000002702277220 */ /* 0x040fe40000410000 */
[C---:B------:R-:W-:Y:S02]  /*cfb0*/  FMUL.FTZ R40, R3.reuse, R40 ;  /* 0x0000002803287220 */ /* 0x040fe40000410000 */
[----:B------:R-:W-:Y:S02]  /*cfc0*/  FMUL.FTZ R41, R3, R41 ;  /* 0x0000002903297220 */ /* 0x000fe40000410000 */
[----:B------:R-:W3:Y:S01]  /*cfd0*/  MUFU.EX2 R167, R167 ;  /* 0x000000a700a77308 */ /* 0x000ee20000000800 */
[C---:B------:R-:W-:Y:S02]  /*cfe0*/  FMUL.FTZ R42, R2.reuse, R42 ;  /* 0x0000002a022a7220 */ /* 0x040fe40000410000 */
[C---:B------:R-:W-:Y:S01]  /*cff0*/  FMUL.FTZ R43, R2.reuse, R43 ;  /* 0x0000002b022b7220 */ /* 0x040fe20000410000 */
        /* <DEDUP_REMOVED lines=17> */
[----:B------:R-:W2:Y:S01]  /*d110*/  MUFU.EX2 R196, R196 ;  /* 0x000000c400c47308 */ /* 0x000ea20000000800 */
[C---:B-1----:R-:W-:Y:S05]  /*d120*/  HMMA.16816.F32 R4, R160.reuse, R12, R4 ;  /* 0x0000000ca004723c */ /* 0x042fea0000001804 */
[C---:B------:R-:W-:Y:S02]  /*d130*/  FMUL.FTZ R57, R3.reuse, R57 ;  /* 0x0000003903397220 */ /* 0x040fe40000410000 */
[C---:B------:R-:W-:Y:S01]  /*d140*/  FMUL.FTZ R12, R3.reuse, R152 ;  /* 0x00000098030c7220 */ /* 0x040fe20000410000 */
[C---:B------:R-:W-:Y:S01]  /*d150*/  HMMA.16816.F32 R8, R160.reuse, R14, R8 ;  /* 0x0000000ea008723c */ /* 0x040fe20000001808 */
[----:B------:R-:W-:Y:S03]  /*d160*/  MUFU.EX2 R200, R200 ;  /* 0x000000c800c87308 */ /* 0x000fe60000000800 */
        /* <DEDUP_REMOVED lines=39> */
[C---:B---3--:R-:W-:Y:S04]  /*d3e0*/  HMMA.16816.F32 R36, R160.reuse, R144, R36 ;  /* 0x00000090a024723c */ /* 0x048fe80000001824 */
        /* <DEDUP_REMOVED lines=74> */
[----:B------:R-:W-:Y:S02]  /*d890*/  FMUL.FTZ R121, R3, R121 ;  /* 0x0000007903797220 */ /* 0x000fe40000410000 */
[C---:B------:R-:W-:Y:S01]  /*d8a0*/  FMUL.FTZ R122, R2.reuse, R122 ;  /* 0x0000007a027a7220 */ /* 0x040fe20000410000 */
[C---:B-1----:R-:W-:Y:S03]  /*d8b0*/  HMMA.16816.F32 R116, R160.reuse, R136, R116 ;  /* 0x00000088a074723c */ /* 0x042fe60000001874 */
[----:B------:R-:W-:Y:S02]  /*d8c0*/  FMUL.FTZ R123, R2, R123 ;  /* 0x0000007b027b7220 */ /* 0x000fe40000410000 */
[--C-:B------:R-:W-:Y:S02]  /*d8d0*/  FFMA.FTZ R198, R199, c[0x0][0x2d0], -R168.reuse ;  /* 0x0000b400c7c67a23 */ /* 0x100fe400000108a8 */
[--C-:B------:R-:W-:Y:S02]  /*d8e0*/  FFMA.FTZ R199, R202, c[0x0][0x2d0], -R169.reuse ;  /* 0x0000b400cac77a23 */ /* 0x100fe400000108a9 */
[--C-:B------:R-:W-:Y:S01]  /*d8f0*/  FFMA.FTZ R202, R203, c[0x0][0x2d0], -R168.reuse ;  /* 0x0000b400cbca7a23 */ /* 0x100fe200000108a8 */
[C---:B------:R-:W-:Y:S01]  /*d900*/  HMMA.16816.F32 R120, R160.reuse, R138, R120 ;  /* 0x0000008aa078723c */ /* 0x040fe20000001878 */
[----:B------:R-:W-:Y:S01]  /*d910*/  MUFU.EX2 R198, R198 ;  /* 0x000000c600c67308 */ /* 0x000fe20000000800 */
[----:B------:R-:W1:Y:S01]  /*d920*/  LDSM.16.MT88.4 R136, [R226+0x900] ;  /* 0x00090000e288783b */ /* 0x000e620000004200 */
[--C-:B------:R-:W-:Y:S02]  /*d930*/  FFMA.FTZ R197, R197, c[0x0][0x2d0], -R168.reuse ;  /* 0x0000b400c5c57a23 */ /* 0x100fe400000108a8 */
[--C-:B------:R-:W-:Y:S02]  /*d940*/  FFMA.FTZ R201, R201, c[0x0][0x2d0], -R168.reuse ;  /* 0x0000b400c9c97a23 */ /* 0x100fe400000108a8 */
[C---:B------:R-:W-:Y:S02]  /*d950*/  FMUL.FTZ R124, R3.reuse, R124 ;  /* 0x0000007c037c7220 */ /* 0x040fe40000410000 */
[C---:B------:R-:W-:Y:S02]  /*d960*/  FMUL.FTZ R125, R3.reuse, R125 ;  /* 0x0000007d037d7220 */ /* 0x040fe40000410000 */
[----:B------:R-:W5:Y:S01]  /*d970*/  MUFU.EX2 R197, R197 ;  /* 0x000000c500c57308 */ /* 0x000f620000000800 */
[C---:B------:R-:W-:Y:S02]  /*d980*/  FMUL.FTZ R126, R2.reuse, R126 ;  /* 0x0000007e027e7220 */ /* 0x040fe40000410000 */
[C---:B------:R-:W-:Y:S02]  /*d990*/  FMUL.FTZ R127, R2.reuse, R127 ;  /* 0x0000007f027f7220 */ /* 0x040fe40000410000 */
[C---:B------:R-:W-:Y:S02]  /*d9a0*/  FMUL.FTZ R128, R3.reuse, R128 ;  /* 0x0000008003807220 */ /* 0x040fe40000410000 */
[----:B------:R-:W-:Y:S02]  /*d9b0*/  FMUL.FTZ R129, R3, R129 ;  /* 0x0000008103817220 */ /* 0x000fe40000410000 */
[C---:B------:R-:W-:Y:S01]  /*d9c0*/  FMUL.FTZ R130, R2.reuse, R130 ;  /* 0x0000008202827220 */ /* 0x040fe20000410000 */
[C---:B---3--:R-:W-:Y:S01]  /*d9d0*/  HMMA.16816.F32 R124, R160.reuse, R132, R124 ;  /* 0x00000084a07c723c */ /* 0x048fe2000000187c */
[----:B------:R-:W3:Y:S02]  /*d9e0*/  MUFU.EX2 R199, R199 ;  /* 0x000000c700c77308 */ /* 0x000ee40000000800 */
[----:B------:R-:W-:Y:S02]  /*d9f0*/  FMUL.FTZ R131, R2, R131 ;  /* 0x0000008302837220 */ /* 0x000fe40000410000 */
[--C-:B------:R-:W-:Y:S02]  /*da00*/  FFMA.FTZ R186, R186, c[0x0][0x2d0], -R169.reuse ;  /* 0x0000b400baba7a23 */ /* 0x100fe400000108a9 */
[----:B--2---:R-:W-:Y:S01]  /*da10*/  F2FP.PACK_AB R132, R196, R195 ;  /* 0x000000c3c484723e */ /* 0x004fe200000000ff */
[--C-:B------:R-:W-:Y:S02]  /*da20*/  FFMA.FTZ R181, R181, c[0x0][0x2d0], -R168.reuse ;  /* 0x0000b400b5b57a23 */ /* 0x100fe400000108a8 */
[----:B------:R-:W-:Y:S01]  /*da30*/  HMMA.16816.F32 R128, R160, R134, R128 ;  /* 0x00000086a080723c */ /* 0x000fe20000001880 */
[----:B------:R-:W-:Y:S01]  /*da40*/  MUFU.EX2 R201, R201 ;  /* 0x000000c900c97308 */ /* 0x000fe20000000800 */
[----:B------:R-:W-:Y:S01]  /*da50*/  LDSM.16.MT88.4 R160, [R224+0x2900] ;  /* 0x00290000e0a0783b */ /* 0x000fe20000004200 */
[--C-:B------:R-:W-:Y:S01]  /*da60*/  FFMA.FTZ R203, R187, c[0x0][0x2d0], -R169.reuse ;  /* 0x0000b400bbcb7a23 */ /* 0x100fe200000108a9 */
[----:B-----5:R-:W-:Y:S01]  /*da70*/  F2FP.PACK_AB R133, R198, R197 ;  /* 0x000000c5c685723e */ /* 0x020fe200000000ff */
[--C-:B------:R-:W-:Y:S02]  /*da80*/  FFMA.FTZ R184, R184, c[0x0][0x2d0], -R169.reuse ;  /* 0x0000b400b8b87a23 */ /* 0x100fe400000108a9 */
[--C-:B------:R-:W-:Y:S02]  /*da90*/  FFMA.FTZ R183, R183, c[0x0][0x2d0], -R168.reuse ;  /* 0x0000b400b7b77a23 */ /* 0x100fe400000108a8 */
[--C-:B------:R-:W-:Y:S02]  /*daa0*/  FFMA.FTZ R182, R182, c[0x0][0x2d0], -R169.reuse ;  /* 0x0000b400b6b67a23 */ /* 0x100fe400000108a9 */
[----:B------:R-:W2:Y:S01]  /*dab0*/  MUFU.EX2 R202, R202 ;  /* 0x000000ca00ca7308 */ /* 0x000ea20000000800 */
[--C-:B------:R-:W-:Y:S02]  /*dac0*/  FFMA.FTZ R180, R180, c[0x0][0x2d0], -R169.reuse ;  /* 0x0000b400b4b47a23 */ /* 0x100fe400000108a9 */
[----:B------:R-:W-:Y:S01]  /*dad0*/  FFMA.FTZ R169, R174, c[0x0][0x2d0], -R169 ;  /* 0x0000b400aea97a23 */ /* 0x000fe200000108a9 */
[----:B---3--:R-:W-:Y:S01]  /*dae0*/  F2FP.PACK_AB R134, R200, R199 ;  /* 0x000000c7c886723e */ /* 0x008fe200000000ff */
[--C-:B------:R-:W-:Y:S02]  /*daf0*/  FFMA.FTZ R166, R166, c[0x0][0x2d0], -R168.reuse ;  /* 0x0000b400a6a67a23 */ /* 0x100fe400000108a8 */
[----:B------:R-:W-:Y:S02]  /*db00*/  FFMA.FTZ R168, R165, c[0x0][0x2d0], -R168 ;  /* 0x0000b400a5a87a23 */ /* 0x000fe400000108a8 */
[----:B------:R-:W-:Y:S01]  /*db10*/  FFMA.FTZ R194, R3, R244, R194 ;  /* 0x000000f403c27223 */ /* 0x000fe200000100c2 */
[----:B------:R-:W-:Y:S01]  /*db20*/  MUFU.EX2 R187, R185 ;  /* 0x000000b900bb7308 */ /* 0x000fe20000000800 */
[----:B------:R-:W-:Y:S01]  /*db30*/  MOV R3, R0 ;  /* 0x0000000000037202 */ /* 0x000fe20000000f00 */
[----:B------:R-:W-:Y:S02]  /*db40*/  FFMA.FTZ R190, R2, R243, R190 ;  /* 0x000000f302be7223 */ /* 0x000fe400000100be */
[----:B------:R-:W-:Y:S02]  /*db50*/  FADD.FTZ R193, R193, R194 ;  /* 0x000000c2c1c17221 */ /* 0x000fe40000010000 */
[----:B------:R-:W-:Y:S02]  /*db60*/  FADD.FTZ R189, R189, R190 ;  /* 0x000000bebdbd7221 */ /* 0x000fe40000010000 */
[----:B------:R-:W-:Y:S02]  /*db70*/  FADD.FTZ R192, R192, R193 ;  /* 0x000000c1c0c07221 */ /* 0x000fe40000010000 */
[----:B------:R-:W-:Y:S01]  /*db80*/  MUFU.EX2 R185, R181 ;  /* 0x000000b500b97308 */ /* 0x000fe20000000800 */
[----:B------:R-:W-:Y:S02]  /*db90*/  FADD.FTZ R2, R188, R189 ;  /* 0x000000bdbc027221 */ /* 0x000fe40000010000 */
[----:B------:R-:W-:Y:S01]  /*dba0*/  FADD.FTZ R192, R191, R192 ;  /* 0x000000c0bfc07221 */ /* 0x000fe20000010000 */
[----:B--2---:R-:W-:Y:S01]  /*dbb0*/  F2FP.PACK_AB R135, R202, R201 ;  /* 0x000000c9ca87723e */ /* 0x004fe200000000ff */
[----:B------:R-:W-:Y:S01]  /*dbc0*/  FADD.FTZ R2, R167, R2 ;  /* 0x00000002a7027221 */ /* 0x000fe20000010000 */
[----:B------:R-:W-:Y:S01]  /*dbd0*/  MOV R167, R164 ;  /* 0x000000a400a77202 */ /* 0x000fe20000000f00 */
[----:B------:R-:W-:Y:S02]  /*dbe0*/  FADD.FTZ R195, R195, R192 ;  /* 0x000000c0c3c37221 */ /* 0x000fe40000010000 */
[----:B------:R-:W-:Y:S01]  /*dbf0*/  FADD.FTZ R197, R197, R2 ;  /* 0x00000002c5c57221 */ /* 0x000fe20000010000 */
[----:B------:R-:W2:Y:S01]  /*dc00*/  MUFU.EX2 R170, R186 ;  /* 0x000000ba00aa7308 */ /* 0x000ea20000000800 */
[C---:B----4-:R-:W-:Y:S05]  /*dc10*/  HMMA.16816.F32 R4, R132.reuse, R140, R4 ;  /* 0x0000008c8404723c */ /* 0x050fea0000001804 */
[----:B------:R-:W-:Y:S02]  /*dc20*/  FADD.FTZ R196, R196, R195 ;  /* 0x000000c3c4c47221 */ /* 0x000fe40000010000 */
[----:B------:R-:W-:Y:S01]  /*dc30*/  FADD.FTZ R198, R198, R197 ;  /* 0x000000c5c6c67221 */ /* 0x000fe20000010000 */
[C---:B------:R-:W-:Y:S01]  /*dc40*/  HMMA.16816.F32 R8, R132.reuse, R142, R8 ;  /* 0x0000008e8408723c */ /* 0x040fe20000001808 */
[----:B------:R-:W3:Y:S01]  /*dc50*/  LDSM.16.MT88.4 R140, [R226+0x2900] ;  /* 0x00290000e28c783b */ /* 0x000ee20000004200 */
[----:B------:R-:W-:Y:S02]  /*dc60*/  MUFU.EX2 R186, R184 ;  /* 0x000000b800ba7308 */ /* 0x000fe40000000800 */
[----:B------:R-:W-:Y:S02]  /*dc70*/  FADD.FTZ R199, R199, R196 ;  /* 0x000000c4c7c77221 */ /* 0x000fe40000010000 */
[----:B------:R-:W-:Y:S02]  /*dc80*/  FADD.FTZ R201, R201, R198 ;  /* 0x000000c6c9c97221 */ /* 0x000fe40000010000 */
[C---:B-1----:R-:W-:Y:S04]  /*dc90*/  HMMA.16816.F32 R12, R132.reuse, R136, R12 ;  /* 0x00000088840c723c */ /* 0x042fe8000000180c */
[----:B------:R-:W-:Y:S01]  /*dca0*/  MUFU.EX2 R184, R182 ;  /* 0x000000b600b87308 */ /* 0x000fe20000000800 */
[----:B------:R-:W-:Y:S01]  /*dcb0*/  FADD.FTZ R200, R200, R199 ;  /* 0x000000c7c8c87221 */ /* 0x000fe20000010000 */
[----:B--2---:R-:W-:Y:S02]  /*dcc0*/  MOV R181, R170 ;  /* 0x000000aa00b57202 */ /* 0x004fe40000000f00 */
[C---:B------:R-:W-:Y:S01]  /*dcd0*/  HMMA.16816.F32 R16, R132.reuse, R138, R16 ;  /* 0x0000008a8410723c */ /* 0x040fe20000001810 */
[----:B------:R-:W1:Y:S03]  /*dce0*/  LDSM.16.MT88.4 R136, [R231+0x4900] ;  /* 0x00490000e788783b */ /* 0x000e660000004200 */
[----:B------:R-:W-:Y:S02]  /*dcf0*/  FADD.FTZ R202, R202, R201 ;  /* 0x000000c9caca7221 */ /* 0x000fe40000010000 */
[----:B------:R-:W-:Y:S02]  /*dd00*/  MUFU.EX2 R170, R178 ;  /* 0x000000b200aa7308 */ /* 0x000fe40000000800 */
[C---:B------:R-:W-:Y:S08]  /*dd10*/  HMMA.16816.F32 R20, R132.reuse, R144, R20 ;  /* 0x000000908414723c */ /* 0x040ff00000001814 */
[C---:B------:R-:W-:Y:S01]  /*dd20*/  HMMA.16816.F32 R24, R132.reuse, R146, R24 ;  /* 0x000000928418723c */ /* 0x040fe20000001818 */
[----:B------:R-:W2:Y:S01]  /*dd30*/  LDSM.16.MT88.4 R144, [R226+0x4900] ;  /* 0x00490000e290783b */ /* 0x000ea20000004200 */
[----:B------:R-:W-:Y:S06]  /*dd40*/  MUFU.EX2 R182, R175 ;  /* 0x000000af00b67308 */ /* 0x000fec0000000800 */
[C---:B------:R-:W-:Y:S04]  /*dd50*/  HMMA.16816.F32 R28, R132.reuse, R148, R28 ;  /* 0x00000094841c723c */ /* 0x040fe8000000181c */
[----:B------:R-:W4:Y:S04]  /*dd60*/  MUFU.EX2 R203, R203 ;  /* 0x000000cb00cb7308 */ /* 0x000f280000000800 */
[C---:B------:R-:W-:Y:S01]  /*dd70*/  HMMA.16816.F32 R32, R132.reuse, R150, R32 ;  /* 0x000000968420723c */ /* 0x040fe20000001820 */
[----:B------:R-:W5:Y:S05]  /*dd80*/  LDSM.16.MT88.4 R148, [R225+0x4900] ;  /* 0x00490000e194783b */ /* 0x000f6a0000004200 */
[----:B------:R-:W1:Y:S02]  /*dd90*/  MUFU.EX2 R171, R183 ;  /* 0x000000b700ab7308 */ /* 0x000e640000000800 */
[C---:B------:R-:W-:Y:S08]  /*dda0*/  HMMA.16816.F32 R36, R132.reuse, R152, R36 ;  /* 0x000000988424723c */ /* 0x040ff00000001824 */
[C---:B------:R-:W-:Y:S01]  /*ddb0*/  HMMA.16816.F32 R40, R132.reuse, R154, R40 ;  /* 0x0000009a8428723c */ /* 0x040fe20000001828 */
[----:B------:R-:W-:Y:S01]  /*ddc0*/  LDSM.16.MT88.4 R152, [R231+0x3100] ;  /* 0x00310000e798783b */ /* 0x000fe20000004200 */
[----:B------:R-:W-:Y:S06]  /*ddd0*/  MUFU.EX2 R183, R180 ;  /* 0x000000b400b77308 */ /* 0x000fec0000000800 */
[C---:B---3--:R-:W-:Y:S04]  /*dde0*/  HMMA.16816.F32 R44, R132.reuse, R140, R44 ;  /* 0x0000008c842c723c */ /* 0x048fe8000000182c */
[----:B------:R-:W3:Y:S04]  /*ddf0*/  MUFU.EX2 R180, R169 ;  /* 0x000000a900b47308 */ /* 0x000ee80000000800 */
[C---:B------:R-:W-:Y:S01]  /*de00*/  HMMA.16816.F32 R48, R132.reuse, R142, R48 ;  /* 0x0000008e8430723c */ /* 0x040fe20000001830 */
[----:B------:R-:W2:Y:S05]  /*de10*/  LDSM.16.MT88.4 R140, [R224+0x4900] ;  /* 0x00490000e08c783b */ /* 0x000eaa0000004200 */
[----:B------:R-:W-:Y:S02]  /*de20*/  MUFU.EX2 R166, R166 ;  /* 0x000000a600a67308 */ /* 0x000fe40000000800 */
[C---:B------:R-:W-:Y:S08]  /*de30*/  HMMA.16816.F32 R52, R132.reuse, R156, R52 ;  /* 0x0000009c8434723c */ /* 0x040ff00000001834 */
[C---:B------:R-:W-:Y:S01]  /*de40*/  HMMA.16816.F32 R56, R132.reuse, R158, R56 ;  /* 0x0000009e8438723c */ /* 0x040fe20000001838 */
[----:B------:R-:W-:Y:S01]  /*de50*/  LDSM.16.MT88.4 R156, [R226+0x3100] ;  /* 0x00310000e29c783b */ /* 0x000fe20000004200 */
[----:B------:R-:W-:Y:S06]  /*de60*/  MUFU.EX2 R165, R168 ;  /* 0x000000a800a57308 */ /* 0x000fec0000000800 */
        /* <DEDUP_REMOVED lines=12> */
[C---:B------:R-:W-:Y:S08]  /*df30*/  HMMA.16816.F32 R92, R132.reuse, R140, R92 ;  /* 0x0000008c845c723c */ /* 0x040ff0000000185c */
        /* <DEDUP_REMOVED lines=11> */
[C---:B---3--:R-:W-:Y:S08]  /*dff0*/  HMMA.16816.F32 R124, R132.reuse, R140, R124 ;  /* 0x0000008c847c723c */ /* 0x048ff0000000187c */
[----:B------:R-:W-:Y:S01]  /*e000*/  HMMA.16816.F32 R128, R132, R142, R128 ;  /* 0x0000008e8480723c */ /* 0x000fe20000001880 */
[----:B------:R-:W3:Y:S06]  /*e010*/  LDSM.16.MT88.4 R140, [R224+0x1100] ;  /* 0x00110000e08c783b */ /* 0x000eec0000004200 */
[----:B----4-:R-:W-:Y:S01]  /*e020*/  F2FP.PACK_AB R132, R181, R203 ;  /* 0x000000cbb584723e */ /* 0x010fe200000000ff */
[----:B------:R-:W-:Y:S01]  /*e030*/  FADD.FTZ R203, R203, R200 ;  /* 0x000000c8cbcb7221 */ /* 0x000fe20000010000 */
[----:B------:R-:W-:Y:S03]  /*e040*/  F2FP.PACK_AB R133, R171, R187 ;  /* 0x000000bbab85723e */ /* 0x000fe600000000ff */
[----:B------:R-:W-:Y:S02]  /*e050*/  F2FP.PACK_AB R134, R184, R186 ;  /* 0x000000bab886723e */ /* 0x000fe400000000ff */
[----:B------:R-:W-:Y:S07]  /*e060*/  F2FP.PACK_AB R135, R172, R185 ;  /* 0x000000b9ac87723e */ /* 0x000fee00000000ff */
        /* <DEDUP_REMOVED lines=8> */
[----:B------:R-:W-:Y:S07]  /*e0f0*/  LDSM.16.MT88.4 R148, [R231+0x7100] ;  /* 0x00710000e794783b */ /* 0x000fee0000004200 */
[C---:B---3--:R-:W-:Y:S08]  /*e100*/  HMMA.16816.F32 R28, R132.reuse, R140, R28 ;  /* 0x0000008c841c723c */ /* 0x048ff0000000181c */
[C---:B------:R-:W-:Y:S01]  /*e110*/  HMMA.16816.F32 R32, R132.reuse, R142, R32 ;  /* 0x0000008e8420723c */ /* 0x040fe20000001820 */
[----:B------:R-:W3:Y:S07]  /*e120*/  LDSM.16.MT88.4 R140, [R226+0x5100] ;  /* 0x00510000e28c783b */ /* 0x000eee0000004200 */
[C---:B------:R-:W-:Y:S08]  /*e130*/  HMMA.16816.F32 R36, R132.reuse, R152, R36 ;  /* 0x000000988424723c */ /* 0x040ff00000001824 */
        /* <DEDUP_REMOVED lines=11> */
[C---:B------:R-:W-:Y:S01]  /*e1f0*/  HMMA.16816.F32 R68, R132.reuse, R160, R68 ;  /* 0x000000a08444723c */ /* 0x040fe20000001844 */
[----:B------:R-:W4:Y:S06]  /*e200*/  MUFU.EX2 R160, R176 ;  /* 0x000000b000a07308 */ /* 0x000f2c0000000800 */
[----:B------:R-:W-:Y:S01]  /*e210*/  MOV R161, R171 ;  /* 0x000000ab00a17202 */ /* 0x000fe20000000f00 */
[C---:B------:R-:W-:Y:S03]  /*e220*/  HMMA.16816.F32 R72, R132.reuse, R162, R72 ;  /* 0x000000a28448723c */ /* 0x040fe60000001848 */
[----:B------:R5:W2:Y:S05]  /*e230*/  MUFU.EX2 R171, R177 ;  /* 0x000000b100ab7308 */ /* 0x000aaa0000000800 */
[C---:B---3--:R-:W-:Y:S08]  /*e240*/  HMMA.16816.F32 R76, R132.reuse, R140, R76 ;  /* 0x0000008c844c723c */ /* 0x048ff0000000184c */
[C---:B------:R-:W-:Y:S01]  /*e250*/  HMMA.16816.F32 R80, R132.reuse, R142, R80 ;  /* 0x0000008e8450723c */ /* 0x040fe20000001850 */
[----:B------:R-:W3:Y:S07]  /*e260*/  LDSM.16.MT88.4 R140, [R226+0x7100] ;  /* 0x00710000e28c783b */ /* 0x000eee0000004200 */
[C---:B-1----:R-:W-:Y:S01]  /*e270*/  HMMA.16816.F32 R84, R132.reuse, R136, R84 ;  /* 0x000000888454723c */ /* 0x042fe20000001854 */
[----:B-----5:R-:W-:Y:S07]  /*e280*/  LDSM.16.MT88.4 R176, [R224+0x1900] ;  /* 0x00190000e0b0783b */ /* 0x020fee0000004200 */
[C---:B------:R-:W-:Y:S01]  /*e290*/  HMMA.16816.F32 R88, R132.reuse, R138, R88 ;  /* 0x0000008a8458723c */ /* 0x040fe20000001858 */
[----:B------:R-:W1:Y:S07]  /*e2a0*/  LDSM.16.MT88.4 R136, [R224+0x7100] ;  /* 0x00710000e088783b */ /* 0x000e6e0000004200 */
[C---:B--2---:R-:W-:Y:S08]  /*e2b0*/  HMMA.16816.F32 R92, R132.reuse, R144, R92 ;  /* 0x00000090845c723c */ /* 0x044ff0000000185c */
[C---:B------:R-:W-:Y:S01]  /*e2c0*/  HMMA.16816.F32 R96, R132.reuse, R146, R96 ;  /* 0x000000928460723c */ /* 0x040fe20000001860 */
[----:B------:R-:W2:Y:S07]  /*e2d0*/  LDSM.16.MT88.4 R144, [R226+0x1900] ;  /* 0x00190000e290783b */ /* 0x000eae0000004200 */
[C---:B------:R-:W-:Y:S07]  /*e2e0*/  HMMA.16816.F32 R100, R132.reuse, R148, R100 ;  /* 0x000000948464723c */ /* 0x040fee0000001864 */
[----:B------:R-:W-:Y:S01]  /*e2f0*/  MOV R149, R172 ;  /* 0x000000ac00957202 */ /* 0x000fe20000000f00 */
[C---:B------:R-:W-:Y:S01]  /*e300*/  HMMA.16816.F32 R104, R132.reuse, R150, R104 ;  /* 0x000000968468723c */ /* 0x040fe20000001868 */
[----:B------:R-:W5:Y:S07]  /*e310*/  LDSM.16.MT88.4 R172, [R225+0x1900] ;  /* 0x00190000e1ac783b */ /* 0x000f6e0000004200 */
[C---:B---3--:R-:W-:Y:S07]  /*e320*/  HMMA.16816.F32 R108, R132.reuse, R140, R108 ;  /* 0x0000008c846c723c */ /* 0x048fee000000186c */
[----:B------:R-:W-:Y:S01]  /*e330*/  MOV R140, R180 ;  /* 0x000000b4008c7202 */ /* 0x000fe20000000f00 */
[C---:B------:R-:W-:Y:S04]  /*e340*/  HMMA.16816.F32 R112, R132.reuse, R142, R112 ;  /* 0x0000008e8470723c */ /* 0x040fe80000001870 */
[----:B----4-:R-:W-:Y:S03]  /*e350*/  MOV R141, R160 ;  /* 0x000000a0008d7202 */ /* 0x010fe60000000f00 */
[----:B------:R-:W-:Y:S01]  /*e360*/  MOV R143, R181 ;  /* 0x000000b5008f7202 */ /* 0x000fe20000000f00 */
[C---:B------:R-:W-:Y:S04]  /*e370*/  HMMA.16816.F32 R116, R132.reuse, R152, R116 ;  /* 0x000000988474723c */ /* 0x040fe80000001874 */
[----:B------:R-:W-:Y:S04]  /*e380*/  MOV R142, R161 ;  /* 0x000000a1008e7202 */ /* 0x000fe80000000f00 */
[C---:B------:R-:W-:Y:S08]  /*e390*/  HMMA.16816.F32 R120, R132.reuse, R154, R120 ;  /* 0x0000009a8478723c */ /* 0x040ff00000001878 */
[C---:B-1----:R-:W-:Y:S07]  /*e3a0*/  HMMA.16816.F32 R124, R132.reuse, R136, R124 ;  /* 0x00000088847c723c */ /* 0x042fee000000187c */
[----:B------:R-:W-:Y:S01]  /*e3b0*/  MOV R136, R182 ;  /* 0x000000b600887202 */ /* 0x000fe20000000f00 */
[----:B------:R-:W-:Y:S04]  /*e3c0*/  HMMA.16816.F32 R128, R132, R138, R128 ;  /* 0x0000008a8480723c */ /* 0x000fe80000001880 */
[----:B------:R-:W-:Y:S02]  /*e3d0*/  MOV R137, R183 ;  /* 0x000000b700897202 */ /* 0x000fe40000000f00 */
[----:B------:R-:W1:Y:S01]  /*e3e0*/  LDSM.16.MT88.4 R180, [R231+0x3900] ;  /* 0x00390000e7b4783b */ /* 0x000e620000004200 */
[----:B------:R-:W-:Y:S02]  /*e3f0*/  MOV R134, R171 ;  /* 0x000000ab00867202 */ /* 0x000fe40000000f00 */
[----:B------:R-:W-:Y:S03]  /*e400*/  MOV R135, R170 ;  /* 0x000000aa00877202 */ /* 0x000fe60000000f00 */
[----:B------:R-:W-:Y:S02]  /*e410*/  F2FP.PACK_AB R169, R136, R134 ;  /* 0x0000008688a9723e */ /* 0x000fe400000000ff */
[----:B------:R-:W-:Y:S02]  /*e420*/  F2FP.PACK_AB R168, R137, R135 ;  /* 0x0000008789a8723e */ /* 0x000fe400000000ff */
[----:B------:R-:W-:Y:S02]  /*e430*/  F2FP.PACK_AB R170, R140, R141 ;  /* 0x0000008d8caa723e */ /* 0x000fe400000000ff */
[----:B------:R-:W-:Y:S02]  /*e440*/  F2FP.PACK_AB R171, R165, R166 ;  /* 0x000000a6a5ab723e */ /* 0x000fe400000000ff */
[----:B------:R-:W-:Y:S02]  /*e450*/  MOV R132, R184 ;  /* 0x000000b800847202 */ /* 0x000fe40000000f00 */
[----:B------:R-:W-:Y:S02]  /*e460*/  MOV R138, R185 ;  /* 0x000000b9008a7202 */ /* 0x000fe40000000f00 */
[----:B------:R-:W-:Y:S01]  /*e470*/  MOV R139, R186 ;  /* 0x000000ba008b7202 */ /* 0x000fe20000000f00 */
[C---:B------:R-:W-:Y:S01]  /*e480*/  HMMA.16816.F32 R160, R168.reuse, R156, R4 ;  /* 0x0000009ca8a0723c */ /* 0x040fe20000001804 */
[----:B------:R-:W-:Y:S04]  /*e490*/  LDSM.16.MT88.4 R4, [R225+0x3900] ;  /* 0x00390000e104783b */ /* 0x000fe80000004200 */
[----:B------:R-:W-:Y:S03]  /*e4a0*/  MOV R133, R187 ;  /* 0x000000bb00857202 */ /* 0x000fe60000000f00 */
[C---:B------:R-:W-:Y:S01]  /*e4b0*/  HMMA.16816.F32 R156, R168.reuse, R158, R8 ;  /* 0x0000009ea89c723c */ /* 0x040fe20000001808 */
[----:B------:R-:W3:Y:S06]  /*e4c0*/  LDSM.16.MT88.4 R184, [R226+0x3900] ;  /* 0x00390000e2b8783b */ /* 0x000eec0000004200 */
[----:B------:R-:W-:Y:S01]  /*e4d0*/  MOV R11, R149 ;  /* 0x00000095000b7202 */ /* 0x000fe20000000f00 */
[C---:B--2---:R-:W-:Y:S01]  /*e4e0*/  HMMA.16816.F32 R152, R168.reuse, R144, R12 ;  /* 0x00000090a898723c */ /* 0x044fe2000000180c */
[----:B------:R-:W-:Y:S07]  /*e4f0*/  LDSM.16.MT88.4 R12, [R231+0x5900] ;  /* 0x00590000e70c783b */ /* 0x000fee0000004200 */
[C---:B------:R-:W-:Y:S07]  /*e500*/  HMMA.16816.F32 R148, R168.reuse, R146, R16 ;  /* 0x00000092a894723c */ /* 0x040fee0000001810 */
[----:B------:R-:W-:Y:S01]  /*e510*/  MOV R19, R132 ;  /* 0x0000008400137202 */ /* 0x000fe20000000f00 */
[C---:B-----5:R-:W-:Y:S04]  /*e520*/  HMMA.16816.F32 R144, R168.reuse, R172, R20 ;  /* 0x000000aca890723c */ /* 0x060fe80000001814 */
[----:B------:R-:W-:Y:S02]  /*e530*/  MOV R18, R11 ;  /* 0x0000000b00127202 */ /* 0x000fe40000000f00 */
[----:B------:R-:W2:Y:S01]  /*e540*/  LDSM.16.MT88.4 R8, [R224+0x3900] ;  /* 0x00390000e008783b */ /* 0x000ea20000004200 */
        /* <DEDUP_REMOVED lines=10> */
[C---:B------:R-:W-:Y:S07]  /*e5f0*/  HMMA.16816.F32 R136, R168.reuse, R176, R28 ;  /* 0x000000b0a888723c */ /* 0x040fee000000181c */
[----:B------:R-:W-:Y:S02]  /*e600*/  MOV R31, R133 ;  /* 0x00000085001f7202 */ /* 0x000fe40000000f00 */
[----:B------:R-:W-:Y:S03]  /*e610*/  MOV R177, R134 ;  /* 0x0000008600b17202 */ /* 0x000fe60000000f00 */
[----:B------:R-:W-:Y:S02]  /*e620*/  MOV R176, R135 ;  /* 0x0000008700b07202 */ /* 0x000fe40000000f00 */
[C---:B------:R-:W-:Y:S01]  /*e630*/  HMMA.16816.F32 R132, R168.reuse, R178, R32 ;  /* 0x000000b2a884723c */ /* 0x040fe20000001820 */
[----:B------:R-:W-:Y:S06]  /*e640*/  LDSM.16.MT88.4 R32, [R226+0x7900] ;  /* 0x00790000e220783b */ /* 0x000fec0000004200 */
[----:B------:R-:W-:Y:S01]  /*e650*/  MOV R179, R18 ;  /* 0x0000001200b37202 */ /* 0x000fe20000000f00 */
[C---:B-1----:R-:W-:Y:S04]  /*e660*/  HMMA.16816.F32 R36, R168.reuse, R180, R36 ;  /* 0x000000b4a824723c */ /* 0x042fe80000001824 */
[----:B------:R-:W-:Y:S02]  /*e670*/  MOV R178, R19 ;  /* 0x0000001300b27202 */ /* 0x000fe40000000f00 */
[----:B------:R-:W1:Y:S01]  /*e680*/  LDSM.16.MT88.4 R16, [R226+0x5900] ;  /* 0x00590000e210783b */ /* 0x000e620000004200 */
[----:B------:R-:W-:Y:S01]  /*e690*/  MOV R181, R20 ;  /* 0x0000001400b57202 */ /* 0x000fe20000000f00 */
[C---:B------:R-:W-:Y:S04]  /*e6a0*/  HMMA.16816.F32 R40, R168.reuse, R182, R40 ;  /* 0x000000b6a828723c */ /* 0x040fe80000001828 */
[----:B------:R-:W-:Y:S03]  /*e6b0*/  MOV R180, R21 ;  /* 0x0000001500b47202 */ /* 0x000fe60000000f00 */
[----:B------:R-:W-:Y:S01]  /*e6c0*/  MOV R183, R22 ;  /* 0x0000001600b77202 */ /* 0x000fe20000000f00 */
[C---:B---3--:R-:W-:Y:S04]  /*e6d0*/  HMMA.16816.F32 R44, R168.reuse, R184, R44 ;  /* 0x000000b8a82c723c */ /* 0x048fe8000000182c */
[----:B------:R-:W-:Y:S02]  /*e6e0*/  MOV R182, R23 ;  /* 0x0000001700b67202 */ /* 0x000fe40000000f00 */
[----:B------:R-:W3:Y:S01]  /*e6f0*/  LDSM.16.MT88.4 R20, [R225+0x5900] ;  /* 0x00590000e114783b */ /* 0x000ee20000004200 */
[----:B------:R-:W-:Y:S01]  /*e700*/  MOV R185, R31 ;  /* 0x0000001f00b97202 */ /* 0x000fe20000000f00 */
[C---:B------:R-:W-:Y:S04]  /*e710*/  HMMA.16816.F32 R48, R168.reuse, R186, R48 ;  /* 0x000000baa830723c */ /* 0x040fe80000001830 */
[----:B------:R-:W-:Y:S02]  /*e720*/  FADD.FTZ R2, R185, R202 ;  /* 0x000000cab9027221 */ /* 0x000fe40000010000 */
[----:B------:R-:W4:Y:S02]  /*e730*/  LDSM.16.MT88.4 R28, [R231+0x7900] ;  /* 0x00790000e71c783b */ /* 0x000f240000004200 */
[C---:B------:R-:W-:Y:S04]  /*e740*/  HMMA.16816.F32 R52, R168.reuse, R4, R52 ;  /* 0x00000004a834723c */ /* 0x040fe80000001834 */
[----:B------:R-:W-:Y:S04]  /*e750*/  FADD.FTZ R2, R183, R2 ;  /* 0x00000002b7027221 */ /* 0x000fe80000010000 */
[C---:B------:R-:W-:Y:S01]  /*e760*/  HMMA.16816.F32 R56, R168.reuse, R6, R56 ;  /* 0x00000006a838723c */ /* 0x040fe20000001838 */
[----:B------:R-:W5:Y:S03]  /*e770*/  LDSM.16.MT88.4 R4, [R225+0x7900] ;  /* 0x00790000e104783b */ /* 0x000f660000004200 */
[----:B------:R-:W-:Y:S04]  /*e780*/  FADD.FTZ R2, R181, R2 ;  /* 0x00000002b5027221 */ /* 0x000fe80000010000 */
[C---:B--2---:R-:W-:Y:S04]  /*e790*/  HMMA.16816.F32 R60, R168.reuse, R8, R60 ;  /* 0x00000008a83c723c */ /* 0x044fe8000000183c */
[----:B------:R-:W-:Y:S04]  /*e7a0*/  FADD.FTZ R2, R179, R2 ;  /* 0x00000002b3027221 */ /* 0x000fe80000010000 */
[C---:B------:R-:W-:Y:S01]  /*e7b0*/  HMMA.16816.F32 R64, R168.reuse, R10, R64 ;  /* 0x0000000aa840723c */ /* 0x040fe20000001840 */
[----:B------:R-:W2:Y:S03]  /*e7c0*/  LDSM.16.MT88.4 R8, [R224+0x7900] ;  /* 0x00790000e008783b */ /* 0x000ea60000004200 */
[----:B------:R-:W-:Y:S04]  /*e7d0*/  FADD.FTZ R2, R177, R2 ;  /* 0x00000002b1027221 */ /* 0x000fe80000010000 */
[C---:B------:R-:W-:Y:S08]  /*e7e0*/  HMMA.16816.F32 R68, R168.reuse, R12, R68 ;  /* 0x0000000ca844723c */ /* 0x040ff00000001844 */
[C---:B------:R-:W-:Y:S08]  /*e7f0*/  HMMA.16816.F32 R72, R168.reuse, R14, R72 ;  /* 0x0000000ea848723c */ /* 0x040ff00000001848 */
[C---:B-1----:R-:W-:Y:S08]  /*e800*/  HMMA.16816.F32 R76, R168.reuse, R16, R76 ;  /* 0x00000010a84c723c */ /* 0x042ff0000000184c */
[C---:B------:R-:W-:Y:S08]  /*e810*/  HMMA.16816.F32 R80, R168.reuse, R18, R80 ;  /* 0x00000012a850723c */ /* 0x040ff00000001850 */
[C---:B---3--:R-:W-:Y:S08]  /*e820*/  HMMA.16816.F32 R84, R168.reuse, R20, R84 ;  /* 0x00000014a854723c */ /* 0x048ff00000001854 */
[C---:B------:R-:W-:Y:S08]  /*e830*/  HMMA.16816.F32 R88, R168.reuse, R22, R88 ;  /* 0x00000016a858723c */ /* 0x040ff00000001858 */
[C---:B------:R-:W-:Y:S08]  /*e840*/  HMMA.16816.F32 R92, R168.reuse, R24, R92 ;  /* 0x00000018a85c723c */ /* 0x040ff0000000185c */
[C---:B------:R-:W-:Y:S08]  /*e850*/  HMMA.16816.F32 R96, R168.reuse, R26, R96 ;  /* 0x0000001aa860723c */ /* 0x040ff00000001860 */
[C---:B----4-:R-:W-:Y:S08]  /*e860*/  HMMA.16816.F32 R100, R168.reuse, R28, R100 ;  /* 0x0000001ca864723c */ /* 0x050ff00000001864 */
[C---:B------:R-:W-:Y:S08]  /*e870*/  HMMA.16816.F32 R104, R168.reuse, R30, R104 ;  /* 0x0000001ea868723c */ /* 0x040ff00000001868 */
[C---:B------:R-:W-:Y:S08]  /*e880*/  HMMA.16816.F32 R108, R168.reuse, R32, R108 ;  /* 0x00000020a86c723c */ /* 0x040ff0000000186c */
[C---:B------:R-:W-:Y:S08]  /*e890*/  HMMA.16816.F32 R112, R168.reuse, R34, R112 ;  /* 0x00000022a870723c */ /* 0x040ff00000001870 */
[C---:B-----5:R-:W-:Y:S07]  /*e8a0*/  HMMA.16816.F32 R116, R168.reuse, R4, R116 ;  /* 0x00000004a874723c */ /* 0x060fee0000001874 */
[----:B------:R-:W-:Y:S01]  /*e8b0*/  FADD.FTZ R4, R182, R203 ;  /* 0x000000cbb6047221 */ /* 0x000fe20000010000 */
[C---:B------:R-:W-:Y:S04]  /*e8c0*/  HMMA.16816.F32 R120, R168.reuse, R6, R120 ;  /* 0x00000006a878723c */ /* 0x040fe80000001878 */
[----:B------:R-:W-:Y:S02]  /*e8d0*/  FADD.FTZ R4, R180, R4 ;  /* 0x00000004b4047221 */ /* 0x000fe40000010000 */
[----:B------:R-:W-:Y:S02]  /*e8e0*/  FADD.FTZ R5, R175, R2 ;  /* 0x00000002af057221 */ /* 0x000fe40000010000 */
[C---:B--2---:R-:W-:Y:S04]  /*e8f0*/  HMMA.16816.F32 R124, R168.reuse, R8, R124 ;  /* 0x00000008a87c723c */ /* 0x044fe8000000187c */
[----:B------:R-:W-:Y:S02]  /*e900*/  FADD.FTZ R4, R178, R4 ;  /* 0x00000004b2047221 */ /* 0x000fe40000010000 */
[----:B------:R-:W-:Y:S02]  /*e910*/  FADD.FTZ R166, R166, R5 ;  /* 0x00000005a6a67221 */ /* 0x000fe40000010000 */
[----:B------:R-:W-:Y:S01]  /*e920*/  FADD.FTZ R4, R176, R4 ;  /* 0x00000004b0047221 */ /* 0x000fe20000010000 */
[----:B------:R-:W-:Y:S03]  /*e930*/  HMMA.16816.F32 R128, R168, R10, R128 ;  /* 0x0000000aa880723c */ /* 0x000fe60000001880 */
[----:B------:R-:W-:Y:S02]  /*e940*/  FADD.FTZ R4, R174, R4 ;  /* 0x00000004ae047221 */ /* 0x000fe40000010000 */
[----:B------:R-:W-:Y:S02]  /*e950*/  FADD.FTZ R243, R165, R166 ;  /* 0x000000a6a5f37221 */ /* 0x000fe40000010000 */
[----:B------:R-:W-:Y:S05]  /*e960*/  FADD.FTZ R4, R172, R4 ;  /* 0x00000004ac047221 */ /* 0x000fea0000010000 */
[----:B------:R-:W-:Y:S01]  /*e970*/  FADD.FTZ R244, R173, R4 ;  /* 0x00000004adf47221 */ /* 0x000fe20000010000 */
[----:B------:R-:W-:-:S05]  /*e980*/  @P0 BRA `(.L_x_2003) ;  /* 0xffffc51000000947 */ /* 0x000fca000383ffff */
.L_x_2000:
[----:B------:R-:W-:-:S06]  /*e990*/  UISETP.GE.AND UP2, UPT, UR20, UR9, UPT ;  /* 0x000000091400728c */ /* 0x000fcc000bf46270 */
[----:B------:R-:W-:-:S13]  /*e9a0*/  PLOP3.LUT P0, PT, PT, PT, UP2, 0x40, 0x0 ;  /* 0x000000000000781c */ /* 0x000fda0003f0e828 */
[----:B------:R-:W-:Y:S05]  /*e9b0*/  @P0 BRA `(.L_x_2004) ;  /* 0x0000442000000947 */ /* 0x000fea0003800000 */
[----:B------:R-:W-:Y:S01]  /*e9c0*/  SHF.R.S32.HI R248, RZ, 0x1f, R207 ;  /* 0x0000001ffff87819 */ /* 0x000fe200000114cf */
[----:B------:R-:W-:Y:S01]  /*e9d0*/  IMAD.MOV.U32 R2, RZ, RZ, R164 ;  /* 0x000000ffff027224 */ /* 0x000fe200078e00a4 */
[C---:B------:R-:W-:Y:S01]  /*e9e0*/  SHF.L.U64.HI R247, R206.reuse, 0x1, R247 ;  /* 0x00000001cef77819 */ /* 0x040fe200000102f7 */
[----:B------:R-:W-:Y:S01]  /*e9f0*/  IMAD.MOV.U32 R3, RZ, RZ, R0 ;  /* 0x000000ffff037224 */ /* 0x000fe200078e0000 */
[C---:B------:R-:W-:Y:S01]  /*ea00*/  SHF.L.U64.HI R248, R207.reuse, 0x1, R248 ;  /* 0x00000001cff87819 */ /* 0x040fe200000102f8 */
[----:B------:R-:W-:Y:S01]  /*ea10*/  IMAD.SHL.U32 R249, R207, 0x2, RZ ;  /* 0x00000002cff97824 */ /* 0x000fe200078e00ff */
[----:B------:R-:W-:Y:S01]  /*ea20*/  SHF.L.U32 R250, R206, 0x1, RZ ;  /* 0x00000001cefa7819 */ /* 0x000fe200000006ff */
[C---:B------:R-:W-:Y:S01]  /*ea30*/  IMAD.SHL.U32 R251, R205.reuse, 0x2, RZ ;  /* 0x00000002cdfb7824 */ /* 0x040fe200078e00ff */
[----:B------:R-:W-:Y:S02]  /*ea40*/  SHF.L.U64.HI R246, R205, 0x1, R246 ;  /* 0x00000001cdf67819 */ /* 0x000fe400000102f6 */
[----:B------:R-:W-:-:S02]  /*ea50*/  SHF.L.U64.HI R245, R204, 0x1, R245 ;  /* 0x00000001ccf57819 */ /* 0x000fc400000102f5 */
[----:B------:R-:W-:Y:S02]  /*ea60*/  SHF.L.U32 R252, R204, 0x1, RZ ;  /* 0x00000001ccfc7819 */ /* 0x000fe400000006ff */
.L_x_2014:
[----:B------:R-:W-:Y:S01]  /*ea70*/  SHF.R.S32.HI R5, RZ, 0x1f, R238 ;  /* 0x0000001fff057819 */ /* 0x000fe200000114ee */
[----:B------:R-:W-:Y:S04]  /*ea80*/  DEPBAR.LE SB0, 0x0 ;  /* 0x000080000000791a */ /* 0x000fe80000000000 */
[----:B------:R-:W-:Y:S01]  /*ea90*/  IMAD R5, R5, c[0x0][0x208], RZ ;  /* 0x0000820005057a24 */ /* 0x000fe200078e02ff */
[----:B------:R-:W-:Y:S01]  /*eaa0*/  BAR.SYNC.DEFER_BLOCKING 0x0 ;  /* 0x0000000000007b1d */ /* 0x000fe20000010000 */
[C---:B------:R-:W-:Y:S01]  /*eab0*/  IMAD.WIDE.U32 R6, R238.reuse, c[0x0][0x208], RZ ;  /* 0x00008200ee067a25 */ /* 0x040fe200078e00ff */
[----:B------:R-:W-:Y:S01]  /*eac0*/  SHF.R.S32.HI R0, RZ, 0x1f, R237 ;  /* 0x0000001fff007819 */ /* 0x000fe200000114ed */
[----:B------:R-:W-:Y:S02]  /*ead0*/  UISETP.GT.AND UP2, UPT, UR20, UR9, UPT ;  /* 0x000000091400728c */ /* 0x000fe4000bf44270 */
[----:B------:R-:W-:Y:S02]  /*eae0*/  IMAD R5, R238, c[0x0][0x20c], R5 ;  /* 0x00008300ee057a24 */ /* 0x000fe400078e0205 */
[----:B------:R-:W-:Y:S03]  /*eaf0*/  IMAD R0, R0, c[0x0][0x218], RZ ;  /* 0x0000860000007a24 */ /* 0x000fe600078e02ff */
[----:B------:R-:W-:Y:S01]  /*eb00*/  IADD3 R7, R7, R5, RZ ;  /* 0x0000000507077210 */ /* 0x000fe20007ffe0ff */
[C---:B------:R-:W-:Y:S04]  /*eb10*/  IMAD R0, R237.reuse, c[0x0][0x21c], R0 ;  /* 0x00008700ed007a24 */ /* 0x040fe800078e0200 */
[----:B------:R-:W-:Y:S05]  /*eb20*/  IMAD.WIDE.U32 R6, R237, c[0x0][0x218], R6 ;  /* 0x00008600ed067a25 */ /* 0x000fea00078e0006 */
[----:B------:R-:W-:Y:S04]  /*eb30*/  IADD3 R5, P0, R6, UR22, RZ ;  /* 0x0000001606057c10 */ /* 0x000fe8000ff1e0ff */
[----:B------:R-:W-:Y:S01]  /*eb40*/  IADD3.X R0, R7, UR6, R0, P0, !PT ;  /* 0x0000000607007c10 */ /* 0x000fe200087fe400 */
[----:B------:R-:W-:Y:S01]  /*eb50*/  LDSM.16.M88.4 R32, [R234+0x10100] ;  /* 0x01010000ea20783b */ /* 0x000fe20000000200 */
[C---:B------:R-:W-:Y:S04]  /*eb60*/  LEA R14, P0, R5.reuse, c[0x0][0x1f8], 0x1 ;  /* 0x00007e00050e7a11 */ /* 0x040fe800078008ff */
[----:B------:R-:W-:Y:S01]  /*eb70*/  LEA.HI.X R13, R5, c[0x0][0x1fc], R0, 0x1, P0 ;  /* 0x00007f00050d7a11 */ /* 0x000fe200000f0c00 */
[----:B------:R-:W1:Y:S06]  /*eb80*/  LDSM.16.M88.4 R8, [R233+0x8100] ;  /* 0x00810000e908783b */ /* 0x000e6c0000000200 */
[----:B------:R-:W2:Y:S06]  /*eb90*/  SHFL.IDX PT, R28, R14, RZ, 0x181f ;  /* 0x00181fff0e1c7589 */ /* 0x000eac00000e0000 */
[----:B------:R-:W3:Y:S06]  /*eba0*/  SHFL.IDX PT, R12, R13, RZ, 0x181f ;  /* 0x00181fff0d0c7589 */ /* 0x000eec00000e0000 */
[----:B------:R-:W-:Y:S06]  /*ebb0*/  LDSM.16.M88.4 R16, [R233+0x8900] ;  /* 0x00890000e910783b */ /* 0x000fec0000000200 */
[----:B------:R-:W-:Y:S06]  /*ebc0*/  LDSM.16.M88.4 R24, [R233+0x9100] ;  /* 0x00910000e918783b */ /* 0x000fec0000000200 */
[----:B------:R-:W-:Y:S06]  /*ebd0*/  LDSM.16.M88.4 R164, [R233+0x9900] ;  /* 0x00990000e9a4783b */ /* 0x000fec0000000200 */
[----:B------:R-:W-:Y:S01]  /*ebe0*/  LDSM.16.M88.4 R168, [R230+0x10100] ;  /* 0x01010000e6a8783b */ /* 0x000fe20000000200 */
[C---:B-1----:R-:W-:Y:S05]  /*ebf0*/  HMMA.16816.F32 R4, R32.reuse, R8, RZ ;  /* 0x000000082004723c */ /* 0x042fea00000018ff */
[----:B------:R-:W-:Y:S01]  /*ec00*/  LDSM.16.M88.4 R172, [R232] ;  /* 0x00000000e8ac783b */ /* 0x000fe20000000200 */
[----:B--2---:R-:W-:Y:S06]  /*ec10*/  IADD3 R188, P0, R28, R249, RZ ;  /* 0x000000f91cbc7210 */ /* 0x004fec0007f1e0ff */
[----:B---3--:R-:W-:Y:S01]  /*ec20*/  IADD3.X R189, R12, R248, RZ, P0, !PT ;  /* 0x000000f80cbd7210 */ /* 0x008fe200007fe4ff */
[C---:B------:R-:W-:Y:S01]  /*ec30*/  HMMA.16816.F32 R8, R32.reuse, R10, RZ ;  /* 0x0000000a2008723c */ /* 0x040fe200000018ff */
[----:B------:R-:W-:Y:S01]  /*ec40*/  LDSM.16.M88.4 R176, [R223] ;  /* 0x00000000dfb0783b */ /* 0x000fe20000000200 */
[----:B------:R-:W-:Y:S05]  /*ec50*/  IADD3 R30, P0, R28, R250, RZ ;  /* 0x000000fa1c1e7210 */ /* 0x000fea0007f1e0ff */
[----:B------:R-:W-:Y:S01]  /*ec60*/  LDSM.16.M88.4 R180, [R222] ;  /* 0x00000000deb4783b */ /* 0x000fe20000000200 */
[----:B------:R-:W-:Y:S04]  /*ec70*/  IADD3.X R31, R12, R247, RZ, P0, !PT ;  /* 0x000000f70c1f7210 */ /* 0x000fe800007fe4ff */
[----:B------:R-:W-:Y:S01]  /*ec80*/  IADD3 R22, P0, R28, R251, RZ ;  /* 0x000000fb1c167210 */ /* 0x000fe20007f1e0ff */
[----:B------:R-:W-:Y:S03]  /*ec90*/  LDSM.16.M88.4 R184, [R221] ;  /* 0x00000000ddb8783b */ /* 0x000fe60000000200 */
[----:B------:R-:W-:Y:S02]  /*eca0*/  IADD3.X R23, R12, R246, RZ, P0, !PT ;  /* 0x000000f60c177210 */ /* 0x000fe400007fe4ff */
[----:B------:R-:W-:Y:S01]  /*ecb0*/  IADD3 R28, P0, R28, R252, RZ ;  /* 0x000000fc1c1c7210 */ /* 0x000fe20007f1e0ff */
[----:B------:R-:W1:Y:S03]  /*ecc0*/  SHFL.IDX PT, R0, R14, 0x1, 0x181f ;  /* 0x00381f000e007f89 */ /* 0x000e6600000e0000 */
[----:B------:R-:W-:Y:S03]  /*ecd0*/  IADD3.X R29, R12, R245, RZ, P0, !PT ;  /* 0x000000f50c1d7210 */ /* 0x000fe600007fe4ff */
[----:B------:R-:W-:Y:S01]  /*ece0*/  @!PT LDS RZ, [RZ] ;  /* 0x00000000fffff984 */ /* 0x000fe20000000800 */
[----:B------:R-:W-:Y:S01]  /*ecf0*/  @!PT LDS RZ, [RZ] ;  /* 0x00000000fffff984 */ /* 0x000fe20000000800 */
[----:B------:R2:W-:Y:S06]  /*ed00*/  LDGSTS.E.BYPASS.LTC128B.128 [R242], [R188.64], !P3 ;  /* 0x00000000bcf27fae */ /* 0x0005ec000d901d52 */
[----:B------:R3:W4:Y:S06]  /*ed10*/  SHFL.IDX PT, R20, R13, 0x1, 0x181f ;  /* 0x00381f000d147f89 */ /* 0x00072c00000e0000 */
[----:B------:R5:W-:Y:S06]  /*ed20*/  LDGSTS.E.BYPASS.LTC128B.128 [R242+0x2000], [R30.64], !P5 ;  /* 0x020000001ef27fae */ /* 0x000bec000e901d52 */
[----:B------:R2:W-:Y:S01]  /*ed30*/  LDGSTS.E.BYPASS.LTC128B.128 [R242+0x4000], [R22.64], !P4 ;  /* 0x0400000016f27fae */ /* 0x0005e2000e101d52 */
[----:B-1----:R-:W-:Y:S05]  /*ed40*/  IADD3 R198, P0, R0, R249, RZ ;  /* 0x000000f900c67210 */ /* 0x002fea0007f1e0ff */
[----:B------:R5:W-:Y:S01]  /*ed50*/  LDGSTS.E.BYPASS.LTC128B.128 [R242+0x6000], [R28.64], !P6 ;  /* 0x060000001cf27fae */ /* 0x000be2000f101d52 */
[C---:B---3--:R-:W-:Y:S01]  /*ed60*/  HMMA.16816.F32 R12, R32.reuse, R16, RZ ;  /* 0x00000010200c723c */ /* 0x048fe200000018ff */
[----:B----4-:R-:W-:Y:S02]  /*ed70*/  IADD3.X R199, R20, R248, RZ, P0, !PT ;  /* 0x000000f814c77210 */ /* 0x010fe400007fe4ff */
[----:B------:R-:W-:Y:S03]  /*ed80*/  IADD3 R202, P0, R0, R250, RZ ;  /* 0x000000fa00ca7210 */ /* 0x000fe60007f1e0ff */
[----:B------:R1:W-:Y:S01]  /*ed90*/  LDGSTS.E.BYPASS.LTC128B.128 [R242+0x1000], [R198.64], !P3 ;  /* 0x01000000c6f27fae */ /* 0x0003e2000d901d52 */
[----:B------:R-:W-:Y:S01]  /*eda0*/  IADD3.X R203, R20, R247, RZ, P0, !PT ;  /* 0x000000f714cb7210 */ /* 0x000fe200007fe4ff */
[C---:B------:R-:W-:Y:S01]  /*edb0*/  HMMA.16816.F32 R16, R32.reuse, R18, RZ ;  /* 0x000000122010723c */ /* 0x040fe200000018ff */
[----:B------:R-:W-:Y:S03]  /*edc0*/  IADD3 R196, P0, R0, R251, RZ ;  /* 0x000000fb00c47210 */ /* 0x000fe60007f1e0ff */
[----:B------:R3:W-:Y:S01]  /*edd0*/  LDGSTS.E.BYPASS.LTC128B.128 [R242+0x3000], [R202.64], !P5 ;  /* 0x03000000caf27fae */ /* 0x0007e2000e901d52 */
[----:B------:R-:W-:Y:S02]  /*ede0*/  IADD3.X R197, R20, R246, RZ, P0, !PT ;  /* 0x000000f614c57210 */ /* 0x000fe400007fe4ff */
[----:B------:R-:W-:Y:S03]  /*edf0*/  IADD3 R200, P0, R0, R252, RZ ;  /* 0x000000fc00c87210 */ /* 0x000fe60007f1e0ff */
[----:B------:R1:W-:Y:S02]  /*ee00*/  LDGSTS.E.BYPASS.LTC128B.128 [R242+0x5000], [R196.64], !P4 ;  /* 0x05000000c4f27fae */ /* 0x0003e4000e101d52 */
[----:B------:R-:W-:Y:S02]  /*ee10*/  IADD3.X R201, R20, R245, RZ, P0, !PT ;  /* 0x000000f514c97210 */ /* 0x000fe400007fe4ff */
[C---:B--2---:R-:W-:Y:S01]  /*ee20*/  HMMA.16816.F32 R20, R32.reuse, R24, RZ ;  /* 0x000000182014723c */ /* 0x044fe200000018ff */
[----:B------:R-:W-:Y:S02]  /*ee30*/  PLOP3.LUT P0, PT, PT, PT, UP2, 0x40, 0x0 ;  /* 0x000000000000781c */ /* 0x000fe40003f0e828 */
[----:B------:R3:W-:Y:S05]  /*ee40*/  LDGSTS.E.BYPASS.LTC128B.128 [R242+0x7000], [R200.64], !P6 ;  /* 0x07000000c8f27fae */ /* 0x0007ea000f101d52 */
[C---:B------:R-:W-:Y:S01]  /*ee50*/  HMMA.16816.F32 R24, R32.reuse, R26, RZ ;  /* 0x0000001a2018723c */ /* 0x040fe200000018ff */
[----:B------:R-:W-:Y:S06]  /*ee60*/  LDSM.16.M88.4 R188, [R229+0x10100] ;  /* 0x01010000e5bc783b */ /* 0x000fec0000000200 */
[----:B------:R-:W0:Y:S01]  /*ee70*/  LDGDEPBAR ;  /* 0x00000000000079af */ /* 0x000e220000000000 */
[C---:B-----5:R-:W-:Y:S05]  /*ee80*/  HMMA.16816.F32 R28, R32.reuse, R164, RZ ;  /* 0x000000a4201c723c */ /* 0x060fea00000018ff */
[----:B------:R-:W2:Y:S03]  /*ee90*/  LDSM.16.M88.4 R192, [R228+0x8100] ;  /* 0x00810000e4c0783b */ /* 0x000ea60000000200 */
[----:B------:R-:W-:Y:S03]  /*eea0*/  HMMA.16816.F32 R32, R32, R166, RZ ;  /* 0x000000a62020723c */ /* 0x000fe600000018ff */
[----:B------:R-:W4:Y:S05]  /*eeb0*/  LDSM.16.M88.4 R164, [R228+0x8900] ;  /* 0x00890000e4a4783b */ /* 0x000f2a0000000200 */
[C---:B------:R-:W-:Y:S01]  /*eec0*/  HMMA.16816.F32 R4, R168.reuse, R172, R4 ;  /* 0x000000aca804723c */ /* 0x040fe20000001804 */
[----:B-1----:R-:W-:Y:S06]  /*eed0*/  LDSM.16.M88.4 R196, [R233+0xa100] ;  /* 0x00a10000e9c4783b */ /* 0x002fec0000000200 */
[----:B---3--:R-:W-:Y:S01]  /*eee0*/  LDSM.16.M88.4 R200, [R233+0xa900] ;  /* 0x00a90000e9c8783b */ /* 0x008fe20000000200 */
[C---:B------:R-:W-:Y:S05]  /*eef0*/  HMMA.16816.F32 R8, R168.reuse, R174, R8 ;  /* 0x000000aea808723c */ /* 0x040fea0000001808 */
[----:B------:R-:W1:Y:S03]  /*ef00*/  LDSM.16.M88.4 R172, [R228+0x9100] ;  /* 0x00910000e4ac783b */ /* 0x000e660000000200 */
[C---:B------:R-:W-:Y:S03]  /*ef10*/  HMMA.16816.F32 R12, R168.reuse, R176, R12 ;  /* 0x000000b0a80c723c */ /* 0x040fe6000000180c */
[----:B------:R-:W-:Y:S05]  /*ef20*/  LDSM.16.M88.4 R204, [R233+0xc100] ;  /* 0x00c10000e9cc783b */ /* 0x000fea0000000200 */
[C---:B------:R-:W-:Y:S01]  /*ef30*/  HMMA.16816.F32 R16, R168.reuse, R178, R16 ;  /* 0x000000b2a810723c */ /* 0x040fe20000001810 */
[----:B------:R-:W3:Y:S07]  /*ef40*/  LDSM.16.M88.4 R176, [R228+0x9900] ;  /* 0x00990000e4b0783b */ /* 0x000eee0000000200 */
[C---:B------:R-:W-:Y:S08]  /*ef50*/  HMMA.16816.F32 R20, R168.reuse, R180, R20 ;  /* 0x000000b4a814723c */ /* 0x040ff00000001814 */
[C---:B------:R-:W-:Y:S01]  /*ef60*/  HMMA.16816.F32 R24, R168.reuse, R182, R24 ;  /* 0x000000b6a818723c */ /* 0x040fe20000001818 */
[----:B------:R-:W-:Y:S07]  /*ef70*/  LDSM.16.M88.4 R180, [R220] ;  /* 0x00000000dcb4783b */ /* 0x000fee0000000200 */
[C---:B------:R-:W-:Y:S08]  /*ef80*/  HMMA.16816.F32 R28, R168.reuse, R184, R28 ;  /* 0x000000b8a81c723c */ /* 0x040ff0000000181c */
[----:B------:R-:W-:Y:S01]  /*ef90*/  HMMA.16816.F32 R32, R168, R186, R32 ;  /* 0x000000baa820723c */ /* 0x000fe20000001820 */
[----:B------:R-:W5:Y:S06]  /*efa0*/  LDSM.16.M88.4 R168, [R227+0x10100] ;  /* 0x01010000e3a8783b */ /* 0x000f6c0000000200 */
[----:B------:R-:W3:Y:S01]  /*efb0*/  LDSM.16.M88.4 R184, [R220+0x800] ;  /* 0x00080000dcb8783b */ /* 0x000ee20000000200 */
[C---:B--2---:R-:W-:Y:S08]  /*efc0*/  HMMA.16816.F32 R4, R188.reuse, R192, R4 ;  /* 0x000000c0bc04723c */ /* 0x044ff00000001804 */
[C---:B------:R-:W-:Y:S01]  /*efd0*/  HMMA.16816.F32 R8, R188.reuse, R194, R8 ;  /* 0x000000c2bc08723c */ /* 0x040fe20000001808 */
[----:B------:R-:W2:Y:S07]  /*efe0*/  LDSM.16.M88.4 R192, [R220+0x1000] ;  /* 0x00100000dcc0783b */ /* 0x000eae0000000200 */
[C---:B----4-:R-:W-:Y:S08]  /*eff0*/  HMMA.16816.F32 R12, R188.reuse, R164, R12 ;  /* 0x000000a4bc0c723c */ /* 0x050ff0000000180c */
[C---:B------:R-:W-:Y:S01]  /*f000*/  HMMA.16816.F32 R16, R188.reuse, R166, R16 ;  /* 0x000000a6bc10723c */ /* 0x040fe20000001810 */
[----:B------:R-:W4:Y:S07]  /*f010*/  LDSM.16.M88.4 R164, [R220+0x1800] ;  /* 0x00180000dca4783b */ /* 0x000f2e0000000200 */
[C---:B-1----:R-:W-:Y:S08]  /*f020*/  HMMA.16816.F32 R20, R188.reuse, R172, R20 ;  /* 0x000000acbc14723c */ /* 0x042ff00000001814 */
[C---:B------:R-:W-:Y:S01]  /*f030*/  HMMA.16816.F32 R24, R188.reuse, R174, R24 ;  /* 0x000000aebc18723c */ /* 0x040fe20000001818 */
[----:B------:R-:W1:Y:S07]  /*f040*/  LDSM.16.M88.4 R172, [R234+0x14100] ;  /* 0x01410000eaac783b */ /* 0x000e6e0000000200 */
[C---:B---3--:R-:W-:Y:S08]  /*f050*/  HMMA.16816.F32 R28, R188.reuse, R176, R28 ;  /* 0x000000b0bc1c723c */ /* 0x048ff0000000181c */
[----:B------:R-:W-:Y:S01]  /*f060*/  HMMA.16816.F32 R32, R188, R178, R32 ;  /* 0x000000b2bc20723c */ /* 0x000fe20000001820 */
[----:B------:R-:W3:Y:S06]  /*f070*/  LDSM.16.M88.4 R176, [R233+0xb100] ;  /* 0x00b10000e9b0783b */ /* 0x000eec0000000200 */
[----:B------:R-:W-:Y:S01]  /*f080*/  LDSM.16.M88.4 R188, [R219] ;  /* 0x00000000dbbc783b */ /* 0x000fe20000000200 */
[C---:B-----5:R-:W-:Y:S08]  /*f090*/  HMMA.16816.F32 R4, R168.reuse, R180, R4 ;  /* 0x000000b4a804723c */ /* 0x060ff00000001804 */
[C---:B------:R-:W-:Y:S01]  /*f0a0*/  HMMA.16816.F32 R8, R168.reuse, R182, R8 ;  /* 0x000000b6a808723c */ /* 0x040fe20000001808 */
[----:B------:R-:W5:Y:S07]  /*f0b0*/  LDSM.16.M88.4 R180, [R233+0xb900] ;  /* 0x00b90000e9b4783b */ /* 0x000f6e0000000200 */
[C---:B------:R-:W-:Y:S08]  /*f0c0*/  HMMA.16816.F32 R12, R168.reuse, R184, R12 ;  /* 0x000000b8a80c723c */ /* 0x040ff0000000180c */
[C---:B------:R-:W-:Y:S01]  /*f0d0*/  HMMA.16816.F32 R16, R168.reuse, R186, R16 ;  /* 0x000000baa810723c */ /* 0x040fe20000001810 */
[----:B------:R-:W3:Y:S07]  /*f0e0*/  LDSM.16.M88.4 R184, [R230+0x14100] ;  /* 0x01410000e6b8783b */ /* 0x000eee0000000200 */
[C---:B--2---:R-:W-:Y:S08]  /*f0f0*/  HMMA.16816.F32 R20, R168.reuse, R192, R20 ;  /* 0x000000c0a814723c */ /* 0x044ff00000001814 */
[C---:B------:R-:W-:Y:S01]  /*f100*/  HMMA.16816.F32 R24, R168.reuse, R194, R24 ;  /* 0x000000c2a818723c */ /* 0x040fe20000001818 */
[----:B------:R-:W2:Y:S07]  /*f110*/  LDSM.16.M88.4 R192, [R218] ;  /* 0x00000000dac0783b */ /* 0x000eae0000000200 */
[C---:B----4-:R-:W-:Y:S08]  /*f120*/  HMMA.16816.F32 R28, R168.reuse, R164, R28 ;  /* 0x000000a4a81c723c */ /* 0x050ff0000000181c */
[----:B------:R-:W-:Y:S01]  /*f130*/  HMMA.16816.F32 R32, R168, R166, R32 ;  /* 0x000000a6a820723c */ /* 0x000fe20000001820 */
[----:B------:R-:W4:Y:S06]  /*f140*/  LDSM.16.M88.4 R164, [R217] ;  /* 0x00000000d9a4783b */ /* 0x000f2c0000000200 */
[----:B------:R-:W2:Y:S01]  /*f150*/  LDSM.16.M88.4 R168, [R216] ;  /* 0x00000000d8a8783b */ /* 0x000ea20000000200 */
[C---:B-1----:R-:W-:Y:S08]  /*f160*/  HMMA.16816.F32 R4, R172.reuse, R196, R4 ;  /* 0x000000c4ac04723c */ /* 0x042ff00000001804 */
[C---:B------:R-:W-:Y:S01]  /*f170*/  HMMA.16816.F32 R8, R172.reuse, R198, R8 ;  /* 0x000000c6ac08723c */ /* 0x040fe20000001808 */
[----:B------:R-:W-:Y:S07]  /*f180*/  LDSM.16.M88.4 R196, [R228+0xa100] ;  /* 0x00a10000e4c4783b */ /* 0x000fee0000000200 */
[C---:B------:R-:W-:Y:S08]  /*f190*/  HMMA.16816.F32 R12, R172.reuse, R200, R12 ;  /* 0x000000c8ac0c723c */ /* 0x040ff0000000180c */
[C---:B------:R-:W-:Y:S01]  /*f1a0*/  HMMA.16816.F32 R16, R172.reuse, R202, R16 ;  /* 0x000000caac10723c */ /* 0x040fe20000001810 */
[----:B------:R-:W-:Y:S07]  /*f1b0*/  LDSM.16.M88.4 R200, [R228+0xa900] ;  /* 0x00a90000e4c8783b */ /* 0x000fee0000000200 */
[C---:B---3--:R-:W-:Y:S08]  /*f1c0*/  HMMA.16816.F32 R20, R172.reuse, R176, R20 ;  /* 0x000000b0ac14723c */ /* 0x048ff00000001814 */
[C---:B------:R-:W-:Y:S01]  /*f1d0*/  HMMA.16816.F32 R24, R172.reuse, R178, R24 ;  /* 0x000000b2ac18723c */ /* 0x040fe20000001818 */
[----:B------:R-:W1:Y:S07]  /*f1e0*/  LDSM.16.M88.4 R176, [R229+0x14100] ;  /* 0x01410000e5b0783b */ /* 0x000e6e0000000200 */
[C---:B-----5:R-:W-:Y:S08]  /*f1f0*/  HMMA.16816.F32 R28, R172.reuse, R180, R28 ;  /* 0x000000b4ac1c723c */ /* 0x060ff0000000181c */
[----:B------:R-:W-:Y:S01]  /*f200*/  HMMA.16816.F32 R32, R172, R182, R32 ;  /* 0x000000b6ac20723c */ /* 0x000fe20000001820 */
[----:B------:R-:W3:Y:S06]  /*f210*/  LDSM.16.M88.4 R172, [R228+0xb100] ;  /* 0x00b10000e4ac783b */ /* 0x000eec0000000200 */
[----:B------:R-:W-:Y:S01]  /*f220*/  LDSM.16.M88.4 R180, [R227+0x14100] ;  /* 0x01410000e3b4783b */ /* 0x000fe20000000200 */
[C---:B------:R-:W-:Y:S08]  /*f230*/  HMMA.16816.F32 R4, R184.reuse, R188, R4 ;  /* 0x000000bcb804723c */ /* 0x040ff00000001804 */
[C---:B------:R-:W-:Y:S01]  /*f240*/  HMMA.16816.F32 R8, R184.reuse, R190, R8 ;  /* 0x000000beb808723c */ /* 0x040fe20000001808 */
[----:B------:R-:W-:Y:S07]  /*f250*/  LDSM.16.M88.4 R188, [R220+0x2000] ;  /* 0x00200000dcbc783b */ /* 0x000fee0000000200 */
[C---:B--2---:R-:W-:Y:S08]  /*f260*/  HMMA.16816.F32 R12, R184.reuse, R192, R12 ;  /* 0x000000c0b80c723c */ /* 0x044ff0000000180c */
[C---:B------:R-:W-:Y:S01]  /*f270*/  HMMA.16816.F32 R16, R184.reuse, R194, R16 ;  /* 0x000000c2b810723c */ /* 0x040fe20000001810 */
[----:B------:R-:W-:Y:S07]  /*f280*/  LDSM.16.M88.4 R192, [R220+0x3800] ;  /* 0x00380000dcc0783b */ /* 0x000fee0000000200 */
[C---:B----4-:R-:W-:Y:S08]  /*f290*/  HMMA.16816.F32 R20, R184.reuse, R164, R20 ;  /* 0x000000a4b814723c */ /* 0x050ff00000001814 */
[C---:B------:R-:W-:Y:S01]  /*f2a0*/  HMMA.16816.F32 R24, R184.reuse, R166, R24 ;  /* 0x000000a6b818723c */ /* 0x040fe20000001818 */
[----:B------:R-:W2:Y:S07]  /*f2b0*/  LDSM.16.M88.4 R164, [R228+0xb900] ;  /* 0x00b90000e4a4783b */ /* 0x000eae0000000200 */
[C---:B------:R-:W-:Y:S08]  /*f2c0*/  HMMA.16816.F32 R28, R184.reuse, R168, R28 ;  /* 0x000000a8b81c723c */ /* 0x040ff0000000181c */
[----:B------:R-:W-:Y:S01]  /*f2d0*/  HMMA.16816.F32 R32, R184, R170, R32 ;  /* 0x000000aab820723c */ /* 0x000fe20000001820 */
[----:B------:R-:W4:Y:S06]  /*f2e0*/  LDSM.16.M88.4 R168, [R220+0x2800] ;  /* 0x00280000dca8783b */ /* 0x000f2c0000000200 */
[----:B------:R-:W5:Y:S01]  /*f2f0*/  LDSM.16.M88.4 R184, [R220+0x3000] ;  /* 0x00300000dcb8783b */ /* 0x000f620000000200 */
[C---:B-1----:R-:W-:Y:S08]  /*f300*/  HMMA.16816.F32 R4, R176.reuse, R196, R4 ;  /* 0x000000c4b004723c */ /* 0x042ff00000001804 */
[C---:B------:R-:W-:Y:S01]  /*f310*/  HMMA.16816.F32 R8, R176.reuse, R198, R8 ;  /* 0x000000c6b008723c */ /* 0x040fe20000001808 */
[----:B------:R-:W1:Y:S07]  /*f320*/  LDSM.16.M88.4 R196, [R234+0x18100] ;  /* 0x01810000eac4783b */ /* 0x000e6e0000000200 */
[C---:B------:R-:W-:Y:S08]  /*f330*/  HMMA.16816.F32 R12, R176.reuse, R200, R12 ;  /* 0x000000c8b00c723c */ /* 0x040ff0000000180c */
[C---:B------:R-:W-:Y:S01]  /*f340*/  HMMA.16816.F32 R16, R176.reuse, R202, R16 ;  /* 0x000000cab010723c */ /* 0x040fe20000001810 */
[----:B------:R-:W-:Y:S07]  /*f350*/  LDSM.16.M88.4 R200, [R233+0xe100] ;  /* 0x00e10000e9c8783b */ /* 0x000fee0000000200 */
[C---:B---3--:R-:W-:Y:S08]  /*f360*/  HMMA.16816.F32 R20, R176.reuse, R172, R20 ;  /* 0x000000acb014723c */ /* 0x048ff00000001814 */
[C---:B------:R-:W-:Y:S01]  /*f370*/  HMMA.16816.F32 R24, R176.reuse, R174, R24 ;  /* 0x000000aeb018723c */ /* 0x040fe20000001818 */
[----:B------:R-:W-:Y:S07]  /*f380*/  LDSM.16.M88.4 R172, [R233+0xd100] ;  /* 0x00d10000e9ac783b */ /* 0x000fee0000000200 */
[C---:B--2---:R-:W-:Y:S08]  /*f390*/  HMMA.16816.F32 R28, R176.reuse, R164, R28 ;  /* 0x000000a4b01c723c */ /* 0x044ff0000000181c */
[----:B------:R-:W-:Y:S01]  /*f3a0*/  HMMA.16816.F32 R32, R176, R166, R32 ;  /* 0x000000a6b020723c */ /* 0x000fe20000001820 */
[----:B------:R-:W2:Y:S06]  /*f3b0*/  LDSM.16.M88.4 R164, [R233+0xc900] ;  /* 0x00c90000e9a4783b */ /* 0x000eac0000000200 */
[----:B------:R-:W-:Y:S01]  /*f3c0*/  LDSM.16.M88.4 R176, [R230+0x18100] ;  /* 0x01810000e6b0783b */ /* 0x000fe20000000200 */
[C---:B------:R-:W-:Y:S08]  /*f3d0*/  HMMA.16816.F32 R4, R180.reuse, R188, R4 ;  /* 0x000000bcb404723c */ /* 0x040ff00000001804 */
[C---:B------:R-:W-:Y:S01]  /*f3e0*/  HMMA.16816.F32 R8, R180.reuse, R190, R8 ;  /* 0x000000beb408723c */ /* 0x040fe20000001808 */
[----:B------:R-:W-:Y:S07]  /*f3f0*/  LDSM.16.M88.4 R188, [R213] ;  /* 0x00000000d5bc783b */ /* 0x000fee0000000200 */
[C---:B----4-:R-:W-:Y:S08]  /*f400*/  HMMA.16816.F32 R12, R180.reuse, R168, R12 ;  /* 0x000000a8b40c723c */ /* 0x050ff0000000180c */
[C---:B------:R-:W-:Y:S01]  /*f410*/  HMMA.16816.F32 R16, R180.reuse, R170, R16 ;  /* 0x000000aab410723c */ /* 0x040fe20000001810 */
[----:B------:R-:W3:Y:S07]  /*f420*/  LDSM.16.M88.4 R168, [R233+0xd900] ;  /* 0x00d90000e9a8783b */ /* 0x000eee0000000200 */
[C---:B-----5:R-:W-:Y:S08]  /*f430*/  HMMA.16816.F32 R20, R180.reuse, R184, R20 ;  /* 0x000000b8b414723c */ /* 0x060ff00000001814 */
[C---:B------:R-:W-:Y:S01]  /*f440*/  HMMA.16816.F32 R24, R180.reuse, R186, R24 ;  /* 0x000000bab418723c */ /* 0x040fe20000001818 */
[----:B------:R-:W-:Y:S07]  /*f450*/  LDSM.16.M88.4 R184, [R214] ;  /* 0x00000000d6b8783b */ /* 0x000fee0000000200 */
[C---:B------:R-:W-:Y:S08]  /*f460*/  HMMA.16816.F32 R28, R180.reuse, R192, R28 ;  /* 0x000000c0b41c723c */ /* 0x040ff0000000181c */
[----:B------:R-:W-:Y:S01]  /*f470*/  HMMA.16816.F32 R32, R180, R194, R32 ;  /* 0x000000c2b420723c */ /* 0x000fe20000001820 */
[----:B------:R-:W4:Y:S06]  /*f480*/  LDSM.16.M88.4 R180, [R215] ;  /* 0x00000000d7b4783b */ /* 0x000f2c0000000200 */
[----:B------:R-:W-:Y:S01]  /*f490*/  LDSM.16.M88.4 R192, [R228+0xc100] ;  /* 0x00c10000e4c0783b */ /* 0x000fe20000000200 */
[C---:B-1----:R-:W-:Y:S08]  /*f4a0*/  HMMA.16816.F32 R4, R196.reuse, R204, R4 ;  /* 0x000000ccc404723c */ /* 0x042ff00000001804 */
[C---:B------:R-:W-:Y:S01]  /*f4b0*/  HMMA.16816.F32 R8, R196.reuse, R206, R8 ;  /* 0x000000cec408723c */ /* 0x040fe20000001808 */
[----:B------:R-:W-:Y:S07]  /*f4c0*/  LDSM.16.M88.4 R204, [R233+0xe900] ;  /* 0x00e90000e9cc783b */ /* 0x000fee0000000200 */
[C---:B--2---:R-:W-:Y:S08]  /*f4d0*/  HMMA.16816.F32 R12, R196.reuse, R164, R12 ;  /* 0x000000a4c40c723c */ /* 0x044ff0000000180c */
[C---:B------:R-:W-:Y:S01]  /*f4e0*/  HMMA.16816.F32 R16, R196.reuse, R166, R16 ;  /* 0x000000a6c410723c */ /* 0x040fe20000001810 */
[----:B------:R-:W1:Y:S07]  /*f4f0*/  LDSM.16.M88.4 R164, [R212] ;  /* 0x00000000d4a4783b */ /* 0x000e6e0000000200 */
[C---:B------:R-:W-:Y:S08]  /*f500*/  HMMA.16816.F32 R20, R196.reuse, R172, R20 ;  /* 0x000000acc414723c */ /* 0x040ff00000001814 */
[C---:B------:R-:W-:Y:S01]  /*f510*/  HMMA.16816.F32 R24, R196.reuse, R174, R24 ;  /* 0x000000aec418723c */ /* 0x040fe20000001818 */
[----:B------:R-:W2:Y:S07]  /*f520*/  LDSM.16.M88.4 R172, [R229+0x18100] ;  /* 0x01810000e5ac783b */ /* 0x000eae0000000200 */
[C---:B---3--:R-:W-:Y:S08]  /*f530*/  HMMA.16816.F32 R28, R196.reuse, R168, R28 ;  /* 0x000000a8c41c723c */ /* 0x048ff0000000181c */
[----:B------:R-:W-:Y:S01]  /*f540*/  HMMA.16816.F32 R32, R196, R170, R32 ;  /* 0x000000aac420723c */ /* 0x000fe20000001820 */
[----:B------:R-:W3:Y:S06]  /*f550*/  LDSM.16.M88.4 R168, [R228+0xc900] ;  /* 0x00c90000e4a8783b */ /* 0x000eec0000000200 */
[----:B------:R-:W-:Y:S01]  /*f560*/  LDSM.16.M88.4 R196, [R234+0x1c100] ;  /* 0x01c10000eac4783b */ /* 0x000fe20000000200 */
[C---:B----4-:R-:W-:Y:S08]  /*f570*/  HMMA.16816.F32 R4, R176.reuse, R180, R4 ;  /* 0x000000b4b004723c */ /* 0x050ff00000001804 */
[C---:B------:R-:W-:Y:S01]  /*f580*/  HMMA.16816.F32 R8, R176.reuse, R182, R8 ;  /* 0x000000b6b008723c */ /* 0x040fe20000001808 */
[----:B------:R-:W4:Y:S07]  /*f590*/  LDSM.16.M88.4 R180, [R228+0xd100] ;  /* 0x00d10000e4b4783b */ /* 0x000f2e0000000200 */
[C---:B------:R-:W-:Y:S08]  /*f5a0*/  HMMA.16816.F32 R12, R176.reuse, R184, R12 ;  /* 0x000000b8b00c723c */ /* 0x040ff0000000180c */
[C---:B------:R-:W-:Y:S01]  /*f5b0*/  HMMA.16816.F32 R16, R176.reuse, R186, R16 ;  /* 0x000000bab010723c */ /* 0x040fe20000001810 */
[----:B------:R-:W-:Y:S07]  /*f5c0*/  LDSM.16.M88.4 R184, [R220+0x4000] ;  /* 0x00400000dcb8783b */ /* 0x000fee0000000200 */
[C---:B------:R-:W-:Y:S08]  /*f5d0*/  HMMA.16816.F32 R20, R176.reuse, R188, R20 ;  /* 0x000000bcb014723c */ /* 0x040ff00000001814 */
[C---:B------:R-:W-:Y:S01]  /*f5e0*/  HMMA.16816.F32 R24, R176.reuse, R190, R24 ;  /* 0x000000beb018723c */ /* 0x040fe20000001818 */
[----:B------:R-:W-:Y:S07]  /*f5f0*/  LDSM.16.M88.4 R188, [R220+0x4800] ;  /* 0x00480000dcbc783b */ /* 0x000fee0000000200 */
[C---:B-1----:R-:W-:Y:S08]  /*f600*/  HMMA.16816.F32 R28, R176.reuse, R164, R28 ;  /* 0x000000a4b01c723c */ /* 0x042ff0000000181c */
[----:B------:R-:W-:Y:S01]  /*f610*/  HMMA.16816.F32 R32, R176, R166, R32 ;  /* 0x000000a6b020723c */ /* 0x000fe20000001820 */
[----:B------:R-:W1:Y:S06]  /*f620*/  LDSM.16.M88.4 R164, [R228+0xd900] ;  /* 0x00d90000e4a4783b */ /* 0x000e6c0000000200 */
[----:B------:R-:W5:Y:S01]  /*f630*/  LDSM.16.M88.4 R176, [R227+0x18100] ;  /* 0x01810000e3b0783b */ /* 0x000f620000000200 */
        /* <DEDUP_REMOVED lines=8> */
[----:B------:R-:W-:Y:S07]  /*f6c0*/  LDSM.16.M88.4 R180, [R230+0x1c100] ;  /* 0x01c10000e6b4783b */ /* 0x000fee0000000200 */
[C---:B-1----:R-:W-:Y:S08]  /*f6d0*/  HMMA.16816.F32 R28, R172.reuse, R164, R28 ;  /* 0x000000a4ac1c723c */ /* 0x042ff0000000181c */
[----:B------:R-:W-:Y:S01]  /*f6e0*/  HMMA.16816.F32 R32, R172, R166, R32 ;  /* 0x000000a6ac20723c */ /* 0x000fe20000001820 */
[----:B------:R-:W1:Y:S06]  /*f6f0*/  LDSM.16.M88.4 R164, [R233+0xf100] ;  /* 0x00f10000e9a4783b */ /* 0x000e6c0000000200 */
[----:B------:R-:W4:Y:S01]  /*f700*/  LDSM.16.M88.4 R172, [R233+0xf900] ;  /* 0x00f90000e9ac783b */ /* 0x000f220000000200 */
[C---:B-----5:R-:W-:Y:S08]  /*f710*/  HMMA.16816.F32 R4, R176.reuse, R184, R4 ;  /* 0x000000b8b004723c */ /* 0x060ff00000001804 */
[C---:B------:R-:W-:Y:S01]  /*f720*/  HMMA.16816.F32 R8, R176.reuse, R186, R8 ;  /* 0x000000bab008723c */ /* 0x040fe20000001808 */
[----:B------:R-:W5:Y:S07]  /*f730*/  LDSM.16.M88.4 R184, [R211] ;  /* 0x00000000d3b8783b */ /* 0x000f6e0000000200 */
[C---:B------:R-:W-:Y:S08]  /*f740*/  HMMA.16816.F32 R12, R176.reuse, R188, R12 ;  /* 0x000000bcb00c723c */ /* 0x040ff0000000180c */
[C---:B------:R-:W-:Y:S01]  /*f750*/  HMMA.16816.F32 R16, R176.reuse, R190, R16 ;  /* 0x000000beb010723c */ /* 0x040fe20000001810 */
[----:B------:R-:W1:Y:S07]  /*f760*/  LDSM.16.M88.4 R188, [R210] ;  /* 0x00000000d2bc783b */ /* 0x000e6e0000000200 */
[C---:B--2---:R-:W-:Y:S08]  /*f770*/  HMMA.16816.F32 R20, R176.reuse, R192, R20 ;  /* 0x000000c0b014723c */ /* 0x044ff00000001814 */
[C---:B------:R-:W-:Y:S01]  /*f780*/  HMMA.16816.F32 R24, R176.reuse, R194, R24 ;  /* 0x000000c2b018723c */ /* 0x040fe20000001818 */
[----:B------:R-:W-:Y:S07]  /*f790*/  LDSM.16.M88.4 R192, [R229+0x1c100] ;  /* 0x01c10000e5c0783b */ /* 0x000fee0000000200 */
[C---:B---3--:R-:W-:Y:S08]  /*f7a0*/  HMMA.16816.F32 R28, R176.reuse, R168, R28 ;  /* 0x000000a8b01c723c */ /* 0x048ff0000000181c */
[----:B------:R-:W-:Y:S01]  /*f7b0*/  HMMA.16816.F32 R32, R176, R170, R32 ;  /* 0x000000aab020723c */ /* 0x000fe20000001820 */
[----:B------:R-:W2:Y:S06]  /*f7c0*/  LDSM.16.M88.4 R168, [R209] ;  /* 0x00000000d1a8783b */ /* 0x000eac0000000200 */
[----:B------:R-:W3:Y:S01]  /*f7d0*/  LDSM.16.M88.4 R176, [R208] ;  /* 0x00000000d0b0783b */ /* 0x000ee20000000200 */
[C---:B------:R-:W-:Y:S08]  /*f7e0*/  HMMA.16816.F32 R4, R196.reuse, R200, R4 ;  /* 0x000000c8c404723c */ /* 0x040ff00000001804 */
[C---:B------:R-:W-:Y:S01]  /*f7f0*/  HMMA.16816.F32 R8, R196.reuse, R202, R8 ;  /* 0x000000cac408723c */ /* 0x040fe20000001808 */
[----:B------:R-:W2:Y:S07]  /*f800*/  LDSM.16.M88.4 R200, [R228+0xe100] ;  /* 0x00e10000e4c8783b */ /* 0x000eae0000000200 */
[C---:B------:R-:W-:Y:S08]  /*f810*/  HMMA.16816.F32 R12, R196.reuse, R204, R12 ;  /* 0x000000ccc40c723c */ /* 0x040ff0000000180c */
[C---:B------:R-:W-:Y:S01]  /*f820*/  HMMA.16816.F32 R16, R196.reuse, R206, R16 ;  /* 0x000000cec410723c */ /* 0x040fe20000001810 */
[----:B------:R-:W-:Y:S07]  /*f830*/  LDSM.16.M88.4 R204, [R220+0x6000] ;  /* 0x00600000dccc783b */ /* 0x000fee0000000200 */
[C---:B-1----:R-:W-:Y:S08]  /*f840*/  HMMA.16816.F32 R20, R196.reuse, R164, R20 ;  /* 0x000000a4c414723c */ /* 0x042ff00000001814 */
[C---:B------:R-:W-:Y:S01]  /*f850*/  HMMA.16816.F32 R24, R196.reuse, R166, R24 ;  /* 0x000000a6c418723c */ /* 0x040fe20000001818 */
[----:B------:R-:W1:Y:S07]  /*f860*/  LDSM.16.M88.4 R164, [R228+0xe900] ;  /* 0x00e90000e4a4783b */ /* 0x000e6e0000000200 */
[C---:B----4-:R-:W-:Y:S08]  /*f870*/  HMMA.16816.F32 R28, R196.reuse, R172, R28 ;  /* 0x000000acc41c723c */ /* 0x050ff0000000181c */
[----:B------:R-:W-:Y:S01]  /*f880*/  HMMA.16816.F32 R32, R196, R174, R32 ;  /* 0x000000aec420723c */ /* 0x000fe20000001820 */
[----:B------:R-:W4:Y:S06]  /*f890*/  LDSM.16.M88.4 R172, [R228+0xf100] ;  /* 0x00f10000e4ac783b */ /* 0x000f2c0000000200 */
[----:B------:R-:W-:Y:S01]  /*f8a0*/  LDSM.16.M88.4 R196, [R227+0x1c100] ;  /* 0x01c10000e3c4783b */ /* 0x000fe20000000200 */
[C---:B-----5:R-:W-:Y:S08]  /*f8b0*/  HMMA.16816.F32 R4, R180.reuse, R184, R4 ;  /* 0x000000b8b404723c */ /* 0x060ff00000001804 */
[C---:B------:R-:W-:Y:S01]  /*f8c0*/  HMMA.16816.F32 R8, R180.reuse, R186, R8 ;  /* 0x000000bab408723c */ /* 0x040fe20000001808 */
[----:B------:R-:W5:Y:S07]  /*f8d0*/  LDSM.16.M88.4 R184, [R228+0xf900] ;  /* 0x00f90000e4b8783b */ /* 0x000f6e0000000200 */
[C---:B------:R-:W-:Y:S08]  /*f8e0*/  HMMA.16816.F32 R12, R180.reuse, R188, R12 ;  /* 0x000000bcb40c723c */ /* 0x040ff0000000180c */
[C---:B------:R-:W-:Y:S08]  /*f8f0*/  HMMA.16816.F32 R16, R180.reuse, R190, R16 ;  /* 0x000000beb410723c */ /* 0x040ff00000001810 */
[C---:B--2---:R-:W-:Y:S08]  /*f900*/  HMMA.16816.F32 R20, R180.reuse, R168, R20 ;  /* 0x000000a8b414723c */ /* 0x044ff00000001814 */
[C---:B------:R-:W-:Y:S08]  /*f910*/  HMMA.16816.F32 R24, R180.reuse, R170, R24 ;  /* 0x000000aab418723c */ /* 0x040ff00000001818 */
[C---:B---3--:R-:W-:Y:S08]  /*f920*/  HMMA.16816.F32 R28, R180.reuse, R176, R28 ;  /* 0x000000b0b41c723c */ /* 0x048ff0000000181c */
[----:B------:R-:W-:Y:S08]  /*f930*/  HMMA.16816.F32 R32, R180, R178, R32 ;  /* 0x000000b2b420723c */ /* 0x000ff00000001820 */
[C---:B------:R-:W-:Y:S08]  /*f940*/  HMMA.16816.F32 R4, R192.reuse, R200, R4 ;  /* 0x000000c8c004723c */ /* 0x040ff00000001804 */
[C---:B------:R-:W-:Y:S08]  /*f950*/  HMMA.16816.F32 R8, R192.reuse, R202, R8 ;  /* 0x000000cac008723c */ /* 0x040ff00000001808 */
[C---:B-1----:R-:W-:Y:S08]  /*f960*/  HMMA.16816.F32 R12, R192.reuse, R164, R12 ;  /* 0x000000a4c00c723c */ /* 0x042ff0000000180c */
[C---:B------:R-:W-:Y:S01]  /*f970*/  HMMA.16816.F32 R16, R192.reuse, R166, R16 ;  /* 0x000000a6c010723c */ /* 0x040fe20000001810 */
[----:B------:R-:W1:Y:S07]  /*f980*/  LDSM.16.M88.4 R164, [R220+0x6800] ;  /* 0x00680000dca4783b */ /* 0x000e6e0000000200 */
[C---:B----4-:R-:W-:Y:S08]  /*f990*/  HMMA.16816.F32 R20, R192.reuse, R172, R20 ;  /* 0x000000acc014723c */ /* 0x050ff00000001814 */
[C---:B------:R-:W-:Y:S08]  /*f9a0*/  HMMA.16816.F32 R24, R192.reuse, R174, R24 ;  /* 0x000000aec018723c */ /* 0x040ff00000001818 */
[C---:B-----5:R-:W-:Y:S08]  /*f9b0*/  HMMA.16816.F32 R28, R192.reuse, R184, R28 ;  /* 0x000000b8c01c723c */ /* 0x060ff0000000181c */
[----:B------:R-:W-:Y:S08]  /*f9c0*/  HMMA.16816.F32 R32, R192, R186, R32 ;  /* 0x000000bac020723c */ /* 0x000ff00000001820 */
[C---:B------:R-:W-:Y:S08]  /*f9d0*/  HMMA.16816.F32 R4, R196.reuse, R204, R4 ;  /* 0x000000ccc404723c */ /* 0x040ff00000001804 */
[C---:B------:R-:W-:Y:S08]  /*f9e0*/  HMMA.16816.F32 R8, R196.reuse, R206, R8 ;  /* 0x000000cec408723c */ /* 0x040ff00000001808 */
[C---:B-1----:R-:W-:Y:S08]  /*f9f0*/  HMMA.16816.F32 R12, R196.reuse, R164, R12 ;  /* 0x000000a4c40c723c */ /* 0x042ff0000000180c */
[----:B------:R-:W-:Y:S01]  /*fa00*/  FMUL.FTZ R169, R4, c[0x0][0x320] ;  /* 0x0000c80004a97a20 */ /* 0x000fe20000410000 */
[C---:B------:R-:W-:Y:S03]  /*fa10*/  HMMA.16816.F32 R16, R196.reuse, R166, R16 ;  /* 0x000000a6c410723c */ /* 0x040fe60000001810 */
[----:B------:R-:W-:Y:S02]  /*fa20*/  FMUL.FTZ R170, R5, c[0x0][0x320] ;  /* 0x0000c80005aa7a20 */ /* 0x000fe40000410000 */
[----:B------:R-:W1:Y:S01]  /*fa30*/  MUFU.TANH R169, R169 ;  /* 0x000000a900a97308 */ /* 0x000e620000002400 */
[----:B------:R-:W-:Y:S02]  /*fa40*/  FMUL.FTZ R0, R6, c[0x0][0x320] ;  /* 0x0000c80006007a20 */ /* 0x000fe40000410000 */
[----:B------:R-:W-:Y:S04]  /*fa50*/  FMUL.FTZ R9, R9, c[0x0][0x320] ;  /* 0x0000c80009097a20 */ /* 0x000fe80000410000 */
[----:B------:R-:W-:Y:S02]  /*fa60*/  FMUL.FTZ R10, R10, c[0x0][0x320] ;  /* 0x0000c8000a0a7a20 */ /* 0x000fe40000410000 */
[----:B------:R-:W-:Y:S01]  /*fa70*/  FMUL.FTZ R11, R11, c[0x0][0x320] ;  /* 0x0000c8000b0b7a20 */ /* 0x000fe20000410000 */
[----:B------:R-:W2:Y:S01]  /*fa80*/  MUFU.TANH R172, R9 ;  /* 0x0000000900ac7308 */ /* 0x000ea20000002400 */
[----:B------:R-:W-:Y:S02]  /*fa90*/  FMUL.FTZ R168, R7, c[0x0][0x320] ;  /* 0x0000c80007a87a20 */ /* 0x000fe40000410000 */
[----:B------:R-:W3:Y:S01]  /*faa0*/  LDSM.16.M88.4 R4, [R220+0x7000] ;  /* 0x00700000dc04783b */ /* 0x000ee20000000200 */
[----:B------:R-:W-:Y:S02]  /*fab0*/  FMUL.FTZ R171, R8, c[0x0][0x320] ;  /* 0x0000c80008ab7a20 */ /* 0x000fe40000410000 */
[----:B------:R-:W-:Y:S02]  /*fac0*/  FMUL.FTZ R195, R12, c[0x0][0x320] ;  /* 0x0000c8000cc37a20 */ /* 0x000fe40000410000 */
[----:B------:R-:W-:Y:S02]  /*fad0*/  FMUL.FTZ R12, R15, c[0x0][0x320] ;  /* 0x0000c8000f0c7a20 */ /* 0x000fe40000410000 */
[----:B------:R-:W4:Y:S01]  /*fae0*/  MUFU.TANH R164, R10 ;  /* 0x0000000a00a47308 */ /* 0x000f220000002400 */
[----:B------:R-:W-:Y:S02]  /*faf0*/  FMUL.FTZ R175, R16, c[0x0][0x320] ;  /* 0x0000c80010af7a20 */ /* 0x000fe40000410000 */
[----:B------:R-:W-:Y:S02]  /*fb00*/  FMUL.FTZ R13, R13, c[0x0][0x320] ;  /* 0x0000c8000d0d7a20 */ /* 0x000fe40000410000 */
[----:B------:R-:W-:Y:S02]  /*fb10*/  FMUL.FTZ R14, R14, c[0x0][0x320] ;  /* 0x0000c8000e0e7a20 */ /* 0x000fe40000410000 */
[----:B------:R-:W-:Y:S02]  /*fb20*/  FMUL.FTZ R17, R17, c[0x0][0x320] ;  /* 0x0000c80011117a20 */ /* 0x000fe40000410000 */
[----:B------:R-:W-:Y:S01]  /*fb30*/  FMUL.FTZ R18, R18, c[0x0][0x320] ;  /* 0x0000c80012127a20 */ /* 0x000fe20000410000 */
[----:B------:R5:W1:Y:S10]  /*fb40*/  MUFU.TANH R165, R11 ;  /* 0x0000000b00a57308 */ /* 0x000a740000002400 */
[----:B------:R-:W1:Y:S10]  /*fb50*/  MUFU.TANH R170, R170 ;  /* 0x000000aa00aa7308 */ /* 0x000e740000002400 */
[----:B------:R-:W1:Y:S01]  /*fb60*/  MUFU.TANH R0, R0 ;  /* 0x0000000000007308 */ /* 0x000e620000002400 */
[C---:B---3--:R-:W-:Y:S01]  /*fb70*/  HMMA.16816.F32 R20, R196.reuse, R4, R20 ;  /* 0x00000004c414723c */ /* 0x048fe20000001814 */
[----:B-----5:R-:W3:Y:S01]  /*fb80*/  LDSM.16.M88.4 R8, [R220+0x7800] ;  /* 0x00780000dc08783b */ /* 0x020ee20000000200 */
[----:B------:R-:W-:Y:S07]  /*fb90*/  DEPBAR.LE SB0, 0x0 ;  /* 0x000080000000791a */ /* 0x000fee0000000000 */
[----:B------:R-:W1:Y:S01]  /*fba0*/  MUFU.TANH R168, R168 ;  /* 0x000000a800a87308 */ /* 0x000e620000002400 */
[----:B------:R-:W-:Y:S01]  /*fbb0*/  BAR.SYNC.DEFER_BLOCKING 0x0 ;  /* 0x0000000000007b1d */ /* 0x000fe20000010000 */
[C---:B------:R-:W-:Y:S05]  /*fbc0*/  HMMA.16816.F32 R24, R196.reuse, R6, R24 ;  /* 0x00000006c418723c */ /* 0x040fea0000001818 */
[----:B------:R-:W-:Y:S03]  /*fbd0*/  FMUL.FTZ R4, R19, c[0x0][0x320] ;  /* 0x0000c80013047a20 */ /* 0x000fe60000410000 */
[----:B------:R-:W1:Y:S05]  /*fbe0*/  MUFU.TANH R171, R171 ;  /* 0x000000ab00ab7308 */ /* 0x000e6a0000002400 */
[----:B------:R-:W-:Y:S02]  /*fbf0*/  FMUL.FTZ R207, R20, c[0x0][0x320] ;  /* 0x0000c80014cf7a20 */ /* 0x000fe40000410000 */
[----:B------:R-:W-:Y:S03]  /*fc00*/  FMUL.FTZ R21, R21, c[0x0][0x320] ;  /* 0x0000c80015157a20 */ /* 0x000fe60000410000 */
[----:B------:R-:W1:Y:S01]  /*fc10*/  MUFU.TANH R195, R195 ;  /* 0x000000c300c37308 */ /* 0x000e620000002400 */
[----:B------:R-:W-:Y:S02]  /*fc20*/  FMUL.FTZ R22, R22, c[0x0][0x320] ;  /* 0x0000c80016167a20 */ /* 0x000fe40000410000 */
[----:B------:R-:W-:Y:S03]  /*fc30*/  FMUL.FTZ R23, R23, c[0x0][0x320] ;  /* 0x0000c80017177a20 */ /* 0x000fe60000410000 */
[----:B------:R-:W-:Y:S02]  /*fc40*/  FMUL.FTZ R203, R24, c[0x0][0x320] ;  /* 0x0000c80018cb7a20 */ /* 0x000fe40000410000 */
[----:B------:R-:W-:Y:S02]  /*fc50*/  FMUL.FTZ R5, R27, c[0x0][0x320] ;  /* 0x0000c8001b057a20 */ /* 0x000fe40000410000 */
[----:B------:R1:W1:Y:S01]  /*fc60*/  MUFU.TANH R193, R13 ;  /* 0x0000000d00c17308 */ /* 0x0002620000002400 */
[----:B------:R-:W-:Y:S02]  /*fc70*/  FMUL.FTZ R25, R25, c[0x0][0x320] ;  /* 0x0000c80019197a20 */ /* 0x000fe40000410000 */
[----:B------:R-:W-:Y:S01]  /*fc80*/  FMUL.FTZ R26, R26, c[0x0][0x320] ;  /* 0x0000c8001a1a7a20 */ /* 0x000fe20000410000 */
[C---:B---3--:R-:W-:Y:S06]  /*fc90*/  HMMA.16816.F32 R28, R196.reuse, R8, R28 ;  /* 0x00000008c41c723c */ /* 0x048fec000000181c */
[----:B------:R3:W1:Y:S02]  /*fca0*/  MUFU.TANH R194, R14 ;  /* 0x0000000e00c27308 */ /* 0x0006640000002400 */
[----:B------:R-:W-:Y:S08]  /*fcb0*/  HMMA.16816.F32 R32, R196, R10, R32 ;  /* 0x0000000ac420723c */ /* 0x000ff00000001820 */
[----:B------:R-:W1:Y:S08]  /*fcc0*/  MUFU.TANH R12, R12 ;  /* 0x0000000c000c7308 */ /* 0x000e700000002400 */
[----:B------:R-:W-:Y:S02]  /*fcd0*/  FMUL.FTZ R191, R28, c[0x0][0x320] ;  /* 0x0000c8001cbf7a20 */ /* 0x000fe40000410000 */
        /* <DEDUP_REMOVED lines=10> */
[----:B------:R-:W1:Y:S10]  /*fd80*/  MUFU.TANH R4, R4 ;  /* 0x0000000400047308 */ /* 0x000e740000002400 */
[----:B------:R-:W1:Y:S10]  /*fd90*/  MUFU.TANH R207, R207 ;  /* 0x000000cf00cf7308 */ /* 0x000e740000002400 */
[----:B------:R3:W1:Y:S10]  /*fda0*/  MUFU.TANH R205, R21 ;  /* 0x0000001500cd7308 */ /* 0x0006740000002400 */
[----:B------:R3:W1:Y:S10]  /*fdb0*/  MUFU.TANH R204, R22 ;  /* 0x0000001600cc7308 */ /* 0x0006740000002400 */
[----:B------:R3:W1:Y:S10]  /*fdc0*/  MUFU.TANH R202, R23 ;  /* 0x0000001700ca7308 */ /* 0x0006740000002400 */
[----:B------:R-:W1:Y:S10]  /*fdd0*/  MUFU.TANH R203, R203 ;  /* 0x000000cb00cb7308 */ /* 0x000e740000002400 */
[----:B------:R3:W1:Y:S10]  /*fde0*/  MUFU.TANH R201, R25 ;  /* 0x0000001900c97308 */ /* 0x0006740000002400 */
        /* <DEDUP_REMOVED lines=9> */
[----:B------:R-:W1:Y:S01]  /*fe80*/  MUFU.TANH R7, R7 ;  /* 0x0000000700077308 */ /* 0x000e620000002400 */
[----:B------:R-:W-:-:S05]  /*fe90*/  @P0 BRA `(.L_x_2005) ;  /* 0x0000038000000947 */ /* 0x000fca0003800000 */
[----:B--2-4-:R-:W-:Y:S01]  /*fea0*/  ULEA UR4, UR20, UR12, 0x6 ;  /* 0x0000000c14047291 */ /* 0x014fe2000f8e303f */
[----:B------:R-:W-:Y:S01]  /*feb0*/  ISETP.NE.AND P1, PT, R236, 0x1, PT ;  /* 0x00000001ec00780c */ /* 0x000fe20003f25270 */
[----:B------:R-:W-:Y:S04]  /*fec0*/  IMAD.MOV.U32 R237, RZ, RZ, RZ ;  /* 0x000000ffffed7224 */ /* 0x000fe800078e00ff */
[----:B------:R-:W-:Y:S05]  /*fed0*/  IMAD.U32 R238, RZ, RZ, UR4 ;  /* 0x00000004ffee7e24 */ /* 0x000fea000f8e00ff */
[----:B------:R-:W-:Y:S05]  /*fee0*/  IADD3 R238, R238, -0x40, R239 ;  /* 0xffffffc0eeee7810 */ /* 0x000fea0007ffe0ef */
[----:B------:R-:W-:Y:S04]  /*fef0*/  @P1 IMAD.HI.U32 R10, R238, c[0x0][0x2bc], RZ ;  /* 0x0000af00ee0a1a27 */ /* 0x000fe800078e00ff */
[----:B------:R-:W-:Y:S01]  /*ff00*/  IMAD.MOV.U32 R6, RZ, RZ, R238 ;  /* 0x000000ffff067224 */ /* 0x000fe200078e00ee */
[----:B------:R-:W-:Y:S04]  /*ff10*/  @P1 SHF.R.U32.HI R6, RZ, c[0x0][0x2c0], R10 ;  /* 0x0000b000ff061a19 */ /* 0x000fe8000001160a */
[C---:B------:R-:W-:Y:S04]  /*ff20*/  @!P2 IADD3 R11, P0, R6.reuse, UR16, RZ ;  /* 0x00000010060bac10 */ /* 0x040fe8000ff1e0ff */
[----:B------:R-:W-:Y:S02]  /*ff30*/  @!P2 LEA.HI.X.SX32 R10, R6, UR8, 0x1, P0 ;  /* 0x00000008060aac11 */ /* 0x000fe400080f0eff */
[C---:B------:R-:W-:Y:S04]  /*ff40*/  @!P2 LEA R8, P0, R11.reuse, c[0x0][0x2a0], 0x2 ;  /* 0x0000a8000b08aa11 */ /* 0x040fe800078010ff */
[----:B------:R-:W-:Y:S01]  /*ff50*/  @!P2 LEA.HI.X R9, R11, c[0x0][0x2a4], R10, 0x2, P0 ;  /* 0x0000a9000b09aa11 */ /* 0x000fe200000f140a */
[----:B------:R-:W-:Y:S04]  /*ff60*/  IMAD.MOV R11, RZ, RZ, -R6 ;  /* 0x000000ffff0b7224 */ /* 0x000fe800078e0a06 */
[----:B------:R-:W2:Y:S01]  /*ff70*/  @!P2 LDG.E R237, [R8.64] ;  /* 0x0000001208eda981 */ /* 0x000ea2000c1e1900 */
[----:B------:R-:W-:Y:S04]  /*ff80*/  IMAD R238, R11, c[0x0][0x2b8], R238 ;  /* 0x0000ae000bee7a24 */ /* 0x000fe800078e02ee */
[C---:B---3--:R-:W-:Y:S01]  /*ff90*/  IMAD.WIDE.U32 R14, R238.reuse, c[0x0][0x1e0], RZ ;  /* 0x00007800ee0e7a25 */ /* 0x048fe200078e00ff */
[----:B------:R-:W-:Y:S05]  /*ffa0*/  SHF.R.S32.HI R11, RZ, 0x1f, R238 ;  /* 0x0000001fff0b7819 */ /* 0x000fea00000114ee */
[----:B------:R-:W-:Y:S04]  /*ffb0*/  IMAD R11, R11, c[0x0][0x1e0], RZ ;  /* 0x000078000b0b7a24 */ /* 0x000fe800078e02ff */
[----:B------:R-:W-:Y:S04]  /*ffc0*/  IMAD R11, R238, c[0x0][0x1e4], R11 ;  /* 0x00007900ee0b7a24 */ /* 0x000fe800078e020b */
[----:B------:R-:W-:Y:S01]  /*ffd0*/  IMAD.IADD R15, R15, 0x1, R11 ;  /* 0x000000010f0f7824 */ /* 0x000fe200078e020b */
[----:B--2---:R-:W-:Y:S03]  /*ffe0*/  SHF.R.S32.HI R6, RZ, 0x1f, R237 ;  /* 0x0000001fff067819 */ /* 0x004fe600000114ed */
[C---:B------:R-:W-:Y:S04]  /*fff0*/  IMAD.WIDE.U32 R14, R237.reuse, c[0x0][0x1f0], R14 ;  /* 0x00007c00ed0e7a25 */ /* 0x040fe800078e000e */
[----:B------:R-:W-:Y:S01]  /*10000*/  IMAD R6, R6, c[0x0][0x1f0], RZ ;  /* 0x00007c0006067a24 */ /* 0x000fe200078e02ff */
[----:B------:R-:W-:Y:S03]  /*10010*/  IADD3 R9, P0, R14, UR14, RZ ;  /* 0x0000000e0e097c10 */ /* 0x000fe6000ff1e0ff */
[----:B------:R-:W-:Y:S05]  /*10020*/  IMAD R6, R237, c[0x0][0x1f4], R6 ;  /* 0x00007d00ed067a24 */ /* 0x000fea00078e0206 */
[----:B------:R-:W-:Y:S02]  /*10030*/  IADD3.X R6, R15, UR7, R6, P0, !PT ;  /* 0x000000070f067c10 */ /* 0x000fe400087fe406 */
[C---:B-1----:R-:W-:Y:S04]  /*10040*/  LEA R13, P0, R9.reuse, c[0x0][0x1c8], 0x1 ;  /* 0x00007200090d7a11 */ /* 0x042fe800078008ff */
[----:B------:R-:W-:Y:S02]  /*10050*/  LEA.HI.X R11, R9, c[0x0][0x1cc], R6, 0x1, P0 ;  /* 0x00007300090b7a11 */ /* 0x000fe400000f0c06 */
[----:B------:R-:W1:Y:S04]  /*10060*/  SHFL.IDX PT, R9, R13, RZ, 0x181f ;  /* 0x00181fff0d097589 */ /* 0x000e6800000e0000 */
[----:B------:R-:W2:Y:S04]  /*10070*/  SHFL.IDX PT, R10, R11, RZ, 0x181f ;  /* 0x00181fff0b0a7589 */ /* 0x000ea800000e0000 */
[----:B------:R-:W3:Y:S04]  /*10080*/  SHFL.IDX PT, R6, R13, 0x1, 0x181f ;  /* 0x00381f000d067f89 */ /* 0x000ee800000e0000 */
[----:B------:R-:W4:Y:S01]  /*10090*/  SHFL.IDX PT, R8, R11, 0x1, 0x181f ;  /* 0x00381f000b087f89 */ /* 0x000f2200000e0000 */
[C---:B-1----:R-:W-:Y:S05]  /*100a0*/  IADD3 R18, P0, R9.reuse, R249, RZ ;  /* 0x000000f909127210 */ /* 0x042fea0007f1e0ff */
        /* <DEDUP_REMOVED lines=10> */
[----:B---3--:R-:W-:Y:S04]  /*10150*/  IADD3 R24, P0, R6, R249, RZ ;  /* 0x000000f906187210 */ /* 0x008fe80007f1e0ff */
[----:B------:R1:W-:Y:S01]  /*10160*/  LDGSTS.E.BYPASS.LTC128B.128 [R235+0xe100], [R20.64], !P6 ;  /* 0x0e10000014eb7fae */ /* 0x0003e2000f101d52 */
[----:B----4-:R-:W-:Y:S01]  /*10170*/  IMAD.X R25, R8, 0x1, R248, P0 ;  /* 0x0000000108197824 */ /* 0x010fe200000e06f8 */
[----:B------:R-:W-:Y:S04]  /*10180*/  IADD3 R22, P0, R6, R250, RZ ;  /* 0x000000fa06167210 */ /* 0x000fe80007f1e0ff */
[----:B------:R1:W-:Y:S01]  /*10190*/  LDGSTS.E.BYPASS.LTC128B.128 [R235+0x9100], [R24.64], !P3 ;  /* 0x0910000018eb7fae */ /* 0x0003e2000d901d52 */
        /* <DEDUP_REMOVED lines=8> */
.L_x_2005:
[----:B--2-4-:R-:W-:Y:S01]  /*10220*/  PLOP3.LUT P0, PT, PT, PT, UP1, 0x80, 0x0 ;  /* 0x000000000000781c */ /* 0x014fe20003f0f018 */
[----:B------:R-:W0:Y:S01]  /*10230*/  LDGDEPBAR ;  /* 0x00000000000079af */ /* 0x000e220000000000 */
[----:B-1----:R-:W-:Y:S01]  /*10240*/  IMAD.MOV.U32 R15, RZ, RZ, R240 ;  /* 0x000000ffff0f7224 */ /* 0x002fe200078e00f0 */
[----:B------:R-:W-:Y:S01]  /*10250*/  USHF.L.U32 UR4, UR20, 0x6, URZ ;  /* 0x0000000614047899 */ /* 0x000fe2000800063f */
[----:B------:R-:W-:Y:S09]  /*10260*/  IMAD.U32 R8, RZ, RZ, UR10 ;  /* 0x0000000aff087e24 */ /* 0x000ff2000f8e00ff */
[----:B------:R-:W-:Y:S01]  /*10270*/  @P0 IMAD.HI.U32 R6, R240, c[0x0][0x2c8], RZ ;  /* 0x0000b200f0060a27 */ /* 0x000fe200078e00ff */
[----:B------:R-:W-:Y:S11]  /*10280*/  PLOP3.LUT P0, PT, PT, PT, UP1, 0x80, 0x0 ;  /* 0x000000000000781c */ /* 0x000ff60003f0f018 */
[----:B------:R-:W-:Y:S02]  /*10290*/  @!UPT UIADD3 URZ, URZ, URZ, URZ ;  /* 0x0000003f3f3ff290 */ /* 0x000fe4000fffe03f */
[----:B------:R-:W-:Y:S01]  /*102a0*/  @P0 SHF.R.U32.HI R15, RZ, c[0x0][0x2cc], R6 ;  /* 0x0000b300ff0f0a19 */ /* 0x000fe20000011606 */
[----:B------:R-:W-:Y:S01]  /*102b0*/  IMAD.U32 R6, RZ, RZ, UR4 ;  /* 0x00000004ff067e24 */ /* 0x000fe2000f8e00ff */
[----:B------:R-:W-:Y:S03]  /*102c0*/  PLOP3.LUT P0, PT, PT, PT, UP0, 0x40, 0x0 ;  /* 0x000000000000781c */ /* 0x000fe60003f0e808 */
[----:B------:R-:W1:Y:S01]  /*102d0*/  SHFL.IDX PT, R11, R15, RZ, 0x1c1f ;  /* 0x001c1fff0f0b7589 */ /* 0x000e6200000e0000 */
[----:B------:R-:W-:Y:S04]  /*102e0*/  IADD3 R9, -R241, 0x1, -R6 ;  /* 0x00000001f1097810 */ /* 0x000fe80007ffe906 */
[----:B------:R-:W-:Y:S04]  /*102f0*/  IADD3 R8, R9, -c[0x0][0x168], R8 ;  /* 0x80005a0009087a10 */ /* 0x000fe80007ffe008 */
[C---:B------:R-:W-:Y:S02]  /*10300*/  IADD3 R10, R8.reuse, c[0x0][0x328], RZ ;  /* 0x0000ca00080a7a10 */ /* 0x040fe40007ffe0ff */
[----:B------:R-:W-:Y:S03]  /*10310*/  IADD3 R8, R8, UR11, RZ ;  /* 0x0000000b08087c10 */ /* 0x000fe6000fffe0ff */
[--C-:B-1-3--:R-:W-:Y:S02]  /*10320*/  IMAD.IADD R14, R10, 0x1, R11.reuse ;  /* 0x000000010a0e7824 */ /* 0x10afe400078e020b */
        /* <DEDUP_REMOVED lines=17> */
.L_x_2008:
[----:B------:R-:W-:Y:S04]  /*10440*/  MOV R9, c[0x0][0x32c] ;  /* 0x0000cb0000097a02 */ /* 0x000fe80000000f00 */
[----:B------:R-:W-:Y:S11]  /*10450*/  ISETP.NE.AND P0, PT, R9, 0x1, PT ;  /* 0x000000010900780c */ /* 0x000ff60003f05270 */
[----:B------:R-:W-:Y:S02]  /*10460*/  @!UPT UIADD3 URZ, URZ, URZ, URZ ;  /* 0x0000003f3f3ff290 */ /* 0x000fe4000fffe03f */
[----:B------:R-:W-:Y:S05]  /*10470*/  @P0 IMAD.HI.U32 R9, R11, c[0x0][0x330], RZ ;  /* 0x0000cc000b090a27 */ /* 0x000fea00078e00ff */
[----:B------:R-:W-:Y:S02]  /*10480*/  @P0 SHF.R.U32.HI R11, RZ, c[0x0][0x334], R9 ;  /* 0x0000cd00ff0b0a19 */ /* 0x000fe40000011609 */
.L_x_2009:
[----:B------:R-:W-:Y:S05]  /*10490*/  BSYNC B0 ;  /* 0x0000000000007941 */ /* 0x000fea0003800000 */
.L_x_2007:
[----:B------:R-:W-:Y:S04]  /*104a0*/  IMAD R16, R11, c[0x0][0x32c], -R6 ;  /* 0x0000cb000b107a24 */ /* 0x000fe800078e0a06 */
[----:B------:R-:W-:Y:S05]  /*104b0*/  IMAD.IADD R16, R16, 0x1, -R241 ;  /* 0x0000000110107824 */ /* 0x000fea00078e0af1 */
[----:B------:R-:W-:Y:S02]  /*104c0*/  IADD3 R9, R16, c[0x0][0x32c], RZ ;  /* 0x0000cb0010097a10 */ /* 0x000fe40007ffe0ff */
[----:B------:R-:W-:Y:S02]  /*104d0*/  IMNMX R13, R13, R16, !PT ;  /* 0x000000100d0d7217 */ /* 0x000fe40007800200 */
[----:B------:R-:W-:Y:S02]  /*104e0*/  IMNMX R14, R14, R9, PT ;  /* 0x000000090e0e7217 */ /* 0x000fe40003800200 */
.L_x_2006:
[----:B------:R-:W-:Y:S01]  /*104f0*/  UISETP.GT.AND UP2, UPT, UR20, -0x1, UPT ;  /* 0xffffffff1400788c */ /* 0x000fe2000bf44270 */
[----:B------:R-:W1:Y:S05]  /*10500*/  SHFL.IDX PT, R15, R15, 0x1, 0x1c1f ;  /* 0x003c1f000f0f7f89 */ /* 0x000e6a00000e0000 */
[----:B------:R-:W-:Y:S04]  /*10510*/  PLOP3.LUT P0, PT, PT, PT, UP2, 0x80, 0x0 ;  /* 0x000000000000781c */ /* 0x000fe80003f0f028 */
[----:B------:R-:W-:Y:S04]  /*10520*/  ISETP.GT.AND P0, PT, R13, RZ, P0 ;  /* 0x000000ff0d00720c */ /* 0x000fe80000704270 */
        /* <DEDUP_REMOVED lines=58> */
[----:B------:R-:W-:Y:S04]  /*108d0*/  PLOP3.LUT P0, PT, PT, PT, UP2, 0x80, 0x0 ;  /* 0x000000000000781c */ /* 0x000fe80003f0f028 */
[----:B------:R-:W-:Y:S01]  /*108e0*/  ISETP.GT.AND P0, PT, R13, 0x39, P0 ;  /* 0x000000390d00780c */ /* 0x000fe20000704270 */
[--C-:B-1----:R-:W-:Y:S03]  /*108f0*/  IMAD.IADD R13, R10, 0x1, R15.reuse ;  /* 0x000000010a0d7824 */ /* 0x102fe600078e020f */
[----:B------:R-:W-:Y:S01]  /*10900*/  ISETP.LT.OR P0, PT, R14, 0x3a, P0 ;  /* 0x0000003a0e00780c */ /* 0x000fe20000701670 */
[----:B------:R-:W-:Y:S03]  /*10910*/  IMAD.IADD R14, R8, 0x1, R15 ;  /* 0x00000001080e7824 */ /* 0x000fe600078e020f */
        /* <DEDUP_REMOVED lines=19> */
.L_x_2012:
[----:B------:R-:W-:Y:S04]  /*10a50*/  MOV R8, 0x1 ;  /* 0x0000000100087802 */ /* 0x000fe80000000f00 */
[----:B------:R-:W-:Y:S11]  /*10a60*/  ISETP.NE.AND P0, PT, R8, c[0x0][0x32c], PT ;  /* 0x0000cb0008007a0c */ /* 0x000ff60003f05270 */
[----:B------:R-:W-:Y:S02]  /*10a70*/  @!UPT UIADD3 URZ, URZ, URZ, URZ ;  /* 0x0000003f3f3ff290 */ /* 0x000fe4000fffe03f */
[----:B------:R-:W-:Y:S05]  /*10a80*/  @P0 IMAD.HI.U32 R8, R15, c[0x0][0x330], RZ ;  /* 0x0000cc000f080a27 */ /* 0x000fea00078e00ff */
[----:B------:R-:W-:Y:S02]  /*10a90*/  @P0 SHF.R.U32.HI R15, RZ, c[0x0][0x334], R8 ;  /* 0x0000cd00ff0f0a19 */ /* 0x000fe40000011608 */
.L_x_2013:
[----:B------:R-:W-:Y:S05]  /*10aa0*/  BSYNC B0 ;  /* 0x0000000000007941 */ /* 0x000fea0003800000 */
.L_x_2011:
[----:B------:R-:W-:Y:S04]  /*10ab0*/  IMAD R6, R15, c[0x0][0x32c], -R6 ;  /* 0x0000cb000f067a24 */ /* 0x000fe800078e0a06 */
[----:B------:R-:W-:Y:S05]  /*10ac0*/  IMAD.IADD R15, R6, 0x1, -R241 ;  /* 0x00000001060f7824 */ /* 0x000fea00078e0af1 */
[----:B------:R-:W-:Y:S02]  /*10ad0*/  IADD3 R6, R15, c[0x0][0x32c], RZ ;  /* 0x0000cb000f067a10 */ /* 0x000fe40007ffe0ff */
[----:B------:R-:W-:Y:S02]  /*10ae0*/  IMNMX R14, R14, R15, !PT ;  /* 0x0000000f0e0e7217 */ /* 0x000fe40007800200 */
[----:B------:R-:W-:Y:S02]  /*10af0*/  IMNMX R13, R13, R6, PT ;  /* 0x000000060d0d7217 */ /* 0x000fe40003800200 */
.L_x_2010:
[----:B------:R-:W-:Y:S01]  /*10b00*/  PLOP3.LUT P0, PT, PT, PT, UP2, 0x80, 0x0 ;  /* 0x000000000000781c */ /* 0x000fe20003f0f028 */
[----:B------:R-:W-:Y:S03]  /*10b10*/  LDSM.16.MT88.4 R20, [R226+0x100] ;  /* 0x00010000e214783b */ /* 0x000fe60000004200 */
[----:B------:R-:W-:Y:S04]  /*10b20*/  ISETP.GT.AND P0, PT, R14, RZ, P0 ;  /* 0x000000ff0e00720c */ /* 0x000fe80000704270 */
[----:B------:R-:W-:Y:S01]  /*10b30*/  ISETP.LT.OR P0, PT, R13, 0x1, P0 ;  /* 0x000000010d00780c */ /* 0x000fe20000701670 */
[----:B------:R-:W-:Y:S03]  /*10b40*/  LDSM.16.MT88.4 R28, [R225+0x100] ;  /* 0x00010000e11c783b */ /* 0x000fe60000004200 */
        /* <DEDUP_REMOVED lines=26> */
[C---:B------:R-:W-:Y:S04]  /*10cf0*/  ISETP.LT.OR P0, PT, R13.reuse, 0x11, P0 ;  /* 0x000000110d00780c */ /* 0x040fe80000701670 */
[----:B------:R-:W-:Y:S02]  /*10d00*/  FSEL R194, R194, -INF , !P0 ;  /* 0xff800000c2c27808 */ /* 0x000fe40004000000 */
[----:B------:R-:W-:Y:S02]  /*10d10*/  PLOP3.LUT P0, PT, PT, PT, UP2, 0x80, 0x0 ;  /* 0x000000000000781c */ /* 0x000fe40003f0f028 */
[----:B------:R-:W-:Y:S02]  /*10d20*/  FMNMX.FTZ R15, R194, R15, !PT ;  /* 0x0000000fc20f7209 */ /* 0x000fe40007810000 */
[----:B------:R-:W-:Y:S04]  /*10d30*/  ISETP.GT.AND P0, PT, R14, 0x11, P0 ;  /* 0x000000110e00780c */ /* 0x000fe80000704270 */
        /* <DEDUP_REMOVED lines=40> */
[----:B------:R-:W-:Y:S01]  /*10fc0*/  PLOP3.LUT P0, PT, PT, PT, UP2, 0x80, 0x0 ;  /* 0x000000000000781c */ /* 0x000fe20003f0f028 */
[----:B------:R-:W1:Y:S01]  /*10fd0*/  SHFL.BFLY PT, R5, R0, 0x2, 0x1f ;  /* 0x0c401f0000057f89 */ /* 0x000e6200000e0000 */
        /* <DEDUP_REMOVED lines=8> */
[C---:B------:R-:W-:Y:S02]  /*11060*/  ISETP.LT.OR P0, PT, R13.reuse, 0x32, P0 ;  /* 0x000000320d00780c */ /* 0x040fe40000701670 */
[----:B-1----:R-:W-:Y:S02]  /*11070*/  FMNMX.FTZ R12, R0, R5, !PT ;  /* 0x00000005000c7209 */ /* 0x002fe40007810000 */
[----:B------:R-:W-:Y:S02]  /*11080*/  FSEL R178, R178, -INF , !P0 ;  /* 0xff800000b2b27808 */ /* 0x000fe40004000000 */
[----:B------:R-:W-:Y:S02]  /*11090*/  PLOP3.LUT P0, PT, PT, PT, UP2, 0x80, 0x0 ;  /* 0x000000000000781c */ /* 0x000fe40003f0f028 */
[----:B------:R-:W-:Y:S02]  /*110a0*/  FMNMX.FTZ R15, R178, R15, !PT ;  /* 0x0000000fb20f7209 */ /* 0x000fe40007810000 */
[----:B------:R-:W-:Y:S04]  /*110b0*/  ISETP.GT.AND P0, PT, R14, 0x38, P0 ;  /* 0x000000380e00780c */ /* 0x000fe80000704270 */
[C---:B------:R-:W-:Y:S04]  /*110c0*/  ISETP.LT.OR P0, PT, R13.reuse, 0x39, P0 ;  /* 0x000000390d00780c */ /* 0x040fe80000701670 */
[----:B------:R-:W-:Y:S02]  /*110d0*/  FSEL R176, R176, -INF , !P0 ;  /* 0xff800000b0b07808 */ /* 0x000fe40004000000 */
[----:B------:R-:W-:Y:S01]  /*110e0*/  PLOP3.LUT P0, PT, PT, PT, UP2, 0x80, 0x0 ;  /* 0x000000000000781c */ /* 0x000fe20003f0f028 */
[----:B------:R-:W-:Y:S01]  /*110f0*/  UISETP.GT.AND UP2, UPT, UR20, UR9, UPT ;  /* 0x000000091400728c */ /* 0x000fe2000bf44270 */
[----:B------:R-:W-:Y:S01]  /*11100*/  FMNMX.FTZ R0, R176, R15, !PT ;  /* 0x0000000fb0007209 */ /* 0x000fe20007810000 */
[----:B------:R-:W-:Y:S01]  /*11110*/  UIADD3 UR20, UR20, -0x1, URZ ;  /* 0xffffffff14147890 */ /* 0x000fe2000fffe03f */
[----:B------:R-:W-:Y:S04]  /*11120*/  ISETP.GT.AND P0, PT, R14, 0x39, P0 ;  /* 0x000000390e00780c */ /* 0x000fe80000704270 */
[----:B------:R-:W-:Y:S02]  /*11130*/  ISETP.LT.OR P0, PT, R13, 0x3a, P0 ;  /* 0x0000003a0d00780c */ /* 0x000fe40000701670 */
[----:B------:R-:W1:Y:S02]  /*11140*/  SHFL.BFLY PT, R13, R12, 0x1, 0x1f ;  /* 0x0c201f000c0d7f89 */ /* 0x000e6400000e0000 */
[----:B------:R-:W-:Y:S04]  /*11150*/  FSEL R165, R7, -INF , !P0 ;  /* 0xff80000007a57808 */ /* 0x000fe80004000000 */
[----:B------:R-:W-:Y:S05]  /*11160*/  FMNMX.FTZ R4, R165, R0, !PT ;  /* 0x00000000a5047209 */ /* 0x000fea0007810000 */
[----:B------:R-:W2:Y:S01]  /*11170*/  SHFL.BFLY PT, R7, R4, 0x2, 0x1f ;  /* 0x0c401f0004077f89 */ /* 0x000ea200000e0000 */
[----:B-1----:R-:W-:Y:S07]  /*11180*/  FMNMX.FTZ R0, R12, R13, !PT ;  /* 0x0000000d0c007209 */ /* 0x002fee0007810000 */
[----:B------:R-:W-:Y:S01]  /*11190*/  LDSM.16.MT88.4 R12, [R231+0x100] ;  /* 0x00010000e70c783b */ /* 0x000fe20000004200 */
[C---:B------:R-:W-:Y:S01]  /*111a0*/  FSETP.NEU.FTZ.AND P0, PT, R0.reuse, -INF , PT ;  /* 0xff8000000000780b */ /* 0x040fe20003f1d000 */
[----:B------:R-:W-:Y:S05]  /*111b0*/  FMUL.FTZ R188, R0, c[0x0][0x2d0] ;  /* 0x0000b40000bc7a20 */ /* 0x000fea0000410000 */
[----:B------:R-:W-:Y:S02]  /*111c0*/  FSEL R188, R188, RZ, P0 ;  /* 0x000000ffbcbc7208 */ /* 0x000fe40000000000 */
[----:B--2---:R-:W-:Y:S02]  /*111d0*/  FMNMX.FTZ R5, R4, R7, !PT ;  /* 0x0000000704057209 */ /* 0x004fe40007810000 */
[----:B------:R-:W-:Y:S01]  /*111e0*/  FSEL R4, R0, RZ, P0 ;  /* 0x000000ff00047208 */ /* 0x000fe20000000000 */
[--C-:B------:R-:W-:Y:S02]  /*111f0*/  FFMA.FTZ R180, R169, c[0x0][0x2d0], -R188.reuse ;  /* 0x0000b400a9b47a23 */ /* 0x100fe400000108bc */
[----:B------:R-:W1:Y:S01]  /*11200*/  SHFL.BFLY PT, R164, R5, 0x1, 0x1f ;  /* 0x0c201f0005a47f89 */ /* 0x000e6200000e0000 */
[--C-:B------:R-:W-:Y:S02]  /*11210*/  FFMA.FTZ R167, R11, c[0x0][0x2d0], -R188.reuse ;  /* 0x0000b4000ba77a23 */ /* 0x100fe400000108bc */
[----:B------:R-:W-:Y:S01]  /*11220*/  FADD.FTZ R4, -R4, R3 ;  /* 0x0000000304047221 */ /* 0x000fe20000010100 */
[----:B------:R-:W-:Y:S01]  /*11230*/  MUFU.EX2 R180, R180 ;  /* 0x000000b400b47308 */ /* 0x000fe20000000800 */
[--C-:B------:R-:W-:Y:S02]  /*11240*/  FFMA.FTZ R166, R171, c[0x0][0x2d0], -R188.reuse ;  /* 0x0000b400aba67a23 */ /* 0x100fe400000108bc */
[--C-:B------:R-:W-:Y:S02]  /*11250*/  FFMA.FTZ R181, R9, c[0x0][0x2d0], -R188.reuse ;  /* 0x0000b40009b57a23 */ /* 0x100fe400000108bc */
[----:B------:R-:W-:Y:S02]  /*11260*/  FMUL.FTZ R3, R4, c[0x0][0x2d0] ;  /* 0x0000b40004037a20 */ /* 0x000fe40000410000 */
[--C-:B------:R-:W-:Y:S02]  /*11270*/  FFMA.FTZ R192, R175, c[0x0][0x2d0], -R188.reuse ;  /* 0x0000b400afc07a23 */ /* 0x100fe400000108bc */
[--C-:B------:R-:W-:Y:S01]  /*11280*/  FFMA.FTZ R190, R195, c[0x0][0x2d0], -R188.reuse ;  /* 0x0000b400c3be7a23 */ /* 0x100fe200000108bc */
[----:B------:R-:W2:Y:S01]  /*11290*/  MUFU.EX2 R167, R167 ;  /* 0x000000a700a77308 */ /* 0x000ea20000000800 */
[--C-:B------:R-:W-:Y:S02]  /*112a0*/  FFMA.FTZ R195, R173, c[0x0][0x2d0], -R188.reuse ;  /* 0x0000b400adc37a23 */ /* 0x100fe400000108bc */
[--C-:B------:R-:W-:Y:S02]  /*112b0*/  FFMA.FTZ R193, R193, c[0x0][0x2d0], -R188.reuse ;  /* 0x0000b400c1c17a23 */ /* 0x100fe400000108bc */
[--C-:B------:R-:W-:Y:S02]  /*112c0*/  FFMA.FTZ R206, R207, c[0x0][0x2d0], -R188.reuse ;  /* 0x0000b400cfce7a23 */ /* 0x100fe400000108bc */
[--C-:B------:R-:W-:Y:S02]  /*112d0*/  FFMA.FTZ R205, R205, c[0x0][0x2d0], -R188.reuse ;  /* 0x0000b400cdcd7a23 */ /* 0x100fe400000108bc */
[--C-:B------:R-:W-:Y:S01]  /*112e0*/  FFMA.FTZ R203, R203, c[0x0][0x2d0], -R188.reuse ;  /* 0x0000b400cbcb7a23 */ /* 0x100fe200000108bc */
[----:B-1----:R-:W-:Y:S01]  /*112f0*/  FMNMX.FTZ R164, R164, R5, !PT ;  /* 0x00000005a4a47209 */ /* 0x002fe20007810000 */
[----:B------:R-:W-:Y:S01]  /*11300*/  MUFU.EX2 R166, R166 ;  /* 0x000000a600a67308 */ /* 0x000fe20000000800 */
[--C-:B------:R-:W-:Y:S02]  /*11310*/  FFMA.FTZ R201, R201, c[0x0][0x2d0], -R188.reuse ;  /* 0x0000b400c9c97a23 */ /* 0x100fe400000108bc */
[C---:B------:R-:W-:Y:S01]  /*11320*/  FSETP.NEU.FTZ.AND P0, PT, R164.reuse, -INF , PT ;  /* 0xff800000a400780b */ /* 0x040fe20003f1d000 */
[C---:B------:R-:W-:Y:S02]  /*11330*/  FMUL.FTZ R177, R164.reuse, c[0x0][0x2d0] ;  /* 0x0000b400a4b17a20 */ /* 0x040fe40000410000 */
[--C-:B------:R-:W-:Y:S01]  /*11340*/  FFMA.FTZ R191, R191, c[0x0][0x2d0], -R188.reuse ;  /* 0x0000b400bfbf7a23 */ /* 0x100fe200000108bc */
[----:B------:R-:W-:Y:S01]  /*11350*/  FSEL R5, R164, RZ, P0 ;  /* 0x000000ffa4057208 */ /* 0x000fe20000000000 */
[----:B------:R-:W-:Y:S01]  /*11360*/  FFMA.FTZ R187, R187, c[0x0][0x2d0], -R188 ;  /* 0x0000b400bbbb7a23 */ /* 0x000fe200000108bc */
[----:B------:R-:W-:Y:S01]  /*11370*/  FSEL R177, R177, RZ, P0 ;  /* 0x000000ffb1b17208 */ /* 0x000fe20000000000 */
[----:B------:R-:W1:Y:S01]  /*11380*/  MUFU.EX2 R181, R181 ;  /* 0x000000b500b57308 */ /* 0x000e620000000800 */
[----:B------:R-:W-:Y:S01]  /*11390*/  PLOP3.LUT P0, PT, PT, PT, UP2, 0x80, 0x0 ;  /* 0x000000000000781c */ /* 0x000fe20003f0f028 */
[----:B------:R-:W-:Y:S02]  /*113a0*/  FADD.FTZ R5, -R5, R2 ;  /* 0x0000000205057221 */ /* 0x000fe40000010100 */
[--C-:B------:R-:W-:Y:S02]  /*113b0*/  FFMA.FTZ R185, R10, c[0x0][0x2d0], -R177.reuse ;  /* 0x0000b4000ab97a23 */ /* 0x100fe400000108b1 */
[--C-:B------:R-:W-:Y:S01]  /*113c0*/  FFMA.FTZ R184, R168, c[0x0][0x2d0], -R177.reuse ;  /* 0x0000b400a8b87a23 */ /* 0x100fe200000108b1 */
[----:B--2---:R-:W-:Y:S01]  /*113d0*/  F2FP.PACK_AB R168, R167, R180 ;  /* 0x000000b4a7a8723e */ /* 0x004fe200000000ff */
[--C-:B------:R-:W-:Y:S02]  /*113e0*/  FFMA.FTZ R183, R8, c[0x0][0x2d0], -R177.reuse ;  /* 0x0000b40008b77a23 */ /* 0x100fe400000108b1 */
[--C-:B------:R-:W-:Y:S01]  /*113f0*/  FFMA.FTZ R182, R6, c[0x0][0x2d0], -R177.reuse ;  /* 0x0000b40006b67a23 */ /* 0x100fe200000108b1 */
[----:B------:R-:W2:Y:S01]  /*11400*/  MUFU.EX2 R3, R3 ;  /* 0x0000000300037308 */ /* 0x000ea20000000800 */
[----:B------:R-:W-:Y:S02]  /*11410*/  FMUL.FTZ R2, R5, c[0x0][0x2d0] ;  /* 0x0000b40005027a20 */ /* 0x000fe40000410000 */
[--C-:B------:R-:W-:Y:S02]  /*11420*/  FFMA.FTZ R199, R172, c[0x0][0x2d0], -R177.reuse ;  /* 0x0000b400acc77a23 */ /* 0x100fe400000108b1 */
[--C-:B------:R-:W-:Y:S02]  /*11430*/  FFMA.FTZ R176, R176, c[0x0][0x2d0], -R177.reuse ;  /* 0x0000b400b0b07a23 */ /* 0x100fe400000108b1 */
[--C-:B------:R-:W-:Y:S02]  /*11440*/  FFMA.FTZ R194, R194, c[0x0][0x2d0], -R177.reuse ;  /* 0x0000b400c2c27a23 */ /* 0x100fe400000108b1 */
[--C-:B------:R-:W-:Y:S01]  /*11450*/  FFMA.FTZ R197, R196, c[0x0][0x2d0], -R177.reuse ;  /* 0x0000b400c4c57a23 */ /* 0x100fe200000108b1 */
[----:B------:R-:W-:Y:S01]  /*11460*/  MUFU.EX2 R185, R185 ;  /* 0x000000b900b97308 */ /* 0x000fe20000000800 */
[--C-:B------:R-:W-:Y:S01]  /*11470*/  FFMA.FTZ R196, R174, c[0x0][0x2d0], -R177.reuse ;  /* 0x0000b400aec47a23 */ /* 0x100fe200000108b1 */
[----:B-1----:R-:W-:Y:S01]  /*11480*/  F2FP.PACK_AB R170, R181, R166 ;  /* 0x000000a6b5aa723e */ /* 0x002fe200000000ff */
[----:B------:R-:W-:Y:S01]  /*11490*/  LDSM.16.MT88.4 R172, [R226+0x4900] ;  /* 0x00490000e2ac783b */ /* 0x000fe20000004200 */
[--C-:B------:R-:W-:Y:S02]  /*114a0*/  FFMA.FTZ R204, R204, c[0x0][0x2d0], -R177.reuse ;  /* 0x0000b400cccc7a23 */ /* 0x100fe400000108b1 */
[--C-:B------:R-:W-:Y:S02]  /*114b0*/  FFMA.FTZ R207, R202, c[0x0][0x2d0], -R177.reuse ;  /* 0x0000b400cacf7a23 */ /* 0x100fe400000108b1 */
[--C-:B------:R-:W-:Y:S02]  /*114c0*/  FFMA.FTZ R200, R200, c[0x0][0x2d0], -R177.reuse ;  /* 0x0000b400c8c87a23 */ /* 0x100fe400000108b1 */
[----:B------:R-:W1:Y:S01]  /*114d0*/  MUFU.EX2 R184, R184 ;  /* 0x000000b800b87308 */ /* 0x000e620000000800 */
[--C-:B------:R-:W-:Y:S02]  /*114e0*/  FFMA.FTZ R198, R198, c[0x0][0x2d0], -R177.reuse ;  /* 0x0000b400c6c67a23 */ /* 0x100fe400000108b1 */
[--C-:B------:R-:W-:Y:S02]  /*114f0*/  FFMA.FTZ R202, R189, c[0x0][0x2d0], -R188.reuse ;  /* 0x0000b400bdca7a23 */ /* 0x100fe400000108bc */
[C---:B--2---:R-:W-:Y:S02]  /*11500*/  FMUL.FTZ R4, R3.reuse, R160 ;  /* 0x000000a003047220 */ /* 0x044fe40000410000 */
        /* <DEDUP_REMOVED lines=8> */
[----:B------:R-:W2:Y:S01]  /*11590*/  MUFU.EX2 R182, R182 ;  /* 0x000000b600b67308 */ /* 0x000ea20000000800 */
[C---:B------:R-:W-:Y:S02]  /*115a0*/  FMUL.FTZ R32, R3.reuse, R132 ;  /* 0x0000008403207220 */ /* 0x040fe40000410000 */
[----:B------:R-:W-:Y:S01]  /*115b0*/  FMUL.FTZ R33, R3, R133 ;  /* 0x0000008503217220 */ /* 0x000fe20000410000 */
[----:B-1----:R-:W-:Y:S01]  /*115c0*/  F2FP.PACK_AB R169, R184, R185 ;  /* 0x000000b9b8a9723e */ /* 0x002fe200000000ff */
[----:B------:R-:W-:Y:S02]  /*115d0*/  FFMA.FTZ R188, R179, c[0x0][0x2d0], -R188 ;  /* 0x0000b400b3bc7a23 */ /* 0x000fe400000108bc */
[--C-:B------:R-:W-:Y:S02]  /*115e0*/  FFMA.FTZ R189, R178, c[0x0][0x2d0], -R177.reuse ;  /* 0x0000b400b2bd7a23 */ /* 0x100fe400000108b1 */
        /* <DEDUP_REMOVED lines=14> */
[----:B------:R-:W2:Y:S01]  /*116d0*/  MUFU.EX2 R193, R193 ;  /* 0x000000c100c17308 */ /* 0x000ea20000000800 */
[C---:B------:R-:W-:Y:S02]  /*116e0*/  FMUL.FTZ R57, R3.reuse, R57 ;  /* 0x0000003903397220 */ /* 0x040fe40000410000 */
[C---:B------:R-:W-:Y:S02]  /*116f0*/  FMUL.FTZ R60, R3.reuse, R60 ;  /* 0x0000003c033c7220 */ /* 0x040fe40000410000 */
[C---:B-1----:R-:W-:Y:S02]  /*11700*/  FMUL.FTZ R6, R2.reuse, R162 ;  /* 0x000000a202067220 */ /* 0x042fe40000410000 */
[C---:B------:R-:W-:Y:S02]  /*11710*/  FMUL.FTZ R7, R2.reuse, R163 ;  /* 0x000000a302077220 */ /* 0x040fe40000410000 */
[----:B------:R-:W-:Y:S01]  /*11720*/  LDSM.16.MT88.4 R160, [R225+0x2900] ;  /* 0x00290000e1a0783b */ /* 0x000fe20000004200 */
[C---:B------:R-:W-:Y:S01]  /*11730*/  FMUL.FTZ R10, R2.reuse, R158 ;  /* 0x0000009e020a7220 */ /* 0x040fe20000410000 */
[----:B------:R-:W-:Y:S01]  /*11740*/  MUFU.EX2 R192, R192 ;  /* 0x000000c000c07308 */ /* 0x000fe20000000800 */
[C---:B------:R-:W-:Y:S02]  /*11750*/  FMUL.FTZ R11, R2.reuse, R159 ;  /* 0x0000009f020b7220 */ /* 0x040fe40000410000 */
[C---:B------:R-:W-:Y:S03]  /*11760*/  HMMA.16816.F32 R4, R168.reuse, R12, R4 ;  /* 0x0000000ca804723c */ /* 0x040fe60000001804 */
[----:B------:R-:W-:Y:S02]  /*11770*/  LDSM.16.MT88.4 R156, [R226+0x2900] ;  /* 0x00290000e29c783b */ /* 0x000fe40000004200 */
[C---:B------:R-:W-:Y:S02]  /*11780*/  FMUL.FTZ R18, R2.reuse, R150 ;  /* 0x0000009602127220 */ /* 0x040fe40000410000 */
[C---:B------:R-:W-:Y:S01]  /*11790*/  FMUL.FTZ R12, R3.reuse, R152 ;  /* 0x00000098030c7220 */ /* 0x040fe20000410000 */
[C---:B------:R-:W-:Y:S01]  /*117a0*/  HMMA.16816.F32 R8, R168.reuse, R14, R8 ;  /* 0x0000000ea808723c */ /* 0x040fe20000001808 */
[----:B------:R-:W-:Y:S03]  /*117b0*/  MUFU.EX2 R195, R195 ;  /* 0x000000c300c37308 */ /* 0x000fe60000000800 */
[C---:B------:R-:W-:Y:S02]  /*117c0*/  FMUL.FTZ R13, R3.reuse, R153 ;  /* 0x00000099030d7220 */ /* 0x040fe40000410000 */
[C---:B------:R-:W-:Y:S02]  /*117d0*/  FMUL.FTZ R19, R2.reuse, R151 ;  /* 0x0000009702137220 */ /* 0x040fe40000410000 */
[C---:B------:R-:W-:Y:S01]  /*117e0*/  FMUL.FTZ R14, R2.reuse, R154 ;  /* 0x0000009a020e7220 */ /* 0x040fe20000410000 */
[----:B------:R-:W-:Y:S02]  /*117f0*/  LDSM.16.MT88.4 R148, [R224+0x900] ;  /* 0x00090000e094783b */ /* 0x000fe40000004200 */
[----:B------:R-:W-:Y:S01]  /*11800*/  MUFU.EX2 R194, R194 ;  /* 0x000000c200c27308 */ /* 0x000fe20000000800 */
[C---:B------:R-:W-:Y:S02]  /*11810*/  FMUL.FTZ R15, R2.reuse, R155 ;  /* 0x0000009b020f7220 */ /* 0x040fe40000410000 */
[C---:B------:R-:W-:Y:S02]  /*11820*/  FMUL.FTZ R26, R2.reuse, R142 ;  /* 0x0000008e021a7220 */ /* 0x040fe40000410000 */
[C---:B------:R-:W-:Y:S01]  /*11830*/  FMUL.FTZ R27, R2.reuse, R143 ;  /* 0x0000008f021b7220 */ /* 0x040fe20000410000 */
[----:B------:R-:W1:Y:S01]  /*11840*/  LDSM.16.MT88.4 R152, [R224+0x100] ;  /* 0x00010000e098783b */ /* 0x000e620000004200 */
[C---:B------:R-:W-:Y:S01]  /*11850*/  FMUL.FTZ R34, R2.reuse, R134 ;  /* 0x0000008602227220 */ /* 0x040fe20000410000 */
[C---:B------:R-:W-:Y:S02]  /*11860*/  HMMA.16816.F32 R12, R168.reuse, R20, R12 ;  /* 0x00000014a80c723c */ /* 0x040fe4000000180c */
[----:B------:R-:W3:Y:S01]  /*11870*/  MUFU.EX2 R197, R197 ;  /* 0x000000c500c57308 */ /* 0x000ee20000000800 */
[C---:B------:R-:W-:Y:S02]  /*11880*/  FMUL.FTZ R35, R2.reuse, R135 ;  /* 0x0000008702237220 */ /* 0x040fe40000410000 */
[C---:B------:R-:W-:Y:S01]  /*11890*/  FMUL.FTZ R38, R2.reuse, R38 ;  /* 0x0000002602267220 */ /* 0x040fe20000410000 */
[----:B------:R-:W-:Y:S01]  /*118a0*/  LDSM.16.MT88.4 R132, [R225+0x2100] ;  /* 0x00210000e184783b */ /* 0x000fe20000004200 */
[C---:B------:R-:W-:Y:S01]  /*118b0*/  FMUL.FTZ R20, R3.reuse, R144 ;  /* 0x0000009003147220 */ /* 0x040fe20000410000 */
[C---:B------:R-:W-:Y:S04]  /*118c0*/  HMMA.16816.F32 R16, R168.reuse, R22, R16 ;  /* 0x00000016a810723c */ /* 0x040fe80000001810 */
[C---:B------:R-:W-:Y:S01]  /*118d0*/  FMUL.FTZ R21, R3.reuse, R145 ;  /* 0x0000009103157220 */ /* 0x040fe20000410000 */
[----:B------:R-:W-:Y:S01]  /*118e0*/  MUFU.EX2 R196, R196 ;  /* 0x000000c400c47308 */ /* 0x000fe20000000800 */
[C---:B------:R-:W-:Y:S01]  /*118f0*/  FMUL.FTZ R39, R2.reuse, R39 ;  /* 0x0000002702277220 */ /* 0x040fe20000410000 */
[----:B------:R-:W-:Y:S01]  /*11900*/  LDSM.16.MT88.4 R140, [R224+0x2100] ;  /* 0x00210000e08c783b */ /* 0x000fe20000004200 */
[C---:B------:R-:W-:Y:S04]  /*11910*/  FMUL.FTZ R22, R2.reuse, R146 ;  /* 0x0000009202167220 */ /* 0x040fe80000410000 */
[C---:B------:R-:W-:Y:S02]  /*11920*/  FMUL.FTZ R23, R2.reuse, R147 ;  /* 0x0000009302177220 */ /* 0x040fe40000410000 */
[C---:B------:R-:W-:Y:S01]  /*11930*/  FMUL.FTZ R42, R2.reuse, R42 ;  /* 0x0000002a022a7220 */ /* 0x040fe20000410000 */
[----:B------:R-:W4:Y:S01]  /*11940*/  LDSM.16.MT88.4 R144, [R231+0x2100] ;  /* 0x00210000e790783b */ /* 0x000f220000004200 */
[C---:B------:R-:W-:Y:S01]  /*11950*/  FMUL.FTZ R43, R2.reuse, R43 ;  /* 0x0000002b022b7220 */ /* 0x040fe20000410000 */
[----:B------:R-:W5:Y:S01]  /*11960*/  MUFU.EX2 R199, R199 ;  /* 0x000000c700c77308 */ /* 0x000f620000000800 */
[C---:B------:R-:W-:Y:S01]  /*11970*/  FMUL.FTZ R46, R2.reuse, R46 ;  /* 0x0000002e022e7220 */ /* 0x040fe20000410000 */
[C---:B------:R-:W-:Y:S03]  /*11980*/  HMMA.16816.F32 R20, R168.reuse, R28, R20 ;  /* 0x0000001ca814723c */ /* 0x040fe60000001814 */
[C---:B------:R-:W-:Y:S02]  /*11990*/  FMUL.FTZ R47, R2.reuse, R47 ;  /* 0x0000002f022f7220 */ /* 0x040fe40000410000 */
[C---:B------:R-:W-:Y:S02]  /*119a0*/  FMUL.FTZ R50, R2.reuse, R50 ;  /* 0x0000003202327220 */ /* 0x040fe40000410000 */
[C---:B------:R-:W-:Y:S01]  /*119b0*/  FMUL.FTZ R28, R3.reuse, R136 ;  /* 0x00000088031c7220 */ /* 0x040fe20000410000 */
[C---:B------:R-:W-:Y:S01]  /*119c0*/  HMMA.16816.F32 R24, R168.reuse, R30, R24 ;  /* 0x0000001ea818723c */ /* 0x040fe20000001818 */
[----:B------:R-:W-:Y:S03]  /*119d0*/  MUFU.EX2 R206, R206 ;  /* 0x000000ce00ce7308 */ /* 0x000fe60000000800 */
[C---:B------:R-:W-:Y:S02]  /*119e0*/  FMUL.FTZ R29, R3.reuse, R137 ;  /* 0x00000089031d7220 */ /* 0x040fe40000410000 */
[C---:B------:R-:W-:Y:S02]  /*119f0*/  FMUL.FTZ R51, R2.reuse, R51 ;  /* 0x0000003302337220 */ /* 0x040fe40000410000 */
[C---:B------:R-:W-:Y:S03]  /*11a00*/  FMUL.FTZ R30, R2.reuse, R138 ;  /* 0x0000008a021e7220 */ /* 0x040fe60000410000 */
[----:B------:R-:W-:Y:S01]  /*11a10*/  MUFU.EX2 R205, R205 ;  /* 0x000000cd00cd7308 */ /* 0x000fe20000000800 */
[C---:B------:R-:W-:Y:S02]  /*11a20*/  FMUL.FTZ R31, R2.reuse, R139 ;  /* 0x0000008b021f7220 */ /* 0x040fe40000410000 */
[----:B------:R-:W2:Y:S01]  /*11a30*/  LDSM.16.MT88.4 R136, [R226+0x2100] ;  /* 0x00210000e288783b */ /* 0x000ea20000004200 */
[C---:B------:R-:W-:Y:S02]  /*11a40*/  FMUL.FTZ R54, R2.reuse, R54 ;  /* 0x0000003602367220 */ /* 0x040fe40000410000 */
[C---:B------:R-:W-:Y:S02]  /*11a50*/  FMUL.FTZ R55, R2.reuse, R55 ;  /* 0x0000003702377220 */ /* 0x040fe40000410000 */
[C---:B-1----:R-:W-:Y:S02]  /*11a60*/  HMMA.16816.F32 R28, R168.reuse, R152, R28 ;  /* 0x00000098a81c723c */ /* 0x042fe4000000181c */
[----:B------:R-:W-:Y:S01]  /*11a70*/  MUFU.EX2 R203, R203 ;  /* 0x000000cb00cb7308 */ /* 0x000fe20000000800 */
[C---:B------:R-:W-:Y:S02]  /*11a80*/  FMUL.FTZ R58, R2.reuse, R58 ;  /* 0x0000003a023a7220 */ /* 0x040fe40000410000 */
[C---:B------:R-:W-:Y:S02]  /*11a90*/  FMUL.FTZ R59, R2.reuse, R59 ;  /* 0x0000003b023b7220 */ /* 0x040fe40000410000 */
[C---:B------:R-:W-:Y:S01]  /*11aa0*/  FMUL.FTZ R61, R3.reuse, R61 ;  /* 0x0000003d033d7220 */ /* 0x040fe20000410000 */
[C---:B------:R-:W-:Y:S01]  /*11ab0*/  HMMA.16816.F32 R32, R168.reuse, R154, R32 ;  /* 0x0000009aa820723c */ /* 0x040fe20000001820 */
[----:B------:R-:W-:Y:S03]  /*11ac0*/  LDSM.16.MT88.4 R152, [R231+0x2900] ;  /* 0x00290000e798783b */ /* 0x000fe60000004200 */
[C---:B------:R-:W-:Y:S01]  /*11ad0*/  FMUL.FTZ R62, R2.reuse, R62 ;  /* 0x0000003e023e7220 */ /* 0x040fe20000410000 */
[----:B------:R-:W-:Y:S01]  /*11ae0*/  MUFU.EX2 R201, R201 ;  /* 0x000000c900c97308 */ /* 0x000fe20000000800 */
[C---:B------:R-:W-:Y:S02]  /*11af0*/  FMUL.FTZ R63, R2.reuse, R63 ;  /* 0x0000003f023f7220 */ /* 0x040fe40000410000 */
[C---:B----4-:R-:W-:Y:S04]  /*11b00*/  HMMA.16816.F32 R36, R168.reuse, R144, R36 ;  /* 0x00000090a824723c */ /* 0x050fe80000001824 */
[C---:B------:R-:W-:Y:S02]  /*11b10*/  FMUL.FTZ R64, R3.reuse, R64 ;  /* 0x0000004003407220 */ /* 0x040fe40000410000 */
[C---:B------:R-:W-:Y:S01]  /*11b20*/  FMUL.FTZ R65, R3.reuse, R65 ;  /* 0x0000004103417220 */ /* 0x040fe20000410000 */
[----:B------:R-:W-:Y:S01]  /*11b30*/  MUFU.EX2 R204, R204 ;  /* 0x000000cc00cc7308 */ /* 0x000fe20000000800 */
[C---:B------:R-:W-:Y:S01]  /*11b40*/  HMMA.16816.F32 R40, R168.reuse, R146, R40 ;  /* 0x00000092a828723c */ /* 0x040fe20000001828 */
[----:B------:R-:W-:Y:S03]  /*11b50*/  LDSM.16.MT88.4 R144, [R225+0x900] ;  /* 0x00090000e190783b */ /* 0x000fe60000004200 */
[C---:B------:R-:W-:Y:S02]  /*11b60*/  FMUL.FTZ R66, R2.reuse, R66 ;  /* 0x0000004202427220 */ /* 0x040fe40000410000 */
[C---:B------:R-:W-:Y:S02]  /*11b70*/  FMUL.FTZ R67, R2.reuse, R67 ;  /* 0x0000004302437220 */ /* 0x040fe40000410000 */
[C---:B------:R-:W-:Y:S01]  /*11b80*/  FMUL.FTZ R68, R3.reuse, R68 ;  /* 0x0000004403447220 */ /* 0x040fe20000410000 */
[----:B------:R-:W-:Y:S01]  /*11b90*/  MUFU.EX2 R207, R207 ;  /* 0x000000cf00cf7308 */ /* 0x000fe20000000800 */
[C---:B--2---:R-:W-:Y:S03]  /*11ba0*/  HMMA.16816.F32 R44, R168.reuse, R136, R44 ;  /* 0x00000088a82c723c */ /* 0x044fe6000000182c */
        /* <DEDUP_REMOVED lines=8> */
[C---:B------:R-:W-:Y:S04]  /*11c30*/  HMMA.16816.F32 R52, R168.reuse, R132, R52 ;  /* 0x00000084a834723c */ /* 0x040fe80000001834 */
[C---:B------:R-:W-:Y:S01]  /*11c40*/  FMUL.FTZ R74, R2.reuse, R74 ;  /* 0x0000004a024a7220 */ /* 0x040fe20000410000 */
[----:B------:R-:W-:Y:S01]  /*11c50*/  MUFU.EX2 R198, R198 ;  /* 0x000000c600c67308 */ /* 0x000fe20000000800 */
[C---:B------:R-:W-:Y:S02]  /*11c60*/  FMUL.FTZ R75, R2.reuse, R75 ;  /* 0x0000004b024b7220 */ /* 0x040fe40000410000 */
[C---:B------:R-:W-:Y:S01]  /*11c70*/  HMMA.16816.F32 R56, R168.reuse, R134, R56 ;  /* 0x00000086a838723c */ /* 0x040fe20000001838 */
[----:B------:R-:W2:Y:S03]  /*11c80*/  LDSM.16.MT88.4 R132, [R226+0x4100] ;  /* 0x00410000e284783b */ /* 0x000ea60000004200 */
[C---:B------:R-:W-:Y:S02]  /*11c90*/  FMUL.FTZ R76, R3.reuse, R76 ;  /* 0x0000004c034c7220 */ /* 0x040fe40000410000 */
[C---:B------:R-:W-:Y:S01]  /*11ca0*/  FMUL.FTZ R77, R3.reuse, R77 ;  /* 0x0000004d034d7220 */ /* 0x040fe20000410000 */
[----:B------:R-:W-:Y:S01]  /*11cb0*/  MUFU.EX2 R191, R191 ;  /* 0x000000bf00bf7308 */ /* 0x000fe20000000800 */
[C---:B------:R-:W-:Y:S04]  /*11cc0*/  HMMA.16816.F32 R60, R168.reuse, R140, R60 ;  /* 0x0000008ca83c723c */ /* 0x040fe8000000183c */
[C---:B------:R-:W-:Y:S02]  /*11cd0*/  FMUL.FTZ R78, R2.reuse, R78 ;  /* 0x0000004e024e7220 */ /* 0x040fe40000410000 */
[C---:B------:R-:W-:Y:S02]  /*11ce0*/  FMUL.FTZ R79, R2.reuse, R79 ;  /* 0x0000004f024f7220 */ /* 0x040fe40000410000 */
[C---:B------:R-:W-:Y:S01]  /*11cf0*/  HMMA.16816.F32 R64, R168.reuse, R142, R64 ;  /* 0x0000008ea840723c */ /* 0x040fe20000001840 */
[----:B------:R-:W4:Y:S01]  /*11d00*/  LDSM.16.MT88.4 R140, [R225+0x4100] ;  /* 0x00410000e18c783b */ /* 0x000f220000004200 */
[----:B------:R-:W3:Y:S02]  /*11d10*/  MUFU.EX2 R202, R202 ;  /* 0x000000ca00ca7308 */ /* 0x000ee40000000800 */
[C---:B------:R-:W-:Y:S02]  /*11d20*/  FMUL.FTZ R80, R3.reuse, R80 ;  /* 0x0000005003507220 */ /* 0x040fe40000410000 */
[C---:B------:R-:W-:Y:S02]  /*11d30*/  FMUL.FTZ R81, R3.reuse, R81 ;  /* 0x0000005103517220 */ /* 0x040fe40000410000 */
[C---:B------:R-:W-:Y:S01]  /*11d40*/  FMUL.FTZ R82, R2.reuse, R82 ;  /* 0x0000005202527220 */ /* 0x040fe20000410000 */
[C---:B-1----:R-:W-:Y:S03]  /*11d50*/  HMMA.16816.F32 R68, R168.reuse, R136, R68 ;  /* 0x00000088a844723c */ /* 0x042fe60000001844 */
[C---:B------:R-:W-:Y:S01]  /*11d60*/  FMUL.FTZ R83, R2.reuse, R83 ;  /* 0x0000005302537220 */ /* 0x040fe20000410000 */
[----:B------:R-:W-:Y:S01]  /*11d70*/  MUFU.EX2 R187, R187 ;  /* 0x000000bb00bb7308 */ /* 0x000fe20000000800 */
[C---:B------:R-:W-:Y:S02]  /*11d80*/  FMUL.FTZ R84, R3.reuse, R84 ;  /* 0x0000005403547220 */ /* 0x040fe40000410000 */
[C---:B------:R-:W-:Y:S01]  /*11d90*/  FMUL.FTZ R85, R3.reuse, R85 ;  /* 0x0000005503557220 */ /* 0x040fe20000410000 */
[C---:B------:R-:W-:Y:S01]  /*11da0*/  HMMA.16816.F32 R72, R168.reuse, R138, R72 ;  /* 0x0000008aa848723c */ /* 0x040fe20000001848 */
[----:B------:R-:W1:Y:S03]  /*11db0*/  LDSM.16.MT88.4 R136, [R224+0x4100] ;  /* 0x00410000e088783b */ /* 0x000e660000004200 */
[C---:B------:R-:W-:Y:S02]  /*11dc0*/  FMUL.FTZ R86, R2.reuse, R86 ;  /* 0x0000005602567220 */ /* 0x040fe40000410000 */
[C---:B------:R-:W-:Y:S01]  /*11dd0*/  FMUL.FTZ R87, R2.reuse, R87 ;  /* 0x0000005702577220 */ /* 0x040fe20000410000 */
[----:B------:R-:W1:Y:S01]  /*11de0*/  MUFU.EX2 R188, R188 ;  /* 0x000000bc00bc7308 */ /* 0x000e620000000800 */
[C---:B--2---:R-:W-:Y:S04]  /*11df0*/  HMMA.16816.F32 R76, R168.reuse, R132, R76 ;  /* 0x00000084a84c723c */ /* 0x044fe8000000184c */
[C---:B------:R-:W-:Y:S02]  /*11e00*/  FMUL.FTZ R88, R3.reuse, R88 ;  /* 0x0000005803587220 */ /* 0x040fe40000410000 */
[C---:B------:R-:W-:Y:S02]  /*11e10*/  FMUL.FTZ R89, R3.reuse, R89 ;  /* 0x0000005903597220 */ /* 0x040fe40000410000 */
[C---:B------:R-:W-:Y:S01]  /*11e20*/  HMMA.16816.F32 R80, R168.reuse, R134, R80 ;  /* 0x00000086a850723c */ /* 0x040fe20000001850 */
[----:B------:R-:W2:Y:S01]  /*11e30*/  LDSM.16.MT88.4 R132, [R231+0x6100] ;  /* 0x00610000e784783b */ /* 0x000ea20000004200 */
[----:B------:R-:W-:Y:S02]  /*11e40*/  MUFU.EX2 R189, R189 ;  /* 0x000000bd00bd7308 */ /* 0x000fe40000000800 */
        /* <DEDUP_REMOVED lines=9> */
[C---:B------:R-:W-:Y:S04]  /*11ee0*/  FMUL.FTZ R96, R3.reuse, R96 ;  /* 0x0000006003607220 */ /* 0x040fe80000410000 */
[C---:B------:R-:W-:Y:S01]  /*11ef0*/  FMUL.FTZ R97, R3.reuse, R97 ;  /* 0x0000006103617220 */ /* 0x040fe20000410000 */
[C---:B-1----:R-:W-:Y:S03]  /*11f00*/  HMMA.16816.F32 R92, R168.reuse, R136, R92 ;  /* 0x00000088a85c723c */ /* 0x042fe6000000185c */
[C---:B------:R-:W-:Y:S02]  /*11f10*/  FMUL.FTZ R98, R2.reuse, R98 ;  /* 0x0000006202627220 */ /* 0x040fe40000410000 */
[C---:B------:R-:W-:Y:S02]  /*11f20*/  FMUL.FTZ R99, R2.reuse, R99 ;  /* 0x0000006302637220 */ /* 0x040fe40000410000 */
[C---:B------:R-:W-:Y:S02]  /*11f30*/  FMUL.FTZ R100, R3.reuse, R100 ;  /* 0x0000006403647220 */ /* 0x040fe40000410000 */
[C---:B------:R-:W-:Y:S03]  /*11f40*/  FMUL.FTZ R101, R3.reuse, R101 ;  /* 0x0000006503657220 */ /* 0x040fe60000410000 */
[C---:B------:R-:W-:Y:S01]  /*11f50*/  HMMA.16816.F32 R96, R168.reuse, R138, R96 ;  /* 0x0000008aa860723c */ /* 0x040fe20000001860 */
[----:B------:R-:W1:Y:S02]  /*11f60*/  LDSM.16.MT88.4 R136, [R225+0x6100] ;  /* 0x00610000e188783b */ /* 0x000e640000004200 */
[C---:B------:R-:W-:Y:S02]  /*11f70*/  FMUL.FTZ R102, R2.reuse, R102 ;  /* 0x0000006602667220 */ /* 0x040fe40000410000 */
[C---:B------:R-:W-:Y:S02]  /*11f80*/  FMUL.FTZ R103, R2.reuse, R103 ;  /* 0x0000006702677220 */ /* 0x040fe40000410000 */
[C---:B------:R-:W-:Y:S02]  /*11f90*/  FMUL.FTZ R104, R3.reuse, R104 ;  /* 0x0000006803687220 */ /* 0x040fe40000410000 */
[C---:B------:R-:W-:Y:S03]  /*11fa0*/  FMUL.FTZ R105, R3.reuse, R105 ;  /* 0x0000006903697220 */ /* 0x040fe60000410000 */
[C---:B--2---:R-:W-:Y:S03]  /*11fb0*/  HMMA.16816.F32 R100, R168.reuse, R132, R100 ;  /* 0x00000084a864723c */ /* 0x044fe60000001864 */
[C---:B------:R-:W-:Y:S02]  /*11fc0*/  FMUL.FTZ R106, R2.reuse, R106 ;  /* 0x0000006a026a7220 */ /* 0x040fe40000410000 */
        /* <DEDUP_REMOVED lines=13> */
[C---:B------:R-:W-:Y:S03]  /*120a0*/  FMUL.FTZ R117, R3.reuse, R117 ;  /* 0x0000007503757220 */ /* 0x040fe60000410000 */
[C---:B------:R-:W-:Y:S01]  /*120b0*/  HMMA.16816.F32 R112, R168.reuse, R142, R112 ;  /* 0x0000008ea870723c */ /* 0x040fe20000001870 */
[----:B------:R-:W-:Y:S02]  /*120c0*/  LDSM.16.MT88.4 R140, [R226+0x900] ;  /* 0x00090000e28c783b */ /* 0x000fe40000004200 */
[C---:B------:R-:W-:Y:S02]  /*120d0*/  FMUL.FTZ R118, R2.reuse, R118 ;  /* 0x0000007602767220 */ /* 0x040fe40000410000 */
[C---:B------:R-:W-:Y:S02]  /*120e0*/  FMUL.FTZ R119, R2.reuse, R119 ;  /* 0x0000007702777220 */ /* 0x040fe40000410000 */
[C---:B------:R-:W-:Y:S02]  /*120f0*/  FMUL.FTZ R120, R3.reuse, R120 ;  /* 0x0000007803787220 */ /* 0x040fe40000410000 */
[C---:B------:R-:W-:Y:S03]  /*12100*/  FMUL.FTZ R121, R3.reuse, R121 ;  /* 0x0000007903797220 */ /* 0x040fe60000410000 */
        /* <DEDUP_REMOVED lines=10> */
[----:B------:R-:W-:Y:S03]  /*121b0*/  FMUL.FTZ R129, R3, R129 ;  /* 0x0000008103817220 */ /* 0x000fe60000410000 */
[C---:B--2---:R-:W-:Y:S03]  /*121c0*/  HMMA.16816.F32 R124, R168.reuse, R132, R124 ;  /* 0x00000084a87c723c */ /* 0x044fe6000000187c */
[C---:B------:R-:W-:Y:S02]  /*121d0*/  FMUL.FTZ R130, R2.reuse, R130 ;  /* 0x0000008202827220 */ /* 0x040fe40000410000 */
[----:B------:R-:W-:Y:S02]  /*121e0*/  FMUL.FTZ R131, R2, R131 ;  /* 0x0000008302837220 */ /* 0x000fe40000410000 */
[----:B------:R-:W-:Y:S01]  /*121f0*/  F2FP.PACK_AB R132, R193, R190 ;  /* 0x000000bec184723e */ /* 0x000fe200000000ff */
[--C-:B------:R-:W-:Y:S01]  /*12200*/  FFMA.FTZ R186, R186, c[0x0][0x2d0], -R177.reuse ;  /* 0x0000b400baba7a23 */ /* 0x100fe200000108b1 */
[----:B---3--:R-:W-:Y:S03]  /*12210*/  F2FP.PACK_AB R133, R197, R194 ;  /* 0x000000c2c585723e */ /* 0x008fe600000000ff */
[----:B------:R-:W-:Y:S01]  /*12220*/  HMMA.16816.F32 R128, R168, R134, R128 ;  /* 0x00000086a880723c */ /* 0x000fe20000001880 */
[----:B------:R-:W-:Y:S01]  /*12230*/  LDSM.16.MT88.4 R168, [R231+0x4900] ;  /* 0x00490000e7a8783b */ /* 0x000fe20000004200 */
[----:B------:R-:W-:Y:S01]  /*12240*/  MUFU.EX2 R186, R186 ;  /* 0x000000ba00ba7308 */ /* 0x000fe20000000800 */
[----:B------:R-:W-:Y:S02]  /*12250*/  FFMA.FTZ R177, R165, c[0x0][0x2d0], -R177 ;  /* 0x0000b400a5b17a23 */ /* 0x000fe400000108b1 */
[----:B------:R-:W-:Y:S02]  /*12260*/  FFMA.FTZ R180, R3, R244, R180 ;  /* 0x000000f403b47223 */ /* 0x000fe400000100b4 */
[----:B------:R-:W-:Y:S01]  /*12270*/  F2FP.PACK_AB R134, R195, R192 ;  /* 0x000000c0c386723e */ /* 0x000fe200000000ff */
[----:B------:R-:W-:Y:S01]  /*12280*/  FFMA.FTZ R185, R2, R243, R185 ;  /* 0x000000f302b97223 */ /* 0x000fe200000100b9 */
[----:B-----5:R-:W-:Y:S03]  /*12290*/  F2FP.PACK_AB R135, R199, R196 ;  /* 0x000000c4c787723e */ /* 0x020fe600000000ff */
[----:B------:R-:W-:Y:S01]  /*122a0*/  MUFU.EX2 R165, R177 ;  /* 0x000000b100a57308 */ /* 0x000fe20000000800 */
[----:B------:R-:W-:Y:S02]  /*122b0*/  FADD.FTZ R167, R167, R180 ;  /* 0x000000b4a7a77221 */ /* 0x000fe40000010000 */
[----:B------:R-:W-:Y:S01]  /*122c0*/  FADD.FTZ R184, R184, R185 ;  /* 0x000000b9b8b87221 */ /* 0x000fe20000010000 */
[C---:B-1----:R-:W-:Y:S05]  /*122d0*/  HMMA.16816.F32 R4, R132.reuse, R136, R4 ;  /* 0x000000888404723c */ /* 0x042fea0000001804 */
[----:B------:R-:W-:Y:S02]  /*122e0*/  FADD.FTZ R166, R166, R167 ;  /* 0x000000a7a6a67221 */ /* 0x000fe40000010000 */
[----:B------:R-:W-:Y:S01]  /*122f0*/  FADD.FTZ R3, R183, R184 ;  /* 0x000000b8b7037221 */ /* 0x000fe20000010000 */
[C---:B------:R-:W-:Y:S01]  /*12300*/  HMMA.16816.F32 R8, R132.reuse, R138, R8 ;  /* 0x0000008a8408723c */ /* 0x040fe20000001808 */
[----:B------:R-:W1:Y:S03]  /*12310*/  LDSM.16.MT88.4 R136, [R224+0x2900] ;  /* 0x00290000e088783b */ /* 0x000e660000004200 */
[----:B------:R-:W-:Y:S02]  /*12320*/  FADD.FTZ R181, R181, R166 ;  /* 0x000000a6b5b57221 */ /* 0x000fe40000010000 */
[----:B------:R-:W-:Y:S02]  /*12330*/  FADD.FTZ R3, R182, R3 ;  /* 0x00000003b6037221 */ /* 0x000fe40000010000 */
[C---:B------:R-:W-:Y:S04]  /*12340*/  HMMA.16816.F32 R12, R132.reuse, R140, R12 ;  /* 0x0000008c840c723c */ /* 0x040fe8000000180c */
[----:B------:R-:W-:Y:S02]  /*12350*/  FADD.FTZ R190, R190, R181 ;  /* 0x000000b5bebe7221 */ /* 0x000fe40000010000 */
[----:B------:R-:W-:Y:S02]  /*12360*/  FADD.FTZ R194, R194, R3 ;  /* 0x00000003c2c27221 */ /* 0x000fe40000010000 */
[C---:B------:R-:W-:Y:S01]  /*12370*/  HMMA.16816.F32 R16, R132.reuse, R142, R16 ;  /* 0x0000008e8410723c */ /* 0x040fe20000001810 */
[----:B------:R-:W2:Y:S03]  /*12380*/  LDSM.16.MT88.4 R140, [R225+0x4900] ;  /* 0x00490000e18c783b */ /* 0x000ea60000004200 */
[----:B------:R-:W-:Y:S02]  /*12390*/  FADD.FTZ R193, R193, R190 ;  /* 0x000000bec1c17221 */ /* 0x000fe40000010000 */
[----:B------:R-:W-:Y:S02]  /*123a0*/  FADD.FTZ R197, R197, R194 ;  /* 0x000000c2c5c57221 */ /* 0x000fe40000010000 */
[C---:B------:R-:W-:Y:S04]  /*123b0*/  HMMA.16816.F32 R20, R132.reuse, R144, R20 ;  /* 0x000000908414723c */ /* 0x040fe80000001814 */
[----:B------:R-:W-:Y:S02]  /*123c0*/  FADD.FTZ R192, R192, R193 ;  /* 0x000000c1c0c07221 */ /* 0x000fe40000010000 */
[----:B------:R-:W-:Y:S02]  /*123d0*/  FADD.FTZ R196, R196, R197 ;  /* 0x000000c5c4c47221 */ /* 0x000fe40000010000 */
[C---:B------:R-:W-:Y:S01]  /*123e0*/  HMMA.16816.F32 R24, R132.reuse, R146, R24 ;  /* 0x000000928418723c */ /* 0x040fe20000001818 */
[----:B------:R-:W3:Y:S03]  /*123f0*/  LDSM.16.MT88.4 R144, [R224+0x4900] ;  /* 0x00490000e090783b */ /* 0x000ee60000004200 */
[----:B------:R-:W-:Y:S02]  /*12400*/  FADD.FTZ R195, R195, R192 ;  /* 0x000000c0c3c37221 */ /* 0x000fe40000010000 */
[----:B------:R-:W-:Y:S02]  /*12410*/  FADD.FTZ R199, R199, R196 ;  /* 0x000000c4c7c77221 */ /* 0x000fe40000010000 */
[C---:B------:R-:W-:Y:S08]  /*12420*/  HMMA.16816.F32 R28, R132.reuse, R148, R28 ;  /* 0x00000094841c723c */ /* 0x040ff0000000181c */
[C---:B------:R-:W-:Y:S01]  /*12430*/  HMMA.16816.F32 R32, R132.reuse, R150, R32 ;  /* 0x000000968420723c */ /* 0x040fe20000001820 */
[----:B------:R-:W-:Y:S07]  /*12440*/  LDSM.16.MT88.4 R148, [R226+0x6900] ;  /* 0x00690000e294783b */ /* 0x000fee0000004200 */
        /* <DEDUP_REMOVED lines=12> */
[C---:B------:R-:W-:Y:S01]  /*12510*/  HMMA.16816.F32 R68, R132.reuse, R168, R68 ;  /* 0x000000a88444723c */ /* 0x040fe20000001844 */
[----:B------:R4:W5:Y:S06]  /*12520*/  MUFU.EX2 R169, R176 ;  /* 0x000000b000a97308 */ /* 0x00096c0000000800 */
[----:B------:R-:W-:Y:S01]  /*12530*/  F2FP.PACK_AB R168, R202, R191 ;  /* 0x000000bfcaa8723e */ /* 0x000fe200000000ff */
[C---:B------:R-:W-:Y:S07]  /*12540*/  HMMA.16816.F32 R72, R132.reuse, R170, R72 ;  /* 0x000000aa8448723c */ /* 0x040fee0000001848 */
[----:B------:R-:W-:Y:S01]  /*12550*/  F2FP.PACK_AB R170, R188, R187 ;  /* 0x000000bbbcaa723e */ /* 0x000fe200000000ff */
[C---:B------:R-:W-:Y:S08]  /*12560*/  HMMA.16816.F32 R76, R132.reuse, R172, R76 ;  /* 0x000000ac844c723c */ /* 0x040ff0000000184c */
[C---:B------:R-:W-:Y:S01]  /*12570*/  HMMA.16816.F32 R80, R132.reuse, R174, R80 ;  /* 0x000000ae8450723c */ /* 0x040fe20000001850 */
[----:B------:R-:W-:Y:S07]  /*12580*/  LDSM.16.MT88.4 R172, [R224+0x1900] ;  /* 0x00190000e0ac783b */ /* 0x000fee0000004200 */
[C---:B--2---:R-:W-:Y:S01]  /*12590*/  HMMA.16816.F32 R84, R132.reuse, R140, R84 ;  /* 0x0000008c8454723c */ /* 0x044fe20000001854 */
[----:B----4-:R-:W-:Y:S07]  /*125a0*/  LDSM.16.MT88.4 R176, [R231+0x5900] ;  /* 0x00590000e7b0783b */ /* 0x010fee0000004200 */
        /* <DEDUP_REMOVED lines=8> */
[C---:B------:R-:W-:Y:S08]  /*12630*/  HMMA.16816.F32 R108, R132.reuse, R148, R108 ;  /* 0x00000094846c723c */ /* 0x040ff0000000186c */
[C---:B------:R-:W-:Y:S01]  /*12640*/  HMMA.16816.F32 R112, R132.reuse, R150, R112 ;  /* 0x000000968470723c */ /* 0x040fe20000001870 */
[----:B------:R-:W4:Y:S07]  /*12650*/  LDSM.16.MT88.4 R148, [R226+0x1100] ;  /* 0x00110000e294783b */ /* 0x000f2e0000004200 */
[C---:B--2---:R-:W-:Y:S08]  /*12660*/  HMMA.16816.F32 R116, R132.reuse, R140, R116 ;  /* 0x0000008c8474723c */ /* 0x044ff00000001874 */
[C---:B------:R-:W-:Y:S01]  /*12670*/  HMMA.16816.F32 R120, R132.reuse, R142, R120 ;  /* 0x0000008e8478723c */ /* 0x040fe20000001878 */
[----:B------:R-:W2:Y:S07]  /*12680*/  LDSM.16.MT88.4 R140, [R225+0x1100] ;  /* 0x00110000e18c783b */ /* 0x000eae0000004200 */
[C---:B---3--:R-:W-:Y:S08]  /*12690*/  HMMA.16816.F32 R124, R132.reuse, R144, R124 ;  /* 0x00000090847c723c */ /* 0x048ff0000000187c */
[----:B------:R-:W-:Y:S01]  /*126a0*/  HMMA.16816.F32 R128, R132, R146, R128 ;  /* 0x000000928480723c */ /* 0x000fe20000001880 */
[----:B------:R-:W3:Y:S06]  /*126b0*/  LDSM.16.MT88.4 R144, [R224+0x1100] ;  /* 0x00110000e090783b */ /* 0x000eec0000004200 */
[----:B------:R-:W-:Y:S01]  /*126c0*/  F2FP.PACK_AB R132, R205, R206 ;  /* 0x000000cecd84723e */ /* 0x000fe200000000ff */
[----:B------:R-:W-:Y:S01]  /*126d0*/  FADD.FTZ R206, R206, R195 ;  /* 0x000000c3cece7221 */ /* 0x000fe20000010000 */
[----:B------:R-:W-:Y:S03]  /*126e0*/  F2FP.PACK_AB R134, R201, R203 ;  /* 0x000000cbc986723e */ /* 0x000fe600000000ff */
[----:B------:R-:W-:Y:S01]  /*126f0*/  F2FP.PACK_AB R133, R207, R204 ;  /* 0x000000cccf85723e */ /* 0x000fe200000000ff */
[----:B------:R-:W-:Y:S01]  /*12700*/  FADD.FTZ R204, R204, R199 ;  /* 0x000000c7cccc7221 */ /* 0x000fe20000010000 */
[----:B------:R-:W-:Y:S01]  /*12710*/  F2FP.PACK_AB R135, R198, R200 ;  /* 0x000000c8c687723e */ /* 0x000fe200000000ff */
[----:B------:R-:W-:Y:S02]  /*12720*/  FADD.FTZ R2, R205, R206 ;  /* 0x000000cecd027221 */ /* 0x000fe40000010000 */
[----:B------:R-:W-:Y:S02]  /*12730*/  FADD.FTZ R207, R207, R204 ;  /* 0x000000cccfcf7221 */ /* 0x000fe40000010000 */
[----:B------:R-:W-:Y:S02]  /*12740*/  FADD.FTZ R2, R203, R2 ;  /* 0x00000002cb027221 */ /* 0x000fe40000010000 */
[C---:B-1----:R-:W-:Y:S03]  /*12750*/  HMMA.16816.F32 R4, R132.reuse, R136, R4 ;  /* 0x000000888404723c */ /* 0x042fe60000001804 */
[----:B------:R-:W-:Y:S02]  /*12760*/  FADD.FTZ R3, R200, R207 ;  /* 0x000000cfc8037221 */ /* 0x000fe40000010000 */
[----:B------:R-:W-:Y:S02]  /*12770*/  FADD.FTZ R2, R201, R2 ;  /* 0x00000002c9027221 */ /* 0x000fe40000010000 */
[----:B------:R-:W-:Y:S01]  /*12780*/  FADD.FTZ R3, R198, R3 ;  /* 0x00000003c6037221 */ /* 0x000fe20000010000 */
[C---:B------:R-:W-:Y:S01]  /*12790*/  HMMA.16816.F32 R8, R132.reuse, R138, R8 ;  /* 0x0000008a8408723c */ /* 0x040fe20000001808 */
[----:B------:R-:W1:Y:S03]  /*127a0*/  LDSM.16.MT88.4 R136, [R225+0x3100] ;  /* 0x00310000e188783b */ /* 0x000e660000004200 */
[----:B------:R-:W-:Y:S01]  /*127b0*/  FADD.FTZ R191, R191, R2 ;  /* 0x00000002bfbf7221 */ /* 0x000fe20000010000 */
[----:B------:R-:W-:Y:S03]  /*127c0*/  MOV R2, R164 ;  /* 0x000000a400027202 */ /* 0x000fe60000000f00 */
[C---:B----4-:R-:W-:Y:S04]  /*127d0*/  HMMA.16816.F32 R12, R132.reuse, R148, R12 ;  /* 0x00000094840c723c */ /* 0x050fe8000000180c */
[----:B------:R-:W-:Y:S04]  /*127e0*/  FADD.FTZ R202, R202, R191 ;  /* 0x000000bfcaca7221 */ /* 0x000fe80000010000 */
[C---:B------:R-:W-:Y:S01]  /*127f0*/  HMMA.16816.F32 R16, R132.reuse, R150, R16 ;  /* 0x000000968410723c */ /* 0x040fe20000001810 */
[----:B------:R-:W4:Y:S03]  /*12800*/  LDSM.16.MT88.4 R148, [R224+0x3100] ;  /* 0x00310000e094783b */ /* 0x000f260000004200 */
[----:B------:R-:W-:Y:S04]  /*12810*/  FADD.FTZ R187, R187, R202 ;  /* 0x000000cabbbb7221 */ /* 0x000fe80000010000 */
[C---:B--2---:R-:W-:Y:S04]  /*12820*/  HMMA.16816.F32 R20, R132.reuse, R140, R20 ;  /* 0x0000008c8414723c */ /* 0x044fe80000001814 */
[----:B------:R-:W-:Y:S04]  /*12830*/  FADD.FTZ R244, R188, R187 ;  /* 0x000000bbbcf47221 */ /* 0x000fe80000010000 */
[C---:B------:R-:W-:Y:S01]  /*12840*/  HMMA.16816.F32 R24, R132.reuse, R142, R24 ;  /* 0x0000008e8418723c */ /* 0x040fe20000001818 */
[----:B------:R-:W2:Y:S07]  /*12850*/  LDSM.16.MT88.4 R140, [R231+0x5100] ;  /* 0x00510000e78c783b */ /* 0x000eae0000004200 */
[C---:B---3--:R-:W-:Y:S08]  /*12860*/  HMMA.16816.F32 R28, R132.reuse, R144, R28 ;  /* 0x00000090841c723c */ /* 0x048ff0000000181c */
[C---:B------:R-:W-:Y:S01]  /*12870*/  HMMA.16816.F32 R32, R132.reuse, R146, R32 ;  /* 0x000000928420723c */ /* 0x040fe20000001820 */
[----:B------:R-:W3:Y:S07]  /*12880*/  LDSM.16.MT88.4 R144, [R225+0x5100] ;  /* 0x00510000e190783b */ /* 0x000eee0000004200 */
[C---:B------:R-:W-:Y:S08]  /*12890*/  HMMA.16816.F32 R36, R132.reuse, R152, R36 ;  /* 0x000000988424723c */ /* 0x040ff00000001824 */
[C---:B------:R-:W-:Y:S08]  /*128a0*/  HMMA.16816.F32 R40, R132.reuse, R154, R40 ;  /* 0x0000009a8428723c */ /* 0x040ff00000001828 */
[C---:B------:R-:W-:Y:S08]  /*128b0*/  HMMA.16816.F32 R44, R132.reuse, R156, R44 ;  /* 0x0000009c842c723c */ /* 0x040ff0000000182c */
[C---:B------:R-:W-:Y:S01]  /*128c0*/  HMMA.16816.F32 R48, R132.reuse, R158, R48 ;  /* 0x0000009e8430723c */ /* 0x040fe20000001830 */
[----:B------:R-:W-:Y:S07]  /*128d0*/  LDSM.16.MT88.4 R156, [R231+0x1900] ;  /* 0x00190000e79c783b */ /* 0x000fee0000004200 */
        /* <DEDUP_REMOVED lines=10> */
[C---:B------:R-:W-:Y:S08]  /*12980*/  HMMA.16816.F32 R80, R132.reuse, R162, R80 ;  /* 0x000000a28450723c */ /* 0x040ff00000001850 */
        /* <DEDUP_REMOVED lines=8> */
[----:B------:R-:W-:Y:S07]  /*12a10*/  LDSM.16.MT88.4 R140, [R225+0x1900] ;  /* 0x00190000e18c783b */ /* 0x000fee0000004200 */
[C---:B------:R-:W-:Y:S08]  /*12a20*/  HMMA.16816.F32 R108, R132.reuse, R148, R108 ;  /* 0x00000094846c723c */ /* 0x040ff0000000186c */
[C---:B------:R-:W-:Y:S01]  /*12a30*/  HMMA.16816.F32 R112, R132.reuse, R150, R112 ;  /* 0x000000968470723c */ /* 0x040fe20000001870 */
[----:B------:R-:W2:Y:S07]  /*12a40*/  LDSM.16.MT88.4 R148, [R226+0x1900] ;  /* 0x00190000e294783b */ /* 0x000eae0000004200 */
[C---:B---3--:R-:W-:Y:S08]  /*12a50*/  HMMA.16816.F32 R116, R132.reuse, R144, R116 ;  /* 0x000000908474723c */ /* 0x048ff00000001874 */
[C---:B------:R-:W-:Y:S08]  /*12a60*/  HMMA.16816.F32 R120, R132.reuse, R146, R120 ;  /* 0x000000928478723c */ /* 0x040ff00000001878 */
[C---:B-1----:R-:W-:Y:S08]  /*12a70*/  HMMA.16816.F32 R124, R132.reuse, R136, R124 ;  /* 0x00000088847c723c */ /* 0x042ff0000000187c */
[----:B------:R-:W-:Y:S07]  /*12a80*/  HMMA.16816.F32 R128, R132, R138, R128 ;  /* 0x0000008a8480723c */ /* 0x000fee0000001880 */
[----:B-----5:R-:W-:Y:S02]  /*12a90*/  MOV R135, R169 ;  /* 0x000000a900877202 */ /* 0x020fe40000000f00 */
[----:B------:R-:W-:Y:S03]  /*12aa0*/  F2FP.PACK_AB R169, R189, R186 ;  /* 0x000000babda9723e */ /* 0x000fe600000000ff */
[-C--:B------:R-:W-:Y:S01]  /*12ab0*/  F2FP.PACK_AB R171, R165, R135.reuse ;  /* 0x00000087a5ab723e */ /* 0x080fe200000000ff */
[----:B------:R-:W-:Y:S01]  /*12ac0*/  FADD.FTZ R186, R186, R3 ;  /* 0x00000003baba7221 */ /* 0x000fe20000010000 */
[----:B------:R-:W-:Y:S03]  /*12ad0*/  MOV R3, R0 ;  /* 0x0000000000037202 */ /* 0x000fe60000000f00 */
[----:B------:R-:W-:Y:S02]  /*12ae0*/  FADD.FTZ R186, R189, R186 ;  /* 0x000000babdba7221 */ /* 0x000fe40000010000 */
[C---:B------:R-:W-:Y:S01]  /*12af0*/  HMMA.16816.F32 R160, R168.reuse, R156, R4 ;  /* 0x0000009ca8a0723c */ /* 0x040fe20000001804 */
[----:B------:R-:W1:Y:S07]  /*12b00*/  LDSM.16.MT88.4 R4, [R231+0x3900] ;  /* 0x00390000e704783b */ /* 0x000e6e0000004200 */
[C---:B------:R-:W-:Y:S01]  /*12b10*/  HMMA.16816.F32 R156, R168.reuse, R158, R8 ;  /* 0x0000009ea89c723c */ /* 0x040fe20000001808 */
[----:B------:R-:W3:Y:S07]  /*12b20*/  LDSM.16.MT88.4 R8, [R226+0x3900] ;  /* 0x00390000e208783b */ /* 0x000eee0000004200 */
[C---:B--2---:R-:W-:Y:S01]  /*12b30*/  HMMA.16816.F32 R152, R168.reuse, R148, R12 ;  /* 0x00000094a898723c */ /* 0x044fe2000000180c */
[----:B------:R-:W2:Y:S07]  /*12b40*/  LDSM.16.MT88.4 R12, [R225+0x3900] ;  /* 0x00390000e10c783b */ /* 0x000eae0000004200 */
[C---:B------:R-:W-:Y:S01]  /*12b50*/  HMMA.16816.F32 R148, R168.reuse, R150, R16 ;  /* 0x00000096a894723c */ /* 0x040fe20000001810 */
[----:B------:R-:W4:Y:S07]  /*12b60*/  LDSM.16.MT88.4 R16, [R224+0x3900] ;  /* 0x00390000e010783b */ /* 0x000f2e0000004200 */
[C---:B------:R-:W-:Y:S01]  /*12b70*/  HMMA.16816.F32 R144, R168.reuse, R140, R20 ;  /* 0x0000008ca890723c */ /* 0x040fe20000001814 */
[----:B------:R-:W5:Y:S07]  /*12b80*/  LDSM.16.MT88.4 R20, [R226+0x5900] ;  /* 0x00590000e214783b */ /* 0x000f6e0000004200 */
[C---:B------:R-:W-:Y:S01]  /*12b90*/  HMMA.16816.F32 R140, R168.reuse, R142, R24 ;  /* 0x0000008ea88c723c */ /* 0x040fe20000001818 */
[----:B------:R-:W2:Y:S07]  /*12ba0*/  LDSM.16.MT88.4 R24, [R225+0x5900] ;  /* 0x00590000e118783b */ /* 0x000eae0000004200 */
[C---:B------:R-:W-:Y:S01]  /*12bb0*/  HMMA.16816.F32 R136, R168.reuse, R172, R28 ;  /* 0x000000aca888723c */ /* 0x040fe2000000181c */
[----:B------:R-:W2:Y:S06]  /*12bc0*/  LDSM.16.MT88.4 R28, [R224+0x5900] ;  /* 0x00590000e01c783b */ /* 0x000eac0000004200 */
[----:B------:R-:W-:Y:S02]  /*12bd0*/  MOV R173, R135 ;  /* 0x0000008700ad7202 */ /* 0x000fe40000000f00 */
[C---:B------:R-:W-:Y:S01]  /*12be0*/  HMMA.16816.F32 R132, R168.reuse, R174, R32 ;  /* 0x000000aea884723c */ /* 0x040fe20000001820 */
[----:B------:R-:W4:Y:S02]  /*12bf0*/  LDSM.16.MT88.4 R32, [R231+0x7900] ;  /* 0x00790000e720783b */ /* 0x000f240000004200 */
[----:B------:R-:W-:Y:S04]  /*12c00*/  FADD.FTZ R186, R173, R186 ;  /* 0x000000baadba7221 */ /* 0x000fe80000010000 */
[----:B------:R-:W-:Y:S01]  /*12c10*/  FADD.FTZ R243, R165, R186 ;  /* 0x000000baa5f37221 */ /* 0x000fe20000010000 */
        /* <DEDUP_REMOVED lines=9> */
[C---:B----4-:R-:W-:Y:S08]  /*12cb0*/  HMMA.16816.F32 R60, R168.reuse, R16, R60 ;  /* 0x00000010a83c723c */ /* 0x050ff0000000183c */
[C---:B------:R-:W-:Y:S08]  /*12cc0*/  HMMA.16816.F32 R64, R168.reuse, R18, R64 ;  /* 0x00000012a840723c */ /* 0x040ff00000001840 */
[C---:B------:R-:W-:Y:S08]  /*12cd0*/  HMMA.16816.F32 R68, R168.reuse, R176, R68 ;  /* 0x000000b0a844723c */ /* 0x040ff00000001844 */
[C---:B------:R-:W-:Y:S08]  /*12ce0*/  HMMA.16816.F32 R72, R168.reuse, R178, R72 ;  /* 0x000000b2a848723c */ /* 0x040ff00000001848 */
[C---:B-----5:R-:W-:Y:S08]  /*12cf0*/  HMMA.16816.F32 R76, R168.reuse, R20, R76 ;  /* 0x00000014a84c723c */ /* 0x060ff0000000184c */
[C---:B------:R-:W-:Y:S08]  /*12d00*/  HMMA.16816.F32 R80, R168.reuse, R22, R80 ;  /* 0x00000016a850723c */ /* 0x040ff00000001850 */
[C---:B------:R-:W-:Y:S08]  /*12d10*/  HMMA.16816.F32 R84, R168.reuse, R24, R84 ;  /* 0x00000018a854723c */ /* 0x040ff00000001854 */
[C---:B------:R-:W-:Y:S08]  /*12d20*/  HMMA.16816.F32 R88, R168.reuse, R26, R88 ;  /* 0x0000001aa858723c */ /* 0x040ff00000001858 */
[C---:B------:R-:W-:Y:S08]  /*12d30*/  HMMA.16816.F32 R92, R168.reuse, R28, R92 ;  /* 0x0000001ca85c723c */ /* 0x040ff0000000185c */
[C---:B------:R-:W-:Y:S08]  /*12d40*/  HMMA.16816.F32 R96, R168.reuse, R30, R96 ;  /* 0x0000001ea860723c */ /* 0x040ff00000001860 */
[C---:B------:R-:W-:Y:S08]  /*12d50*/  HMMA.16816.F32 R100, R168.reuse, R32, R100 ;  /* 0x00000020a864723c */ /* 0x040ff00000001864 */
[C---:B------:R-:W-:Y:S08]  /*12d60*/  HMMA.16816.F32 R104, R168.reuse, R34, R104 ;  /* 0x00000022a868723c */ /* 0x040ff00000001868 */
[C---:B-1----:R-:W-:Y:S08]  /*12d70*/  HMMA.16816.F32 R108, R168.reuse, R4, R108 ;  /* 0x00000004a86c723c */ /* 0x042ff0000000186c */
[C---:B------:R-:W-:Y:S08]  /*12d80*/  HMMA.16816.F32 R112, R168.reuse, R6, R112 ;  /* 0x00000006a870723c */ /* 0x040ff00000001870 */
[C---:B---3--:R-:W-:Y:S08]  /*12d90*/  HMMA.16816.F32 R116, R168.reuse, R8, R116 ;  /* 0x00000008a874723c */ /* 0x048ff00000001874 */
[C---:B------:R-:W-:Y:S08]  /*12da0*/  HMMA.16816.F32 R120, R168.reuse, R10, R120 ;  /* 0x0000000aa878723c */ /* 0x040ff00000001878 */
[C---:B--2---:R-:W-:Y:S08]  /*12db0*/  HMMA.16816.F32 R124, R168.reuse, R12, R124 ;  /* 0x0000000ca87c723c */ /* 0x044ff0000000187c */
[----:B------:R-:W-:Y:S01]  /*12dc0*/  HMMA.16816.F32 R128, R168, R14, R128 ;  /* 0x0000000ea880723c */ /* 0x000fe20000001880 */
[----:B------:R-:W-:-:S07]  /*12dd0*/  @P0 BRA `(.L_x_2014) ;  /* 0xffffbc9000000947 */ /* 0x000fce000383ffff */
.L_x_2004:
[----:B------:R-:W1:Y:S01]  /*12de0*/  SHFL.BFLY PT, R3, R244, 0x2, 0x1f ;  /* 0x0c401f00f4037f89 */ /* 0x000e6200000e0000 */
[----:B------:R-:W-:-:S02]  /*12df0*/  MOV R2, RZ ;  /* 0x000000ff00027202 */ /* 0x000fc40000000f00 */
[----:B------:R-:W-:Y:S01]  /*12e00*/  MOV R4, RZ ;  /* 0x000000ff00047202 */ /* 0x000fe20000000f00 */
[----:B------:R-:W2:Y:S01]  /*12e10*/  SHFL.BFLY PT, R8, R243, 0x2, 0x1f ;  /* 0x0c401f00f3087f89 */ /* 0x000ea200000e0000 */
[----:B------:R-:W-:Y:S02]  /*12e20*/  MOV R7, 0xff800000 ;  /* 0xff80000000077802 */ /* 0x000fe40000000f00 */
[----:B------:R-:W-:Y:S01]  /*12e30*/  PLOP3.LUT P2, PT, PT, PT, PT, 0x8, 0x0 ;  /* 0x000000000000781c */ /* 0x000fe20003f4e170 */
[----:B-1----:R-:W-:Y:S02]  /*12e40*/  FADD.FTZ R3, R3, R244 ;  /* 0x000000f403037221 */ /* 0x002fe40000010000 */
[----:B--2---:R-:W-:-:S03]  /*12e50*/  FADD.FTZ R8, R8, R243 ;  /* 0x000000f308087221 */ /* 0x004fc60000010000 */
[----:B------:R-:W1:Y:S04]  /*12e60*/  SHFL.BFLY PT, R6, R3, 0x1, 0x1f ;  /* 0x0c201f0003067f89 */ /* 0x000e6800000e0000 */
[----:B------:R-:W2:Y:S01]  /*12e70*/  SHFL.BFLY PT, R5, R8, 0x1, 0x1f ;  /* 0x0c201f0008057f89 */ /* 0x000ea200000e0000 */
[----:B-1----:R-:W-:Y:S02]  /*12e80*/  FADD.FTZ R6, R3, R6 ;  /* 0x0000000603067221 */ /* 0x002fe40000010000 */
[----:B--2---:R-:W-:-:S03]  /*12e90*/  FADD.FTZ R5, R5, R8 ;  /* 0x0000000805057221 */ /* 0x004fc60000010000 */
[----:B------:R-:W-:Y:S02]  /*12ea0*/  FSETP.NE.FTZ.AND P1, PT, R6, RZ, PT ;  /* 0x000000ff0600720b */ /* 0x000fe40003f35000 */
[----:B------:R-:W-:-:S11]  /*12eb0*/  FSETP.NE.FTZ.AND P0, PT, R5, RZ, PT ;  /* 0x000000ff0500720b */ /* 0x000fd60003f15000 */
[----:B------:R-:W1:Y:S01]  /*12ec0*/  @P1 MUFU.RCP R2, R6 ;  /* 0x0000000600021308 */ /* 0x000e620000001000 */
[----:B------:R-:W-:Y:S02]  /*12ed0*/  @P1 MOV R10, 0x3f317218 ;  /* 0x3f317218000a1802 */ /* 0x000fe40000000f00 */
[----:B------:R-:W-:-:S05]  /*12ee0*/  @P0 MOV R11, 0x3f317218 ;  /* 0x3f317218000b0802 */ /* 0x000fca0000000f00 */
[----:B------:R-:W2:Y:S01]  /*12ef0*/  @P1 MUFU.LG2 R6, R6 ;  /* 0x0000000600061308 */ /* 0x000ea20000000c00 */
[----:B------:R-:W-:-:S07]  /*12f00*/  @P0 FMUL.FTZ R11, R11, c[0x0][0x2d0] ;  /* 0x0000b4000b0b0a20 */ /* 0x000fce0000410000 */
[----:B------:R-:W3:Y:S01]  /*12f10*/  @P0 MUFU.LG2 R8, R5 ;  /* 0x0000000500080308 */ /* 0x000ee20000000c00 */
[C---:B-1----:R-:W-:Y:S02]  /*12f20*/  FMUL.FTZ R160, R2.reuse, R160 ;  /* 0x000000a002a07220 */ /* 0x042fe40000410000 */
[C---:B------:R-:W-:Y:S02]  /*12f30*/  FMUL.FTZ R161, R2.reuse, R161 ;  /* 0x000000a102a17220 */ /* 0x040fe40000410000 */
[C---:B------:R-:W-:Y:S02]  /*12f40*/  FMUL.FTZ R156, R2.reuse, R156 ;  /* 0x0000009c029c7220 */ /* 0x040fe40000410000 */
[----:B------:R-:W-:Y:S01]  /*12f50*/  FMUL.FTZ R157, R2, R157 ;  /* 0x0000009d029d7220 */ /* 0x000fe20000410000 */
[----:B------:R1:W4:Y:S01]  /*12f60*/  @P0 MUFU.RCP R4, R5 ;  /* 0x0000000500040308 */ /* 0x0003220000001000 */
[----:B--2---:R-:W-:Y:S02]  /*12f70*/  @P1 FMUL.FTZ R9, R6, 0.69314718246459960938 ;  /* 0x3f31721806091820 */ /* 0x004fe40000410000 */
[----:B------:R-:W-:-:S02]  /*12f80*/  @P1 FMUL.FTZ R6, R10, c[0x0][0x2d0] ;  /* 0x0000b4000a061a20 */ /* 0x000fc40000410000 */
[C---:B------:R-:W-:Y:S02]  /*12f90*/  FMUL.FTZ R152, R2.reuse, R152 ;  /* 0x0000009802987220 */ /* 0x040fe40000410000 */
[----:B------:R-:W-:Y:S02]  /*12fa0*/  FMUL.FTZ R153, R2, R153 ;  /* 0x0000009902997220 */ /* 0x000fe40000410000 */
        /* <DEDUP_REMOVED lines=60> */
[C---:B----4-:R-:W-:Y:S02]  /*13370*/  FMUL.FTZ R162, R4.reuse, R162 ;  /* 0x000000a204a27220 */ /* 0x050fe40000410000 */
        /* <DEDUP_REMOVED lines=65> */
.L_x_1966:
[----:B------:R-:W-:Y:S05]  /*13790*/  @P2 BRA `(.L_x_2015) ;  /* 0x00001f9000002947 */ /* 0x000fea0003800000 */
[----:B------:R-:W1:Y:S01]  /*137a0*/  S2R R9, SR_CTAID.Y ;  /* 0x0000000000097919 */ /* 0x000e620000002600 */
[----:B------:R-:W-:Y:S01]  /*137b0*/  IMAD R8, RZ, RZ, -UR13 ;  /* 0x8000000dff087e24 */ /* 0x000fe2000f8e02ff */
[----:B------:R-:W-:Y:S01]  /*137c0*/  USHF.R.S32.HI UR6, URZ, 0x1f, UR13 ;  /* 0x0000001f3f067899 */ /* 0x000fe2000801140d */
[----:B------:R-:W-:Y:S01]  /*137d0*/  BSSY B0, `(.L_x_2016) ;  /* 0x0000132000007945 */ /* 0x000fe20003800000 */
[----:B------:R-:W3:Y:S01]  /*137e0*/  S2R R4, SR_TID.X ;  /* 0x0000000000047919 */ /* 0x000ee20000002100 */
[----:B------:R-:W-:-:S02]  /*137f0*/  ULDC.64 UR4, c[0x0][0x4d0] ;  /* 0x0001340000047ab9 */ /* 0x000fc40000000a00 */
[----:B------:R-:W-:Y:S01]  /*13800*/  UIMAD UR7, UR6, UR4, URZ ;  /* 0x00000004060772a4 */ /* 0x000fe2000f8e023f */
[----:B------:R-:W4:Y:S01]  /*13810*/  S2R R11, SR_CTAID.Z ;  /* 0x00000000000b7919 */ /* 0x000f220000002700 */
[----:B------:R-:W-:Y:S02]  /*13820*/  UIMAD.WIDE.U32 UR8, UR13, UR4, URZ ;  /* 0x000000040d0872a5 */ /* 0x000fe4000f8e003f */
[----:B------:R-:W-:Y:S01]  /*13830*/  UIMAD UR7, UR13, UR5, UR7 ;  /* 0x000000050d0772a4 */ /* 0x000fe2000f8e0207 */
[----:B------:R-:W5:Y:S02]  /*13840*/  S2R R12, SR_CTAID.X ;  /* 0x00000000000c7919 */ /* 0x000f640000002500 */
        /* <DEDUP_REMOVED lines=8> */
[----:B-1----:R-:W-:Y:S02]  /*138d0*/  IMAD R8, R8, c[0x0][0x550], R9 ;  /* 0x0001540008087a24 */ /* 0x002fe400078e0209 */
[----:B------:R-:W-:Y:S01]  /*138e0*/  UIADD3 UR4, UR11, UR4, URZ ;  /* 0x000000040b047290 */ /* 0x000fe2000fffe03f */
[----:B------:R-:W-:Y:S01]  /*138f0*/  IMAD.U32 R17, RZ, RZ, UR11 ;  /* 0x0000000bff117e24 */ /* 0x000fe2000f8e00ff */
[----:B---3--:R-:W-:Y:S01]  /*13900*/  SHF.R.S32.HI R9, RZ, 0x1f, R4 ;  /* 0x0000001fff097819 */ /* 0x008fe20000011404 */
[----:B------:R-:W-:-:S03]  /*13910*/  IMAD.U32 R19, RZ, RZ, UR7 ;  /* 0x00000007ff137e24 */ /* 0x000fc6000f8e00ff */
[CC--:B------:R-:W-:Y:S01]  /*13920*/  LEA.HI R0, R9.reuse, R4.reuse, RZ, 0x5 ;  /* 0x0000000409007211 */ /* 0x0c0fe200078f28ff */
[----:B------:R-:W-:Y:S01]  /*13930*/  IMAD.U32 R17, RZ, RZ, UR4 ;  /* 0x00000004ff117e24 */ /* 0x000fe2000f8e00ff */
[-C--:B------:R-:W-:Y:S01]  /*13940*/  LEA.HI R9, R9, R4.reuse, RZ, 0x2 ;  /* 0x0000000409097211 */ /* 0x080fe200078f10ff */
[C---:B----4-:R-:W-:Y:S01]  /*13950*/  IMAD.WIDE.U32 R18, R11.reuse, c[0x0][0x4d8], R18 ;  /* 0x000136000b127a25 */ /* 0x050fe200078e0012 */
[----:B------:R-:W-:Y:S02]  /*13960*/  LOP3.LUT R13, R0, 0xffffffe0, RZ, 0xc0, !PT ;  /* 0xffffffe0000d7812 */ /* 0x000fe400078ec0ff */
[----:B------:R-:W-:Y:S01]  /*13970*/  SHF.R.S32.HI R15, RZ, 0x5, R0 ;  /* 0x00000005ff0f7819 */ /* 0x000fe20000011400 */
[----:B------:R-:W-:Y:S01]  /*13980*/  IMAD.WIDE.U32 R16, R11, c[0x0][0x440], R16 ;  /* 0x000110000b107a25 */ /* 0x000fe200078e0010 */
[----:B------:R-:W-:Y:S02]  /*13990*/  SHF.R.S32.HI R0, RZ, 0x1f, R0 ;  /* 0x0000001fff007819 */ /* 0x000fe40000011400 */
[----:B------:R-:W-:Y:S01]  /*139a0*/  LOP3.LUT R9, R9, 0xfffffffc, RZ, 0xc0, !PT ;  /* 0xfffffffc09097812 */ /* 0x000fe200078ec0ff */
[----:B------:R-:W-:Y:S01]  /*139b0*/  IMAD.IADD R6, R4, 0x1, -R13 ;  /* 0x0000000104067824 */ /* 0x000fe200078e0a0d */
[----:B------:R-:W-:Y:S01]  /*139c0*/  LEA.HI R0, R0, R15, RZ, 0x3 ;  /* 0x0000000f00007211 */ /* 0x000fe200078f18ff */
[----:B------:R-:W-:Y:S01]  /*139d0*/  IMAD.MOV.U32 R20, RZ, RZ, R18 ;  /* 0x000000ffff147224 */ /* 0x000fe200078e0012 */
[----:B------:R-:W-:Y:S01]  /*139e0*/  IADD3 R9, -R9, R4, RZ ;  /* 0x0000000409097210 */ /* 0x000fe20007ffe1ff */
[----:B------:R-:W-:Y:S01]  /*139f0*/  IMAD.MOV.U32 R22, RZ, RZ, R16 ;  /* 0x000000ffff167224 */ /* 0x000fe200078e0010 */
[----:B------:R-:W-:-:S02]  /*13a00*/  LOP3.LUT R0, R0, 0xffffff8, RZ, 0xc0, !PT ;  /* 0x0ffffff800007812 */ /* 0x000fc400078ec0ff */
[----:B------:R-:W-:Y:S02]  /*13a10*/  SHF.R.S32.HI R13, RZ, 0x1f, R6 ;  /* 0x0000001fff0d7819 */ /* 0x000fe40000011406 */
[----:B------:R-:W-:Y:S01]  /*13a20*/  SHF.R.S32.HI R10, RZ, 0x1f, R11 ;  /* 0x0000001fff0a7819 */ /* 0x000fe2000001140b */
[----:B------:R-:W-:Y:S01]  /*13a30*/  IMAD.IADD R15, R15, 0x1, -R0 ;  /* 0x000000010f0f7824 */ /* 0x000fe200078e0a00 */
[----:B------:R-:W-:Y:S02]  /*13a40*/  LEA.HI R0, R9, R9, RZ, 0x1 ;  /* 0x0000000909007211 */ /* 0x000fe400078f08ff */
[----:B------:R-:W-:Y:S01]  /*13a50*/  LEA.HI R4, R13, R6, RZ, 0x2 ;  /* 0x000000060d047211 */ /* 0x000fe200078f10ff */
[----:B------:R-:W-:Y:S01]  /*13a60*/  IMAD.MOV.U32 R13, RZ, RZ, c[0x0][0x4e8] ;  /* 0x00013a00ff0d7624 */ /* 0x000fe200078e00ff */
[----:B------:R-:W-:Y:S02]  /*13a70*/  LOP3.LUT R0, R0, 0x1ffffffe, RZ, 0xc0, !PT ;  /* 0x1ffffffe00007812 */ /* 0x000fe400078ec0ff */
[----:B------:R-:W-:-:S02]  /*13a80*/  SHF.R.S32.HI R14, RZ, 0x2, R4 ;  /* 0x00000002ff0e7819 */ /* 0x000fc40000011404 */
[----:B------:R-:W-:Y:S01]  /*13a90*/  IADD3 R0, R9, -R0, RZ ;  /* 0x8000000009007210 */ /* 0x000fe20007ffe0ff */
[----:B------:R-:W-:Y:S01]  /*13aa0*/  BAR.SYNC.DEFER_BLOCKING 0x1, 0x100 ;  /* 0x0044000000007b1d */ /* 0x000fe20000010000 */
[----:B------:R-:W-:Y:S01]  /*13ab0*/  ISETP.NE.AND P1, PT, R13, 0x1, PT ;  /* 0x000000010d00780c */ /* 0x000fe20003f25270 */
[----:B------:R-:W-:Y:S02]  /*13ac0*/  IMAD R15, R15, 0x10, R14 ;  /* 0x000000100f0f7824 */ /* 0x000fe400078e020e */
[----:B------:R-:W-:Y:S02]  /*13ad0*/  IMAD R14, R10, c[0x0][0x4d8], RZ ;  /* 0x000136000a0e7a24 */ /* 0x000fe400078e02ff */
[----:B------:R-:W-:Y:S01]  /*13ae0*/  IMAD R9, R0, 0x8, R15 ;  /* 0x0000000800097824 */ /* 0x000fe200078e020f */
[----:B------:R-:W-:Y:S01]  /*13af0*/  SHF.R.S32.HI R0, RZ, 0x1f, R8 ;  /* 0x0000001fff007819 */ /* 0x000fe20000011408 */
[----:B------:R-:W-:Y:S02]  /*13b00*/  IMAD R10, R10, c[0x0][0x440], RZ ;  /* 0x000110000a0a7a24 */ /* 0x000fe400078e02ff */
[C---:B------:R-:W-:Y:S01]  /*13b10*/  IMAD R14, R11.reuse, c[0x0][0x4dc], R14 ;  /* 0x000137000b0e7a24 */ /* 0x040fe200078e020e */
[C---:B-----5:R-:W-:Y:S01]  /*13b20*/  LEA R9, R12.reuse, R9, 0x7 ;  /* 0x000000090c097211 */ /* 0x060fe200078e38ff */
[----:B------:R-:W-:Y:S01]  /*13b30*/  IMAD R10, R11, c[0x0][0x444], R10 ;  /* 0x000111000b0a7a24 */ /* 0x000fe200078e020a */
[----:B------:R-:W-:Y:S01]  /*13b40*/  LEA R12, R12, R15, 0x7 ;  /* 0x0000000f0c0c7211 */ /* 0x000fe200078e38ff */
[----:B------:R-:W-:Y:S01]  /*13b50*/  IMAD.IADD R21, R19, 0x1, R14 ;  /* 0x0000000113157824 */ /* 0x000fe200078e020e */
[----:B------:R-:W-:Y:S01]  /*13b60*/  MOV R11, R9 ;  /* 0x00000009000b7202 */ /* 0x000fe20000000f00 */
[----:B------:R-:W-:-:S02]  /*13b70*/  IMAD.IADD R23, R17, 0x1, R10 ;  /* 0x0000000111177824 */ /* 0x000fc400078e020a */
[----:B------:R-:W-:-:S04]  /*13b80*/  @P1 IMAD.HI.U32 R10, R9, c[0x0][0x4ec], RZ ;  /* 0x00013b00090a1a27 */ /* 0x000fc800078e00ff */
[C---:B------:R-:W-:Y:S01]  /*13b90*/  IMAD R17, R0.reuse, c[0x0][0x4e0], RZ ;  /* 0x0001380000117a24 */ /* 0x040fe200078e02ff */
[----:B------:R-:W-:Y:S01]  /*13ba0*/  @P1 SHF.R.U32.HI R11, RZ, c[0x0][0x4f0], R10 ;  /* 0x00013c00ff0b1a19 */ /* 0x000fe2000001160a */
[----:B------:R-:W-:Y:S02]  /*13bb0*/  IMAD R19, R0, c[0x0][0x448], RZ ;  /* 0x0001120000137a24 */ /* 0x000fe400078e02ff */
[C---:B------:R-:W-:Y:S01]  /*13bc0*/  IMAD R17, R8.reuse, c[0x0][0x4e4], R17 ;  /* 0x0001390008117a24 */ /* 0x040fe200078e0211 */
[----:B------:R-:W-:Y:S01]  /*13bd0*/  IADD3 R0, -R11, RZ, RZ ;  /* 0x000000ff0b007210 */ /* 0x000fe20007ffe1ff */
[C---:B------:R-:W-:Y:S01]  /*13be0*/  IMAD R19, R8.reuse, c[0x0][0x44c], R19 ;  /* 0x0001130008137a24 */ /* 0x040fe200078e0213 */
[----:B------:R-:W-:Y:S01]  /*13bf0*/  SHF.R.S32.HI R14, RZ, 0x1f, R11 ;  /* 0x0000001fff0e7819 */ /* 0x000fe2000001140b */
[----:B------:R-:W-:-:S04]  /*13c00*/  IMAD.WIDE.U32 R22, R8, c[0x0][0x448], R22 ;  /* 0x0001120008167a25 */ /* 0x000fc800078e0016 */
[----:B------:R-:W-:-:S04]  /*13c10*/  IMAD.WIDE.U32 R20, R8, c[0x0][0x4e0], R20 ;  /* 0x0001380008147a25 */ /* 0x000fc800078e0014 */
[----:B------:R-:W-:Y:S01]  /*13c20*/  @P1 IMAD.HI.U32 R8, R9, c[0x0][0x4ec], RZ ;  /* 0x00013b0009081a27 */ /* 0x000fe200078e00ff */
[----:B------:R-:W-:-:S03]  /*13c30*/  IADD3 R16, P0, R11, R20, RZ ;  /* 0x000000140b107210 */ /* 0x000fc60007f1e0ff */
[----:B------:R-:W-:Y:S01]  /*13c40*/  IMAD R0, R0, c[0x0][0x4e8], R9 ;  /* 0x00013a0000007a24 */ /* 0x000fe200078e0209 */
[----:B------:R-:W-:Y:S01]  /*13c50*/  IADD3.X R17, R14, R21, R17, P0, !PT ;  /* 0x000000150e117210 */ /* 0x000fe200007fe411 */
[----:B------:R-:W-:Y:S01]  /*13c60*/  IMAD.MOV.U32 R10, RZ, RZ, R9 ;  /* 0x000000ffff0a7224 */ /* 0x000fe200078e0009 */
[----:B------:R-:W-:Y:S01]  /*13c70*/  @P1 SHF.R.U32.HI R10, RZ, c[0x0][0x4f0], R8 ;  /* 0x00013c00ff0a1a19 */ /* 0x000fe20000011608 */
[----:B------:R-:W-:Y:S01]  /*13c80*/  IMAD.IADD R23, R23, 0x1, R19 ;  /* 0x0000000117177824 */ /* 0x000fe200078e0213 */
[----:B------:R-:W-:Y:S01]  /*13c90*/  SHF.R.S32.HI R8, RZ, 0x1f, R0 ;  /* 0x0000001fff087819 */ /* 0x000fe20000011400 */
[----:B------:R-:W-:Y:S01]  /*13ca0*/  IMAD.WIDE.U32 R16, R0, c[0x0][0x4c8], R16 ;  /* 0x0001320000107a25 */ /* 0x000fe200078e0010 */
[----:B------:R-:W-:-:S03]  /*13cb0*/  IADD3 R14, -R10, RZ, RZ ;  /* 0x000000ff0a0e7210 */ /* 0x000fc60007ffe1ff */
[----:B------:R-:W-:Y:S01]  /*13cc0*/  IMAD R11, R8, c[0x0][0x4c8], RZ ;  /* 0x00013200080b7a24 */ /* 0x000fe200078e02ff */
[----:B------:R-:W-:Y:S01]  /*13cd0*/  SHF.R.S32.HI R8, RZ, 0x1f, R10 ;  /* 0x0000001fff087819 */ /* 0x000fe2000001140a */
[----:B------:R-:W-:Y:S02]  /*13ce0*/  IMAD R14, R14, c[0x0][0x4e8], R9 ;  /* 0x00013a000e0e7a24 */ /* 0x000fe400078e0209 */
[----:B------:R-:W-:Y:S01]  /*13cf0*/  IMAD R11, R0, c[0x0][0x4cc], R11 ;  /* 0x00013300000b7a24 */ /* 0x000fe200078e020b */
[----:B------:R-:W-:Y:S01]  /*13d00*/  LEA R0, P0, R16, c[0x0][0x4a8], 0x2 ;  /* 0x00012a0010007a11 */ /* 0x000fe200078010ff */
[----:B------:R-:W-:Y:S01]  /*13d10*/  IMAD R9, R8, c[0x0][0x430], RZ ;  /* 0x00010c0008097a24 */ /* 0x000fe200078e02ff */
[----:B------:R-:W-:Y:S01]  /*13d20*/  SHF.R.S32.HI R8, RZ, 0x1f, R14 ;  /* 0x0000001fff087819 */ /* 0x000fe2000001140e */
[----:B------:R-:W-:Y:S02]  /*13d30*/  IMAD.IADD R11, R17, 0x1, R11 ;  /* 0x00000001110b7824 */ /* 0x000fe400078e020b */
[----:B------:R-:W-:Y:S01]  /*13d40*/  SHFL.IDX PT, R18, R0, 0x1, 0x1c1f ;  /* 0x003c1f0000127f89 */ /* 0x000fe200000e0000 */
[----:B------:R-:W-:-:S02]  /*13d50*/  IMAD.WIDE.U32 R22, R10, c[0x0][0x430], R22 ;  /* 0x00010c000a167a25 */ /* 0x000fc400078e0016 */
[----:B------:R-:W-:Y:S02]  /*13d60*/  LEA.HI.X R11, R16, c[0x0][0x4ac], R11, 0x2, P0 ;  /* 0x00012b00100b7a11 */ /* 0x000fe400000f140b */
[----:B------:R-:W-:Y:S01]  /*13d70*/  SHFL.IDX PT, R16, R0, RZ, 0x1c1f ;  /* 0x001c1fff00107589 */ /* 0x000fe200000e0000 */
[----:B------:R-:W-:Y:S01]  /*13d80*/  IMAD R9, R10, c[0x0][0x434], R9 ;  /* 0x00010d000a097a24 */ /* 0x000fe200078e0209 */
[----:B------:R-:W-:Y:S01]  /*13d90*/  LOP3.LUT P0, RZ, R6, 0x3, RZ, 0xc0, !PT ;  /* 0x0000000306ff7812 */ /* 0x000fe2000780c0ff */
[----:B------:R-:W-:Y:S01]  /*13da0*/  IMAD R13, R13, c[0x0][0x388], RZ ;  /* 0x0000e2000d0d7a24 */ /* 0x000fe200078e02ff */
[----:B------:R-:W1:Y:S01]  /*13db0*/  SHFL.IDX PT, R17, R11, RZ, 0x1c1f ;  /* 0x001c1fff0b117589 */ /* 0x000e6200000e0000 */
[----:B------:R-:W-:Y:S02]  /*13dc0*/  IMAD.IADD R23, R23, 0x1, R9 ;  /* 0x0000000117177824 */ /* 0x000fe400078e0209 */
[----:B------:R-:W-:Y:S01]  /*13dd0*/  IMAD R9, R8, c[0x0][0x428], RZ ;  /* 0x00010a0008097a24 */ /* 0x000fe200078e02ff */
[----:B------:R3:W4:Y:S01]  /*13de0*/  SHFL.IDX PT, R19, R11, 0x1, 0x1c1f ;  /* 0x003c1f000b137f89 */ /* 0x00072200000e0000 */
[----:B------:R-:W-:-:S02]  /*13df0*/  IADD3 R8, R12, 0x8, RZ ;  /* 0x000000080c087810 */ /* 0x000fc40007ffe0ff */
[-C--:B------:R-:W-:Y:S01]  /*13e00*/  ISETP.GE.OR P2, PT, R12, R13.reuse, P0 ;  /* 0x0000000d0c00720c */ /* 0x080fe20000746670 */
[----:B------:R-:W-:Y:S01]  /*13e10*/  IMAD R9, R14, c[0x0][0x42c], R9 ;  /* 0x00010b000e097a24 */ /* 0x000fe200078e0209 */
[----:B------:R-:W-:Y:S01]  /*13e20*/  ISETP.GE.OR P0, PT, R8, R13, P0 ;  /* 0x0000000d0800720c */ /* 0x000fe20000706670 */
[----:B------:R-:W-:-:S05]  /*13e30*/  IMAD.WIDE.U32 R14, R14, c[0x0][0x428], R22 ;  /* 0x00010a000e0e7a25 */ /* 0x000fca00078e0016 */
[----:B------:R-:W-:Y:S02]  /*13e40*/  IADD3 R10, R15, R9, RZ ;  /* 0x000000090f0a7210 */ /* 0x000fe40007ffe0ff */
[----:B------:R-:W-:-:S04]  /*13e50*/  LEA R9, P1, R14, c[0x0][0x400], 0x2 ;  /* 0x000100000e097a11 */ /* 0x000fc800078210ff */
[----:B------:R-:W-:Y:S02]  /*13e60*/  LEA.HI.X R10, R14, c[0x0][0x404], R10, 0x2, P1 ;  /* 0x000101000e0a7a11 */ /* 0x000fe400008f140a */
[----:B------:R-:W-:Y:S01]  /*13e70*/  ISETP.GE.AND P1, PT, R8, R13, PT ;  /* 0x0000000d0800720c */ /* 0x000fe20003f26270 */
[----:B-1----:R1:W-:Y:S01]  /*13e80*/  @!P2 ST.E [R16.64], R5 ;  /* 0x000000051000a985 */ /* 0x0023e2000c101912 */
[----:B---3--:R-:W-:-:S03]  /*13e90*/  LOP3.LUT R11, R4, 0x7ffffffc, RZ, 0xc0, !PT ;  /* 0x7ffffffc040b7812 */ /* 0x008fc600078ec0ff */
[----:B----4-:R3:W-:Y:S01]  /*13ea0*/  @!P0 ST.E [R18.64], R7 ;  /* 0x0000000712008985 */ /* 0x0107e2000c101912 */
[----:B------:R-:W-:Y:S01]  /*13eb0*/  ISETP.GE.AND P0, PT, R12, R13, PT ;  /* 0x0000000d0c00720c */ /* 0x000fe20003f06270 */
[----:B------:R-:W-:Y:S02]  /*13ec0*/  IMAD.IADD R11, R6, 0x1, -R11 ;  /* 0x00000001060b7824 */ /* 0x000fe400078e0a0b */
[----:B------:R3:W4:Y:S04]  /*13ed0*/  SHFL.IDX PT, R14, R9, RZ, 0x1c1f ;  /* 0x001c1fff090e7589 */ /* 0x00072800000e0000 */
[----:B------:R3:W2:Y:S01]  /*13ee0*/  SHFL.IDX PT, R15, R10, RZ, 0x1c1f ;  /* 0x001c1fff0a0f7589 */ /* 0x0006a200000e0000 */
[----:B------:R-:W-:Y:S02]  /*13ef0*/  SHF.L.U32 R11, R11, 0x1, RZ ;  /* 0x000000010b0b7819 */ /* 0x000fe400000006ff */
[----:B-1----:R-:W-:-:S03]  /*13f00*/  P2R R5, PR, RZ, 0x2 ;  /* 0x00000002ff057803 */ /* 0x002fc60000000000 */
[----:B------:R-:W-:Y:S05]  /*13f10*/  @P0 BRA `(.L_x_2017) ;  /* 0x00000bd000000947 */ /* 0x000fea0003800000 */
[C---:B------:R-:W-:Y:S02]  /*13f20*/  IADD3 R4, R11.reuse, 0x8, RZ ;  /* 0x000000080b047810 */ /* 0x040fe40007ffe0ff */
[C---:B------:R-:W-:Y:S02]  /*13f30*/  IADD3 R0, R11.reuse, 0x10, RZ ;  /* 0x000000100b007810 */ /* 0x040fe40007ffe0ff */
[----:B------:R-:W-:Y:S02]  /*13f40*/  ISETP.GE.AND P5, PT, R4, c[0x0][0x3c8], PT ;  /* 0x0000f20004007a0c */ /* 0x000fe40003fa6270 */
[C---:B------:R-:W-:Y:S02]  /*13f50*/  ISETP.GE.AND P0, PT, R11.reuse, c[0x0][0x3c8], PT ;  /* 0x0000f2000b007a0c */ /* 0x040fe40003f06270 */
[----:B------:R-:W-:Y:S02]  /*13f60*/  ISETP.GE.AND P4, PT, R0, c[0x0][0x3c8], PT ;  /* 0x0000f20000007a0c */ /* 0x000fe40003f86270 */
[----:B------:R-:W-:-:S02]  /*13f70*/  IADD3 R8, R11, 0x18, RZ ;  /* 0x000000180b087810 */ /* 0x000fc40007ffe0ff */
[C---:B---3--:R-:W-:Y:S02]  /*13f80*/  IADD3 R7, R11.reuse, 0x20, RZ ;  /* 0x000000200b077810 */ /* 0x048fe40007ffe0ff */
[C---:B------:R-:W-:Y:S02]  /*13f90*/  IADD3 R6, R11.reuse, 0x28, RZ ;  /* 0x000000280b067810 */ /* 0x040fe40007ffe0ff */
[----:B------:R-:W-:Y:S02]  /*13fa0*/  ISETP.GE.AND P3, PT, R8, c[0x0][0x3c8], PT ;  /* 0x0000f20008007a0c */ /* 0x000fe40003f66270 */
[----:B------:R-:W-:Y:S01]  /*13fb0*/  @!P5 LEA.HI R4, R4, R4, RZ, 0x1 ;  /* 0x000000040404d211 */ /* 0x000fe200078f08ff */
[----:B--2-4-:R-:W-:Y:S01]  /*13fc0*/  @!P0 IMAD.WIDE R18, R11, 0x4, R14 ;  /* 0x000000040b128825 */ /* 0x014fe200078e020e */
[----:B------:R-:W-:Y:S02]  /*13fd0*/  ISETP.GE.AND P2, PT, R7, c[0x0][0x3c8], PT ;  /* 0x0000f20007007a0c */ /* 0x000fe40003f46270 */
[----:B------:R-:W-:-:S02]  /*13fe0*/  @!P4 LEA.HI R12, R0, R0, RZ, 0x1 ;  /* 0x00000000000cc211 */ /* 0x000fc400078f08ff */
[----:B------:R-:W-:Y:S01]  /*13ff0*/  IADD3 R0, R11, 0x30, RZ ;  /* 0x000000300b007810 */ /* 0x000fe20007ffe0ff */
[----:B------:R1:W-:Y:S01]  /*14000*/  @!P0 ST.E.64 [R18.64], R160 ;  /* 0x000000a012008985 */ /* 0x0003e2000c101b12 */
[----:B------:R-:W-:Y:S02]  /*14010*/  @!P5 LOP3.LUT R13, R4, 0xfffffffe, RZ, 0xc0, !PT ;  /* 0xfffffffe040dd812 */ /* 0x000fe400078ec0ff */
[----:B------:R-:W-:Y:S02]  /*14020*/  ISETP.GE.AND P1, PT, R6, c[0x0][0x3c8], PT ;  /* 0x0000f20006007a0c */ /* 0x000fe40003f26270 */
[----:B------:R-:W-:Y:S01]  /*14030*/  @!P4 LOP3.LUT R17, R12, 0xfffffffe, RZ, 0xc0, !PT ;  /* 0xfffffffe0c11c812 */ /* 0x000fe200078ec0ff */
[--C-:B------:R-:W-:Y:S01]  /*14040*/  @!P5 IMAD.WIDE R12, R13, 0x4, R14.reuse ;  /* 0x000000040d0cd825 */ /* 0x100fe200078e020e */
[----:B------:R-:W-:Y:S02]  /*14050*/  ISETP.GE.AND P0, PT, R0, c[0x0][0x3c8], PT ;  /* 0x0000f20000007a0c */ /* 0x000fe40003f06270 */
[----:B------:R-:W-:Y:S01]  /*14060*/  IADD3 R4, R11, 0x38, RZ ;  /* 0x000000380b047810 */ /* 0x000fe20007ffe0ff */
[----:B------:R-:W-:Y:S01]  /*14070*/  @!P4 IMAD.WIDE R16, R17, 0x4, R14 ;  /* 0x000000041110c825 */ /* 0x000fe200078e020e */
[----:B------:R2:W-:Y:S01]  /*14080*/  @!P5 ST.E.64 [R12.64], R156 ;  /* 0x0000009c0c00d985 */ /* 0x0005e2000c101b12 */
[----:B------:R-:W-:-:S02]  /*14090*/  @!P3 LEA.HI R8, R8, R8, RZ, 0x1 ;  /* 0x000000080808b211 */ /* 0x000fc400078f08ff */
[----:B------:R-:W-:Y:S01]  /*140a0*/  ISETP.GE.AND P5, PT, R4, c[0x0][0x3c8], PT ;  /* 0x0000f20004007a0c */ /* 0x000fe20003fa6270 */
[----:B------:R3:W-:Y:S01]  /*140b0*/  @!P4 ST.E.64 [R16.64], R152 ;  /* 0x000000981000c985 */ /* 0x0007e2000c101b12 */
[----:B------:R-:W-:Y:S02]  /*140c0*/  @!P2 LEA.HI R7, R7, R7, RZ, 0x1 ;  /* 0x000000070707a211 */ /* 0x000fe400078f08ff */
[----:B------:R-:W-:Y:S02]  /*140d0*/  @!P1 LEA.HI R6, R6, R6, RZ, 0x1 ;  /* 0x0000000606069211 */ /* 0x000fe400078f08ff */
[----:B------:R-:W-:Y:S02]  /*140e0*/  @!P0 LEA.HI R0, R0, R0, RZ, 0x1 ;  /* 0x0000000000008211 */ /* 0x000fe400078f08ff */
[----:B------:R-:W-:Y:S02]  /*140f0*/  @!P2 LOP3.LUT R7, R7, 0xfffffffe, RZ, 0xc0, !PT ;  /* 0xfffffffe0707a812 */ /* 0x000fe400078ec0ff */
[----:B------:R-:W-:-:S03]  /*14100*/  @!P1 LOP3.LUT R21, R6, 0xfffffffe, RZ, 0xc0, !PT ;  /* 0xfffffffe06159812 */ /* 0x000fc600078ec0ff */
[--C-:B------:R-:W-:Y:S01]  /*14110*/  @!P2 IMAD.WIDE R6, R7, 0x4, R14.reuse ;  /* 0x000000040706a825 */ /* 0x100fe200078e020e */
[----:B------:R-:W-:Y:S02]  /*14120*/  @!P5 LEA.HI R4, R4, R4, RZ, 0x1 ;  /* 0x000000040404d211 */ /* 0x000fe400078f08ff */
[----:B-1----:R-:W-:Y:S01]  /*14130*/  IADD3 R18, R11, 0x40, RZ ;  /* 0x000000400b127810 */ /* 0x002fe20007ffe0ff */
[----:B------:R-:W-:Y:S01]  /*14140*/  @!P1 IMAD.WIDE R20, R21, 0x4, R14 ;  /* 0x0000000415149825 */ /* 0x000fe200078e020e */
[----:B------:R-:W-:Y:S02]  /*14150*/  @!P3 LOP3.LUT R19, R8, 0xfffffffe, RZ, 0xc0, !PT ;  /* 0xfffffffe0813b812 */ /* 0x000fe400078ec0ff */
[----:B------:R-:W-:Y:S02]  /*14160*/  ISETP.GE.AND P4, PT, R18, c[0x0][0x3c8], PT ;  /* 0x0000f20012007a0c */ /* 0x000fe40003f86270 */
[----:B------:R-:W-:Y:S02]  /*14170*/  IADD3 R8, R11, 0x50, RZ ;  /* 0x000000500b087810 */ /* 0x000fe40007ffe0ff */
[----:B--2---:R-:W-:-:S02]  /*14180*/  @!P0 LOP3.LUT R13, R0, 0xfffffffe, RZ, 0xc0, !PT ;  /* 0xfffffffe000d8812 */ /* 0x004fc400078ec0ff */
[----:B------:R-:W-:Y:S01]  /*14190*/  IADD3 R0, R11, 0x58, RZ ;  /* 0x000000580b007810 */ /* 0x000fe20007ffe0ff */
[----:B---3--:R-:W-:Y:S01]  /*141a0*/  @!P3 IMAD.WIDE R16, R19, 0x4, R14 ;  /* 0x000000041310b825 */ /* 0x008fe200078e020e */
[----:B------:R-:W-:-:S05]  /*141b0*/  IADD3 R19, R11, 0x48, RZ ;  /* 0x000000480b137810 */ /* 0x000fca0007ffe0ff */
[----:B------:R-:W-:Y:S01]  /*141c0*/  @!P4 LEA.HI R22, R18, R18, RZ, 0x1 ;  /* 0x000000121216c211 */ /* 0x000fe200078f08ff */
[----:B------:R-:W-:Y:S01]  /*141d0*/  @!P0 IMAD.WIDE R12, R13, 0x4, R14 ;  /* 0x000000040d0c8825 */ /* 0x000fe200078e020e */
[----:B------:R1:W-:Y:S01]  /*141e0*/  @!P3 ST.E.64 [R16.64], R148 ;  /* 0x000000941000b985 */ /* 0x0003e2000c101b12 */
[----:B------:R-:W-:Y:S02]  /*141f0*/  ISETP.GE.AND P3, PT, R19, c[0x0][0x3c8], PT ;  /* 0x0000f20013007a0c */ /* 0x000fe40003f66270 */
[----:B------:R-:W-:Y:S01]  /*14200*/  IADD3 R18, R11, 0x60, RZ ;  /* 0x000000600b127810 */ /* 0x000fe20007ffe0ff */
[----:B------:R2:W-:Y:S01]  /*14210*/  @!P2 ST.E.64 [R6.64], R144 ;  /* 0x000000900600a985 */ /* 0x0005e2000c101b12 */
[----:B------:R-:W-:-:S03]  /*14220*/  ISETP.GE.AND P2, PT, R8, c[0x0][0x3c8], PT ;  /* 0x0000f20008007a0c */ /* 0x000fc60003f46270 */
[----:B------:R3:W-:Y:S01]  /*14230*/  @!P1 ST.E.64 [R20.64], R140 ;  /* 0x0000008c14009985 */ /* 0x0007e2000c101b12 */
[----:B------:R-:W-:-:S03]  /*14240*/  ISETP.GE.AND P1, PT, R0, c[0x0][0x3c8], PT ;  /* 0x0000f20000007a0c */ /* 0x000fc60003f26270 */
[----:B------:R4:W-:Y:S01]  /*14250*/  @!P0 ST.E.64 [R12.64], R136 ;  /* 0x000000880c008985 */ /* 0x0009e2000c101b12 */
[----:B------:R-:W-:Y:S02]  /*14260*/  ISETP.GE.AND P0, PT, R18, c[0x0][0x3c8], PT ;  /* 0x0000f20012007a0c */ /* 0x000fe40003f06270 */
[----:B------:R-:W-:-:S03]  /*14270*/  @!P3 LEA.HI R19, R19, R19, RZ, 0x1 ;  /* 0x000000131313b211 */ /* 0x000fc600078f08ff */
[----:B------:R-:W-:Y:S02]  /*14280*/  @!P2 LEA.HI R8, R8, R8, RZ, 0x1 ;  /* 0x000000080808a211 */ /* 0x000fe400078f08ff */
[----:B------:R-:W-:Y:S02]  /*14290*/  @!P3 LOP3.LUT R19, R19, 0xfffffffe, RZ, 0xc0, !PT ;  /* 0xfffffffe1313b812 */ /* 0x000fe400078ec0ff */
[----:B------:R-:W-:-:S04]  /*142a0*/  @!P1 LEA.HI R0, R0, R0, RZ, 0x1 ;  /* 0x0000000000009211 */ /* 0x000fc800078f08ff */
[----:B------:R-:W-:Y:S02]  /*142b0*/  @!P0 LEA.HI R18, R18, R18, RZ, 0x1 ;  /* 0x0000001212128211 */ /* 0x000fe400078f08ff */
[----:B-1----:R-:W-:Y:S02]  /*142c0*/  @!P5 LOP3.LUT R17, R4, 0xfffffffe, RZ, 0xc0, !PT ;  /* 0xfffffffe0411d812 */ /* 0x002fe400078ec0ff */
[C---:B------:R-:W-:Y:S02]  /*142d0*/  IADD3 R4, R11.reuse, 0x68, RZ ;  /* 0x000000680b047810 */ /* 0x040fe40007ffe0ff */
[----:B--2---:R-:W-:Y:S02]  /*142e0*/  @!P4 LOP3.LUT R7, R22, 0xfffffffe, RZ, 0xc0, !PT ;  /* 0xfffffffe1607c812 */ /* 0x004fe400078ec0ff */
[----:B------:R-:W-:Y:S02]  /*142f0*/  IADD3 R16, R11, 0x70, RZ ;  /* 0x000000700b107810 */ /* 0x000fe40007ffe0ff */
[----:B---3--:R-:W-:Y:S01]  /*14300*/  @!P1 LOP3.LUT R21, R0, 0xfffffffe, RZ, 0xc0, !PT ;  /* 0xfffffffe00159812 */ /* 0x008fe200078ec0ff */
[----:B------:R-:W-:Y:S01]  /*14310*/  @!P4 IMAD.WIDE R6, R7, 0x4, R14 ;  /* 0x000000040706c825 */ /* 0x000fe200078e020e */
[----:B------:R-:W-:-:S02]  /*14320*/  IADD3 R22, R11, 0x78, RZ ;  /* 0x000000780b167810 */ /* 0x000fc40007ffe0ff */
[----:B------:R-:W-:Y:S01]  /*14330*/  IADD3 R0, R11, 0x90, RZ ;  /* 0x000000900b007810 */ /* 0x000fe20007ffe0ff */
[--C-:B----4-:R-:W-:Y:S01]  /*14340*/  @!P5 IMAD.WIDE R12, R17, 0x4, R14.reuse ;  /* 0x00000004110cd825 */ /* 0x110fe200078e020e */
[----:B------:R-:W-:Y:S02]  /*14350*/  @!P2 LOP3.LUT R17, R8, 0xfffffffe, RZ, 0xc0, !PT ;  /* 0xfffffffe0811a812 */ /* 0x000fe400078ec0ff */
[----:B------:R-:W-:Y:S01]  /*14360*/  IADD3 R8, R11, 0x88, RZ ;  /* 0x000000880b087810 */ /* 0x000fe20007ffe0ff */
[----:B------:R-:W-:Y:S01]  /*14370*/  @!P1 IMAD.WIDE R20, R21, 0x4, R14 ;  /* 0x0000000415149825 */ /* 0x000fe200078e020e */
[----:B------:R1:W-:Y:S01]  /*14380*/  @!P5 ST.E.64 [R12.64], R132 ;  /* 0x000000840c00d985 */ /* 0x0003e2000c101b12 */
[----:B------:R-:W-:-:S03]  /*14390*/  ISETP.GE.AND P5, PT, R4, c[0x0][0x3c8], PT ;  /* 0x0000f20004007a0c */ /* 0x000fc60003fa6270 */
[----:B------:R2:W-:Y:S01]  /*143a0*/  @!P4 ST.E.64 [R6.64], R36 ;  /* 0x000000240600c985 */ /* 0x0005e2000c101b12 */
[----:B------:R-:W-:-:S09]  /*143b0*/  ISETP.GE.AND P4, PT, R16, c[0x0][0x3c8], PT ;  /* 0x0000f20010007a0c */ /* 0x000fd20003f86270 */
[----:B------:R-:W-:-:S04]  /*143c0*/  @!P5 LEA.HI R4, R4, R4, RZ, 0x1 ;  /* 0x000000040404d211 */ /* 0x000fc800078f08ff */
[----:B------:R-:W-:Y:S02]  /*143d0*/  @!P4 LEA.HI R16, R16, R16, RZ, 0x1 ;  /* 0x000000101010c211 */ /* 0x000fe400078f08ff */
[----:B-1----:R-:W-:Y:S01]  /*143e0*/  @!P0 LOP3.LUT R13, R18, 0xfffffffe, RZ, 0xc0, !PT ;  /* 0xfffffffe120d8812 */ /* 0x002fe200078ec0ff */
[----:B--2---:R-:W-:-:S04]  /*143f0*/  @!P3 IMAD.WIDE R6, R19, 0x4, R14 ;  /* 0x000000041306b825 */ /* 0x004fc800078e020e */
[--C-:B------:R-:W-:Y:S01]  /*14400*/  @!P2 IMAD.WIDE R18, R17, 0x4, R14.reuse ;  /* 0x000000041112a825 */ /* 0x100fe200078e020e */
[----:B------:R1:W-:Y:S01]  /*14410*/  @!P3 ST.E.64 [R6.64], R40 ;  /* 0x000000280600b985 */ /* 0x0003e2000c101b12 */
[----:B------:R-:W-:Y:S02]  /*14420*/  IADD3 R17, R11, 0x80, RZ ;  /* 0x000000800b117810 */ /* 0x000fe40007ffe0ff */
[----:B------:R-:W-:Y:S01]  /*14430*/  @!P0 IMAD.WIDE R12, R13, 0x4, R14 ;  /* 0x000000040d0c8825 */ /* 0x000fe200078e020e */
[----:B------:R2:W-:Y:S01]  /*14440*/  @!P2 ST.E.64 [R18.64], R44 ;  /* 0x0000002c1200a985 */ /* 0x0005e2000c101b12 */
[----:B------:R-:W-:Y:S02]  /*14450*/  ISETP.GE.AND P3, PT, R22, c[0x0][0x3c8], PT ;  /* 0x0000f20016007a0c */ /* 0x000fe40003f66270 */
[----:B------:R-:W-:Y:S01]  /*14460*/  ISETP.GE.AND P2, PT, R17, c[0x0][0x3c8], PT ;  /* 0x0000f20011007a0c */ /* 0x000fe20003f46270 */
[----:B------:R3:W-:Y:S01]  /*14470*/  @!P1 ST.E.64 [R20.64], R48 ;  /* 0x0000003014009985 */ /* 0x0007e2000c101b12 */
[----:B------:R-:W-:-:S03]  /*14480*/  ISETP.GE.AND P1, PT, R8, c[0x0][0x3c8], PT ;  /* 0x0000f20008007a0c */ /* 0x000fc60003f26270 */
[----:B------:R4:W-:Y:S01]  /*14490*/  @!P0 ST.E.64 [R12.64], R52 ;  /* 0x000000340c008985 */ /* 0x0009e2000c101b12 */
[----:B------:R-:W-:-:S05]  /*144a0*/  ISETP.GE.AND P0, PT, R0, c[0x0][0x3c8], PT ;  /* 0x0000f20000007a0c */ /* 0x000fca0003f06270 */
[----:B------:R-:W-:Y:S02]  /*144b0*/  @!P3 LEA.HI R22, R22, R22, RZ, 0x1 ;  /* 0x000000161616b211 */ /* 0x000fe400078f08ff */
[----:B------:R-:W-:Y:S02]  /*144c0*/  @!P2 LEA.HI R17, R17, R17, RZ, 0x1 ;  /* 0x000000111111a211 */ /* 0x000fe400078f08ff */
[----:B------:R-:W-:Y:S02]  /*144d0*/  @!P1 LEA.HI R8, R8, R8, RZ, 0x1 ;  /* 0x0000000808089211 */ /* 0x000fe400078f08ff */
[----:B------:R-:W-:Y:S02]  /*144e0*/  @!P2 LOP3.LUT R17, R17, 0xfffffffe, RZ, 0xc0, !PT ;  /* 0xfffffffe1111a812 */ /* 0x000fe400078ec0ff */
[----:B------:R-:W-:Y:S02]  /*144f0*/  @!P0 LEA.HI R0, R0, R0, RZ, 0x1 ;  /* 0x0000000000008211 */ /* 0x000fe400078f08ff */
[----:B-1----:R-:W-:-:S02]  /*14500*/  @!P5 LOP3.LUT R7, R4, 0xfffffffe, RZ, 0xc0, !PT ;  /* 0xfffffffe0407d812 */ /* 0x002fc400078ec0ff */
[----:B------:R-:W-:Y:S02]  /*14510*/  IADD3 R4, R11, 0x98, RZ ;  /* 0x000000980b047810 */ /* 0x000fe40007ffe0ff */
[----:B--2---:R-:W-:Y:S01]  /*14520*/  @!P4 LOP3.LUT R19, R16, 0xfffffffe, RZ, 0xc0, !PT ;  /* 0xfffffffe1013c812 */ /* 0x004fe200078ec0ff */
[----:B------:R-:W-:Y:S01]  /*14530*/  @!P5 IMAD.WIDE R6, R7, 0x4, R14 ;  /* 0x000000040706d825 */ /* 0x000fe200078e020e */
[----:B---3--:R-:W-:-:S03]  /*14540*/  @!P1 LOP3.LUT R21, R8, 0xfffffffe, RZ, 0xc0, !PT ;  /* 0xfffffffe08159812 */ /* 0x008fc600078ec0ff */
[--C-:B------:R-:W-:Y:S01]  /*14550*/  @!P2 IMAD.WIDE R16, R17, 0x4, R14.reuse ;  /* 0x000000041110a825 */ /* 0x100fe200078e020e */
[----:B------:R1:W-:Y:S01]  /*14560*/  @!P5 ST.E.64 [R6.64], R56 ;  /* 0x000000380600d985 */ /* 0x0003e2000c101b12 */
[----:B------:R-:W-:Y:S02]  /*14570*/  ISETP.GE.AND P5, PT, R4, c[0x0][0x3c8], PT ;  /* 0x0000f20004007a0c */ /* 0x000fe40003fa6270 */
[----:B----4-:R-:W-:Y:S01]  /*14580*/  @!P4 IMAD.WIDE R12, R19, 0x4, R14 ;  /* 0x00000004130cc825 */ /* 0x010fe200078e020e */
[----:B------:R-:W-:Y:S02]  /*14590*/  @!P3 LOP3.LUT R19, R22, 0xfffffffe, RZ, 0xc0, !PT ;  /* 0xfffffffe1613b812 */ /* 0x000fe400078ec0ff */
[C---:B------:R-:W-:Y:S02]  /*145a0*/  IADD3 R8, R11.reuse, 0xa0, RZ ;  /* 0x000000a00b087810 */ /* 0x040fe40007ffe0ff */
[----:B------:R2:W-:Y:S01]  /*145b0*/  @!P4 ST.E.64 [R12.64], R60 ;  /* 0x0000003c0c00c985 */ /* 0x0005e2000c101b12 */
[----:B------:R-:W-:-:S02]  /*145c0*/  IADD3 R20, R11, 0xb0, RZ ;  /* 0x000000b00b147810 */ /* 0x000fc40007ffe0ff */
[----:B------:R-:W-:Y:S02]  /*145d0*/  ISETP.GE.AND P6, PT, R8, c[0x0][0x3c8], PT ;  /* 0x0000f20008007a0c */ /* 0x000fe40003fc6270 */
[----:B------:R-:W-:Y:S02]  /*145e0*/  IADD3 R22, R11, 0xc0, RZ ;  /* 0x000000c00b167810 */ /* 0x000fe40007ffe0ff */
[----:B------:R-:W-:-:S04]  /*145f0*/  @!P5 LEA.HI R4, R4, R4, RZ, 0x1 ;  /* 0x000000040404d211 */ /* 0x000fc800078f08ff */
[----:B------:R-:W-:Y:S02]  /*14600*/  @!P5 LOP3.LUT R23, R4, 0xfffffffe, RZ, 0xc0, !PT ;  /* 0xfffffffe0417d812 */ /* 0x000fe400078ec0ff */
[----:B------:R-:W-:-:S03]  /*14610*/  IADD3 R4, R11, 0xc8, RZ ;  /* 0x000000c80b047810 */ /* 0x000fc60007ffe0ff */
[----:B------:R-:W-:Y:S02]  /*14620*/  @!P6 LEA.HI R8, R8, R8, RZ, 0x1 ;  /* 0x000000080808e211 */ /* 0x000fe400078f08ff */
[----:B-1----:R-:W-:Y:S02]  /*14630*/  @!P0 LOP3.LUT R7, R0, 0xfffffffe, RZ, 0xc0, !PT ;  /* 0xfffffffe00078812 */ /* 0x002fe400078ec0ff */
[----:B------:R-:W-:-:S03]  /*14640*/  IADD3 R0, R11, 0xb8, RZ ;  /* 0x000000b80b007810 */ /* 0x000fc60007ffe0ff */
[----:B------:R-:W-:-:S04]  /*14650*/  @!P0 IMAD.WIDE R6, R7, 0x4, R14 ;  /* 0x0000000407068825 */ /* 0x000fc800078e020e */
[----:B--2---:R-:W-:-:S04]  /*14660*/  @!P3 IMAD.WIDE R12, R19, 0x4, R14 ;  /* 0x00000004130cb825 */ /* 0x004fc800078e020e */
[----:B------:R-:W-:Y:S01]  /*14670*/  @!P1 IMAD.WIDE R18, R21, 0x4, R14 ;  /* 0x0000000415129825 */ /* 0x000fe200078e020e */
[----:B------:R-:W-:Y:S01]  /*14680*/  IADD3 R21, R11, 0xa8, RZ ;  /* 0x000000a80b157810 */ /* 0x000fe20007ffe0ff */
[----:B------:R1:W-:Y:S01]  /*14690*/  @!P3 ST.E.64 [R12.64], R64 ;  /* 0x000000400c00b985 */ /* 0x0003e2000c101b12 */
[----:B------:R-:W-:Y:S02]  /*146a0*/  ISETP.GE.AND P3, PT, R20, c[0x0][0x3c8], PT ;  /* 0x0000f20014007a0c */ /* 0x000fe40003f66270 */
[----:B------:R-:W-:Y:S01]  /*146b0*/  ISETP.GE.AND P4, PT, R21, c[0x0][0x3c8], PT ;  /* 0x0000f20015007a0c */ /* 0x000fe20003f86270 */
[----:B------:R2:W-:Y:S01]  /*146c0*/  @!P2 ST.E.64 [R16.64], R68 ;  /* 0x000000441000a985 */ /* 0x0005e2000c101b12 */
[----:B------:R-:W-:-:S03]  /*146d0*/  ISETP.GE.AND P2, PT, R0, c[0x0][0x3c8], PT ;  /* 0x0000f20000007a0c */ /* 0x000fc60003f46270 */
[----:B------:R3:W-:Y:S01]  /*146e0*/  @!P1 ST.E.64 [R18.64], R72 ;  /* 0x0000004812009985 */ /* 0x0007e2000c101b12 */
[----:B------:R-:W-:-:S03]  /*146f0*/  ISETP.GE.AND P1, PT, R22, c[0x0][0x3c8], PT ;  /* 0x0000f20016007a0c */ /* 0x000fc60003f26270 */
[----:B------:R4:W-:Y:S01]  /*14700*/  @!P0 ST.E.64 [R6.64], R76 ;  /* 0x0000004c06008985 */ /* 0x0009e2000c101b12 */
[----:B------:R-:W-:Y:S02]  /*14710*/  ISETP.GE.AND P0, PT, R4, c[0x0][0x3c8], PT ;  /* 0x0000f20004007a0c */ /* 0x000fe40003f06270 */
[----:B------:R-:W-:Y:S02]  /*14720*/  @!P3 LEA.HI R20, R20, R20, RZ, 0x1 ;  /* 0x000000141414b211 */ /* 0x000fe400078f08ff */
[----:B------:R-:W-:Y:S02]  /*14730*/  @!P4 LEA.HI R21, R21, R21, RZ, 0x1 ;  /* 0x000000151515c211 */ /* 0x000fe400078f08ff */
[----:B------:R-:W-:Y:S02]  /*14740*/  @!P2 LEA.HI R0, R0, R0, RZ, 0x1 ;  /* 0x000000000000a211 */ /* 0x000fe400078f08ff */
[----:B------:R-:W-:Y:S02]  /*14750*/  @!P4 LOP3.LUT R21, R21, 0xfffffffe, RZ, 0xc0, !PT ;  /* 0xfffffffe1515c812 */ /* 0x000fe400078ec0ff */
[----:B------:R-:W-:-:S03]  /*14760*/  @!P1 LEA.HI R22, R22, R22, RZ, 0x1 ;  /* 0x0000001616169211 */ /* 0x000fc600078f08ff */
[----:B------:R-:W-:Y:S01]  /*14770*/  @!P0 LEA.HI R4, R4, R4, RZ, 0x1 ;  /* 0x0000000404048211 */ /* 0x000fe200078f08ff */
[--C-:B-1----:R-:W-:Y:S01]  /*14780*/  @!P5 IMAD.WIDE R12, R23, 0x4, R14.reuse ;  /* 0x00000004170cd825 */ /* 0x102fe200078e020e */
[----:B------:R-:W-:Y:S02]  /*14790*/  IADD3 R23, R11, 0xe0, RZ ;  /* 0x000000e00b177810 */ /* 0x000fe40007ffe0ff */
[----:B--2---:R-:W-:Y:S02]  /*147a0*/  @!P3 LOP3.LUT R17, R20, 0xfffffffe, RZ, 0xc0, !PT ;  /* 0xfffffffe1411b812 */ /* 0x004fe400078ec0ff */
[----:B------:R1:W-:Y:S01]  /*147b0*/  @!P5 ST.E.64 [R12.64], R80 ;  /* 0x000000500c00d985 */ /* 0x0003e2000c101b12 */
[----:B------:R-:W-:Y:S01]  /*147c0*/  @!P4 IMAD.WIDE R20, R21, 0x4, R14 ;  /* 0x000000041514c825 */ /* 0x000fe200078e020e */
[----:B---3--:R-:W-:-:S03]  /*147d0*/  @!P1 LOP3.LUT R19, R22, 0xfffffffe, RZ, 0xc0, !PT ;  /* 0xfffffffe16139812 */ /* 0x008fc600078ec0ff */
[--C-:B------:R-:W-:Y:S01]  /*147e0*/  @!P3 IMAD.WIDE R16, R17, 0x4, R14.reuse ;  /* 0x000000041110b825 */ /* 0x100fe200078e020e */
[----:B------:R-:W-:Y:S02]  /*147f0*/  IADD3 R22, R11, 0xe8, RZ ;  /* 0x000000e80b167810 */ /* 0x000fe40007ffe0ff */
[----:B----4-:R-:W-:Y:S01]  /*14800*/  @!P6 LOP3.LUT R7, R8, 0xfffffffe, RZ, 0xc0, !PT ;  /* 0xfffffffe0807e812 */ /* 0x010fe200078ec0ff */
[----:B------:R-:W-:Y:S01]  /*14810*/  @!P1 IMAD.WIDE R18, R19, 0x4, R14 ;  /* 0x0000000413129825 */ /* 0x000fe200078e020e */
[----:B------:R-:W-:-:S03]  /*14820*/  IADD3 R8, R11, 0xf8, RZ ;  /* 0x000000f80b087810 */ /* 0x000fc60007ffe0ff */
[----:B------:R-:W-:-:S05]  /*14830*/  @!P6 IMAD.WIDE R6, R7, 0x4, R14 ;  /* 0x000000040706e825 */ /* 0x000fca00078e020e */
[----:B------:R2:W-:Y:S04]  /*14840*/  @!P6 ST.E.64 [R6.64], R84 ;  /* 0x000000540600e985 */ /* 0x0005e8000c101b12 */
[----:B------:R3:W-:Y:S04]  /*14850*/  @!P4 ST.E.64 [R20.64], R88 ;  /* 0x000000581400c985 */ /* 0x0007e8000c101b12 */
[----:B------:R-:W-:Y:S01]  /*14860*/  @!P3 ST.E.64 [R16.64], R92 ;  /* 0x0000005c1000b985 */ /* 0x000fe2000c101b12 */
[----:B------:R-:W-:Y:S02]  /*14870*/  ISETP.GE.AND P3, PT, R23, c[0x0][0x3c8], PT ;  /* 0x0000f20017007a0c */ /* 0x000fe40003f66270 */
[----:B-1----:R-:W-:-:S02]  /*14880*/  @!P2 LOP3.LUT R13, R0, 0xfffffffe, RZ, 0xc0, !PT ;  /* 0xfffffffe000da812 */ /* 0x002fc400078ec0ff */
[----:B------:R-:W-:-:S03]  /*14890*/  IADD3 R0, R11, 0xd0, RZ ;  /* 0x000000d00b007810 */ /* 0x000fc60007ffe0ff */
[----:B------:R-:W-:Y:S01]  /*148a0*/  @!P2 IMAD.WIDE R12, R13, 0x4, R14 ;  /* 0x000000040d0ca825 */ /* 0x000fe200078e020e */
[----:B------:R-:W-:-:S04]  /*148b0*/  ISETP.GE.AND P5, PT, R0, c[0x0][0x3c8], PT ;  /* 0x0000f20000007a0c */ /* 0x000fc80003fa6270 */
[----:B------:R1:W-:Y:S01]  /*148c0*/  @!P2 ST.E.64 [R12.64], R96 ;  /* 0x000000600c00a985 */ /* 0x0003e2000c101b12 */
[----:B------:R-:W-:Y:S02]  /*148d0*/  ISETP.GE.AND P2, PT, R22, c[0x0][0x3c8], PT ;  /* 0x0000f20016007a0c */ /* 0x000fe40003f46270 */
[----:B------:R-:W-:Y:S01]  /*148e0*/  @!P3 LEA.HI R23, R23, R23, RZ, 0x1 ;  /* 0x000000171717b211 */ /* 0x000fe200078f08ff */
[----:B------:R4:W-:Y:S03]  /*148f0*/  @!P1 ST.E.64 [R18.64], R100 ;  /* 0x0000006412009985 */ /* 0x0009e6000c101b12 */
[----:B------:R-:W-:Y:S02]  /*14900*/  @!P3 LOP3.LUT R23, R23, 0xfffffffe, RZ, 0xc0, !PT ;  /* 0xfffffffe1717b812 */ /* 0x000fe400078ec0ff */
[----:B--2---:R-:W-:Y:S02]  /*14910*/  @!P0 LOP3.LUT R7, R4, 0xfffffffe, RZ, 0xc0, !PT ;  /* 0xfffffffe04078812 */ /* 0x004fe400078ec0ff */
[----:B------:R-:W-:-:S02]  /*14920*/  IADD3 R4, R11, 0xd8, RZ ;  /* 0x000000d80b047810 */ /* 0x000fc40007ffe0ff */
[----:B---3--:R-:W-:Y:S01]  /*14930*/  IADD3 R20, R11, 0xf0, RZ ;  /* 0x000000f00b147810 */ /* 0x008fe20007ffe0ff */
[----:B------:R-:W-:Y:S01]  /*14940*/  @!P0 IMAD.WIDE R6, R7, 0x4, R14 ;  /* 0x0000000407068825 */ /* 0x000fe200078e020e */
[----:B------:R-:W-:Y:S02]  /*14950*/  ISETP.GE.AND P4, PT, R4, c[0x0][0x3c8], PT ;  /* 0x0000f20004007a0c */ /* 0x000fe40003f86270 */
[----:B------:R-:W-:Y:S02]  /*14960*/  ISETP.GE.AND P1, PT, R20, c[0x0][0x3c8], PT ;  /* 0x0000f20014007a0c */ /* 0x000fe40003f26270 */
[----:B------:R2:W-:Y:S01]  /*14970*/  @!P0 ST.E.64 [R6.64], R104 ;  /* 0x0000006806008985 */ /* 0x0005e2000c101b12 */
[----:B------:R-:W-:Y:S02]  /*14980*/  ISETP.GE.AND P0, PT, R8, c[0x0][0x3c8], PT ;  /* 0x0000f20008007a0c */ /* 0x000fe40003f06270 */
[----:B------:R-:W-:Y:S02]  /*14990*/  @!P5 LEA.HI R0, R0, R0, RZ, 0x1 ;  /* 0x000000000000d211 */ /* 0x000fe400078f08ff */
[----:B------:R-:W-:-:S04]  /*149a0*/  @!P2 LEA.HI R22, R22, R22, RZ, 0x1 ;  /* 0x000000161616a211 */ /* 0x000fc800078f08ff */
[----:B------:R-:W-:Y:S02]  /*149b0*/  @!P4 LEA.HI R4, R4, R4, RZ, 0x1 ;  /* 0x000000040404c211 */ /* 0x000fe400078f08ff */
[----:B------:R-:W-:Y:S02]  /*149c0*/  @!P1 LEA.HI R20, R20, R20, RZ, 0x1 ;  /* 0x0000001414149211 */ /* 0x000fe400078f08ff */
[----:B-1----:R-:W-:Y:S02]  /*149d0*/  @!P4 LOP3.LUT R13, R4, 0xfffffffe, RZ, 0xc0, !PT ;  /* 0xfffffffe040dc812 */ /* 0x002fe400078ec0ff */
[----:B------:R-:W-:Y:S02]  /*149e0*/  @!P0 LEA.HI R8, R8, R8, RZ, 0x1 ;  /* 0x0000000808088211 */ /* 0x000fe400078f08ff */
[----:B------:R-:W-:Y:S01]  /*149f0*/  @!P2 LOP3.LUT R17, R22, 0xfffffffe, RZ, 0xc0, !PT ;  /* 0xfffffffe1611a812 */ /* 0x000fe200078ec0ff */
[----:B------:R-:W-:Y:S01]  /*14a00*/  @!P4 IMAD.WIDE R12, R13, 0x4, R14 ;  /* 0x000000040d0cc825 */ /* 0x000fe200078e020e */
[----:B----4-:R-:W-:-:S02]  /*14a10*/  @!P1 LOP3.LUT R19, R20, 0xfffffffe, RZ, 0xc0, !PT ;  /* 0xfffffffe14139812 */ /* 0x010fc400078ec0ff */
[----:B------:R-:W-:Y:S01]  /*14a20*/  @!P0 LOP3.LUT R21, R8, 0xfffffffe, RZ, 0xc0, !PT ;  /* 0xfffffffe08158812 */ /* 0x000fe200078ec0ff */
[----:B------:R-:W-:-:S04]  /*14a30*/  @!P3 IMAD.WIDE R22, R23, 0x4, R14 ;  /* 0x000000041716b825 */ /* 0x000fc800078e020e */
[----:B------:R-:W-:Y:S01]  /*14a40*/  @!P2 IMAD.WIDE R16, R17, 0x4, R14 ;  /* 0x000000041110a825 */ /* 0x000fe200078e020e */
[----:B--2---:R-:W-:-:S03]  /*14a50*/  @!P5 LOP3.LUT R7, R0, 0xfffffffe, RZ, 0xc0, !PT ;  /* 0xfffffffe0007d812 */ /* 0x004fc600078ec0ff */
[----:B------:R-:W-:-:S04]  /*14a60*/  @!P1 IMAD.WIDE R18, R19, 0x4, R14 ;  /* 0x0000000413129825 */ /* 0x000fc800078e020e */
[----:B------:R-:W-:-:S04]  /*14a70*/  @!P5 IMAD.WIDE R6, R7, 0x4, R14 ;  /* 0x000000040706d825 */ /* 0x000fc800078e020e */
[----:B------:R-:W-:Y:S01]  /*14a80*/  @!P0 IMAD.WIDE R14, R21, 0x4, R14 ;  /* 0x00000004150e8825 */ /* 0x000fe200078e020e */
[----:B------:R1:W-:Y:S04]  /*14a90*/  @!P5 ST.E.64 [R6.64], R108 ;  /* 0x0000006c0600d985 */ /* 0x0003e8000c101b12 */
[----:B------:R1:W-:Y:S04]  /*14aa0*/  @!P4 ST.E.64 [R12.64], R112 ;  /* 0x000000700c00c985 */ /* 0x0003e8000c101b12 */
[----:B------:R1:W-:Y:S04]  /*14ab0*/  @!P3 ST.E.64 [R22.64], R116 ;  /* 0x000000741600b985 */ /* 0x0003e8000c101b12 */
[----:B------:R1:W-:Y:S04]  /*14ac0*/  @!P2 ST.E.64 [R16.64], R120 ;  /* 0x000000781000a985 */ /* 0x0003e8000c101b12 */
[----:B------:R1:W-:Y:S04]  /*14ad0*/  @!P1 ST.E.64 [R18.64], R124 ;  /* 0x0000007c12009985 */ /* 0x0003e8000c101b12 */
[----:B------:R1:W-:Y:S02]  /*14ae0*/  @!P0 ST.E.64 [R14.64], R128 ;  /* 0x000000800e008985 */ /* 0x0003e4000c101b12 */
.L_x_2017:
[----:B------:R-:W-:Y:S05]  /*14af0*/  BSYNC B0 ;  /* 0x0000000000007941 */ /* 0x000fea0003800000 */
.L_x_2016:
[----:B------:R-:W-:Y:S01]  /*14b00*/  ISETP.NE.AND P0, PT, R5, RZ, PT ;  /* 0x000000ff0500720c */ /* 0x000fe20003f05270 */
[----:B-1----:R1:W3:Y:S04]  /*14b10*/  SHFL.IDX PT, R13, R10, 0x1, 0x1c1f ;  /* 0x003c1f000a0d7f89 */ /* 0x0022e800000e0000 */
[----:B------:R1:W4:Y:S08]  /*14b20*/  SHFL.IDX PT, R12, R9, 0x1, 0x1c1f ;  /* 0x003c1f00090c7f89 */ /* 0x00033000000e0000 */
        /* <DEDUP_REMOVED lines=12> */
[--C-:B-1-34-:R-:W-:Y:S01]  /*14bf0*/  @!P2 IMAD.WIDE R8, R11, 0x4, R12.reuse ;  /* 0x000000040b08a825 */ /* 0x11afe200078e020c */
[----:B------:R-:W-:Y:S02]  /*14c00*/  @!P1 LOP3.LUT R6, R6, 0xfffffffe, RZ, 0xc0, !PT ;  /* 0xfffffffe06069812 */ /* 0x000fe400078ec0ff */
[----:B------:R-:W-:Y:S02]  /*14c10*/  @!P0 LOP3.LUT R5, R5, 0xfffffffe, RZ, 0xc0, !PT ;  /* 0xfffffffe05058812 */ /* 0x000fe400078ec0ff */
[C---:B------:R-:W-:Y:S01]  /*14c20*/  IADD3 R18, R11.reuse, 0x28, RZ ;  /* 0x000000280b127810 */ /* 0x040fe20007ffe0ff */
[--C-:B------:R-:W-:Y:S01]  /*14c30*/  @!P1 IMAD.WIDE R6, R6, 0x4, R12.reuse ;  /* 0x0000000406069825 */ /* 0x100fe200078e020c */
[C---:B------:R-:W-:Y:S01]  /*14c40*/  IADD3 R17, R11.reuse, 0x30, RZ ;  /* 0x000000300b117810 */ /* 0x040fe20007ffe0ff */
[----:B------:R1:W-:Y:S01]  /*14c50*/  @!P2 ST.E.64 [R8.64], R162 ;  /* 0x000000a20800a985 */ /* 0x0003e2000c101b12 */
[----:B------:R-:W-:Y:S01]  /*14c60*/  IADD3 R16, R11, 0x38, RZ ;  /* 0x000000380b107810 */ /* 0x000fe20007ffe0ff */
[----:B--2---:R-:W-:Y:S01]  /*14c70*/  @!P0 IMAD.WIDE R14, R5, 0x4, R12 ;  /* 0x00000004050e8825 */ /* 0x004fe200078e020c */
[C---:B------:R-:W-:Y:S01]  /*14c80*/  IADD3 R10, R11.reuse, 0x40, RZ ;  /* 0x000000400b0a7810 */ /* 0x040fe20007ffe0ff */
[----:B------:R2:W-:Y:S01]  /*14c90*/  @!P1 ST.E.64 [R6.64], R158 ;  /* 0x0000009e06009985 */ /* 0x0005e2000c101b12 */
[----:B------:R-:W-:-:S02]  /*14ca0*/  IADD3 R5, R11, 0x48, RZ ;  /* 0x000000480b057810 */ /* 0x000fc40007ffe0ff */
[----:B------:R-:W-:Y:S01]  /*14cb0*/  ISETP.GE.AND P4, PT, R18, c[0x0][0x3c8], PT ;  /* 0x0000f20012007a0c */ /* 0x000fe20003f86270 */
[----:B------:R3:W-:Y:S01]  /*14cc0*/  @!P0 ST.E.64 [R14.64], R154 ;  /* 0x0000009a0e008985 */ /* 0x0007e2000c101b12 */
[----:B------:R-:W-:Y:S02]  /*14cd0*/  ISETP.GE.AND P3, PT, R17, c[0x0][0x3c8], PT ;  /* 0x0000f20011007a0c */ /* 0x000fe40003f66270 */
[----:B------:R-:W-:Y:S02]  /*14ce0*/  ISETP.GE.AND P2, PT, R16, c[0x0][0x3c8], PT ;  /* 0x0000f20010007a0c */ /* 0x000fe40003f46270 */
[----:B------:R-:W-:Y:S02]  /*14cf0*/  ISETP.GE.AND P1, PT, R10, c[0x0][0x3c8], PT ;  /* 0x0000f2000a007a0c */ /* 0x000fe40003f26270 */
[----:B------:R-:W-:Y:S02]  /*14d00*/  @!P6 LEA.HI R4, R4, R4, RZ, 0x1 ;  /* 0x000000040404e211 */ /* 0x000fe400078f08ff */
[----:B------:R-:W-:-:S02]  /*14d10*/  ISETP.GE.AND P0, PT, R5, c[0x0][0x3c8], PT ;  /* 0x0000f20005007a0c */ /* 0x000fc40003f06270 */
[----:B------:R-:W-:Y:S02]  /*14d20*/  @!P5 LEA.HI R0, R0, R0, RZ, 0x1 ;  /* 0x000000000000d211 */ /* 0x000fe400078f08ff */
[----:B------:R-:W-:Y:S02]  /*14d30*/  @!P4 LEA.HI R18, R18, R18, RZ, 0x1 ;  /* 0x000000121212c211 */ /* 0x000fe400078f08ff */
[----:B------:R-:W-:Y:S02]  /*14d40*/  @!P3 LEA.HI R17, R17, R17, RZ, 0x1 ;  /* 0x000000111111b211 */ /* 0x000fe400078f08ff */
[----:B------:R-:W-:Y:S02]  /*14d50*/  @!P2 LEA.HI R16, R16, R16, RZ, 0x1 ;  /* 0x000000101010a211 */ /* 0x000fe400078f08ff */
[----:B------:R-:W-:Y:S02]  /*14d60*/  @!P1 LEA.HI R10, R10, R10, RZ, 0x1 ;  /* 0x0000000a0a0a9211 */ /* 0x000fe400078f08ff */
[----:B-1----:R-:W-:-:S02]  /*14d70*/  @!P5 LOP3.LUT R9, R0, 0xfffffffe, RZ, 0xc0, !PT ;  /* 0xfffffffe0009d812 */ /* 0x002fc400078ec0ff */
[----:B------:R-:W-:Y:S02]  /*14d80*/  IADD3 R0, R11, 0x58, RZ ;  /* 0x000000580b007810 */ /* 0x000fe40007ffe0ff */
[----:B--2---:R-:W-:Y:S01]  /*14d90*/  @!P6 LOP3.LUT R7, R4, 0xfffffffe, RZ, 0xc0, !PT ;  /* 0xfffffffe0407e812 */ /* 0x004fe200078ec0ff */
[--C-:B------:R-:W-:Y:S01]  /*14da0*/  @!P5 IMAD.WIDE R8, R9, 0x4, R12.reuse ;  /* 0x000000040908d825 */ /* 0x100fe200078e020c */
[----:B------:R-:W-:Y:S02]  /*14db0*/  IADD3 R4, R11, 0x50, RZ ;  /* 0x000000500b047810 */ /* 0x000fe40007ffe0ff */
[----:B------:R-:W-:Y:S01]  /*14dc0*/  @!P0 LEA.HI R5, R5, R5, RZ, 0x1 ;  /* 0x0000000505058211 */ /* 0x000fe200078f08ff */
[----:B------:R-:W-:Y:S01]  /*14dd0*/  @!P6 IMAD.WIDE R6, R7, 0x4, R12 ;  /* 0x000000040706e825 */ /* 0x000fe200078e020c */
[----:B---3--:R-:W-:Y:S02]  /*14de0*/  @!P4 LOP3.LUT R15, R18, 0xfffffffe, RZ, 0xc0, !PT ;  /* 0xfffffffe120fc812 */ /* 0x008fe400078ec0ff */
[----:B------:R-:W-:-:S02]  /*14df0*/  @!P3 LOP3.LUT R17, R17, 0xfffffffe, RZ, 0xc0, !PT ;  /* 0xfffffffe1111b812 */ /* 0x000fc400078ec0ff */
[----:B------:R1:W-:Y:S01]  /*14e00*/  @!P6 ST.E.64 [R6.64], R150 ;  /* 0x000000960600e985 */ /* 0x0003e2000c101b12 */
[----:B------:R-:W-:Y:S01]  /*14e10*/  ISETP.GE.AND P6, PT, R4, c[0x0][0x3c8], PT ;  /* 0x0000f20004007a0c */ /* 0x000fe20003fc6270 */
[--C-:B------:R-:W-:Y:S01]  /*14e20*/  @!P4 IMAD.WIDE R14, R15, 0x4, R12.reuse ;  /* 0x000000040f0ec825 */ /* 0x100fe200078e020c */
[----:B------:R-:W-:Y:S01]  /*14e30*/  @!P0 LOP3.LUT R5, R5, 0xfffffffe, RZ, 0xc0, !PT ;  /* 0xfffffffe05058812 */ /* 0x000fe200078ec0ff */
[----:B------:R2:W-:Y:S01]  /*14e40*/  @!P5 ST.E.64 [R8.64], R146 ;  /* 0x000000920800d985 */ /* 0x0005e2000c101b12 */
[----:B------:R-:W-:Y:S02]  /*14e50*/  ISETP.GE.AND P5, PT, R0, c[0x0][0x3c8], PT ;  /* 0x0000f20000007a0c */ /* 0x000fe40003fa6270 */
[----:B------:R-:W-:Y:S01]  /*14e60*/  IADD3 R22, R11, 0x60, RZ ;  /* 0x000000600b167810 */ /* 0x000fe20007ffe0ff */
[----:B------:R-:W-:Y:S01]  /*14e70*/  @!P0 IMAD.WIDE R18, R5, 0x4, R12 ;  /* 0x0000000405128825 */ /* 0x000fe200078e020c */
[C---:B------:R-:W-:Y:S01]  /*14e80*/  IADD3 R21, R11.reuse, 0x68, RZ ;  /* 0x000000680b157810 */ /* 0x040fe20007ffe0ff */
[----:B------:R3:W-:Y:S01]  /*14e90*/  @!P4 ST.E.64 [R14.64], R142 ;  /* 0x0000008e0e00c985 */ /* 0x0007e2000c101b12 */
[----:B------:R-:W-:-:S02]  /*14ea0*/  IADD3 R20, R11, 0x70, RZ ;  /* 0x000000700b147810 */ /* 0x000fc40007ffe0ff */
[----:B------:R-:W-:Y:S02]  /*14eb0*/  IADD3 R5, R11, 0x80, RZ ;  /* 0x000000800b057810 */ /* 0x000fe40007ffe0ff */
[----:B------:R-:W-:Y:S02]  /*14ec0*/  ISETP.GE.AND P4, PT, R22, c[0x0][0x3c8], PT ;  /* 0x0000f20016007a0c */ /* 0x000fe40003f86270 */
[----:B------:R-:W-:Y:S02]  /*14ed0*/  @!P6 LEA.HI R4, R4, R4, RZ, 0x1 ;  /* 0x000000040404e211 */ /* 0x000fe400078f08ff */
[----:B------:R-:W-:-:S09]  /*14ee0*/  @!P5 LEA.HI R0, R0, R0, RZ, 0x1 ;  /* 0x000000000000d211 */ /* 0x000fd200078f08ff */
[----:B------:R-:W-:Y:S02]  /*14ef0*/  @!P4 LEA.HI R22, R22, R22, RZ, 0x1 ;  /* 0x000000161616c211 */ /* 0x000fe400078f08ff */
[----:B-1----:R-:W-:Y:S01]  /*14f00*/  @!P2 LOP3.LUT R7, R16, 0xfffffffe, RZ, 0xc0, !PT ;  /* 0xfffffffe1007a812 */ /* 0x002fe200078ec0ff */
[----:B------:R-:W-:Y:S01]  /*14f10*/  @!P3 IMAD.WIDE R16, R17, 0x4, R12 ;  /* 0x000000041110b825 */ /* 0x000fe200078e020c */
[----:B--2---:R-:W-:-:S03]  /*14f20*/  @!P1 LOP3.LUT R9, R10, 0xfffffffe, RZ, 0xc0, !PT ;  /* 0xfffffffe0a099812 */ /* 0x004fc600078ec0ff */
[--C-:B------:R-:W-:Y:S01]  /*14f30*/  @!P2 IMAD.WIDE R6, R7, 0x4, R12.reuse ;  /* 0x000000040706a825 */ /* 0x100fe200078e020c */
[----:B------:R-:W-:Y:S01]  /*14f40*/  IADD3 R10, R11, 0x78, RZ ;  /* 0x000000780b0a7810 */ /* 0x000fe20007ffe0ff */
[----:B------:R1:W-:Y:S01]  /*14f50*/  @!P3 ST.E.64 [R16.64], R138 ;  /* 0x0000008a1000b985 */ /* 0x0003e2000c101b12 */
[----:B------:R-:W-:Y:S01]  /*14f60*/  ISETP.GE.AND P3, PT, R21, c[0x0][0x3c8], PT ;  /* 0x0000f20015007a0c */ /* 0x000fe20003f66270 */
[--C-:B------:R-:W-:Y:S01]  /*14f70*/  @!P1 IMAD.WIDE R8, R9, 0x4, R12.reuse ;  /* 0x0000000409089825 */ /* 0x100fe200078e020c */
[----:B---3--:R-:W-:Y:S01]  /*14f80*/  @!P4 LOP3.LUT R15, R22, 0xfffffffe, RZ, 0xc0, !PT ;  /* 0xfffffffe160fc812 */ /* 0x008fe200078ec0ff */
[----:B------:R2:W-:Y:S01]  /*14f90*/  @!P2 ST.E.64 [R6.64], R134 ;  /* 0x000000860600a985 */ /* 0x0005e2000c101b12 */
[----:B------:R-:W-:Y:S02]  /*14fa0*/  ISETP.GE.AND P2, PT, R20, c[0x0][0x3c8], PT ;  /* 0x0000f20014007a0c */ /* 0x000fe40003f46270 */
[----:B------:R-:W-:Y:S01]  /*14fb0*/  IADD3 R22, R11, 0x98, RZ ;  /* 0x000000980b167810 */ /* 0x000fe20007ffe0ff */
[----:B------:R3:W-:Y:S01]  /*14fc0*/  @!P1 ST.E.64 [R8.64], R38 ;  /* 0x0000002608009985 */ /* 0x0007e2000c101b12 */
[----:B------:R-:W-:Y:S01]  /*14fd0*/  ISETP.GE.AND P1, PT, R10, c[0x0][0x3c8], PT ;  /* 0x0000f2000a007a0c */ /* 0x000fe20003f26270 */
[----:B------:R-:W-:-:S02]  /*14fe0*/  @!P4 IMAD.WIDE R14, R15, 0x4, R12 ;  /* 0x000000040f0ec825 */ /* 0x000fc400078e020c */
[----:B------:R4:W-:Y:S01]  /*14ff0*/  @!P0 ST.E.64 [R18.64], R42 ;  /* 0x0000002a12008985 */ /* 0x0009e2000c101b12 */
[----:B------:R-:W-:Y:S02]  /*15000*/  ISETP.GE.AND P0, PT, R5, c[0x0][0x3c8], PT ;  /* 0x0000f20005007a0c */ /* 0x000fe40003f06270 */
[----:B------:R-:W-:-:S03]  /*15010*/  @!P3 LEA.HI R21, R21, R21, RZ, 0x1 ;  /* 0x000000151515b211 */ /* 0x000fc600078f08ff */
[----:B------:R-:W-:Y:S02]  /*15020*/  @!P2 LEA.HI R20, R20, R20, RZ, 0x1 ;  /* 0x000000141414a211 */ /* 0x000fe400078f08ff */
[----:B------:R-:W-:Y:S02]  /*15030*/  @!P3 LOP3.LUT R21, R21, 0xfffffffe, RZ, 0xc0, !PT ;  /* 0xfffffffe1515b812 */ /* 0x000fe400078ec0ff */
[----:B------:R-:W-:-:S04]  /*15040*/  @!P1 LEA.HI R10, R10, R10, RZ, 0x1 ;  /* 0x0000000a0a0a9211 */ /* 0x000fc800078f08ff */
[----:B------:R-:W-:Y:S01]  /*15050*/  @!P0 LEA.HI R5, R5, R5, RZ, 0x1 ;  /* 0x0000000505058211 */ /* 0x000fe200078f08ff */
[----:B-1----:R-:W-:-:S03]  /*15060*/  @!P3 IMAD.WIDE R16, R21, 0x4, R12 ;  /* 0x000000041510b825 */ /* 0x002fc600078e020c */
[----:B------:R-:W-:Y:S02]  /*15070*/  @!P0 LOP3.LUT R5, R5, 0xfffffffe, RZ, 0xc0, !PT ;  /* 0xfffffffe05058812 */ /* 0x000fe400078ec0ff */
[C---:B------:R-:W-:Y:S02]  /*15080*/  IADD3 R21, R11.reuse, 0xa0, RZ ;  /* 0x000000a00b157810 */ /* 0x040fe40007ffe0ff */
[----:B--2---:R-:W-:Y:S02]  /*15090*/  @!P6 LOP3.LUT R7, R4, 0xfffffffe, RZ, 0xc0, !PT ;  /* 0xfffffffe0407e812 */ /* 0x004fe400078ec0ff */
[----:B------:R-:W-:Y:S02]  /*150a0*/  IADD3 R4, R11, 0x88, RZ ;  /* 0x000000880b047810 */ /* 0x000fe40007ffe0ff */
[----:B---3--:R-:W-:Y:S01]  /*150b0*/  @!P5 LOP3.LUT R9, R0, 0xfffffffe, RZ, 0xc0, !PT ;  /* 0xfffffffe0009d812 */ /* 0x008fe200078ec0ff */
[----:B------:R-:W-:Y:S01]  /*150c0*/  @!P6 IMAD.WIDE R6, R7, 0x4, R12 ;  /* 0x000000040706e825 */ /* 0x000fe200078e020c */
[----:B------:R-:W-:-:S03]  /*150d0*/  IADD3 R0, R11, 0x90, RZ ;  /* 0x000000900b007810 */ /* 0x000fc60007ffe0ff */
[--C-:B------:R-:W-:Y:S01]  /*150e0*/  @!P5 IMAD.WIDE R8, R9, 0x4, R12.reuse ;  /* 0x000000040908d825 */ /* 0x100fe200078e020c */
[----:B------:R1:W-:Y:S01]  /*150f0*/  @!P6 ST.E.64 [R6.64], R46 ;  /* 0x0000002e0600e985 */ /* 0x0003e2000c101b12 */
[----:B------:R-:W-:Y:S02]  /*15100*/  ISETP.GE.AND P6, PT, R4, c[0x0][0x3c8], PT ;  /* 0x0000f20004007a0c */ /* 0x000fe40003fc6270 */
[----:B----4-:R-:W-:Y:S01]  /*15110*/  @!P0 IMAD.WIDE R18, R5, 0x4, R12 ;  /* 0x0000000405128825 */ /* 0x010fe200078e020c */
[----:B------:R2:W-:Y:S01]  /*15120*/  @!P5 ST.E.64 [R8.64], R50 ;  /* 0x000000320800d985 */ /* 0x0005e2000c101b12 */
[----:B------:R-:W-:Y:S02]  /*15130*/  ISETP.GE.AND P5, PT, R0, c[0x0][0x3c8], PT ;  /* 0x0000f20000007a0c */ /* 0x000fe40003fa6270 */
[----:B------:R-:W-:Y:S01]  /*15140*/  IADD3 R5, R11, 0xb8, RZ ;  /* 0x000000b80b057810 */ /* 0x000fe20007ffe0ff */
[----:B------:R3:W-:Y:S01]  /*15150*/  @!P4 ST.E.64 [R14.64], R54 ;  /* 0x000000360e00c985 */ /* 0x0007e2000c101b12 */
[----:B------:R-:W-:-:S03]  /*15160*/  ISETP.GE.AND P4, PT, R22, c[0x0][0x3c8], PT ;  /* 0x0000f20016007a0c */ /* 0x000fc60003f86270 */
[----:B------:R4:W-:Y:S01]  /*15170*/  @!P3 ST.E.64 [R16.64], R58 ;  /* 0x0000003a1000b985 */ /* 0x0009e2000c101b12 */
[----:B------:R-:W-:Y:S02]  /*15180*/  ISETP.GE.AND P3, PT, R21, c[0x0][0x3c8], PT ;  /* 0x0000f20015007a0c */ /* 0x000fe40003f66270 */
[----:B------:R-:W-:-:S03]  /*15190*/  @!P6 LEA.HI R4, R4, R4, RZ, 0x1 ;  /* 0x000000040404e211 */ /* 0x000fc600078f08ff */
[----:B------:R-:W-:-:S04]  /*151a0*/  @!P5 LEA.HI R0, R0, R0, RZ, 0x1 ;  /* 0x000000000000d211 */ /* 0x000fc800078f08ff */
[----:B------:R-:W-:-:S04]  /*151b0*/  @!P4 LEA.HI R22, R22, R22, RZ, 0x1 ;  /* 0x000000161616c211 */ /* 0x000fc800078f08ff */
[----:B------:R-:W-:Y:S02]  /*151c0*/  @!P3 LEA.HI R21, R21, R21, RZ, 0x1 ;  /* 0x000000151515b211 */ /* 0x000fe400078f08ff */
[----:B-1----:R-:W-:Y:S02]  /*151d0*/  @!P2 LOP3.LUT R7, R20, 0xfffffffe, RZ, 0xc0, !PT ;  /* 0xfffffffe1407a812 */ /* 0x002fe400078ec0ff */
[----:B------:R-:W-:Y:S02]  /*151e0*/  IADD3 R20, R11, 0xa8, RZ ;  /* 0x000000a80b147810 */ /* 0x000fe40007ffe0ff */
[----:B--2---:R-:W-:Y:S01]  /*151f0*/  @!P1 LOP3.LUT R9, R10, 0xfffffffe, RZ, 0xc0, !PT ;  /* 0xfffffffe0a099812 */ /* 0x004fe200078ec0ff */
[--C-:B------:R-:W-:Y:S01]  /*15200*/  @!P2 IMAD.WIDE R6, R7, 0x4, R12.reuse ;  /* 0x000000040706a825 */ /* 0x100fe200078e020c */
[----:B------:R-:W-:Y:S02]  /*15210*/  IADD3 R10, R11, 0xb0, RZ ;  /* 0x000000b00b0a7810 */ /* 0x000fe40007ffe0ff */
[----:B---3--:R-:W-:Y:S01]  /*15220*/  @!P4 LOP3.LUT R15, R22, 0xfffffffe, RZ, 0xc0, !PT ;  /* 0xfffffffe160fc812 */ /* 0x008fe200078ec0ff */
[----:B------:R-:W-:Y:S01]  /*15230*/  @!P1 IMAD.WIDE R8, R9, 0x4, R12 ;  /* 0x0000000409089825 */ /* 0x000fe200078e020c */
[----:B------:R1:W-:Y:S01]  /*15240*/  @!P2 ST.E.64 [R6.64], R62 ;  /* 0x0000003e0600a985 */ /* 0x0003e2000c101b12 */
[----:B------:R-:W-:-:S02]  /*15250*/  ISETP.GE.AND P2, PT, R20, c[0x0][0x3c8], PT ;  /* 0x0000f20014007a0c */ /* 0x000fc40003f46270 */
[----:B------:R-:W-:Y:S01]  /*15260*/  @!P3 LOP3.LUT R21, R21, 0xfffffffe, RZ, 0xc0, !PT ;  /* 0xfffffffe1515b812 */ /* 0x000fe200078ec0ff */
[----:B------:R2:W-:Y:S01]  /*15270*/  @!P1 ST.E.64 [R8.64], R66 ;  /* 0x0000004208009985 */ /* 0x0005e2000c101b12 */
[----:B------:R-:W-:Y:S01]  /*15280*/  ISETP.GE.AND P1, PT, R10, c[0x0][0x3c8], PT ;  /* 0x0000f2000a007a0c */ /* 0x000fe20003f26270 */
[--C-:B------:R-:W-:Y:S01]  /*15290*/  @!P4 IMAD.WIDE R14, R15, 0x4, R12.reuse ;  /* 0x000000040f0ec825 */ /* 0x100fe200078e020c */
[----:B------:R-:W-:Y:S01]  /*152a0*/  IADD3 R22, R11, 0xd0, RZ ;  /* 0x000000d00b167810 */ /* 0x000fe20007ffe0ff */
[----:B------:R3:W-:Y:S01]  /*152b0*/  @!P0 ST.E.64 [R18.64], R70 ;  /* 0x0000004612008985 */ /* 0x0007e2000c101b12 */
[----:B------:R-:W-:Y:S01]  /*152c0*/  ISETP.GE.AND P0, PT, R5, c[0x0][0x3c8], PT ;  /* 0x0000f20005007a0c */ /* 0x000fe20003f06270 */
[----:B----4-:R-:W-:Y:S01]  /*152d0*/  @!P3 IMAD.WIDE R16, R21, 0x4, R12 ;  /* 0x000000041510b825 */ /* 0x010fe200078e020c */
[----:B------:R-:W-:-:S03]  /*152e0*/  IADD3 R21, R11, 0xd8, RZ ;  /* 0x000000d80b157810 */ /* 0x000fc60007ffe0ff */
[----:B------:R-:W-:-:S04]  /*152f0*/  @!P2 LEA.HI R20, R20, R20, RZ, 0x1 ;  /* 0x000000141414a211 */ /* 0x000fc800078f08ff */
[----:B------:R-:W-:-:S04]  /*15300*/  @!P1 LEA.HI R10, R10, R10, RZ, 0x1 ;  /* 0x0000000a0a0a9211 */ /* 0x000fc800078f08ff */
[----:B------:R-:W-:-:S04]  /*15310*/  @!P0 LEA.HI R5, R5, R5, RZ, 0x1 ;  /* 0x0000000505058211 */ /* 0x000fc800078f08ff */
[----:B------:R-:W-:Y:S02]  /*15320*/  @!P0 LOP3.LUT R5, R5, 0xfffffffe, RZ, 0xc0, !PT ;  /* 0xfffffffe05058812 */ /* 0x000fe400078ec0ff */
[----:B-1----:R-:W-:Y:S02]  /*15330*/  @!P6 LOP3.LUT R7, R4, 0xfffffffe, RZ, 0xc0, !PT ;  /* 0xfffffffe0407e812 */ /* 0x002fe400078ec0ff */
[----:B------:R-:W-:Y:S02]  /*15340*/  IADD3 R4, R11, 0xc0, RZ ;  /* 0x000000c00b047810 */ /* 0x000fe40007ffe0ff */
[----:B--2---:R-:W-:Y:S01]  /*15350*/  @!P5 LOP3.LUT R9, R0, 0xfffffffe, RZ, 0xc0, !PT ;  /* 0xfffffffe0009d812 */ /* 0x004fe200078ec0ff */
[----:B------:R-:W-:Y:S01]  /*15360*/  @!P6 IMAD.WIDE R6, R7, 0x4, R12 ;  /* 0x000000040706e825 */ /* 0x000fe200078e020c */
[----:B------:R-:W-:-:S03]  /*15370*/  IADD3 R0, R11, 0xc8, RZ ;  /* 0x000000c80b007810 */ /* 0x000fc60007ffe0ff */
[--C-:B------:R-:W-:Y:S01]  /*15380*/  @!P5 IMAD.WIDE R8, R9, 0x4, R12.reuse ;  /* 0x000000040908d825 */ /* 0x100fe200078e020c */
[----:B------:R1:W-:Y:S01]  /*15390*/  @!P6 ST.E.64 [R6.64], R74 ;  /* 0x0000004a0600e985 */ /* 0x0003e2000c101b12 */
[----:B------:R-:W-:Y:S02]  /*153a0*/  ISETP.GE.AND P6, PT, R4, c[0x0][0x3c8], PT ;  /* 0x0000f20004007a0c */ /* 0x000fe40003fc6270 */
[----:B---3--:R-:W-:Y:S01]  /*153b0*/  @!P0 IMAD.WIDE R18, R5, 0x4, R12 ;  /* 0x0000000405128825 */ /* 0x008fe200078e020c */
        /* <DEDUP_REMOVED lines=20> */
[----:B------:R-:W-:Y:S01]  /*15500*/  @!P6 IMAD.WIDE R2, R3, 0x4, R12 ;  /* 0x000000040302e825 */ /* 0x000fe200078e020c */
[----:B------:R2:W-:Y:S01]  /*15510*/  @!P1 ST.E.64 [R8.64], R94 ;  /* 0x0000005e08009985 */ /* 0x0005e2000c101b12 */
[----:B------:R-:W-:Y:S02]  /*15520*/  ISETP.GE.AND P1, PT, R10, c[0x0][0x3c8], PT ;  /* 0x0000f2000a007a0c */ /* 0x000fe40003f26270 */
[----:B------:R-:W-:Y:S01]  /*15530*/  @!P3 LOP3.LUT R21, R21, 0xfffffffe, RZ, 0xc0, !PT ;  /* 0xfffffffe1515b812 */ /* 0x000fe200078ec0ff */
[----:B------:R-:W-:Y:S01]  /*15540*/  @!P0 ST.E.64 [R18.64], R98 ;  /* 0x0000006212008985 */ /* 0x000fe2000c101b12 */
[----:B------:R-:W-:Y:S02]  /*15550*/  ISETP.GE.AND P0, PT, R5, c[0x0][0x3c8], PT ;  /* 0x0000f20005007a0c */ /* 0x000fe40003f06270 */
[----:B------:R-:W-:Y:S01]  /*15560*/  IADD3 R11, R11, 0xf8, RZ ;  /* 0x000000f80b0b7810 */ /* 0x000fe20007ffe0ff */
[----:B------:R3:W-:Y:S02]  /*15570*/  @!P6 ST.E.64 [R2.64], R102 ;  /* 0x000000660200e985 */ /* 0x0007e4000c101b12 */
[----:B------:R-:W-:-:S04]  /*15580*/  @!P2 LEA.HI R20, R20, R20, RZ, 0x1 ;  /* 0x000000141414a211 */ /* 0x000fc800078f08ff */
[----:B------:R-:W-:Y:S02]  /*15590*/  @!P1 LEA.HI R10, R10, R10, RZ, 0x1 ;  /* 0x0000000a0a0a9211 */ /* 0x000fe400078f08ff */
[----:B------:R-:W-:Y:S02]  /*155a0*/  @!P2 LOP3.LUT R15, R20, 0xfffffffe, RZ, 0xc0, !PT ;  /* 0xfffffffe140fa812 */ /* 0x000fe400078ec0ff */
[----:B------:R-:W-:Y:S02]  /*155b0*/  @!P0 LEA.HI R5, R5, R5, RZ, 0x1 ;  /* 0x0000000505058211 */ /* 0x000fe400078f08ff */
[----:B----4-:R-:W-:Y:S02]  /*155c0*/  @!P1 LOP3.LUT R17, R10, 0xfffffffe, RZ, 0xc0, !PT ;  /* 0xfffffffe0a119812 */ /* 0x010fe400078ec0ff */
[----:B------:R-:W-:Y:S02]  /*155d0*/  @!P0 LOP3.LUT R5, R5, 0xfffffffe, RZ, 0xc0, !PT ;  /* 0xfffffffe05058812 */ /* 0x000fe400078ec0ff */
[----:B-1----:R-:W-:-:S03]  /*155e0*/  @!P5 LOP3.LUT R7, R0, 0xfffffffe, RZ, 0xc0, !PT ;  /* 0xfffffffe0007d812 */ /* 0x002fc600078ec0ff */
[----:B------:R-:W-:Y:S01]  /*155f0*/  @!P0 IMAD.WIDE R4, R5, 0x4, R12 ;  /* 0x0000000405048825 */ /* 0x000fe200078e020c */
[----:B--2---:R-:W-:-:S03]  /*15600*/  @!P4 LOP3.LUT R9, R22, 0xfffffffe, RZ, 0xc0, !PT ;  /* 0xfffffffe1609c812 */ /* 0x004fc600078ec0ff */
[----:B------:R-:W-:-:S05]  /*15610*/  @!P5 IMAD.WIDE R6, R7, 0x4, R12 ;  /* 0x000000040706d825 */ /* 0x000fca00078e020c */
[----:B------:R1:W-:Y:S01]  /*15620*/  @!P5 ST.E.64 [R6.64], R106 ;  /* 0x0000006a0600d985 */ /* 0x0003e2000c101b12 */
[----:B---3--:R-:W-:-:S04]  /*15630*/  @!P4 IMAD.WIDE R2, R9, 0x4, R12 ;  /* 0x000000040902c825 */ /* 0x008fc800078e020c */
[--C-:B------:R-:W-:Y:S01]  /*15640*/  @!P2 IMAD.WIDE R8, R15, 0x4, R12.reuse ;  /* 0x000000040f08a825 */ /* 0x100fe200078e020c */
[----:B------:R2:W-:Y:S03]  /*15650*/  @!P4 ST.E.64 [R2.64], R110 ;  /* 0x0000006e0200c985 */ /* 0x0005e6000c101b12 */
[----:B------:R-:W-:-:S04]  /*15660*/  @!P1 IMAD.WIDE R14, R17, 0x4, R12 ;  /* 0x00000004110e9825 */ /* 0x000fc800078e020c */
[----:B-1----:R-:W-:-:S05]  /*15670*/  @!P3 IMAD.WIDE R6, R21, 0x4, R12 ;  /* 0x000000041506b825 */ /* 0x002fca00078e020c */
[----:B------:R2:W-:Y:S04]  /*15680*/  @!P3 ST.E.64 [R6.64], R114 ;  /* 0x000000720600b985 */ /* 0x0005e8000c101b12 */
[----:B------:R2:W-:Y:S04]  /*15690*/  @!P2 ST.E.64 [R8.64], R118 ;  /* 0x000000760800a985 */ /* 0x0005e8000c101b12 */
[----:B------:R2:W-:Y:S04]  /*156a0*/  @!P1 ST.E.64 [R14.64], R122 ;  /* 0x0000007a0e009985 */ /* 0x0005e8000c101b12 */
[----:B------:R2:W-:Y:S01]  /*156b0*/  @!P0 ST.E.64 [R4.64], R126 ;  /* 0x0000007e04008985 */ /* 0x0005e2000c101b12 */
[----:B------:R-:W-:-:S13]  /*156c0*/  ISETP.GE.AND P0, PT, R11, c[0x0][0x3c8], PT ;  /* 0x0000f2000b007a0c */ /* 0x000fda0003f06270 */
[----:B------:R-:W-:Y:S05]  /*156d0*/  @P0 EXIT ;  /* 0x000000000000094d */ /* 0x000fea0003800000 */
[----:B--2---:R-:W-:-:S04]  /*156e0*/  LEA.HI R3, R11, R11, RZ, 0x1 ;  /* 0x0000000b0b037211 */ /* 0x004fc800078f08ff */
[----:B------:R-:W-:-:S05]  /*156f0*/  LOP3.LUT R3, R3, 0xfffffffe, RZ, 0xc0, !PT ;  /* 0xfffffffe03037812 */ /* 0x000fca00078ec0ff */
[----:B------:R-:W-:-:S05]  /*15700*/  IMAD.WIDE R12, R3, 0x4, R12 ;  /* 0x00000004030c7825 */ /* 0x000fca00078e020c */
[----:B------:R-:W-:Y:S01]  /*15710*/  ST.E.64 [R12.64], R130 ;  /* 0x000000820c007985 */ /* 0x000fe2000c101b12 */
[----:B------:R-:W-:Y:S05]  /*15720*/  EXIT ;  /* 0x000000000000794d */ /* 0x000fea0003800000 */
.L_x_2015:
        /* <DEDUP_REMOVED lines=26> */
[----:B------:R-:W-:Y:S01]  /*158d0*/  IMAD.WIDE.U32 R8, R5, c[0x0][0x4d8], R8 ;  /* 0x0001360005087a25 */ /* 0x000fe200078e0008 */
[----:B------:R-:W-:-:S03]  /*158e0*/  IADD3 R4, -R6, RZ, RZ ;  /* 0x000000ff06047210 */ /* 0x000fc60007ffe1ff */
[----:B------:R-:W-:Y:S02]  /*158f0*/  IMAD R0, R0, c[0x0][0x4d8], RZ ;  /* 0x0001360000007a24 */ /* 0x000fe400078e02ff */
[----:B---3--:R-:W-:Y:S02]  /*15900*/  IMAD R2, R2, c[0x0][0x550], R3 ;  /* 0x0001540002027a24 */ /* 0x008fe400078e0203 */
[----:B------:R-:W-:Y:S02]  /*15910*/  IMAD R0, R5, c[0x0][0x4dc], R0 ;  /* 0x0001370005007a24 */ /* 0x000fe400078e0200 */
[----:B------:R-:W-:Y:S01]  /*15920*/  IMAD R4, R4, c[0x0][0x4e8], R7 ;  /* 0x00013a0004047a24 */ /* 0x000fe200078e0207 */
[----:B------:R-:W-:Y:S01]  /*15930*/  SHF.R.S32.HI R3, RZ, 0x1f, R2 ;  /* 0x0000001fff037819 */ /* 0x000fe20000011402 */
[----:B------:R-:W-:Y:S01]  /*15940*/  IMAD.IADD R9, R0, 0x1, R9 ;  /* 0x0000000100097824 */ /* 0x000fe200078e0209 */
[----:B------:R-:W-:-:S03]  /*15950*/  SHF.R.S32.HI R0, RZ, 0x1f, R6 ;  /* 0x0000001fff007819 */ /* 0x000fc60000011406 */
[----:B------:R-:W-:Y:S02]  /*15960*/  IMAD R3, R3, c[0x0][0x4e0], RZ ;  /* 0x0001380003037a24 */ /* 0x000fe400078e02ff */
        /* <DEDUP_REMOVED lines=14> */
.L_x_2018:
        /* <DEDUP_REMOVED lines=11> */
.L_x_6503:


//--------------------- .text._ZN7cutlass13device_kernelIN5flash19enable_sm80_to_sm89INS1_16FlashAttnFwdSm80INS1_25CollectiveMainloopFwdSm80ILi8ELi1ELb0EN4cute5tupleIJNS5_1CILi128EEENS7_ILi64EEENS7_ILi256EEEEEELi256ENS_6half_tEfNS_4arch4Sm80ELb0ELb1ELb1ELb1ELb1ELb0ELb1ELb1EEENS1_21CollectiveEpilogueFwdINS6_IJS8_SA_S9_EEENS6_IJNS7_ILi1EEESI_SI_EEESC_SE_Li256ELb1ELb1ELb1ELb0EEENS1_36VarlenDynamicPersistentTileSchedulerILi128ELi64ELi256ELi256ELb1ELb1ELb0ELb1ELb0ELb1EEEEEEEEEvNT_6ParamsE --------------------------
	.section	.text._ZN7cutlass13device_kernelIN5flash19enable_sm80_to_sm89INS1_16FlashAttnFwdSm80INS1_25CollectiveMainloopFwdSm80ILi8ELi1ELb0EN4cute5tupleIJNS5_1CILi128EEENS7_ILi64EEENS7_ILi256EEEEEELi256ENS_6half_tEfNS_4arch4Sm80ELb0ELb1ELb1ELb1ELb1ELb0ELb1ELb1EEENS1_21CollectiveEpilogueFwdINS6_IJS8_SA_S9_EEENS6_IJNS7_ILi1EEESI_SI_EEESC_SE_Li256ELb1ELb1ELb1ELb0EEENS1_36VarlenDynamicPersistentTileSchedulerILi128ELi64ELi256ELi256ELb1ELb1ELb0ELb1ELb0ELb1EEEEEEEEEvNT_6ParamsE,"ax",@progbits
	.sectioninfo	@"SHI_REGISTERS=255"
	.align	128
.text._ZN7cutlass13device_kernelIN5flash19enable_sm80_to_sm89INS1_16FlashAttnFwdSm80INS1_25CollectiveMainloopFwdSm80ILi8ELi1ELb0EN4cute5tupleIJNS5_1CILi128EEENS7_ILi64EEENS7_ILi256EEEEEELi256ENS_6half_tEfNS_4arch4Sm80ELb0ELb1ELb1ELb1ELb1ELb0ELb1ELb1EEENS1_21CollectiveEpilogueFwdINS6_IJS8_SA_S9_EEENS6_IJNS7_ILi1EEESI_SI_EEESC_SE_Li256ELb1ELb1ELb1ELb0EEENS1_36VarlenDynamicPersistentTileSchedulerILi128ELi64ELi256ELi256ELb1ELb1ELb0ELb1ELb0ELb1EEEEEEEEEvNT_6ParamsE:
        .type           _ZN7cutlass13device_kernelIN5flash19enable_sm80_to_sm89INS1_16FlashAttnFwdSm80INS1_25CollectiveMainloopFwdSm80ILi8ELi1ELb0EN4cute5tupleIJNS5_1CILi128EEENS7_ILi64EEENS7_ILi256EEEEEELi256ENS_6half_tEfNS_4arch4Sm80ELb0ELb1ELb1ELb1ELb1ELb0ELb1ELb1EEENS1_21CollectiveEpilogueFwdINS6_IJS8_SA_S9_EEENS6_IJNS7_ILi1EEESI_SI_EEESC_SE_Li256ELb1ELb1ELb1ELb0EEENS1_36VarlenDynamicPersistentTileSchedulerILi128ELi64ELi256ELi256ELb1ELb1ELb0ELb1ELb0ELb1EEEEEEEEEvNT_6ParamsE,@function
        .size           _ZN7cutlass13device_kernelIN5flash19enable_sm80_to_sm89INS1_16FlashAttnFwdSm80INS1_25CollectiveMainloopFwdSm80ILi8ELi1ELb0EN4cute5tupleIJNS5_1CILi128EEENS7_ILi64EEENS7_ILi256EEEEEELi256ENS_6half_tEfNS_4arch4Sm80ELb0ELb1ELb1ELb1ELb1ELb0ELb1ELb1EEENS1_21CollectiveEpilogueFwdINS6_IJS8_SA_S9_EEENS6_IJNS7_ILi1EEESI_SI_EEESC_SE_Li256ELb1ELb1ELb1ELb0EEENS1_36VarlenDynamicPersistentTileSchedulerILi128ELi64ELi256ELi256ELb1ELb1ELb0ELb1ELb0ELb1EEEEEEEEEvNT_6ParamsE,(.L_x_6504 - _ZN7cutlass13device_kernelIN5flash19enable_sm80_to_sm89INS1_16FlashAttnFwdSm80INS1_25CollectiveMainloopFwdSm80ILi8ELi1ELb0EN4cute5tupleIJNS5_1CILi128EEENS7_ILi64EEENS7_ILi256EEEEEELi256ENS_6half_tEfNS_4arch4Sm80ELb0ELb1ELb1ELb1ELb1ELb0ELb1ELb1EEENS1_21CollectiveEpilogueFwdINS6_IJS8_SA_S9_EEENS6_IJNS7_ILi1EEESI_SI_EEESC_SE_Li256ELb1ELb1ELb1ELb0EEENS1_36VarlenDynamicPersistentTileSchedulerILi128ELi64ELi256ELi256ELb1ELb1ELb0ELb1ELb0ELb1EEEEEEEEEvNT_6ParamsE)
        .other          _ZN7cutlass13device_kernelIN5flash19enable_sm80_to_sm89INS1_16FlashAttnFwdSm80INS1_25CollectiveMainloopFwdSm80ILi8ELi1ELb0EN4cute5tupleIJNS5_1CILi128EEENS7_ILi64EEENS7_ILi256EEEEEELi256ENS_6half_tEfNS_4arch4Sm80ELb0ELb1ELb1ELb1ELb1ELb0ELb1ELb1EEENS1_21CollectiveEpilogueFwdINS6_IJS8_SA_S9_EEENS6_IJNS7_ILi1EEESI_SI_EEESC_SE_Li256ELb1ELb1ELb1ELb0EEENS1_36VarlenDynamicPersistentTileSchedulerILi128ELi64ELi256ELi256ELb1ELb1ELb0ELb1ELb0ELb1EEEEEEEEEvNT_6ParamsE,@"STO_CUDA_ENTRY STV_DEFAULT"
_ZN7cutlass13device_kernelIN5flash19enable_sm80_to_sm89INS1_16FlashAttnFwdSm80INS1_25CollectiveMainloopFwdSm80ILi8ELi1ELb0EN4cute5tupleIJNS5_1CILi128EEENS7_ILi64EEENS7_ILi256EEEEEELi256ENS_6half_tEfNS_4arch4Sm80ELb0ELb1ELb1ELb1ELb1ELb0ELb1ELb1EEENS1_21CollectiveEpilogueFwdINS6_IJS8_SA_S9_EEENS6_IJNS7_ILi1EEESI_SI_EEESC_SE_Li256ELb1ELb1ELb1ELb0EEENS1_36VarlenDynamicPersistentTileSchedulerILi128ELi64ELi256ELi256ELb1ELb1ELb0ELb1ELb0ELb1EEEEEEEEEvNT_6ParamsE:
        /* <DEDUP_REMOVED lines=52> */
.L_x_2024:
        /* <DEDUP_REMOVED lines=16> */
.L_x_2200:
        /* <DEDUP_REMOVED lines=16> */
.L_x_2201:
[----:B---3--:R-:W-:-:S05]  /*0540*/  IMAD R0, R0, c[0x0][0x538], RZ ;  /* 0x00014e0000007a24 */ /* 0x008fca00078e02ff */
[----:B------:R-:W-:-:S04]  /*0550*/  IADD3 R6, R0, R6, RZ ;  /* 0x0000000600067210 */ /* 0x000fc80007ffe0ff */
[----:B------:R-:W-:-:S13]  /*0560*/  ISETP.GT.AND P0, PT, R6, UR4, PT ;  /* 0x0000000406007c0c */ /* 0x000fda000bf04270 */
[----:B-12---:R-:W-:Y:S05]  /*0570*/  @!P0 BRA `(.L_x_2024) ;  /* 0xfffffdc000008947 */ /* 0x006fea000383ffff */
.L_x_2020:
[----:B------:R-:W-:-:S05]  /*0580*/  IADD3 R10, -R0, R6, RZ ;  /* 0x00000006000a7210 */ /* 0x000fca0007ffe1ff */
[----:B------:R-:W-:-:S05]  /*0590*/  IMAD R0, R4, c[0x0][0x538], R10 ;  /* 0x00014e0004007a24 */ /* 0x000fca00078e020a */
[----:B------:R-:W-:Y:S01]  /*05a0*/  ISETP.GT.AND P0, PT, R0, UR4, PT ;  /* 0x0000000400007c0c */ /* 0x000fe2000bf04270 */
[----:B------:R-:W-:-:S12]  /*05b0*/  BRA.DIV ~URZ, `(.L_x_2025) ;  /* 0x00019f727f007947 */ /* 0x000fd8000b800000 */
[----:B------:R-:W-:-:S04]  /*05c0*/  VOTE.ANY R6, PT, !P0 ;  /* 0x0000000000067806 */ /* 0x000fc800040e0100 */
.L_x_2202:
[----:B------:R-:W1:Y:S02]  /*05d0*/  POPC R0, R6 ;  /* 0x0000000600007309 */ /* 0x000e640000000000 */
[----:B-12---:R-:W-:Y:S01]  /*05e0*/  IADD3 R251, R0, R7, RZ ;  /* 0x0000000700fb7210 */ /* 0x006fe20007ffe0ff */
[----:B------:R-:W-:Y:S05]  /*05f0*/  BRA.DIV ~URZ, `(.L_x_2026) ;  /* 0x00019f827f007947 */ /* 0x000fea000b800000 */
[----:B------:R1:W2:Y:S01]  /*0600*/  SHFL.IDX PT, R12, R9, R0, 0x1f ;  /* 0x00001f00090c7589 */ /* 0x0002a200000e0000 */
[----:B------:R-:W-:-:S03]  /*0610*/  MOV R5, RZ ;  /* 0x000000ff00057202 */ /* 0x000fc60000000f00 */
[----:B------:R1:W3:Y:S04]  /*0620*/  SHFL.IDX PT, R9, R8, R0, 0x1f ;  /* 0x00001f0008097589 */ /* 0x0002e800000e0000 */
.L_x_2203:
[----:B------:R-:W-:Y:S01]  /*0630*/  ISETP.NE.AND P0, PT, R6, RZ, PT ;  /* 0x000000ff0600720c */ /* 0x000fe20003f05270 */
[----:B------:R-:W-:-:S12]  /*0640*/  BSSY B0, `(.L_x_2027) ;  /* 0x0000005000007945 */ /* 0x000fd80003800000 */
[----:B------:R-:W-:Y:S05]  /*0650*/  @!P0 BRA `(.L_x_2028) ;  /* 0x0000003000008947 */ /* 0x000fea0003800000 */
[----:B-1----:R-:W-:Y:S01]  /*0660*/  IADD3 R0, R0, -0x1, RZ ;  /* 0xffffffff00007810 */ /* 0x002fe20007ffe0ff */
[----:B------:R-:W-:Y:S05]  /*0670*/  BRA.DIV ~URZ, `(.L_x_2029) ;  /* 0x00019fe27f007947 */ /* 0x000fea000b800000 */
[----:B------:R1:W4:Y:S02]  /*0680*/  SHFL.IDX PT, R5, R4, R0, 0x1f ;  /* 0x00001f0004057589 */ /* 0x00032400000e0000 */
.L_x_2028:
[----:B------:R-:W-:Y:S05]  /*0690*/  BSYNC B0 ;  /* 0x0000000000007941 */ /* 0x000fea0003800000 */
.L_x_2027:
[----:B---3--:R-:W-:Y:S01]  /*06a0*/  ISETP.NE.AND P0, PT, R9, 0x1, PT ;  /* 0x000000010900780c */ /* 0x008fe20003f05270 */
[----:B----4-:R-:W-:Y:S01]  /*06b0*/  IMAD R248, R5, c[0x0][0x538], R10 ;  /* 0x00014e0005f87a24 */ /* 0x010fe200078e020a */
[----:B------:R-:W-:Y:S04]  /*06c0*/  BSSY B0, `(.L_x_2030) ;  /* 0x0000085000007945 */ /* 0x000fe80003800000 */
[----:B------:R-:W-:-:S07]  /*06d0*/  IADD3 R11, -R248, UR4, RZ ;  /* 0x00000004f80b7c10 */ /* 0x000fce000fffe1ff */
[----:B------:R-:W-:Y:S05]  /*06e0*/  @!P0 BRA `(.L_x_2031) ;  /* 0x000003e000008947 */ /* 0x000fea0003800000 */
[-C--:B-12---:R-:W-:Y:S02]  /*06f0*/  IABS R0, R12.reuse ;  /* 0x0000000c00007213 */ /* 0x086fe40000000000 */
        /* <DEDUP_REMOVED lines=61> */
.L_x_2031:
[----:B------:R-:W-:-:S04]  /*0ad0*/  IMAD.MOV.U32 R2, RZ, RZ, 0x4 ;  /* 0x00000004ff027424 */ /* 0x000fc800078e00ff */
[----:B------:R-:W-:-:S05]  /*0ae0*/  IMAD.WIDE R2, R251, R2, c[0x0][0x590] ;  /* 0x00016400fb027625 */ /* 0x000fca00078e0202 */
[----:B------:R-:W3:Y:S02]  /*0af0*/  LDG.E R7, [R2.64] ;  /* 0x0000000602077981 */ /* 0x000ee4000c1e1900 */
[----:B-123--:R-:W-:-:S05]  /*0b00*/  IMAD R9, R7, R12, RZ ;  /* 0x0000000c07097224 */ /* 0x00efca00078e02ff */
        /* <DEDUP_REMOVED lines=64> */
.L_x_2032:
[----:B------:R-:W-:Y:S05]  /*0f10*/  BSYNC B0 ;  /* 0x0000000000007941 */ /* 0x000fea0003800000 */
.L_x_2030:
[----:B------:R-:W-:-:S04]  /*0f20*/  LOP3.LUT R0, RZ, R0, RZ, 0x33, !PT ;  /* 0x00000000ff007212 */ /* 0x000fc800078e33ff */
[----:B------:R-:W-:Y:S01]  /*0f30*/  IADD3 R249, R0, R12, RZ ;  /* 0x0000000c00f97210 */ /* 0x000fe20007ffe0ff */
[----:B------:R-:W-:Y:S05]  /*0f40*/  BRA `(.L_x_2033) ;  /* 0x0000004000007947 */ /* 0x000fea0003800000 */
.L_x_2021:
[----:B--2---:R-:W-:Y:S01]  /*0f50*/  IMAD.MOV.U32 R249, RZ, RZ, RZ ;  /* 0x000000fffff97224 */ /* 0x004fe200078e00ff */
[----:B------:R-:W-:Y:S01]  /*0f60*/  MOV R250, RZ ;  /* 0x000000ff00fa7202 */ /* 0x000fe20000000f00 */
[----:B------:R-:W-:Y:S01]  /*0f70*/  IMAD.U32 R248, RZ, RZ, UR4 ;  /* 0x00000004fff87e24 */ /* 0x000fe2000f8e00ff */
[----:B------:R-:W-:Y:S02]  /*0f80*/  MOV R251, c[0x0][0x53c] ;  /* 0x00014f0000fb7a02 */ /* 0x000fe40000000f00 */
.L_x_2033:
[----:B------:R-:W-:Y:S01]  /*0f90*/  ISETP.NE.AND P0, PT, R13, RZ, PT ;  /* 0x000000ff0d00720c */ /* 0x000fe20003f05270 */
[----:B------:R-:W-:-:S12]  /*0fa0*/  WARPSYNC 0xffffffff ;  /* 0xffffffff00007948 */ /* 0x000fd80003800000 */
[----:B------:R1:W-:Y:S04]  /*0fb0*/  @!P0 STS.128 [0x20100], R248 ;  /* 0x020100f8ff008388 */ /* 0x0003e80000000c00 */
[----:B------:R-:W-:Y:S06]  /*0fc0*/  BAR.ARV 0x5, 0x100 ;  /* 0x0144000000007b1d */ /* 0x000fec0000002000 */
.L_x_2019:
        /* <DEDUP_REMOVED lines=8> */
[CC--:B------:R-:W-:Y:S02]  /*1050*/  LEA.HI R13, R9.reuse, R17.reuse, RZ, 0x2 ;  /* 0x00000011090d7211 */ /* 0x0c0fe400078f10ff */
[----:B------:R-:W-:Y:S02]  /*1060*/  SHF.R.S32.HI R3, RZ, 0x4, R2 ;  /* 0x00000004ff037819 */ /* 0x000fe40000011402 */
[----:B------:R-:W-:Y:S02]  /*1070*/  LEA.HI R15, R9, R17, RZ, 0x3 ;  /* 0x00000011090f7211 */ /* 0x000fe400078f18ff */
[----:B------:R-:W-:Y:S02]  /*1080*/  LEA.HI R0, R2, R3, RZ, 0x1 ;  /* 0x0000000302007211 */ /* 0x000fe400078f08ff */
[----:B------:R-:W-:-:S02]  /*1090*/  SHF.R.S32.HI R7, RZ, 0x2, R13 ;  /* 0x00000002ff077819 */ /* 0x000fc4000001140d */
[----:B------:R-:W-:Y:S02]  /*10a0*/  LOP3.LUT R0, R0, 0xfffffffe, RZ, 0xc0, !PT ;  /* 0xfffffffe00007812 */ /* 0x000fe400078ec0ff */
[----:B------:R-:W-:Y:S02]  /*10b0*/  SHF.R.S32.HI R252, RZ, 0x3, R15 ;  /* 0x00000003fffc7819 */ /* 0x000fe4000001140f */
[----:B------:R-:W-:Y:S01]  /*10c0*/  LEA.HI R8, R9, R17, RZ, 0x5 ;  /* 0x0000001109087211 */ /* 0x000fe200078f28ff */
[----:B------:R-:W-:Y:S01]  /*10d0*/  IMAD.IADD R14, R3, 0x1, -R0 ;  /* 0x00000001030e7824 */ /* 0x000fe200078e0a00 */
[----:B------:R-:W-:Y:S01]  /*10e0*/  LOP3.LUT R0, R2, 0xfffffff0, RZ, 0xc0, !PT ;  /* 0xfffffff002007812 */ /* 0x000fe200078ec0ff */
[----:B------:R-:W-:Y:S01]  /*10f0*/  IMAD.SHL.U32 R4, R252, 0x40, RZ ;  /* 0x00000040fc047824 */ /* 0x000fe200078e00ff */
[----:B------:R-:W-:Y:S02]  /*1100*/  SHF.R.S32.HI R2, RZ, 0x1f, R13 ;  /* 0x0000001fff027819 */ /* 0x000fe4000001140d */
[----:B------:R-:W-:Y:S01]  /*1110*/  LOP3.LUT R3, R15, 0xfffffff8, RZ, 0xc0, !PT ;  /* 0xfffffff80f037812 */ /* 0x000fe200078ec0ff */
[----:B------:R-:W-:Y:S01]  /*1120*/  IMAD.IADD R0, R17, 0x1, -R0 ;  /* 0x0000000111007824 */ /* 0x000fe200078e0a00 */
[----:B------:R-:W-:-:S03]  /*1130*/  LEA.HI R2, R2, R7, RZ, 0x3 ;  /* 0x0000000702027211 */ /* 0x000fc600078f18ff */
[----:B------:R-:W-:Y:S01]  /*1140*/  IMAD.IADD R230, R17, 0x1, -R3 ;  /* 0x0000000111e67824 */ /* 0x000fe200078e0a03 */
[----:B------:R-:W-:Y:S02]  /*1150*/  SHF.R.S32.HI R5, RZ, 0x1f, R0 ;  /* 0x0000001fff057819 */ /* 0x000fe40000011400 */
[----:B------:R-:W-:Y:S01]  /*1160*/  LOP3.LUT R3, R2, 0xfffffff8, RZ, 0xc0, !PT ;  /* 0xfffffff802037812 */ /* 0x000fe200078ec0ff */
[C---:B------:R-:W-:Y:S01]  /*1170*/  IMAD.SHL.U32 R217, R230.reuse, 0x8, RZ ;  /* 0x00000008e6d97824 */ /* 0x040fe200078e00ff */
[----:B------:R-:W-:Y:S01]  /*1180*/  LEA.HI R10, R5, R0, RZ, 0x3 ;  /* 0x00000000050a7211 */ /* 0x000fe200078f18ff */
[----:B------:R-:W-:Y:S01]  /*1190*/  IMAD R229, R230, 0x20, R252 ;  /* 0x00000020e6e57824 */ /* 0x000fe200078e02fc */
        /* <DEDUP_REMOVED lines=8> */
[----:B------:R-:W-:Y:S01]  /*1220*/  SHF.R.S32.HI R4, RZ, 0x5, R8 ;  /* 0x00000005ff047819 */ /* 0x000fe20000011408 */
[----:B------:R-:W-:Y:S01]  /*1230*/  IMAD.IADD R16, R17, 0x1, -R0 ;  /* 0x0000000111107824 */ /* 0x000fe200078e0a00 */
[----:B------:R-:W-:Y:S01]  /*1240*/  SHF.R.S32.HI R2, RZ, 0x1f, R8 ;  /* 0x0000001fff027819 */ /* 0x000fe20000011408 */
[----:B------:R-:W-:Y:S01]  /*1250*/  IMAD.SHL.U32 R0, R230, 0x40, RZ ;  /* 0x00000040e6007824 */ /* 0x000fe200078e00ff */
[----:B------:R-:W-:-:S02]  /*1260*/  LOP3.LUT R6, R7, 0x1, RZ, 0xc0, !PT ;  /* 0x0000000107067812 */ /* 0x000fc400078ec0ff */
[----:B------:R-:W-:Y:S02]  /*1270*/  LEA.HI R2, R2, R4, RZ, 0x3 ;  /* 0x0000000402027211 */ /* 0x000fe400078f18ff */
[----:B------:R-:W-:Y:S02]  /*1280*/  SHF.R.S32.HI R12, RZ, 0x1f, R16 ;  /* 0x0000001fff0c7819 */ /* 0x000fe40000011410 */
[----:B------:R-:W-:Y:S02]  /*1290*/  LEA.HI R3, R9, R17, RZ, 0x6 ;  /* 0x0000001109037211 */ /* 0x000fe400078f30ff */
[----:B------:R-:W-:Y:S02]  /*12a0*/  LOP3.LUT R0, R0, 0x1c0, RZ, 0xc0, !PT ;  /* 0x000001c000007812 */ /* 0x000fe400078ec0ff */
[----:B------:R-:W-:Y:S01]  /*12b0*/  LOP3.LUT R2, R2, 0xffffff8, RZ, 0xc0, !PT ;  /* 0x0ffffff802027812 */ /* 0x000fe200078ec0ff */
[----:B------:R-:W-:Y:S01]  /*12c0*/  IMAD.SHL.U32 R9, R3, 0x8, RZ ;  /* 0x0000000803097824 */ /* 0x000fe200078e00ff */
[----:B------:R-:W-:-:S02]  /*12d0*/  ISETP.NE.U32.AND P0, PT, R6, 0x1, PT ;  /* 0x000000010600780c */ /* 0x000fc40003f05070 */
[----:B------:R-:W-:Y:S01]  /*12e0*/  LEA.HI R12, R12, R16, RZ, 0x2 ;  /* 0x000000100c0c7211 */ /* 0x000fe200078f10ff */
[----:B------:R-:W-:Y:S01]  /*12f0*/  IMAD.IADD R3, R4, 0x1, -R2 ;  /* 0x0000000104037824 */ /* 0x000fe200078e0a02 */
[----:B------:R-:W-:Y:S02]  /*1300*/  LOP3.LUT R8, R0, 0x8, R15, 0xf8, !PT ;  /* 0x0000000800087812 */ /* 0x000fe400078ef80f */
        /* <DEDUP_REMOVED lines=28> */
[----:B------:R-:W-:Y:S01]  /*14d0*/  IMAD.SHL.U32 R215, R11, 0x2, RZ ;  /* 0x000000020bd77824 */ /* 0x000fe200078e00ff */
[----:B------:R-:W-:Y:S01]  /*14e0*/  LOP3.LUT R4, R7, 0xfffffe00, RZ, 0xc0, !PT ;  /* 0xfffffe0007047812 */ /* 0x000fe200078ec0ff */
[----:B------:R-:W-:Y:S01]  /*14f0*/  IMAD.IADD R7, R5, 0x1, R3 ;  /* 0x0000000105077824 */ /* 0x000fe200078e0203 */
[----:B------:R-:W-:Y:S01]  /*1500*/  IADD3 R223, R217, 0x40, RZ ;  /* 0x00000040d9df7810 */ /* 0x000fe20007ffe0ff */
[----:B------:R-:W-:Y:S01]  /*1510*/  IMAD.MOV.U32 R10, RZ, RZ, 0x40 ;  /* 0x00000040ff0a7424 */ /* 0x000fe200078e00ff */
[CC--:B------:R-:W-:Y:S01]  /*1520*/  IADD3 R3, R2.reuse, R4.reuse, R8 ;  /* 0x0000000402037210 */ /* 0x0c0fe20007ffe008 */
[----:B------:R-:W-:Y:S01]  /*1530*/  IMAD.MOV.U32 R8, RZ, RZ, 0x20 ;  /* 0x00000020ff087424 */ /* 0x000fe200078e00ff */
[----:B------:R-:W-:-:S02]  /*1540*/  LOP3.LUT R4, R2, R4, RZ, 0xfc, !PT ;  /* 0x0000000402047212 */ /* 0x000fc400078efcff */
[----:B------:R-:W-:Y:S02]  /*1550*/  LOP3.LUT R2, R12, 0x7ffffffc, RZ, 0xc0, !PT ;  /* 0x7ffffffc0c027812 */ /* 0x000fe400078ec0ff */
[----:B------:R-:W-:Y:S02]  /*1560*/  LEA R9, R7, 0x80, 0x1 ;  /* 0x0000008007097811 */ /* 0x000fe400078e08ff */
[----:B------:R-:W-:Y:S01]  /*1570*/  IADD3 R222, R217, 0x80, RZ ;  /* 0x00000080d9de7810 */ /* 0x000fe20007ffe0ff */
[----:B------:R-:W-:Y:S01]  /*1580*/  IMAD.IADD R2, R16, 0x1, -R2 ;  /* 0x0000000110027824 */ /* 0x000fe200078e0a02 */
[----:B------:R-:W-:Y:S01]  /*1590*/  SHF.R.S32.HI R5, RZ, 0x1f, R217 ;  /* 0x0000001fff057819 */ /* 0x000fe200000114d9 */
[----:B------:R-:W-:Y:S01]  /*15a0*/  STL [R1+0x4], R9 ;  /* 0x0000040901007387 */ /* 0x000fe20000100800 */
[----:B------:R-:W-:Y:S01]  /*15b0*/  SHF.R.S32.HI R12, RZ, 0x1f, R223 ;  /* 0x0000001fff0c7819 */ /* 0x000fe200000114df */
[----:B------:R-:W-:Y:S01]  /*15c0*/  IMAD.SHL.U32 R231, R2, 0x2, RZ ;  /* 0x0000000202e77824 */ /* 0x000fe200078e00ff */
[----:B------:R-:W-:-:S02]  /*15d0*/  SHF.R.S32.HI R5, RZ, 0x1f, R222 ;  /* 0x0000001fff057819 */ /* 0x000fc400000114de */
[----:B------:R-:W-:Y:S02]  /*15e0*/  SEL R5, R8, 0xffffffe0, !P1 ;  /* 0xffffffe008057807 */ /* 0x000fe40004800000 */
[C---:B------:R-:W-:Y:S02]  /*15f0*/  IADD3 R38, R231.reuse, 0x10, RZ ;  /* 0x00000010e7267810 */ /* 0x040fe40007ffe0ff */
[C---:B------:R-:W-:Y:S02]  /*1600*/  IADD3 R36, R231.reuse, 0x20, RZ ;  /* 0x00000020e7247810 */ /* 0x040fe40007ffe0ff */
[C---:B------:R-:W-:Y:S02]  /*1610*/  IADD3 R33, R231.reuse, 0x38, RZ ;  /* 0x00000038e7217810 */ /* 0x040fe40007ffe0ff */
[C---:B------:R-:W-:Y:S02]  /*1620*/  IADD3 R30, R231.reuse, 0x50, RZ ;  /* 0x00000050e71e7810 */ /* 0x040fe40007ffe0ff */
[----:B------:R-:W-:-:S02]  /*1630*/  IADD3 R27, R231, 0x68, RZ ;  /* 0x00000068e71b7810 */ /* 0x000fc40007ffe0ff */
[----:B------:R-:W-:Y:S02]  /*1640*/  SHF.R.S32.HI R7, RZ, 0x1f, R38 ;  /* 0x0000001fff077819 */ /* 0x000fe40000011426 */
[C---:B------:R-:W-:Y:S02]  /*1650*/  IADD3 R24, R231.reuse, 0x80, RZ ;  /* 0x00000080e7187810 */ /* 0x040fe40007ffe0ff */
[----:B------:R-:W-:Y:S02]  /*1660*/  SHF.R.S32.HI R7, RZ, 0x1f, R36 ;  /* 0x0000001fff077819 */ /* 0x000fe40000011424 */
[C---:B------:R-:W-:Y:S02]  /*1670*/  IADD3 R21, R231.reuse, 0x98, RZ ;  /* 0x00000098e7157810 */ /* 0x040fe40007ffe0ff */
[----:B------:R-:W-:Y:S02]  /*1680*/  SHF.R.S32.HI R7, RZ, 0x1f, R33 ;  /* 0x0000001fff077819 */ /* 0x000fe40000011421 */
[----:B------:R-:W-:-:S02]  /*1690*/  IADD3 R18, R231, 0xb0, RZ ;  /* 0x000000b0e7127810 */ /* 0x000fc40007ffe0ff */
[----:B------:R-:W-:Y:S02]  /*16a0*/  SHF.R.S32.HI R7, RZ, 0x1f, R30 ;  /* 0x0000001fff077819 */ /* 0x000fe4000001141e */
[C---:B-1----:R-:W-:Y:S02]  /*16b0*/  IADD3 R15, R231.reuse, 0xc8, RZ ;  /* 0x000000c8e70f7810 */ /* 0x042fe40007ffe0ff */
[----:B------:R-:W-:Y:S02]  /*16c0*/  SHF.R.S32.HI R7, RZ, 0x1f, R27 ;  /* 0x0000001fff077819 */ /* 0x000fe4000001141b */
[----:B------:R-:W-:Y:S02]  /*16d0*/  SEL R2, R8, 0xffffffe0, !P4 ;  /* 0xffffffe008027807 */ /* 0x000fe40006000000 */
[----:B------:R-:W-:Y:S02]  /*16e0*/  IADD3 R12, R231, 0xe0, RZ ;  /* 0x000000e0e70c7810 */ /* 0x000fe40007ffe0ff */
[----:B------:R-:W-:-:S02]  /*16f0*/  SHF.R.S32.HI R7, RZ, 0x1f, R24 ;  /* 0x0000001fff077819 */ /* 0x000fc40000011418 */
[----:B------:R-:W-:Y:S02]  /*1700*/  IADD3 R224, R217, 0xc0, RZ ;  /* 0x000000c0d9e07810 */ /* 0x000fe40007ffe0ff */
[----:B------:R-:W-:Y:S02]  /*1710*/  SHF.R.S32.HI R8, RZ, 0x1f, R231 ;  /* 0x0000001fff087819 */ /* 0x000fe400000114e7 */
[C---:B------:R-:W-:Y:S02]  /*1720*/  IADD3 R11, R231.reuse, 0xe8, RZ ;  /* 0x000000e8e70b7810 */ /* 0x040fe40007ffe0ff */
[----:B------:R-:W-:Y:S02]  /*1730*/  SHF.R.S32.HI R7, RZ, 0x1f, R21 ;  /* 0x0000001fff077819 */ /* 0x000fe40000011415 */
[----:B------:R-:W-:Y:S02]  /*1740*/  IADD3 R8, R231, 0xf0, RZ ;  /* 0x000000f0e7087810 */ /* 0x000fe40007ffe0ff */
[----:B------:R-:W-:-:S02]  /*1750*/  SHF.R.S32.HI R7, RZ, 0x1f, R18 ;  /* 0x0000001fff077819 */ /* 0x000fc40000011412 */
[----:B------:R-:W-:Y:S02]  /*1760*/  SHF.R.S32.HI R7, RZ, 0x1f, R15 ;  /* 0x0000001fff077819 */ /* 0x000fe4000001140f */
[----:B------:R-:W-:Y:S02]  /*1770*/  SHF.R.S32.HI R7, RZ, 0x1f, R12 ;  /* 0x0000001fff077819 */ /* 0x000fe4000001140c */
[----:B------:R-:W-:Y:S02]  /*1780*/  SHF.R.S32.HI R6, RZ, 0x1f, R224 ;  /* 0x0000001fff067819 */ /* 0x000fe400000114e0 */
[----:B------:R-:W-:Y:S02]  /*1790*/  LEA R200, R0, 0x8100, 0x1 ;  /* 0x0000810000c87811 */ /* 0x000fe400078e08ff */
[----:B------:R-:W-:Y:S02]  /*17a0*/  SHF.R.S32.HI R12, RZ, 0x1f, R11 ;  /* 0x0000001fff0c7819 */ /* 0x000fe4000001140b */
[----:B------:R-:W-:-:S02]  /*17b0*/  SEL R6, R10, 0xffffffc0, !P2 ;  /* 0xffffffc00a067807 */ /* 0x000fc40005000000 */
[----:B------:R-:W-:Y:S02]  /*17c0*/  SEL R0, R10, 0xffffffc0, !P3 ;  /* 0xffffffc00a007807 */ /* 0x000fe40005800000 */
[----:B------:R-:W-:Y:S01]  /*17d0*/  SHF.R.S32.HI R11, RZ, 0x1f, R8 ;  /* 0x0000001fff0b7819 */ /* 0x000fe20000011408 */
[----:B------:R-:W-:Y:S01]  /*17e0*/  IMAD.IADD R8, R9, 0x1, R5 ;  /* 0x0000000109087824 */ /* 0x000fe200078e0205 */
[----:B------:R-:W-:Y:S02]  /*17f0*/  IADD3 R10, R231, 0xf8, RZ ;  /* 0x000000f8e70a7810 */ /* 0x000fe40007ffe0ff */
[C---:B------:R-:W-:Y:S02]  /*1800*/  IADD3 R7, R9.reuse, -0x10, RZ ;  /* 0xfffffff009077810 */ /* 0x040fe40007ffe0ff */
[C---:B------:R-:W-:Y:S01]  /*1810*/  @P0 IADD3 R7, R9.reuse, 0x10, RZ ;  /* 0x0000001009070810 */ /* 0x040fe20007ffe0ff */
[----:B------:R1:W-:Y:S01]  /*1820*/  STL [R1+0x10], R8 ;  /* 0x0000100801007387 */ /* 0x0003e20000100800 */
[----:B------:R-:W-:Y:S01]  /*1830*/  SHF.R.S32.HI R11, RZ, 0x1f, R10 ;  /* 0x0000001fff0b7819 */ /* 0x000fe2000001140a */
[----:B------:R-:W-:Y:S01]  /*1840*/  IMAD.IADD R10, R9, 0x1, R6 ;  /* 0x00000001090a7824 */ /* 0x000fe200078e0206 */
[----:B------:R-:W-:Y:S01]  /*1850*/  LEA R208, R3, 0x10100, 0x1 ;  /* 0x0001010003d07811 */ /* 0x000fe200078e08ff */
[--C-:B------:R-:W-:Y:S01]  /*1860*/  IMAD.IADD R5, R5, 0x1, R7.reuse ;  /* 0x0000000105057824 */ /* 0x100fe200078e0207 */
[----:B------:R-:W-:Y:S01]  /*1870*/  LEA R203, R4, 0x100, 0x1 ;  /* 0x0000010004cb7811 */ /* 0x000fe200078e08ff */
[----:B------:R-:W-:Y:S01]  /*1880*/  IMAD.IADD R3, R6, 0x1, R7 ;  /* 0x0000000106037824 */ /* 0x000fe200078e0207 */
[----:B------:R2:W-:Y:S01]  /*1890*/  STL [R1+0x20], R10 ;  /* 0x0000200a01007387 */ /* 0x0005e20000100800 */
[----:B------:R-:W-:Y:S01]  /*18a0*/  IMAD.IADD R209, R208, 0x1, R2 ;  /* 0x00000001d0d17824 */ /* 0x000fe200078e0202 */
[C---:B------:R-:W-:Y:S01]  /*18b0*/  IADD3 R39, R231.reuse, 0x8, RZ ;  /* 0x00000008e7277810 */ /* 0x040fe20007ffe0ff */
[--C-:B------:R-:W-:Y:S01]  /*18c0*/  IMAD.IADD R204, R2, 0x1, R203.reuse ;  /* 0x0000000102cc7824 */ /* 0x100fe200078e02cb */
[----:B------:R-:W-:Y:S01]  /*18d0*/  IADD3 R37, R231, 0x18, RZ ;  /* 0x00000018e7257810 */ /* 0x000fe20007ffe0ff */
[----:B------:R-:W-:Y:S01]  /*18e0*/  IMAD.IADD R2, R5, 0x1, R6 ;  /* 0x0000000105027824 */ /* 0x000fe200078e0206 */
[C---:B------:R-:W-:Y:S01]  /*18f0*/  IADD3 R35, R231.reuse, 0x28, RZ ;  /* 0x00000028e7237810 */ /* 0x040fe20007ffe0ff */
[--C-:B------:R-:W-:Y:S01]  /*1900*/  IMAD.IADD R211, R208, 0x1, R0.reuse ;  /* 0x00000001d0d37824 */ /* 0x100fe200078e0200 */
[C---:B------:R-:W-:Y:S01]  /*1910*/  IADD3 R34, R231.reuse, 0x30, RZ ;  /* 0x00000030e7227810 */ /* 0x040fe20007ffe0ff */
[C---:B------:R-:W-:Y:S01]  /*1920*/  IMAD.IADD R206, R0.reuse, 0x1, R203 ;  /* 0x0000000100ce7824 */ /* 0x040fe200078e02cb */
[----:B------:R-:W-:Y:S01]  /*1930*/  IADD3 R32, R231, 0x40, RZ ;  /* 0x00000040e7207810 */ /* 0x000fe20007ffe0ff */
[----:B------:R-:W-:Y:S01]  /*1940*/  IMAD.IADD R210, R209, 0x1, R0 ;  /* 0x00000001d1d27824 */ /* 0x000fe200078e0200 */
[C---:B------:R-:W-:Y:S01]  /*1950*/  IADD3 R31, R231.reuse, 0x48, RZ ;  /* 0x00000048e71f7810 */ /* 0x040fe20007ffe0ff */
[----:B------:R-:W-:Y:S01]  /*1960*/  IMAD.IADD R205, R0, 0x1, R204 ;  /* 0x0000000100cd7824 */ /* 0x000fe200078e02cc */
[----:B------:R-:W-:-:S02]  /*1970*/  IADD3 R29, R231, 0x58, RZ ;  /* 0x00000058e71d7810 */ /* 0x000fc40007ffe0ff */
[C---:B------:R-:W-:Y:S01]  /*1980*/  IADD3 R28, R231.reuse, 0x60, RZ ;  /* 0x00000060e71c7810 */ /* 0x040fe20007ffe0ff */
[----:B-1----:R-:W-:Y:S01]  /*1990*/  IMAD.IADD R8, R8, 0x1, R6 ;  /* 0x0000000108087824 */ /* 0x002fe200078e0206 */
[C---:B------:R-:W-:Y:S02]  /*19a0*/  IADD3 R26, R231.reuse, 0x70, RZ ;  /* 0x00000070e71a7810 */ /* 0x040fe40007ffe0ff */
[C---:B------:R-:W-:Y:S02]  /*19b0*/  IADD3 R25, R231.reuse, 0x78, RZ ;  /* 0x00000078e7197810 */ /* 0x040fe40007ffe0ff */
        /* <DEDUP_REMOVED lines=9> */
[----:B------:R2:W-:Y:S01]  /*1a50*/  STL [R1+0xc], R5 ;  /* 0x00000c0501007387 */ /* 0x0005e20000100800 */
[C---:B------:R-:W-:Y:S02]  /*1a60*/  IADD3 R14, R231.reuse, 0xd0, RZ ;  /* 0x000000d0e70e7810 */ /* 0x040fe40007ffe0ff */
[----:B------:R-:W-:Y:S01]  /*1a70*/  IADD3 R13, R231, 0xd8, RZ ;  /* 0x000000d8e70d7810 */ /* 0x000fe20007ffe0ff */
[----:B------:R2:W-:Y:S01]  /*1a80*/  STL [R1+0x14], R2 ;  /* 0x0000140201007387 */ /* 0x0005e20000100800 */
        /* <DEDUP_REMOVED lines=18> */
.L_x_2199:
[----:B------:R-:W-:Y:S01]  /*1bb0*/  ISETP.NE.U32.AND P0, PT, RZ, c[0x0][0x370], PT ;  /* 0x0000dc00ff007a0c */ /* 0x000fe20003f05070 */
[----:B------:R-:W-:Y:S01]  /*1bc0*/  IMAD.MOV.U32 R13, RZ, RZ, 0x4 ;  /* 0x00000004ff0d7424 */ /* 0x000fe200078e00ff */
[----:B------:R-:W-:Y:S01]  /*1bd0*/  ISETP.NE.U32.AND P2, PT, RZ, c[0x0][0x360], PT ;  /* 0x0000d800ff007a0c */ /* 0x000fe20003f45070 */
[----:B------:R-:W-:Y:S01]  /*1be0*/  IMAD.MOV.U32 R232, RZ, RZ, RZ ;  /* 0x000000ffffe87224 */ /* 0x000fe200078e00ff */
[----:B------:R-:W-:Y:S01]  /*1bf0*/  ISETP.NE.AND.EX P1, PT, RZ, c[0x0][0x374], PT, P0 ;  /* 0x0000dd00ff007a0c */ /* 0x000fe20003f25300 */
[----:B------:R-:W-:Y:S01]  /*1c00*/  IMAD.MOV.U32 R12, RZ, RZ, RZ ;  /* 0x000000ffff0c7224 */ /* 0x000fe200078e00ff */
[----:B------:R-:W-:Y:S01]  /*1c10*/  ISETP.NE.AND.EX P0, PT, RZ, c[0x0][0x364], PT, P2 ;  /* 0x0000d900ff007a0c */ /* 0x000fe20003f05320 */
[----:B------:R-:W-:Y:S01]  /*1c20*/  IMAD.WIDE R2, R251, R13, c[0x0][0x348] ;  /* 0x0000d200fb027625 */ /* 0x000fe200078e020d */
[----:B------:R-:W-:-:S04]  /*1c30*/  ISETP.NE.U32.AND P3, PT, RZ, c[0x0][0x348], PT ;  /* 0x0000d200ff007a0c */ /* 0x000fc80003f65070 */
[----:B------:R-:W-:-:S05]  /*1c40*/  ISETP.NE.AND.EX P3, PT, RZ, c[0x0][0x34c], PT, P3 ;  /* 0x0000d300ff007a0c */ /* 0x000fca0003f65330 */
[----:B------:R-:W-:-:S04]  /*1c50*/  @P1 IMAD.WIDE R6, R251, R13, c[0x0][0x370] ;  /* 0x0000dc00fb061625 */ /* 0x000fc800078e020d */
[----:B------:R-:W-:Y:S01]  /*1c60*/  @P0 IMAD.WIDE R4, R251, R13, c[0x0][0x360] ;  /* 0x0000d800fb040625 */ /* 0x000fe200078e020d */
[----:B------:R1:W5:Y:S04]  /*1c70*/  @P1 LDG.E R232, [R6.64] ;  /* 0x0000000606e81981 */ /* 0x000368000c1e1900 */
[----:B------:R1:W5:Y:S04]  /*1c80*/  @P3 LDG.E R12, [R2.64] ;  /* 0x00000006020c3981 */ /* 0x000368000c1e1900 */
[----:B------:R1:W5:Y:S01]  /*1c90*/  @P0 LDG.E R228, [R4.64] ;  /* 0x0000000604e40981 */ /* 0x000362000c1e1900 */
[----:B------:R-:W-:Y:S01]  /*1ca0*/  YIELD ;  /* 0x0000000000007946 */ /* 0x000fe20003800000 */
[----:B------:R-:W-:Y:S05]  /*1cb0*/  @P0 BRA `(.L_x_2034) ;  /* 0x0000005000000947 */ /* 0x000fea0003800000 */
[----:B-----5:R-:W-:Y:S01]  /*1cc0*/  MOV R228, c[0x0][0x168] ;  /* 0x00005a0000e47a02 */ /* 0x020fe20000000f00 */
[----:B------:R-:W-:Y:S05]  /*1cd0*/  @!P3 BRA `(.L_x_2034) ;  /* 0x000000300000b947 */ /* 0x000fea0003800000 */
[----:B------:R2:W3:Y:S04]  /*1ce0*/  LDG.E R0, [R2.64] ;  /* 0x0000000602007981 */ /* 0x0004e8000c1e1900 */
[----:B-12---:R-:W3:Y:S02]  /*1cf0*/  LDG.E R2, [R2.64+0x4] ;  /* 0x0000040602027981 */ /* 0x006ee4000c1e1900 */
[----:B---3--:R-:W-:-:S02]  /*1d00*/  IADD3 R228, -R0, R2, RZ ;  /* 0x0000000200e47210 */ /* 0x008fc40007ffe1ff */
.L_x_2034:
[----:B------:R-:W-:-:S04]  /*1d10*/  ISETP.NE.U32.AND P0, PT, RZ, c[0x0][0x368], PT ;  /* 0x0000da00ff007a0c */ /* 0x000fc80003f05070 */
[----:B------:R-:W-:-:S13]  /*1d20*/  ISETP.NE.AND.EX P0, PT, RZ, c[0x0][0x36c], PT, P0 ;  /* 0x0000db00ff007a0c */ /* 0x000fda0003f05300 */
[----:B------:R-:W-:Y:S05]  /*1d30*/  @!P0 BRA `(.L_x_2035) ;  /* 0x0000003000008947 */ /* 0x000fea0003800000 */
[----:B-1----:R-:W-:-:S05]  /*1d40*/  IMAD.WIDE R2, R251, R13, c[0x0][0x368] ;  /* 0x0000da00fb027625 */ /* 0x002fca00078e020d */
[----:B------:R1:W5:Y:S01]  /*1d50*/  LDG.E R0, [R2.64] ;  /* 0x0000000602007981 */ /* 0x000362000c1e1900 */
[----:B------:R-:W-:Y:S05]  /*1d60*/  BRA `(.L_x_2036) ;  /* 0x0000008000007947 */ /* 0x000fea0003800000 */
.L_x_2035:
[----:B------:R-:W-:Y:S01]  /*1d70*/  ISETP.NE.U32.AND P0, PT, RZ, c[0x0][0x350], PT ;  /* 0x0000d400ff007a0c */ /* 0x000fe20003f05070 */
[----:B------:R-:W-:-:S03]  /*1d80*/  IMAD.U32 R0, RZ, RZ, UR5 ;  /* 0x00000005ff007e24 */ /* 0x000fc6000f8e00ff */
[----:B------:R-:W-:-:S13]  /*1d90*/  ISETP.NE.AND.EX P0, PT, RZ, c[0x0][0x354], PT, P0 ;  /* 0x0000d500ff007a0c */ /* 0x000fda0003f05300 */
[----:B------:R-:W-:Y:S05]  /*1da0*/  @!P0 BRA `(.L_x_2036) ;  /* 0x0000004000008947 */ /* 0x000fea0003800000 */
[----:B-1----:R-:W-:-:S05]  /*1db0*/  IMAD.WIDE R2, R251, R13, c[0x0][0x350] ;  /* 0x0000d400fb027625 */ /* 0x002fca00078e020d */
[----:B------:R-:W2:Y:S04]  /*1dc0*/  LDG.E R4, [R2.64] ;  /* 0x0000000602047981 */ /* 0x000ea8000c1e1900 */
[----:B------:R-:W2:Y:S02]  /*1dd0*/  LDG.E R0, [R2.64+0x4] ;  /* 0x0000040602007981 */ /* 0x000ea4000c1e1900 */
[----:B--2---:R-:W-:Y:S02]  /*1de0*/  IADD3 R0, -R4, R0, RZ ;  /* 0x0000000004007210 */ /* 0x004fe40007ffe1ff */
.L_x_2036:
[----:B-1----:R-:W2:Y:S01]  /*1df0*/  LDL.LU R4, [R1] ;  /* 0x0000000001047983 */ /* 0x002ea20000300800 */
[----:B------:R-:W-:Y:S02]  /*1e00*/  IMAD.MOV.U32 R2, RZ, RZ, c[0x0][0x2c4] ;  /* 0x0000b100ff027624 */ /* 0x000fe400078e00ff */
[----:B------:R-:W-:Y:S02]  /*1e10*/  IMAD.MOV.U32 R7, RZ, RZ, c[0x0][0x32c] ;  /* 0x0000cb00ff077624 */ /* 0x000fe400078e00ff */
[----:B------:R-:W-:Y:S01]  /*1e20*/  IMAD.SHL.U32 R242, R249, 0x80, RZ ;  /* 0x00000080f9f27824 */ /* 0x000fe200078e00ff */
[----:B------:R-:W-:Y:S01]  /*1e30*/  ISETP.NE.AND P4, PT, R2, 0x1, PT ;  /* 0x000000010200780c */ /* 0x000fe20003f85270 */
[----:B-----5:R-:W-:Y:S01]  /*1e40*/  IMAD.IADD R227, R0, 0x1, -R232 ;  /* 0x0000000100e37824 */ /* 0x020fe200078e0ae8 */
[----:B------:R-:W-:-:S02]  /*1e50*/  ISETP.GE.AND P1, PT, R7, 0x1, PT ;  /* 0x000000010700780c */ /* 0x000fc40003f26270 */
[----:B------:R-:W-:-:S05]  /*1e60*/  IADD3 R2, R242, 0x7f, RZ ;  /* 0x0000007ff2027810 */ /* 0x000fca0007ffe0ff */
[----:B------:R-:W-:-:S04]  /*1e70*/  IMAD.MOV.U32 R0, RZ, RZ, R2 ;  /* 0x000000ffff007224 */ /* 0x000fc800078e0002 */
[----:B------:R-:W-:Y:S01]  /*1e80*/  @P4 IMAD.HI.U32 R3, R2, c[0x0][0x2c8], RZ ;  /* 0x0000b20002034a27 */ /* 0x000fe200078e00ff */
[----:B------:R-:W-:-:S04]  /*1e90*/  IADD3 R2, R227, 0x1, -R228 ;  /* 0x00000001e3027810 */ /* 0x000fc80007ffe8e4 */
[----:B------:R-:W-:-:S05]  /*1ea0*/  @P4 SHF.R.U32.HI R0, RZ, c[0x0][0x2cc], R3 ;  /* 0x0000b300ff004a19 */ /* 0x000fca0000011603 */
[----:B------:R-:W-:-:S05]  /*1eb0*/  IMAD.IADD R0, R2, 0x1, R0 ;  /* 0x0000000102007824 */ /* 0x000fca00078e0200 */
[----:B------:R-:W-:Y:S02]  /*1ec0*/  IADD3 R3, R0, c[0x0][0x328], RZ ;  /* 0x0000ca0000037a10 */ /* 0x000fe40007ffe0ff */
[----:B--2---:R-:W-:-:S04]  /*1ed0*/  LOP3.LUT R4, R4, 0xfffffffd, RZ, 0xc0, !PT ;  /* 0xfffffffd04047812 */ /* 0x004fc800078ec0ff */
[----:B------:R-:W-:-:S04]  /*1ee0*/  @P4 LOP3.LUT R4, R4, 0x2, RZ, 0xfc, !PT ;  /* 0x0000000204044812 */ /* 0x000fc800078efcff */
[----:B------:R-:W-:-:S04]  /*1ef0*/  LOP3.LUT R4, R4, 0xfffffffb, RZ, 0xc0, !PT ;  /* 0xfffffffb04047812 */ /* 0x000fc800078ec0ff */
[----:B------:R-:W-:-:S05]  /*1f00*/  @P1 LOP3.LUT R4, R4, 0x4, RZ, 0xfc, !PT ;  /* 0x0000000404041812 */ /* 0x000fca00078efcff */
[----:B------:R1:W-:Y:S01]  /*1f10*/  STL [R1], R4 ;  /* 0x0000000401007387 */ /* 0x0003e20000100800 */
        /* <DEDUP_REMOVED lines=11> */
.L_x_2039:
[----:B------:R-:W-:-:S13]  /*1fd0*/  ISETP.NE.AND P0, PT, R7, 0x1, PT ;  /* 0x000000010700780c */ /* 0x000fda0003f05270 */
[----:B------:R-:W-:-:S05]  /*1fe0*/  @P0 IMAD.HI.U32 R0, R2, c[0x0][0x330], RZ ;  /* 0x0000cc0002000a27 */ /* 0x000fca00078e00ff */
[----:B------:R-:W-:Y:S02]  /*1ff0*/  @P0 SHF.R.U32.HI R2, RZ, c[0x0][0x334], R0 ;  /* 0x0000cd00ff020a19 */ /* 0x000fe40000011600 */
.L_x_2040:
[----:B------:R-:W-:Y:S05]  /*2000*/  BSYNC B0 ;  /* 0x0000000000007941 */ /* 0x000fea0003800000 */
.L_x_2038:
[----:B------:R-:W-:-:S05]  /*2010*/  IMAD R2, R2, R7, c[0x0][0x32c] ;  /* 0x0000cb0002027624 */ /* 0x000fca00078e0207 */
[----:B------:R-:W-:-:S04]  /*2020*/  IMNMX R3, R3, R2, PT ;  /* 0x0000000203037217 */ /* 0x000fc80003800200 */
.L_x_2037:
[----:B------:R-:W-:Y:S01]  /*2030*/  IADD3 R3, R3, 0x3f, RZ ;  /* 0x0000003f03037810 */ /* 0x000fe20007ffe0ff */
[----:B-1----:R-:W-:Y:S01]  /*2040*/  @P4 IMAD.HI.U32 R4, R242, c[0x0][0x2c8], RZ ;  /* 0x0000b200f2044a27 */ /* 0x002fe200078e00ff */
[C---:B------:R-:W-:Y:S02]  /*2050*/  IADD3 R2, R227.reuse, 0x3f, RZ ;  /* 0x0000003fe3027810 */ /* 0x040fe40007ffe0ff */
[----:B------:R-:W-:Y:S01]  /*2060*/  SHF.R.S32.HI R5, RZ, 0x1f, R3 ;  /* 0x0000001fff057819 */ /* 0x000fe20000011403 */
[----:B------:R-:W-:Y:S01]  /*2070*/  IMAD.MOV.U32 R0, RZ, RZ, R242 ;  /* 0x000000ffff007224 */ /* 0x000fe200078e00f2 */
[----:B------:R-:W-:Y:S01]  /*2080*/  SHF.R.S32.HI R6, RZ, 0x1f, R2 ;  /* 0x0000001fff067819 */ /* 0x000fe20000011402 */
[----:B------:R-:W-:Y:S01]  /*2090*/  IMAD.IADD R213, R227, 0x1, -R228 ;  /* 0x00000001e3d57824 */ /* 0x000fe200078e0ae4 */
[----:B------:R-:W-:Y:S02]  /*20a0*/  @P4 SHF.R.U32.HI R0, RZ, c[0x0][0x2cc], R4 ;  /* 0x0000b300ff004a19 */ /* 0x000fe40000011604 */
[----:B------:R-:W-:-:S02]  /*20b0*/  LEA.HI R3, R5, R3, RZ, 0x6 ;  /* 0x0000000305037211 */ /* 0x000fc400078f30ff */
[----:B------:R-:W-:Y:S01]  /*20c0*/  LEA.HI R2, R6, R2, RZ, 0x6 ;  /* 0x0000000206027211 */ /* 0x000fe200078f30ff */
[----:B------:R-:W-:Y:S01]  /*20d0*/  IMAD.IADD R0, R213, 0x1, R0 ;  /* 0x00000001d5007824 */ /* 0x000fe200078e0200 */
[----:B------:R-:W-:Y:S02]  /*20e0*/  SHF.R.S32.HI R3, RZ, 0x6, R3 ;  /* 0x00000006ff037819 */ /* 0x000fe40000011403 */
[----:B------:R-:W-:Y:S02]  /*20f0*/  SHF.R.S32.HI R4, RZ, 0x6, R2 ;  /* 0x00000006ff047819 */ /* 0x000fe40000011402 */
        /* <DEDUP_REMOVED lines=12> */
.L_x_2043:
[----:B------:R-:W-:-:S13]  /*21c0*/  ISETP.NE.AND P0, PT, R7, 0x1, PT ;  /* 0x000000010700780c */ /* 0x000fda0003f05270 */
[----:B------:R-:W-:-:S05]  /*21d0*/  @P0 IMAD.HI.U32 R3, R0, c[0x0][0x330], RZ ;  /* 0x0000cc0000030a27 */ /* 0x000fca00078e00ff */
[----:B------:R-:W-:Y:S02]  /*21e0*/  @P0 SHF.R.U32.HI R0, RZ, c[0x0][0x334], R3 ;  /* 0x0000cd00ff000a19 */ /* 0x000fe40000011603 */
.L_x_2044:
[----:B------:R-:W-:Y:S05]  /*21f0*/  BSYNC B0 ;  /* 0x0000000000007941 */ /* 0x000fea0003800000 */
.L_x_2042:
[----:B------:R-:W-:-:S05]  /*2200*/  IMAD R0, R0, c[0x0][0x32c], RZ ;  /* 0x0000cb0000007a24 */ /* 0x000fca00078e02ff */
[----:B------:R-:W-:-:S04]  /*2210*/  IMNMX R2, R2, R0, !PT ;  /* 0x0000000002027217 */ /* 0x000fc80007800200 */
.L_x_2041:
[----:B------:R-:W-:Y:S01]  /*2220*/  SHF.R.S32.HI R0, RZ, 0x1f, R2 ;  /* 0x0000001fff007819 */ /* 0x000fe20000011402 */
[----:B------:R-:W-:Y:S01]  /*2230*/  BSSY B0, `(.L_x_2045) ;  /* 0x000002d000007945 */ /* 0x000fe20003800000 */
[----:B------:R-:W-:Y:S02]  /*2240*/  LOP3.LUT R3, R250, 0xff0000, RZ, 0xc0, !PT ;  /* 0x00ff0000fa037812 */ /* 0x000fe400078ec0ff */
[----:B------:R-:W-:Y:S02]  /*2250*/  LEA.HI R0, R0, R2, RZ, 0x6 ;  /* 0x0000000200007211 */ /* 0x000fe400078f30ff */
[----:B------:R-:W-:Y:S02]  /*2260*/  LOP3.LUT R2, R250, 0xff000000, RZ, 0xc0, !PT ;  /* 0xff000000fa027812 */ /* 0x000fe400078ec0ff */
[----:B------:R-:W-:-:S04]  /*2270*/  SHF.R.S32.HI R0, RZ, 0x6, R0 ;  /* 0x00000006ff007819 */ /* 0x000fc80000011400 */
[----:B------:R-:W-:Y:S02]  /*2280*/  IMNMX R7, RZ, R0, !PT ;  /* 0x00000000ff077217 */ /* 0x000fe40007800200 */
[----:B------:R-:W-:Y:S01]  /*2290*/  SHF.R.U32.HI R0, RZ, 0x8, R2 ;  /* 0x00000008ff007819 */ /* 0x000fe20000011602 */
[----:B------:R-:W-:Y:S01]  /*22a0*/  IMAD.MOV.U32 R2, RZ, RZ, RZ ;  /* 0x000000ffff027224 */ /* 0x000fe200078e00ff */
[----:B------:R-:W-:Y:S02]  /*22b0*/  ISETP.GT.AND P0, PT, R11, R7, PT ;  /* 0x000000070b00720c */ /* 0x000fe40003f04270 */
[----:B------:R-:W-:-:S04]  /*22c0*/  LEA.HI R0, R3, R0, RZ, 0x10 ;  /* 0x0000000003007211 */ /* 0x000fc800078f80ff */
[----:B------:R-:W-:Y:S02]  /*22d0*/  LOP3.LUT R14, R0, 0xff, RZ, 0xc0, !PT ;  /* 0x000000ff000e7812 */ /* 0x000fe400078ec0ff */
[----:B------:R-:W-:-:S03]  /*22e0*/  SHF.R.U32.HI R249, RZ, 0x10, R0 ;  /* 0x00000010fff97819 */ /* 0x000fc60000011600 */
[----:B------:R1:W-:Y:S02]  /*22f0*/  STL [R1+0x24], R14 ;  /* 0x0000240e01007387 */ /* 0x0003e40000100800 */
[----:B------:R-:W-:Y:S05]  /*2300*/  @!P0 BRA `(.L_x_2046) ;  /* 0x000001f000008947 */ /* 0x000fea0003800000 */
[----:B------:R-:W-:-:S04]  /*2310*/  ISETP.NE.AND P0, PT, R249, RZ, PT ;  /* 0x000000fff900720c */ /* 0x000fc80003f05270 */
[----:B------:R-:W-:-:S04]  /*2320*/  SEL R0, R249, c[0x0][0x338], P0 ;  /* 0x0000ce00f9007a07 */ /* 0x000fc80000000000 */
[----:B------:R-:W-:Y:S02]  /*2330*/  IABS R3, R0 ;  /* 0x0000000000037213 */ /* 0x000fe40000000000 */
[----:B------:R-:W-:Y:S02]  /*2340*/  IADD3 R6, R0, -0x1, R11 ;  /* 0xffffffff00067810 */ /* 0x000fe40007ffe00b */
[----:B------:R-:W2:Y:S03]  /*2350*/  I2F.RP R2, R3 ;  /* 0x0000000300027306 */ /* 0x000ea60000209400 */
[----:B------:R-:W-:-:S05]  /*2360*/  IMAD.IADD R6, R6, 0x1, -R7 ;  /* 0x0000000106067824 */ /* 0x000fca00078e0a07 */
[----:B------:R-:W-:Y:S01]  /*2370*/  IABS R10, R6 ;  /* 0x00000006000a7213 */ /* 0x000fe20000000000 */
[----:B--2---:R-:W2:Y:S02]  /*2380*/  MUFU.RCP R2, R2 ;  /* 0x0000000200027308 */ /* 0x004ea40000001000 */
[----:B--2---:R-:W-:-:S06]  /*2390*/  IADD3 R2, R2, 0xffffffe, RZ ;  /* 0x0ffffffe02027810 */ /* 0x004fcc0007ffe0ff */
[----:B------:R-:W2:Y:S02]  /*23a0*/  F2I.FTZ.U32.TRUNC.NTZ R5, R2 ;  /* 0x0000000200057305 */ /* 0x000ea4000021f000 */
        /* <DEDUP_REMOVED lines=21> */
.L_x_2046:
[----:B------:R-:W-:Y:S05]  /*2500*/  BSYNC B0 ;  /* 0x0000000000007941 */ /* 0x000fea0003800000 */
.L_x_2045:
[----:B------:R-:W-:Y:S01]  /*2510*/  IMAD R226, R14, R2, R7 ;  /* 0x000000020ee27224 */ /* 0x000fe200078e0207 */
[----:B------:R-:W-:Y:S01]  /*2520*/  PRMT R0, RZ, 0x7610, R0 ;  /* 0x00007610ff007816 */ /* 0x000fe20000000000 */
[----:B------:R-:W-:Y:S01]  /*2530*/  CS2R R18, SRZ ;  /* 0x0000000000127805 */ /* 0x000fe2000001ff00 */
[----:B------:R-:W-:Y:S01]  /*2540*/  CS2R R74, SRZ ;  /* 0x00000000004a7805 */ /* 0x000fe2000001ff00 */
        /* <DEDUP_REMOVED lines=69> */
[----:B------:R-:W-:-:S05]  /*29a0*/  @P1 IMAD.WIDE R2, R251, R13, c[0x0][0x340] ;  /* 0x0000d000fb021625 */ /* 0x000fca00078e020d */
[----:B------:R2:W5:Y:S01]  /*29b0*/  @P1 LDG.E R15, [R2.64] ;  /* 0x00000006020f1981 */ /* 0x000562000c1e1900 */
[----:B------:R-:W-:Y:S01]  /*29c0*/  SHF.R.S32.HI R0, RZ, 0x1f, R12 ;  /* 0x0000001fff007819 */ /* 0x000fe2000001140c */
[----:B------:R-:W-:Y:S01]  /*29d0*/  IMAD.IADD R5, R229, 0x1, R242 ;  /* 0x00000001e5057824 */ /* 0x000fe200078e02f2 */
[----:B------:R-:W-:Y:S02]  /*29e0*/  LOP3.LUT R16, R250, 0xffff, RZ, 0xc0, !PT ;  /* 0x0000fffffa107812 */ /* 0x000fe400078ec0ff */
[----:B------:R-:W-:Y:S01]  /*29f0*/  SEL R4, R251, RZ, !P3 ;  /* 0x000000fffb047207 */ /* 0x000fe20005800000 */
[----:B------:R-:W-:Y:S01]  /*2a00*/  IMAD R0, R0, c[0x0][0x178], RZ ;  /* 0x00005e0000007a24 */ /* 0x000fe200078e02ff */
[----:B------:R-:W-:Y:S01]  /*2a10*/  ISETP.GE.AND P2, PT, R217, c[0x0][0x198], PT ;  /* 0x00006600d9007a0c */ /* 0x000fe20003f46270 */
[----:B------:R-:W-:Y:S01]  /*2a20*/  @P4 IMAD.HI.U32 R7, R5, c[0x0][0x2c8], RZ ;  /* 0x0000b20005074a27 */ /* 0x000fe200078e00ff */
[----:B------:R-:W-:Y:S02]  /*2a30*/  ISETP.GE.AND P5, PT, R223, c[0x0][0x198], PT ;  /* 0x00006600df007a0c */ /* 0x000fe40003fa6270 */
[----:B------:R-:W-:Y:S01]  /*2a40*/  IADD3 R102, R214, -0x1, RZ ;  /* 0xffffffffd6667810 */ /* 0x000fe20007ffe0ff */
[----:B------:R-:W-:-:S02]  /*2a50*/  IMAD R0, R12, c[0x0][0x17c], R0 ;  /* 0x00005f000c007a24 */ /* 0x000fc400078e0200 */
[----:B--2---:R-:W-:-:S04]  /*2a60*/  IMAD.WIDE.U32 R2, R12, c[0x0][0x178], RZ ;  /* 0x00005e000c027a25 */ /* 0x004fc800078e00ff */
[----:B------:R-:W-:Y:S01]  /*2a70*/  IMAD.IADD R3, R3, 0x1, R0 ;  /* 0x0000000103037824 */ /* 0x000fe200078e0200 */
[----:B------:R-:W-:-:S03]  /*2a80*/  SHF.R.S32.HI R0, RZ, 0x1f, R251 ;  /* 0x0000001fff007819 */ /* 0x000fc600000114fb */
[----:B------:R-:W-:Y:S01]  /*2a90*/  IMAD.WIDE.U32 R2, R16, c[0x0][0x1b8], R2 ;  /* 0x00006e0010027a25 */ /* 0x000fe200078e0002 */
[----:B------:R-:W-:Y:S02]  /*2aa0*/  SEL R6, R0, RZ, !P3 ;  /* 0x000000ff00067207 */ /* 0x000fe40005800000 */
[----:B------:R-:W-:Y:S01]  /*2ab0*/  MOV R0, R5 ;  /* 0x0000000500007202 */ /* 0x000fe20000000f00 */
[----:B------:R-:W-:Y:S01]  /*2ac0*/  IMAD R3, R16, c[0x0][0x1bc], R3 ;  /* 0x00006f0010037a24 */ /* 0x000fe200078e0203 */
[----:B------:R-:W-:Y:S01]  /*2ad0*/  @P4 SHF.R.U32.HI R0, RZ, c[0x0][0x2cc], R7 ;  /* 0x0000b300ff004a19 */ /* 0x000fe20000011607 */
[----:B------:R-:W-:Y:S01]  /*2ae0*/  IMAD R6, R6, c[0x0][0x1c0], RZ ;  /* 0x0000700006067a24 */ /* 0x000fe200078e02ff */
[----:B------:R-:W-:Y:S01]  /*2af0*/  ISETP.GE.AND P4, PT, R222, c[0x0][0x198], PT ;  /* 0x00006600de007a0c */ /* 0x000fe20003f86270 */
[----:B------:R-:W-:Y:S01]  /*2b00*/  IMAD.WIDE.U32 R2, R4, c[0x0][0x1c0], R2 ;  /* 0x0000700004027a25 */ /* 0x000fe200078e0002 */
[----:B------:R-:W-:Y:S02]  /*2b10*/  SHF.R.S32.HI R7, RZ, 0x1f, R0 ;  /* 0x0000001fff077819 */ /* 0x000fe40000011400 */
[----:B------:R-:W-:Y:S01]  /*2b20*/  ISETP.GE.AND P3, PT, R224, c[0x0][0x198], PT ;  /* 0x00006600e0007a0c */ /* 0x000fe20003f66270 */
[----:B------:R-:W-:-:S02]  /*2b30*/  IMAD R6, R4, c[0x0][0x1c4], R6 ;  /* 0x0000710004067a24 */ /* 0x000fc400078e0206 */
[----:B------:R-:W-:-:S03]  /*2b40*/  IMAD.MOV R4, RZ, RZ, -R0 ;  /* 0x000000ffff047224 */ /* 0x000fc600078e0a00 */
[----:B------:R-:W-:Y:S01]  /*2b50*/  IADD3 R3, R3, R6, RZ ;  /* 0x0000000603037210 */ /* 0x000fe20007ffe0ff */
        /* <DEDUP_REMOVED lines=9> */
[----:B-1----:R-:W-:-:S04]  /*2bf0*/  LEA R14, P0, R2, c[0x0][0x160], 0x1 ;  /* 0x00005800020e7a11 */ /* 0x002fc800078008ff */
[----:B------:R-:W-:-:S04]  /*2c00*/  IADD3 R0, R3, R0, RZ ;  /* 0x0000000003007210 */ /* 0x000fc80007ffe0ff */
[----:B------:R-:W-:Y:S02]  /*2c10*/  LEA.HI.X R5, R2, c[0x0][0x164], R0, 0x1, P0 ;  /* 0x0000590002057a11 */ /* 0x000fe400000f0c00 */
[----:B------:R-:W-:Y:S01]  /*2c20*/  @!P1 MOV R15, R251 ;  /* 0x000000fb000f9202 */ /* 0x000fe20000000f00 */
[----:B------:R-:W-:Y:S05]  /*2c30*/  BRA.DIV ~URZ, `(.L_x_2048) ;  /* 0x00017a927f007947 */ /* 0x000fea000b800000 */
[----:B------:R1:W2:Y:S02]  /*2c40*/  SHFL.IDX PT, R4, R5, RZ, 0x181f ;  /* 0x00181fff05047589 */ /* 0x0002a400000e0000 */
.L_x_2204:
[----:B------:R-:W-:Y:S05]  /*2c50*/  BRA.DIV ~URZ, `(.L_x_2049) ;  /* 0x00017ae27f007947 */ /* 0x000fea000b800000 */
[----:B------:R3:W4:Y:S02]  /*2c60*/  SHFL.IDX PT, R0, R14, RZ, 0x181f ;  /* 0x00181fff0e007589 */ /* 0x00072400000e0000 */
.L_x_2205:
[----:B------:R-:W-:Y:S01]  /*2c70*/  IMAD R13, R228, c[0x0][0x2c4], RZ ;  /* 0x0000b100e40d7a24 */ /* 0x000fe200078e02ff */
[----:B------:R-:W-:Y:S01]  /*2c80*/  IADD3 R12, R252, R242, RZ ;  /* 0x000000f2fc0c7210 */ /* 0x000fe20007ffe0ff */
[----:B------:R-:W-:Y:S03]  /*2c90*/  BSSY B0, `(.L_x_2050) ;  /* 0x0000016000007945 */ /* 0x000fe60003800000 */
[----:B------:R-:W-:-:S13]  /*2ca0*/  ISETP.GE.AND P0, PT, R12, R13, PT ;  /* 0x0000000d0c00720c */ /* 0x000fda0003f06270 */
[----:B------:R-:W-:Y:S05]  /*2cb0*/  @P0 BRA `(.L_x_2051) ;  /* 0x0000013000000947 */ /* 0x000fea0003800000 */
[----:B------:R-:W-:Y:S02]  /*2cc0*/  SHF.R.S32.HI R2, RZ, 0x1f, R217 ;  /* 0x0000001fff027819 */ /* 0x000fe400000114d9 */
[C---:B----4-:R-:W-:Y:S02]  /*2cd0*/  LEA R10, P0, R217.reuse, R0, 0x1 ;  /* 0x00000000d90a7211 */ /* 0x050fe400078008ff */
[----:B------:R-:W-:Y:S02]  /*2ce0*/  SHF.R.S32.HI R3, RZ, 0x1f, R223 ;  /* 0x0000001fff037819 */ /* 0x000fe400000114df */
[----:B--2---:R-:W-:Y:S02]  /*2cf0*/  LEA.HI.X R11, R217, R4, R2, 0x1, P0 ;  /* 0x00000004d90b7211 */ /* 0x004fe400000f0c02 */
[C---:B------:R-:W-:Y:S02]  /*2d00*/  LEA R8, P0, R223.reuse, R0, 0x1 ;  /* 0x00000000df087211 */ /* 0x040fe400078008ff */
[----:B------:R-:W-:Y:S01]  /*2d10*/  SHF.R.S32.HI R2, RZ, 0x1f, R222 ;  /* 0x0000001fff027819 */ /* 0x000fe200000114de */
[----:B------:R-:W-:Y:S01]  /*2d20*/  @!PT LDS RZ, [RZ] ;  /* 0x00000000fffff984 */ /* 0x000fe20000000800 */
[----:B------:R-:W-:Y:S01]  /*2d30*/  @!PT LDS RZ, [RZ] ;  /* 0x00000000fffff984 */ /* 0x000fe20000000800 */
[----:B------:R-:W-:Y:S01]  /*2d40*/  @!PT LDS RZ, [RZ] ;  /* 0x00000000fffff984 */ /* 0x000fe20000000800 */
[----:B------:R2:W-:Y:S01]  /*2d50*/  LDGSTS.E.BYPASS.LTC128B.128 [R215+0x10100], [R10.64], !P2 ;  /* 0x101000000ad77fae */ /* 0x0005e2000d101d46 */
[----:B------:R-:W-:-:S02]  /*2d60*/  LEA.HI.X R9, R223, R4, R3, 0x1, P0 ;  /* 0x00000004df097211 */ /* 0x000fc400000f0c03 */
[C---:B------:R-:W-:Y:S02]  /*2d70*/  LEA R6, P0, R222.reuse, R0, 0x1 ;  /* 0x00000000de067211 */ /* 0x040fe400078008ff */
[----:B------:R-:W-:Y:S01]  /*2d80*/  SHF.R.S32.HI R17, RZ, 0x1f, R224 ;  /* 0x0000001fff117819 */ /* 0x000fe200000114e0 */
[----:B------:R2:W-:Y:S01]  /*2d90*/  LDGSTS.E.BYPASS.LTC128B.128 [R215+0x14100], [R8.64], !P5 ;  /* 0x1410000008d77fae */ /* 0x0005e2000e901d46 */
[----:B------:R-:W-:Y:S02]  /*2da0*/  LEA.HI.X R7, R222, R4, R2, 0x1, P0 ;  /* 0x00000004de077211 */ /* 0x000fe400000f0c02 */
[----:B------:R-:W-:-:S03]  /*2db0*/  LEA R2, P0, R224, R0, 0x1 ;  /* 0x00000000e0027211 */ /* 0x000fc600078008ff */
[----:B------:R2:W-:Y:S01]  /*2dc0*/  LDGSTS.E.BYPASS.LTC128B.128 [R215+0x18100], [R6.64], !P4 ;  /* 0x1810000006d77fae */ /* 0x0005e2000e101d46 */
[----:B------:R-:W-:-:S05]  /*2dd0*/  LEA.HI.X R3, R224, R4, R17, 0x1, P0 ;  /* 0x00000004e0037211 */ /* 0x000fca00000f0c11 */
[----:B------:R2:W-:Y:S04]  /*2de0*/  LDGSTS.E.BYPASS.LTC128B.128 [R215+0x1c100], [R2.64], !P3 ;  /* 0x1c10000002d77fae */ /* 0x0005e8000d901d46 */
.L_x_2051:
[----:B------:R-:W-:Y:S05]  /*2df0*/  BSYNC B0 ;  /* 0x0000000000007941 */ /* 0x000fea0003800000 */
.L_x_2050:
[----:B------:R-:W-:Y:S05]  /*2e00*/  BRA.DIV ~URZ, `(.L_x_2052) ;  /* 0x000179a27f007947 */ /* 0x000fea000b800000 */
[----:B--2---:R2:W1:Y:S04]  /*2e10*/  SHFL.IDX PT, R4, R5, 0x1, 0x181f ;  /* 0x00381f0005047f89 */ /* 0x00446800000e0000 */
[----:B----4-:R2:W4:Y:S02]  /*2e20*/  SHFL.IDX PT, R0, R14, 0x1, 0x181f ;  /* 0x00381f000e007f89 */ /* 0x01052400000e0000 */
.L_x_2206:
[----:B------:R-:W-:Y:S01]  /*2e30*/  IADD3 R2, R12, 0x20, RZ ;  /* 0x000000200c027810 */ /* 0x000fe20007ffe0ff */
[----:B------:R-:W-:Y:S03]  /*2e40*/  BSSY B0, `(.L_x_2053) ;  /* 0x0000016000007945 */ /* 0x000fe60003800000 */
[----:B------:R-:W-:-:S13]  /*2e50*/  ISETP.GE.AND P0, PT, R2, R13, PT ;  /* 0x0000000d0200720c */ /* 0x000fda0003f06270 */
[----:B------:R-:W-:Y:S05]  /*2e60*/  @P0 BRA `(.L_x_2054) ;  /* 0x0000013000000947 */ /* 0x000fea0003800000 */
[----:B------:R-:W-:Y:S02]  /*2e70*/  SHF.R.S32.HI R3, RZ, 0x1f, R217 ;  /* 0x0000001fff037819 */ /* 0x000fe400000114d9 */
[C---:B----4-:R-:W-:Y:S02]  /*2e80*/  LEA R10, P0, R217.reuse, R0, 0x1 ;  /* 0x00000000d90a7211 */ /* 0x050fe400078008ff */
[----:B------:R-:W-:Y:S02]  /*2e90*/  SHF.R.S32.HI R6, RZ, 0x1f, R223 ;  /* 0x0000001fff067819 */ /* 0x000fe400000114df */
[----:B-1----:R-:W-:Y:S02]  /*2ea0*/  LEA.HI.X R11, R217, R4, R3, 0x1, P0 ;  /* 0x00000004d90b7211 */ /* 0x002fe400000f0c03 */
        /* <DEDUP_REMOVED lines=15> */
.L_x_2054:
[----:B------:R-:W-:Y:S05]  /*2fa0*/  BSYNC B0 ;  /* 0x0000000000007941 */ /* 0x000fea0003800000 */
.L_x_2053:
[----:B------:R-:W-:Y:S05]  /*2fb0*/  BRA.DIV ~URZ, `(.L_x_2055) ;  /* 0x000178c27f007947 */ /* 0x000fea000b800000 */
[----:B-1----:R1:W2:Y:S02]  /*2fc0*/  SHFL.IDX PT, R4, R5, 0x2, 0x181f ;  /* 0x00581f0005047f89 */ /* 0x0022a400000e0000 */
.L_x_2207:
[----:B------:R-:W-:Y:S05]  /*2fd0*/  BRA.DIV ~URZ, `(.L_x_2056) ;  /* 0x000179127f007947 */ /* 0x000fea000b800000 */
[----:B----4-:R4:W1:Y:S02]  /*2fe0*/  SHFL.IDX PT, R0, R14, 0x2, 0x181f ;  /* 0x00581f000e007f89 */ /* 0x01086400000e0000 */
.L_x_2208:
[----:B------:R-:W-:Y:S01]  /*2ff0*/  IADD3 R2, R12, 0x40, RZ ;  /* 0x000000400c027810 */ /* 0x000fe20007ffe0ff */
[----:B------:R-:W-:Y:S03]  /*3000*/  BSSY B0, `(.L_x_2057) ;  /* 0x0000016000007945 */ /* 0x000fe60003800000 */
[----:B------:R-:W-:-:S13]  /*3010*/  ISETP.GE.AND P0, PT, R2, R13, PT ;  /* 0x0000000d0200720c */ /* 0x000fda0003f06270 */
[----:B------:R-:W-:Y:S05]  /*3020*/  @P0 BRA `(.L_x_2058) ;  /* 0x0000013000000947 */ /* 0x000fea0003800000 */
[----:B------:R-:W-:Y:S02]  /*3030*/  SHF.R.S32.HI R3, RZ, 0x1f, R217 ;  /* 0x0000001fff037819 */ /* 0x000fe400000114d9 */
[C---:B-1----:R-:W-:Y:S02]  /*3040*/  LEA R10, P0, R217.reuse, R0, 0x1 ;  /* 0x00000000d90a7211 */ /* 0x042fe400078008ff */
        /* <DEDUP_REMOVED lines=17> */
.L_x_2058:
[----:B------:R-:W-:Y:S05]  /*3160*/  BSYNC B0 ;  /* 0x0000000000007941 */ /* 0x000fea0003800000 */
.L_x_2057:
[----:B------:R-:W-:Y:S05]  /*3170*/  BRA.DIV ~URZ, `(.L_x_2059) ;  /* 0x000177e27f007947 */ /* 0x000fea000b800000 */
[----:B--2---:R2:W3:Y:S04]  /*3180*/  SHFL.IDX PT, R4, R5, 0x3, 0x181f ;  /* 0x00781f0005047f89 */ /* 0x0044e800000e0000 */
[----:B-1----:R2:W1:Y:S02]  /*3190*/  SHFL.IDX PT, R0, R14, 0x3, 0x181f ;  /* 0x00781f000e007f89 */ /* 0x00246400000e0000 */
.L_x_2209:
[----:B------:R-:W-:Y:S01]  /*31a0*/  IADD3 R2, R12, 0x60, RZ ;  /* 0x000000600c027810 */ /* 0x000fe20007ffe0ff */
[----:B-----5:R-:W-:Y:S01]  /*31b0*/  IMAD.WIDE.U32 R236, R15, c[0x0][0x2b0], RZ ;  /* 0x0000ac000fec7a25 */ /* 0x020fe200078e00ff */
[----:B------:R-:W-:Y:S02]  /*31c0*/  SHF.R.S32.HI R19, RZ, 0x1f, R217 ;  /* 0x0000001fff137819 */ /* 0x000fe400000114d9 */
[----:B------:R-:W-:Y:S02]  /*31d0*/  ISETP.GE.AND P0, PT, R2, R13, PT ;  /* 0x0000000d0200720c */ /* 0x000fe40003f06270 */
[----:B------:R-:W-:-:S02]  /*31e0*/  SHF.R.S32.HI R18, RZ, 0x1f, R223 ;  /* 0x0000001fff127819 */ /* 0x000fc400000114df */
[----:B------:R-:W-:Y:S02]  /*31f0*/  SHF.R.S32.HI R17, RZ, 0x1f, R222 ;  /* 0x0000001fff117819 */ /* 0x000fe400000114de */
[----:B--234-:R-:W-:-:S07]  /*3200*/  SHF.R.S32.HI R14, RZ, 0x1f, R224 ;  /* 0x0000001fff0e7819 */ /* 0x01cfce00000114e0 */
[----:B-1----:R-:W-:-:S04]  /*3210*/  @!P0 LEA R2, P1, R217, R0, 0x1 ;  /* 0x00000000d9028211 */ /* 0x002fc800078208ff */
[----:B------:R-:W-:Y:S02]  /*3220*/  @!P0 LEA.HI.X R3, R217, R4, R19, 0x1, P1 ;  /* 0x00000004d9038211 */ /* 0x000fe400008f0c13 */
        /* <DEDUP_REMOVED lines=19> */
[----:B------:R-:W3:Y:S01]  /*3360*/  LDL.LU R5, [R1] ;  /* 0x0000000001057983 */ /* 0x000ee20000300800 */
[----:B------:R-:W-:Y:S02]  /*3370*/  IMAD.MOV.U32 R107, RZ, RZ, c[0x0][0x2b8] ;  /* 0x0000ae00ff6b7624 */ /* 0x000fe400078e00ff */
[----:B------:R-:W-:-:S02]  /*3380*/  IMAD.SHL.U32 R100, R102, 0x40, RZ ;  /* 0x0000004066647824 */ /* 0x000fc400078e00ff */
[----:B------:R-:W-:Y:S01]  /*3390*/  IMAD.MOV.U32 R216, RZ, RZ, RZ ;  /* 0x000000ffffd87224 */ /* 0x000fe200078e00ff */
[----:B------:R-:W-:Y:S01]  /*33a0*/  ISETP.NE.AND P1, PT, R107, 0x1, PT ;  /* 0x000000016b00780c */ /* 0x000fe20003f25270 */
[----:B--2---:R-:W-:-:S05]  /*33b0*/  IMAD.IADD R2, R229, 0x1, R100 ;  /* 0x00000001e5027824 */ /* 0x004fca00078e0264 */
[C---:B------:R-:W-:Y:S01]  /*33c0*/  ISETP.GE.AND P0, PT, R2.reuse, R227, PT ;  /* 0x000000e30200720c */ /* 0x040fe20003f06270 */
[----:B------:R-:W-:-:S03]  /*33d0*/  IMAD.IADD R2, R2, 0x1, R232 ;  /* 0x0000000102027824 */ /* 0x000fc600078e02e8 */
[----:B------:R-:W-:Y:S01]  /*33e0*/  ISETP.GT.OR P0, PT, R229, 0x3f, P0 ;  /* 0x0000003fe500780c */ /* 0x000fe20000704670 */
[----:B------:R-:W-:Y:S02]  /*33f0*/  IMAD.MOV.U32 R0, RZ, RZ, R2 ;  /* 0x000000ffff007224 */ /* 0x000fe400078e0002 */
[----:B------:R-:W-:-:S05]  /*3400*/  @P1 IMAD.HI.U32 R3, R2, c[0x0][0x2bc], RZ ;  /* 0x0000af0002031a27 */ /* 0x000fca00078e00ff */
[----:B------:R-:W-:Y:S01]  /*3410*/  @P1 SHF.R.U32.HI R0, RZ, c[0x0][0x2c0], R3 ;  /* 0x0000b000ff001a19 */ /* 0x000fe20000011603 */
[----:B------:R-:W-:Y:S01]  /*3420*/  BAR.SYNC.DEFER_BLOCKING 0x0 ;  /* 0x0000000000007b1d */ /* 0x000fe20000010000 */
[----:B---3--:R-:W-:-:S04]  /*3430*/  LOP3.LUT R5, R5, 0xfffffffe, RZ, 0xc0, !PT ;  /* 0xfffffffe05057812 */ /* 0x008fc800078ec0ff */
[----:B------:R-:W-:Y:S02]  /*3440*/  @P1 LOP3.LUT R5, R5, 0x1, RZ, 0xfc, !PT ;  /* 0x0000000105051812 */ /* 0x000fe400078efcff */
[----:B------:R-:W-:-:S03]  /*3450*/  @!P0 IADD3 R3, P1, R0, R236, RZ ;  /* 0x000000ec00038210 */ /* 0x000fc60007f3e0ff */
[----:B------:R1:W-:Y:S02]  /*3460*/  STL [R1], R5 ;  /* 0x0000000501007387 */ /* 0x0003e40000100800 */
[----:B-1----:R-:W-:Y:S02]  /*3470*/  @!P0 LEA.HI.X.SX32 R5, R0, R240, 0x1, P1 ;  /* 0x000000f000058211 */ /* 0x002fe400008f0eff */
[----:B------:R-:W-:-:S04]  /*3480*/  @!P0 LEA R4, P1, R3, c[0x0][0x2a0], 0x2 ;  /* 0x0000a80003048a11 */ /* 0x000fc800078210ff */
[----:B------:R-:W-:-:S05]  /*3490*/  @!P0 LEA.HI.X R5, R3, c[0x0][0x2a4], R5, 0x2, P1 ;  /* 0x0000a90003058a11 */ /* 0x000fca00008f1405 */
[----:B------:R-:W2:Y:S01]  /*34a0*/  @!P0 LDG.E R216, [R4.64] ;  /* 0x0000000604d88981 */ /* 0x000ea2000c1e1900 */
[----:B------:R-:W-:Y:S01]  /*34b0*/  IMAD.MOV R0, RZ, RZ, -R0 ;  /* 0x000000ffff007224 */ /* 0x000fe200078e0a00 */
[----:B------:R-:W-:Y:S01]  /*34c0*/  SHF.L.U64.HI R97, R223, 0x1, R18 ;  /* 0x00000001df617819 */ /* 0x000fe20000010212 */
[----:B------:R-:W-:Y:S01]  /*34d0*/  IMAD.WIDE.U32 R234, R16, c[0x0][0x1e8], RZ ;  /* 0x00007a0010ea7a25 */ /* 0x000fe200078e00ff */
[----:B------:R-:W-:Y:S01]  /*34e0*/  SHF.L.U64.HI R96, R217, 0x1, R19 ;  /* 0x00000001d9607819 */ /* 0x000fe20000010213 */
[----:B------:R-:W-:Y:S01]  /*34f0*/  BSSY B0, `(.L_x_2060) ;  /* 0x00001ee000007945 */ /* 0x000fe20003800000 */
[----:B------:R-:W-:Y:S01]  /*3500*/  IADD3 R135, R200, 0x20, RZ ;  /* 0x00000020c8877810 */ /* 0x000fe20007ffe0ff */
[----:B------:R-:W-:Y:S01]  /*3510*/  IMAD R218, R0, c[0x0][0x2b8], R2 ;  /* 0x0000ae0000da7a24 */ /* 0x000fe200078e0202 */
[----:B------:R-:W-:Y:S01]  /*3520*/  SHF.L.U64.HI R99, R224, 0x1, R14 ;  /* 0x00000001e0637819 */ /* 0x000fe2000001020e */
[----:B------:R-:W-:Y:S01]  /*3530*/  IMAD R233, R16, c[0x0][0x1ec], R235 ;  /* 0x00007b0010e97a24 */ /* 0x000fe200078e02eb */
[----:B------:R-:W-:Y:S01]  /*3540*/  SHF.L.U64.HI R98, R222, 0x1, R17 ;  /* 0x00000001de627819 */ /* 0x000fe20000010211 */
[----:B------:R-:W-:Y:S01]  /*3550*/  IMAD.WIDE.U32 R2, R218, c[0x0][0x1e0], RZ ;  /* 0x00007800da027a25 */ /* 0x000fe200078e00ff */
[----:B------:R-:W-:-:S03]  /*3560*/  SHF.R.S32.HI R9, RZ, 0x1f, R218 ;  /* 0x0000001fff097819 */ /* 0x000fc600000114da */
[----:B------:R-:W-:Y:S02]  /*3570*/  IMAD.IADD R101, R227, 0x1, -R100 ;  /* 0x00000001e3657824 */ /* 0x000fe400078e0a64 */
[----:B------:R-:W-:Y:S02]  /*3580*/  IMAD R0, R9, c[0x0][0x1e0], RZ ;  /* 0x0000780009007a24 */ /* 0x000fe400078e02ff */
[----:B------:R-:W-:Y:S02]  /*3590*/  IMAD.IADD R13, R101, 0x1, -R252 ;  /* 0x00000001650d7824 */ /* 0x000fe400078e0afc */
[----:B------:R-:W-:Y:S02]  /*35a0*/  IMAD R0, R218, c[0x0][0x1e4], R0 ;  /* 0x00007900da007a24 */ /* 0x000fe400078e0200 */
[----:B------:R-:W-:-:S04]  /*35b0*/  IMAD.WIDE.U32 R238, R16, c[0x0][0x210], RZ ;  /* 0x0000840010ee7a25 */ /* 0x000fc800078e00ff */
[----:B------:R-:W-:Y:S02]  /*35c0*/  IMAD.IADD R3, R3, 0x1, R0 ;  /* 0x0000000103037824 */ /* 0x000fe400078e0200 */
[----:B------:R-:W-:Y:S02]  /*35d0*/  IMAD R241, R16, c[0x0][0x214], R239 ;  /* 0x0000850010f17a24 */ /* 0x000fe400078e02ef */
[----:B------:R-:W-:Y:S02]  /*35e0*/  IMAD.SHL.U32 R104, R223, 0x2, RZ ;  /* 0x00000002df687824 */ /* 0x000fe400078e00ff */
[----:B------:R-:W-:Y:S02]  /*35f0*/  IMAD.SHL.U32 R103, R217, 0x2, RZ ;  /* 0x00000002d9677824 */ /* 0x000fe400078e00ff */
[----:B------:R-:W-:Y:S02]  /*3600*/  IMAD.SHL.U32 R106, R224, 0x2, RZ ;  /* 0x00000002e06a7824 */ /* 0x000fe400078e00ff */
[----:B------:R-:W-:Y:S01]  /*3610*/  IMAD.SHL.U32 R105, R222, 0x2, RZ ;  /* 0x00000002de697824 */ /* 0x000fe200078e00ff */
[----:B--2---:R-:W-:Y:S01]  /*3620*/  SHF.R.S32.HI R10, RZ, 0x1f, R216 ;  /* 0x0000001fff0a7819 */ /* 0x004fe200000114d8 */
[----:B------:R-:W-:-:S04]  /*3630*/  IMAD.WIDE.U32 R2, R216, c[0x0][0x1f0], R2 ;  /* 0x00007c00d8027a25 */ /* 0x000fc800078e0002 */
[----:B------:R-:W-:-:S04]  /*3640*/  IMAD R0, R10, c[0x0][0x1f0], RZ ;  /* 0x00007c000a007a24 */ /* 0x000fc800078e02ff */
[----:B------:R-:W-:Y:S01]  /*3650*/  IMAD R4, R216, c[0x0][0x1f4], R0 ;  /* 0x00007d00d8047a24 */ /* 0x000fe200078e0200 */
[----:B------:R-:W-:-:S04]  /*3660*/  IADD3 R0, P0, R2, R234, RZ ;  /* 0x000000ea02007210 */ /* 0x000fc80007f1e0ff */
[----:B------:R-:W-:Y:S02]  /*3670*/  IADD3.X R2, R233, R3, R4, P0, !PT ;  /* 0x00000003e9027210 */ /* 0x000fe400007fe404 */
[----:B------:R-:W-:-:S04]  /*3680*/  LEA R3, P0, R0, c[0x0][0x1c8], 0x1 ;  /* 0x0000720000037a11 */ /* 0x000fc800078008ff */
[----:B------:R-:W-:Y:S01]  /*3690*/  LEA.HI.X R11, R0, c[0x0][0x1cc], R2, 0x1, P0 ;  /* 0x00007300000b7a11 */ /* 0x000fe200000f0c02 */
[----:B------:R-:W-:Y:S01]  /*36a0*/  SHFL.IDX PT, R8, R3, 0x1, 0x181f ;  /* 0x00381f0003087f89 */ /* 0x000fe200000e0000 */
[----:B------:R-:W-:-:S03]  /*36b0*/  ISETP.GE.AND P0, PT, R13, 0x1, PT ;  /* 0x000000010d00780c */ /* 0x000fc60003f06270 */
[----:B------:R1:W2:Y:S04]  /*36c0*/  SHFL.IDX PT, R0, R3, RZ, 0x181f ;  /* 0x00181fff03007589 */ /* 0x0002a800000e0000 */
[----:B------:R-:W3:Y:S06]  /*36d0*/  SHFL.IDX PT, R2, R11, RZ, 0x181f ;  /* 0x00181fff0b027589 */ /* 0x000eec00000e0000 */
[----:B------:R-:W-:-:S02]  /*36e0*/  @P0 ISETP.GE.AND P2, PT, R217, c[0x0][0x1d4], PT ;  /* 0x00007500d9000a0c */ /* 0x000fc40003f46270 */
[----:B------:R-:W-:Y:S01]  /*36f0*/  @P0 ISETP.GE.AND P3, PT, R223, c[0x0][0x1d4], PT ;  /* 0x00007500df000a0c */ /* 0x000fe20003f66270 */
[----:B-1----:R-:W-:Y:S01]  /*3700*/  IMAD R3, R9, c[0x0][0x208], RZ ;  /* 0x0000820009037a24 */ /* 0x002fe200078e02ff */
[C---:B--2---:R-:W-:Y:S01]  /*3710*/  @P0 LEA R4, P1, R217.reuse, R0, 0x1 ;  /* 0x00000000d9040211 */ /* 0x044fe200078208ff */
[----:B------:R-:W1:Y:S02]  /*3720*/  SHFL.IDX PT, R9, R11, 0x1, 0x181f ;  /* 0x00381f000b097f89 */ /* 0x000e6400000e0000 */
[----:B------:R-:W-:Y:S01]  /*3730*/  IMAD R3, R218, c[0x0][0x20c], R3 ;  /* 0x00008300da037a24 */ /* 0x000fe200078e0203 */
[----:B---3--:R-:W-:Y:S02]  /*3740*/  @P0 LEA.HI.X R5, R217, R2, R19, 0x1, P1 ;  /* 0x00000002d9050211 */ /* 0x008fe400008f0c13 */
[----:B------:R-:W-:-:S03]  /*3750*/  @P0 LEA R6, P1, R223, R0, 0x1 ;  /* 0x00000000df060211 */ /* 0x000fc600078208ff */
[----:B------:R2:W-:Y:S01]  /*3760*/  @P0 LDGSTS.E.BYPASS.LTC128B.128 [R215+0x8100], [R4.64], !P2 ;  /* 0x0810000004d70fae */ /* 0x0005e2000d101d46 */
[----:B------:R-:W-:Y:S02]  /*3770*/  @P0 ISETP.GE.AND P2, PT, R222, c[0x0][0x1d4], PT ;  /* 0x00007500de000a0c */ /* 0x000fe40003f46270 */
[----:B------:R-:W-:-:S05]  /*3780*/  @P0 LEA.HI.X R7, R223, R2, R18, 0x1, P1 ;  /* 0x00000002df070211 */ /* 0x000fca00008f0c12 */
[----:B------:R3:W-:Y:S01]  /*3790*/  @P0 LDGSTS.E.BYPASS.LTC128B.128 [R215+0xa100], [R6.64], !P3 ;  /* 0x0a10000006d70fae */ /* 0x0007e2000d901d46 */
[----:B------:R-:W-:-:S13]  /*37a0*/  ISETP.GE.AND P3, PT, R13, 0x21, PT ;  /* 0x000000210d00780c */ /* 0x000fda0003f66270 */
[----:B------:R-:W-:Y:S02]  /*37b0*/  @P3 ISETP.GE.AND P4, PT, R224, c[0x0][0x1d4], PT ;  /* 0x00007500e0003a0c */ /* 0x000fe40003f86270 */
[----:B--2---:R-:W-:-:S04]  /*37c0*/  @P0 LEA R4, P1, R222, R0, 0x1 ;  /* 0x00000000de040211 */ /* 0x004fc800078208ff */
[----:B------:R-:W-:Y:S02]  /*37d0*/  @P0 LEA.HI.X R5, R222, R2, R17, 0x1, P1 ;  /* 0x00000002de050211 */ /* 0x000fe400008f0c11 */
[----:B---3--:R-:W-:-:S03]  /*37e0*/  @P0 LEA R6, P1, R224, R0, 0x1 ;  /* 0x00000000e0060211 */ /* 0x008fc600078208ff */
[----:B------:R2:W-:Y:S01]  /*37f0*/  @P0 LDGSTS.E.BYPASS.LTC128B.128 [R215+0xc100], [R4.64], !P2 ;  /* 0x0c10000004d70fae */ /* 0x0005e2000d101d46 */
[----:B------:R-:W-:Y:S01]  /*3800*/  @P0 ISETP.GE.AND P2, PT, R224, c[0x0][0x1d4], PT ;  /* 0x00007500e0000a0c */ /* 0x000fe20003f46270 */
[----:B------:R-:W-:Y:S01]  /*3810*/  IMAD R0, R10, c[0x0][0x218], RZ ;  /* 0x000086000a007a24 */ /* 0x000fe200078e02ff */
[----:B------:R-:W-:-:S03]  /*3820*/  @P0 LEA.HI.X R7, R224, R2, R14, 0x1, P1 ;  /* 0x00000002e0070211 */ /* 0x000fc600008f0c0e */
[----:B------:R-:W-:-:S08]  /*3830*/  IMAD R10, R216, c[0x0][0x21c], R0 ;  /* 0x00008700d80a7a24 */ /* 0x000fd000078e0200 */
[----:B------:R3:W-:Y:S01]  /*3840*/  @P0 LDGSTS.E.BYPASS.LTC128B.128 [R215+0xe100], [R6.64], !P2 ;  /* 0x0e10000006d70fae */ /* 0x0007e2000d101d46 */
[----:B------:R-:W-:Y:S01]  /*3850*/  @P3 ISETP.GE.AND P2, PT, R217, c[0x0][0x1d4], PT ;  /* 0x00007500d9003a0c */ /* 0x000fe20003f46270 */
[----:B--2---:R-:W-:-:S04]  /*3860*/  IMAD.WIDE.U32 R4, R218, c[0x0][0x208], RZ ;  /* 0x00008200da047a25 */ /* 0x004fc800078e00ff */
[----:B------:R-:W-:Y:S02]  /*3870*/  IMAD.IADD R3, R5, 0x1, R3 ;  /* 0x0000000105037824 */ /* 0x000fe400078e0203 */
[----:B------:R-:W-:Y:S01]  /*3880*/  IMAD.MOV.U32 R2, RZ, RZ, R4 ;  /* 0x000000ffff027224 */ /* 0x000fe200078e0004 */
[----:B------:R-:W-:-:S03]  /*3890*/  @P3 LEA R4, P0, R223, R8, 0x1 ;  /* 0x00000008df043211 */ /* 0x000fc600078008ff */
[----:B------:R-:W-:Y:S01]  /*38a0*/  IMAD.WIDE.U32 R2, R216, c[0x0][0x218], R2 ;  /* 0x00008600d8027a25 */ /* 0x000fe200078e0002 */
[-C--:B-1----:R-:W-:Y:S02]  /*38b0*/  @P3 LEA.HI.X R5, R223, R9.reuse, R18, 0x1, P0 ;  /* 0x00000009df053211 */ /* 0x082fe400000f0c12 */
[C---:B---3--:R-:W-:Y:S02]  /*38c0*/  @P3 LEA R6, P1, R217.reuse, R8, 0x1 ;  /* 0x00000008d9063211 */ /* 0x048fe400078208ff */
[----:B------:R-:W-:Y:S02]  /*38d0*/  IADD3 R0, P0, R2, R238, RZ ;  /* 0x000000ee02007210 */ /* 0x000fe40007f1e0ff */
[----:B------:R-:W-:Y:S02]  /*38e0*/  @P3 LEA.HI.X R7, R217, R9, R19, 0x1, P1 ;  /* 0x00000009d9073211 */ /* 0x000fe400008f0c13 */
[----:B------:R-:W-:Y:S02]  /*38f0*/  @P3 ISETP.GE.AND P1, PT, R223, c[0x0][0x1d4], PT ;  /* 0x00007500df003a0c */ /* 0x000fe40003f26270 */
[----:B------:R-:W-:Y:S01]  /*3900*/  IADD3.X R2, R241, R3, R10, P0, !PT ;  /* 0x00000003f1027210 */ /* 0x000fe200007fe40a */
[----:B------:R1:W-:Y:S01]  /*3910*/  @P3 LDGSTS.E.BYPASS.LTC128B.128 [R215+0x9100], [R6.64], !P2 ;  /* 0x0910000006d73fae */ /* 0x0003e2000d101d46 */
[----:B------:R-:W-:-:S02]  /*3920*/  LEA R3, P0, R0, c[0x0][0x1f8], 0x1 ;  /* 0x00007e0000037a11 */ /* 0x000fc400078008ff */
[----:B------:R-:W-:Y:S02]  /*3930*/  @P3 ISETP.GE.AND P2, PT, R222, c[0x0][0x1d4], PT ;  /* 0x00007500de003a0c */ /* 0x000fe40003f46270 */
[----:B------:R-:W-:Y:S01]  /*3940*/  LEA.HI.X R10, R0, c[0x0][0x1fc], R2, 0x1, P0 ;  /* 0x00007f00000a7a11 */ /* 0x000fe200000f0c02 */
[----:B------:R-:W-:Y:S04]  /*3950*/  SHFL.IDX PT, R12, R3, 0x1, 0x181f ;  /* 0x00381f00030c7f89 */ /* 0x000fe800000e0000 */
[----:B------:R2:W-:Y:S04]  /*3960*/  @P3 LDGSTS.E.BYPASS.LTC128B.128 [R215+0xb100], [R4.64], !P1 ;  /* 0x0b10000004d73fae */ /* 0x0005e8000c901d46 */
[----:B------:R-:W3:Y:S04]  /*3970*/  SHFL.IDX PT, R0, R3, RZ, 0x181f ;  /* 0x00181fff03007589 */ /* 0x000ee800000e0000 */
[----:B------:R-:W4:Y:S04]  /*3980*/  SHFL.IDX PT, R2, R10, RZ, 0x181f ;  /* 0x00181fff0a027589 */ /* 0x000f2800000e0000 */
[----:B------:R-:W5:Y:S01]  /*3990*/  SHFL.IDX PT, R3, R10, 0x1, 0x181f ;  /* 0x00381f000a037f89 */ /* 0x000f6200000e0000 */
[----:B-1----:R-:W-:-:S04]  /*39a0*/  @P3 LEA R6, P0, R224, R8, 0x1 ;  /* 0x00000008e0063211 */ /* 0x002fc800078008ff */
[----:B------:R-:W-:Y:S02]  /*39b0*/  @P3 LEA.HI.X R7, R224, R9, R14, 0x1, P0 ;  /* 0x00000009e0073211 */ /* 0x000fe400000f0c0e */
[----:B--2---:R-:W-:-:S04]  /*39c0*/  @P3 LEA R4, P1, R222, R8, 0x1 ;  /* 0x00000008de043211 */ /* 0x004fc800078208ff */
[----:B------:R-:W-:-:S05]  /*39d0*/  @P3 LEA.HI.X R5, R222, R9, R17, 0x1, P1 ;  /* 0x00000009de053211 */ /* 0x000fca00008f0c11 */
[----:B------:R1:W-:Y:S04]  /*39e0*/  @P3 LDGSTS.E.BYPASS.LTC128B.128 [R215+0xd100], [R4.64], !P2 ;  /* 0x0d10000004d73fae */ /* 0x0003e8000d101d46 */
[----:B------:R1:W-:Y:S01]  /*39f0*/  @P3 LDGSTS.E.BYPASS.LTC128B.128 [R215+0xf100], [R6.64], !P4 ;  /* 0x0f10000006d73fae */ /* 0x0003e2000e101d46 */
[----:B------:R-:W-:Y:S02]  /*3a00*/  R2P PR, R230, 0x6 ;  /* 0x00000006e6007804 */ /* 0x000fe40000000000 */
[C---:B---3--:R-:W-:Y:S01]  /*3a10*/  IADD3 R18, P0, R0.reuse, R104, RZ ;  /* 0x0000006800127210 */ /* 0x048fe20007f1e0ff */
[----:B------:R-:W0:Y:S01]  /*3a20*/  LDGDEPBAR ;  /* 0x00000000000079af */ /* 0x000e220000000000 */
[-C--:B------:R-:W-:Y:S02]  /*3a30*/  IADD3 R20, P3, R0, R103.reuse, RZ ;  /* 0x0000006700147210 */ /* 0x080fe40007f7e0ff */
[----:B------:R-:W-:Y:S01]  /*3a40*/  ISETP.GE.AND P5, PT, R223, c[0x0][0x1d4], PT ;  /* 0x00007500df007a0c */ /* 0x000fe20003fa6270 */
[----:B----4-:R-:W-:Y:S01]  /*3a50*/  IMAD.X R19, R2, 0x1, R97, P0 ;  /* 0x0000000102137824 */ /* 0x010fe200000e0661 */
[----:B------:R-:W-:Y:S01]  /*3a60*/  IADD3 R22, P0, R12, R103, RZ ;  /* 0x000000670c167210 */ /* 0x000fe20007f1e0ff */
[----:B------:R-:W-:Y:S01]  /*3a70*/  IMAD.X R21, R2, 0x1, R96, P3 ;  /* 0x0000000102157824 */ /* 0x000fe200018e0660 */
[----:B------:R-:W-:-:S02]  /*3a80*/  ISETP.GE.AND P3, PT, R217, c[0x0][0x1d4], PT ;  /* 0x00007500d9007a0c */ /* 0x000fc40003f66270 */
[----:B------:R-:W-:Y:S01]  /*3a90*/  IADD3 R16, P4, R0, R105, RZ ;  /* 0x0000006900107210 */ /* 0x000fe20007f9e0ff */
[----:B-----5:R-:W-:Y:S01]  /*3aa0*/  IMAD.X R23, R3, 0x1, R96, P0 ;  /* 0x0000000103177824 */ /* 0x020fe200000e0660 */
[----:B------:R-:W-:Y:S02]  /*3ab0*/  ISETP.LT.OR P0, PT, R13, 0x1, P3 ;  /* 0x000000010d00780c */ /* 0x000fe40001f01670 */
[----:B------:R-:W-:Y:S01]  /*3ac0*/  @P1 IADD3 R135, R200, -0x20, RZ ;  /* 0xffffffe0c8871810 */ /* 0x000fe20007ffe0ff */
[----:B------:R-:W-:Y:S01]  /*3ad0*/  IMAD.X R17, R2, 0x1, R98, P4 ;  /* 0x0000000102117824 */ /* 0x000fe200020e0662 */
[----:B------:R-:W-:Y:S01]  /*3ae0*/  IADD3 R14, P1, R0, R106, RZ ;  /* 0x0000006a000e7210 */ /* 0x000fe20007f3e0ff */
[----:B------:R-:W-:Y:S01]  /*3af0*/  IMAD.MOV.U32 R0, RZ, RZ, 0x40 ;  /* 0x00000040ff007424 */ /* 0x000fe200078e00ff */
[----:B------:R-:W-:Y:S02]  /*3b00*/  ISETP.GE.AND P4, PT, R224, c[0x0][0x1d4], PT ;  /* 0x00007500e0007a0c */ /* 0x000fe40003f86270 */
[----:B------:R-:W-:Y:S01]  /*3b10*/  ISETP.GT.AND P6, PT, R229, 0x3f, PT ;  /* 0x0000003fe500780c */ /* 0x000fe20003fc4270 */
[----:B------:R-:W-:Y:S01]  /*3b20*/  IMAD.X R15, R2, 0x1, R99, P1 ;  /* 0x00000001020f7824 */ /* 0x000fe200008e0663 */
[----:B------:R-:W-:-:S02]  /*3b30*/  ISETP.GE.AND P1, PT, R222, c[0x0][0x1d4], PT ;  /* 0x00007500de007a0c */ /* 0x000fc40003f26270 */
[----:B------:R-:W-:Y:S01]  /*3b40*/  SEL R0, R0, 0xffffffc0, !P2 ;  /* 0xffffffc000007807 */ /* 0x000fe20005000000 */
[----:B------:R-:W-:-:S04]  /*3b50*/  DEPBAR.LE SB0, 0x1 ;  /* 0x000080400000791a */ /* 0x000fc80000000000 */
[----:B------:R-:W-:-:S04]  /*3b60*/  DEPBAR.LE SB0, 0x0 ;  /* 0x000080000000791a */ /* 0x000fc80000000000 */
[----:B------:R-:W-:Y:S01]  /*3b70*/  BAR.SYNC.DEFER_BLOCKING 0x0 ;  /* 0x0000000000007b1d */ /* 0x000fe20000010000 */
[----:B------:R-:W-:-:S05]  /*3b80*/  IMAD.IADD R202, R200, 0x1, R0 ;  /* 0x00000001c8ca7824 */ /* 0x000fca00078e0200 */
[----:B-1----:R-:W-:Y:S04]  /*3b90*/  LDSM.16.M88.4 R4, [R208] ;  /* 0x00000000d004783b */ /* 0x002fe80000000200 */
[----:B------:R-:W-:Y:S04]  /*3ba0*/  LDSM.16.M88.4 R24, [R200] ;  /* 0x00000000c818783b */ /* 0x000fe80000000200 */
[----:B------:R-:W1:Y:S04]  /*3bb0*/  LDSM.16.M88.4 R32, [R200+0x800] ;  /* 0x00080000c820783b */ /* 0x000e680000000200 */
[----:B------:R-:W2:Y:S04]  /*3bc0*/  LDSM.16.M88.4 R40, [R200+0x1000] ;  /* 0x00100000c828783b */ /* 0x000ea80000000200 */
[----:B------:R-:W3:Y:S04]  /*3bd0*/  LDSM.16.M88.4 R36, [R200+0x1800] ;  /* 0x00180000c824783b */ /* 0x000ee80000000200 */
[----:B------:R-:W-:Y:S04]  /*3be0*/  LDSM.16.M88.4 R8, [R209] ;  /* 0x00000000d108783b */ /* 0x000fe80000000200 */
[----:B------:R-:W-:Y:S04]  /*3bf0*/  LDSM.16.M88.4 R48, [R135] ;  /* 0x000000008730783b */ /* 0x000fe80000000200 */
[----:B------:R-:W-:Y:S04]  /*3c00*/  LDSM.16.M88.4 R64, [R135+0x800] ;  /* 0x000800008740783b */ /* 0x000fe80000000200 */
[----:B------:R-:W-:Y:S04]  /*3c10*/  LDSM.16.M88.4 R76, [R135+0x1000] ;  /* 0x00100000874c783b */ /* 0x000fe80000000200 */
[----:B------:R-:W4:Y:S04]  /*3c20*/  LDSM.16.M88.4 R84, [R135+0x1800] ;  /* 0x001800008754783b */ /* 0x000f280000000200 */
[----:B------:R-:W-:Y:S01]  /*3c30*/  @!PT LDS RZ, [RZ] ;  /* 0x00000000fffff984 */ /* 0x000fe20000000800 */
[----:B------:R-:W-:Y:S01]  /*3c40*/  @!PT LDS RZ, [RZ] ;  /* 0x00000000fffff984 */ /* 0x000fe20000000800 */
[----:B------:R-:W-:Y:S01]  /*3c50*/  @!PT LDS RZ, [RZ] ;  /* 0x00000000fffff984 */ /* 0x000fe20000000800 */
[----:B------:R5:W-:Y:S01]  /*3c60*/  LDGSTS.E.BYPASS.LTC128B.128 [R215+0x100], [R20.64], !P0 ;  /* 0x0010000014d77fae */ /* 0x000be2000c101d46 */
[C---:B------:R-:W-:Y:S01]  /*3c70*/  ISETP.LT.OR P0, PT, R13.reuse, 0x1, P5 ;  /* 0x000000010d00780c */ /* 0x040fe20002f01670 */
[C---:B-1----:R-:W-:Y:S11]  /*3c80*/  HMMA.16816.F32 R28, R4.reuse, R32, RZ ;  /* 0x00000020041c723c */ /* 0x042ff600000018ff */
[----:B------:R-:W-:Y:S01]  /*3c90*/  @!UPT UIADD3 URZ, URZ, URZ, URZ ;  /* 0x0000003f3f3ff290 */ /* 0x000fe2000fffe03f */
[----:B------:R1:W-:Y:S01]  /*3ca0*/  LDGSTS.E.BYPASS.LTC128B.128 [R215+0x2100], [R18.64], !P0 ;  /* 0x0210000012d77fae */ /* 0x0003e2000c101d46 */
[C---:B------:R-:W-:Y:S01]  /*3cb0*/  ISETP.LT.OR P0, PT, R13.reuse, 0x1, P1 ;  /* 0x000000010d00780c */ /* 0x040fe20000f01670 */
[----:B------:R-:W-:Y:S01]  /*3cc0*/  HMMA.16816.F32 R32, R4, R34, RZ ;  /* 0x000000220420723c */ /* 0x000fe200000018ff */
[----:B------:R-:W-:-:S07]  /*3cd0*/  ISETP.LT.OR P1, PT, R13, 0x21, P1 ;  /* 0x000000210d00780c */ /* 0x000fce0000f21670 */
[C---:B--2---:R-:W-:Y:S04]  /*3ce0*/  HMMA.16816.F32 R44, R4.reuse, R40, RZ ;  /* 0x00000028042c723c */ /* 0x044fe800000018ff */
[----:B------:R2:W-:Y:S04]  /*3cf0*/  LDGSTS.E.BYPASS.LTC128B.128 [R215+0x4100], [R16.64], !P0 ;  /* 0x0410000010d77fae */ /* 0x0005e8000c101d46 */
[C---:B------:R-:W-:Y:S08]  /*3d00*/  HMMA.16816.F32 R52, R4.reuse, R42, RZ ;  /* 0x0000002a0434723c */ /* 0x040ff000000018ff */
[C---:B---3--:R-:W-:Y:S08]  /*3d10*/  HMMA.16816.F32 R60, R4.reuse, R36, RZ ;  /* 0x00000024043c723c */ /* 0x048ff000000018ff */
[----:B------:R-:W-:Y:S01]  /*3d20*/  HMMA.16816.F32 R36, R4, R38, RZ ;  /* 0x000000260424723c */ /* 0x000fe200000018ff */
[----:B--2---:R-:W-:-:S05]  /*3d30*/  IADD3 R16, P0, R12, R104, RZ ;  /* 0x000000680c107210 */ /* 0x004fca0007f1e0ff */
[----:B------:R-:W-:Y:S01]  /*3d40*/  IMAD.X R17, R3, 0x1, R97, P0 ;  /* 0x0000000103117824 */ /* 0x000fe200000e0661 */
[----:B------:R-:W-:Y:S11]  /*3d50*/  ISETP.LT.OR P0, PT, R13, 0x1, P4 ;  /* 0x000000010d00780c */ /* 0x000ff60002701670 */
[----:B------:R-:W-:Y:S06]  /*3d60*/  @!UPT UIADD3 URZ, URZ, URZ, URZ ;  /* 0x0000003f3f3ff290 */ /* 0x000fec000fffe03f */
[----:B----4-:R-:W-:Y:S01]  /*3d70*/  HMMA.16816.F32 R36, R8, R86, R36 ;  /* 0x000000560824723c */ /* 0x010fe20000001824 */
[----:B------:R2:W-:Y:S02]  /*3d80*/  LDGSTS.E.BYPASS.LTC128B.128 [R215+0x6100], [R14.64], !P0 ;  /* 0x061000000ed77fae */ /* 0x0005e4000c101d46 */
[----:B--2---:R-:W-:-:S05]  /*3d90*/  IADD3 R14, P0, R12, R105, RZ ;  /* 0x000000690c0e7210 */ /* 0x004fca0007f1e0ff */
[----:B------:R-:W-:Y:S01]  /*3da0*/  IMAD.X R15, R3, 0x1, R98, P0 ;  /* 0x00000001030f7824 */ /* 0x000fe200000e0662 */
[C---:B------:R-:W-:Y:S02]  /*3db0*/  ISETP.LT.OR P0, PT, R13.reuse, 0x21, P3 ;  /* 0x000000210d00780c */ /* 0x040fe40001f01670 */
[----:B------:R-:W-:-:S11]  /*3dc0*/  ISETP.LT.OR P3, PT, R13, 0x21, P5 ;  /* 0x000000210d00780c */ /* 0x000fd60002f61670 */
[----:B------:R5:W-:Y:S01]  /*3dd0*/  LDGSTS.E.BYPASS.LTC128B.128 [R215+0x1100], [R22.64], !P0 ;  /* 0x0110000016d77fae */ /* 0x000be2000c101d46 */
[----:B------:R-:W-:-:S03]  /*3de0*/  IADD3 R2, P0, R12, R106, RZ ;  /* 0x0000006a0c027210 */ /* 0x000fc60007f1e0ff */
[----:B------:R1:W-:Y:S02]  /*3df0*/  LDGSTS.E.BYPASS.LTC128B.128 [R215+0x3100], [R16.64], !P3 ;  /* 0x0310000010d77fae */ /* 0x0003e4000d901d46 */
[----:B------:R-:W-:Y:S01]  /*3e00*/  IMAD.X R3, R3, 0x1, R99, P0 ;  /* 0x0000000103037824 */ /* 0x000fe200000e0663 */
[----:B------:R-:W-:Y:S01]  /*3e10*/  ISETP.LT.OR P0, PT, R13, 0x21, P4 ;  /* 0x000000210d00780c */ /* 0x000fe20002701670 */
[----:B------:R2:W-:Y:S11]  /*3e20*/  LDGSTS.E.BYPASS.LTC128B.128 [R215+0x5100], [R14.64], !P1 ;  /* 0x051000000ed77fae */ /* 0x0005f6000c901d46 */
[----:B------:R-:W-:Y:S01]  /*3e30*/  @!UPT UIADD3 URZ, URZ, URZ, URZ ;  /* 0x0000003f3f3ff290 */ /* 0x000fe2000fffe03f */
[----:B------:R3:W-:Y:S01]  /*3e40*/  LDGSTS.E.BYPASS.LTC128B.128 [R215+0x7100], [R2.64], !P0 ;  /* 0x0710000002d77fae */ /* 0x0007e2000c101d46 */
[----:B------:R-:W-:-:S03]  /*3e50*/  ISETP.GT.AND P0, PT, R102, R226, PT ;  /* 0x000000e26600720c */ /* 0x000fc60003f04270 */
[----:B------:R-:W-:Y:S01]  /*3e60*/  LDSM.16.M88.4 R56, [R202+0x800] ;  /* 0x00080000ca38783b */ /* 0x000fe20000000200 */
[C---:B-----5:R-:W-:Y:S03]  /*3e70*/  HMMA.16816.F32 R20, R4.reuse, R24, RZ ;  /* 0x000000180414723c */ /* 0x060fe600000018ff */
[----:B------:R-:W-:Y:S04]  /*3e80*/  LDSM.16.M88.4 R68, [R202+0x1000] ;  /* 0x00100000ca44783b */ /* 0x000fe80000000200 */
[----:B------:R-:W0:Y:S01]  /*3e90*/  LDGDEPBAR ;  /* 0x00000000000079af */ /* 0x000e220000000000 */
[----:B------:R-:W-:Y:S03]  /*3ea0*/  HMMA.16816.F32 R24, R4, R26, RZ ;  /* 0x0000001a0418723c */ /* 0x000fe600000018ff */
[----:B------:R-:W-:Y:S04]  /*3eb0*/  LDSM.16.M88.4 R4, [R211] ;  /* 0x00000000d304783b */ /* 0x000fe80000000200 */
[----:B--2---:R-:W-:Y:S01]  /*3ec0*/  LDSM.16.M88.4 R12, [R210] ;  /* 0x00000000d20c783b */ /* 0x004fe20000000200 */
[----:B---3--:R-:W-:-:S08]  /*3ed0*/  IADD3 R2, R135, 0x6000, RZ ;  /* 0x0000600087027810 */ /* 0x008fd00007ffe0ff */
[----:B------:R-:W-:Y:S01]  /*3ee0*/  HMMA.16816.F32 R40, R8, R48, R20 ;  /* 0x000000300828723c */ /* 0x000fe20000001814 */
[----:B------:R-:W2:Y:S01]  /*3ef0*/  LDSM.16.M88.4 R20, [R202] ;  /* 0x00000000ca14783b */ /* 0x000ea20000000200 */
[----:B------:R-:W-:-:S05]  /*3f00*/  IMAD.IADD R201, R2, 0x1, R0 ;  /* 0x0000000102c97824 */ /* 0x000fca00078e0200 */
[----:B------:R-:W-:Y:S01]  /*3f10*/  LDSM.16.M88.4 R72, [R201+-0x6000] ;  /* 0xffa00000c948783b */ /* 0x000fe20000000200 */
[C---:B-1----:R-:W-:Y:S03]  /*3f20*/  HMMA.16816.F32 R16, R8.reuse, R50, R24 ;  /* 0x000000320810723c */ /* 0x042fe60000001818 */
[----:B------:R-:W-:Y:S04]  /*3f30*/  LDSM.16.M88.4 R80, [R201+-0x5800] ;  /* 0xffa80000c950783b */ /* 0x000fe80000000200 */
[----:B------:R-:W-:Y:S01]  /*3f40*/  LDSM.16.M88.4 R88, [R201+-0x5000] ;  /* 0xffb00000c958783b */ /* 0x000fe20000000200 */
[C---:B------:R-:W-:Y:S08]  /*3f50*/  HMMA.16816.F32 R24, R8.reuse, R64, R28 ;  /* 0x000000400818723c */ /* 0x040ff0000000181c */
[C---:B------:R-:W-:Y:S01]  /*3f60*/  HMMA.16816.F32 R28, R8.reuse, R66, R32 ;  /* 0x00000042081c723c */ /* 0x040fe20000001820 */
[----:B------:R-:W1:Y:S07]  /*3f70*/  LDSM.16.M88.4 R64, [R202+0x1800] ;  /* 0x00180000ca40783b */ /* 0x000e6e0000000200 */
[C---:B------:R-:W-:Y:S08]  /*3f80*/  HMMA.16816.F32 R32, R8.reuse, R76, R44 ;  /* 0x0000004c0820723c */ /* 0x040ff0000000182c */
[C---:B------:R-:W-:Y:S01]  /*3f90*/  HMMA.16816.F32 R44, R8.reuse, R78, R52 ;  /* 0x0000004e082c723c */ /* 0x040fe20000001834 */
[----:B------:R-:W-:Y:S04]  /*3fa0*/  LDSM.16.M88.4 R52, [R200+0x2000] ;  /* 0x00200000c834783b */ /* 0x000fe80000000200 */
[----:B------:R-:W-:Y:S03]  /*3fb0*/  LDSM.16.M88.4 R76, [R200+0x3000] ;  /* 0x00300000c84c783b */ /* 0x000fe60000000200 */
[----:B------:R-:W-:Y:S01]  /*3fc0*/  HMMA.16816.F32 R48, R8, R84, R60 ;  /* 0x000000540830723c */ /* 0x000fe2000000183c */
[----:B------:R-:W-:Y:S04]  /*3fd0*/  LDSM.16.M88.4 R8, [R208+0x4000] ;  /* 0x00400000d008783b */ /* 0x000fe80000000200 */
[----:B------:R-:W-:Y:S03]  /*3fe0*/  LDSM.16.M88.4 R60, [R200+0x2800] ;  /* 0x00280000c83c783b */ /* 0x000fe60000000200 */
[C---:B--2---:R-:W-:Y:S01]  /*3ff0*/  HMMA.16816.F32 R40, R4.reuse, R20, R40 ;  /* 0x000000140428723c */ /* 0x044fe20000001828 */
[----:B------:R-:W-:Y:S07]  /*4000*/  LDSM.16.M88.4 R84, [R201+-0x3000] ;  /* 0xffd00000c954783b */ /* 0x000fee0000000200 */
[C---:B------:R-:W-:Y:S08]  /*4010*/  HMMA.16816.F32 R16, R4.reuse, R22, R16 ;  /* 0x000000160410723c */ /* 0x040ff00000001810 */
[C---:B------:R-:W-:Y:S01]  /*4020*/  HMMA.16816.F32 R20, R4.reuse, R56, R24 ;  /* 0x000000380414723c */ /* 0x040fe20000001818 */
[----:B------:R-:W2:Y:S07]  /*4030*/  LDSM.16.M88.4 R24, [R201+-0x4800] ;  /* 0xffb80000c918783b */ /* 0x000eae0000000200 */
[C---:B------:R-:W-:Y:S01]  /*4040*/  HMMA.16816.F32 R28, R4.reuse, R58, R28 ;  /* 0x0000003a041c723c */ /* 0x040fe2000000181c */
[----:B------:R-:W3:Y:S07]  /*4050*/  LDSM.16.M88.4 R56, [R200+0x3800] ;  /* 0x00380000c838783b */ /* 0x000eee0000000200 */
[C---:B------:R-:W-:Y:S08]  /*4060*/  HMMA.16816.F32 R32, R4.reuse, R68, R32 ;  /* 0x000000440420723c */ /* 0x040ff00000001820 */
[C---:B------:R-:W-:Y:S01]  /*4070*/  HMMA.16816.F32 R44, R4.reuse, R70, R44 ;  /* 0x00000046042c723c */ /* 0x040fe2000000182c */
[----:B------:R-:W-:Y:S07]  /*4080*/  LDSM.16.M88.4 R68, [R202+0x2800] ;  /* 0x00280000ca44783b */ /* 0x000fee0000000200 */
[C---:B-1----:R-:W-:Y:S08]  /*4090*/  HMMA.16816.F32 R48, R4.reuse, R64, R48 ;  /* 0x000000400430723c */ /* 0x042ff00000001830 */
[----:B------:R-:W-:Y:S01]  /*40a0*/  HMMA.16816.F32 R36, R4, R66, R36 ;  /* 0x000000420424723c */ /* 0x000fe20000001824 */
[----:B------:R-:W-:Y:S04]  /*40b0*/  LDSM.16.M88.4 R4, [R209+0x4000] ;  /* 0x00400000d104783b */ /* 0x000fe80000000200 */
[----:B------:R-:W1:Y:S03]  /*40c0*/  LDSM.16.M88.4 R64, [R135+0x2000] ;  /* 0x002000008740783b */ /* 0x000e660000000200 */
[C---:B------:R-:W-:Y:S08]  /*40d0*/  HMMA.16816.F32 R40, R12.reuse, R72, R40 ;  /* 0x000000480c28723c */ /* 0x040ff00000001828 */
[C---:B------:R-:W-:Y:S01]  /*40e0*/  HMMA.16816.F32 R16, R12.reuse, R74, R16 ;  /* 0x0000004a0c10723c */ /* 0x040fe20000001810 */
[----:B------:R-:W4:Y:S07]  /*40f0*/  LDSM.16.M88.4 R72, [R135+0x2800] ;  /* 0x002800008748783b */ /* 0x000f2e0000000200 */
[C---:B------:R-:W-:Y:S08]  /*4100*/  HMMA.16816.F32 R20, R12.reuse, R80, R20 ;  /* 0x000000500c14723c */ /* 0x040ff00000001814 */
[C---:B------:R-:W-:Y:S01]  /*4110*/  HMMA.16816.F32 R28, R12.reuse, R82, R28 ;  /* 0x000000520c1c723c */ /* 0x040fe2000000181c */
[----:B------:R-:W5:Y:S07]  /*4120*/  LDSM.16.M88.4 R80, [R135+0x3000] ;  /* 0x003000008750783b */ /* 0x000f6e0000000200 */
[C---:B------:R-:W-:Y:S08]  /*4130*/  HMMA.16816.F32 R32, R12.reuse, R88, R32 ;  /* 0x000000580c20723c */ /* 0x040ff00000001820 */
[C---:B------:R-:W-:Y:S08]  /*4140*/  HMMA.16816.F32 R44, R12.reuse, R90, R44 ;  /* 0x0000005a0c2c723c */ /* 0x040ff0000000182c */
[C---:B--2---:R-:W-:Y:S08]  /*4150*/  HMMA.16816.F32 R48, R12.reuse, R24, R48 ;  /* 0x000000180c30723c */ /* 0x044ff00000001830 */
[----:B------:R-:W-:Y:S08]  /*4160*/  HMMA.16816.F32 R36, R12, R26, R36 ;  /* 0x0000001a0c24723c */ /* 0x000ff00000001824 */
[C---:B------:R-:W-:Y:S08]  /*4170*/  HMMA.16816.F32 R40, R8.reuse, R52, R40 ;  /* 0x000000340828723c */ /* 0x040ff00000001828 */
[C---:B------:R-:W-:Y:S01]  /*4180*/  HMMA.16816.F32 R16, R8.reuse, R54, R16 ;  /* 0x000000360810723c */ /* 0x040fe20000001810 */
[----:B------:R-:W2:Y:S07]  /*4190*/  LDSM.16.M88.4 R52, [R135+0x3800] ;  /* 0x003800008734783b */ /* 0x000eae0000000200 */
[C---:B------:R-:W-:Y:S01]  /*41a0*/  HMMA.16816.F32 R12, R8.reuse, R60, R20 ;  /* 0x0000003c080c723c */ /* 0x040fe20000001814 */
[----:B------:R-:W-:Y:S07]  /*41b0*/  LDSM.16.M88.4 R20, [R211+0x4000] ;  /* 0x00400000d314783b */ /* 0x000fee0000000200 */
[C---:B------:R-:W-:Y:S01]  /*41c0*/  HMMA.16816.F32 R28, R8.reuse, R62, R28 ;  /* 0x0000003e081c723c */ /* 0x040fe2000000181c */
[----:B------:R-:W2:Y:S07]  /*41d0*/  LDSM.16.M88.4 R60, [R202+0x2000] ;  /* 0x00200000ca3c783b */ /* 0x000eae0000000200 */
[C---:B------:R-:W-:Y:S08]  /*41e0*/  HMMA.16816.F32 R32, R8.reuse, R76, R32 ;  /* 0x0000004c0820723c */ /* 0x040ff00000001820 */
[C---:B------:R-:W-:Y:S01]  /*41f0*/  HMMA.16816.F32 R44, R8.reuse, R78, R44 ;  /* 0x0000004e082c723c */ /* 0x040fe2000000182c */
[----:B------:R-:W2:Y:S07]  /*4200*/  LDSM.16.M88.4 R76, [R202+0x3000] ;  /* 0x00300000ca4c783b */ /* 0x000eae0000000200 */
[C---:B---3--:R-:W-:Y:S08]  /*4210*/  HMMA.16816.F32 R48, R8.reuse, R56, R48 ;  /* 0x000000380830723c */ /* 0x048ff00000001830 */
[----:B------:R-:W-:Y:S01]  /*4220*/  HMMA.16816.F32 R36, R8, R58, R36 ;  /* 0x0000003a0824723c */ /* 0x000fe20000001824 */
[----:B------:R-:W3:Y:S07]  /*4230*/  LDSM.16.M88.4 R56, [R202+0x3800] ;  /* 0x00380000ca38783b */ /* 0x000eee0000000200 */
[C---:B-1----:R-:W-:Y:S08]  /*4240*/  HMMA.16816.F32 R40, R4.reuse, R64, R40 ;  /* 0x000000400428723c */ /* 0x042ff00000001828 */
[C---:B------:R-:W-:Y:S01]  /*4250*/  HMMA.16816.F32 R24, R4.reuse, R66, R16 ;  /* 0x000000420418723c */ /* 0x040fe20000001810 */
[----:B------:R-:W-:Y:S04]  /*4260*/  LDSM.16.M88.4 R16, [R210+0x4000] ;  /* 0x00400000d210783b */ /* 0x000fe80000000200 */
[----:B------:R-:W1:Y:S03]  /*4270*/  LDSM.16.M88.4 R64, [R201+-0x4000] ;  /* 0xffc00000c940783b */ /* 0x000e660000000200 */
        /* <DEDUP_REMOVED lines=8> */
[----:B------:R-:W2:Y:S07]  /*4300*/  LDSM.16.M88.4 R52, [R201+-0x2800] ;  /* 0xffd80000c934783b */ /* 0x000eae0000000200 */
[C---:B------:R-:W-:Y:S08]  /*4310*/  HMMA.16816.F32 R40, R20.reuse, R60, R40 ;  /* 0x0000003c1428723c */ /* 0x040ff00000001828 */
[C---:B------:R-:W-:Y:S01]  /*4320*/  HMMA.16816.F32 R28, R20.reuse, R62, R24 ;  /* 0x0000003e141c723c */ /* 0x040fe20000001818 */
[----:B------:R-:W-:Y:S07]  /*4330*/  LDSM.16.M88.4 R60, [R200+0x4000] ;  /* 0x00400000c83c783b */ /* 0x000fee0000000200 */
[C---:B------:R-:W-:Y:S01]  /*4340*/  HMMA.16816.F32 R24, R20.reuse, R68, R12 ;  /* 0x000000441418723c */ /* 0x040fe2000000180c */
[----:B------:R-:W5:Y:S07]  /*4350*/  LDSM.16.M88.4 R12, [R208+0x8000] ;  /* 0x00800000d00c783b */ /* 0x000f6e0000000200 */
[C---:B------:R-:W-:Y:S01]  /*4360*/  HMMA.16816.F32 R8, R20.reuse, R70, R8 ;  /* 0x000000461408723c */ /* 0x040fe20000001808 */
[----:B------:R-:W2:Y:S07]  /*4370*/  LDSM.16.M88.4 R68, [R200+0x4800] ;  /* 0x00480000c844783b */ /* 0x000eae0000000200 */
[C---:B------:R-:W-:Y:S08]  /*4380*/  HMMA.16816.F32 R4, R20.reuse, R76, R32 ;  /* 0x0000004c1404723c */ /* 0x040ff00000001820 */
[C---:B------:R-:W-:Y:S01]  /*4390*/  HMMA.16816.F32 R44, R20.reuse, R78, R44 ;  /* 0x0000004e142c723c */ /* 0x040fe2000000182c */
[----:B------:R-:W-:Y:S07]  /*43a0*/  LDSM.16.M88.4 R76, [R202+0x4800] ;  /* 0x00480000ca4c783b */ /* 0x000fee0000000200 */
[C---:B---3--:R-:W-:Y:S08]  /*43b0*/  HMMA.16816.F32 R48, R20.reuse, R56, R48 ;  /* 0x000000381430723c */ /* 0x048ff00000001830 */
[----:B------:R-:W-:Y:S01]  /*43c0*/  HMMA.16816.F32 R32, R20, R58, R36 ;  /* 0x0000003a1420723c */ /* 0x000fe20000001824 */
[----:B------:R-:W3:Y:S07]  /*43d0*/  LDSM.16.M88.4 R56, [R200+0x5800] ;  /* 0x00580000c838783b */ /* 0x000eee0000000200 */
[C---:B-1----:R-:W-:Y:S08]  /*43e0*/  HMMA.16816.F32 R36, R16.reuse, R64, R40 ;  /* 0x000000401024723c */ /* 0x042ff00000001828 */
[C---:B------:R-:W-:Y:S01]  /*43f0*/  HMMA.16816.F32 R28, R16.reuse, R66, R28 ;  /* 0x00000042101c723c */ /* 0x040fe2000000181c */
[----:B------:R-:W-:Y:S07]  /*4400*/  LDSM.16.M88.4 R64, [R135+0x4000] ;  /* 0x004000008740783b */ /* 0x000fee0000000200 */
[C---:B----4-:R-:W-:Y:S08]  /*4410*/  HMMA.16816.F32 R24, R16.reuse, R72, R24 ;  /* 0x000000481018723c */ /* 0x050ff00000001818 */
[C---:B------:R-:W-:Y:S01]  /*4420*/  HMMA.16816.F32 R20, R16.reuse, R74, R8 ;  /* 0x0000004a1014723c */ /* 0x040fe20000001808 */
[----:B------:R-:W1:Y:S04]  /*4430*/  LDSM.16.M88.4 R8, [R209+0x8000] ;  /* 0x00800000d108783b */ /* 0x000e680000000200 */
[----:B------:R-:W4:Y:S03]  /*4440*/  LDSM.16.M88.4 R72, [R135+0x4800] ;  /* 0x004800008748783b */ /* 0x000f260000000200 */
[C---:B------:R-:W-:Y:S08]  /*4450*/  HMMA.16816.F32 R4, R16.reuse, R84, R4 ;  /* 0x000000541004723c */ /* 0x040ff00000001804 */
[C---:B------:R-:W-:Y:S01]  /*4460*/  HMMA.16816.F32 R40, R16.reuse, R86, R44 ;  /* 0x000000561028723c */ /* 0x040fe2000000182c */
[----:B------:R-:W1:Y:S07]  /*4470*/  LDSM.16.M88.4 R84, [R135+0x5000] ;  /* 0x005000008754783b */ /* 0x000e6e0000000200 */
[C---:B--2---:R-:W-:Y:S08]  /*4480*/  HMMA.16816.F32 R48, R16.reuse, R52, R48 ;  /* 0x000000341030723c */ /* 0x044ff00000001830 */
[----:B------:R-:W-:Y:S01]  /*4490*/  HMMA.16816.F32 R16, R16, R54, R32 ;  /* 0x000000361010723c */ /* 0x000fe20000001820 */
[----:B------:R-:W2:Y:S07]  /*44a0*/  LDSM.16.M88.4 R52, [R135+0x5800] ;  /* 0x005800008734783b */ /* 0x000eae0000000200 */
[C---:B-----5:R-:W-:Y:S08]  /*44b0*/  HMMA.16816.F32 R36, R12.reuse, R60, R36 ;  /* 0x0000003c0c24723c */ /* 0x060ff00000001824 */
[C---:B------:R-:W-:Y:S01]  /*44c0*/  HMMA.16816.F32 R32, R12.reuse, R62, R28 ;  /* 0x0000003e0c20723c */ /* 0x040fe2000000181c */
[----:B------:R-:W-:Y:S07]  /*44d0*/  LDSM.16.M88.4 R60, [R202+0x4000] ;  /* 0x00400000ca3c783b */ /* 0x000fee0000000200 */
[C---:B------:R-:W-:Y:S08]  /*44e0*/  HMMA.16816.F32 R28, R12.reuse, R68, R24 ;  /* 0x000000440c1c723c */ /* 0x040ff00000001818 */
[C---:B------:R-:W-:Y:S01]  /*44f0*/  HMMA.16816.F32 R24, R12.reuse, R70, R20 ;  /* 0x000000460c18723c */ /* 0x040fe20000001814 */
[----:B------:R-:W-:Y:S07]  /*4500*/  LDSM.16.M88.4 R68, [R201+-0x2000] ;  /* 0xffe00000c944783b */ /* 0x000fee0000000200 */
[C---:B------:R-:W-:Y:S01]  /*4510*/  HMMA.16816.F32 R20, R12.reuse, R80, R4 ;  /* 0x000000500c14723c */ /* 0x040fe20000001804 */
[----:B------:R-:W5:Y:S07]  /*4520*/  LDSM.16.M88.4 R4, [R211+0x8000] ;  /* 0x00800000d304783b */ /* 0x000f6e0000000200 */
[C---:B------:R-:W-:Y:S01]  /*4530*/  HMMA.16816.F32 R44, R12.reuse, R82, R40 ;  /* 0x000000520c2c723c */ /* 0x040fe20000001828 */
[----:B------:R-:W2:Y:S07]  /*4540*/  LDSM.16.M88.4 R80, [R202+0x5000] ;  /* 0x00500000ca50783b */ /* 0x000eae0000000200 */
[C---:B---3--:R-:W-:Y:S08]  /*4550*/  HMMA.16816.F32 R40, R12.reuse, R56, R48 ;  /* 0x000000380c28723c */ /* 0x048ff00000001830 */
[----:B------:R-:W-:Y:S08]  /*4560*/  HMMA.16816.F32 R16, R12, R58, R16 ;  /* 0x0000003a0c10723c */ /* 0x000ff00000001810 */
[C---:B-1----:R-:W-:Y:S08]  /*4570*/  HMMA.16816.F32 R12, R8.reuse, R64, R36 ;  /* 0x00000040080c723c */ /* 0x042ff00000001824 */
[C---:B----4-:R-:W-:Y:S08]  /*4580*/  HMMA.16816.F32 R36, R8.reuse, R72, R28 ;  /* 0x000000480824723c */ /* 0x050ff0000000181c */
[C---:B------:R-:W-:Y:S01]  /*4590*/  HMMA.16816.F32 R32, R8.reuse, R66, R32 ;  /* 0x000000420820723c */ /* 0x040fe20000001820 */
[----:B------:R-:W1:Y:S07]  /*45a0*/  LDSM.16.M88.4 R64, [R202+0x5800] ;  /* 0x00580000ca40783b */ /* 0x000e6e0000000200 */
[C---:B------:R-:W-:Y:S01]  /*45b0*/  HMMA.16816.F32 R28, R8.reuse, R74, R24 ;  /* 0x0000004a081c723c */ /* 0x040fe20000001818 */
[----:B------:R-:W-:Y:S07]  /*45c0*/  LDSM.16.M88.4 R72, [R201+-0x1800] ;  /* 0xffe80000c948783b */ /* 0x000fee0000000200 */
[C---:B------:R-:W-:Y:S01]  /*45d0*/  HMMA.16816.F32 R24, R8.reuse, R84, R20 ;  /* 0x000000540818723c */ /* 0x040fe20000001814 */
[----:B------:R-:W3:Y:S07]  /*45e0*/  LDSM.16.M88.4 R20, [R210+0x8000] ;  /* 0x00800000d214783b */ /* 0x000eee0000000200 */
[C---:B------:R-:W-:Y:S01]  /*45f0*/  HMMA.16816.F32 R56, R8.reuse, R86, R44 ;  /* 0x000000560838723c */ /* 0x040fe2000000182c */
[----:B------:R-:W-:Y:S07]  /*4600*/  LDSM.16.M88.4 R84, [R201+-0x800] ;  /* 0xfff80000c954783b */ /* 0x000fee0000000200 */
[C---:B--2---:R-:W-:Y:S01]  /*4610*/  HMMA.16816.F32 R48, R8.reuse, R52, R40 ;  /* 0x000000340830723c */ /* 0x044fe20000001828 */
[----:B------:R-:W-:Y:S07]  /*4620*/  LDSM.16.M88.4 R40, [R201+-0x1000] ;  /* 0xfff00000c928783b */ /* 0x000fee0000000200 */
[----:B------:R-:W-:Y:S01]  /*4630*/  HMMA.16816.F32 R44, R8, R54, R16 ;  /* 0x00000036082c723c */ /* 0x000fe20000001810 */
[----:B------:R-:W-:Y:S07]  /*4640*/  LDSM.16.M88.4 R16, [R208+0xc000] ;  /* 0x00c00000d010783b */ /* 0x000fee0000000200 */
[C---:B-----5:R-:W-:Y:S08]  /*4650*/  HMMA.16816.F32 R8, R4.reuse, R60, R12 ;  /* 0x0000003c0408723c */ /* 0x060ff0000000180c */
[C---:B------:R-:W-:Y:S01]  /*4660*/  HMMA.16816.F32 R12, R4.reuse, R62, R32 ;  /* 0x0000003e040c723c */ /* 0x040fe20000001820 */
[----:B------:R-:W2:Y:S07]  /*4670*/  LDSM.16.M88.4 R60, [R200+0x6000] ;  /* 0x00600000c83c783b */ /* 0x000eae0000000200 */
[C---:B------:R-:W-:Y:S08]  /*4680*/  HMMA.16816.F32 R52, R4.reuse, R78, R28 ;  /* 0x0000004e0434723c */ /* 0x040ff0000000181c */
[C---:B------:R-:W-:Y:S08]  /*4690*/  HMMA.16816.F32 R36, R4.reuse, R76, R36 ;  /* 0x0000004c0424723c */ /* 0x040ff00000001824 */
[C---:B------:R-:W-:Y:S08]  /*46a0*/  HMMA.16816.F32 R32, R4.reuse, R80, R24 ;  /* 0x000000500420723c */ /* 0x040ff00000001818 */
[C---:B------:R-:W-:Y:S01]  /*46b0*/  HMMA.16816.F32 R28, R4.reuse, R82, R56 ;  /* 0x00000052041c723c */ /* 0x040fe20000001838 */
[----:B------:R-:W-:Y:S07]  /*46c0*/  LDSM.16.M88.4 R56, [R201] ;  /* 0x00000000c938783b */ /* 0x000fee0000000200 */
[C---:B-1----:R-:W-:Y:S08]  /*46d0*/  HMMA.16816.F32 R48, R4.reuse, R64, R48 ;  /* 0x000000400430723c */ /* 0x042ff00000001830 */
[----:B------:R-:W-:Y:S01]  /*46e0*/  HMMA.16816.F32 R92, R4, R66, R44 ;  /* 0x00000042045c723c */ /* 0x000fe2000000182c */
[----:B------:R-:W-:Y:S04]  /*46f0*/  LDSM.16.M88.4 R44, [R135+0x6000] ;  /* 0x00600000872c783b */ /* 0x000fe80000000200 */
[----:B------:R-:W-:Y:S03]  /*4700*/  LDSM.16.M88.4 R64, [R135+0x6800] ;  /* 0x006800008740783b */ /* 0x000fe60000000200 */
[C---:B---3--:R-:W-:Y:S01]  /*4710*/  HMMA.16816.F32 R4, R20.reuse, R68, R8 ;  /* 0x000000441404723c */ /* 0x048fe20000001808 */
[----:B------:R-:W-:Y:S07]  /*4720*/  LDSM.16.M88.4 R8, [R211+0xc000] ;  /* 0x00c00000d308783b */ /* 0x000fee0000000200 */
[C---:B------:R-:W-:Y:S01]  /*4730*/  HMMA.16816.F32 R24, R20.reuse, R70, R12 ;  /* 0x000000461418723c */ /* 0x040fe2000000180c */
[----:B------:R-:W1:Y:S07]  /*4740*/  LDSM.16.M88.4 R12, [R209+0xc000] ;  /* 0x00c00000d10c783b */ /* 0x000e6e0000000200 */
[----:B------:R-:W-:Y:S01]  /*4750*/  HMMA.16816.F32 R68, R20, R74, R52 ;  /* 0x0000004a1444723c */ /* 0x000fe20000001834 */
[----:B------:R-:W3:Y:S07]  /*4760*/  LDSM.16.M88.4 R52, [R200+0x6800] ;  /* 0x00680000c834783b */ /* 0x000eee0000000200 */
[----:B--2---:R-:W-:Y:S08]  /*4770*/  HMMA.16816.F32 R4, R16, R60, R4 ;  /* 0x0000003c1004723c */ /* 0x004ff00000001804 */
[C---:B------:R-:W-:Y:S01]  /*4780*/  HMMA.16816.F32 R88, R20.reuse, R84, R48 ;  /* 0x000000541458723c */ /* 0x040fe20000001830 */
[----:B------:R-:W2:Y:S07]  /*4790*/  LDSM.16.M88.4 R48, [R202+0x6000] ;  /* 0x00600000ca30783b */ /* 0x000eae0000000200 */
[----:B------:R-:W-:Y:S08]  /*47a0*/  HMMA.16816.F32 R76, R20, R42, R28 ;  /* 0x0000002a144c723c */ /* 0x000ff0000000181c */
[----:B------:R-:W-:Y:S01]  /*47b0*/  HMMA.16816.F32 R28, R16, R62, R24 ;  /* 0x0000003e101c723c */ /* 0x000fe20000001818 */
[----:B------:R-:W-:Y:S07]  /*47c0*/  LDSM.16.M88.4 R60, [R202+0x6800] ;  /* 0x00680000ca3c783b */ /* 0x000fee0000000200 */
[----:B------:R-:W-:Y:S01]  /*47d0*/  HMMA.16816.F32 R36, R20, R72, R36 ;  /* 0x000000481424723c */ /* 0x000fe20000001824 */
[----:B------:R-:W-:Y:S07]  /*47e0*/  LDSM.16.M88.4 R72, [R200+0x7800] ;  /* 0x00780000c848783b */ /* 0x000fee0000000200 */
[C---:B-1----:R-:W-:Y:S01]  /*47f0*/  HMMA.16816.F32 R24, R12.reuse, R44, R4 ;  /* 0x0000002c0c18723c */ /* 0x042fe20000001804 */
[----:B------:R-:W1:Y:S07]  /*4800*/  LDSM.16.M88.4 R4, [R210+0xc000] ;  /* 0x00c00000d204783b */ /* 0x000e6e0000000200 */
[----:B------:R-:W-:Y:S01]  /*4810*/  HMMA.16816.F32 R28, R12, R46, R28 ;  /* 0x0000002e0c1c723c */ /* 0x000fe2000000181c */
[----:B------:R-:W4:Y:S07]  /*4820*/  LDSM.16.M88.4 R44, [R200+0x7000] ;  /* 0x00700000c82c783b */ /* 0x000f2e0000000200 */
[----:B------:R-:W-:Y:S08]  /*4830*/  HMMA.16816.F32 R80, R20, R40, R32 ;  /* 0x000000281450723c */ /* 0x000ff00000001820 */
[----:B---3--:R-:W-:Y:S08]  /*4840*/  HMMA.16816.F32 R32, R16, R52, R36 ;  /* 0x000000341020723c */ /* 0x008ff00000001824 */
        /* <DEDUP_REMOVED lines=8> */
[----:B----4-:R-:W-:Y:S08]  /*48d0*/  HMMA.16816.F32 R20, R16, R44, R80 ;  /* 0x0000002c1014723c */ /* 0x010ff00000001850 */
[----:B------:R-:W-:Y:S01]  /*48e0*/  HMMA.16816.F32 R32, R12, R66, R40 ;  /* 0x000000420c20723c */ /* 0x000fe20000001828 */
[----:B------:R-:W-:-:S07]  /*48f0*/  FMUL.FTZ R0, R48, c[0x0][0x320] ;  /* 0x0000c80030007a20 */ /* 0x000fce0000410000 */
[----:B------:R-:W-:Y:S01]  /*4900*/  HMMA.16816.F32 R28, R4, R58, R28 ;  /* 0x0000003a041c723c */ /* 0x000fe2000000181c */
[----:B------:R-:W1:Y:S07]  /*4910*/  LDSM.16.M88.4 R56, [R202+0x7000] ;  /* 0x00700000ca38783b */ /* 0x000e6e0000000200 */
[----:B------:R-:W-:Y:S08]  /*4920*/  HMMA.16816.F32 R36, R8, R60, R36 ;  /* 0x0000003c0824723c */ /* 0x000ff00000001824 */
[----:B------:R-:W-:Y:S01]  /*4930*/  HMMA.16816.F32 R44, R16, R46, R76 ;  /* 0x0000002e102c723c */ /* 0x000fe2000000184c */
[----:B------:R4:W1:Y:S07]  /*4940*/  MUFU.TANH R76, R0 ;  /* 0x00000000004c7308 */ /* 0x00086e0000002400 */
[----:B--2---:R-:W-:Y:S08]  /*4950*/  HMMA.16816.F32 R24, R12, R68, R20 ;  /* 0x000000440c18723c */ /* 0x004ff00000001814 */
[----:B------:R-:W-:Y:S01]  /*4960*/  HMMA.16816.F32 R20, R8, R62, R32 ;  /* 0x0000003e0814723c */ /* 0x000fe20000001820 */
[----:B----4-:R-:W-:Y:S01]  /*4970*/  FMUL.FTZ R0, R49, c[0x0][0x320] ;  /* 0x0000c80031007a20 */ /* 0x010fe20000410000 */
[----:B------:R-:W2:Y:S06]  /*4980*/  LDSM.16.M88.4 R60, [R135+0x7800] ;  /* 0x00780000873c783b */ /* 0x000eac0000000200 */
[----:B------:R-:W-:Y:S01]  /*4990*/  HMMA.16816.F32 R64, R16, R72, R88 ;  /* 0x000000481040723c */ /* 0x000fe20000001858 */
[----:B------:R4:W1:Y:S07]  /*49a0*/  MUFU.TANH R72, R0 ;  /* 0x0000000000487308 */ /* 0x00086e0000002400 */
[----:B---3--:R-:W-:Y:S08]  /*49b0*/  HMMA.16816.F32 R36, R4, R52, R36 ;  /* 0x000000340424723c */ /* 0x008ff00000001824 */
[----:B------:R-:W-:Y:S01]  /*49c0*/  HMMA.16816.F32 R40, R12, R70, R44 ;  /* 0x000000460c28723c */ /* 0x000fe2000000182c */
[----:B----4-:R-:W-:Y:S01]  /*49d0*/  FMUL.FTZ R0, R50, c[0x0][0x320] ;  /* 0x0000c80032007a20 */ /* 0x010fe20000410000 */
[----:B------:R-:W3:Y:S03]  /*49e0*/  LDSM.16.M88.4 R44, [R202+0x7800] ;  /* 0x00780000ca2c783b */ /* 0x000ee60000000200 */
[----:B------:R4:W2:Y:S03]  /*49f0*/  MUFU.TANH R77, R0 ;  /* 0x00000000004d7308 */ /* 0x0008a60000002400 */
[----:B-1----:R-:W-:Y:S08]  /*4a00*/  HMMA.16816.F32 R32, R8, R56, R24 ;  /* 0x000000380820723c */ /* 0x002ff00000001818 */
[----:B------:R-:W-:Y:S01]  /*4a10*/  HMMA.16816.F32 R24, R4, R54, R20 ;  /* 0x000000360418723c */ /* 0x000fe20000001814 */
[----:B----4-:R-:W-:-:S02]  /*4a20*/  FMUL.FTZ R0, R51, c[0x0][0x320] ;  /* 0x0000c80033007a20 */ /* 0x010fc40000410000 */
[----:B------:R-:W1:Y:S05]  /*4a30*/  LDSM.16.M88.4 R48, [R201+0x1000] ;  /* 0x00100000c930783b */ /* 0x000e6a0000000200 */
[----:B------:R-:W-:Y:S01]  /*4a40*/  HMMA.16816.F32 R16, R16, R74, R84 ;  /* 0x0000004a1010723c */ /* 0x000fe20000001854 */
[----:B------:R4:W1:Y:S07]  /*4a50*/  MUFU.TANH R73, R0 ;  /* 0x0000000000497308 */ /* 0x00086e0000002400 */
[----:B--2---:R-:W-:Y:S01]  /*4a60*/  HMMA.16816.F32 R20, R12, R60, R64 ;  /* 0x0000003c0c14723c */ /* 0x004fe20000001840 */
[----:B----4-:R-:W-:-:S04]  /*4a70*/  FMUL.FTZ R0, R28, c[0x0][0x320] ;  /* 0x0000c8001c007a20 */ /* 0x010fc80000410000 */
[----:B------:R2:W4:Y:S11]  /*4a80*/  MUFU.TANH R69, R0 ;  /* 0x0000000000457308 */ /* 0x0005360000002400 */
[----:B------:R-:W-:Y:S08]  /*4a90*/  HMMA.16816.F32 R12, R12, R62, R16 ;  /* 0x0000003e0c0c723c */ /* 0x000ff00000001810 */
[----:B---3--:R-:W-:Y:S01]  /*4aa0*/  HMMA.16816.F32 R16, R8, R44, R20 ;  /* 0x0000002c0810723c */ /* 0x008fe20000001814 */
[----:B--2---:R-:W-:-:S07]  /*4ab0*/  FMUL.FTZ R0, R29, c[0x0][0x320] ;  /* 0x0000c8001d007a20 */ /* 0x004fce0000410000 */
[----:B-1----:R-:W-:Y:S01]  /*4ac0*/  HMMA.16816.F32 R32, R4, R48, R32 ;  /* 0x000000300420723c */ /* 0x002fe20000001820 */
[----:B------:R1:W2:Y:S02]  /*4ad0*/  MUFU.TANH R68, R0 ;  /* 0x0000000000447308 */ /* 0x0002a40000002400 */
[----:B-1----:R-:W-:-:S06]  /*4ae0*/  FMUL.FTZ R0, R30, c[0x0][0x320] ;  /* 0x0000c8001e007a20 */ /* 0x002fcc0000410000 */
[----:B------:R1:W3:Y:S02]  /*4af0*/  MUFU.TANH R70, R0 ;  /* 0x0000000000467308 */ /* 0x0002e40000002400 */
[----:B-1----:R-:W-:Y:S02]  /*4b00*/  FMUL.FTZ R0, R31, c[0x0][0x320] ;  /* 0x0000c8001f007a20 */ /* 0x002fe40000410000 */
[C---:B------:R-:W-:Y:S04]  /*4b10*/  HMMA.16816.F32 R28, R8.reuse, R58, R40 ;  /* 0x0000003a081c723c */ /* 0x040fe80000001828 */
[----:B------:R1:W1:Y:S04]  /*4b20*/  MUFU.TANH R56, R0 ;  /* 0x0000000000387308 */ /* 0x0002680000002400 */
[----:B------:R-:W-:Y:S01]  /*4b30*/  HMMA.16816.F32 R8, R8, R46, R12 ;  /* 0x0000002e0808723c */ /* 0x000fe2000000180c */
[----:B-1----:R-:W-:-:S04]  /*4b40*/  FMUL.FTZ R0, R36, c[0x0][0x320] ;  /* 0x0000c80024007a20 */ /* 0x002fc80000410000 */
[----:B------:R1:W1:Y:S11]  /*4b50*/  MUFU.TANH R54, R0 ;  /* 0x0000000000367308 */ /* 0x0002760000002400 */
[----:B------:R-:W-:Y:S01]  /*4b60*/  HMMA.16816.F32 R20, R4, R50, R28 ;  /* 0x000000320414723c */ /* 0x000fe2000000181c */
[----:B-1----:R-:W-:-:S04]  /*4b70*/  FMUL.FTZ R0, R37, c[0x0][0x320] ;  /* 0x0000c80025007a20 */ /* 0x002fc80000410000 */
[----:B------:R1:W1:Y:S02]  /*4b80*/  MUFU.TANH R52, R0 ;  /* 0x0000000000347308 */ /* 0x0002640000002400 */
[----:B-1----:R-:W-:-:S06]  /*4b90*/  FMUL.FTZ R0, R38, c[0x0][0x320] ;  /* 0x0000c80026007a20 */ /* 0x002fcc0000410000 */
[----:B------:R1:W1:Y:S02]  /*4ba0*/  MUFU.TANH R55, R0 ;  /* 0x0000000000377308 */ /* 0x0002640000002400 */
[----:B-1----:R-:W-:Y:S02]  /*4bb0*/  FMUL.FTZ R0, R39, c[0x0][0x320] ;  /* 0x0000c80027007a20 */ /* 0x002fe40000410000 */
[----:B------:R-:W1:Y:S01]  /*4bc0*/  LDSM.16.M88.4 R36, [R201+0x1800] ;  /* 0x00180000c924783b */ /* 0x000e620000000200 */
[----:B------:R-:W-:-:S04]  /*4bd0*/  DEPBAR.LE SB0, 0x0 ;  /* 0x000080000000791a */ /* 0x000fc80000000000 */
[----:B------:R5:W1:Y:S02]  /*4be0*/  MUFU.TANH R53, R0 ;  /* 0x0000000000357308 */ /* 0x000a640000002400 */
[----:B-----5:R-:W-:-:S06]  /*4bf0*/  FMUL.FTZ R0, R24, c[0x0][0x320] ;  /* 0x0000c80018007a20 */ /* 0x020fcc0000410000 */
[----:B------:R5:W2:Y:S01]  /*4c00*/  MUFU.TANH R42, R0 ;  /* 0x00000000002a7308 */ /* 0x000aa20000002400 */
[----:B-1----:R-:W-:Y:S01]  /*4c10*/  HMMA.16816.F32 R12, R4, R36, R16 ;  /* 0x00000024040c723c */ /* 0x002fe20000001810 */
[----:B-----5:R-:W-:-:S06]  /*4c20*/  FMUL.FTZ R0, R25, c[0x0][0x320] ;  /* 0x0000c80019007a20 */ /* 0x020fcc0000410000 */
        /* <DEDUP_REMOVED lines=69> */
.L_x_2210:
[----:B------:R-:W-:Y:S05]  /*5080*/  BRA.DIV ~URZ, `(.L_x_2063) ;  /* 0x00015a127f007947 */ /* 0x000fea000b800000 */
[----:B------:R-:W3:Y:S01]  /*5090*/  SHFL.IDX PT, R0, R10, RZ, 0x181f ;  /* 0x00181fff0a007589 */ /* 0x000ee200000e0000 */
[----:B------:R-:W-:Y:S02]  /*50a0*/  ISETP.GE.AND P0, PT, R217, c[0x0][0x1d4], PT ;  /* 0x00007500d9007a0c */ /* 0x000fe40003f06270 */
[----:B------:R-:W-:Y:S02]  /*50b0*/  ISETP.GE.AND P2, PT, R223, c[0x0][0x1d4], PT ;  /* 0x00007500df007a0c */ /* 0x000fe40003f46270 */
[----:B------:R-:W-:Y:S02]  /*50c0*/  SEL R14, RZ, 0x10, P0 ;  /* 0x00000010ff0e7807 */ /* 0x000fe40000000000 */
[----:B------:R-:W-:Y:S02]  /*50d0*/  SEL R13, RZ, 0x10, P2 ;  /* 0x00000010ff0d7807 */ /* 0x000fe40001000000 */
[----:B---3--:R-:W-:-:S05]  /*50e0*/  IADD3 R2, P1, R0, R103, RZ ;  /* 0x0000006700027210 */ /* 0x008fca0007f3e0ff */
[----:B--2---:R-:W-:Y:S01]  /*50f0*/  IMAD.X R3, R4, 0x1, R96, P1 ;  /* 0x0000000104037824 */ /* 0x004fe200008e0660 */
[----:B------:R-:W-:-:S04]  /*5100*/  IADD3 R8, P1, R0, R104, RZ ;  /* 0x0000006800087210 */ /* 0x000fc80007f3e0ff */
[----:B------:R-:W-:Y:S01]  /*5110*/  @!PT LDS RZ, [RZ] ;  /* 0x00000000fffff984 */ /* 0x000fe20000000800 */
[----:B------:R-:W-:Y:S01]  /*5120*/  @!PT LDS RZ, [RZ] ;  /* 0x00000000fffff984 */ /* 0x000fe20000000800 */
[----:B------:R2:W-:Y:S01]  /*5130*/  LDGSTS.E.BYPASS.LTC128B.128 [R215+0x8100], [R2.64], !P0 ;  /* 0x0810000002d77fae */ /* 0x0005e2000c101d46 */
[----:B------:R-:W-:Y:S01]  /*5140*/  IADD3 R6, P0, R0, R105, RZ ;  /* 0x0000006900067210 */ /* 0x000fe20007f1e0ff */
[----:B------:R-:W-:Y:S01]  /*5150*/  IMAD.X R9, R4, 0x1, R97, P1 ;  /* 0x0000000104097824 */ /* 0x000fe200008e0661 */
[----:B------:R-:W-:-:S03]  /*5160*/  ISETP.GE.AND P1, PT, R222, c[0x0][0x1d4], PT ;  /* 0x00007500de007a0c */ /* 0x000fc60003f26270 */
[----:B------:R-:W-:Y:S01]  /*5170*/  IMAD.X R7, R4, 0x1, R98, P0 ;  /* 0x0000000104077824 */ /* 0x000fe200000e0662 */
[----:B------:R-:W-:Y:S01]  /*5180*/  ISETP.GE.AND P0, PT, R224, c[0x0][0x1d4], PT ;  /* 0x00007500e0007a0c */ /* 0x000fe20003f06270 */
[----:B------:R3:W-:Y:S01]  /*5190*/  LDGSTS.E.BYPASS.LTC128B.128 [R215+0xa100], [R8.64], !P2 ;  /* 0x0a10000008d77fae */ /* 0x0007e2000d101d46 */
[----:B------:R-:W-:-:S07]  /*51a0*/  SEL R12, RZ, 0x10, P1 ;  /* 0x00000010ff0c7807 */ /* 0x000fce0000800000 */
[----:B------:R3:W-:Y:S01]  /*51b0*/  LDGSTS.E.BYPASS.LTC128B.128 [R215+0xc100], [R6.64], !P1 ;  /* 0x0c10000006d77fae */ /* 0x0007e2000c901d46 */
[----:B--2---:R-:W-:-:S03]  /*51c0*/  IADD3 R2, P3, R0, R106, RZ ;  /* 0x0000006a00027210 */ /* 0x004fc60007f7e0ff */
[----:B------:R-:W2:Y:S02]  /*51d0*/  SHFL.IDX PT, R0, R10, 0x1, 0x181f ;  /* 0x00381f000a007f89 */ /* 0x000ea400000e0000 */
[----:B------:R-:W-:Y:S02]  /*51e0*/  IMAD.X R3, R4, 0x1, R99, P3 ;  /* 0x0000000104037824 */ /* 0x000fe400018e0663 */
[----:B------:R4:W1:Y:S04]  /*51f0*/  SHFL.IDX PT, R4, R5, 0x1, 0x181f ;  /* 0x00381f0005047f89 */ /* 0x00086800000e0000 */
[----:B------:R3:W-:Y:S01]  /*5200*/  LDGSTS.E.BYPASS.LTC128B.128 [R215+0xe100], [R2.64], !P0 ;  /* 0x0e10000002d77fae */ /* 0x0007e2000c101d46 */
[----:B-1--4-:R-:W-:-:S03]  /*5210*/  SEL R5, RZ, 0x10, P0 ;  /* 0x00000010ff057807 */ /* 0x012fc60000000000 */
.L_x_2211:
[----:B--23--:R-:W-:Y:S02]  /*5220*/  IADD3 R2, -R14, 0x10, RZ ;  /* 0x000000100e027810 */ /* 0x00cfe40007ffe1ff */
[----:B------:R-:W-:-:S02]  /*5230*/  IADD3 R3, -R13, 0x10, RZ ;  /* 0x000000100d037810 */ /* 0x000fc40007ffe1ff */
[----:B------:R-:W-:Y:S02]  /*5240*/  LOP3.LUT R2, R2, 0xf, RZ, 0xc0, !PT ;  /* 0x0000000f02027812 */ /* 0x000fe400078ec0ff */
[----:B------:R-:W-:Y:S02]  /*5250*/  ISETP.NE.U32.AND P3, PT, R14, RZ, PT ;  /* 0x000000ff0e00720c */ /* 0x000fe40003f65070 */
[----:B------:R-:W-:Y:S02]  /*5260*/  IADD3 R10, P1, P0, R2, R0, R103 ;  /* 0x00000000020a7210 */ /* 0x000fe4000783e067 */
[----:B------:R-:W-:Y:S02]  /*5270*/  LOP3.LUT R2, R3, 0xf, RZ, 0xc0, !PT ;  /* 0x0000000f03027812 */ /* 0x000fe400078ec0ff */
[----:B------:R-:W-:Y:S02]  /*5280*/  IADD3 R3, -R12, 0x10, RZ ;  /* 0x000000100c037810 */ /* 0x000fe40007ffe1ff */
[----:B------:R-:W-:-:S02]  /*5290*/  IADD3.X R11, RZ, R4, R96, P1, P0 ;  /* 0x00000004ff0b7210 */ /* 0x000fc40000fe0460 */
[----:B------:R-:W-:Y:S02]  /*52a0*/  IADD3 R8, P1, P0, R2, R0, R104 ;  /* 0x0000000002087210 */ /* 0x000fe4000783e068 */
[----:B------:R-:W-:Y:S01]  /*52b0*/  LOP3.LUT R2, R3, 0xf, RZ, 0xc0, !PT ;  /* 0x0000000f03027812 */ /* 0x000fe200078ec0ff */
[----:B------:R-:W-:Y:S01]  /*52c0*/  @!PT LDS RZ, [RZ] ;  /* 0x00000000fffff984 */ /* 0x000fe20000000800 */
[----:B------:R-:W-:Y:S01]  /*52d0*/  @!PT LDS RZ, [RZ] ;  /* 0x00000000fffff984 */ /* 0x000fe20000000800 */
[----:B------:R-:W-:Y:S01]  /*52e0*/  @!PT LDS RZ, [RZ] ;  /* 0x00000000fffff984 */ /* 0x000fe20000000800 */
[----:B------:R1:W-:Y:S01]  /*52f0*/  LDGSTS.E.BYPASS.LTC128B.128.ZFILL [R215+0x9100], [R10.64], P3 ;  /* 0x091000000ad77fae */ /* 0x0003e20009941d46 */
[----:B------:R-:W-:Y:S02]  /*5300*/  IADD3 R3, -R5, 0x10, RZ ;  /* 0x0000001005037810 */ /* 0x000fe40007ffe1ff */
[----:B------:R-:W-:Y:S02]  /*5310*/  IADD3.X R9, RZ, R4, R97, P1, P0 ;  /* 0x00000004ff097210 */ /* 0x000fe40000fe0461 */
[----:B------:R-:W-:Y:S02]  /*5320*/  IADD3 R6, P1, P0, R2, R0, R105 ;  /* 0x0000000002067210 */ /* 0x000fe4000783e069 */
[----:B------:R-:W-:-:S02]  /*5330*/  LOP3.LUT R2, R3, 0xf, RZ, 0xc0, !PT ;  /* 0x0000000f03027812 */ /* 0x000fc400078ec0ff */
[----:B------:R-:W-:Y:S02]  /*5340*/  IADD3.X R7, RZ, R4, R98, P1, P0 ;  /* 0x00000004ff077210 */ /* 0x000fe40000fe0462 */
[----:B------:R-:W-:Y:S02]  /*5350*/  IADD3 R2, P1, P0, R2, R0, R106 ;  /* 0x0000000002027210 */ /* 0x000fe4000783e06a */
[----:B------:R-:W-:Y:S02]  /*5360*/  ISETP.NE.U32.AND P2, PT, R13, RZ, PT ;  /* 0x000000ff0d00720c */ /* 0x000fe40003f45070 */
[----:B------:R-:W-:Y:S02]  /*5370*/  IADD3.X R3, RZ, R4, R99, P1, P0 ;  /* 0x00000004ff037210 */ /* 0x000fe40000fe0463 */
[----:B------:R-:W-:Y:S02]  /*5380*/  ISETP.NE.U32.AND P1, PT, R12, RZ, PT ;  /* 0x000000ff0c00720c */ /* 0x000fe40003f25070 */
[----:B------:R-:W-:-:S07]  /*5390*/  ISETP.NE.U32.AND P0, PT, R5, RZ, PT ;  /* 0x000000ff0500720c */ /* 0x000fce0003f05070 */
[----:B------:R1:W-:Y:S04]  /*53a0*/  LDGSTS.E.BYPASS.LTC128B.128.ZFILL [R215+0xb100], [R8.64], P2 ;  /* 0x0b10000008d77fae */ /* 0x0003e80009141d46 */
[----:B------:R1:W-:Y:S04]  /*53b0*/  LDGSTS.E.BYPASS.LTC128B.128.ZFILL [R215+0xd100], [R6.64], P1 ;  /* 0x0d10000006d77fae */ /* 0x0003e80008941d46 */
[----:B------:R1:W-:Y:S02]  /*53c0*/  LDGSTS.E.BYPASS.LTC128B.128.ZFILL [R215+0xf100], [R2.64], P0 ;  /* 0x0f10000002d77fae */ /* 0x0003e40008141d46 */
.L_x_2061:
[----:B--234-:R-:W-:Y:S05]  /*53d0*/  BSYNC B0 ;  /* 0x0000000000007941 */ /* 0x01cfea0003800000 */
.L_x_2060:
[----:B-1----:R-:W-:Y:S01]  /*53e0*/  IMAD.MOV.U32 R0, RZ, RZ, c[0x0][0x2c4] ;  /* 0x0000b100ff007624 */ /* 0x002fe200078e00ff */
[----:B------:R-:W-:Y:S01]  /*53f0*/  ULDC UR4, c[0x0][0x324] ;  /* 0x0000c90000047ab9 */ /* 0x000fe20000000800 */
[----:B------:R-:W-:Y:S01]  /*5400*/  IADD3 R2, R227, 0x1, -R100 ;  /* 0x00000001e3027810 */ /* 0x000fe20007ffe864 */
[----:B------:R-:W-:Y:S01]  /*5410*/  ULOP3.LUT UR4, URZ, UR4, URZ, 0x33, !UPT ;  /* 0x000000043f047292 */ /* 0x000fe2000f8e333f */
[----:B------:R-:W0:Y:S01]  /*5420*/  LDGDEPBAR ;  /* 0x00000000000079af */ /* 0x000e220000000000 */
[----:B------:R-:W-:Y:S01]  /*5430*/  ISETP.NE.AND P0, PT, R0, 0x1, PT ;  /* 0x000000010000780c */ /* 0x000fe20003f05270 */
[----:B------:R-:W-:-:S02]  /*5440*/  IMAD.IADD R0, R243, 0x1, R242 ;  /* 0x00000001f3007824 */ /* 0x000fc400078e02f2 */
        /* <DEDUP_REMOVED lines=9> */
.L_x_2212:
        /* <DEDUP_REMOVED lines=17> */
.L_x_2067:
[----:B------:R-:W-:-:S04]  /*55f0*/  MOV R5, 0x1 ;  /* 0x0000000100057802 */ /* 0x000fc80000000f00 */
[----:B------:R-:W-:-:S13]  /*5600*/  ISETP.NE.AND P0, PT, R5, c[0x0][0x32c], PT ;  /* 0x0000cb0005007a0c */ /* 0x000fda0003f05270 */
[----:B------:R-:W-:-:S05]  /*5610*/  @P0 IMAD.HI.U32 R5, R3, c[0x0][0x330], RZ ;  /* 0x0000cc0003050a27 */ /* 0x000fca00078e00ff */
[----:B------:R-:W-:Y:S02]  /*5620*/  @P0 SHF.R.U32.HI R3, RZ, c[0x0][0x334], R5 ;  /* 0x0000cd00ff030a19 */ /* 0x000fe40000011605 */
.L_x_2068:
[----:B------:R-:W-:Y:S05]  /*5630*/  BSYNC B0 ;  /* 0x0000000000007941 */ /* 0x000fea0003800000 */
.L_x_2066:
[----:B------:R-:W-:-:S04]  /*5640*/  IMAD R3, R3, c[0x0][0x32c], -R100 ;  /* 0x0000cb0003037a24 */ /* 0x000fc800078e0a64 */
[----:B------:R-:W-:-:S05]  /*5650*/  IMAD.IADD R3, R3, 0x1, -R231 ;  /* 0x0000000103037824 */ /* 0x000fca00078e0ae7 */
[----:B------:R-:W-:Y:S02]  /*5660*/  IADD3 R5, R3, c[0x0][0x32c], RZ ;  /* 0x0000cb0003057a10 */ /* 0x000fe40007ffe0ff */
[----:B------:R-:W-:Y:S02]  /*5670*/  IMNMX R0, R0, R3, !PT ;  /* 0x0000000300007217 */ /* 0x000fe40007800200 */
[----:B------:R-:W-:Y:S02]  /*5680*/  IMNMX R2, R2, R5, PT ;  /* 0x0000000502027217 */ /* 0x000fe40003800200 */
.L_x_2065:
        /* <DEDUP_REMOVED lines=51> */
.L_x_2213:
        /* <DEDUP_REMOVED lines=10> */
[----:B-12---:R-:W-:Y:S01]  /*5a60*/  IMAD.MOV.U32 R4, RZ, RZ, 0x1 ;  /* 0x00000001ff047424 */ /* 0x006fe200078e00ff */
[----:B------:R-:W-:-:S04]  /*5a70*/  LOP3.LUT R3, RZ, R3, RZ, 0x33, !PT ;  /* 0x00000003ff037212 */ /* 0x000fc800078e33ff */
[----:B------:R-:W-:-:S13]  /*5a80*/  ISETP.NE.AND P0, PT, R4, c[0x0][0x32c], PT ;  /* 0x0000cb0004007a0c */ /* 0x000fda0003f05270 */
[----:B------:R-:W-:-:S05]  /*5a90*/  @P0 IMAD.HI.U32 R4, R3, c[0x0][0x330], RZ ;  /* 0x0000cc0003040a27 */ /* 0x000fca00078e00ff */
[----:B------:R-:W-:-:S04]  /*5aa0*/  @P0 SHF.R.U32.HI R3, RZ, c[0x0][0x334], R4 ;  /* 0x0000cd00ff030a19 */ /* 0x000fc80000011604 */
[----:B------:R-:W-:Y:S01]  /*5ab0*/  LOP3.LUT R3, RZ, R3, RZ, 0x33, !PT ;  /* 0x00000003ff037212 */ /* 0x000fe200078e33ff */
[----:B------:R-:W-:Y:S05]  /*5ac0*/  BRA `(.L_x_2073) ;  /* 0x0000004000007947 */ /* 0x000fea0003800000 */
.L_x_2072:
[----:B-12---:R-:W-:-:S04]  /*5ad0*/  MOV R4, 0x1 ;  /* 0x0000000100047802 */ /* 0x006fc80000000f00 */
[----:B------:R-:W-:-:S13]  /*5ae0*/  ISETP.NE.AND P0, PT, R4, c[0x0][0x32c], PT ;  /* 0x0000cb0004007a0c */ /* 0x000fda0003f05270 */
[----:B------:R-:W-:-:S05]  /*5af0*/  @P0 IMAD.HI.U32 R4, R3, c[0x0][0x330], RZ ;  /* 0x0000cc0003040a27 */ /* 0x000fca00078e00ff */
[----:B------:R-:W-:Y:S02]  /*5b00*/  @P0 SHF.R.U32.HI R3, RZ, c[0x0][0x334], R4 ;  /* 0x0000cd00ff030a19 */ /* 0x000fe40000011604 */
.L_x_2073:
[----:B------:R-:W-:Y:S05]  /*5b10*/  BSYNC B0 ;  /* 0x0000000000007941 */ /* 0x000fea0003800000 */
.L_x_2071:
[----:B------:R-:W-:-:S04]  /*5b20*/  IMAD R3, R3, c[0x0][0x32c], -R100 ;  /* 0x0000cb0003037a24 */ /* 0x000fc800078e0a64 */
[----:B------:R-:W-:-:S05]  /*5b30*/  IMAD.IADD R3, R3, 0x1, -R231 ;  /* 0x0000000103037824 */ /* 0x000fca00078e0ae7 */
[----:B------:R-:W-:Y:S02]  /*5b40*/  IADD3 R4, R3, c[0x0][0x32c], RZ ;  /* 0x0000cb0003047a10 */ /* 0x000fe40007ffe0ff */
[----:B------:R-:W-:Y:S02]  /*5b50*/  IMNMX R0, R0, R3, !PT ;  /* 0x0000000300007217 */ /* 0x000fe40007800200 */
[----:B------:R-:W-:Y:S02]  /*5b60*/  IMNMX R2, R2, R4, PT ;  /* 0x0000000402027217 */ /* 0x000fe40003800200 */
.L_x_2070:
[C---:B------:R-:W-:Y:S02]  /*5b70*/  ISETP.GT.AND P0, PT, R0.reuse, 0x1, P1 ;  /* 0x000000010000780c */ /* 0x040fe40000f04270 */
[----:B------:R-:W-:Y:S02]  /*5b80*/  ISETP.GT.AND P2, PT, R0, 0x8, P1 ;  /* 0x000000080000780c */ /* 0x000fe40000f44270 */
[C---:B------:R-:W-:Y:S02]  /*5b90*/  ISETP.LT.OR P0, PT, R2.reuse, 0x2, P0 ;  /* 0x000000020200780c */ /* 0x040fe40000701670 */
[----:B------:R-:W-:-:S02]  /*5ba0*/  ISETP.LT.OR P2, PT, R2, 0x9, P2 ;  /* 0x000000090200780c */ /* 0x000fc40001741670 */
[----:B------:R-:W-:Y:S02]  /*5bb0*/  FSEL R7, R73, -INF , !P0 ;  /* 0xff80000049077808 */ /* 0x000fe40004000000 */
[----:B------:R-:W-:Y:S02]  /*5bc0*/  ISETP.GT.AND P0, PT, R0, 0x9, P1 ;  /* 0x000000090000780c */ /* 0x000fe40000f04270 */
[----:B------:R-:W-:Y:S02]  /*5bd0*/  FSEL R12, R70, -INF , !P2 ;  /* 0xff800000460c7808 */ /* 0x000fe40005000000 */
[----:B------:R-:W-:Y:S02]  /*5be0*/  ISETP.LT.OR P0, PT, R2, 0xa, P0 ;  /* 0x0000000a0200780c */ /* 0x000fe40000701670 */
[----:B------:R-:W-:Y:S02]  /*5bf0*/  FMNMX.FTZ R3, R9, R10, !PT ;  /* 0x0000000a09037209 */ /* 0x000fe40007810000 */
[----:B------:R-:W-:-:S02]  /*5c00*/  FSEL R13, R56, -INF , !P0 ;  /* 0xff800000380d7808 */ /* 0x000fc40004000000 */
[C---:B------:R-:W-:Y:S02]  /*5c10*/  ISETP.GT.AND P0, PT, R0.reuse, 0x11, P1 ;  /* 0x000000110000780c */ /* 0x040fe40000f04270 */
[----:B------:R-:W-:Y:S02]  /*5c20*/  ISETP.GT.AND P3, PT, R0, 0x10, P1 ;  /* 0x000000100000780c */ /* 0x000fe40000f64270 */
[----:B------:R-:W-:Y:S02]  /*5c30*/  ISETP.LT.OR P2, PT, R2, 0x12, P0 ;  /* 0x000000120200780c */ /* 0x000fe40000741670 */
[C---:B------:R-:W-:Y:S02]  /*5c40*/  ISETP.GT.AND P0, PT, R0.reuse, 0x18, P1 ;  /* 0x000000180000780c */ /* 0x040fe40000f04270 */
[----:B------:R-:W-:Y:S02]  /*5c50*/  FSEL R17, R53, -INF , !P2 ;  /* 0xff80000035117808 */ /* 0x000fe40005000000 */
[----:B------:R-:W-:-:S02]  /*5c60*/  ISETP.GT.AND P2, PT, R0, RZ, P1 ;  /* 0x000000ff0000720c */ /* 0x000fc40000f44270 */
[----:B------:R-:W-:Y:S02]  /*5c70*/  FMNMX.FTZ R3, R11, R3, !PT ;  /* 0x000000030b037209 */ /* 0x000fe40007810000 */
[C---:B------:R-:W-:Y:S02]  /*5c80*/  ISETP.LT.OR P2, PT, R2.reuse, 0x1, P2 ;  /* 0x000000010200780c */ /* 0x040fe40001741670 */
[C---:B------:R-:W-:Y:S02]  /*5c90*/  ISETP.LT.OR P3, PT, R2.reuse, 0x11, P3 ;  /* 0x000000110200780c */ /* 0x040fe40001f61670 */
[----:B------:R-:W-:Y:S02]  /*5ca0*/  FSEL R6, R77, -INF , !P2 ;  /* 0xff8000004d067808 */ /* 0x000fe40005000000 */
[----:B------:R-:W-:Y:S02]  /*5cb0*/  ISETP.LT.OR P0, PT, R2, 0x19, P0 ;  /* 0x000000190200780c */ /* 0x000fe40000701670 */
[----:B-12---:R-:W-:-:S02]  /*5cc0*/  FMNMX.FTZ R4, R6, R7, !PT ;  /* 0x0000000706047209 */ /* 0x006fc40007810000 */
[----:B------:R-:W-:Y:S02]  /*5cd0*/  FMNMX.FTZ R3, R15, R3, !PT ;  /* 0x000000030f037209 */ /* 0x000fe40007810000 */
[----:B------:R-:W-:Y:S02]  /*5ce0*/  FMNMX.FTZ R4, R12, R4, !PT ;  /* 0x000000040c047209 */ /* 0x000fe40007810000 */
[----:B------:R-:W-:Y:S02]  /*5cf0*/  FSEL R14, R55, -INF , !P3 ;  /* 0xff800000370e7808 */ /* 0x000fe40005800000 */
[----:B------:R-:W-:Y:S02]  /*5d00*/  FMNMX.FTZ R4, R13, R4, !PT ;  /* 0x000000040d047209 */ /* 0x000fe40007810000 */
[----:B------:R-:W-:Y:S02]  /*5d10*/  FSEL R24, R48, -INF , !P0 ;  /* 0xff80000030187808 */ /* 0x000fe40004000000 */
[----:B------:R-:W-:-:S02]  /*5d20*/  ISETP.GT.AND P2, PT, R0, 0x19, P1 ;  /* 0x000000190000780c */ /* 0x000fc40000f44270 */
[----:B------:R-:W-:Y:S02]  /*5d30*/  ISETP.GT.AND P0, PT, R0, 0x20, P1 ;  /* 0x000000200000780c */ /* 0x000fe40000f04270 */
[----:B------:R-:W-:Y:S02]  /*5d40*/  FMNMX.FTZ R3, R16, R3, !PT ;  /* 0x0000000310037209 */ /* 0x000fe40007810000 */
[----:B------:R-:W-:Y:S02]  /*5d50*/  FMNMX.FTZ R4, R14, R4, !PT ;  /* 0x000000040e047209 */ /* 0x000fe40007810000 */
[C---:B------:R-:W-:Y:S02]  /*5d60*/  ISETP.LT.OR P2, PT, R2.reuse, 0x1a, P2 ;  /* 0x0000001a0200780c */ /* 0x040fe40001741670 */
[----:B------:R-:W-:Y:S02]  /*5d70*/  ISETP.LT.OR P0, PT, R2, 0x21, P0 ;  /* 0x000000210200780c */ /* 0x000fe40000701670 */
[----:B------:R-:W-:-:S02]  /*5d80*/  FMNMX.FTZ R3, R18, R3, !PT ;  /* 0x0000000312037209 */ /* 0x000fc40007810000 */
[----:B------:R-:W-:Y:S02]  /*5d90*/  FMNMX.FTZ R4, R17, R4, !PT ;  /* 0x0000000411047209 */ /* 0x000fe40007810000 */
[----:B------:R-:W-:Y:S02]  /*5da0*/  FSEL R25, R43, -INF , !P2 ;  /* 0xff8000002b197808 */ /* 0x000fe40005000000 */
[----:B------:R-:W-:Y:S02]  /*5db0*/  ISETP.GT.AND P2, PT, R0, 0x21, P1 ;  /* 0x000000210000780c */ /* 0x000fe40000f44270 */
[----:B------:R-:W-:Y:S02]  /*5dc0*/  FSEL R91, R40, -INF , !P0 ;  /* 0xff800000285b7808 */ /* 0x000fe40004000000 */
[----:B------:R-:W-:Y:S02]  /*5dd0*/  FMNMX.FTZ R3, R19, R3, !PT ;  /* 0x0000000313037209 */ /* 0x000fe40007810000 */
[----:B------:R-:W-:-:S02]  /*5de0*/  ISETP.GT.AND P0, PT, R0, 0x28, P1 ;  /* 0x000000280000780c */ /* 0x000fc40000f04270 */
[----:B------:R-:W-:Y:S02]  /*5df0*/  FMNMX.FTZ R4, R24, R4, !PT ;  /* 0x0000000418047209 */ /* 0x000fe40007810000 */
[----:B------:R-:W-:Y:S02]  /*5e00*/  ISETP.LT.OR P2, PT, R2, 0x22, P2 ;  /* 0x000000220200780c */ /* 0x000fe40001741670 */
[----:B------:R-:W-:Y:S02]  /*5e10*/  FMNMX.FTZ R3, R20, R3, !PT ;  /* 0x0000000314037209 */ /* 0x000fe40007810000 */
[----:B------:R-:W-:Y:S02]  /*5e20*/  ISETP.LT.OR P0, PT, R2, 0x29, P0 ;  /* 0x000000290200780c */ /* 0x000fe40000701670 */
[----:B------:R-:W-:Y:S02]  /*5e30*/  FMNMX.FTZ R4, R25, R4, !PT ;  /* 0x0000000419047209 */ /* 0x000fe40007810000 */
[----:B------:R-:W-:-:S02]  /*5e40*/  FSEL R90, R34, -INF , !P2 ;  /* 0xff800000225a7808 */ /* 0x000fc40005000000 */
[----:B------:R-:W-:Y:S02]  /*5e50*/  FMNMX.FTZ R3, R99, R3, !PT ;  /* 0x0000000363037209 */ /* 0x000fe40007810000 */
[----:B------:R-:W-:Y:S02]  /*5e60*/  ISETP.GT.AND P2, PT, R0, 0x29, P1 ;  /* 0x000000290000780c */ /* 0x000fe40000f44270 */
[----:B------:R-:W-:Y:S02]  /*5e70*/  FSEL R89, R32, -INF , !P0 ;  /* 0xff80000020597808 */ /* 0x000fe40004000000 */
[----:B------:R-:W-:Y:S02]  /*5e80*/  FMNMX.FTZ R4, R91, R4, !PT ;  /* 0x000000045b047209 */ /* 0x000fe40007810000 */
[----:B------:R-:W-:Y:S02]  /*5e90*/  ISETP.GT.AND P0, PT, R0, 0x30, P1 ;  /* 0x000000300000780c */ /* 0x000fe40000f04270 */
[----:B------:R-:W-:-:S02]  /*5ea0*/  FMNMX.FTZ R3, R98, R3, !PT ;  /* 0x0000000362037209 */ /* 0x000fc40007810000 */
[----:B------:R-:W-:Y:S02]  /*5eb0*/  ISETP.LT.OR P2, PT, R2, 0x2a, P2 ;  /* 0x0000002a0200780c */ /* 0x000fe40001741670 */
[----:B------:R-:W-:Y:S02]  /*5ec0*/  FMNMX.FTZ R4, R90, R4, !PT ;  /* 0x000000045a047209 */ /* 0x000fe40007810000 */
[----:B------:R-:W-:Y:S02]  /*5ed0*/  ISETP.LT.OR P0, PT, R2, 0x31, P0 ;  /* 0x000000310200780c */ /* 0x000fe40000701670 */
[----:B------:R-:W-:Y:S02]  /*5ee0*/  FMNMX.FTZ R3, R97, R3, !PT ;  /* 0x0000000361037209 */ /* 0x000fe40007810000 */
[----:B------:R-:W-:Y:S02]  /*5ef0*/  FSEL R88, R33, -INF , !P2 ;  /* 0xff80000021587808 */ /* 0x000fe40005000000 */
[----:B------:R-:W-:-:S02]  /*5f00*/  ISETP.GT.AND P3, PT, R0, 0x31, P1 ;  /* 0x000000310000780c */ /* 0x000fc40000f64270 */
[----:B------:R-:W-:Y:S02]  /*5f10*/  FMNMX.FTZ R4, R89, R4, !PT ;  /* 0x0000000459047209 */ /* 0x000fe40007810000 */
[----:B------:R-:W-:Y:S02]  /*5f20*/  FSEL R87, R28, -INF , !P0 ;  /* 0xff8000001c577808 */ /* 0x000fe40004000000 */
[C---:B------:R-:W-:Y:S02]  /*5f30*/  ISETP.GT.AND P2, PT, R0.reuse, 0x38, P1 ;  /* 0x000000380000780c */ /* 0x040fe40000f44270 */
[----:B------:R-:W-:Y:S02]  /*5f40*/  ISETP.GT.AND P0, PT, R0, 0x39, P1 ;  /* 0x000000390000780c */ /* 0x000fe40000f04270 */
[----:B------:R-:W-:Y:S02]  /*5f50*/  FMNMX.FTZ R0, R96, R3, !PT ;  /* 0x0000000360007209 */ /* 0x000fe40007810000 */
[----:B------:R-:W-:-:S02]  /*5f60*/  ISETP.LT.OR P3, PT, R2, 0x32, P3 ;  /* 0x000000320200780c */ /* 0x000fc40001f61670 */
[----:B------:R-:W-:Y:S02]  /*5f70*/  FMNMX.FTZ R3, R88, R4, !PT ;  /* 0x0000000458037209 */ /* 0x000fe40007810000 */
[C---:B------:R-:W-:Y:S02]  /*5f80*/  ISETP.LT.OR P1, PT, R2.reuse, 0x39, P2 ;  /* 0x000000390200780c */ /* 0x040fe40001721670 */
[----:B------:R-:W-:Y:S02]  /*5f90*/  FSEL R86, R29, -INF , !P3 ;  /* 0xff8000001d567808 */ /* 0x000fe40005800000 */
[----:B------:R-:W-:Y:S02]  /*5fa0*/  FMNMX.FTZ R0, R95, R0, !PT ;  /* 0x000000005f007209 */ /* 0x000fe40007810000 */
[----:B------:R-:W-:Y:S02]  /*5fb0*/  FMNMX.FTZ R3, R87, R3, !PT ;  /* 0x0000000357037209 */ /* 0x000fe40007810000 */
[----:B------:R-:W-:-:S02]  /*5fc0*/  ISETP.LT.OR P0, PT, R2, 0x3a, P0 ;  /* 0x0000003a0200780c */ /* 0x000fc40000701670 */
[----:B------:R-:W-:Y:S02]  /*5fd0*/  FSEL R85, R27, -INF , !P1 ;  /* 0xff8000001b557808 */ /* 0x000fe40004800000 */
[----:B------:R-:W-:Y:S02]  /*5fe0*/  FMNMX.FTZ R0, R94, R0, !PT ;  /* 0x000000005e007209 */ /* 0x000fe40007810000 */
[----:B------:R-:W-:Y:S02]  /*5ff0*/  FMNMX.FTZ R2, R86, R3, !PT ;  /* 0x0000000356027209 */ /* 0x000fe40007810000 */
[----:B------:R-:W-:Y:S02]  /*6000*/  FSEL R84, R26, -INF , !P0 ;  /* 0xff8000001a547808 */ /* 0x000fe40004000000 */
[----:B------:R-:W-:Y:S02]  /*6010*/  FMNMX.FTZ R0, R93, R0, !PT ;  /* 0x000000005d007209 */ /* 0x000fe40007810000 */
[----:B------:R-:W-:-:S02]  /*6020*/  FMNMX.FTZ R2, R85, R2, !PT ;  /* 0x0000000255027209 */ /* 0x000fc40007810000 */
[----:B------:R-:W-:Y:S02]  /*6030*/  FMNMX.FTZ R4, R92, R0, !PT ;  /* 0x000000005c047209 */ /* 0x000fe40007810000 */
[----:B------:R-:W-:Y:S01]  /*6040*/  FMNMX.FTZ R5, R84, R2, !PT ;  /* 0x0000000254057209 */ /* 0x000fe20007810000 */
[----:B------:R-:W-:Y:S05]  /*6050*/  BRA.DIV ~URZ, `(.L_x_2074) ;  /* 0x00014db27f007947 */ /* 0x000fea000b800000 */
[----:B------:R1:W2:Y:S02]  /*6060*/  SHFL.BFLY PT, R0, R4, 0x2, 0x1f ;  /* 0x0c401f0004007f89 */ /* 0x0002a400000e0000 */
.L_x_2214:
[----:B-12---:R-:W-:Y:S01]  /*6070*/  FMNMX.FTZ R4, R4, R0, !PT ;  /* 0x0000000004047209 */ /* 0x006fe20007810000 */
[----:B------:R-:W-:Y:S05]  /*6080*/  BRA.DIV ~URZ, `(.L_x_2075) ;  /* 0x00014dc27f007947 */ /* 0x000fea000b800000 */
[----:B------:R-:W1:Y:S04]  /*6090*/  SHFL.BFLY PT, R0, R5, 0x2, 0x1f ;  /* 0x0c401f0005007f89 */ /* 0x000e6800000e0000 */
[----:B------:R-:W2:Y:S01]  /*60a0*/  SHFL.BFLY PT, R2, R4, 0x1, 0x1f ;  /* 0x0c201f0004027f89 */ /* 0x000ea200000e0000 */
[----:B-1----:R-:W-:Y:S02]  /*60b0*/  FMNMX.FTZ R5, R5, R0, !PT ;  /* 0x0000000005057209 */ /* 0x002fe40007810000 */
[----:B--2---:R-:W-:-:S03]  /*60c0*/  FMNMX.FTZ R132, R4, R2, !PT ;  /* 0x0000000204847209 */ /* 0x004fc60007810000 */
[----:B------:R1:W2:Y:S04]  /*60d0*/  SHFL.BFLY PT, R3, R5, 0x1, 0x1f ;  /* 0x0c201f0005037f89 */ /* 0x0002a800000e0000 */
.L_x_2215:
[C---:B------:R-:W-:Y:S01]  /*60e0*/  FMUL.FTZ R2, R132.reuse, c[0x0][0x2d0] ;  /* 0x0000b40084027a20 */ /* 0x040fe20000410000 */
[----:B------:R-:W-:Y:S01]  /*60f0*/  FSETP.NEU.FTZ.AND P0, PT, R132, -INF , PT ;  /* 0xff8000008400780b */ /* 0x000fe20003f1d000 */
[----:B------:R-:W-:Y:S01]  /*6100*/  WARPSYNC 0xffffffff ;  /* 0xffffffff00007948 */ /* 0x000fe20003800000 */
[----:B------:R-:W-:Y:S01]  /*6110*/  LDSM.16.MT88.4 R36, [R203+0x800] ;  /* 0x00080000cb24783b */ /* 0x000fe20000004200 */
[----:B------:R-:W-:Y:S02]  /*6120*/  MOV R219, c[0x0][0x2c4] ;  /* 0x0000b10000db7a02 */ /* 0x000fe40000000f00 */
[----:B------:R-:W-:Y:S01]  /*6130*/  FSEL R2, R2, RZ, P0 ;  /* 0x000000ff02027208 */ /* 0x000fe20000000000 */
[----:B------:R-:W-:Y:S01]  /*6140*/  LDSM.16.MT88.4 R44, [R206] ;  /* 0x00000000ce2c783b */ /* 0x000fe20000004200 */
[----:B------:R-:W-:Y:S02]  /*6150*/  ISETP.NE.AND P1, PT, R219, 0x1, PT ;  /* 0x00000001db00780c */ /* 0x000fe40003f25270 */
[----:B------:R-:W-:Y:S01]  /*6160*/  MOV R219, c[0x0][0x32c] ;  /* 0x0000cb0000db7a02 */ /* 0x000fe20000000f00 */
[----:B------:R-:W-:Y:S01]  /*6170*/  FFMA.FTZ R0, R9, c[0x0][0x2d0], -R2 ;  /* 0x0000b40009007a23 */ /* 0x000fe20000010802 */
[----:B------:R-:W-:Y:S01]  /*6180*/  LDSM.16.MT88.4 R40, [R204+0x800] ;  /* 0x00080000cc28783b */ /* 0x000fe20000004200 */
[----:B------:R-:W-:-:S02]  /*6190*/  IADD3 R214, R214, -0x2, RZ ;  /* 0xfffffffed6d67810 */ /* 0x000fc40007ffe0ff */
[----:B------:R3:W-:Y:S01]  /*61a0*/  MUFU.EX2 R113, R0 ;  /* 0x0000000000717308 */ /* 0x0007e20000000800 */
[----:B------:R-:W-:Y:S04]  /*61b0*/  LDSM.16.MT88.4 R28, [R205] ;  /* 0x00000000cd1c783b */ /* 0x000fe80000004200 */
[----:B------:R-:W-:Y:S04]  /*61c0*/  LDSM.16.MT88.4 R68, [R204+0x2000] ;  /* 0x00200000cc44783b */ /* 0x000fe80000004200 */
[----:B------:R-:W-:Y:S04]  /*61d0*/  LDSM.16.MT88.4 R60, [R206+0x800] ;  /* 0x00080000ce3c783b */ /* 0x000fe80000004200 */
[----:B------:R-:W-:Y:S01]  /*61e0*/  LDSM.16.MT88.4 R64, [R205+0x800] ;  /* 0x00080000cd40783b */ /* 0x000fe20000004200 */
[----:B---3--:R-:W-:-:S03]  /*61f0*/  FFMA.FTZ R0, R10, c[0x0][0x2d0], -R2 ;  /* 0x0000b4000a007a23 */ /* 0x008fc60000010802 */
[----:B------:R-:W-:Y:S01]  /*6200*/  LDSM.16.MT88.4 R72, [R206+0x2000] ;  /* 0x00200000ce48783b */ /* 0x000fe20000004200 */
[----:B------:R3:W4:Y:S03]  /*6210*/  MUFU.EX2 R112, R0 ;  /* 0x0000000000707308 */ /* 0x0007260000000800 */
[----:B------:R-:W-:Y:S04]  /*6220*/  LDSM.16.MT88.4 R48, [R203+0x2800] ;  /* 0x00280000cb30783b */ /* 0x000fe80000004200 */
[----:B------:R-:W-:Y:S04]  /*6230*/  LDSM.16.MT88.4 R56, [R205+0x2000] ;  /* 0x00200000cd38783b */ /* 0x000fe80000004200 */
[----:B------:R-:W-:Y:S04]  /*6240*/  LDSM.16.MT88.4 R76, [R206+0x2800] ;  /* 0x00280000ce4c783b */ /* 0x000fe80000004200 */
[----:B------:R-:W-:Y:S01]  /*6250*/  LDSM.16.MT88.4 R80, [R203+0x4000] ;  /* 0x00400000cb50783b */ /* 0x000fe20000004200 */
[----:B---3--:R-:W-:-:S03]  /*6260*/  FFMA.FTZ R0, R11, c[0x0][0x2d0], -R2 ;  /* 0x0000b4000b007a23 */ /* 0x008fc60000010802 */
[----:B------:R-:W3:Y:S01]  /*6270*/  LDSM.16.MT88.4 R8, [R203] ;  /* 0x00000000cb08783b */ /* 0x000ee20000004200 */
[----:B------:R5:W-:Y:S02]  /*6280*/  MUFU.EX2 R117, R0 ;  /* 0x0000000000757308 */ /* 0x000be40000000800 */
[----:B-----5:R-:W-:-:S06]  /*6290*/  FFMA.FTZ R0, R15, c[0x0][0x2d0], -R2 ;  /* 0x0000b4000f007a23 */ /* 0x020fcc0000010802 */
[----:B------:R5:W-:Y:S02]  /*62a0*/  MUFU.EX2 R119, R0 ;  /* 0x0000000000777308 */ /* 0x000be40000000800 */
[--C-:B-----5:R-:W-:Y:S01]  /*62b0*/  FFMA.FTZ R0, R16, c[0x0][0x2d0], -R2.reuse ;  /* 0x0000b40010007a23 */ /* 0x120fe20000010802 */
[----:B--2---:R-:W-:Y:S01]  /*62c0*/  FMNMX.FTZ R16, R3, R5, !PT ;  /* 0x0000000503107209 */ /* 0x004fe20007810000 */
[----:B------:R-:W-:-:S04]  /*62d0*/  FFMA.FTZ R3, R19, c[0x0][0x2d0], -R2 ;  /* 0x0000b40013037a23 */ /* 0x000fc80000010802 */
[----:B------:R2:W-:Y:S01]  /*62e0*/  MUFU.EX2 R129, R0 ;  /* 0x0000000000817308 */ /* 0x0005e20000000800 */
[----:B------:R-:W-:-:S07]  /*62f0*/  FSETP.NEU.FTZ.AND P0, PT, R16, -INF , PT ;  /* 0xff8000001000780b */ /* 0x000fce0003f1d000 */
[----:B------:R5:W-:Y:S01]  /*6300*/  MUFU.EX2 R131, R3 ;  /* 0x0000000300837308 */ /* 0x000be20000000800 */
[----:B--2---:R-:W-:-:S07]  /*6310*/  FFMA.FTZ R0, R18, c[0x0][0x2d0], -R2 ;  /* 0x0000b40012007a23 */ /* 0x004fce0000010802 */
[----:B------:R2:W-:Y:S01]  /*6320*/  MUFU.EX2 R130, R0 ;  /* 0x0000000000827308 */ /* 0x0005e20000000800 */
[----:B-----5:R-:W-:Y:S02]  /*6330*/  FFMA.FTZ R3, R20, c[0x0][0x2d0], -R2 ;  /* 0x0000b40014037a23 */ /* 0x020fe40000010802 */
[----:B------:R-:W5:Y:S05]  /*6340*/  LDSM.16.MT88.4 R20, [R204] ;  /* 0x00000000cc14783b */ /* 0x000f6a0000004200 */
[----:B------:R1:W-:Y:S01]  /*6350*/  MUFU.EX2 R207, R3 ;  /* 0x0000000300cf7308 */ /* 0x0003e20000000800 */
[----:B--2---:R-:W-:-:S05]  /*6360*/  FMUL.FTZ R0, R16, c[0x0][0x2d0] ;  /* 0x0000b40010007a20 */ /* 0x004fca0000410000 */
[----:B------:R-:W-:-:S05]  /*6370*/  FSEL R0, R0, RZ, P0 ;  /* 0x000000ff00007208 */ /* 0x000fca0000000000 */
[----:B-1----:R-:W-:-:S04]  /*6380*/  FFMA.FTZ R3, R6, c[0x0][0x2d0], -R0 ;  /* 0x0000b40006037a23 */ /* 0x002fc80000010800 */
[----:B------:R1:W-:Y:S02]  /*6390*/  MUFU.EX2 R19, R3 ;  /* 0x0000000300137308 */ /* 0x0003e40000000800 */
[----:B-1----:R-:W-:-:S06]  /*63a0*/  FFMA.FTZ R3, R7, c[0x0][0x2d0], -R0 ;  /* 0x0000b40007037a23 */ /* 0x002fcc0000010800 */
[----:B------:R1:W2:Y:S02]  /*63b0*/  MUFU.EX2 R18, R3 ;  /* 0x0000000300127308 */ /* 0x0002a40000000800 */
[----:B-1----:R-:W-:Y:S01]  /*63c0*/  FFMA.FTZ R3, R12, c[0x0][0x2d0], -R0 ;  /* 0x0000b4000c037a23 */ /* 0x002fe20000010800 */
[----:B----4-:R-:W-:-:S05]  /*63d0*/  F2FP.PACK_AB R12, R112, R113 ;  /* 0x00000071700c723e */ /* 0x010fca00000000ff */
[----:B------:R1:W-:Y:S02]  /*63e0*/  MUFU.EX2 R116, R3 ;  /* 0x0000000300747308 */ /* 0x0003e40000000800 */
[----:B-1----:R-:W-:Y:S01]  /*63f0*/  FFMA.FTZ R3, R13, c[0x0][0x2d0], -R0 ;  /* 0x0000b4000d037a23 */ /* 0x002fe20000010800 */
[----:B--2---:R-:W-:-:S05]  /*6400*/  F2FP.PACK_AB R13, R18, R19 ;  /* 0x00000013120d723e */ /* 0x004fca00000000ff */
[----:B------:R1:W2:Y:S02]  /*6410*/  MUFU.EX2 R118, R3 ;  /* 0x0000000300767308 */ /* 0x0002a40000000800 */
[----:B-1----:R-:W-:Y:S01]  /*6420*/  FFMA.FTZ R3, R14, c[0x0][0x2d0], -R0 ;  /* 0x0000b4000e037a23 */ /* 0x002fe20000010800 */
[----:B------:R-:W-:Y:S02]  /*6430*/  F2FP.PACK_AB R14, R119, R117 ;  /* 0x00000075770e723e */ /* 0x000fe400000000ff */
[----:B--2---:R-:W-:-:S03]  /*6440*/  F2FP.PACK_AB R15, R118, R116 ;  /* 0x00000074760f723e */ /* 0x004fc600000000ff */
[----:B------:R1:W-:Y:S04]  /*6450*/  MUFU.EX2 R128, R3 ;  /* 0x0000000300807308 */ /* 0x0003e80000000800 */
[C---:B---3--:R-:W-:Y:S07]  /*6460*/  HMMA.16816.F32 R4, R12.reuse, R8, RZ ;  /* 0x000000080c04723c */ /* 0x048fee00000018ff */
[----:B------:R-:W-:Y:S01]  /*6470*/  F2FP.PACK_AB R8, R130, R129 ;  /* 0x000000818208723e */ /* 0x000fe200000000ff */
[----:B-----5:R-:W-:Y:S01]  /*6480*/  HMMA.16816.F32 R32, R12, R20, RZ ;  /* 0x000000140c20723c */ /* 0x020fe200000018ff */
[----:B-1----:R-:W-:-:S02]  /*6490*/  FFMA.FTZ R3, R17, c[0x0][0x2d0], -R0 ;  /* 0x0000b40011037a23 */ /* 0x002fc40000010800 */
[----:B------:R-:W-:Y:S02]  /*64a0*/  FADD.FTZ R17, R19, R18 ;  /* 0x0000001213117221 */ /* 0x000fe40000010000 */
[----:B------:R1:W2:Y:S01]  /*64b0*/  MUFU.EX2 R133, R3 ;  /* 0x0000000300857308 */ /* 0x0002a20000000800 */
[--C-:B------:R-:W-:Y:S02]  /*64c0*/  FFMA.FTZ R19, R97, c[0x0][0x2d0], -R2.reuse ;  /* 0x0000b40061137a23 */ /* 0x100fe40000010802 */
[----:B------:R-:W-:Y:S01]  /*64d0*/  HMMA.16816.F32 R20, R12, R22, RZ ;  /* 0x000000160c14723c */ /* 0x000fe200000018ff */
[----:B------:R-:W-:Y:S02]  /*64e0*/  FADD.FTZ R17, R116, R17 ;  /* 0x0000001174117221 */ /* 0x000fe40000010000 */
[----:B------:R-:W-:-:S05]  /*64f0*/  FFMA.FTZ R18, R96, c[0x0][0x2d0], -R2 ;  /* 0x0000b40060127a23 */ /* 0x000fca0000010802 */
[----:B------:R-:W-:Y:S01]  /*6500*/  HMMA.16816.F32 R52, R12, R46, RZ ;  /* 0x0000002e0c34723c */ /* 0x000fe200000018ff */
[----:B-1----:R-:W-:Y:S01]  /*6510*/  FFMA.FTZ R3, R24, c[0x0][0x2d0], -R0 ;  /* 0x0000b40018037a23 */ /* 0x002fe20000010800 */
[----:B--2---:R-:W-:-:S03]  /*6520*/  F2FP.PACK_AB R9, R133, R128 ;  /* 0x000000808509723e */ /* 0x004fc600000000ff */
[----:B------:R1:W-:Y:S02]  /*6530*/  MUFU.EX2 R134, R3 ;  /* 0x0000000300867308 */ /* 0x0003e40000000800 */
[----:B-1----:R-:W-:Y:S02]  /*6540*/  FFMA.FTZ R3, R25, c[0x0][0x2d0], -R0 ;  /* 0x0000b40019037a23 */ /* 0x002fe40000010800 */
[----:B------:R-:W-:Y:S04]  /*6550*/  HMMA.16816.F32 R24, R12, R10, RZ ;  /* 0x0000000a0c18723c */ /* 0x000fe800000018ff */
[----:B------:R-:W1:Y:S03]  /*6560*/  MUFU.EX2 R212, R3 ;  /* 0x0000000300d47308 */ /* 0x000e660000000800 */
[----:B------:R-:W-:-:S02]  /*6570*/  F2FP.PACK_AB R10, R207, R131 ;  /* 0x00000083cf0a723e */ /* 0x000fc400000000ff */
        /* <DEDUP_REMOVED lines=49> */
[--C-:B------:R-:W-:Y:S01]  /*6890*/  FFMA.FTZ R32, R86, c[0x0][0x2d0], -R0.reuse ;  /* 0x0000b40056207a23 */ /* 0x100fe20000010800 */
[----:B------:R-:W-:Y:S01]  /*68a0*/  HMMA.16816.F32 R28, R12, R82, RZ ;  /* 0x000000520c1c723c */ /* 0x000fe200000018ff */
[----:B------:R-:W-:-:S07]  /*68b0*/  FFMA.FTZ R33, R84, c[0x0][0x2d0], -R0 ;  /* 0x0000b40054217a23 */ /* 0x000fce0000010800 */
[----:B------:R-:W-:Y:S07]  /*68c0*/  HMMA.16816.F32 R144, R8, R36, R4 ;  /* 0x000000240890723c */ /* 0x000fee0000001804 */
[--C-:B------:R-:W-:Y:S01]  /*68d0*/  FFMA.FTZ R36, R93, c[0x0][0x2d0], -R2.reuse ;  /* 0x0000b4005d247a23 */ /* 0x100fe20000010802 */
[----:B-1----:R-:W-:Y:S08]  /*68e0*/  HMMA.16816.F32 R4, R12, R40, RZ ;  /* 0x000000280c04723c */ /* 0x002ff000000018ff */
[C---:B------:R-:W-:Y:S07]  /*68f0*/  HMMA.16816.F32 R100, R8.reuse, R34, R20 ;  /* 0x000000220864723c */ /* 0x040fee0000001814 */
[----:B------:R-:W-:Y:S01]  /*6900*/  FFMA.FTZ R35, R92, c[0x0][0x2d0], -R2 ;  /* 0x0000b4005c237a23 */ /* 0x000fe20000010802 */
[----:B------:R-:W-:Y:S01]  /*6910*/  HMMA.16816.F32 R136, R8, R62, R28 ;  /* 0x0000003e0888723c */ /* 0x000fe2000000181c */
[----:B------:R-:W1:Y:S01]  /*6920*/  LDSM.16.MT88.4 R28, [R203+0x6000] ;  /* 0x00600000cb1c783b */ /* 0x000e620000004200 */
[----:B------:R-:W-:-:S06]  /*6930*/  FFMA.FTZ R34, R85, c[0x0][0x2d0], -R0 ;  /* 0x0000b40055227a23 */ /* 0x000fcc0000010800 */
[----:B------:R-:W-:Y:S08]  /*6940*/  HMMA.16816.F32 R20, R12, R46, RZ ;  /* 0x0000002e0c14723c */ /* 0x000ff000000018ff */
[----:B--2---:R-:W-:Y:S08]  /*6950*/  HMMA.16816.F32 R108, R8, R24, R4 ;  /* 0x00000018086c723c */ /* 0x004ff00000001804 */
[----:B------:R-:W-:Y:S08]  /*6960*/  HMMA.16816.F32 R4, R12, R42, RZ ;  /* 0x0000002a0c04723c */ /* 0x000ff000000018ff */
[C---:B------:R-:W-:Y:S01]  /*6970*/  HMMA.16816.F32 R104, R8.reuse, R38, R20 ;  /* 0x000000260868723c */ /* 0x040fe20000001814 */
[----:B------:R-:W2:Y:S11]  /*6980*/  LDSM.16.MT88.4 R20, [R203+0x6800] ;  /* 0x00680000cb14783b */ /* 0x000eb60000004200 */
[----:B------:R-:W-:Y:S04]  /*6990*/  @!UPT UIADD3 URZ, URZ, URZ, URZ ;  /* 0x0000003f3f3ff290 */ /* 0x000fe8000fffe03f */
[----:B------:R-:W-:Y:S01]  /*69a0*/  HMMA.16816.F32 R112, R8, R26, R4 ;  /* 0x0000001a0870723c */ /* 0x000fe20000001804 */
[----:B------:R-:W3:Y:S07]  /*69b0*/  LDSM.16.MT88.4 R24, [R204+0x6000] ;  /* 0x00600000cc18783b */ /* 0x000eee0000004200 */
[----:B-1----:R-:W-:Y:S07]  /*69c0*/  HMMA.16816.F32 R4, R12, R28, RZ ;  /* 0x0000001c0c04723c */ /* 0x002fee00000018ff */
[----:B------:R-:W-:-:S02]  /*69d0*/  FFMA.FTZ R29, R99, c[0x0][0x2d0], -R2 ;  /* 0x0000b400631d7a23 */ /* 0x000fc40000010802 */
[--C-:B------:R-:W-:Y:S11]  /*69e0*/  FFMA.FTZ R28, R98, c[0x0][0x2d0], -R2.reuse ;  /* 0x0000b400621c7a23 */ /* 0x100ff60000010802 */
[----:B------:R-:W-:Y:S04]  /*69f0*/  @!UPT UIADD3 URZ, URZ, URZ, URZ ;  /* 0x0000003f3f3ff290 */ /* 0x000fe8000fffe03f */
[----:B--2---:R-:W-:Y:S08]  /*6a00*/  HMMA.16816.F32 R124, R8, R20, R4 ;  /* 0x00000014087c723c */ /* 0x004ff00000001804 */
[----:B------:R-:W-:Y:S07]  /*6a10*/  HMMA.16816.F32 R4, R12, R30, RZ ;  /* 0x0000001e0c04723c */ /* 0x000fee00000018ff */
[----:B------:R-:W-:-:S02]  /*6a20*/  FFMA.FTZ R30, R95, c[0x0][0x2d0], -R2 ;  /* 0x0000b4005f1e7a23 */ /* 0x000fc40000010802 */
[----:B------:R-:W-:Y:S02]  /*6a30*/  FFMA.FTZ R31, R94, c[0x0][0x2d0], -R2 ;  /* 0x0000b4005e1f7a23 */ /* 0x000fe40000010802 */
[----:B------:R-:W-:-:S04]  /*6a40*/  FADD.FTZ R2, R131, R3 ;  /* 0x0000000383027221 */ /* 0x000fc80000010000 */
[----:B------:R-:W-:-:S09]  /*6a50*/  FADD.FTZ R2, R207, R2 ;  /* 0x00000002cf027221 */ /* 0x000fd20000010000 */
[----:B------:R-:W-:Y:S01]  /*6a60*/  HMMA.16816.F32 R120, R8, R22, R4 ;  /* 0x000000160878723c */ /* 0x000fe20000001804 */
[----:B------:R-:W1:Y:S06]  /*6a70*/  LDSM.16.MT88.4 R20, [R204+0x6800] ;  /* 0x00680000cc14783b */ /* 0x000e6c0000004200 */
[----:B------:R-:W-:-:S04]  /*6a80*/  FADD.FTZ R4, R118, R17 ;  /* 0x0000001176047221 */ /* 0x000fc80000010000 */
[----:B------:R-:W-:Y:S02]  /*6a90*/  FADD.FTZ R17, R128, R4 ;  /* 0x0000000480117221 */ /* 0x000fe40000010000 */
[----:B---3--:R-:W-:Y:S01]  /*6aa0*/  HMMA.16816.F32 R4, R12, R24, RZ ;  /* 0x000000180c04723c */ /* 0x008fe200000018ff */
[----:B------:R-:W-:Y:S01]  /*6ab0*/  MUFU.EX2 R25, R28 ;  /* 0x0000001c00197308 */ /* 0x000fe20000000800 */
[----:B------:R-:W-:Y:S02]  /*6ac0*/  FADD.FTZ R3, R133, R17 ;  /* 0x0000001185037221 */ /* 0x000fe40000010000 */
[----:B------:R-:W-:Y:S02]  /*6ad0*/  FFMA.FTZ R17, R89, c[0x0][0x2d0], -R0 ;  /* 0x0000b40059117a23 */ /* 0x000fe40000010800 */
[----:B------:R-:W-:-:S03]  /*6ae0*/  FADD.FTZ R3, R134, R3 ;  /* 0x0000000386037221 */ /* 0x000fc60000010000 */
[----:B------:R2:W-:Y:S02]  /*6af0*/  MUFU.EX2 R24, R18 ;  /* 0x0000001200187308 */ /* 0x0005e40000000800 */
[--C-:B--2---:R-:W-:Y:S11]  /*6b00*/  FFMA.FTZ R18, R90, c[0x0][0x2d0], -R0.reuse ;  /* 0x0000b4005a127a23 */ /* 0x104ff60000010800 */
[----:B------:R-:W-:Y:S02]  /*6b10*/  @!UPT UIADD3 URZ, URZ, URZ, URZ ;  /* 0x0000003f3f3ff290 */ /* 0x000fe4000fffe03f */
[----:B-1----:R-:W-:Y:S01]  /*6b20*/  HMMA.16816.F32 R116, R8, R20, R4 ;  /* 0x000000140874723c */ /* 0x002fe20000001804 */
[----:B------:R-:W-:Y:S07]  /*6b30*/  MUFU.EX2 R21, R30 ;  /* 0x0000001e00157308 */ /* 0x000fee0000000800 */
[----:B------:R-:W-:Y:S01]  /*6b40*/  HMMA.16816.F32 R4, R12, R26, RZ ;  /* 0x0000001a0c04723c */ /* 0x000fe200000018ff */
[----:B------:R-:W-:Y:S08]  /*6b50*/  MUFU.EX2 R27, R29 ;  /* 0x0000001d001b7308 */ /* 0x000ff00000000800 */
[----:B------:R1:W2:Y:S08]  /*6b60*/  MUFU.EX2 R20, R31 ;  /* 0x0000001f00147308 */ /* 0x0002b00000000800 */
[----:B------:R3:W4:Y:S07]  /*6b70*/  MUFU.EX2 R26, R19 ;  /* 0x00000013001a7308 */ /* 0x00072e0000000800 */
[----:B------:R-:W-:Y:S01]  /*6b80*/  HMMA.16816.F32 R64, R8, R22, R4 ;  /* 0x000000160840723c */ /* 0x000fe20000001804 */
[----:B-1----:R-:W1:Y:S01]  /*6b90*/  LDSM.16.MT88.4 R28, [R206+0x6000] ;  /* 0x00600000ce1c783b */ /* 0x002e620000004200 */
[----:B--2---:R-:W-:Y:S01]  /*6ba0*/  F2FP.PACK_AB R128, R20, R21 ;  /* 0x000000151480723e */ /* 0x004fe200000000ff */
[----:B------:R-:W-:Y:S04]  /*6bb0*/  MUFU.EX2 R18, R18 ;  /* 0x0000001200127308 */ /* 0x000fe80000000800 */
[--C-:B------:R-:W-:Y:S01]  /*6bc0*/  FFMA.FTZ R7, R88, c[0x0][0x2d0], -R0.reuse ;  /* 0x0000b40058077a23 */ /* 0x100fe20000010800 */
[----:B------:R-:W-:Y:S01]  /*6bd0*/  F2FP.PACK_AB R4, R25, R27 ;  /* 0x0000001b1904723e */ /* 0x000fe200000000ff */
[--C-:B---3--:R-:W-:Y:S01]  /*6be0*/  FFMA.FTZ R19, R91, c[0x0][0x2d0], -R0.reuse ;  /* 0x0000b4005b137a23 */ /* 0x108fe20000010800 */
[----:B----4-:R-:W-:Y:S01]  /*6bf0*/  F2FP.PACK_AB R6, R24, R26 ;  /* 0x0000001a1806723e */ /* 0x010fe200000000ff */
[----:B------:R-:W-:-:S02]  /*6c00*/  FFMA.FTZ R5, R87, c[0x0][0x2d0], -R0 ;  /* 0x0000b40057057a23 */ /* 0x000fc40000010800 */
[----:B------:R-:W-:Y:S01]  /*6c10*/  FADD.FTZ R0, R27, R2 ;  /* 0x000000021b007221 */ /* 0x000fe20000010000 */
[----:B------:R-:W-:Y:S01]  /*6c20*/  MUFU.EX2 R7, R7 ;  /* 0x0000000700077308 */ /* 0x000fe20000000800 */
[----:B------:R-:W-:Y:S02]  /*6c30*/  FADD.FTZ R2, R212, R3 ;  /* 0x00000003d4027221 */ /* 0x000fe40000010000 */
[----:B------:R-:W-:-:S04]  /*6c40*/  FADD.FTZ R0, R25, R0 ;  /* 0x0000000019007221 */ /* 0x000fc80000010000 */
[----:B------:R-:W-:-:S04]  /*6c50*/  FADD.FTZ R0, R26, R0 ;  /* 0x000000001a007221 */ /* 0x000fc80000010000 */
[----:B------:R-:W-:Y:S02]  /*6c60*/  FADD.FTZ R0, R24, R0 ;  /* 0x0000000018007221 */ /* 0x000fe40000010000 */
[----:B------:R-:W2:Y:S02]  /*6c70*/  LDSM.16.MT88.4 R24, [R206+0x6800] ;  /* 0x00680000ce18783b */ /* 0x000ea40000004200 */
[----:B------:R-:W-:-:S04]  /*6c80*/  FADD.FTZ R0, R21, R0 ;  /* 0x0000000015007221 */ /* 0x000fc80000010000 */
[----:B------:R-:W-:Y:S02]  /*6c90*/  FADD.FTZ R3, R20, R0 ;  /* 0x0000000014037221 */ /* 0x000fe40000010000 */
[----:B-1----:R-:W-:Y:S01]  /*6ca0*/  HMMA.16816.F32 R20, R12, R28, RZ ;  /* 0x0000001c0c14723c */ /* 0x002fe200000018ff */
[----:B------:R-:W-:Y:S08]  /*6cb0*/  MUFU.EX2 R29, R36 ;  /* 0x00000024001d7308 */ /* 0x000ff00000000800 */
[----:B------:R-:W1:Y:S02]  /*6cc0*/  MUFU.EX2 R28, R35 ;  /* 0x00000023001c7308 */ /* 0x000e640000000800 */
[----:B-1----:R-:W-:Y:S11]  /*6cd0*/  F2FP.PACK_AB R130, R28, R29 ;  /* 0x0000001d1c82723e */ /* 0x002ff600000000ff */
[----:B------:R-:W-:Y:S02]  /*6ce0*/  @!UPT UIADD3 URZ, URZ, URZ, URZ ;  /* 0x0000003f3f3ff290 */ /* 0x000fe4000fffe03f */
[----:B--2---:R-:W-:Y:S01]  /*6cf0*/  HMMA.16816.F32 R48, R8, R24, R20 ;  /* 0x000000180830723c */ /* 0x004fe20000001814 */
[----:B------:R-:W1:Y:S07]  /*6d00*/  MUFU.EX2 R25, R19 ;  /* 0x0000001300197308 */ /* 0x000e6e0000000800 */
[----:B------:R-:W-:Y:S01]  /*6d10*/  HMMA.16816.F32 R20, R12, R30, RZ ;  /* 0x0000001e0c14723c */ /* 0x000fe200000018ff */
[----:B------:R-:W2:Y:S01]  /*6d20*/  MUFU.EX2 R24, R17 ;  /* 0x0000001100187308 */ /* 0x000ea20000000800 */
[----:B-1----:R-:W-:-:S07]  /*6d30*/  FADD.FTZ R0, R25, R2 ;  /* 0x0000000219007221 */ /* 0x002fce0000010000 */
[----:B------:R1:W3:Y:S01]  /*6d40*/  MUFU.EX2 R19, R5 ;  /* 0x0000000500137308 */ /* 0x0002e20000000800 */
[----:B------:R-:W-:Y:S02]  /*6d50*/  FADD.FTZ R2, R18, R0 ;  /* 0x0000000012027221 */ /* 0x000fe40000010000 */
[----:B------:R-:W-:Y:S02]  /*6d60*/  FADD.FTZ R0, R29, R3 ;  /* 0x000000031d007221 */ /* 0x000fe40000010000 */
[----:B--2---:R-:W-:-:S03]  /*6d70*/  FADD.FTZ R2, R24, R2 ;  /* 0x0000000218027221 */ /* 0x004fc60000010000 */
[----:B------:R-:W2:Y:S01]  /*6d80*/  MUFU.EX2 R17, R32 ;  /* 0x0000002000117308 */ /* 0x000ea20000000800 */
[----:B------:R-:W-:Y:S02]  /*6d90*/  FADD.FTZ R225, R28, R0 ;  /* 0x000000001ce17221 */ /* 0x000fe40000010000 */
[C---:B------:R-:W-:Y:S01]  /*6da0*/  FADD.FTZ R0, R7.reuse, R2 ;  /* 0x0000000207007221 */ /* 0x040fe20000010000 */
[----:B------:R-:W-:-:S03]  /*6db0*/  F2FP.PACK_AB R7, R7, R24 ;  /* 0x000000180707723e */ /* 0x000fc600000000ff */
[----:B------:R-:W-:Y:S01]  /*6dc0*/  HMMA.16816.F32 R40, R8, R26, R20 ;  /* 0x0000001a0828723c */ /* 0x000fe20000001814 */
[----:B------:R-:W4:Y:S01]  /*6dd0*/  LDSM.16.MT88.4 R20, [R205+0x6000] ;  /* 0x00600000cd14783b */ /* 0x000f220000004200 */
[----:B-1----:R-:W-:Y:S01]  /*6de0*/  F2FP.PACK_AB R5, R18, R25 ;  /* 0x000000191205723e */ /* 0x002fe200000000ff */
[----:B------:R-:W1:Y:S01]  /*6df0*/  MUFU.EX2 R3, R34 ;  /* 0x0000002200037308 */ /* 0x000e620000000800 */
[----:B---3--:R-:W-:Y:S01]  /*6e00*/  FADD.FTZ R0, R19, R0 ;  /* 0x0000000013007221 */ /* 0x008fe20000010000 */
[----:B--2---:R-:W-:-:S06]  /*6e10*/  F2FP.PACK_AB R129, R17, R19 ;  /* 0x000000131181723e */ /* 0x004fcc00000000ff */
[----:B------:R-:W2:Y:S01]  /*6e20*/  MUFU.EX2 R2, R33 ;  /* 0x0000002100027308 */ /* 0x000ea20000000800 */
[----:B------:R-:W-:-:S04]  /*6e30*/  FADD.FTZ R0, R17, R0 ;  /* 0x0000000011007221 */ /* 0x000fc80000010000 */
[----:B-1----:R-:W-:Y:S01]  /*6e40*/  FADD.FTZ R0, R3, R0 ;  /* 0x0000000003007221 */ /* 0x002fe20000010000 */
[----:B--2---:R-:W-:-:S03]  /*6e50*/  F2FP.PACK_AB R131, R2, R3 ;  /* 0x000000030283723e */ /* 0x004fc600000000ff */
[----:B------:R-:W-:Y:S01]  /*6e60*/  FADD.FTZ R221, R2, R0 ;  /* 0x0000000002dd7221 */ /* 0x000fe20000010000 */
[----:B------:R-:W-:Y:S01]  /*6e70*/  MOV R0, R242 ;  /* 0x000000f200007202 */ /* 0x000fe20000000f00 */
[----:B------:R-:W-:-:S05]  /*6e80*/  @P1 IMAD.HI.U32 R2, R242, c[0x0][0x2c8], RZ ;  /* 0x0000b200f2021a27 */ /* 0x000fca00078e00ff */
[----:B------:R-:W-:Y:S02]  /*6e90*/  @P1 SHF.R.U32.HI R0, RZ, c[0x0][0x2cc], R2 ;  /* 0x0000b300ff001a19 */ /* 0x000fe40000011602 */
[----:B------:R-:W-:Y:S02]  /*6ea0*/  ISETP.GE.AND P1, PT, R219, 0x1, PT ;  /* 0x00000001db00780c */ /* 0x000fe40003f26270 */
[----:B------:R-:W-:Y:S01]  /*6eb0*/  IADD3 R2, R213, R0, RZ ;  /* 0x00000000d5027210 */ /* 0x000fe20007ffe0ff */
[----:B----4-:R-:W-:Y:S03]  /*6ec0*/  HMMA.16816.F32 R24, R12, R20, RZ ;  /* 0x000000140c18723c */ /* 0x010fe600000018ff */
[----:B------:R-:W-:-:S05]  /*6ed0*/  IADD3 R0, R2, c[0x0][0x328], RZ ;  /* 0x0000ca0002007a10 */ /* 0x000fca0007ffe0ff */
        /* <DEDUP_REMOVED lines=113> */
.L_x_2078:
[----:B------:R-:W-:-:S04]  /*75f0*/  MOV R2, 0x1 ;  /* 0x0000000100027802 */ /* 0x000fc80000000f00 */
[----:B------:R-:W-:-:S13]  /*7600*/  ISETP.NE.AND P0, PT, R2, c[0x0][0x32c], PT ;  /* 0x0000cb0002007a0c */ /* 0x000fda0003f05270 */
[----:B------:R-:W-:-:S05]  /*7610*/  @P0 IMAD.HI.U32 R2, R3, c[0x0][0x330], RZ ;  /* 0x0000cc0003020a27 */ /* 0x000fca00078e00ff */
[----:B------:R-:W-:Y:S02]  /*7620*/  @P0 SHF.R.U32.HI R3, RZ, c[0x0][0x334], R2 ;  /* 0x0000cd00ff030a19 */ /* 0x000fe40000011602 */
.L_x_2079:
[----:B------:R-:W-:Y:S05]  /*7630*/  BSYNC B0 ;  /* 0x0000000000007941 */ /* 0x000fea0003800000 */
.L_x_2077:
[----:B------:R-:W-:-:S05]  /*7640*/  MOV R2, c[0x0][0x32c] ;  /* 0x0000cb0000027a02 */ /* 0x000fca0000000f00 */
[----:B------:R-:W-:-:S05]  /*7650*/  IMAD R3, R3, R2, c[0x0][0x32c] ;  /* 0x0000cb0003037624 */ /* 0x000fca00078e0202 */
[----:B------:R-:W-:-:S04]  /*7660*/  IMNMX R0, R0, R3, PT ;  /* 0x0000000300007217 */ /* 0x000fc80003800200 */
.L_x_2076:
        /* <DEDUP_REMOVED lines=8> */
.L_x_2101:
        /* <DEDUP_REMOVED lines=8> */
[----:B------:R1:W1:Y:S04]  /*7770*/  LDSM.16.M88.4 R24, [R200+0x1000] ;  /* 0x00100000c818783b */ /* 0x0002680000000200 */
[----:B------:R1:W1:Y:S04]  /*7780*/  LDSM.16.M88.4 R168, [R200+0x1800] ;  /* 0x00180000c8a8783b */ /* 0x0002680000000200 */
[----:B------:R1:W1:Y:S04]  /*7790*/  LDSM.16.M88.4 R172, [R209] ;  /* 0x00000000d1ac783b */ /* 0x0002680000000200 */
[----:B------:R1:W1:Y:S04]  /*77a0*/  LDSM.16.M88.4 R176, [R135] ;  /* 0x0000000087b0783b */ /* 0x0002680000000200 */
[----:B------:R1:W1:Y:S04]  /*77b0*/  LDSM.16.M88.4 R180, [R135+0x800] ;  /* 0x0008000087b4783b */ /* 0x0002680000000200 */
[----:B------:R1:W1:Y:S04]  /*77c0*/  LDSM.16.M88.4 R184, [R135+0x1000] ;  /* 0x0010000087b8783b */ /* 0x0002680000000200 */
[----:B------:R1:W1:Y:S01]  /*77d0*/  LDSM.16.M88.4 R188, [R135+0x1800] ;  /* 0x0018000087bc783b */ /* 0x0002620000000200 */
[----:B------:R-:W-:-:S05]  /*77e0*/  @P0 BRA `(.L_x_2082) ;  /* 0x0000050000000947 */ /* 0x000fca0003800000 */
[----:B------:R-:W-:Y:S01]  /*77f0*/  SHF.R.S32.HI R0, RZ, 0x1f, R218 ;  /* 0x0000001fff007819 */ /* 0x000fe200000114da */
[----:B------:R-:W-:Y:S01]  /*7800*/  IMAD.WIDE.U32 R2, R218, c[0x0][0x208], RZ ;  /* 0x00008200da027a25 */ /* 0x000fe200078e00ff */
[----:B------:R-:W-:Y:S02]  /*7810*/  SHF.R.S32.HI R4, RZ, 0x1f, R216 ;  /* 0x0000001fff047819 */ /* 0x000fe400000114d8 */
[----:B------:R-:W-:Y:S01]  /*7820*/  SHF.R.S32.HI R6, RZ, 0x1f, R222 ;  /* 0x0000001fff067819 */ /* 0x000fe200000114de */
[----:B------:R-:W-:Y:S01]  /*7830*/  IMAD R0, R0, c[0x0][0x208], RZ ;  /* 0x0000820000007a24 */ /* 0x000fe200078e02ff */
[----:B------:R-:W-:Y:S01]  /*7840*/  SHF.R.S32.HI R5, RZ, 0x1f, R224 ;  /* 0x0000001fff057819 */ /* 0x000fe200000114e0 */
[----:B------:R-:W-:Y:S01]  /*7850*/  IMAD R4, R4, c[0x0][0x218], RZ ;  /* 0x0000860004047a24 */ /* 0x000fe200078e02ff */
[----:B------:R-:W-:Y:S01]  /*7860*/  SHF.R.S32.HI R7, RZ, 0x1f, R223 ;  /* 0x0000001fff077819 */ /* 0x000fe200000114df */
[----:B------:R-:W-:Y:S01]  /*7870*/  IMAD R0, R218, c[0x0][0x20c], R0 ;  /* 0x00008300da007a24 */ /* 0x000fe200078e0200 */
[----:B------:R-:W-:Y:S01]  /*7880*/  SHF.L.U64.HI R23, R222, 0x1, R6 ;  /* 0x00000001de177819 */ /* 0x000fe20000010206 */
[----:B------:R-:W-:Y:S01]  /*7890*/  IMAD R4, R216, c[0x0][0x21c], R4 ;  /* 0x00008700d8047a24 */ /* 0x000fe200078e0204 */
[----:B------:R-:W-:Y:S01]  /*78a0*/  SHF.R.S32.HI R6, RZ, 0x1f, R217 ;  /* 0x0000001fff067819 */ /* 0x000fe200000114d9 */
[----:B------:R-:W-:Y:S01]  /*78b0*/  IMAD.IADD R3, R3, 0x1, R0 ;  /* 0x0000000103037824 */ /* 0x000fe200078e0200 */
[C---:B------:R-:W-:Y:S01]  /*78c0*/  SHF.L.U64.HI R28, R224.reuse, 0x1, R5 ;  /* 0x00000001e01c7819 */ /* 0x040fe20000010205 */
[----:B------:R-:W-:Y:S01]  /*78d0*/  IMAD.SHL.U32 R132, R224, 0x2, RZ ;  /* 0x00000002e0847824 */ /* 0x000fe200078e00ff */
[----:B------:R-:W-:Y:S01]  /*78e0*/  SHF.L.U64.HI R22, R223, 0x1, R7 ;  /* 0x00000001df167819 */ /* 0x000fe20000010207 */
[----:B------:R-:W-:Y:S01]  /*78f0*/  IMAD.WIDE.U32 R2, R216, c[0x0][0x218], R2 ;  /* 0x00008600d8027a25 */ /* 0x000fe200078e0002 */
[----:B------:R-:W-:Y:S03]  /*7900*/  SHF.L.U64.HI R21, R217, 0x1, R6 ;  /* 0x00000001d9157819 */ /* 0x000fe60000010206 */
[----:B------:R-:W-:Y:S01]  /*7910*/  IMAD.SHL.U32 R31, R222, 0x2, RZ ;  /* 0x00000002de1f7824 */ /* 0x000fe200078e00ff */
[----:B------:R-:W-:Y:S01]  /*7920*/  IADD3 R0, P0, R238, R2, RZ ;  /* 0x00000002ee007210 */ /* 0x000fe20007f1e0ff */
[----:B------:R-:W-:Y:S02]  /*7930*/  IMAD.SHL.U32 R30, R223, 0x2, RZ ;  /* 0x00000002df1e7824 */ /* 0x000fe400078e00ff */
[----:B------:R-:W-:Y:S01]  /*7940*/  IMAD.SHL.U32 R29, R217, 0x2, RZ ;  /* 0x00000002d91d7824 */ /* 0x000fe200078e00ff */
[----:B------:R-:W-:Y:S02]  /*7950*/  IADD3.X R2, R241, R3, R4, P0, !PT ;  /* 0x00000003f1027210 */ /* 0x000fe400007fe404 */
[C---:B------:R-:W-:Y:S04]  /*7960*/  LEA R20, P0, R0.reuse, c[0x0][0x1f8], 0x1 ;  /* 0x00007e0000147a11 */ /* 0x040fe800078008ff */
[----:B------:R-:W-:Y:S01]  /*7970*/  LEA.HI.X R5, R0, c[0x0][0x1fc], R2, 0x1, P0 ;  /* 0x00007f0000057a11 */ /* 0x000fe200000f0c02 */
[----:B------:R-:W-:-:S06]  /*7980*/  BRA.DIV ~URZ, `(.L_x_2083) ;  /* 0x000135b27f007947 */ /* 0x000fcc000b800000 */
[----:B------:R4:W3:Y:S02]  /*7990*/  SHFL.IDX PT, R4, R5, RZ, 0x181f ;  /* 0x00181fff05047589 */ /* 0x0008e400000e0000 */
.L_x_2216:
[----:B------:R-:W-:-:S05]  /*79a0*/  BRA.DIV ~URZ, `(.L_x_2084) ;  /* 0x000136027f007947 */ /* 0x000fca000b800000 */
[----:B------:R-:W5:Y:S01]  /*79b0*/  SHFL.IDX PT, R0, R20, RZ, 0x181f ;  /* 0x00181fff14007589 */ /* 0x000f6200000e0000 */
[----:B------:R-:W-:Y:S02]  /*79c0*/  ISETP.GE.AND P1, PT, R217, c[0x0][0x1d4], PT ;  /* 0x00007500d9007a0c */ /* 0x000fe40003f26270 */
[----:B------:R-:W-:Y:S04]  /*79d0*/  ISETP.GE.AND P3, PT, R223, c[0x0][0x1d4], PT ;  /* 0x00007500df007a0c */ /* 0x000fe80003f66270 */
[----:B------:R-:W-:Y:S02]  /*79e0*/  SEL R15, RZ, 0x10, P3 ;  /* 0x00000010ff0f7807 */ /* 0x000fe40001800000 */
[C---:B-----5:R-:W-:Y:S02]  /*79f0*/  IADD3 R2, P0, R0.reuse, R29, RZ ;  /* 0x0000001d00027210 */ /* 0x060fe40007f1e0ff */
[----:B------:R-:W-:Y:S03]  /*7a00*/  IADD3 R6, P2, R0, R31, RZ ;  /* 0x0000001f00067210 */ /* 0x000fe60007f5e0ff */
[----:B---3--:R-:W-:Y:S01]  /*7a10*/  IMAD.X R3, R4, 0x1, R21, P0 ;  /* 0x0000000104037824 */ /* 0x008fe200000e0615 */
[----:B------:R-:W-:Y:S01]  /*7a20*/  IADD3 R12, P0, R0, R30, RZ ;  /* 0x0000001e000c7210 */ /* 0x000fe20007f1e0ff */
[C---:B------:R-:W-:Y:S03]  /*7a30*/  IMAD.X R7, R4.reuse, 0x1, R23, P2 ;  /* 0x0000000104077824 */ /* 0x040fe600010e0617 */
[----:B------:R-:W-:Y:S01]  /*7a40*/  @!PT LDS RZ, [RZ] ;  /* 0x00000000fffff984 */ /* 0x000fe20000000800 */
[----:B------:R-:W-:Y:S01]  /*7a50*/  @!PT LDS RZ, [RZ] ;  /* 0x00000000fffff984 */ /* 0x000fe20000000800 */
[----:B------:R3:W-:Y:S01]  /*7a60*/  LDGSTS.E.BYPASS.LTC128B.128 [R215+0x100], [R2.64], !P1 ;  /* 0x0010000002d77fae */ /* 0x0007e2000c901d46 */
[----:B------:R-:W-:Y:S05]  /*7a70*/  IMAD.X R13, R4, 0x1, R22, P0 ;  /* 0x00000001040d7824 */ /* 0x000fea00000e0616 */
[----:B------:R5:W-:Y:S01]  /*7a80*/  LDGSTS.E.BYPASS.LTC128B.128 [R215+0x2100], [R12.64], !P3 ;  /* 0x021000000cd77fae */ /* 0x000be2000d901d46 */
[----:B---3--:R-:W-:Y:S03]  /*7a90*/  IADD3 R2, P0, R0, R132, RZ ;  /* 0x0000008400027210 */ /* 0x008fe60007f1e0ff */
[----:B------:R-:W3:Y:S02]  /*7aa0*/  SHFL.IDX PT, R0, R20, 0x1, 0x181f ;  /* 0x00381f0014007f89 */ /* 0x000ee400000e0000 */
[----:B------:R-:W-:Y:S01]  /*7ab0*/  IMAD.X R3, R4, 0x1, R28, P0 ;  /* 0x0000000104037824 */ /* 0x000fe200000e061c */
[----:B-----5:R-:W-:Y:S01]  /*7ac0*/  SEL R12, RZ, 0x10, P1 ;  /* 0x00000010ff0c7807 */ /* 0x020fe20000800000 */
[----:B------:R5:W4:Y:S01]  /*7ad0*/  SHFL.IDX PT, R4, R5, 0x1, 0x181f ;  /* 0x00381f0005047f89 */ /* 0x000b2200000e0000 */
[----:B------:R-:W-:Y:S02]  /*7ae0*/  ISETP.GE.AND P1, PT, R222, c[0x0][0x1d4], PT ;  /* 0x00007500de007a0c */ /* 0x000fe40003f26270 */
[----:B------:R-:W-:Y:S02]  /*7af0*/  ISETP.GE.AND P0, PT, R224, c[0x0][0x1d4], PT ;  /* 0x00007500e0007a0c */ /* 0x000fe40003f06270 */
[----:B------:R-:W-:Y:S09]  /*7b00*/  SEL R14, RZ, 0x10, P1 ;  /* 0x00000010ff0e7807 */ /* 0x000ff20000800000 */
[----:B------:R2:W-:Y:S04]  /*7b10*/  LDGSTS.E.BYPASS.LTC128B.128 [R215+0x4100], [R6.64], !P1 ;  /* 0x0410000006d77fae */ /* 0x0005e8000c901d46 */
[----:B------:R2:W-:Y:S01]  /*7b20*/  LDGSTS.E.BYPASS.LTC128B.128 [R215+0x6100], [R2.64], !P0 ;  /* 0x0610000002d77fae */ /* 0x0005e2000c101d46 */
[----:B----45:R-:W-:Y:S03]  /*7b30*/  SEL R5, RZ, 0x10, P0 ;  /* 0x00000010ff057807 */ /* 0x030fe60000000000 */
.L_x_2217:
[C---:B--23--:R-:W-:Y:S02]  /*7b40*/  IADD3 R2, -R12.reuse, 0x10, RZ ;  /* 0x000000100c027810 */ /* 0x04cfe40007ffe1ff */
[----:B------:R-:W-:Y:S02]  /*7b50*/  ISETP.NE.U32.AND P2, PT, R12, RZ, PT ;  /* 0x000000ff0c00720c */ /* 0x000fe40003f45070 */
[----:B------:R-:W-:Y:S04]  /*7b60*/  LOP3.LUT R2, R2, 0xf, RZ, 0xc0, !PT ;  /* 0x0000000f02027812 */ /* 0x000fe800078ec0ff */
[----:B------:R-:W-:Y:S04]  /*7b70*/  IADD3 R2, P1, P0, R2, R0, R29 ;  /* 0x0000000002027210 */ /* 0x000fe8000783e01d */
[----:B------:R-:W-:Y:S05]  /*7b80*/  IADD3.X R3, RZ, R4, R21, P1, P0 ;  /* 0x00000004ff037210 */ /* 0x000fea0000fe0415 */
[----:B------:R-:W-:Y:S01]  /*7b90*/  @!PT LDS RZ, [RZ] ;  /* 0x00000000fffff984 */ /* 0x000fe20000000800 */
[----:B------:R-:W-:Y:S01]  /*7ba0*/  @!PT LDS RZ, [RZ] ;  /* 0x00000000fffff984 */ /* 0x000fe20000000800 */
[----:B------:R-:W-:Y:S01]  /*7bb0*/  @!PT LDS RZ, [RZ] ;  /* 0x00000000fffff984 */ /* 0x000fe20000000800 */
[----:B------:R2:W-:Y:S01]  /*7bc0*/  LDGSTS.E.BYPASS.LTC128B.128.ZFILL [R215+0x1100], [R2.64], P2 ;  /* 0x0110000002d77fae */ /* 0x0005e20009141d46 */
[C---:B------:R-:W-:Y:S02]  /*7bd0*/  ISETP.NE.U32.AND P2, PT, R15.reuse, RZ, PT ;  /* 0x000000ff0f00720c */ /* 0x040fe40003f45070 */
[----:B--2---:R-:W-:Y:S04]  /*7be0*/  IADD3 R2, -R15, 0x10, RZ ;  /* 0x000000100f027810 */ /* 0x004fe80007ffe1ff */
[----:B------:R-:W-:Y:S04]  /*7bf0*/  LOP3.LUT R2, R2, 0xf, RZ, 0xc0, !PT ;  /* 0x0000000f02027812 */ /* 0x000fe800078ec0ff */
[----:B------:R-:W-:Y:S02]  /*7c00*/  IADD3 R12, P1, P0, R2, R0, R30 ;  /* 0x00000000020c7210 */ /* 0x000fe4000783e01e */
[----:B------:R-:W-:Y:S02]  /*7c10*/  IADD3 R2, -R14, 0x10, RZ ;  /* 0x000000100e027810 */ /* 0x000fe40007ffe1ff */
[----:B------:R-:W-:Y:S02]  /*7c20*/  IADD3.X R13, RZ, R4, R22, P1, P0 ;  /* 0x00000004ff0d7210 */ /* 0x000fe40000fe0416 */
[----:B------:R-:W-:Y:S03]  /*7c30*/  LOP3.LUT R2, R2, 0xf, RZ, 0xc0, !PT ;  /* 0x0000000f02027812 */ /* 0x000fe600078ec0ff */
[----:B------:R2:W-:Y:S01]  /*7c40*/  LDGSTS.E.BYPASS.LTC128B.128.ZFILL [R215+0x3100], [R12.64], P2 ;  /* 0x031000000cd77fae */ /* 0x0005e20009141d46 */
[----:B------:R-:W-:Y:S02]  /*7c50*/  IADD3 R6, P1, P0, R2, R0, R31 ;  /* 0x0000000002067210 */ /* 0x000fe4000783e01f */
[C---:B------:R-:W-:Y:S02]  /*7c60*/  IADD3 R2, -R5.reuse, 0x10, RZ ;  /* 0x0000001005027810 */ /* 0x040fe40007ffe1ff */
[----:B------:R-:W-:Y:S02]  /*7c70*/  IADD3.X R7, RZ, R4, R23, P1, P0 ;  /* 0x00000004ff077210 */ /* 0x000fe40000fe0417 */
[----:B------:R-:W-:Y:S04]  /*7c80*/  LOP3.LUT R2, R2, 0xf, RZ, 0xc0, !PT ;  /* 0x0000000f02027812 */ /* 0x000fe800078ec0ff */
[----:B------:R-:W-:Y:S04]  /*7c90*/  IADD3 R2, P1, P0, R2, R0, R132 ;  /* 0x0000000002027210 */ /* 0x000fe8000783e084 */
[----:B------:R-:W-:Y:S02]  /*7ca0*/  IADD3.X R3, RZ, R4, R28, P1, P0 ;  /* 0x00000004ff037210 */ /* 0x000fe40000fe041c */
[----:B------:R-:W-:Y:S02]  /*7cb0*/  ISETP.NE.U32.AND P1, PT, R14, RZ, PT ;  /* 0x000000ff0e00720c */ /* 0x000fe40003f25070 */
[----:B------:R-:W-:Y:S11]  /*7cc0*/  ISETP.NE.U32.AND P0, PT, R5, RZ, PT ;  /* 0x000000ff0500720c */ /* 0x000ff60003f05070 */
[----:B------:R2:W-:Y:S04]  /*7cd0*/  LDGSTS.E.BYPASS.LTC128B.128.ZFILL [R215+0x5100], [R6.64], P1 ;  /* 0x0510000006d77fae */ /* 0x0005e80008941d46 */
[----:B------:R2:W-:Y:S02]  /*7ce0*/  LDGSTS.E.BYPASS.LTC128B.128.ZFILL [R215+0x7100], [R2.64], P0 ;  /* 0x0710000002d77fae */ /* 0x0005e40008141d46 */
.L_x_2082:
[----:B------:R-:W-:Y:S05]  /*7cf0*/  BSYNC B0 ;  /* 0x0000000000007941 */ /* 0x000fea0003800000 */
.L_x_2081:
[----:B------:R-:W0:Y:S01]  /*7d00*/  LDGDEPBAR ;  /* 0x00000000000079af */ /* 0x000e220000000000 */
[----:B------:R-:W-:Y:S01]  /*7d10*/  WARPSYNC 0xffffffff ;  /* 0xffffffff00007948 */ /* 0x000fe20003800000 */
[C---:B--23--:R-:W-:Y:S01]  /*7d20*/  HMMA.16816.F32 R4, R32.reuse, R8, RZ ;  /* 0x000000082004723c */ /* 0x04cfe200000018ff */
[----:B------:R-:W-:Y:S02]  /*7d30*/  BSSY B0, `(.L_x_2085) ;  /* 0x0000169000007945 */ /* 0x000fe40003800000 */
[----:B------:R-:W-:Y:S05]  /*7d40*/  ISETP.GT.AND P0, PT, R214, R226, PT ;  /* 0x000000e2d600720c */ /* 0x000fea0003f04270 */
[C---:B------:R-:W-:Y:S08]  /*7d50*/  HMMA.16816.F32 R8, R32.reuse, R10, RZ ;  /* 0x0000000a2008723c */ /* 0x040ff000000018ff */
[C---:B----4-:R-:W-:Y:S08]  /*7d60*/  HMMA.16816.F32 R12, R32.reuse, R16, RZ ;  /* 0x00000010200c723c */ /* 0x050ff000000018ff */
[C---:B------:R-:W-:Y:S08]  /*7d70*/  HMMA.16816.F32 R16, R32.reuse, R18, RZ ;  /* 0x000000122010723c */ /* 0x040ff000000018ff */
[C---:B-1----:R-:W-:Y:S08]  /*7d80*/  HMMA.16816.F32 R20, R32.reuse, R24, RZ ;  /* 0x000000182014723c */ /* 0x042ff000000018ff */
        /* <DEDUP_REMOVED lines=15> */
[----:B------:R-:W3:Y:S07]  /*7e80*/  LDSM.16.M88.4 R172, [R202+0x1000] ;  /* 0x00100000caac783b */ /* 0x000eee0000000200 */
[C---:B-1----:R-:W-:Y:S08]  /*7e90*/  HMMA.16816.F32 R4, R168.reuse, R176, R4 ;  /* 0x000000b0a804723c */ /* 0x042ff00000001804 */
[C---:B------:R-:W-:Y:S01]  /*7ea0*/  HMMA.16816.F32 R8, R168.reuse, R178, R8 ;  /* 0x000000b2a808723c */ /* 0x040fe20000001808 */
[----:B------:R-:W-:Y:S07]  /*7eb0*/  LDSM.16.M88.4 R176, [R201+-0x6000] ;  /* 0xffa00000c9b0783b */ /* 0x000fee0000000200 */
[C---:B--2---:R-:W-:Y:S08]  /*7ec0*/  HMMA.16816.F32 R12, R168.reuse, R180, R12 ;  /* 0x000000b4a80c723c */ /* 0x044ff0000000180c */
[C---:B------:R-:W-:Y:S01]  /*7ed0*/  HMMA.16816.F32 R16, R168.reuse, R182, R16 ;  /* 0x000000b6a810723c */ /* 0x040fe20000001810 */
[----:B------:R-:W-:Y:S07]  /*7ee0*/  LDSM.16.M88.4 R180, [R201+-0x5800] ;  /* 0xffa80000c9b4783b */ /* 0x000fee0000000200 */
[C---:B---3--:R-:W-:Y:S08]  /*7ef0*/  HMMA.16816.F32 R20, R168.reuse, R172, R20 ;  /* 0x000000aca814723c */ /* 0x048ff00000001814 */
[C---:B------:R-:W-:Y:S01]  /*7f00*/  HMMA.16816.F32 R24, R168.reuse, R174, R24 ;  /* 0x000000aea818723c */ /* 0x040fe20000001818 */
[----:B------:R-:W1:Y:S07]  /*7f10*/  LDSM.16.M88.4 R172, [R210] ;  /* 0x00000000d2ac783b */ /* 0x000e6e0000000200 */
[C---:B------:R-:W-:Y:S08]  /*7f20*/  HMMA.16816.F32 R28, R168.reuse, R184, R28 ;  /* 0x000000b8a81c723c */ /* 0x040ff0000000181c */
[----:B------:R-:W-:Y:S01]  /*7f30*/  HMMA.16816.F32 R32, R168, R186, R32 ;  /* 0x000000baa820723c */ /* 0x000fe20000001820 */
[----:B------:R-:W2:Y:S08]  /*7f40*/  LDSM.16.M88.4 R168, [R201+-0x5000] ;  /* 0xffb00000c9a8783b */ /* 0x000eb00000000200 */
[----:B------:R-:W3:Y:S01]  /*7f50*/  LDSM.16.M88.4 R184, [R201+-0x4800] ;  /* 0xffb80000c9b8783b */ /* 0x000ee20000000200 */
[C---:B-1----:R-:W-:Y:S08]  /*7f60*/  HMMA.16816.F32 R4, R172.reuse, R176, R4 ;  /* 0x000000b0ac04723c */ /* 0x042ff00000001804 */
        /* <DEDUP_REMOVED lines=10> */
[----:B------:R-:W2:Y:S08]  /*8010*/  LDSM.16.M88.4 R172, [R200+0x3000] ;  /* 0x00300000c8ac783b */ /* 0x000eb00000000200 */
[----:B------:R-:W3:Y:S01]  /*8020*/  LDSM.16.M88.4 R184, [R200+0x3800] ;  /* 0x00380000c8b8783b */ /* 0x000ee20000000200 */
        /* <DEDUP_REMOVED lines=28> */
[----:B------:R-:W-:Y:S07]  /*81f0*/  LDSM.16.M88.4 R176, [R201+-0x4000] ;  /* 0xffc00000c9b0783b */ /* 0x000fee0000000200 */
[C---:B------:R-:W-:Y:S08]  /*8200*/  HMMA.16816.F32 R12, R168.reuse, R180, R12 ;  /* 0x000000b4a80c723c */ /* 0x040ff0000000180c */
[C---:B------:R-:W-:Y:S01]  /*8210*/  HMMA.16816.F32 R16, R168.reuse, R182, R16 ;  /* 0x000000b6a810723c */ /* 0x040fe20000001810 */
[----:B------:R-:W-:Y:S07]  /*8220*/  LDSM.16.M88.4 R180, [R201+-0x3800] ;  /* 0xffc80000c9b4783b */ /* 0x000fee0000000200 */
[C---:B--2---:R-:W-:Y:S08]  /*8230*/  HMMA.16816.F32 R20, R168.reuse, R172, R20 ;  /* 0x000000aca814723c */ /* 0x044ff00000001814 */
[C---:B------:R-:W-:Y:S01]  /*8240*/  HMMA.16816.F32 R24, R168.reuse, R174, R24 ;  /* 0x000000aea818723c */ /* 0x040fe20000001818 */
[----:B------:R-:W1:Y:S07]  /*8250*/  LDSM.16.M88.4 R172, [R210+0x4000] ;  /* 0x00400000d2ac783b */ /* 0x000e6e0000000200 */
[C---:B---3--:R-:W-:Y:S08]  /*8260*/  HMMA.16816.F32 R28, R168.reuse, R184, R28 ;  /* 0x000000b8a81c723c */ /* 0x048ff0000000181c */
        /* <DEDUP_REMOVED lines=80> */
[----:B------:R-:W-:Y:S01]  /*8770*/  LDSM.16.M88.4 R184, [R202+0x6000] ;  /* 0x00600000cab8783b */ /* 0x000fe20000000200 */
[C---:B-1----:R-:W-:Y:S08]  /*8780*/  HMMA.16816.F32 R4, R172.reuse, R176, R4 ;  /* 0x000000b0ac04723c */ /* 0x042ff00000001804 */
[C---:B------:R-:W-:Y:S01]  /*8790*/  HMMA.16816.F32 R8, R172.reuse, R178, R8 ;  /* 0x000000b2ac08723c */ /* 0x040fe20000001808 */
[----:B------:R-:W1:Y:S07]  /*87a0*/  LDSM.16.M88.4 R176, [R135+0x7800] ;  /* 0x0078000087b0783b */ /* 0x000e6e0000000200 */
[C---:B------:R-:W-:Y:S08]  /*87b0*/  HMMA.16816.F32 R12, R172.reuse, R180, R12 ;  /* 0x000000b4ac0c723c */ /* 0x040ff0000000180c */
[C---:B------:R-:W-:Y:S01]  /*87c0*/  HMMA.16816.F32 R16, R172.reuse, R182, R16 ;  /* 0x000000b6ac10723c */ /* 0x040fe20000001810 */
[----:B------:R-:W3:Y:S07]  /*87d0*/  LDSM.16.M88.4 R180, [R211+0xc000] ;  /* 0x00c00000d3b4783b */ /* 0x000eee0000000200 */
[C---:B--2---:R-:W-:Y:S08]  /*87e0*/  HMMA.16816.F32 R20, R172.reuse, R168, R20 ;  /* 0x000000a8ac14723c */ /* 0x044ff00000001814 */
[C---:B------:R-:W-:Y:S01]  /*87f0*/  HMMA.16816.F32 R24, R172.reuse, R170, R24 ;  /* 0x000000aaac18723c */ /* 0x040fe20000001818 */
[----:B------:R-:W2:Y:S07]  /*8800*/  LDSM.16.M88.4 R168, [R202+0x6800] ;  /* 0x00680000caa8783b */ /* 0x000eae0000000200 */
[C---:B-1----:R-:W-:Y:S08]  /*8810*/  HMMA.16816.F32 R28, R172.reuse, R176, R28 ;  /* 0x000000b0ac1c723c */ /* 0x042ff0000000181c */
[----:B------:R-:W-:Y:S01]  /*8820*/  HMMA.16816.F32 R32, R172, R178, R32 ;  /* 0x000000b2ac20723c */ /* 0x000fe20000001820 */
[----:B------:R-:W1:Y:S07]  /*8830*/  LDSM.16.M88.4 R172, [R202+0x7000] ;  /* 0x00700000caac783b */ /* 0x000e6e0000000200 */
[C---:B---3--:R-:W-:Y:S01]  /*8840*/  HMMA.16816.F32 R4, R180.reuse, R184, R4 ;  /* 0x000000b8b404723c */ /* 0x048fe20000001804 */
[----:B------:R-:W3:Y:S07]  /*8850*/  LDSM.16.M88.4 R176, [R202+0x7800] ;  /* 0x00780000cab0783b */ /* 0x000eee0000000200 */
[C---:B------:R-:W-:Y:S01]  /*8860*/  HMMA.16816.F32 R8, R180.reuse, R186, R8 ;  /* 0x000000bab408723c */ /* 0x040fe20000001808 */
[----:B------:R-:W-:Y:S07]  /*8870*/  LDSM.16.M88.4 R184, [R201] ;  /* 0x00000000c9b8783b */ /* 0x000fee0000000200 */
[C---:B--2---:R-:W-:Y:S08]  /*8880*/  HMMA.16816.F32 R12, R180.reuse, R168, R12 ;  /* 0x000000a8b40c723c */ /* 0x044ff0000000180c */
[C---:B------:R-:W-:Y:S01]  /*8890*/  HMMA.16816.F32 R16, R180.reuse, R170, R16 ;  /* 0x000000aab410723c */ /* 0x040fe20000001810 */
[----:B------:R-:W2:Y:S07]  /*88a0*/  LDSM.16.M88.4 R168, [R210+0xc000] ;  /* 0x00c00000d2a8783b */ /* 0x000eae0000000200 */
[C---:B-1----:R-:W-:Y:S08]  /*88b0*/  HMMA.16816.F32 R20, R180.reuse, R172, R20 ;  /* 0x000000acb414723c */ /* 0x042ff00000001814 */
[C---:B------:R-:W-:Y:S01]  /*88c0*/  HMMA.16816.F32 R24, R180.reuse, R174, R24 ;  /* 0x000000aeb418723c */ /* 0x040fe20000001818 */
[----:B------:R-:W1:Y:S07]  /*88d0*/  LDSM.16.M88.4 R172, [R201+0x800] ;  /* 0x00080000c9ac783b */ /* 0x000e6e0000000200 */
[C---:B---3--:R-:W-:Y:S08]  /*88e0*/  HMMA.16816.F32 R28, R180.reuse, R176, R28 ;  /* 0x000000b0b41c723c */ /* 0x048ff0000000181c */
[----:B------:R-:W-:Y:S08]  /*88f0*/  HMMA.16816.F32 R32, R180, R178, R32 ;  /* 0x000000b2b420723c */ /* 0x000ff00000001820 */
[C---:B--2---:R-:W-:Y:S08]  /*8900*/  HMMA.16816.F32 R4, R168.reuse, R184, R4 ;  /* 0x000000b8a804723c */ /* 0x044ff00000001804 */
[C---:B------:R-:W-:Y:S08]  /*8910*/  HMMA.16816.F32 R8, R168.reuse, R186, R8 ;  /* 0x000000baa808723c */ /* 0x040ff00000001808 */
[C---:B-1----:R-:W-:Y:S08]  /*8920*/  HMMA.16816.F32 R12, R168.reuse, R172, R12 ;  /* 0x000000aca80c723c */ /* 0x042ff0000000180c */
[----:B------:R-:W-:Y:S01]  /*8930*/  FMUL.FTZ R0, R4, c[0x0][0x320] ;  /* 0x0000c80004007a20 */ /* 0x000fe20000410000 */
[C---:B------:R-:W-:Y:S03]  /*8940*/  HMMA.16816.F32 R16, R168.reuse, R174, R16 ;  /* 0x000000aea810723c */ /* 0x040fe60000001810 */
[----:B------:R1:W2:Y:S04]  /*8950*/  MUFU.TANH R189, R0 ;  /* 0x0000000000bd7308 */ /* 0x0002a80000002400 */
[----:B------:R-:W-:Y:S06]  /*8960*/  FMUL.FTZ R2, R11, c[0x0][0x320] ;  /* 0x0000c8000b027a20 */ /* 0x000fec0000410000 */
[----:B------:R3:W4:Y:S11]  /*8970*/  MUFU.TANH R190, R2 ;  /* 0x0000000200be7308 */ /* 0x0007360000002400 */
[----:B------:R-:W-:Y:S02]  /*8980*/  FMUL.FTZ R3, R18, c[0x0][0x320] ;  /* 0x0000c80012037a20 */ /* 0x000fe40000410000 */
[----:B-1----:R-:W-:Y:S02]  /*8990*/  FMUL.FTZ R0, R5, c[0x0][0x320] ;  /* 0x0000c80005007a20 */ /* 0x002fe40000410000 */
[----:B------:R-:W1:Y:S01]  /*89a0*/  MUFU.TANH R183, R3 ;  /* 0x0000000300b77308 */ /* 0x000e620000002400 */
[----:B---3--:R-:W-:Y:S09]  /*89b0*/  FMUL.FTZ R2, R19, c[0x0][0x320] ;  /* 0x0000c80013027a20 */ /* 0x008ff20000410000 */
[----:B------:R3:W1:Y:S10]  /*89c0*/  MUFU.TANH R188, R0 ;  /* 0x0000000000bc7308 */ /* 0x0006740000002400 */
[----:B------:R-:W1:Y:S01]  /*89d0*/  MUFU.TANH R182, R2 ;  /* 0x0000000200b67308 */ /* 0x000e620000002400 */
[----:B---3--:R-:W-:Y:S09]  /*89e0*/  FMUL.FTZ R0, R6, c[0x0][0x320] ;  /* 0x0000c80006007a20 */ /* 0x008ff20000410000 */
[----:B------:R3:W1:Y:S02]  /*89f0*/  MUFU.TANH R193, R0 ;  /* 0x0000000000c17308 */ /* 0x0006640000002400 */
[----:B---3--:R-:W-:Y:S02]  /*8a00*/  FMUL.FTZ R0, R7, c[0x0][0x320] ;  /* 0x0000c80007007a20 */ /* 0x008fe40000410000 */
[----:B------:R-:W3:Y:S06]  /*8a10*/  LDSM.16.M88.4 R4, [R201+0x1000] ;  /* 0x00100000c904783b */ /* 0x000eec0000000200 */
[----:B------:R5:W1:Y:S02]  /*8a20*/  MUFU.TANH R192, R0 ;  /* 0x0000000000c07308 */ /* 0x000a640000002400 */
[----:B-----5:R-:W-:Y:S08]  /*8a30*/  FMUL.FTZ R0, R8, c[0x0][0x320] ;  /* 0x0000c80008007a20 */ /* 0x020ff00000410000 */
[----:B------:R5:W1:Y:S01]  /*8a40*/  MUFU.TANH R185, R0 ;  /* 0x0000000000b97308 */ /* 0x000a620000002400 */
[C---:B---3--:R-:W-:Y:S08]  /*8a50*/  HMMA.16816.F32 R20, R168.reuse, R4, R20 ;  /* 0x00000004a814723c */ /* 0x048ff00000001814 */
[C---:B------:R-:W-:Y:S04]  /*8a60*/  HMMA.16816.F32 R24, R168.reuse, R6, R24 ;  /* 0x00000006a818723c */ /* 0x040fe80000001818 */
[----:B-----5:R-:W-:Y:S04]  /*8a70*/  FMUL.FTZ R0, R9, c[0x0][0x320] ;  /* 0x0000c80009007a20 */ /* 0x020fe80000410000 */
[----:B------:R3:W1:Y:S04]  /*8a80*/  MUFU.TANH R184, R0 ;  /* 0x0000000000b87308 */ /* 0x0006680000002400 */
[----:B---3--:R-:W-:Y:S02]  /*8a90*/  FMUL.FTZ R0, R10, c[0x0][0x320] ;  /* 0x0000c8000a007a20 */ /* 0x008fe40000410000 */
[----:B------:R-:W3:Y:S01]  /*8aa0*/  LDSM.16.M88.4 R8, [R201+0x1800] ;  /* 0x00180000c908783b */ /* 0x000ee20000000200 */
[----:B------:R-:W-:Y:S04]  /*8ab0*/  DEPBAR.LE SB0, 0x0 ;  /* 0x000080000000791a */ /* 0x000fe80000000000 */
[----:B------:R5:W1:Y:S03]  /*8ac0*/  MUFU.TANH R191, R0 ;  /* 0x0000000000bf7308 */ /* 0x000a660000002400 */
[----:B------:R-:W-:Y:S01]  /*8ad0*/  BAR.SYNC.DEFER_BLOCKING 0x0 ;  /* 0x0000000000007b1d */ /* 0x000fe20000010000 */
[----:B-----5:R-:W-:Y:S06]  /*8ae0*/  FMUL.FTZ R0, R12, c[0x0][0x320] ;  /* 0x0000c8000c007a20 */ /* 0x020fec0000410000 */
[----:B------:R5:W1:Y:S01]  /*8af0*/  MUFU.TANH R181, R0 ;  /* 0x0000000000b57308 */ /* 0x000a620000002400 */
[C---:B---3--:R-:W-:Y:S08]  /*8b00*/  HMMA.16816.F32 R28, R168.reuse, R8, R28 ;  /* 0x00000008a81c723c */ /* 0x048ff0000000181c */
[----:B------:R-:W-:Y:S04]  /*8b10*/  HMMA.16816.F32 R32, R168, R10, R32 ;  /* 0x0000000aa820723c */ /* 0x000fe80000001820 */
[----:B-----5:R-:W-:Y:S04]  /*8b20*/  FMUL.FTZ R0, R13, c[0x0][0x320] ;  /* 0x0000c8000d007a20 */ /* 0x020fe80000410000 */
[----:B------:R3:W1:Y:S04]  /*8b30*/  MUFU.TANH R180, R0 ;  /* 0x0000000000b47308 */ /* 0x0006680000002400 */
[----:B---3--:R-:W-:Y:S06]  /*8b40*/  FMUL.FTZ R0, R14, c[0x0][0x320] ;  /* 0x0000c8000e007a20 */ /* 0x008fec0000410000 */
[----:B------:R3:W1:Y:S02]  /*8b50*/  MUFU.TANH R187, R0 ;  /* 0x0000000000bb7308 */ /* 0x0006640000002400 */
[----:B---3--:R-:W-:Y:S08]  /*8b60*/  FMUL.FTZ R0, R15, c[0x0][0x320] ;  /* 0x0000c8000f007a20 */ /* 0x008ff00000410000 */
        /* <DEDUP_REMOVED lines=36> */
[----:B------:R3:W1:Y:S01]  /*8db0*/  MUFU.TANH R175, R0 ;  /* 0x0000000000af7308 */ /* 0x0006620000002400 */
[----:B------:R-:W-:-:S05]  /*8dc0*/  @!P0 BRA `(.L_x_2086) ;  /* 0x000005f000008947 */ /* 0x000fca0003800000 */
[----:B--2-4-:R-:W-:Y:S01]  /*8dd0*/  SHF.R.S32.HI R6, RZ, 0x1f, R222 ;  /* 0x0000001fff067819 */ /* 0x014fe200000114de */
[----:B------:R-:W-:Y:S01]  /*8de0*/  IMAD.MOV.U32 R194, RZ, RZ, c[0x0][0x2b8] ;  /* 0x0000ae00ffc27624 */ /* 0x000fe200078e00ff */
[----:B------:R-:W-:Y:S01]  /*8df0*/  SHF.R.S32.HI R7, RZ, 0x1f, R223 ;  /* 0x0000001fff077819 */ /* 0x000fe200000114df */
[----:B------:R-:W-:Y:S01]  /*8e00*/  IMAD R2, R214, 0x40, R232 ;  /* 0x00000040d6027824 */ /* 0x000fe200078e02e8 */
[----:B------:R-:W-:Y:S01]  /*8e10*/  SHF.L.U64.HI R13, R222, 0x1, R6 ;  /* 0x00000001de0d7819 */ /* 0x000fe20000010206 */
[----:B------:R-:W-:Y:S01]  /*8e20*/  IMAD.MOV.U32 R216, RZ, RZ, RZ ;  /* 0x000000ffffd87224 */ /* 0x000fe200078e00ff */
[----:B------:R-:W-:Y:S01]  /*8e30*/  ISETP.NE.AND P1, PT, R194, 0x1, PT ;  /* 0x00000001c200780c */ /* 0x000fe20003f25270 */
[----:B------:R-:W-:Y:S01]  /*8e40*/  IMAD.SHL.U32 R25, R224, 0x2, RZ ;  /* 0x00000002e0197824 */ /* 0x000fe200078e00ff */
[----:B------:R-:W-:Y:S01]  /*8e50*/  IADD3 R2, R2, -0x40, R229 ;  /* 0xffffffc002027810 */ /* 0x000fe20007ffe0e5 */
[----:B------:R-:W-:Y:S01]  /*8e60*/  IMAD.SHL.U32 R24, R222, 0x2, RZ ;  /* 0x00000002de187824 */ /* 0x000fe200078e00ff */
[----:B------:R-:W-:Y:S01]  /*8e70*/  SHF.R.S32.HI R194, RZ, 0x1f, R224 ;  /* 0x0000001fffc27819 */ /* 0x000fe200000114e0 */
[----:B------:R-:W-:Y:S01]  /*8e80*/  IMAD.SHL.U32 R23, R223, 0x2, RZ ;  /* 0x00000002df177824 */ /* 0x000fe200078e00ff */
[----:B------:R-:W-:Y:S01]  /*8e90*/  SHF.R.S32.HI R6, RZ, 0x1f, R217 ;  /* 0x0000001fff067819 */ /* 0x000fe200000114d9 */
[----:B---3--:R-:W-:Y:S01]  /*8ea0*/  IMAD.MOV.U32 R0, RZ, RZ, R2 ;  /* 0x000000ffff007224 */ /* 0x008fe200078e0002 */
[----:B------:R-:W-:Y:S01]  /*8eb0*/  SHF.L.U64.HI R14, R224, 0x1, R194 ;  /* 0x00000001e00e7819 */ /* 0x000fe200000102c2 */
[----:B------:R-:W-:Y:S01]  /*8ec0*/  IMAD.SHL.U32 R22, R217, 0x2, RZ ;  /* 0x00000002d9167824 */ /* 0x000fe200078e00ff */
[----:B------:R-:W-:Y:S02]  /*8ed0*/  SHF.L.U64.HI R12, R223, 0x1, R7 ;  /* 0x00000001df0c7819 */ /* 0x000fe40000010207 */
[----:B------:R-:W-:Y:S01]  /*8ee0*/  SHF.L.U64.HI R9, R217, 0x1, R6 ;  /* 0x00000001d9097819 */ /* 0x000fe20000010206 */
[----:B------:R-:W-:Y:S05]  /*8ef0*/  @P1 IMAD.HI.U32 R3, R2, c[0x0][0x2bc], RZ ;  /* 0x0000af0002031a27 */ /* 0x000fea00078e00ff */
[----:B------:R-:W-:Y:S04]  /*8f00*/  @P1 SHF.R.U32.HI R0, RZ, c[0x0][0x2c0], R3 ;  /* 0x0000b000ff001a19 */ /* 0x000fe80000011603 */
[C---:B------:R-:W-:Y:S04]  /*8f10*/  @!P6 IADD3 R3, P0, R0.reuse, R236, RZ ;  /* 0x000000ec0003e210 */ /* 0x040fe80007f1e0ff */
[----:B------:R-:W-:Y:S01]  /*8f20*/  @!P6 LEA.HI.X.SX32 R5, R0, R240, 0x1, P0 ;  /* 0x000000f00005e211 */ /* 0x000fe200000f0eff */
[----:B------:R-:W-:Y:S01]  /*8f30*/  IMAD.MOV R0, RZ, RZ, -R0 ;  /* 0x000000ffff007224 */ /* 0x000fe200078e0a00 */
[C---:B------:R-:W-:Y:S03]  /*8f40*/  @!P6 LEA R4, P0, R3.reuse, c[0x0][0x2a0], 0x2 ;  /* 0x0000a8000304ea11 */ /* 0x040fe600078010ff */
[----:B------:R-:W-:Y:S01]  /*8f50*/  IMAD R218, R0, c[0x0][0x2b8], R2 ;  /* 0x0000ae0000da7a24 */ /* 0x000fe200078e0202 */
[----:B------:R-:W-:Y:S03]  /*8f60*/  @!P6 LEA.HI.X R5, R3, c[0x0][0x2a4], R5, 0x2, P0 ;  /* 0x0000a9000305ea11 */ /* 0x000fe600000f1405 */
[----:B------:R-:W-:Y:S01]  /*8f70*/  IMAD.WIDE.U32 R2, R218, c[0x0][0x1e0], RZ ;  /* 0x00007800da027a25 */ /* 0x000fe200078e00ff */
        /* <DEDUP_REMOVED lines=15> */
.L_x_2218:
[----:B------:R-:W-:-:S05]  /*9070*/  BRA.DIV ~URZ, `(.L_x_2088) ;  /* 0x000122327f007947 */ /* 0x000fca000b800000 */
[----:B------:R-:W4:Y:S01]  /*9080*/  SHFL.IDX PT, R0, R8, RZ, 0x181f ;  /* 0x00181fff08007589 */ /* 0x000f2200000e0000 */
[----:B------:R-:W-:Y:S02]  /*9090*/  ISETP.GE.AND P2, PT, R217, c[0x0][0x1d4], PT ;  /* 0x00007500d9007a0c */ /* 0x000fe40003f46270 */
[----:B------:R-:W-:Y:S02]  /*90a0*/  ISETP.GE.AND P3, PT, R223, c[0x0][0x1d4], PT ;  /* 0x00007500df007a0c */ /* 0x000fe40003f66270 */
[----:B------:R-:W-:Y:S04]  /*90b0*/  ISETP.GE.AND P1, PT, R222, c[0x0][0x1d4], PT ;  /* 0x00007500de007a0c */ /* 0x000fe80003f26270 */
[----:B------:R-:W-:Y:S02]  /*90c0*/  SEL R11, RZ, 0x10, P1 ;  /* 0x00000010ff0b7807 */ /* 0x000fe40000800000 */
[----:B----4-:R-:W-:Y:S05]  /*90d0*/  IADD3 R6, P0, R0, R22, RZ ;  /* 0x0000001600067210 */ /* 0x010fea0007f1e0ff */
[----:B---3--:R-:W-:Y:S01]  /*90e0*/  IMAD.X R7, R4, 0x1, R9, P0 ;  /* 0x0000000104077824 */ /* 0x008fe200000e0609 */
[----:B------:R-:W-:Y:S04]  /*90f0*/  IADD3 R2, P0, R0, R23, RZ ;  /* 0x0000001700027210 */ /* 0x000fe80007f1e0ff */
[----:B------:R-:W-:Y:S01]  /*9100*/  @!PT LDS RZ, [RZ] ;  /* 0x00000000fffff984 */ /* 0x000fe20000000800 */
[----:B------:R-:W-:Y:S01]  /*9110*/  @!PT LDS RZ, [RZ] ;  /* 0x00000000fffff984 */ /* 0x000fe20000000800 */
[----:B------:R3:W-:Y:S01]  /*9120*/  LDGSTS.E.BYPASS.LTC128B.128 [R215+0x8100], [R6.64], !P2 ;  /* 0x0810000006d77fae */ /* 0x0007e2000d101d46 */
[----:B------:R-:W-:Y:S05]  /*9130*/  IMAD.X R3, R4, 0x1, R12, P0 ;  /* 0x0000000104037824 */ /* 0x000fea00000e060c */
[----:B------:R4:W-:Y:S01]  /*9140*/  LDGSTS.E.BYPASS.LTC128B.128 [R215+0xa100], [R2.64], !P3 ;  /* 0x0a10000002d77fae */ /* 0x0009e2000d901d46 */
[----:B---3--:R-:W-:Y:S02]  /*9150*/  SEL R6, RZ, 0x10, P2 ;  /* 0x00000010ff067807 */ /* 0x008fe40001000000 */
[----:B----4-:R-:W-:Y:S05]  /*9160*/  IADD3 R2, P0, R0, R24, RZ ;  /* 0x0000001800027210 */ /* 0x010fea0007f1e0ff */
[----:B------:R-:W-:Y:S05]  /*9170*/  IMAD.X R3, R4, 0x1, R13, P0 ;  /* 0x0000000104037824 */ /* 0x000fea00000e060d */
[----:B------:R3:W-:Y:S02]  /*9180*/  LDGSTS.E.BYPASS.LTC128B.128 [R215+0xc100], [R2.64], !P1 ;  /* 0x0c10000002d77fae */ /* 0x0007e4000c901d46 */
[----:B---3--:R-:W-:Y:S02]  /*9190*/  IADD3 R2, P0, R0, R25, RZ ;  /* 0x0000001900027210 */ /* 0x008fe40007f1e0ff */
[----:B------:R-:W3:Y:S03]  /*91a0*/  SHFL.IDX PT, R0, R8, 0x1, 0x181f ;  /* 0x00381f0008007f89 */ /* 0x000ee600000e0000 */
[----:B------:R-:W-:Y:S01]  /*91b0*/  IMAD.X R3, R4, 0x1, R14, P0 ;  /* 0x0000000104037824 */ /* 0x000fe200000e060e */
[----:B------:R-:W-:Y:S01]  /*91c0*/  ISETP.GE.AND P0, PT, R224, c[0x0][0x1d4], PT ;  /* 0x00007500e0007a0c */ /* 0x000fe20003f06270 */
[----:B------:R4:W2:Y:S03]  /*91d0*/  SHFL.IDX PT, R4, R5, 0x1, 0x181f ;  /* 0x00381f0005047f89 */ /* 0x0008a600000e0000 */
[----:B------:R-:W-:Y:S09]  /*91e0*/  SEL R10, RZ, 0x10, P0 ;  /* 0x00000010ff0a7807 */ /* 0x000ff20000000000 */
[----:B------:R1:W-:Y:S01]  /*91f0*/  LDGSTS.E.BYPASS.LTC128B.128 [R215+0xe100], [R2.64], !P0 ;  /* 0x0e10000002d77fae */ /* 0x0003e2000c101d46 */
[----:B--2-4-:R-:W-:Y:S03]  /*9200*/  SEL R5, RZ, 0x10, P3 ;  /* 0x00000010ff057807 */ /* 0x014fe60001800000 */
.L_x_2219:
[C---:B-1-3--:R-:W-:Y:S02]  /*9210*/  IADD3 R2, -R6.reuse, 0x10, RZ ;  /* 0x0000001006027810 */ /* 0x04afe40007ffe1ff */
        /* <DEDUP_REMOVED lines=9> */
[----:B-1----:R-:W-:Y:S04]  /*92b0*/  IADD3 R2, -R5, 0x10, RZ ;  /* 0x0000001005027810 */ /* 0x002fe80007ffe1ff */
[----:B------:R-:W-:Y:S04]  /*92c0*/  LOP3.LUT R2, R2, 0xf, RZ, 0xc0, !PT ;  /* 0x0000000f02027812 */ /* 0x000fe800078ec0ff */
[----:B------:R-:W-:Y:S02]  /*92d0*/  IADD3 R8, P1, P0, R2, R0, R23 ;  /* 0x0000000002087210 */ /* 0x000fe4000783e017 */
[C---:B------:R-:W-:Y:S02]  /*92e0*/  IADD3 R2, -R11.reuse, 0x10, RZ ;  /* 0x000000100b027810 */ /* 0x040fe40007ffe1ff */
[----:B------:R-:W-:Y:S02]  /*92f0*/  IADD3.X R9, RZ, R4, R12, P1, P0 ;  /* 0x00000004ff097210 */ /* 0x000fe40000fe040c */
[----:B------:R-:W-:Y:S03]  /*9300*/  LOP3.LUT R2, R2, 0xf, RZ, 0xc0, !PT ;  /* 0x0000000f02027812 */ /* 0x000fe600078ec0ff */
[----:B------:R1:W-:Y:S01]  /*9310*/  LDGSTS.E.BYPASS.LTC128B.128.ZFILL [R215+0xb100], [R8.64], P2 ;  /* 0x0b10000008d77fae */ /* 0x0003e20009141d46 */
[----:B------:R-:W-:Y:S02]  /*9320*/  IADD3 R6, P1, P0, R2, R0, R24 ;  /* 0x0000000002067210 */ /* 0x000fe4000783e018 */
[----:B------:R-:W-:Y:S02]  /*9330*/  IADD3 R2, -R10, 0x10, RZ ;  /* 0x000000100a027810 */ /* 0x000fe40007ffe1ff */
        /* <DEDUP_REMOVED lines=8> */
.L_x_2086:
[----:B--2-4-:R-:W-:Y:S05]  /*93c0*/  BSYNC B0 ;  /* 0x0000000000007941 */ /* 0x014fea0003800000 */
.L_x_2085:
[----:B---3--:R-:W-:Y:S01]  /*93d0*/  IMAD.MOV.U32 R0, RZ, RZ, c[0x0][0x2c4] ;  /* 0x0000b100ff007624 */ /* 0x008fe200078e00ff */
        /* <DEDUP_REMOVED lines=11> */
[C---:B-1----:R-:W-:Y:S02]  /*9490*/  IADD3 R6, R0.reuse, UR4, RZ ;  /* 0x0000000400067c10 */ /* 0x042fe4000fffe0ff */
[----:B------:R-:W-:Y:S01]  /*94a0*/  IADD3 R7, R0, c[0x0][0x328], RZ ;  /* 0x0000ca0000077a10 */ /* 0x000fe20007ffe0ff */
[----:B------:R-:W-:-:S05]  /*94b0*/  BRA.DIV ~URZ, `(.L_x_2089) ;  /* 0x000120827f007947 */ /* 0x000fca000b800000 */
[----:B------:R1:W2:Y:S02]  /*94c0*/  SHFL.IDX PT, R3, R4, RZ, 0x1c1f ;  /* 0x001c1fff04037589 */ /* 0x0002a400000e0000 */
.L_x_2220:
        /* <DEDUP_REMOVED lines=19> */
.L_x_2092:
[----:B------:R-:W-:Y:S04]  /*9600*/  MOV R8, 0x1 ;  /* 0x0000000100087802 */ /* 0x000fe80000000f00 */
[----:B------:R-:W-:Y:S11]  /*9610*/  ISETP.NE.AND P0, PT, R8, c[0x0][0x32c], PT ;  /* 0x0000cb0008007a0c */ /* 0x000ff60003f05270 */
[----:B------:R-:W-:Y:S02]  /*9620*/  @!UPT UIADD3 URZ, URZ, URZ, URZ ;  /* 0x0000003f3f3ff290 */ /* 0x000fe4000fffe03f */
[----:B------:R-:W-:Y:S05]  /*9630*/  @P0 IMAD.HI.U32 R8, R3, c[0x0][0x330], RZ ;  /* 0x0000cc0003080a27 */ /* 0x000fea00078e00ff */
[----:B------:R-:W-:Y:S02]  /*9640*/  @P0 SHF.R.U32.HI R3, RZ, c[0x0][0x334], R8 ;  /* 0x0000cd00ff030a19 */ /* 0x000fe40000011608 */
.L_x_2093:
[----:B------:R-:W-:Y:S05]  /*9650*/  BSYNC B0 ;  /* 0x0000000000007941 */ /* 0x000fea0003800000 */
.L_x_2091:
[----:B------:R-:W-:Y:S04]  /*9660*/  IMAD R3, R3, c[0x0][0x32c], -R5 ;  /* 0x0000cb0003037a24 */ /* 0x000fe800078e0a05 */
[----:B------:R-:W-:Y:S05]  /*9670*/  IMAD.IADD R3, R3, 0x1, -R231 ;  /* 0x0000000103037824 */ /* 0x000fea00078e0ae7 */
[----:B------:R-:W-:Y:S02]  /*9680*/  IMNMX R0, R0, R3, !PT ;  /* 0x0000000300007217 */ /* 0x000fe40007800200 */
[----:B------:R-:W-:Y:S04]  /*9690*/  IADD3 R3, R3, c[0x0][0x32c], RZ ;  /* 0x0000cb0003037a10 */ /* 0x000fe80007ffe0ff */
[----:B------:R-:W-:Y:S02]  /*96a0*/  IMNMX R2, R2, R3, PT ;  /* 0x0000000302027217 */ /* 0x000fe40003800200 */
.L_x_2090:
        /* <DEDUP_REMOVED lines=50> */
[----:B------:R2:W3:Y:S02]  /*99d0*/  SHFL.IDX PT, R3, R4, 0x1, 0x1c1f ;  /* 0x003c1f0004037f89 */ /* 0x0004e400000e0000 */
.L_x_2221:
        /* <DEDUP_REMOVED lines=12> */
[----:B-12---:R-:W-:Y:S05]  /*9aa0*/  IMAD.MOV.U32 R4, RZ, RZ, 0x1 ;  /* 0x00000001ff047424 */ /* 0x006fea00078e00ff */
[----:B------:R-:W-:Y:S11]  /*9ab0*/  ISETP.NE.AND P0, PT, R4, c[0x0][0x32c], PT ;  /* 0x0000cb0004007a0c */ /* 0x000ff60003f05270 */
[----:B------:R-:W-:Y:S02]  /*9ac0*/  @!UPT UIADD3 URZ, URZ, URZ, URZ ;  /* 0x0000003f3f3ff290 */ /* 0x000fe4000fffe03f */
[----:B------:R-:W-:Y:S05]  /*9ad0*/  @P0 IMAD.HI.U32 R4, R3, c[0x0][0x330], RZ ;  /* 0x0000cc0003040a27 */ /* 0x000fea00078e00ff */
[----:B------:R-:W-:Y:S04]  /*9ae0*/  @P0 SHF.R.U32.HI R3, RZ, c[0x0][0x334], R4 ;  /* 0x0000cd00ff030a19 */ /* 0x000fe80000011604 */
[----:B------:R-:W-:Y:S01]  /*9af0*/  LOP3.LUT R3, RZ, R3, RZ, 0x33, !PT ;  /* 0x00000003ff037212 */ /* 0x000fe200078e33ff */
[----:B------:R-:W-:-:S05]  /*9b00*/  BRA `(.L_x_2098) ;  /* 0x0000005000007947 */ /* 0x000fca0003800000 */
.L_x_2097:
[----:B-12---:R-:W-:Y:S04]  /*9b10*/  MOV R4, 0x1 ;  /* 0x0000000100047802 */ /* 0x006fe80000000f00 */
[----:B------:R-:W-:Y:S11]  /*9b20*/  ISETP.NE.AND P0, PT, R4, c[0x0][0x32c], PT ;  /* 0x0000cb0004007a0c */ /* 0x000ff60003f05270 */
[----:B------:R-:W-:Y:S02]  /*9b30*/  @!UPT UIADD3 URZ, URZ, URZ, URZ ;  /* 0x0000003f3f3ff290 */ /* 0x000fe4000fffe03f */
[----:B------:R-:W-:Y:S05]  /*9b40*/  @P0 IMAD.HI.U32 R4, R3, c[0x0][0x330], RZ ;  /* 0x0000cc0003040a27 */ /* 0x000fea00078e00ff */
[----:B------:R-:W-:Y:S02]  /*9b50*/  @P0 SHF.R.U32.HI R3, RZ, c[0x0][0x334], R4 ;  /* 0x0000cd00ff030a19 */ /* 0x000fe40000011604 */
.L_x_2098:
[----:B------:R-:W-:Y:S05]  /*9b60*/  BSYNC B0 ;  /* 0x0000000000007941 */ /* 0x000fea0003800000 */
.L_x_2096:
[----:B------:R-:W-:Y:S04]  /*9b70*/  IMAD R5, R3, c[0x0][0x32c], -R5 ;  /* 0x0000cb0003057a24 */ /* 0x000fe800078e0a05 */
[----:B------:R-:W-:Y:S05]  /*9b80*/  IMAD.IADD R3, R5, 0x1, -R231 ;  /* 0x0000000105037824 */ /* 0x000fea00078e0ae7 */
[----:B------:R-:W-:Y:S02]  /*9b90*/  IMNMX R0, R0, R3, !PT ;  /* 0x0000000300007217 */ /* 0x000fe40007800200 */
[----:B------:R-:W-:Y:S04]  /*9ba0*/  IADD3 R3, R3, c[0x0][0x32c], RZ ;  /* 0x0000cb0003037a10 */ /* 0x000fe80007ffe0ff */
[----:B------:R-:W-:Y:S02]  /*9bb0*/  IMNMX R2, R2, R3, PT ;  /* 0x0000000302027217 */ /* 0x000fe40003800200 */
.L_x_2095:
        /* <DEDUP_REMOVED lines=82> */
.L_x_2222:
[----:B-12---:R-:W-:Y:S01]  /*a0e0*/  FMNMX.FTZ R4, R4, R0, !PT ;  /* 0x0000000004047209 */ /* 0x006fe20007810000 */
[----:B------:R-:W-:-:S05]  /*a0f0*/  BRA.DIV ~URZ, `(.L_x_2100) ;  /* 0x000115627f007947 */ /* 0x000fca000b800000 */
[----:B------:R-:W1:Y:S02]  /*a100*/  SHFL.BFLY PT, R0, R4, 0x1, 0x1f ;  /* 0x0c201f0004007f89 */ /* 0x000e6400000e0000 */
[----:B-1----:R-:W-:Y:S02]  /*a110*/  FMNMX.FTZ R132, R4, R0, !PT ;  /* 0x0000000004847209 */ /* 0x002fe40007810000 */
[----:B------:R-:W1:Y:S02]  /*a120*/  SHFL.BFLY PT, R0, R5, 0x2, 0x1f ;  /* 0x0c401f0005007f89 */ /* 0x000e6400000e0000 */
[----:B-1----:R-:W-:Y:S05]  /*a130*/  FMNMX.FTZ R4, R5, R0, !PT ;  /* 0x0000000005047209 */ /* 0x002fea0007810000 */
[----:B------:R1:W2:Y:S02]  /*a140*/  SHFL.BFLY PT, R0, R4, 0x1, 0x1f ;  /* 0x0c201f0004007f89 */ /* 0x0002a400000e0000 */
.L_x_2223:
        /* <DEDUP_REMOVED lines=23> */
[----:B------:R-:W2:Y:S01]  /*a2c0*/  MUFU.EX2 R5, R5 ;  /* 0x0000000500057308 */ /* 0x000ea20000000800 */
[--C-:B------:R-:W-:Y:S02]  /*a2d0*/  FFMA.FTZ R193, R25, c[0x0][0x2d0], -R2.reuse ;  /* 0x0000b40019c17a23 */ /* 0x100fe40000010802 */
[--C-:B------:R-:W-:Y:S02]  /*a2e0*/  FFMA.FTZ R196, R24, c[0x0][0x2d0], -R2.reuse ;  /* 0x0000b40018c47a23 */ /* 0x100fe40000010802 */
[--C-:B------:R-:W-:Y:S02]  /*a2f0*/  FFMA.FTZ R133, R168, c[0x0][0x2d0], -R2.reuse ;  /* 0x0000b400a8857a23 */ /* 0x100fe40000010802 */
[----:B------:R-:W-:Y:S03]  /*a300*/  FFMA.FTZ R194, R23, c[0x0][0x2d0], -R2 ;  /* 0x0000b40017c27a23 */ /* 0x000fe60000010802 */
[----:B------:R3:W-:Y:S01]  /*a310*/  MUFU.EX2 R23, R133 ;  /* 0x0000008500177308 */ /* 0x0007e20000000800 */
[C---:B-1----:R-:W-:Y:S02]  /*a320*/  FFMA.FTZ R2, R0.reuse, R225, R4 ;  /* 0x000000e100027223 */ /* 0x042fe40000010004 */
[C---:B------:R-:W-:Y:S02]  /*a330*/  FMUL.FTZ R32, R0.reuse, R136 ;  /* 0x0000008800207220 */ /* 0x040fe40000410000 */
[C---:B------:R-:W-:Y:S02]  /*a340*/  FMUL.FTZ R33, R0.reuse, R137 ;  /* 0x0000008900217220 */ /* 0x040fe40000410000 */
[C---:B------:R-:W-:Y:S02]  /*a350*/  FMUL.FTZ R25, R0.reuse, R145 ;  /* 0x0000009100197220 */ /* 0x040fe40000410000 */
[C---:B------:R-:W-:Y:S02]  /*a360*/  FMUL.FTZ R24, R0.reuse, R144 ;  /* 0x0000009000187220 */ /* 0x040fe40000410000 */
[----:B--2---:R-:W-:Y:S01]  /*a370*/  FADD.FTZ R22, R5, R2 ;  /* 0x0000000205167221 */ /* 0x004fe20000010000 */
[----:B------:R-:W-:Y:S01]  /*a380*/  FSEL R2, R3, RZ, P0 ;  /* 0x000000ff03027208 */ /* 0x000fe20000000000 */
[----:B------:R-:W-:Y:S01]  /*a390*/  FMUL.FTZ R28, R0, R140 ;  /* 0x0000008c001c7220 */ /* 0x000fe20000410000 */
[----:B------:R-:W-:Y:S01]  /*a3a0*/  F2FP.PACK_AB R168, R5, R4 ;  /* 0x0000000405a8723e */ /* 0x000fe200000000ff */
[----:B------:R-:W-:Y:S01]  /*a3b0*/  FMUL.FTZ R4, R3, c[0x0][0x2d0] ;  /* 0x0000b40003047a20 */ /* 0x000fe20000410000 */
[----:B------:R-:W-:Y:S01]  /*a3c0*/  MUFU.EX2 R144, R178 ;  /* 0x000000b200907308 */ /* 0x000fe20000000800 */
[----:B------:R-:W-:Y:S02]  /*a3d0*/  FADD.FTZ R2, -R2, R134 ;  /* 0x0000008602027221 */ /* 0x000fe40000010100 */
[----:B------:R-:W-:Y:S01]  /*a3e0*/  FMUL.FTZ R29, R0, R141 ;  /* 0x0000008d001d7220 */ /* 0x000fe20000410000 */
[----:B------:R-:W-:Y:S01]  /*a3f0*/  FSEL R4, R4, RZ, P0 ;  /* 0x000000ff04047208 */ /* 0x000fe20000000000 */
[----:B------:R-:W-:Y:S01]  /*a400*/  FMUL.FTZ R2, R2, c[0x0][0x2d0] ;  /* 0x0000b40002027a20 */ /* 0x000fe20000410000 */
[----:B------:R-:W-:Y:S01]  /*a410*/  ISETP.GT.AND P0, PT, R214, R207, PT ;  /* 0x000000cfd600720c */ /* 0x000fe20003f04270 */
[----:B------:R-:W-:Y:S01]  /*a420*/  FMUL.FTZ R36, R0, R36 ;  /* 0x0000002400247220 */ /* 0x000fe20000410000 */
[----:B------:R-:W-:Y:S01]  /*a430*/  IADD3 R214, R214, -0x1, RZ ;  /* 0xffffffffd6d67810 */ /* 0x000fe20007ffe0ff */
[--C-:B------:R-:W-:Y:S02]  /*a440*/  FFMA.FTZ R5, R21, c[0x0][0x2d0], -R4.reuse ;  /* 0x0000b40015057a23 */ /* 0x100fe40000010804 */
[----:B------:R-:W1:Y:S01]  /*a450*/  MUFU.EX2 R21, R35 ;  /* 0x0000002300157308 */ /* 0x000e620000000800 */
[--C-:B------:R-:W-:Y:S02]  /*a460*/  FFMA.FTZ R6, R6, c[0x0][0x2d0], -R4.reuse ;  /* 0x0000b40006067a23 */ /* 0x100fe40000010804 */
[--C-:B------:R-:W-:Y:S02]  /*a470*/  FFMA.FTZ R195, R7, c[0x0][0x2d0], -R4.reuse ;  /* 0x0000b40007c37a23 */ /* 0x100fe40000010804 */
[--C-:B---3--:R-:W-:Y:S02]  /*a480*/  FFMA.FTZ R133, R20, c[0x0][0x2d0], -R4.reuse ;  /* 0x0000b40014857a23 */ /* 0x108fe40000010804 */
[--C-:B------:R-:W-:Y:S02]  /*a490*/  FFMA.FTZ R134, R19, c[0x0][0x2d0], -R4.reuse ;  /* 0x0000b40013867a23 */ /* 0x100fe40000010804 */
[--C-:B------:R-:W-:Y:S01]  /*a4a0*/  FFMA.FTZ R175, R16, c[0x0][0x2d0], -R4.reuse ;  /* 0x0000b40010af7a23 */ /* 0x100fe20000010804 */
[----:B------:R-:W2:Y:S01]  /*a4b0*/  MUFU.EX2 R2, R2 ;  /* 0x0000000200027308 */ /* 0x000ea20000000800 */
[----:B------:R-:W-:Y:S02]  /*a4c0*/  FMUL.FTZ R16, R0, R152 ;  /* 0x0000009800107220 */ /* 0x000fe40000410000 */
[--C-:B------:R-:W-:Y:S02]  /*a4d0*/  FFMA.FTZ R183, R12, c[0x0][0x2d0], -R4.reuse ;  /* 0x0000b4000cb77a23 */ /* 0x100fe40000010804 */
[----:B------:R-:W-:Y:S02]  /*a4e0*/  FMUL.FTZ R12, R0, R156 ;  /* 0x0000009c000c7220 */ /* 0x000fe40000410000 */
[--C-:B------:R-:W-:Y:S02]  /*a4f0*/  FFMA.FTZ R174, R18, c[0x0][0x2d0], -R4.reuse ;  /* 0x0000b40012ae7a23 */ /* 0x100fe40000010804 */
[--C-:B------:R-:W-:Y:S01]  /*a500*/  FFMA.FTZ R173, R17, c[0x0][0x2d0], -R4.reuse ;  /* 0x0000b40011ad7a23 */ /* 0x100fe20000010804 */
[----:B------:R-:W-:Y:S01]  /*a510*/  MUFU.EX2 R7, R6 ;  /* 0x0000000600077308 */ /* 0x000fe20000000800 */
[--C-:B------:R-:W-:Y:S02]  /*a520*/  FFMA.FTZ R184, R11, c[0x0][0x2d0], -R4.reuse ;  /* 0x0000b4000bb87a23 */ /* 0x100fe40000010804 */
[--C-:B------:R-:W-:Y:S01]  /*a530*/  FFMA.FTZ R189, R10, c[0x0][0x2d0], -R4.reuse ;  /* 0x0000b4000abd7a23 */ /* 0x100fe20000010804 */
[----:B-1----:R-:W-:Y:S01]  /*a540*/  F2FP.PACK_AB R170, R21, R23 ;  /* 0x0000001715aa723e */ /* 0x002fe200000000ff */
[--C-:B------:R-:W-:Y:S02]  /*a550*/  FFMA.FTZ R190, R9, c[0x0][0x2d0], -R4.reuse ;  /* 0x0000b40009be7a23 */ /* 0x100fe40000010804 */
[--C-:B------:R-:W-:Y:S02]  /*a560*/  FFMA.FTZ R191, R8, c[0x0][0x2d0], -R4.reuse ;  /* 0x0000b40008bf7a23 */ /* 0x100fe40000010804 */
[--C-:B------:R-:W-:Y:S01]  /*a570*/  FFMA.FTZ R176, R15, c[0x0][0x2d0], -R4.reuse ;  /* 0x0000b4000fb07a23 */ /* 0x100fe20000010804 */
[----:B------:R-:W1:Y:S01]  /*a580*/  MUFU.EX2 R6, R5 ;  /* 0x0000000500067308 */ /* 0x000e620000000800 */
[--C-:B------:R-:W-:Y:S02]  /*a590*/  FFMA.FTZ R182, R14, c[0x0][0x2d0], -R4.reuse ;  /* 0x0000b4000eb67a23 */ /* 0x100fe40000010804 */
[----:B------:R-:W-:Y:S02]  /*a5a0*/  FFMA.FTZ R181, R13, c[0x0][0x2d0], -R4 ;  /* 0x0000b4000db57a23 */ /* 0x000fe40000010804 */
[C---:B--2---:R-:W-:Y:S02]  /*a5b0*/  FMUL.FTZ R34, R2.reuse, R138 ;  /* 0x0000008a02227220 */ /* 0x044fe40000410000 */
[----:B------:R-:W-:Y:S02]  /*a5c0*/  FMUL.FTZ R35, R2, R139 ;  /* 0x0000008b02237220 */ /* 0x000fe40000410000 */
[----:B------:R-:W2:Y:S01]  /*a5d0*/  LDSM.16.MT88.4 R136, [R203] ;  /* 0x00000000cb88783b */ /* 0x000ea20000004200 */
[----:B------:R-:W-:Y:S01]  /*a5e0*/  MUFU.EX2 R152, R133 ;  /* 0x0000008500987308 */ /* 0x000fe20000000800 */
[----:B------:R-:W-:Y:S02]  /*a5f0*/  FADD.FTZ R4, R23, R22 ;  /* 0x0000001617047221 */ /* 0x000fe40000010000 */
[C---:B------:R-:W-:Y:S02]  /*a600*/  FMUL.FTZ R8, R0.reuse, R160 ;  /* 0x000000a000087220 */ /* 0x040fe40000410000 */
[----:B------:R-:W-:Y:S02]  /*a610*/  FADD.FTZ R172, R21, R4 ;  /* 0x0000000415ac7221 */ /* 0x000fe40000010000 */
[C---:B------:R-:W-:Y:S02]  /*a620*/  FMUL.FTZ R4, R0.reuse, R164 ;  /* 0x000000a400047220 */ /* 0x040fe40000410000 */
[----:B------:R-:W-:Y:S01]  /*a630*/  FMUL.FTZ R9, R0, R161 ;  /* 0x000000a100097220 */ /* 0x000fe20000410000 */
[----:B------:R-:W3:Y:S01]  /*a640*/  MUFU.EX2 R156, R134 ;  /* 0x00000086009c7308 */ /* 0x000ee20000000800 */
[C---:B------:R-:W-:Y:S02]  /*a650*/  FMUL.FTZ R10, R2.reuse, R162 ;  /* 0x000000a2020a7220 */ /* 0x040fe40000410000 */
[----:B------:R-:W-:Y:S01]  /*a660*/  FMUL.FTZ R11, R2, R163 ;  /* 0x000000a3020b7220 */ /* 0x000fe20000410000 */
[----:B-1----:R-:W-:Y:S01]  /*a670*/  F2FP.PACK_AB R169, R6, R7 ;  /* 0x0000000706a9723e */ /* 0x002fe200000000ff */
[C---:B------:R-:W-:Y:S01]  /*a680*/  FFMA.FTZ R5, R2.reuse, R221, R7 ;  /* 0x000000dd02057223 */ /* 0x040fe20000010007 */
[----:B------:R-:W-:Y:S01]  /*a690*/  LDSM.16.MT88.4 R160, [R203+0x1800] ;  /* 0x00180000cba0783b */ /* 0x000fe20000004200 */
[----:B------:R-:W-:Y:S02]  /*a6a0*/  FMUL.FTZ R7, R2, R167 ;  /* 0x000000a702077220 */ /* 0x000fe40000410000 */
[----:B------:R-:W-:Y:S01]  /*a6b0*/  FADD.FTZ R197, R6, R5 ;  /* 0x0000000506c57221 */ /* 0x000fe20000010000 */
[----:B------:R-:W-:Y:S01]  /*a6c0*/  MUFU.EX2 R134, R177 ;  /* 0x000000b100867308 */ /* 0x000fe20000000800 */
[----:B------:R-:W-:Y:S02]  /*a6d0*/  FMUL.FTZ R5, R0, R165 ;  /* 0x000000a500057220 */ /* 0x000fe40000410000 */
[----:B------:R-:W-:Y:S02]  /*a6e0*/  FMUL.FTZ R6, R2, R166 ;  /* 0x000000a602067220 */ /* 0x000fe40000410000 */
[----:B------:R-:W-:Y:S02]  /*a6f0*/  FMUL.FTZ R13, R0, R157 ;  /* 0x0000009d000d7220 */ /* 0x000fe40000410000 */
[C---:B------:R-:W-:Y:S02]  /*a700*/  FMUL.FTZ R14, R2.reuse, R158 ;  /* 0x0000009e020e7220 */ /* 0x040fe40000410000 */
[----:B------:R-:W-:Y:S01]  /*a710*/  FMUL.FTZ R15, R2, R159 ;  /* 0x0000009f020f7220 */ /* 0x000fe20000410000 */
[----:B------:R-:W-:Y:S01]  /*a720*/  MUFU.EX2 R178, R182 ;  /* 0x000000b600b27308 */ /* 0x000fe20000000800 */
[----:B------:R-:W-:Y:S02]  /*a730*/  FMUL.FTZ R17, R0, R153 ;  /* 0x0000009900117220 */ /* 0x000fe40000410000 */
[----:B------:R-:W-:Y:S01]  /*a740*/  FMUL.FTZ R18, R2, R154 ;  /* 0x0000009a02127220 */ /* 0x000fe20000410000 */
[----:B---3--:R-:W-:Y:S01]  /*a750*/  F2FP.PACK_AB R171, R156, R152 ;  /* 0x000000989cab723e */ /* 0x008fe200000000ff */
[----:B------:R-:W-:Y:S02]  /*a760*/  FMUL.FTZ R19, R2, R155 ;  /* 0x0000009b02137220 */ /* 0x000fe40000410000 */
[----:B------:R-:W-:Y:S02]  /*a770*/  FMUL.FTZ R21, R0, R149 ;  /* 0x0000009500157220 */ /* 0x000fe40000410000 */
[C---:B------:R-:W-:Y:S01]  /*a780*/  FMUL.FTZ R22, R2.reuse, R150 ;  /* 0x0000009602167220 */ /* 0x040fe20000410000 */
[----:B------:R-:W-:Y:S01]  /*a790*/  MUFU.EX2 R177, R181 ;  /* 0x000000b500b17308 */ /* 0x000fe20000000800 */
[C---:B--2---:R-:W-:Y:S05]  /*a7a0*/  HMMA.16816.F32 R4, R168.reuse, R136, R4 ;  /* 0x00000088a804723c */ /* 0x044fea0000001804 */
[C---:B------:R-:W-:Y:S02]  /*a7b0*/  FMUL.FTZ R23, R2.reuse, R151 ;  /* 0x0000009702177220 */ /* 0x040fe40000410000 */
[C---:B------:R-:W-:Y:S01]  /*a7c0*/  FMUL.FTZ R26, R2.reuse, R146 ;  /* 0x00000092021a7220 */ /* 0x040fe20000410000 */
[C---:B------:R-:W-:Y:S01]  /*a7d0*/  HMMA.16816.F32 R8, R168.reuse, R138, R8 ;  /* 0x0000008aa808723c */ /* 0x040fe20000001808 */
[----:B------:R-:W1:Y:S01]  /*a7e0*/  LDSM.16.MT88.4 R136, [R204] ;  /* 0x00000000cc88783b */ /* 0x000e620000004200 */
[----:B------:R-:W2:Y:S02]  /*a7f0*/  MUFU.EX2 R133, R180 ;  /* 0x000000b400857308 */ /* 0x000ea40000000800 */
[C---:B------:R-:W-:Y:S02]  /*a800*/  FMUL.FTZ R27, R2.reuse, R147 ;  /* 0x00000093021b7220 */ /* 0x040fe40000410000 */
[C---:B------:R-:W-:Y:S02]  /*a810*/  FMUL.FTZ R30, R2.reuse, R142 ;  /* 0x0000008e021e7220 */ /* 0x040fe40000410000 */
[----:B------:R-:W-:Y:S02]  /*a820*/  FMUL.FTZ R31, R2, R143 ;  /* 0x0000008f021f7220 */ /* 0x000fe40000410000 */
[----:B------:R-:W-:Y:S02]  /*a830*/  LDSM.16.MT88.4 R140, [R203+0x800] ;  /* 0x00080000cb8c783b */ /* 0x000fe40000004200 */
        /* <DEDUP_REMOVED lines=17> */
[C---:B------:R-:W-:Y:S01]  /*a950*/  FMUL.FTZ R50, R2.reuse, R50 ;  /* 0x0000003202327220 */ /* 0x040fe20000410000 */
[C---:B-1----:R-:W-:Y:S02]  /*a960*/  HMMA.16816.F32 R12, R168.reuse, R136, R12 ;  /* 0x00000088a80c723c */ /* 0x042fe4000000180c */
[----:B------:R-:W-:Y:S01]  /*a970*/  MUFU.EX2 R180, R175 ;  /* 0x000000af00b47308 */ /* 0x000fe20000000800 */
[----:B------:R-:W-:Y:S02]  /*a980*/  FMUL.FTZ R51, R2, R51 ;  /* 0x0000003302337220 */ /* 0x000fe40000410000 */
[C---:B------:R-:W-:Y:S02]  /*a990*/  FMUL.FTZ R52, R0.reuse, R52 ;  /* 0x0000003400347220 */ /* 0x040fe40000410000 */
[----:B------:R-:W-:Y:S01]  /*a9a0*/  FMUL.FTZ R53, R0, R53 ;  /* 0x0000003500357220 */ /* 0x000fe20000410000 */
[C---:B------:R-:W-:Y:S01]  /*a9b0*/  HMMA.16816.F32 R16, R168.reuse, R138, R16 ;  /* 0x0000008aa810723c */ /* 0x040fe20000001810 */
[----:B------:R-:W1:Y:S03]  /*a9c0*/  LDSM.16.MT88.4 R136, [R206] ;  /* 0x00000000ce88783b */ /* 0x000e660000004200 */
[C---:B------:R-:W-:Y:S01]  /*a9d0*/  FMUL.FTZ R54, R2.reuse, R54 ;  /* 0x0000003602367220 */ /* 0x040fe20000410000 */
[----:B------:R-:W-:Y:S01]  /*a9e0*/  MUFU.EX2 R175, R184 ;  /* 0x000000b800af7308 */ /* 0x000fe20000000800 */
[----:B------:R-:W-:Y:S02]  /*a9f0*/  FMUL.FTZ R55, R2, R55 ;  /* 0x0000003702377220 */ /* 0x000fe40000410000 */
[C---:B------:R-:W-:Y:S04]  /*aa00*/  FMUL.FTZ R56, R0.reuse, R56 ;  /* 0x0000003800387220 */ /* 0x040fe80000410000 */
        /* <DEDUP_REMOVED lines=87> */
[----:B--2---:R-:W-:Y:S01]  /*af80*/  FADD.FTZ R0, R133, R172 ;  /* 0x000000ac85007221 */ /* 0x004fe20000010000 */
[----:B------:R-:W2:Y:S01]  /*af90*/  MUFU.EX2 R179, R176 ;  /* 0x000000b000b37308 */ /* 0x000ea20000000800 */
[C---:B-1----:R-:W-:Y:S09]  /*afa0*/  HMMA.16816.F32 R44, R168.reuse, R136, R44 ;  /* 0x00000088a82c723c */ /* 0x042ff2000000182c */
[----:B------:R-:W-:Y:S01]  /*afb0*/  MUFU.EX2 R176, R183 ;  /* 0x000000b700b07308 */ /* 0x000fe20000000800 */
[C---:B------:R-:W-:Y:S01]  /*afc0*/  HMMA.16816.F32 R48, R168.reuse, R138, R48 ;  /* 0x0000008aa830723c */ /* 0x040fe20000001830 */
[----:B------:R-:W1:Y:S02]  /*afd0*/  LDSM.16.MT88.4 R136, [R206+0x2000] ;  /* 0x00200000ce88783b */ /* 0x000e640000004200 */
[----:B---3--:R-:W-:Y:S04]  /*afe0*/  FADD.FTZ R0, R2, R0 ;  /* 0x0000000002007221 */ /* 0x008fe80000010000 */
[----:B------:R-:W-:Y:S02]  /*aff0*/  FADD.FTZ R0, R144, R0 ;  /* 0x0000000090007221 */ /* 0x000fe40000010000 */
[----:B------:R-:W-:Y:S03]  /*b000*/  MUFU.EX2 R172, R191 ;  /* 0x000000bf00ac7308 */ /* 0x000fe60000000800 */
        /* <DEDUP_REMOVED lines=34> */
[----:B------:R-:W3:Y:S02]  /*b230*/  LDSM.16.MT88.4 R144, [R204+0x800] ;  /* 0x00080000cc90783b */ /* 0x000ee40000004200 */
[----:B------:R-:W4:Y:S01]  /*b240*/  MUFU.EX2 R2, R187 ;  /* 0x000000bb00027308 */ /* 0x000f220000000800 */
[----:B--2---:R-:W-:Y:S02]  /*b250*/  F2FP.PACK_AB R139, R179, R180 ;  /* 0x000000b4b38b723e */ /* 0x004fe400000000ff */
[----:B------:R-:W-:Y:S05]  /*b260*/  F2FP.PACK_AB R169, R173, R174 ;  /* 0x000000aeada9723e */ /* 0x000fea00000000ff */
[C---:B------:R-:W-:Y:S02]  /*b270*/  HMMA.16816.F32 R4, R136.reuse, R140, R4 ;  /* 0x0000008c8804723c */ /* 0x040fe40000001804 */
[----:B------:R-:W2:Y:S03]  /*b280*/  MUFU.EX2 R134, R185 ;  /* 0x000000b900867308 */ /* 0x000ea60000000800 */
[----:B-1----:R-:W-:Y:S03]  /*b290*/  FADD.FTZ R0, R133, R0 ;  /* 0x0000000085007221 */ /* 0x002fe60000010000 */
[C---:B------:R-:W-:Y:S01]  /*b2a0*/  HMMA.16816.F32 R8, R136.reuse, R142, R8 ;  /* 0x0000008e8808723c */ /* 0x040fe20000001808 */
[----:B------:R-:W1:Y:S03]  /*b2b0*/  LDSM.16.MT88.4 R140, [R206+0x800] ;  /* 0x00080000ce8c783b */ /* 0x000e660000004200 */
[----:B----4-:R-:W-:Y:S04]  /*b2c0*/  FADD.FTZ R0, R2, R0 ;  /* 0x0000000002007221 */ /* 0x010fe80000010000 */
[----:B------:R-:W-:Y:S04]  /*b2d0*/  FADD.FTZ R0, R148, R0 ;  /* 0x0000000094007221 */ /* 0x000fe80000010000 */
[C---:B--2---:R-:W-:Y:S01]  /*b2e0*/  FADD.FTZ R0, R134.reuse, R0 ;  /* 0x0000000086007221 */ /* 0x044fe20000010000 */
        /* <DEDUP_REMOVED lines=59> */
[C---:B-1----:R-:W-:Y:S01]  /*b6a0*/  F2FP.PACK_AB R168, R2.reuse, R133 ;  /* 0x0000008502a8723e */ /* 0x042fe200000000ff */
[----:B------:R-:W-:Y:S03]  /*b6b0*/  FADD.FTZ R0, R133, R0 ;  /* 0x0000000085007221 */ /* 0x000fe60000010000 */
[C---:B---3--:R-:W-:Y:S01]  /*b6c0*/  HMMA.16816.F32 R20, R136.reuse, R148, R20 ;  /* 0x000000948814723c */ /* 0x048fe20000001814 */
[----:B------:R-:W1:Y:S03]  /*b6d0*/  MUFU.EX2 R133, R195 ;  /* 0x000000c300857308 */ /* 0x000e660000000800 */
        /* <DEDUP_REMOVED lines=8> */
[----:B-1----:R-:W-:Y:S04]  /*b760*/  F2FP.PACK_AB R171, R133, R172 ;  /* 0x000000ac85ab723e */ /* 0x002fe800000000ff */
[C---:B--2---:R-:W-:Y:S08]  /*b770*/  HMMA.16816.F32 R36, R136.reuse, R144, R36 ;  /* 0x000000908824723c */ /* 0x044ff00000001824 */
        /* <DEDUP_REMOVED lines=58> */
[----:B------:R-:W-:Y:S04]  /*bb20*/  FADD.FTZ R0, R175, R0 ;  /* 0x00000000af007221 */ /* 0x000fe80000010000 */
[C---:B------:R-:W-:Y:S04]  /*bb30*/  HMMA.16816.F32 R136, R168.reuse, R138, R32 ;  /* 0x0000008aa888723c */ /* 0x040fe80000001820 */
[----:B------:R-:W-:Y:S04]  /*bb40*/  FADD.FTZ R0, R174, R0 ;  /* 0x00000000ae007221 */ /* 0x000fe80000010000 */
[C---:B---3--:R-:W-:Y:S04]  /*bb50*/  HMMA.16816.F32 R36, R168.reuse, R4, R36 ;  /* 0x00000004a824723c */ /* 0x048fe80000001824 */
[----:B------:R-:W-:Y:S04]  /*bb60*/  FADD.FTZ R0, R173, R0 ;  /* 0x00000000ad007221 */ /* 0x000fe80000010000 */
[C---:B------:R-:W-:Y:S01]  /*bb70*/  HMMA.16816.F32 R40, R168.reuse, R6, R40 ;  /* 0x00000006a828723c */ /* 0x040fe20000001828 */
[----:B------:R-:W1:Y:S03]  /*bb80*/  LDSM.16.MT88.4 R4, [R203+0x5800] ;  /* 0x00580000cb04783b */ /* 0x000e660000004200 */
[----:B------:R-:W-:Y:S04]  /*bb90*/  FADD.FTZ R0, R172, R0 ;  /* 0x00000000ac007221 */ /* 0x000fe80000010000 */
[C---:B----4-:R-:W-:Y:S04]  /*bba0*/  HMMA.16816.F32 R44, R168.reuse, R8, R44 ;  /* 0x00000008a82c723c */ /* 0x050fe8000000182c */
[----:B------:R-:W-:Y:S01]  /*bbb0*/  FADD.FTZ R221, R133, R0 ;  /* 0x0000000085dd7221 */ /* 0x000fe20000010000 */
[----:B------:R-:W-:Y:S03]  /*bbc0*/  MOV R133, R132 ;  /* 0x0000008400857202 */ /* 0x000fe60000000f00 */
        /* <DEDUP_REMOVED lines=26> */
[C---:B----4-:R-:W-:Y:S07]  /*bd70*/  HMMA.16816.F32 R124, R168.reuse, R16, R124 ;  /* 0x00000010a87c723c */ /* 0x050fee000000187c */
[----:B------:R-:W-:Y:S01]  /*bd80*/  MOV R16, R3 ;  /* 0x0000000300107202 */ /* 0x000fe20000000f00 */
[----:B------:R-:W-:Y:S01]  /*bd90*/  HMMA.16816.F32 R128, R168, R18, R128 ;  /* 0x00000012a880723c */ /* 0x000fe20000001880 */
[----:B------:R-:W-:-:S07]  /*bda0*/  @P0 BRA `(.L_x_2101) ;  /* 0xffffb94000000947 */ /* 0x000fce000383ffff */
.L_x_2080:
        /* <DEDUP_REMOVED lines=21> */
.L_x_2104:
[----:B------:R-:W-:-:S04]  /*bf00*/  MOV R3, 0x1 ;  /* 0x0000000100037802 */ /* 0x000fc80000000f00 */
[----:B------:R-:W-:-:S13]  /*bf10*/  ISETP.NE.AND P0, PT, R3, c[0x0][0x32c], PT ;  /* 0x0000cb0003007a0c */ /* 0x000fda0003f05270 */
[----:B------:R-:W-:-:S05]  /*bf20*/  @P0 IMAD.HI.U32 R3, R0, c[0x0][0x330], RZ ;  /* 0x0000cc0000030a27 */ /* 0x000fca00078e00ff */
[----:B------:R-:W-:Y:S02]  /*bf30*/  @P0 SHF.R.U32.HI R0, RZ, c[0x0][0x334], R3 ;  /* 0x0000cd00ff000a19 */ /* 0x000fe40000011603 */
.L_x_2105:
[----:B------:R-:W-:Y:S05]  /*bf40*/  BSYNC B0 ;  /* 0x0000000000007941 */ /* 0x000fea0003800000 */
.L_x_2103:
[----:B------:R-:W-:-:S05]  /*bf50*/  IMAD R0, R0, c[0x0][0x32c], RZ ;  /* 0x0000cb0000007a24 */ /* 0x000fca00078e02ff */
[----:B------:R-:W-:-:S04]  /*bf60*/  IMNMX R2, R2, R0, !PT ;  /* 0x0000000002027217 */ /* 0x000fc80007800200 */
.L_x_2102:
        /* <DEDUP_REMOVED lines=9> */
.L_x_2117:
        /* <DEDUP_REMOVED lines=43> */
.L_x_2224:
        /* <DEDUP_REMOVED lines=26> */
.L_x_2225:
        /* <DEDUP_REMOVED lines=27> */
.L_x_2108:
[----:B------:R-:W-:Y:S05]  /*c600*/  BSYNC B0 ;  /* 0x0000000000007941 */ /* 0x000fea0003800000 */
.L_x_2107:
        /* <DEDUP_REMOVED lines=198> */
[----:B------:R-:W-:Y:S02]  /*d270*/  FMUL.FTZ R10, R10, c[0x0][0x320] ;  /* 0x0000c8000a0a7a20 */ /* 0x000fe40000410000 */
[----:B------:R-:W-:Y:S04]  /*d280*/  FMUL.FTZ R3, R11, c[0x0][0x320] ;  /* 0x0000c8000b037a20 */ /* 0x000fe80000410000 */
        /* <DEDUP_REMOVED lines=69> */
[----:B--234-:R-:W-:Y:S01]  /*d6e0*/  SHF.R.S32.HI R6, RZ, 0x1f, R222 ;  /* 0x0000001fff067819 */ /* 0x01cfe200000114de */
        /* <DEDUP_REMOVED lines=12> */
[----:B-1----:R-:W-:Y:S01]  /*d7b0*/  IMAD.MOV.U32 R0, RZ, RZ, R2 ;  /* 0x000000ffff007224 */ /* 0x002fe200078e0002 */
        /* <DEDUP_REMOVED lines=28> */
.L_x_2226:
[----:B------:R-:W-:-:S05]  /*d980*/  BRA.DIV ~URZ, `(.L_x_2114) ;  /* 0x0000e1127f007947 */ /* 0x000fca000b800000 */
[----:B------:R-:W3:Y:S01]  /*d990*/  SHFL.IDX PT, R0, R8, RZ, 0x181f ;  /* 0x00181fff08007589 */ /* 0x000ee200000e0000 */
[----:B------:R-:W-:Y:S02]  /*d9a0*/  ISETP.GE.AND P2, PT, R217, c[0x0][0x1d4], PT ;  /* 0x00007500d9007a0c */ /* 0x000fe40003f46270 */
[----:B------:R-:W-:Y:S02]  /*d9b0*/  ISETP.GE.AND P3, PT, R223, c[0x0][0x1d4], PT ;  /* 0x00007500df007a0c */ /* 0x000fe40003f66270 */
[----:B------:R-:W-:Y:S04]  /*d9c0*/  ISETP.GE.AND P1, PT, R222, c[0x0][0x1d4], PT ;  /* 0x00007500de007a0c */ /* 0x000fe80003f26270 */
[----:B------:R-:W-:Y:S02]  /*d9d0*/  SEL R11, RZ, 0x10, P1 ;  /* 0x00000010ff0b7807 */ /* 0x000fe40000800000 */
[----:B---3--:R-:W-:Y:S05]  /*d9e0*/  IADD3 R6, P0, R0, R26, RZ ;  /* 0x0000001a00067210 */ /* 0x008fea0007f1e0ff */
[----:B--2---:R-:W-:Y:S01]  /*d9f0*/  IMAD.X R7, R4, 0x1, R9, P0 ;  /* 0x0000000104077824 */ /* 0x004fe200000e0609 */
[----:B------:R-:W-:Y:S04]  /*da00*/  IADD3 R2, P0, R0, R27, RZ ;  /* 0x0000001b00027210 */ /* 0x000fe80007f1e0ff */
[----:B------:R-:W-:Y:S01]  /*da10*/  @!PT LDS RZ, [RZ] ;  /* 0x00000000fffff984 */ /* 0x000fe20000000800 */
[----:B------:R-:W-:Y:S01]  /*da20*/  @!PT LDS RZ, [RZ] ;  /* 0x00000000fffff984 */ /* 0x000fe20000000800 */
[----:B------:R2:W-:Y:S01]  /*da30*/  LDGSTS.E.BYPASS.LTC128B.128 [R215+0x8100], [R6.64], !P2 ;  /* 0x0810000006d77fae */ /* 0x0005e2000d101d46 */
[----:B------:R-:W-:Y:S05]  /*da40*/  IMAD.X R3, R4, 0x1, R12, P0 ;  /* 0x0000000104037824 */ /* 0x000fea00000e060c */
[----:B------:R3:W-:Y:S01]  /*da50*/  LDGSTS.E.BYPASS.LTC128B.128 [R215+0xa100], [R2.64], !P3 ;  /* 0x0a10000002d77fae */ /* 0x0007e2000d901d46 */
[----:B--2---:R-:W-:Y:S02]  /*da60*/  SEL R6, RZ, 0x10, P2 ;  /* 0x00000010ff067807 */ /* 0x004fe40001000000 */
[----:B---3--:R-:W-:Y:S05]  /*da70*/  IADD3 R2, P0, R0, R28, RZ ;  /* 0x0000001c00027210 */ /* 0x008fea0007f1e0ff */
[----:B------:R-:W-:Y:S05]  /*da80*/  IMAD.X R3, R4, 0x1, R13, P0 ;  /* 0x0000000104037824 */ /* 0x000fea00000e060d */
[----:B------:R2:W-:Y:S02]  /*da90*/  LDGSTS.E.BYPASS.LTC128B.128 [R215+0xc100], [R2.64], !P1 ;  /* 0x0c10000002d77fae */ /* 0x0005e4000c901d46 */
[----:B--2---:R-:W-:Y:S02]  /*daa0*/  IADD3 R2, P0, R0, R29, RZ ;  /* 0x0000001d00027210 */ /* 0x004fe40007f1e0ff */
[----:B------:R-:W2:Y:S03]  /*dab0*/  SHFL.IDX PT, R0, R8, 0x1, 0x181f ;  /* 0x00381f0008007f89 */ /* 0x000ea600000e0000 */
[----:B------:R-:W-:Y:S01]  /*dac0*/  IMAD.X R3, R4, 0x1, R14, P0 ;  /* 0x0000000104037824 */ /* 0x000fe200000e060e */
[----:B------:R-:W-:Y:S01]  /*dad0*/  ISETP.GE.AND P0, PT, R224, c[0x0][0x1d4], PT ;  /* 0x00007500e0007a0c */ /* 0x000fe20003f06270 */
[----:B------:R3:W4:Y:S03]  /*dae0*/  SHFL.IDX PT, R4, R5, 0x1, 0x181f ;  /* 0x00381f0005047f89 */ /* 0x00072600000e0000 */
[----:B------:R-:W-:Y:S09]  /*daf0*/  SEL R10, RZ, 0x10, P0 ;  /* 0x00000010ff0a7807 */ /* 0x000ff20000000000 */
[----:B------:R1:W-:Y:S02]  /*db00*/  LDGSTS.E.BYPASS.LTC128B.128 [R215+0xe100], [R2.64], !P0 ;  /* 0x0e10000002d77fae */ /* 0x0003e4000c101d46 */
[----:B-1-3--:R-:W-:Y:S02]  /*db10*/  SEL R5, RZ, 0x10, P3 ;  /* 0x00000010ff057807 */ /* 0x00afe40001800000 */
.L_x_2227:
[C---:B--2---:R-:W-:Y:S02]  /*db20*/  IADD3 R2, -R6.reuse, 0x10, RZ ;  /* 0x0000001006027810 */ /* 0x044fe40007ffe1ff */
[----:B------:R-:W-:Y:S02]  /*db30*/  ISETP.NE.U32.AND P2, PT, R6, RZ, PT ;  /* 0x000000ff0600720c */ /* 0x000fe40003f45070 */
[----:B------:R-:W-:Y:S04]  /*db40*/  LOP3.LUT R2, R2, 0xf, RZ, 0xc0, !PT ;  /* 0x0000000f02027812 */ /* 0x000fe800078ec0ff */
[----:B------:R-:W-:Y:S04]  /*db50*/  IADD3 R2, P1, P0, R2, R0, R26 ;  /* 0x0000000002027210 */ /* 0x000fe8000783e01a */
[----:B----4-:R-:W-:Y:S05]  /*db60*/  IADD3.X R3, RZ, R4, R9, P1, P0 ;  /* 0x00000004ff037210 */ /* 0x010fea0000fe0409 */
        /* <DEDUP_REMOVED lines=22> */
.L_x_2112:
[----:B--234-:R-:W-:Y:S05]  /*dcd0*/  BSYNC B0 ;  /* 0x0000000000007941 */ /* 0x01cfea0003800000 */
.L_x_2111:
[----:B-1----:R-:W-:Y:S01]  /*dce0*/  FMNMX.FTZ R2, R186, R133, !PT ;  /* 0x00000085ba027209 */ /* 0x002fe20007810000 */
[----:B------:R-:W0:Y:S01]  /*dcf0*/  LDGDEPBAR ;  /* 0x00000000000079af */ /* 0x000e220000000000 */
        /* <DEDUP_REMOVED lines=33> */
.L_x_2228:
[----:B-12---:R-:W-:Y:S01]  /*df10*/  FMNMX.FTZ R4, R4, R0, !PT ;  /* 0x0000000004047209 */ /* 0x006fe20007810000 */
[----:B------:R-:W-:-:S05]  /*df20*/  BRA.DIV ~URZ, `(.L_x_2116) ;  /* 0x0000de427f007947 */ /* 0x000fca000b800000 */
[----:B------:R-:W1:Y:S02]  /*df30*/  SHFL.BFLY PT, R0, R4, 0x1, 0x1f ;  /* 0x0c201f0004007f89 */ /* 0x000e6400000e0000 */
[----:B-1----:R-:W-:Y:S02]  /*df40*/  FMNMX.FTZ R132, R4, R0, !PT ;  /* 0x0000000004847209 */ /* 0x002fe40007810000 */
[----:B------:R-:W1:Y:S02]  /*df50*/  SHFL.BFLY PT, R0, R5, 0x2, 0x1f ;  /* 0x0c401f0005007f89 */ /* 0x000e6400000e0000 */
[----:B-1----:R-:W-:Y:S05]  /*df60*/  FMNMX.FTZ R4, R5, R0, !PT ;  /* 0x0000000005047209 */ /* 0x002fea0007810000 */
[----:B------:R1:W2:Y:S02]  /*df70*/  SHFL.BFLY PT, R0, R4, 0x1, 0x1f ;  /* 0x0c201f0004007f89 */ /* 0x0002a400000e0000 */
.L_x_2229:
[----:B--2---:R-:W-:Y:S01]  /*df80*/  FMNMX.FTZ R3, R0, R4, !PT ;  /* 0x0000000400037209 */ /* 0x004fe20007810000 */
[C---:B------:R-:W-:Y:S01]  /*df90*/  FADD.FTZ R0, -R132.reuse, R133 ;  /* 0x0000008584007221 */ /* 0x040fe20000010100 */
[----:B------:R-:W-:Y:S01]  /*dfa0*/  WARPSYNC 0xffffffff ;  /* 0xffffffff00007948 */ /* 0x000fe20003800000 */
[----:B-1----:R-:W-:Y:S01]  /*dfb0*/  FMUL.FTZ R4, R132, c[0x0][0x2d0] ;  /* 0x0000b40084047a20 */ /* 0x002fe20000410000 */
[----:B------:R-:W-:Y:S01]  /*dfc0*/  ISETP.GT.AND P0, PT, R214, R197, PT ;  /* 0x000000c5d600720c */ /* 0x000fe20003f04270 */
[----:B------:R-:W-:Y:S01]  /*dfd0*/  FMUL.FTZ R0, R0, c[0x0][0x2d0] ;  /* 0x0000b40000007a20 */ /* 0x000fe20000410000 */
[----:B------:R-:W-:Y:S01]  /*dfe0*/  IADD3 R214, R214, -0x1, RZ ;  /* 0xffffffffd6d67810 */ /* 0x000fe20007ffe0ff */
        /* <DEDUP_REMOVED lines=20> */
[----:B------:R-:W1:Y:S02]  /*e130*/  MUFU.EX2 R6, R6 ;  /* 0x0000000600067308 */ /* 0x000e640000000800 */
[----:B-1----:R-:W-:Y:S01]  /*e140*/  F2FP.PACK_AB R168, R6, R4 ;  /* 0x0000000406a8723e */ /* 0x002fe200000000ff */
[----:B------:R-:W-:Y:S01]  /*e150*/  FFMA.FTZ R0, R2, R225, R4 ;  /* 0x000000e102007223 */ /* 0x000fe20000010004 */
[----:B------:R-:W-:Y:S01]  /*e160*/  F2FP.PACK_AB R170, R8, R9 ;  /* 0x0000000908aa723e */ /* 0x000fe200000000ff */
[C---:B------:R-:W-:Y:S02]  /*e170*/  FMUL.FTZ R4, R3.reuse, c[0x0][0x2d0] ;  /* 0x0000b40003047a20 */ /* 0x040fe40000410000 */
[----:B------:R-:W-:Y:S02]  /*e180*/  FADD.FTZ R7, R6, R0 ;  /* 0x0000000006077221 */ /* 0x000fe40000010000 */
[----:B------:R-:W-:Y:S02]  /*e190*/  FADD.FTZ R0, -R3, R134 ;  /* 0x0000008603007221 */ /* 0x000fe40000010100 */
[----:B------:R-:W-:Y:S02]  /*e1a0*/  FMUL.FTZ R32, R2, R136 ;  /* 0x0000008802207220 */ /* 0x000fe40000410000 */
[----:B------:R-:W-:Y:S02]  /*e1b0*/  FMUL.FTZ R0, R0, c[0x0][0x2d0] ;  /* 0x0000b40000007a20 */ /* 0x000fe40000410000 */
[----:B------:R-:W-:Y:S02]  /*e1c0*/  FMUL.FTZ R33, R2, R137 ;  /* 0x0000008902217220 */ /* 0x000fe40000410000 */
[--C-:B------:R-:W-:Y:S02]  /*e1d0*/  FFMA.FTZ R5, R191, c[0x0][0x2d0], -R4.reuse ;  /* 0x0000b400bf057a23 */ /* 0x100fe40000010804 */
        /* <DEDUP_REMOVED lines=8> */
[--C-:B------:R-:W-:Y:S02]  /*e260*/  FFMA.FTZ R173, R184, c[0x0][0x2d0], -R4.reuse ;  /* 0x0000b400b8ad7a23 */ /* 0x100fe40000010804 */
[--C-:B------:R-:W-:Y:S02]  /*e270*/  FFMA.FTZ R172, R183, c[0x0][0x2d0], -R4.reuse ;  /* 0x0000b400b7ac7a23 */ /* 0x100fe40000010804 */
[--C-:B------:R-:W-:Y:S02]  /*e280*/  FFMA.FTZ R183, R25, c[0x0][0x2d0], -R4.reuse ;  /* 0x0000b40019b77a23 */ /* 0x100fe40000010804 */
[--C-:B------:R-:W-:Y:S02]  /*e290*/  FFMA.FTZ R174, R179, c[0x0][0x2d0], -R4.reuse ;  /* 0x0000b400b3ae7a23 */ /* 0x100fe40000010804 */
[--C-:B------:R-:W-:Y:S02]  /*e2a0*/  FFMA.FTZ R178, R178, c[0x0][0x2d0], -R4.reuse ;  /* 0x0000b400b2b27a23 */ /* 0x100fe40000010804 */
[--C-:B------:R-:W-:Y:S02]  /*e2b0*/  FFMA.FTZ R179, R176, c[0x0][0x2d0], -R4.reuse ;  /* 0x0000b400b0b37a23 */ /* 0x100fe40000010804 */
[C---:B-1----:R-:W-:Y:S02]  /*e2c0*/  FMUL.FTZ R34, R0.reuse, R138 ;  /* 0x0000008a00227220 */ /* 0x042fe40000410000 */
[----:B------:R-:W-:Y:S01]  /*e2d0*/  FMUL.FTZ R35, R0, R139 ;  /* 0x0000008b00237220 */ /* 0x000fe20000410000 */
[----:B------:R-:W-:Y:S01]  /*e2e0*/  MUFU.EX2 R178, R178 ;  /* 0x000000b200b27308 */ /* 0x000fe20000000800 */
[----:B------:R-:W1:Y:S01]  /*e2f0*/  LDSM.16.MT88.4 R136, [R203] ;  /* 0x00000000cb88783b */ /* 0x000e620000004200 */
[--C-:B------:R-:W-:Y:S02]  /*e300*/  FFMA.FTZ R176, R175, c[0x0][0x2d0], -R4.reuse ;  /* 0x0000b400afb07a23 */ /* 0x100fe40000010804 */
[--C-:B------:R-:W-:Y:S02]  /*e310*/  FFMA.FTZ R184, R24, c[0x0][0x2d0], -R4.reuse ;  /* 0x0000b40018b87a23 */ /* 0x100fe40000010804 */
[----:B------:R-:W-:Y:S02]  /*e320*/  FFMA.FTZ R191, R20, c[0x0][0x2d0], -R4 ;  /* 0x0000b40014bf7a23 */ /* 0x000fe40000010804 */
[----:B------:R-:W-:Y:S02]  /*e330*/  FADD.FTZ R4, R9, R7 ;  /* 0x0000000709047221 */ /* 0x000fe40000010000 */
[----:B------:R-:W3:Y:S01]  /*e340*/  MUFU.EX2 R7, R6 ;  /* 0x0000000600077308 */ /* 0x000ee20000000800 */
[C---:B------:R-:W-:Y:S02]  /*e350*/  FMUL.FTZ R12, R2.reuse, R156 ;  /* 0x0000009c020c7220 */ /* 0x040fe40000410000 */
[----:B------:R-:W-:Y:S02]  /*e360*/  FMUL.FTZ R17, R2, R153 ;  /* 0x0000009902117220 */ /* 0x000fe40000410000 */
[----:B------:R-:W-:Y:S02]  /*e370*/  FADD.FTZ R175, R8, R4 ;  /* 0x0000000408af7221 */ /* 0x000fe40000010000 */
[C---:B------:R-:W-:Y:S02]  /*e380*/  FMUL.FTZ R4, R2.reuse, R164 ;  /* 0x000000a402047220 */ /* 0x040fe40000410000 */
[C---:B--2---:R-:W-:Y:S01]  /*e390*/  FMUL.FTZ R5, R2.reuse, R165 ;  /* 0x000000a502057220 */ /* 0x044fe20000410000 */
[----:B------:R-:W-:Y:S01]  /*e3a0*/  MUFU.EX2 R153, R133 ;  /* 0x0000008500997308 */ /* 0x000fe20000000800 */
[C---:B------:R-:W-:Y:S02]  /*e3b0*/  FMUL.FTZ R16, R2.reuse, R152 ;  /* 0x0000009802107220 */ /* 0x040fe40000410000 */
[C---:B------:R-:W-:Y:S02]  /*e3c0*/  FMUL.FTZ R8, R2.reuse, R160 ;  /* 0x000000a002087220 */ /* 0x040fe40000410000 */
[----:B------:R-:W-:Y:S02]  /*e3d0*/  FMUL.FTZ R9, R2, R161 ;  /* 0x000000a102097220 */ /* 0x000fe40000410000 */
[----:B------:R-:W-:Y:S02]  /*e3e0*/  FMUL.FTZ R11, R0, R163 ;  /* 0x000000a3000b7220 */ /* 0x000fe40000410000 */
[----:B------:R-:W-:Y:S01]  /*e3f0*/  FMUL.FTZ R13, R2, R157 ;  /* 0x0000009d020d7220 */ /* 0x000fe20000410000 */
[----:B------:R-:W2:Y:S01]  /*e400*/  MUFU.EX2 R156, R134 ;  /* 0x00000086009c7308 */ /* 0x000ea20000000800 */
[C---:B------:R-:W-:Y:S02]  /*e410*/  FMUL.FTZ R14, R0.reuse, R158 ;  /* 0x0000009e000e7220 */ /* 0x040fe40000410000 */
[C---:B------:R-:W-:Y:S01]  /*e420*/  FMUL.FTZ R15, R0.reuse, R159 ;  /* 0x0000009f000f7220 */ /* 0x040fe20000410000 */
[C---:B---3--:R-:W-:Y:S01]  /*e430*/  F2FP.PACK_AB R169, R7.reuse, R10 ;  /* 0x0000000a07a9723e */ /* 0x048fe200000000ff */
[C---:B------:R-:W-:Y:S02]  /*e440*/  FFMA.FTZ R6, R0.reuse, R221, R10 ;  /* 0x000000dd00067223 */ /* 0x040fe4000001000a */
[C---:B------:R-:W-:Y:S02]  /*e450*/  FMUL.FTZ R10, R0.reuse, R162 ;  /* 0x000000a2000a7220 */ /* 0x040fe40000410000 */
[----:B------:R-:W-:Y:S01]  /*e460*/  FADD.FTZ R152, R7, R6 ;  /* 0x0000000607987221 */ /* 0x000fe20000010000 */
[----:B------:R-:W-:Y:S01]  /*e470*/  LDSM.16.MT88.4 R160, [R203+0x1800] ;  /* 0x00180000cba0783b */ /* 0x000fe20000004200 */
[C---:B------:R-:W-:Y:S01]  /*e480*/  FMUL.FTZ R6, R0.reuse, R166 ;  /* 0x000000a600067220 */ /* 0x040fe20000410000 */
[----:B------:R-:W-:Y:S01]  /*e490*/  MUFU.EX2 R134, R177 ;  /* 0x000000b100867308 */ /* 0x000fe20000000800 */
[C---:B------:R-:W-:Y:S02]  /*e4a0*/  FMUL.FTZ R7, R0.reuse, R167 ;  /* 0x000000a700077220 */ /* 0x040fe40000410000 */
[C---:B------:R-:W-:Y:S02]  /*e4b0*/  FMUL.FTZ R18, R0.reuse, R154 ;  /* 0x0000009a00127220 */ /* 0x040fe40000410000 */
[----:B------:R-:W-:Y:S02]  /*e4c0*/  FMUL.FTZ R19, R0, R155 ;  /* 0x0000009b00137220 */ /* 0x000fe40000410000 */
[----:B------:R-:W-:Y:S02]  /*e4d0*/  FMUL.FTZ R21, R2, R149 ;  /* 0x0000009502157220 */ /* 0x000fe40000410000 */
[C---:B------:R-:W-:Y:S01]  /*e4e0*/  FMUL.FTZ R22, R0.reuse, R150 ;  /* 0x0000009600167220 */ /* 0x040fe20000410000 */
[----:B------:R-:W-:Y:S01]  /*e4f0*/  MUFU.EX2 R179, R179 ;  /* 0x000000b300b37308 */ /* 0x000fe20000000800 */
[----:B------:R-:W-:Y:S01]  /*e500*/  FMUL.FTZ R23, R0, R151 ;  /* 0x0000009700177220 */ /* 0x000fe20000410000 */
[----:B--2---:R-:W-:Y:S01]  /*e510*/  F2FP.PACK_AB R171, R156, R153 ;  /* 0x000000999cab723e */ /* 0x004fe200000000ff */
[----:B------:R-:W-:Y:S02]  /*e520*/  FMUL.FTZ R25, R2, R145 ;  /* 0x0000009102197220 */ /* 0x000fe40000410000 */
[C---:B------:R-:W-:Y:S02]  /*e530*/  FMUL.FTZ R26, R0.reuse, R146 ;  /* 0x00000092001a7220 */ /* 0x040fe40000410000 */
[----:B------:R-:W-:Y:S02]  /*e540*/  FMUL.FTZ R27, R0, R147 ;  /* 0x00000093001b7220 */ /* 0x000fe40000410000 */
[C---:B-1----:R-:W-:Y:S01]  /*e550*/  HMMA.16816.F32 R4, R168.reuse, R136, R4 ;  /* 0x00000088a804723c */ /* 0x042fe20000001804 */
[----:B------:R-:W-:Y:S04]  /*e560*/  MUFU.EX2 R177, R176 ;  /* 0x000000b000b17308 */ /* 0x000fe80000000800 */
[C---:B------:R-:W-:Y:S02]  /*e570*/  FMUL.FTZ R28, R2.reuse, R140 ;  /* 0x0000008c021c7220 */ /* 0x040fe40000410000 */
[----:B------:R-:W-:Y:S01]  /*e580*/  FMUL.FTZ R29, R2, R141 ;  /* 0x0000008d021d7220 */ /* 0x000fe20000410000 */
[C---:B------:R-:W-:Y:S01]  /*e590*/  HMMA.16816.F32 R8, R168.reuse, R138, R8 ;  /* 0x0000008aa808723c */ /* 0x040fe20000001808 */
[----:B------:R-:W1:Y:S02]  /*e5a0*/  LDSM.16.MT88.4 R136, [R204] ;  /* 0x00000000cc88783b */ /* 0x000e640000004200 */
[----:B------:R-:W-:Y:S01]  /*e5b0*/  MUFU.EX2 R176, R183 ;  /* 0x000000b700b07308 */ /* 0x000fe20000000800 */
[C---:B------:R-:W-:Y:S02]  /*e5c0*/  FMUL.FTZ R30, R0.reuse, R142 ;  /* 0x0000008e001e7220 */ /* 0x040fe40000410000 */
[----:B------:R-:W-:Y:S02]  /*e5d0*/  FMUL.FTZ R31, R0, R143 ;  /* 0x0000008f001f7220 */ /* 0x000fe40000410000 */
[C---:B------:R-:W-:Y:S01]  /*e5e0*/  FMUL.FTZ R20, R2.reuse, R148 ;  /* 0x0000009402147220 */ /* 0x040fe20000410000 */
[----:B------:R-:W-:Y:S03]  /*e5f0*/  LDSM.16.MT88.4 R140, [R203+0x800] ;  /* 0x00080000cb8c783b */ /* 0x000fe60000004200 */
[C---:B------:R-:W-:Y:S01]  /*e600*/  FMUL.FTZ R24, R2.reuse, R144 ;  /* 0x0000009002187220 */ /* 0x040fe20000410000 */
        /* <DEDUP_REMOVED lines=12> */
[----:B------:R-:W2:Y:S01]  /*e6d0*/  MUFU.EX2 R133, R182 ;  /* 0x000000b600857308 */ /* 0x000ea20000000800 */
[C---:B------:R-:W-:Y:S02]  /*e6e0*/  FMUL.FTZ R46, R0.reuse, R46 ;  /* 0x0000002e002e7220 */ /* 0x040fe40000410000 */
[----:B------:R-:W-:Y:S02]  /*e6f0*/  FMUL.FTZ R47, R0, R47 ;  /* 0x0000002f002f7220 */ /* 0x000fe40000410000 */
[C---:B------:R-:W-:Y:S02]  /*e700*/  FMUL.FTZ R48, R2.reuse, R48 ;  /* 0x0000003002307220 */ /* 0x040fe40000410000 */
[----:B------:R-:W-:Y:S01]  /*e710*/  FMUL.FTZ R49, R2, R49 ;  /* 0x0000003102317220 */ /* 0x000fe20000410000 */
[C---:B-1----:R-:W-:Y:S02]  /*e720*/  HMMA.16816.F32 R12, R168.reuse, R136, R12 ;  /* 0x00000088a80c723c */ /* 0x042fe4000000180c */
[----:B------:R-:W-:Y:S01]  /*e730*/  MUFU.EX2 R182, R173 ;  /* 0x000000ad00b67308 */ /* 0x000fe20000000800 */
[C---:B------:R-:W-:Y:S02]  /*e740*/  FMUL.FTZ R50, R0.reuse, R50 ;  /* 0x0000003200327220 */ /* 0x040fe40000410000 */
[----:B------:R-:W-:Y:S02]  /*e750*/  FMUL.FTZ R51, R0, R51 ;  /* 0x0000003300337220 */ /* 0x000fe40000410000 */
[C---:B------:R-:W-:Y:S01]  /*e760*/  FMUL.FTZ R52, R2.reuse, R52 ;  /* 0x0000003402347220 */ /* 0x040fe20000410000 */
[C---:B------:R-:W-:Y:S01]  /*e770*/  HMMA.16816.F32 R16, R168.reuse, R138, R16 ;  /* 0x0000008aa810723c */ /* 0x040fe20000001810 */
[----:B------:R-:W1:Y:S03]  /*e780*/  LDSM.16.MT88.4 R136, [R206] ;  /* 0x00000000ce88783b */ /* 0x000e660000004200 */
        /* <DEDUP_REMOVED lines=94> */
[C---:B-1----:R-:W-:Y:S08]  /*ed70*/  HMMA.16816.F32 R44, R168.reuse, R136, R44 ;  /* 0x00000088a82c723c */ /* 0x042ff0000000182c */
[C---:B------:R-:W-:Y:S01]  /*ed80*/  HMMA.16816.F32 R48, R168.reuse, R138, R48 ;  /* 0x0000008aa830723c */ /* 0x040fe20000001830 */
[----:B------:R-:W1:Y:S01]  /*ed90*/  LDSM.16.MT88.4 R136, [R206+0x2000] ;  /* 0x00200000ce88783b */ /* 0x000e620000004200 */
[----:B------:R-:W-:Y:S02]  /*eda0*/  MUFU.EX2 R175, R184 ;  /* 0x000000b800af7308 */ /* 0x000fe40000000800 */
[----:B---3--:R-:W-:Y:S04]  /*edb0*/  FADD.FTZ R0, R2, R0 ;  /* 0x0000000002007221 */ /* 0x008fe80000010000 */
[----:B------:R-:W-:Y:S04]  /*edc0*/  FADD.FTZ R0, R144, R0 ;  /* 0x0000000090007221 */ /* 0x000fe80000010000 */
[----:B------:R-:W-:Y:S01]  /*edd0*/  MUFU.EX2 R172, R191 ;  /* 0x000000bf00ac7308 */ /* 0x000fe20000000800 */
        /* <DEDUP_REMOVED lines=43> */
[----:B---3--:R-:W-:Y:S04]  /*f090*/  FADD.FTZ R0, R2, R0 ;  /* 0x0000000002007221 */ /* 0x008fe80000010000 */
[----:B------:R-:W-:Y:S04]  /*f0a0*/  FADD.FTZ R0, R148, R0 ;  /* 0x0000000094007221 */ /* 0x000fe80000010000 */
        /* <DEDUP_REMOVED lines=173> */
.L_x_2106:
[----:B------:R-:W-:-:S13]  /*fb80*/  ISETP.GE.AND P0, PT, R214, R226, PT ;  /* 0x000000e2d600720c */ /* 0x000fda0003f06270 */
[----:B------:R-:W-:Y:S05]  /*fb90*/  @!P0 BRA `(.L_x_2118) ;  /* 0x0000467000008947 */ /* 0x000fea0003800000 */
[----:B------:R-:W-:Y:S02]  /*fba0*/  MOV R134, R16 ;  /* 0x0000001000867202 */ /* 0x000fe40000000f00 */
[----:B------:R-:W-:Y:S02]  /*fbb0*/  MOV R133, R132 ;  /* 0x0000008400857202 */ /* 0x000fe40000000f00 */
.L_x_2136:
        /* <DEDUP_REMOVED lines=8> */
[----:B------:R-:W-:Y:S01]  /*fc40*/  SHF.L.U64.HI R29, R224, 0x1, R6 ;  /* 0x00000001e01d7819 */ /* 0x000fe20000010206 */
[----:B------:R-:W-:Y:S01]  /*fc50*/  IMAD.WIDE.U32 R2, R218, c[0x0][0x208], RZ ;  /* 0x00008200da027a25 */ /* 0x000fe200078e00ff */
[----:B------:R-:W-:Y:S02]  /*fc60*/  SHF.R.S32.HI R6, RZ, 0x1f, R223 ;  /* 0x0000001fff067819 */ /* 0x000fe400000114df */
[----:B------:R-:W-:Y:S01]  /*fc70*/  SHF.L.U64.HI R28, R222, 0x1, R5 ;  /* 0x00000001de1c7819 */ /* 0x000fe20000010205 */
[----:B------:R-:W-:Y:S01]  /*fc80*/  IMAD R0, R218, c[0x0][0x20c], R0 ;  /* 0x00008300da007a24 */ /* 0x000fe200078e0200 */
[----:B------:R-:W-:Y:S01]  /*fc90*/  SHF.R.S32.HI R5, RZ, 0x1f, R217 ;  /* 0x0000001fff057819 */ /* 0x000fe200000114d9 */
[----:B------:R-:W-:Y:S01]  /*fca0*/  IMAD R4, R4, c[0x0][0x218], RZ ;  /* 0x0000860004047a24 */ /* 0x000fe200078e02ff */
[----:B------:R-:W-:Y:S01]  /*fcb0*/  IADD3 R212, R135, 0x7800, RZ ;  /* 0x0000780087d47810 */ /* 0x000fe20007ffe0ff */
[----:B------:R-:W-:Y:S01]  /*fcc0*/  IMAD.IADD R3, R3, 0x1, R0 ;  /* 0x0000000103037824 */ /* 0x000fe200078e0200 */
[C---:B------:R-:W-:Y:S01]  /*fcd0*/  IADD3 R207, R135.reuse, 0x7000, RZ ;  /* 0x0000700087cf7810 */ /* 0x040fe20007ffe0ff */
[C---:B------:R-:W-:Y:S01]  /*fce0*/  IMAD R4, R216.reuse, c[0x0][0x21c], R4 ;  /* 0x00008700d8047a24 */ /* 0x040fe200078e0204 */
[C---:B------:R-:W-:Y:S01]  /*fcf0*/  IADD3 R199, R135.reuse, 0x6800, RZ ;  /* 0x0000680087c77810 */ /* 0x040fe20007ffe0ff */
[----:B------:R-:W-:Y:S01]  /*fd00*/  IMAD.WIDE.U32 R2, R216, c[0x0][0x218], R2 ;  /* 0x00008600d8027a25 */ /* 0x000fe200078e0002 */
[C---:B------:R-:W-:Y:S02]  /*fd10*/  IADD3 R198, R135.reuse, 0x6000, RZ ;  /* 0x0000600087c67810 */ /* 0x040fe40007ffe0ff */
[C---:B------:R-:W-:Y:S01]  /*fd20*/  IADD3 R197, R135.reuse, 0x5800, RZ ;  /* 0x0000580087c57810 */ /* 0x040fe20007ffe0ff */
[----:B------:R-:W-:Y:S01]  /*fd30*/  IMAD.SHL.U32 R31, R224, 0x2, RZ ;  /* 0x00000002e01f7824 */ /* 0x000fe200078e00ff */
[----:B------:R-:W-:Y:S01]  /*fd40*/  IADD3 R0, P0, R238, R2, RZ ;  /* 0x00000002ee007210 */ /* 0x000fe20007f1e0ff */
[----:B------:R-:W-:Y:S01]  /*fd50*/  IMAD.SHL.U32 R30, R222, 0x2, RZ ;  /* 0x00000002de1e7824 */ /* 0x000fe200078e00ff */
[----:B------:R-:W-:Y:S01]  /*fd60*/  IADD3 R196, R135, 0x5000, RZ ;  /* 0x0000500087c47810 */ /* 0x000fe20007ffe0ff */
[----:B------:R1:W2:Y:S01]  /*fd70*/  LDSM.16.M88.4 R32, [R208] ;  /* 0x00000000d020783b */ /* 0x0002a20000000200 */
[----:B------:R-:W-:Y:S01]  /*fd80*/  IADD3.X R2, R241, R3, R4, P0, !PT ;  /* 0x00000003f1027210 */ /* 0x000fe200007fe404 */
[----:B------:R-:W-:Y:S01]  /*fd90*/  IMAD.SHL.U32 R20, R223, 0x2, RZ ;  /* 0x00000002df147824 */ /* 0x000fe200078e00ff */
[C---:B------:R-:W-:Y:S01]  /*fda0*/  LEA R13, P0, R0.reuse, c[0x0][0x1f8], 0x1 ;  /* 0x00007e00000d7a11 */ /* 0x040fe200078008ff */
[----:B------:R1:W3:Y:S01]  /*fdb0*/  LDSM.16.M88.4 R8, [R200] ;  /* 0x00000000c808783b */ /* 0x0002e20000000200 */
[----:B------:R-:W-:Y:S01]  /*fdc0*/  IADD3 R195, R135, 0x4800, RZ ;  /* 0x0000480087c37810 */ /* 0x000fe20007ffe0ff */
[----:B------:R-:W-:Y:S01]  /*fdd0*/  IMAD.SHL.U32 R22, R217, 0x2, RZ ;  /* 0x00000002d9167824 */ /* 0x000fe200078e00ff */
[----:B------:R-:W-:Y:S01]  /*fde0*/  LEA.HI.X R4, R0, c[0x0][0x1fc], R2, 0x1, P0 ;  /* 0x00007f0000047a11 */ /* 0x000fe200000f0c02 */
[----:B------:R1:W4:Y:S01]  /*fdf0*/  LDSM.16.M88.4 R16, [R200+0x800] ;  /* 0x00080000c810783b */ /* 0x0003220000000200 */
[C---:B------:R-:W-:Y:S02]  /*fe00*/  IADD3 R194, R135.reuse, 0x4000, RZ ;  /* 0x0000400087c27810 */ /* 0x040fe40007ffe0ff */
[C---:B------:R-:W-:Y:S01]  /*fe10*/  IADD3 R193, R135.reuse, 0x3800, RZ ;  /* 0x0000380087c17810 */ /* 0x040fe20007ffe0ff */
[----:B------:R1:W1:Y:S01]  /*fe20*/  LDSM.16.M88.4 R24, [R200+0x1000] ;  /* 0x00100000c818783b */ /* 0x0002620000000200 */
[C---:B------:R-:W-:Y:S02]  /*fe30*/  IADD3 R192, R135.reuse, 0x3000, RZ ;  /* 0x0000300087c07810 */ /* 0x040fe40007ffe0ff */
[C---:B------:R-:W-:Y:S01]  /*fe40*/  IADD3 R132, R135.reuse, 0x2800, RZ ;  /* 0x0000280087847810 */ /* 0x040fe20007ffe0ff */
[----:B------:R1:W1:Y:S01]  /*fe50*/  LDSM.16.M88.4 R168, [R200+0x1800] ;  /* 0x00180000c8a8783b */ /* 0x0002620000000200 */
[----:B------:R-:W-:Y:S02]  /*fe60*/  IADD3 R0, R135, 0x2000, RZ ;  /* 0x0000200087007810 */ /* 0x000fe40007ffe0ff */
[----:B------:R-:W-:Y:S01]  /*fe70*/  SHF.L.U64.HI R15, R223, 0x1, R6 ;  /* 0x00000001df0f7819 */ /* 0x000fe20000010206 */
[----:B------:R1:W1:Y:S01]  /*fe80*/  LDSM.16.M88.4 R172, [R209] ;  /* 0x00000000d1ac783b */ /* 0x0002620000000200 */
[----:B------:R-:W-:Y:S03]  /*fe90*/  SHF.L.U64.HI R14, R217, 0x1, R5 ;  /* 0x00000001d90e7819 */ /* 0x000fe60000010205 */
[----:B------:R1:W1:Y:S04]  /*fea0*/  LDSM.16.M88.4 R176, [R135] ;  /* 0x0000000087b0783b */ /* 0x0002680000000200 */
[----:B------:R1:W1:Y:S04]  /*feb0*/  LDSM.16.M88.4 R180, [R135+0x800] ;  /* 0x0008000087b4783b */ /* 0x0002680000000200 */
[----:B------:R1:W1:Y:S04]  /*fec0*/  LDSM.16.M88.4 R184, [R135+0x1000] ;  /* 0x0010000087b8783b */ /* 0x0002680000000200 */
[----:B------:R1:W1:Y:S01]  /*fed0*/  LDSM.16.M88.4 R188, [R135+0x1800] ;  /* 0x0018000087bc783b */ /* 0x0002620000000200 */
[----:B------:R-:W-:-:S05]  /*fee0*/  BRA.DIV ~URZ, `(.L_x_2119) ;  /* 0x0000bf527f007947 */ /* 0x000fca000b800000 */
[----:B------:R4:W3:Y:S02]  /*fef0*/  SHFL.IDX PT, R2, R4, RZ, 0x181f ;  /* 0x00181fff04027589 */ /* 0x0008e400000e0000 */
.L_x_2230:
[----:B------:R-:W5:Y:S01]  /*ff00*/  SHFL.IDX PT, R5, R13, RZ, 0x181f ;  /* 0x00181fff0d057589 */ /* 0x000f6200000e0000 */
[----:B------:R-:W-:Y:S01]  /*ff10*/  ISETP.GE.AND P1, PT, R217, c[0x0][0x1d4], PT ;  /* 0x00007500d9007a0c */ /* 0x000fe20003f26270 */
[----:B------:R-:W-:Y:S01]  /*ff20*/  BSSY B0, `(.L_x_2120) ;  /* 0x0000190000007945 */ /* 0x000fe20003800000 */
[----:B------:R-:W-:Y:S02]  /*ff30*/  ISETP.GE.AND P5, PT, R223, c[0x0][0x1d4], PT ;  /* 0x00007500df007a0c */ /* 0x000fe40003fa6270 */
[----:B------:R-:W-:Y:S02]  /*ff40*/  SEL R213, RZ, 0x10, P1 ;  /* 0x00000010ffd57807 */ /* 0x000fe40000800000 */
[----:B------:R4:W3:Y:S01]  /*ff50*/  SHFL.IDX PT, R3, R13, 0x1, 0x181f ;  /* 0x00381f000d037f89 */ /* 0x0008e200000e0000 */
[----:B------:R-:W-:Y:S02]  /*ff60*/  ISETP.GE.AND P4, PT, R222, c[0x0][0x1d4], PT ;  /* 0x00007500de007a0c */ /* 0x000fe40003f86270 */
[----:B------:R-:W-:Y:S04]  /*ff70*/  ISETP.GE.AND P3, PT, R224, c[0x0][0x1d4], PT ;  /* 0x00007500e0007a0c */ /* 0x000fe80003f66270 */
[----:B----4-:R-:W4:Y:S01]  /*ff80*/  SHFL.IDX PT, R4, R4, 0x1, 0x181f ;  /* 0x00381f0004047f89 */ /* 0x010f2200000e0000 */
[C---:B-----5:R-:W-:Y:S05]  /*ff90*/  IADD3 R6, P0, R5.reuse, R22, RZ ;  /* 0x0000001605067210 */ /* 0x060fea0007f1e0ff */
[C---:B---3--:R-:W-:Y:S05]  /*ffa0*/  IMAD.X R7, R2.reuse, 0x1, R14, P0 ;  /* 0x0000000102077824 */ /* 0x048fea00000e060e */
[----:B------:R3:W-:Y:S02]  /*ffb0*/  LDGSTS.E.BYPASS.LTC128B.128 [R215+0x100], [R6.64], !P1 ;  /* 0x0010000006d77fae */ /* 0x0007e4000c901d46 */
[C---:B---3--:R-:W-:Y:S05]  /*ffc0*/  IADD3 R6, P0, R5.reuse, R20, RZ ;  /* 0x0000001405067210 */ /* 0x048fea0007f1e0ff */
[C-C-:B------:R-:W-:Y:S01]  /*ffd0*/  IMAD.X R7, R2.reuse, 0x1, R15.reuse, P0 ;  /* 0x0000000102077824 */ /* 0x140fe200000e060f */
[----:B------:R-:W-:Y:S04]  /*ffe0*/  IADD3 R12, P0, R5, R30, RZ ;  /* 0x0000001e050c7210 */ /* 0x000fe80007f1e0ff */
[----:B------:R3:W-:Y:S01]  /*fff0*/  LDGSTS.E.BYPASS.LTC128B.128 [R215+0x2100], [R6.64], !P5 ;  /* 0x0210000006d77fae */ /* 0x0007e2000e901d46 */
[----:B------:R-:W-:Y:S06]  /*10000*/  IADD3.X R13, R2, R28, RZ, P0, !PT ;  /* 0x0000001c020d7210 */ /* 0x000fec00007fe4ff */
[----:B------:R5:W-:Y:S01]  /*10010*/  LDGSTS.E.BYPASS.LTC128B.128 [R215+0x4100], [R12.64], !P4 ;  /* 0x041000000cd77fae */ /* 0x000be2000e101d46 */
[----:B---3--:R-:W-:Y:S04]  /*10020*/  IADD3 R6, -R213, 0x10, RZ ;  /* 0x00000010d5067810 */ /* 0x008fe80007ffe1ff */
[----:B------:R-:W-:Y:S04]  /*10030*/  LOP3.LUT R6, R6, 0xf, RZ, 0xc0, !PT ;  /* 0x0000000f06067812 */ /* 0x000fe800078ec0ff */
[----:B------:R-:W-:Y:S04]  /*10040*/  IADD3 R22, P1, P0, R6, R3, R22 ;  /* 0x0000000306167210 */ /* 0x000fe8000783e016 */
[-C--:B----4-:R-:W-:Y:S02]  /*10050*/  IADD3.X R23, RZ, R4.reuse, R14, P1, P0 ;  /* 0x00000004ff177210 */ /* 0x090fe40000fe040e */
[----:B------:R-:W-:Y:S02]  /*10060*/  IADD3 R6, P0, R5, R31, RZ ;  /* 0x0000001f05067210 */ /* 0x000fe40007f1e0ff */
[----:B------:R-:W-:Y:S02]  /*10070*/  SEL R5, RZ, 0x10, P4 ;  /* 0x00000010ff057807 */ /* 0x000fe40002000000 */
[----:B------:R-:W-:Y:S05]  /*10080*/  IADD3.X R7, R2, R29, RZ, P0, !PT ;  /* 0x0000001d02077210 */ /* 0x000fea00007fe4ff */
[----:B------:R3:W-:Y:S02]  /*10090*/  LDGSTS.E.BYPASS.LTC128B.128 [R215+0x6100], [R6.64], !P3 ;  /* 0x0610000006d77fae */ /* 0x0007e4000d901d46 */
[----:B---3--:R-:W-:Y:S04]  /*100a0*/  SEL R6, RZ, 0x10, P5 ;  /* 0x00000010ff067807 */ /* 0x008fe80002800000 */
[----:B------:R-:W-:Y:S04]  /*100b0*/  IADD3 R2, -R6, 0x10, RZ ;  /* 0x0000001006027810 */ /* 0x000fe80007ffe1ff */
[----:B------:R-:W-:Y:S04]  /*100c0*/  LOP3.LUT R2, R2, 0xf, RZ, 0xc0, !PT ;  /* 0x0000000f02027812 */ /* 0x000fe800078ec0ff */
[-C--:B------:R-:W-:Y:S02]  /*100d0*/  IADD3 R20, P1, P0, R2, R3.reuse, R20 ;  /* 0x0000000302147210 */ /* 0x080fe4000783e014 */
[----:B------:R-:W-:Y:S02]  /*100e0*/  IADD3 R2, -R5, 0x10, RZ ;  /* 0x0000001005027810 */ /* 0x000fe40007ffe1ff */
[-C--:B------:R-:W-:Y:S02]  /*100f0*/  IADD3.X R21, RZ, R4.reuse, R15, P1, P0 ;  /* 0x00000004ff157210 */ /* 0x080fe40000fe040f */
[----:B------:R-:W-:Y:S04]  /*10100*/  LOP3.LUT R2, R2, 0xf, RZ, 0xc0, !PT ;  /* 0x0000000f02027812 */ /* 0x000fe800078ec0ff */
[-C--:B------:R-:W-:Y:S02]  /*10110*/  IADD3 R14, P1, P0, R2, R3.reuse, R30 ;  /* 0x00000003020e7210 */ /* 0x080fe4000783e01e */
[----:B------:R-:W-:Y:S02]  /*10120*/  SEL R2, RZ, 0x10, P3 ;  /* 0x00000010ff027807 */ /* 0x000fe40001800000 */
[-C--:B------:R-:W-:Y:S02]  /*10130*/  IADD3.X R15, RZ, R4.reuse, R28, P1, P0 ;  /* 0x00000004ff0f7210 */ /* 0x080fe40000fe041c */
[----:B------:R-:W-:Y:S04]  /*10140*/  IADD3 R7, -R2, 0x10, RZ ;  /* 0x0000001002077810 */ /* 0x000fe80007ffe1ff */
[----:B------:R-:W-:Y:S04]  /*10150*/  LOP3.LUT R7, R7, 0xf, RZ, 0xc0, !PT ;  /* 0x0000000f07077812 */ /* 0x000fe800078ec0ff */
[----:B-----5:R-:W-:Y:S04]  /*10160*/  IADD3 R12, P1, P0, R7, R3, R31 ;  /* 0x00000003070c7210 */ /* 0x020fe8000783e01f */
[----:B------:R-:W-:Y:S02]  /*10170*/  IADD3.X R13, RZ, R4, R29, P1, P0 ;  /* 0x00000004ff0d7210 */ /* 0x000fe40000fe041d */
[----:B------:R-:W-:Y:S11]  /*10180*/  ISETP.NE.U32.AND P0, PT, R213, RZ, PT ;  /* 0x000000ffd500720c */ /* 0x000ff60003f05070 */
[----:B------:R-:W-:Y:S02]  /*10190*/  @!UPT UIADD3 URZ, URZ, URZ, URZ ;  /* 0x0000003f3f3ff290 */ /* 0x000fe4000fffe03f */
[----:B------:R3:W-:Y:S01]  /*101a0*/  LDGSTS.E.BYPASS.LTC128B.128.ZFILL [R215+0x1100], [R22.64], P0 ;  /* 0x0110000016d77fae */ /* 0x0007e20008141d46 */
[----:B------:R-:W-:Y:S11]  /*101b0*/  ISETP.NE.U32.AND P0, PT, R6, RZ, PT ;  /* 0x000000ff0600720c */ /* 0x000ff60003f05070 */
[----:B------:R-:W-:Y:S02]  /*101c0*/  @!UPT UIADD3 URZ, URZ, URZ, URZ ;  /* 0x0000003f3f3ff290 */ /* 0x000fe4000fffe03f */
[----:B------:R3:W-:Y:S01]  /*101d0*/  LDGSTS.E.BYPASS.LTC128B.128.ZFILL [R215+0x3100], [R20.64], P0 ;  /* 0x0310000014d77fae */ /* 0x0007e20008141d46 */
[----:B------:R-:W-:Y:S02]  /*101e0*/  ISETP.NE.U32.AND P0, PT, R5, RZ, PT ;  /* 0x000000ff0500720c */ /* 0x000fe40003f05070 */
[C---:B--2---:R-:W-:Y:S08]  /*101f0*/  HMMA.16816.F32 R4, R32.reuse, R8, RZ ;  /* 0x000000082004723c */ /* 0x044ff000000018ff */
[C---:B------:R-:W-:Y:S03]  /*10200*/  HMMA.16816.F32 R8, R32.reuse, R10, RZ ;  /* 0x0000000a2008723c */ /* 0x040fe600000018ff */
[----:B------:R2:W-:Y:S01]  /*10210*/  LDGSTS.E.BYPASS.LTC128B.128.ZFILL [R215+0x5100], [R14.64], P0 ;  /* 0x051000000ed77fae */ /* 0x0005e20008141d46 */
[----:B------:R-:W-:Y:S11]  /*10220*/  ISETP.NE.U32.AND P0, PT, R2, RZ, PT ;  /* 0x000000ff0200720c */ /* 0x000ff60003f05070 */
[----:B------:R-:W-:Y:S02]  /*10230*/  @!UPT UIADD3 URZ, URZ, URZ, URZ ;  /* 0x0000003f3f3ff290 */ /* 0x000fe4000fffe03f */
[----:B------:R2:W-:Y:S01]  /*10240*/  LDGSTS.E.BYPASS.LTC128B.128.ZFILL [R215+0x7100], [R12.64], P0 ;  /* 0x071000000cd77fae */ /* 0x0005e20008141d46 */
[----:B------:R-:W-:Y:S06]  /*10250*/  ISETP.GT.AND P0, PT, R214, R226, PT ;  /* 0x000000e2d600720c */ /* 0x000fec0003f04270 */
[----:B------:R-:W0:Y:S01]  /*10260*/  LDGDEPBAR ;  /* 0x00000000000079af */ /* 0x000e220000000000 */
[C---:B--2---:R-:W-:Y:S08]  /*10270*/  HMMA.16816.F32 R12, R32.reuse, R16, RZ ;  /* 0x00000010200c723c */ /* 0x044ff000000018ff */
[C---:B------:R-:W-:Y:S08]  /*10280*/  HMMA.16816.F32 R16, R32.reuse, R18, RZ ;  /* 0x000000122010723c */ /* 0x040ff000000018ff */
[C---:B-1-3--:R-:W-:Y:S08]  /*10290*/  HMMA.16816.F32 R20, R32.reuse, R24, RZ ;  /* 0x000000182014723c */ /* 0x04aff000000018ff */
        /* <DEDUP_REMOVED lines=16> */
[C---:B-1----:R-:W-:Y:S01]  /*103a0*/  HMMA.16816.F32 R4, R168.reuse, R176, R4 ;  /* 0x000000b0a804723c */ /* 0x042fe20000001804 */
[----:B------:R-:W-:Y:S07]  /*103b0*/  LDSM.16.M88.4 R188, [R192] ;  /* 0x00000000c0bc783b */ /* 0x000fee0000000200 */
        /* <DEDUP_REMOVED lines=10> */
[----:B------:R-:W2:Y:S07]  /*10460*/  LDSM.16.M88.4 R168, [R201+-0x5000] ;  /* 0xffb00000c9a8783b */ /* 0x000eae0000000200 */
[----:B------:R-:W3:Y:S01]  /*10470*/  LDSM.16.M88.4 R184, [R201+-0x4800] ;  /* 0xffb80000c9b8783b */ /* 0x000ee20000000200 */
[C---:B-1----:R-:W-:Y:S08]  /*10480*/  HMMA.16816.F32 R4, R172.reuse, R176, R4 ;  /* 0x000000b0ac04723c */ /* 0x042ff00000001804 */
        /* <DEDUP_REMOVED lines=11> */
[----:B------:R-:W4:Y:S01]  /*10540*/  LDSM.16.M88.4 R184, [R200+0x3800] ;  /* 0x00380000c8b8783b */ /* 0x000f220000000200 */
[C---:B-1----:R-:W-:Y:S08]  /*10550*/  HMMA.16816.F32 R4, R176.reuse, R180, R4 ;  /* 0x000000b4b004723c */ /* 0x042ff00000001804 */
[C---:B------:R-:W-:Y:S01]  /*10560*/  HMMA.16816.F32 R8, R176.reuse, R182, R8 ;  /* 0x000000b6b008723c */ /* 0x040fe20000001808 */
[----:B------:R-:W-:Y:S07]  /*10570*/  LDSM.16.M88.4 R180, [R0] ;  /* 0x0000000000b4783b */ /* 0x000fee0000000200 */
[C---:B--2---:R-:W-:Y:S08]  /*10580*/  HMMA.16816.F32 R12, R176.reuse, R168, R12 ;  /* 0x000000a8b00c723c */ /* 0x044ff0000000180c */
[C---:B------:R-:W-:Y:S01]  /*10590*/  HMMA.16816.F32 R16, R176.reuse, R170, R16 ;  /* 0x000000aab010723c */ /* 0x040fe20000001810 */
[----:B------:R-:W1:Y:S07]  /*105a0*/  LDSM.16.M88.4 R168, [R209+0x4000] ;  /* 0x00400000d1a8783b */ /* 0x000e6e0000000200 */
[C---:B---3--:R-:W-:Y:S08]  /*105b0*/  HMMA.16816.F32 R20, R176.reuse, R172, R20 ;  /* 0x000000acb014723c */ /* 0x048ff00000001814 */
[C---:B------:R-:W-:Y:S01]  /*105c0*/  HMMA.16816.F32 R24, R176.reuse, R174, R24 ;  /* 0x000000aeb018723c */ /* 0x040fe20000001818 */
[----:B------:R-:W2:Y:S07]  /*105d0*/  LDSM.16.M88.4 R172, [R132] ;  /* 0x0000000084ac783b */ /* 0x000eae0000000200 */
[C---:B----4-:R-:W-:Y:S08]  /*105e0*/  HMMA.16816.F32 R28, R176.reuse, R184, R28 ;  /* 0x000000b8b01c723c */ /* 0x050ff0000000181c */
[----:B------:R-:W-:Y:S01]  /*105f0*/  HMMA.16816.F32 R32, R176, R186, R32 ;  /* 0x000000bab020723c */ /* 0x000fe20000001820 */
[----:B------:R-:W3:Y:S07]  /*10600*/  LDSM.16.M88.4 R176, [R193] ;  /* 0x00000000c1b0783b */ /* 0x000eee0000000200 */
[----:B------:R-:W-:Y:S01]  /*10610*/  LDSM.16.M88.4 R184, [R202+0x2000] ;  /* 0x00200000cab8783b */ /* 0x000fe20000000200 */
[C---:B-1----:R-:W-:Y:S08]  /*10620*/  HMMA.16816.F32 R4, R168.reuse, R180, R4 ;  /* 0x000000b4a804723c */ /* 0x042ff00000001804 */
[C---:B------:R-:W-:Y:S01]  /*10630*/  HMMA.16816.F32 R8, R168.reuse, R182, R8 ;  /* 0x000000b6a808723c */ /* 0x040fe20000001808 */
[----:B------:R-:W1:Y:S07]  /*10640*/  LDSM.16.M88.4 R180, [R211+0x4000] ;  /* 0x00400000d3b4783b */ /* 0x000e6e0000000200 */
[C---:B--2---:R-:W-:Y:S08]  /*10650*/  HMMA.16816.F32 R12, R168.reuse, R172, R12 ;  /* 0x000000aca80c723c */ /* 0x044ff0000000180c */
[C---:B------:R-:W-:Y:S01]  /*10660*/  HMMA.16816.F32 R16, R168.reuse, R174, R16 ;  /* 0x000000aea810723c */ /* 0x040fe20000001810 */
[----:B------:R-:W2:Y:S07]  /*10670*/  LDSM.16.M88.4 R172, [R202+0x2800] ;  /* 0x00280000caac783b */ /* 0x000eae0000000200 */
[C---:B------:R-:W-:Y:S08]  /*10680*/  HMMA.16816.F32 R20, R168.reuse, R188, R20 ;  /* 0x000000bca814723c */ /* 0x040ff00000001814 */
[C---:B------:R-:W-:Y:S01]  /*10690*/  HMMA.16816.F32 R24, R168.reuse, R190, R24 ;  /* 0x000000bea818723c */ /* 0x040fe20000001818 */
[----:B------:R-:W4:Y:S07]  /*106a0*/  LDSM.16.M88.4 R188, [R202+0x3000] ;  /* 0x00300000cabc783b */ /* 0x000f2e0000000200 */
[C---:B---3--:R-:W-:Y:S08]  /*106b0*/  HMMA.16816.F32 R28, R168.reuse, R176, R28 ;  /* 0x000000b0a81c723c */ /* 0x048ff0000000181c */
[----:B------:R-:W-:Y:S01]  /*106c0*/  HMMA.16816.F32 R32, R168, R178, R32 ;  /* 0x000000b2a820723c */ /* 0x000fe20000001820 */
[----:B------:R-:W3:Y:S07]  /*106d0*/  LDSM.16.M88.4 R168, [R202+0x3800] ;  /* 0x00380000caa8783b */ /* 0x000eee0000000200 */
[C---:B-1----:R-:W-:Y:S01]  /*106e0*/  HMMA.16816.F32 R4, R180.reuse, R184, R4 ;  /* 0x000000b8b404723c */ /* 0x042fe20000001804 */
[----:B------:R-:W-:Y:S07]  /*106f0*/  LDSM.16.M88.4 R176, [R210+0x4000] ;  /* 0x00400000d2b0783b */ /* 0x000fee0000000200 */
[C---:B------:R-:W-:Y:S01]  /*10700*/  HMMA.16816.F32 R8, R180.reuse, R186, R8 ;  /* 0x000000bab408723c */ /* 0x040fe20000001808 */
[----:B------:R-:W1:Y:S07]  /*10710*/  LDSM.16.M88.4 R184, [R201+-0x4000] ;  /* 0xffc00000c9b8783b */ /* 0x000e6e0000000200 */
[C---:B--2---:R-:W-:Y:S08]  /*10720*/  HMMA.16816.F32 R12, R180.reuse, R172, R12 ;  /* 0x000000acb40c723c */ /* 0x044ff0000000180c */
[C---:B------:R-:W-:Y:S01]  /*10730*/  HMMA.16816.F32 R16, R180.reuse, R174, R16 ;  /* 0x000000aeb410723c */ /* 0x040fe20000001810 */
[----:B------:R-:W2:Y:S07]  /*10740*/  LDSM.16.M88.4 R172, [R201+-0x3800] ;  /* 0xffc80000c9ac783b */ /* 0x000eae0000000200 */
[C---:B----4-:R-:W-:Y:S08]  /*10750*/  HMMA.16816.F32 R20, R180.reuse, R188, R20 ;  /* 0x000000bcb414723c */ /* 0x050ff00000001814 */
[C---:B------:R-:W-:Y:S01]  /*10760*/  HMMA.16816.F32 R24, R180.reuse, R190, R24 ;  /* 0x000000beb418723c */ /* 0x040fe20000001818 */
[----:B------:R-:W4:Y:S07]  /*10770*/  LDSM.16.M88.4 R188, [R201+-0x3000] ;  /* 0xffd00000c9bc783b */ /* 0x000f2e0000000200 */
[C---:B---3--:R-:W-:Y:S08]  /*10780*/  HMMA.16816.F32 R28, R180.reuse, R168, R28 ;  /* 0x000000a8b41c723c */ /* 0x048ff0000000181c */
[----:B------:R-:W-:Y:S01]  /*10790*/  HMMA.16816.F32 R32, R180, R170, R32 ;  /* 0x000000aab420723c */ /* 0x000fe20000001820 */
[----:B------:R-:W3:Y:S07]  /*107a0*/  LDSM.16.M88.4 R168, [R201+-0x2800] ;  /* 0xffd80000c9a8783b */ /* 0x000eee0000000200 */
[C---:B-1----:R-:W-:Y:S01]  /*107b0*/  HMMA.16816.F32 R4, R176.reuse, R184, R4 ;  /* 0x000000b8b004723c */ /* 0x042fe20000001804 */
[----:B------:R-:W-:Y:S07]  /*107c0*/  LDSM.16.M88.4 R180, [R208+0x8000] ;  /* 0x00800000d0b4783b */ /* 0x000fee0000000200 */
[C---:B------:R-:W-:Y:S01]  /*107d0*/  HMMA.16816.F32 R8, R176.reuse, R186, R8 ;  /* 0x000000bab008723c */ /* 0x040fe20000001808 */
[----:B------:R-:W1:Y:S07]  /*107e0*/  LDSM.16.M88.4 R184, [R200+0x4000] ;  /* 0x00400000c8b8783b */ /* 0x000e6e0000000200 */
[C---:B--2---:R-:W-:Y:S08]  /*107f0*/  HMMA.16816.F32 R12, R176.reuse, R172, R12 ;  /* 0x000000acb00c723c */ /* 0x044ff0000000180c */
[C---:B------:R-:W-:Y:S01]  /*10800*/  HMMA.16816.F32 R16, R176.reuse, R174, R16 ;  /* 0x000000aeb010723c */ /* 0x040fe20000001810 */
[----:B------:R-:W2:Y:S07]  /*10810*/  LDSM.16.M88.4 R172, [R200+0x4800] ;  /* 0x00480000c8ac783b */ /* 0x000eae0000000200 */
[C---:B----4-:R-:W-:Y:S08]  /*10820*/  HMMA.16816.F32 R20, R176.reuse, R188, R20 ;  /* 0x000000bcb014723c */ /* 0x050ff00000001814 */
        /* <DEDUP_REMOVED lines=8> */
[----:B------:R-:W1:Y:S07]  /*108b0*/  LDSM.16.M88.4 R184, [R194] ;  /* 0x00000000c2b8783b */ /* 0x000e6e0000000200 */
[C---:B--2---:R-:W-:Y:S08]  /*108c0*/  HMMA.16816.F32 R12, R180.reuse, R172, R12 ;  /* 0x000000acb40c723c */ /* 0x044ff0000000180c */
[C---:B------:R-:W-:Y:S01]  /*108d0*/  HMMA.16816.F32 R16, R180.reuse, R174, R16 ;  /* 0x000000aeb410723c */ /* 0x040fe20000001810 */
[----:B------:R-:W2:Y:S07]  /*108e0*/  LDSM.16.M88.4 R172, [R195] ;  /* 0x00000000c3ac783b */ /* 0x000eae0000000200 */
[C---:B----4-:R-:W-:Y:S01]  /*108f0*/  HMMA.16816.F32 R20, R180.reuse, R188, R20 ;  /* 0x000000bcb414723c */ /* 0x050fe20000001814 */
[----:B------:R-:W4:Y:S07]  /*10900*/  LDSM.16.M88.4 R192, [R196] ;  /* 0x00000000c4c0783b */ /* 0x000f2e0000000200 */
[C---:B------:R-:W-:Y:S01]  /*10910*/  HMMA.16816.F32 R24, R180.reuse, R190, R24 ;  /* 0x000000beb418723c */ /* 0x040fe20000001818 */
[----:B------:R-:W5:Y:S07]  /*10920*/  LDSM.16.M88.4 R188, [R197] ;  /* 0x00000000c5bc783b */ /* 0x000f6e0000000200 */
[C---:B---3--:R-:W-:Y:S08]  /*10930*/  HMMA.16816.F32 R28, R180.reuse, R168, R28 ;  /* 0x000000a8b41c723c */ /* 0x048ff0000000181c */
[----:B------:R-:W-:Y:S01]  /*10940*/  HMMA.16816.F32 R32, R180, R170, R32 ;  /* 0x000000aab420723c */ /* 0x000fe20000001820 */
[----:B------:R-:W-:Y:S07]  /*10950*/  LDSM.16.M88.4 R168, [R211+0x8000] ;  /* 0x00800000d3a8783b */ /* 0x000fee0000000200 */
[C---:B-1----:R-:W-:Y:S01]  /*10960*/  HMMA.16816.F32 R4, R176.reuse, R184, R4 ;  /* 0x000000b8b004723c */ /* 0x042fe20000001804 */
[----:B------:R-:W1:Y:S07]  /*10970*/  LDSM.16.M88.4 R180, [R202+0x4000] ;  /* 0x00400000cab4783b */ /* 0x000e6e0000000200 */
[C---:B------:R-:W-:Y:S01]  /*10980*/  HMMA.16816.F32 R8, R176.reuse, R186, R8 ;  /* 0x000000bab008723c */ /* 0x040fe20000001808 */
[----:B------:R-:W3:Y:S07]  /*10990*/  LDSM.16.M88.4 R184, [R202+0x4800] ;  /* 0x00480000cab8783b */ /* 0x000eee0000000200 */
[C---:B--2---:R-:W-:Y:S08]  /*109a0*/  HMMA.16816.F32 R12, R176.reuse, R172, R12 ;  /* 0x000000acb00c723c */ /* 0x044ff0000000180c */
[C---:B------:R-:W-:Y:S01]  /*109b0*/  HMMA.16816.F32 R16, R176.reuse, R174, R16 ;  /* 0x000000aeb010723c */ /* 0x040fe20000001810 */
[----:B------:R-:W2:Y:S07]  /*109c0*/  LDSM.16.M88.4 R172, [R202+0x5000] ;  /* 0x00500000caac783b */ /* 0x000eae0000000200 */
[C---:B----4-:R-:W-:Y:S08]  /*109d0*/  HMMA.16816.F32 R20, R176.reuse, R192, R20 ;  /* 0x000000c0b014723c */ /* 0x050ff00000001814 */
[C---:B------:R-:W-:Y:S01]  /*109e0*/  HMMA.16816.F32 R24, R176.reuse, R194, R24 ;  /* 0x000000c2b018723c */ /* 0x040fe20000001818 */
[----:B------:R-:W-:Y:S07]  /*109f0*/  LDSM.16.M88.4 R192, [R201+-0x2000] ;  /* 0xffe00000c9c0783b */ /* 0x000fee0000000200 */
[C---:B-----5:R-:W-:Y:S08]  /*10a00*/  HMMA.16816.F32 R28, R176.reuse, R188, R28 ;  /* 0x000000bcb01c723c */ /* 0x060ff0000000181c */
[----:B------:R-:W-:Y:S01]  /*10a10*/  HMMA.16816.F32 R32, R176, R190, R32 ;  /* 0x000000beb020723c */ /* 0x000fe20000001820 */
[----:B------:R-:W4:Y:S07]  /*10a20*/  LDSM.16.M88.4 R176, [R202+0x5800] ;  /* 0x00580000cab0783b */ /* 0x000f2e0000000200 */
[C---:B-1----:R-:W-:Y:S01]  /*10a30*/  HMMA.16816.F32 R4, R168.reuse, R180, R4 ;  /* 0x000000b4a804723c */ /* 0x042fe20000001804 */
[----:B------:R-:W1:Y:S07]  /*10a40*/  LDSM.16.M88.4 R188, [R210+0x8000] ;  /* 0x00800000d2bc783b */ /* 0x000e6e0000000200 */
[C---:B------:R-:W-:Y:S01]  /*10a50*/  HMMA.16816.F32 R8, R168.reuse, R182, R8 ;  /* 0x000000b6a808723c */ /* 0x040fe20000001808 */
[----:B------:R-:W5:Y:S07]  /*10a60*/  LDSM.16.M88.4 R180, [R201+-0x1800] ;  /* 0xffe80000c9b4783b */ /* 0x000f6e0000000200 */
[C---:B---3--:R-:W-:Y:S08]  /*10a70*/  HMMA.16816.F32 R12, R168.reuse, R184, R12 ;  /* 0x000000b8a80c723c */ /* 0x048ff0000000180c */
[C---:B------:R-:W-:Y:S01]  /*10a80*/  HMMA.16816.F32 R16, R168.reuse, R186, R16 ;  /* 0x000000baa810723c */ /* 0x040fe20000001810 */
[----:B------:R-:W3:Y:S07]  /*10a90*/  LDSM.16.M88.4 R184, [R201+-0x1000] ;  /* 0xfff00000c9b8783b */ /* 0x000eee0000000200 */
[C---:B--2---:R-:W-:Y:S08]  /*10aa0*/  HMMA.16816.F32 R20, R168.reuse, R172, R20 ;  /* 0x000000aca814723c */ /* 0x044ff00000001814 */
[C---:B------:R-:W-:Y:S01]  /*10ab0*/  HMMA.16816.F32 R24, R168.reuse, R174, R24 ;  /* 0x000000aea818723c */ /* 0x040fe20000001818 */
[----:B------:R-:W-:Y:S07]  /*10ac0*/  LDSM.16.M88.4 R172, [R208+0xc000] ;  /* 0x00c00000d0ac783b */ /* 0x000fee0000000200 */
[C---:B----4-:R-:W-:Y:S08]  /*10ad0*/  HMMA.16816.F32 R28, R168.reuse, R176, R28 ;  /* 0x000000b0a81c723c */ /* 0x050ff0000000181c */
[----:B------:R-:W-:Y:S01]  /*10ae0*/  HMMA.16816.F32 R32, R168, R178, R32 ;  /* 0x000000b2a820723c */ /* 0x000fe20000001820 */
[----:B------:R-:W2:Y:S07]  /*10af0*/  LDSM.16.M88.4 R168, [R201+-0x800] ;  /* 0xfff80000c9a8783b */ /* 0x000eae0000000200 */
[C---:B-1----:R-:W-:Y:S01]  /*10b00*/  HMMA.16816.F32 R4, R188.reuse, R192, R4 ;  /* 0x000000c0bc04723c */ /* 0x042fe20000001804 */
[----:B------:R-:W1:Y:S07]  /*10b10*/  LDSM.16.M88.4 R176, [R200+0x6000] ;  /* 0x00600000c8b0783b */ /* 0x000e6e0000000200 */
[C---:B------:R-:W-:Y:S01]  /*10b20*/  HMMA.16816.F32 R8, R188.reuse, R194, R8 ;  /* 0x000000c2bc08723c */ /* 0x040fe20000001808 */
[----:B------:R-:W4:Y:S07]  /*10b30*/  LDSM.16.M88.4 R192, [R200+0x6800] ;  /* 0x00680000c8c0783b */ /* 0x000f2e0000000200 */
[C---:B-----5:R-:W-:Y:S08]  /*10b40*/  HMMA.16816.F32 R12, R188.reuse, R180, R12 ;  /* 0x000000b4bc0c723c */ /* 0x060ff0000000180c */
[C---:B------:R-:W-:Y:S01]  /*10b50*/  HMMA.16816.F32 R16, R188.reuse, R182, R16 ;  /* 0x000000b6bc10723c */ /* 0x040fe20000001810 */
[----:B------:R-:W5:Y:S07]  /*10b60*/  LDSM.16.M88.4 R180, [R200+0x7000] ;  /* 0x00700000c8b4783b */ /* 0x000f6e0000000200 */
[C---:B---3--:R-:W-:Y:S08]  /*10b70*/  HMMA.16816.F32 R20, R188.reuse, R184, R20 ;  /* 0x000000b8bc14723c */ /* 0x048ff00000001814 */
[C---:B------:R-:W-:Y:S01]  /*10b80*/  HMMA.16816.F32 R24, R188.reuse, R186, R24 ;  /* 0x000000babc18723c */ /* 0x040fe20000001818 */
[----:B------:R-:W3:Y:S07]  /*10b90*/  LDSM.16.M88.4 R184, [R200+0x7800] ;  /* 0x00780000c8b8783b */ /* 0x000eee0000000200 */
[C---:B--2---:R-:W-:Y:S08]  /*10ba0*/  HMMA.16816.F32 R28, R188.reuse, R168, R28 ;  /* 0x000000a8bc1c723c */ /* 0x044ff0000000181c */
[----:B------:R-:W-:Y:S01]  /*10bb0*/  HMMA.16816.F32 R32, R188, R170, R32 ;  /* 0x000000aabc20723c */ /* 0x000fe20000001820 */
[----:B------:R-:W-:Y:S07]  /*10bc0*/  LDSM.16.M88.4 R168, [R209+0xc000] ;  /* 0x00c00000d1a8783b */ /* 0x000fee0000000200 */
[C---:B-1----:R-:W-:Y:S01]  /*10bd0*/  HMMA.16816.F32 R4, R172.reuse, R176, R4 ;  /* 0x000000b0ac04723c */ /* 0x042fe20000001804 */
[----:B------:R-:W-:Y:S07]  /*10be0*/  LDSM.16.M88.4 R188, [R199] ;  /* 0x00000000c7bc783b */ /* 0x000fee0000000200 */
[C---:B------:R-:W-:Y:S01]  /*10bf0*/  HMMA.16816.F32 R8, R172.reuse, R178, R8 ;  /* 0x000000b2ac08723c */ /* 0x040fe20000001808 */
[----:B------:R-:W1:Y:S07]  /*10c00*/  LDSM.16.M88.4 R176, [R198] ;  /* 0x00000000c6b0783b */ /* 0x000e6e0000000200 */
[C---:B----4-:R-:W-:Y:S01]  /*10c10*/  HMMA.16816.F32 R12, R172.reuse, R192, R12 ;  /* 0x000000c0ac0c723c */ /* 0x050fe2000000180c */
[----:B------:R-:W2:Y:S07]  /*10c20*/  LDSM.16.M88.4 R196, [R207] ;  /* 0x00000000cfc4783b */ /* 0x000eae0000000200 */
[C---:B------:R-:W-:Y:S01]  /*10c30*/  HMMA.16816.F32 R16, R172.reuse, R194, R16 ;  /* 0x000000c2ac10723c */ /* 0x040fe20000001810 */
[----:B------:R-:W4:Y:S07]  /*10c40*/  LDSM.16.M88.4 R192, [R212] ;  /* 0x00000000d4c0783b */ /* 0x000f2e0000000200 */
[C---:B-----5:R-:W-:Y:S08]  /*10c50*/  HMMA.16816.F32 R20, R172.reuse, R180, R20 ;  /* 0x000000b4ac14723c */ /* 0x060ff00000001814 */
[C---:B------:R-:W-:Y:S01]  /*10c60*/  HMMA.16816.F32 R24, R172.reuse, R182, R24 ;  /* 0x000000b6ac18723c */ /* 0x040fe20000001818 */
[----:B------:R-:W-:Y:S07]  /*10c70*/  LDSM.16.M88.4 R180, [R202+0x6000] ;  /* 0x00600000cab4783b */ /* 0x000fee0000000200 */
[C---:B---3--:R-:W-:Y:S08]  /*10c80*/  HMMA.16816.F32 R28, R172.reuse, R184, R28 ;  /* 0x000000b8ac1c723c */ /* 0x048ff0000000181c */
[----:B------:R-:W-:Y:S01]  /*10c90*/  HMMA.16816.F32 R32, R172, R186, R32 ;  /* 0x000000baac20723c */ /* 0x000fe20000001820 */
[----:B------:R-:W3:Y:S07]  /*10ca0*/  LDSM.16.M88.4 R172, [R211+0xc000] ;  /* 0x00c00000d3ac783b */ /* 0x000eee0000000200 */
[C---:B-1----:R-:W-:Y:S01]  /*10cb0*/  HMMA.16816.F32 R4, R168.reuse, R176, R4 ;  /* 0x000000b0a804723c */ /* 0x042fe20000001804 */
[----:B------:R-:W-:Y:S07]  /*10cc0*/  LDSM.16.M88.4 R184, [R202+0x7000] ;  /* 0x00700000cab8783b */ /* 0x000fee0000000200 */
[C---:B------:R-:W-:Y:S01]  /*10cd0*/  HMMA.16816.F32 R8, R168.reuse, R178, R8 ;  /* 0x000000b2a808723c */ /* 0x040fe20000001808 */
[----:B------:R-:W1:Y:S07]  /*10ce0*/  LDSM.16.M88.4 R176, [R202+0x6800] ;  /* 0x00680000cab0783b */ /* 0x000e6e0000000200 */
[C---:B------:R-:W-:Y:S08]  /*10cf0*/  HMMA.16816.F32 R12, R168.reuse, R188, R12 ;  /* 0x000000bca80c723c */ /* 0x040ff0000000180c */
[C---:B------:R-:W-:Y:S01]  /*10d00*/  HMMA.16816.F32 R16, R168.reuse, R190, R16 ;  /* 0x000000bea810723c */ /* 0x040fe20000001810 */
[----:B------:R-:W-:Y:S07]  /*10d10*/  LDSM.16.M88.4 R188, [R210+0xc000] ;  /* 0x00c00000d2bc783b */ /* 0x000fee0000000200 */
[C---:B--2---:R-:W-:Y:S08]  /*10d20*/  HMMA.16816.F32 R20, R168.reuse, R196, R20 ;  /* 0x000000c4a814723c */ /* 0x044ff00000001814 */
[C---:B------:R-:W-:Y:S08]  /*10d30*/  HMMA.16816.F32 R24, R168.reuse, R198, R24 ;  /* 0x000000c6a818723c */ /* 0x040ff00000001818 */
[C---:B----4-:R-:W-:Y:S08]  /*10d40*/  HMMA.16816.F32 R28, R168.reuse, R192, R28 ;  /* 0x000000c0a81c723c */ /* 0x050ff0000000181c */
[----:B------:R-:W-:Y:S01]  /*10d50*/  HMMA.16816.F32 R32, R168, R194, R32 ;  /* 0x000000c2a820723c */ /* 0x000fe20000001820 */
[----:B------:R-:W2:Y:S07]  /*10d60*/  LDSM.16.M88.4 R168, [R202+0x7800] ;  /* 0x00780000caa8783b */ /* 0x000eae0000000200 */
[C---:B---3--:R-:W-:Y:S01]  /*10d70*/  HMMA.16816.F32 R4, R172.reuse, R180, R4 ;  /* 0x000000b4ac04723c */ /* 0x048fe20000001804 */
[----:B------:R-:W3:Y:S07]  /*10d80*/  LDSM.16.M88.4 R192, [R201] ;  /* 0x00000000c9c0783b */ /* 0x000eee0000000200 */
[C---:B------:R-:W-:Y:S08]  /*10d90*/  HMMA.16816.F32 R8, R172.reuse, R182, R8 ;  /* 0x000000b6ac08723c */ /* 0x040ff00000001808 */
[C---:B-1----:R-:W-:Y:S08]  /*10da0*/  HMMA.16816.F32 R12, R172.reuse, R176, R12 ;  /* 0x000000b0ac0c723c */ /* 0x042ff0000000180c */
[C---:B------:R-:W-:Y:S08]  /*10db0*/  HMMA.16816.F32 R16, R172.reuse, R178, R16 ;  /* 0x000000b2ac10723c */ /* 0x040ff00000001810 */
[C---:B------:R-:W-:Y:S08]  /*10dc0*/  HMMA.16816.F32 R20, R172.reuse, R184, R20 ;  /* 0x000000b8ac14723c */ /* 0x040ff00000001814 */
[C---:B------:R-:W-:Y:S08]  /*10dd0*/  HMMA.16816.F32 R24, R172.reuse, R186, R24 ;  /* 0x000000baac18723c */ /* 0x040ff00000001818 */
[C---:B--2---:R-:W-:Y:S08]  /*10de0*/  HMMA.16816.F32 R28, R172.reuse, R168, R28 ;  /* 0x000000a8ac1c723c */ /* 0x044ff0000000181c */
[----:B------:R-:W-:Y:S01]  /*10df0*/  HMMA.16816.F32 R32, R172, R170, R32 ;  /* 0x000000aaac20723c */ /* 0x000fe20000001820 */
[----:B------:R-:W1:Y:S07]  /*10e00*/  LDSM.16.M88.4 R168, [R201+0x800] ;  /* 0x00080000c9a8783b */ /* 0x000e6e0000000200 */
[C---:B---3--:R-:W-:Y:S08]  /*10e10*/  HMMA.16816.F32 R4, R188.reuse, R192, R4 ;  /* 0x000000c0bc04723c */ /* 0x048ff00000001804 */
[C---:B------:R-:W-:Y:S11]  /*10e20*/  HMMA.16816.F32 R8, R188.reuse, R194, R8 ;  /* 0x000000c2bc08723c */ /* 0x040ff60000001808 */
[----:B------:R-:W-:Y:S05]  /*10e30*/  @!UPT UIADD3 URZ, URZ, URZ, URZ ;  /* 0x0000003f3f3ff290 */ /* 0x000fea000fffe03f */
[----:B------:R-:W-:Y:S04]  /*10e40*/  FMUL.FTZ R0, R4, c[0x0][0x320] ;  /* 0x0000c80004007a20 */ /* 0x000fe80000410000 */
[----:B------:R2:W3:Y:S04]  /*10e50*/  MUFU.TANH R192, R0 ;  /* 0x0000000000c07308 */ /* 0x0004e80000002400 */
[----:B------:R-:W-:Y:S01]  /*10e60*/  FMUL.FTZ R2, R11, c[0x0][0x320] ;  /* 0x0000c8000b027a20 */ /* 0x000fe20000410000 */
[C---:B-1----:R-:W-:Y:S05]  /*10e70*/  HMMA.16816.F32 R12, R188.reuse, R168, R12 ;  /* 0x000000a8bc0c723c */ /* 0x042fea000000180c */
[----:B------:R1:W4:Y:S03]  /*10e80*/  MUFU.TANH R193, R2 ;  /* 0x0000000200c17308 */ /* 0x0003260000002400 */
[C---:B------:R-:W-:Y:S04]  /*10e90*/  HMMA.16816.F32 R16, R188.reuse, R170, R16 ;  /* 0x000000aabc10723c */ /* 0x040fe80000001810 */
[----:B--2---:R-:W-:Y:S04]  /*10ea0*/  FMUL.FTZ R0, R5, c[0x0][0x320] ;  /* 0x0000c80005007a20 */ /* 0x004fe80000410000 */
[----:B------:R2:W2:Y:S11]  /*10eb0*/  MUFU.TANH R187, R0 ;  /* 0x0000000000bb7308 */ /* 0x0004b60000002400 */
[----:B------:R-:W-:Y:S05]  /*10ec0*/  @!UPT UIADD3 URZ, URZ, URZ, URZ ;  /* 0x0000003f3f3ff290 */ /* 0x000fea000fffe03f */
[----:B-1----:R-:W-:Y:S02]  /*10ed0*/  FMUL.FTZ R2, R19, c[0x0][0x320] ;  /* 0x0000c80013027a20 */ /* 0x002fe40000410000 */
[----:B------:R-:W-:Y:S02]  /*10ee0*/  FMUL.FTZ R3, R18, c[0x0][0x320] ;  /* 0x0000c80012037a20 */ /* 0x000fe40000410000 */
[----:B------:R-:W1:Y:S10]  /*10ef0*/  MUFU.TANH R181, R2 ;  /* 0x0000000200b57308 */ /* 0x000e740000002400 */
[----:B------:R-:W1:Y:S01]  /*10f00*/  MUFU.TANH R182, R3 ;  /* 0x0000000300b67308 */ /* 0x000e620000002400 */
[----:B--2---:R-:W-:Y:S09]  /*10f10*/  FMUL.FTZ R0, R6, c[0x0][0x320] ;  /* 0x0000c80006007a20 */ /* 0x004ff20000410000 */
[----:B------:R2:W1:Y:S02]  /*10f20*/  MUFU.TANH R196, R0 ;  /* 0x0000000000c47308 */ /* 0x0004640000002400 */
[----:B--2---:R-:W-:Y:S02]  /*10f30*/  FMUL.FTZ R0, R7, c[0x0][0x320] ;  /* 0x0000c80007007a20 */ /* 0x004fe40000410000 */
[----:B------:R-:W2:Y:S06]  /*10f40*/  LDSM.16.M88.4 R4, [R201+0x1000] ;  /* 0x00100000c904783b */ /* 0x000eac0000000200 */
[----:B------:R5:W1:Y:S02]  /*10f50*/  MUFU.TANH R195, R0 ;  /* 0x0000000000c37308 */ /* 0x000a640000002400 */
[----:B-----5:R-:W-:Y:S08]  /*10f60*/  FMUL.FTZ R0, R8, c[0x0][0x320] ;  /* 0x0000c80008007a20 */ /* 0x020ff00000410000 */
[----:B------:R5:W1:Y:S01]  /*10f70*/  MUFU.TANH R184, R0 ;  /* 0x0000000000b87308 */ /* 0x000a620000002400 */
[C---:B--2---:R-:W-:Y:S08]  /*10f80*/  HMMA.16816.F32 R20, R188.reuse, R4, R20 ;  /* 0x00000004bc14723c */ /* 0x044ff00000001814 */
[C---:B------:R-:W-:Y:S04]  /*10f90*/  HMMA.16816.F32 R24, R188.reuse, R6, R24 ;  /* 0x00000006bc18723c */ /* 0x040fe80000001818 */
[----:B-----5:R-:W-:Y:S04]  /*10fa0*/  FMUL.FTZ R0, R9, c[0x0][0x320] ;  /* 0x0000c80009007a20 */ /* 0x020fe80000410000 */
[----:B------:R2:W1:Y:S04]  /*10fb0*/  MUFU.TANH R183, R0 ;  /* 0x0000000000b77308 */ /* 0x0004680000002400 */
[----:B--2---:R-:W-:Y:S02]  /*10fc0*/  FMUL.FTZ R0, R10, c[0x0][0x320] ;  /* 0x0000c8000a007a20 */ /* 0x004fe40000410000 */
[----:B------:R-:W2:Y:S01]  /*10fd0*/  LDSM.16.M88.4 R8, [R201+0x1800] ;  /* 0x00180000c908783b */ /* 0x000ea20000000200 */
[----:B------:R-:W-:Y:S04]  /*10fe0*/  DEPBAR.LE SB0, 0x0 ;  /* 0x000080000000791a */ /* 0x000fe80000000000 */
[----:B------:R5:W1:Y:S02]  /*10ff0*/  MUFU.TANH R194, R0 ;  /* 0x0000000000c27308 */ /* 0x000a640000002400 */
[----:B------:R-:W-:Y:S01]  /*11000*/  BAR.SYNC.DEFER_BLOCKING 0x0 ;  /* 0x0000000000007b1d */ /* 0x000fe20000010000 */
[----:B-----5:R-:W-:Y:S07]  /*11010*/  FMUL.FTZ R0, R12, c[0x0][0x320] ;  /* 0x0000c8000c007a20 */ /* 0x020fee0000410000 */
        /* <DEDUP_REMOVED lines=46> */
[----:B---34-:R-:W-:Y:S01]  /*11300*/  SHF.R.S32.HI R6, RZ, 0x1f, R222 ;  /* 0x0000001fff067819 */ /* 0x018fe200000114de */
        /* <DEDUP_REMOVED lines=12> */
[----:B--2---:R-:W-:Y:S01]  /*113d0*/  IMAD.MOV.U32 R0, RZ, RZ, R2 ;  /* 0x000000ffff007224 */ /* 0x004fe200078e0002 */
        /* <DEDUP_REMOVED lines=28> */
.L_x_2231:
[----:B------:R-:W-:-:S05]  /*115a0*/  BRA.DIV ~URZ, `(.L_x_2123) ;  /* 0x0000a9727f007947 */ /* 0x000fca000b800000 */
[----:B------:R-:W4:Y:S01]  /*115b0*/  SHFL.IDX PT, R0, R8, RZ, 0x181f ;  /* 0x00181fff08007589 */ /* 0x000f2200000e0000 */
[C---:B------:R-:W-:Y:S04]  /*115c0*/  IADD3 R2, -R213.reuse, 0x10, RZ ;  /* 0x00000010d5027810 */ /* 0x040fe80007ffe1ff */
[----:B------:R-:W-:Y:S04]  /*115d0*/  LOP3.LUT R2, R2, 0xf, RZ, 0xc0, !PT ;  /* 0x0000000f02027812 */ /* 0x000fe800078ec0ff */
[----:B----4-:R-:W-:Y:S04]  /*115e0*/  IADD3 R6, P1, P0, R2, R0, R21 ;  /* 0x0000000002067210 */ /* 0x010fe8000783e015 */
[----:B---3--:R-:W-:Y:S02]  /*115f0*/  IADD3.X R7, RZ, R4, R9, P1, P0 ;  /* 0x00000004ff077210 */ /* 0x008fe40000fe0409 */
[----:B------:R-:W-:Y:S11]  /*11600*/  ISETP.NE.U32.AND P0, PT, R213, RZ, PT ;  /* 0x000000ffd500720c */ /* 0x000ff60003f05070 */
[----:B------:R-:W-:Y:S02]  /*11610*/  @!UPT UIADD3 URZ, URZ, URZ, URZ ;  /* 0x0000003f3f3ff290 */ /* 0x000fe4000fffe03f */
[----:B------:R-:W-:Y:S01]  /*11620*/  @!PT LDS RZ, [RZ] ;  /* 0x00000000fffff984 */ /* 0x000fe20000000800 */
[----:B------:R-:W-:Y:S01]  /*11630*/  @!PT LDS RZ, [RZ] ;  /* 0x00000000fffff984 */ /* 0x000fe20000000800 */
[----:B------:R3:W-:Y:S01]  /*11640*/  LDGSTS.E.BYPASS.LTC128B.128.ZFILL [R215+0x8100], [R6.64], P0 ;  /* 0x0810000006d77fae */ /* 0x0007e20008141d46 */
[----:B------:R-:W-:Y:S05]  /*11650*/  IADD3 R2, P0, R0, R22, RZ ;  /* 0x0000001600027210 */ /* 0x000fea0007f1e0ff */
[----:B------:R-:W-:Y:S05]  /*11660*/  IMAD.X R3, R4, 0x1, R10, P0 ;  /* 0x0000000104037824 */ /* 0x000fea00000e060a */
[----:B------:R4:W-:Y:S02]  /*11670*/  LDGSTS.E.BYPASS.LTC128B.128 [R215+0xa100], [R2.64], !P5 ;  /* 0x0a10000002d77fae */ /* 0x0009e4000e901d46 */
[----:B----4-:R-:W-:Y:S05]  /*11680*/  IADD3 R2, P0, R0, R23, RZ ;  /* 0x0000001700027210 */ /* 0x010fea0007f1e0ff */
[----:B------:R-:W-:Y:S05]  /*11690*/  IMAD.X R3, R4, 0x1, R11, P0 ;  /* 0x0000000104037824 */ /* 0x000fea00000e060b */
[----:B------:R4:W-:Y:S02]  /*116a0*/  LDGSTS.E.BYPASS.LTC128B.128 [R215+0xc100], [R2.64], !P4 ;  /* 0x0c10000002d77fae */ /* 0x0009e4000e101d46 */
[----:B----4-:R-:W-:Y:S02]  /*116b0*/  IADD3 R2, P0, R0, R24, RZ ;  /* 0x0000001800027210 */ /* 0x010fe40007f1e0ff */
[----:B------:R3:W4:Y:S03]  /*116c0*/  SHFL.IDX PT, R0, R8, 0x1, 0x181f ;  /* 0x00381f0008007f89 */ /* 0x00072600000e0000 */
[----:B------:R-:W-:Y:S02]  /*116d0*/  IMAD.X R3, R4, 0x1, R12, P0 ;  /* 0x0000000104037824 */ /* 0x000fe400000e060c */
[----:B------:R3:W2:Y:S04]  /*116e0*/  SHFL.IDX PT, R4, R5, 0x1, 0x181f ;  /* 0x00381f0005047f89 */ /* 0x0006a800000e0000 */
[----:B------:R3:W-:Y:S02]  /*116f0*/  LDGSTS.E.BYPASS.LTC128B.128 [R215+0xe100], [R2.64], !P3 ;  /* 0x0e10000002d77fae */ /* 0x0007e4000d901d46 */
.L_x_2232:
[C---:B---3--:R-:W-:Y:S02]  /*11700*/  IADD3 R2, -R213.reuse, 0x10, RZ ;  /* 0x00000010d5027810 */ /* 0x048fe40007ffe1ff */
[----:B------:R-:W-:Y:S02]  /*11710*/  ISETP.NE.U32.AND P0, PT, R213, RZ, PT ;  /* 0x000000ffd500720c */ /* 0x000fe40003f05070 */
[----:B------:R-:W-:Y:S04]  /*11720*/  LOP3.LUT R2, R2, 0xf, RZ, 0xc0, !PT ;  /* 0x0000000f02027812 */ /* 0x000fe800078ec0ff */
[----:B----4-:R-:W-:Y:S04]  /*11730*/  IADD3 R2, P2, P1, R2, R0, R21 ;  /* 0x0000000002027210 */ /* 0x010fe8000795e015 */
[----:B--2---:R-:W-:Y:S05]  /*11740*/  IADD3.X R3, RZ, R4, R9, P2, P1 ;  /* 0x00000004ff037210 */ /* 0x004fea00017e2409 */
[----:B------:R-:W-:Y:S01]  /*11750*/  @!PT LDS RZ, [RZ] ;  /* 0x00000000fffff984 */ /* 0x000fe20000000800 */
[----:B------:R-:W-:Y:S01]  /*11760*/  @!PT LDS RZ, [RZ] ;  /* 0x00000000fffff984 */ /* 0x000fe20000000800 */
[----:B------:R-:W-:Y:S01]  /*11770*/  @!PT LDS RZ, [RZ] ;  /* 0x00000000fffff984 */ /* 0x000fe20000000800 */
[----:B------:R2:W-:Y:S01]  /*11780*/  LDGSTS.E.BYPASS.LTC128B.128.ZFILL [R215+0x9100], [R2.64], P0 ;  /* 0x0910000002d77fae */ /* 0x0005e20008141d46 */
[----:B------:R-:W-:Y:S05]  /*11790*/  IADD3 R8, P0, R0, R22, RZ ;  /* 0x0000001600087210 */ /* 0x000fea0007f1e0ff */
        /* <DEDUP_REMOVED lines=8> */
.L_x_2121:
[----:B---34-:R-:W-:Y:S05]  /*11820*/  BSYNC B0 ;  /* 0x0000000000007941 */ /* 0x018fea0003800000 */
.L_x_2120:
        /* <DEDUP_REMOVED lines=14> */
.L_x_2233:
[----:B------:R-:W-:Y:S02]  /*11910*/  IMAD.MOV.U32 R2, RZ, RZ, c[0x0][0x32c] ;  /* 0x0000cb00ff027624 */ /* 0x000fe400078e00ff */
[----:B------:R-:W-:Y:S03]  /*11920*/  IMAD.IADD R6, R6, 0x1, R0 ;  /* 0x0000000106067824 */ /* 0x000fe600078e0200 */
[----:B------:R-:W-:Y:S02]  /*11930*/  ISETP.GE.AND P0, PT, R2, 0x1, PT ;  /* 0x000000010200780c */ /* 0x000fe40003f06270 */
[-C--:B---3--:R-:W-:Y:S02]  /*11940*/  IADD3 R2, R7, R3.reuse, RZ ;  /* 0x0000000307027210 */ /* 0x088fe40007ffe0ff */
[----:B------:R-:W-:Y:S09]  /*11950*/  IADD3 R0, R6, R3, RZ ;  /* 0x0000000306007210 */ /* 0x000ff20007ffe0ff */
        /* <DEDUP_REMOVED lines=14> */
.L_x_2127:
[----:B------:R-:W-:Y:S04]  /*11a40*/  MOV R8, 0x1 ;  /* 0x0000000100087802 */ /* 0x000fe80000000f00 */
[----:B------:R-:W-:Y:S11]  /*11a50*/  ISETP.NE.AND P0, PT, R8, c[0x0][0x32c], PT ;  /* 0x0000cb0008007a0c */ /* 0x000ff60003f05270 */
[----:B------:R-:W-:Y:S02]  /*11a60*/  @!UPT UIADD3 URZ, URZ, URZ, URZ ;  /* 0x0000003f3f3ff290 */ /* 0x000fe4000fffe03f */
[----:B------:R-:W-:Y:S05]  /*11a70*/  @P0 IMAD.HI.U32 R8, R3, c[0x0][0x330], RZ ;  /* 0x0000cc0003080a27 */ /* 0x000fea00078e00ff */
[----:B------:R-:W-:Y:S02]  /*11a80*/  @P0 SHF.R.U32.HI R3, RZ, c[0x0][0x334], R8 ;  /* 0x0000cd00ff030a19 */ /* 0x000fe40000011608 */
.L_x_2128:
[----:B------:R-:W-:Y:S05]  /*11a90*/  BSYNC B0 ;  /* 0x0000000000007941 */ /* 0x000fea0003800000 */
.L_x_2126:
[----:B------:R-:W-:Y:S04]  /*11aa0*/  IMAD R3, R3, c[0x0][0x32c], -R5 ;  /* 0x0000cb0003037a24 */ /* 0x000fe800078e0a05 */
[----:B------:R-:W-:Y:S05]  /*11ab0*/  IMAD.IADD R3, R3, 0x1, -R231 ;  /* 0x0000000103037824 */ /* 0x000fea00078e0ae7 */
[----:B------:R-:W-:Y:S02]  /*11ac0*/  IMNMX R0, R0, R3, !PT ;  /* 0x0000000300007217 */ /* 0x000fe40007800200 */
[----:B------:R-:W-:Y:S04]  /*11ad0*/  IADD3 R3, R3, c[0x0][0x32c], RZ ;  /* 0x0000cb0003037a10 */ /* 0x000fe80007ffe0ff */
[----:B------:R-:W-:Y:S02]  /*11ae0*/  IMNMX R2, R2, R3, PT ;  /* 0x0000000302027217 */ /* 0x000fe40003800200 */
.L_x_2125:
[----:B------:R-:W-:Y:S04]  /*11af0*/  ISETP.GT.AND P1, PT, R214, -0x1, PT ;  /* 0xffffffffd600780c */ /* 0x000fe80003f24270 */
[C---:B------:R-:W-:Y:S02]  /*11b00*/  ISETP.GT.AND P2, PT, R0.reuse, RZ, P1 ;  /* 0x000000ff0000720c */ /* 0x040fe40000f44270 */
        /* <DEDUP_REMOVED lines=9> */
[----:B-1----:R-:W-:Y:S02]  /*11ba0*/  FSEL R168, R184, -INF , !P2 ;  /* 0xff800000b8a87808 */ /* 0x002fe40005000000 */
        /* <DEDUP_REMOVED lines=39> */
.L_x_2234:
        /* <DEDUP_REMOVED lines=19> */
.L_x_2132:
[----:B-12---:R-:W-:Y:S04]  /*11f50*/  MOV R4, 0x1 ;  /* 0x0000000100047802 */ /* 0x006fe80000000f00 */
[----:B------:R-:W-:Y:S11]  /*11f60*/  ISETP.NE.AND P0, PT, R4, c[0x0][0x32c], PT ;  /* 0x0000cb0004007a0c */ /* 0x000ff60003f05270 */
[----:B------:R-:W-:Y:S02]  /*11f70*/  @!UPT UIADD3 URZ, URZ, URZ, URZ ;  /* 0x0000003f3f3ff290 */ /* 0x000fe4000fffe03f */
[----:B------:R-:W-:Y:S05]  /*11f80*/  @P0 IMAD.HI.U32 R4, R3, c[0x0][0x330], RZ ;  /* 0x0000cc0003040a27 */ /* 0x000fea00078e00ff */
[----:B------:R-:W-:Y:S02]  /*11f90*/  @P0 SHF.R.U32.HI R3, RZ, c[0x0][0x334], R4 ;  /* 0x0000cd00ff030a19 */ /* 0x000fe40000011604 */
.L_x_2133:
[----:B------:R-:W-:Y:S05]  /*11fa0*/  BSYNC B0 ;  /* 0x0000000000007941 */ /* 0x000fea0003800000 */
.L_x_2131:
[----:B------:R-:W-:Y:S04]  /*11fb0*/  IMAD R5, R3, c[0x0][0x32c], -R5 ;  /* 0x0000cb0003057a24 */ /* 0x000fe800078e0a05 */
[----:B------:R-:W-:Y:S05]  /*11fc0*/  IMAD.IADD R3, R5, 0x1, -R231 ;  /* 0x0000000105037824 */ /* 0x000fea00078e0ae7 */
[----:B------:R-:W-:Y:S02]  /*11fd0*/  IMNMX R0, R0, R3, !PT ;  /* 0x0000000300007217 */ /* 0x000fe40007800200 */
[----:B------:R-:W-:Y:S04]  /*11fe0*/  IADD3 R3, R3, c[0x0][0x32c], RZ ;  /* 0x0000cb0003037a10 */ /* 0x000fe80007ffe0ff */
[----:B------:R-:W-:Y:S02]  /*11ff0*/  IMNMX R2, R2, R3, PT ;  /* 0x0000000302027217 */ /* 0x000fe40003800200 */
.L_x_2130:
        /* <DEDUP_REMOVED lines=82> */
.L_x_2235:
[----:B-12---:R-:W-:Y:S01]  /*12520*/  FMNMX.FTZ R4, R4, R0, !PT ;  /* 0x0000000004047209 */ /* 0x006fe20007810000 */
[----:B------:R-:W-:-:S05]  /*12530*/  BRA.DIV ~URZ, `(.L_x_2135) ;  /* 0x00009d527f007947 */ /* 0x000fca000b800000 */
[----:B------:R-:W1:Y:S02]  /*12540*/  SHFL.BFLY PT, R0, R4, 0x1, 0x1f ;  /* 0x0c201f0004007f89 */ /* 0x000e6400000e0000 */
[----:B-1----:R-:W-:Y:S02]  /*12550*/  FMNMX.FTZ R132, R4, R0, !PT ;  /* 0x0000000004847209 */ /* 0x002fe40007810000 */
[----:B------:R-:W1:Y:S02]  /*12560*/  SHFL.BFLY PT, R0, R5, 0x2, 0x1f ;  /* 0x0c401f0005007f89 */ /* 0x000e6400000e0000 */
[----:B-1----:R-:W-:Y:S05]  /*12570*/  FMNMX.FTZ R4, R5, R0, !PT ;  /* 0x0000000005047209 */ /* 0x002fea0007810000 */
[----:B------:R1:W2:Y:S02]  /*12580*/  SHFL.BFLY PT, R0, R4, 0x1, 0x1f ;  /* 0x0c201f0004007f89 */ /* 0x0002a400000e0000 */
.L_x_2236:
        /* <DEDUP_REMOVED lines=45> */
[----:B------:R-:W-:Y:S02]  /*12860*/  FMUL.FTZ R36, R0, R36 ;  /* 0x0000002400247220 */ /* 0x000fe40000410000 */
        /* <DEDUP_REMOVED lines=408> */
[----:B------:R-:W-:Y:S07]  /*141f0*/  @!UPT UIADD3 URZ, URZ, URZ, URZ ;  /* 0x0000003f3f3ff290 */ /* 0x000fee000fffe03f */
[----:B------:R-:W-:-:S11]  /*14200*/  @P0 BRA `(.L_x_2136) ;  /* 0xffffb9b000000947 */ /* 0x000fd6000383ffff */
.L_x_2118:
[----:B------:R-:W-:Y:S05]  /*14210*/  BRA.DIV ~URZ, `(.L_x_2137) ;  /* 0x000081427f007947 */ /* 0x000fea000b800000 */
[----:B------:R1:W2:Y:S02]  /*14220*/  SHFL.BFLY PT, R0, R225, 0x2, 0x1f ;  /* 0x0c401f00e1007f89 */ /* 0x0002a400000e0000 */
.L_x_2237:
[----:B--2---:R-:W-:Y:S01]  /*14230*/  FADD.FTZ R5, R0, R225 ;  /* 0x000000e100057221 */ /* 0x004fe20000010000 */
[----:B------:R-:W-:Y:S05]  /*14240*/  BRA.DIV ~URZ, `(.L_x_2138) ;  /* 0x000081627f007947 */ /* 0x000fea000b800000 */
[----:B------:R-:W2:Y:S02]  /*14250*/  SHFL.BFLY PT, R0, R221, 0x2, 0x1f ;  /* 0x0c401f00dd007f89 */ /* 0x000ea400000e0000 */
[----:B--2---:R-:W-:-:S02]  /*14260*/  FADD.FTZ R4, R0, R221 ;  /* 0x000000dd00047221 */ /* 0x004fc40000010000 */
[----:B------:R-:W2:Y:S04]  /*14270*/  SHFL.BFLY PT, R0, R5, 0x1, 0x1f ;  /* 0x0c201f0005007f89 */ /* 0x000ea800000e0000 */
[----:B------:R3:W4:Y:S01]  /*14280*/  SHFL.BFLY PT, R3, R4, 0x1, 0x1f ;  /* 0x0c201f0004037f89 */ /* 0x00072200000e0000 */
[----:B--2---:R-:W-:-:S05]  /*14290*/  FADD.FTZ R5, R5, R0 ;  /* 0x0000000005057221 */ /* 0x004fca0000010000 */
.L_x_2238:
        /* <DEDUP_REMOVED lines=148> */
.L_x_2047:
        /* <DEDUP_REMOVED lines=16> */
[----:B---3--:R-:W-:-:S06]  /*14ce0*/  IADD3 R248, R3, c[0x0][0xc], R2 ;  /* 0x0000030003f87a10 */ /* 0x008fcc0007ffe002 */
.L_x_2140:
[----:B------:R-:W-:Y:S05]  /*14cf0*/  BSYNC B0 ;  /* 0x0000000000007941 */ /* 0x000fea0003800000 */
.L_x_2139:
[----:B------:R-:W-:Y:S01]  /*14d00*/  PRMT R0, R0, 0x9910, RZ ;  /* 0x0000991000007816 */ /* 0x000fe200000000ff */
[----:B------:R-:W-:Y:S01]  /*14d10*/  BSSY B1, `(.L_x_2141) ;  /* 0x000045e000017945 */ /* 0x000fe20003800000 */
[----:B------:R-:W-:Y:S02]  /*14d20*/  IMAD.MOV.U32 R110, RZ, RZ, R248 ;  /* 0x000000ffff6e7224 */ /* 0x000fe400078e00f8 */
        /* <DEDUP_REMOVED lines=11> */
[----:B------:R-:W-:Y:S01]  /*14de0*/  F2FP.PACK_AB R2, R23, R22 ;  /* 0x000000161702723e */ /* 0x000fe200000000ff */
[----:B-1----:R-:W-:Y:S01]  /*14df0*/  IMAD.MOV.U32 R14, RZ, RZ, c[0x0][0x388] ;  /* 0x0000e200ff0e7624 */ /* 0x002fe200078e00ff */
[----:B------:R-:W-:Y:S01]  /*14e00*/  BAR.SYNC.DEFER_BLOCKING 0x1, 0x100 ;  /* 0x0044000000007b1d */ /* 0x000fe20000010000 */
[----:B------:R-:W-:-:S02]  /*14e10*/  F2FP.PACK_AB R0, R29, R28 ;  /* 0x0000001c1d00723e */ /* 0x000fc400000000ff */
[----:B------:R-:W-:Y:S02]  /*14e20*/  ISETP.NE.U32.AND P0, PT, RZ, c[0x0][0x508], PT ;  /* 0x00014200ff007a0c */ /* 0x000fe40003f05070 */
[----:B------:R-:W-:Y:S02]  /*14e30*/  ISETP.NE.U32.AND P2, PT, RZ, c[0x0][0x500], PT ;  /* 0x00014000ff007a0c */ /* 0x000fe40003f45070 */
[----:B------:R-:W-:Y:S02]  /*14e40*/  ISETP.NE.AND.EX P1, PT, RZ, c[0x0][0x50c], PT, P0 ;  /* 0x00014300ff007a0c */ /* 0x000fe40003f25300 */
[----:B------:R-:W-:Y:S01]  /*14e50*/  ISETP.NE.AND.EX P2, PT, RZ, c[0x0][0x504], PT, P2 ;  /* 0x00014100ff007a0c */ /* 0x000fe20003f45320 */
[----:B--2---:R1:W-:Y:S04]  /*14e60*/  STS [R10], R2 ;  /* 0x000000020a007388 */ /* 0x0043e80000000800 */
[----:B------:R2:W-:Y:S01]  /*14e70*/  STS [R10+0x400], R0 ;  /* 0x000400000a007388 */ /* 0x0005e20000000800 */
[----:B-1----:R-:W-:-:S02]  /*14e80*/  F2FP.PACK_AB R2, R25, R24 ;  /* 0x000000181902723e */ /* 0x002fc400000000ff */
        /* <DEDUP_REMOVED lines=121> */
[----:B------:R-:W-:Y:S01]  /*15620*/  STS [R3+0xc000], R2 ;  /* 0x00c0000203007388 */ /* 0x000fe20000000800 */
[----:B------:R-:W-:-:S03]  /*15630*/  IMAD.MOV.U32 R4, RZ, RZ, 0x4 ;  /* 0x00000004ff047424 */ /* 0x000fc600078e00ff */
[----:B------:R1:W-:Y:S02]  /*15640*/  STS [R3+0xc400], R0 ;  /* 0x00c4000003007388 */ /* 0x0003e40000000800 */
[----:B-1----:R-:W-:Y:S02]  /*15650*/  @P1 IMAD.WIDE R2, R251, R4, c[0x0][0x508] ;  /* 0x00014200fb021625 */ /* 0x002fe400078e0204 */
[----:B------:R-:W-:Y:S02]  /*15660*/  BAR.SYNC.DEFER_BLOCKING 0x1, 0x100 ;  /* 0x0044000000007b1d */ /* 0x000fe40000010000 */
[----:B------:R-:W-:-:S04]  /*15670*/  IMAD.MOV.U32 R0, RZ, RZ, RZ ;  /* 0x000000ffff007224 */ /* 0x000fc800078e00ff */
[----:B------:R1:W5:Y:S02]  /*15680*/  @P1 LDG.E R14, [R2.64] ;  /* 0x00000006020e1981 */ /* 0x000364000c1e1900 */
[----:B-1----:R-:W-:-:S05]  /*15690*/  IMAD.WIDE R2, R251, R4, c[0x0][0x500] ;  /* 0x00014000fb027625 */ /* 0x002fca00078e0204 */
        /* <DEDUP_REMOVED lines=8> */
.L_x_2143:
[----:B------:R-:W2:Y:S01]  /*15720*/  LDL R9, [R1+0x24] ;  /* 0x0000240001097983 */ /* 0x000ea20000100800 */
[----:B------:R-:W-:Y:S01]  /*15730*/  IMAD.MOV.U32 R15, RZ, RZ, 0x368 ;  /* 0x00000368ff0f7424 */ /* 0x000fe200078e00ff */
[----:B------:R-:W-:Y:S02]  /*15740*/  ISETP.GT.AND P2, PT, R5, 0x1, PT ;  /* 0x000000010500780c */ /* 0x000fe40003f44270 */
[----:B------:R-:W3:Y:S01]  /*15750*/  LDL R114, [R1+0x2c] ;  /* 0x00002c0001727983 */ /* 0x000ee20000100800 */
[----:B------:R-:W-:-:S02]  /*15760*/  ISETP.NE.U32.AND P0, PT, RZ, c[0x0][0x500], PT ;  /* 0x00014000ff007a0c */ /* 0x000fc40003f05070 */
[----:B------:R-:W-:Y:S02]  /*15770*/  SEL R15, R15, 0x328, P2 ;  /* 0x000003280f0f7807 */ /* 0x000fe40001000000 */
[----:B------:R-:W-:Y:S02]  /*15780*/  ISETP.NE.AND.EX P0, PT, RZ, c[0x0][0x504], PT, P0 ;  /* 0x00014100ff007a0c */ /* 0x000fe40003f05300 */
[----:B------:R-:W4:Y:S01]  /*15790*/  LDC.64 R4, c[0x0][R15+0x170] ;  /* 0x00005c000f047b82 */ /* 0x000f220000000a00 */
[----:B-1----:R-:W-:Y:S02]  /*157a0*/  SHF.R.S32.HI R2, RZ, 0x1f, R251 ;  /* 0x0000001fff027819 */ /* 0x002fe400000114fb */
[----:B------:R-:W-:Y:S02]  /*157b0*/  SEL R8, R251, RZ, !P0 ;  /* 0x000000fffb087207 */ /* 0x000fe40004000000 */
[----:B------:R-:W-:Y:S02]  /*157c0*/  SEL R3, R2, RZ, !P0 ;  /* 0x000000ff02037207 */ /* 0x000fe40004000000 */
[----:B------:R-:W-:Y:S01]  /*157d0*/  LOP3.LUT R11, R250, 0xffff, RZ, 0xc0, !PT ;  /* 0x0000fffffa0b7812 */ /* 0x000fe200078ec0ff */
[----:B------:R-:W1:Y:S01]  /*157e0*/  LDC.64 R12, c[0x0][R15+0x168] ;  /* 0x00005a000f0c7b82 */ /* 0x000e620000000a00 */
[----:B-----5:R-:W-:-:S07]  /*157f0*/  SHF.R.S32.HI R10, RZ, 0x1f, R0 ;  /* 0x0000001fff0a7819 */ /* 0x020fce0000011400 */
[----:B------:R-:W2:Y:S01]  /*15800*/  LDC.64 R16, c[0x0][R15+0x178] ;  /* 0x00005e000f107b82 */ /* 0x000ea20000000a00 */
[----:B----4-:R-:W-:-:S04]  /*15810*/  IMAD R2, R5, R8, RZ ;  /* 0x0000000805027224 */ /* 0x010fc800078e02ff */
[C---:B------:R-:W-:Y:S02]  /*15820*/  IMAD R7, R4.reuse, R3, R2 ;  /* 0x0000000304077224 */ /* 0x040fe400078e0202 */
[----:B------:R-:W-:-:S04]  /*15830*/  IMAD.WIDE.U32 R2, R4, R8, RZ ;  /* 0x0000000804027225 */ /* 0x000fc800078e00ff */
[----:B-1----:R-:W-:-:S04]  /*15840*/  IMAD.WIDE.U32 R4, R12, R11, RZ ;  /* 0x0000000b0c047225 */ /* 0x002fc800078e00ff */
[----:B------:R-:W-:Y:S01]  /*15850*/  IMAD R6, R13, R11, RZ ;  /* 0x0000000b0d067224 */ /* 0x000fe200078e02ff */
[----:B------:R-:W-:Y:S01]  /*15860*/  IADD3 R12, P1, P0, R2, R4, R0 ;  /* 0x00000004020c7210 */ /* 0x000fe2000783e000 */
[----:B------:R-:W-:Y:S02]  /*15870*/  IMAD.MOV.U32 R2, RZ, RZ, c[0x0][0x4e8] ;  /* 0x00013a00ff027624 */ /* 0x000fe400078e00ff */
[----:B------:R-:W-:Y:S02]  /*15880*/  IMAD.IADD R7, R3, 0x1, R7 ;  /* 0x0000000103077824 */ /* 0x000fe400078e0207 */
[----:B------:R-:W-:Y:S01]  /*15890*/  IMAD.IADD R4, R5, 0x1, R6 ;  /* 0x0000000105047824 */ /* 0x000fe200078e0206 */
[----:B------:R-:W-:-:S04]  /*158a0*/  ISETP.NE.AND P3, PT, R2, 0x1, PT ;  /* 0x000000010200780c */ /* 0x000fc80003f65270 */
[----:B------:R-:W-:Y:S01]  /*158b0*/  IADD3.X R7, R7, R4, R10, P1, P0 ;  /* 0x0000000407077210 */ /* 0x000fe20000fe040a */
[----:B------:R-:W1:Y:S02]  /*158c0*/  S2R R115, SR_TID.X ;  /* 0x0000000000737919 */ /* 0x000e640000002100 */
[----:B-1----:R-:W-:-:S04]  /*158d0*/  SHF.R.S32.HI R111, RZ, 0x1f, R115 ;  /* 0x0000001fff6f7819 */ /* 0x002fc80000011473 */
[----:B------:R-:W-:-:S04]  /*158e0*/  LEA.HI R111, R111, R115, RZ, 0x5 ;  /* 0x000000736f6f7211 */ /* 0x000fc800078f28ff */
[----:B------:R-:W-:-:S05]  /*158f0*/  LOP3.LUT R111, R111, 0xffffffe0, RZ, 0xc0, !PT ;  /* 0xffffffe06f6f7812 */ /* 0x000fca00078ec0ff */
[----:B------:R-:W-:Y:S01]  /*15900*/  IMAD.IADD R111, R115, 0x1, -R111 ;  /* 0x00000001736f7824 */ /* 0x000fe200078e0a6f */
[----:B--2---:R-:W-:Y:S01]  /*15910*/  SEL R2, R9, RZ, P2 ;  /* 0x000000ff09027207 */ /* 0x004fe20001000000 */
[----:B------:R-:W-:-:S04]  /*15920*/  IMAD.IADD R9, R243, 0x1, R242 ;  /* 0x00000001f3097824 */ /* 0x000fc800078e02f2 */
[----:B------:R-:W-:-:S04]  /*15930*/  @P3 IMAD.HI.U32 R3, R9, c[0x0][0x4ec], RZ ;  /* 0x00013b0009033a27 */ /* 0x000fc800078e00ff */
[-C--:B------:R-:W-:Y:S02]  /*15940*/  IMAD R6, R17, R2.reuse, RZ ;  /* 0x0000000211067224 */ /* 0x080fe400078e02ff */
[----:B------:R-:W-:-:S04]  /*15950*/  IMAD.WIDE.U32 R4, R16, R2, RZ ;  /* 0x0000000210047225 */ /* 0x000fc800078e00ff */
[----:B------:R-:W-:Y:S01]  /*15960*/  IMAD.MOV.U32 R2, RZ, RZ, R9 ;  /* 0x000000ffff027224 */ /* 0x000fe200078e0009 */
[----:B------:R-:W-:-:S04]  /*15970*/  @P3 SHF.R.U32.HI R2, RZ, c[0x0][0x4f0], R3 ;  /* 0x00013c00ff023a19 */ /* 0x000fc80000011603 */
[----:B------:R-:W-:Y:S02]  /*15980*/  IADD3 R4, P1, P0, R2, R12, R4 ;  /* 0x0000000c02047210 */ /* 0x000fe4000783e004 */
[----:B------:R-:W1:Y:S01]  /*15990*/  LDC.64 R12, c[0x0][R15+0x160] ;  /* 0x000058000f0c7b82 */ /* 0x000e620000000a00 */
[--C-:B------:R-:W-:Y:S01]  /*159a0*/  SHF.R.S32.HI R3, RZ, 0x1f, R2.reuse ;  /* 0x0000001fff037819 */ /* 0x100fe20000011402 */
[----:B------:R-:W-:Y:S02]  /*159b0*/  IMAD.MOV R2, RZ, RZ, -R2 ;  /* 0x000000ffff027224 */ /* 0x000fe400078e0a02 */
[----:B------:R-:W-:Y:S02]  /*159c0*/  IMAD.IADD R6, R5, 0x1, R6 ;  /* 0x0000000105067824 */ /* 0x000fe400078e0206 */
[----:B------:R-:W-:-:S03]  /*159d0*/  IMAD R2, R2, c[0x0][0x4e8], R9 ;  /* 0x00013a0002027a24 */ /* 0x000fc600078e0209 */
[----:B------:R-:W-:Y:S02]  /*159e0*/  IADD3.X R5, R3, R7, R6, P1, P0 ;  /* 0x0000000703057210 */ /* 0x000fe40000fe0406 */
[----:B------:R-:W-:Y:S01]  /*159f0*/  SHF.R.S32.HI R6, RZ, 0x1f, R2 ;  /* 0x0000001fff067819 */ /* 0x000fe20000011402 */
        /* <DEDUP_REMOVED lines=8> */
[----:B------:R-:W-:-:S04]  /*15a80*/  LEA R4, P0, R2, R4, 0x2 ;  /* 0x0000000402047211 */ /* 0x000fc800078010ff */
[----:B------:R-:W-:Y:S01]  /*15a90*/  LEA.HI.X R2, R2, R5, R3, 0x2, P0 ;  /* 0x0000000502027211 */ /* 0x000fe200000f1403 */
[----:B------:R-:W-:Y:S04]  /*15aa0*/  SHFL.IDX PT, R6, R4, RZ, 0x1c1f ;  /* 0x001c1fff04067589 */ /* 0x000fe800000e0000 */
[----:B------:R-:W1:Y:S01]  /*15ab0*/  SHFL.IDX PT, R7, R2, RZ, 0x1c1f ;  /* 0x001c1fff02077589 */ /* 0x000e6200000e0000 */
[----:B------:R-:W-:-:S03]  /*15ac0*/  IMAD R13, R14, c[0x0][0x4e8], RZ ;  /* 0x00013a000e0d7a24 */ /* 0x000fc600078e02ff */
[----:B------:R-:W-:Y:S01]  /*15ad0*/  SHFL.IDX PT, R4, R4, 0x1, 0x1c1f ;  /* 0x003c1f0004047f89 */ /* 0x000fe200000e0000 */
[----:B------:R-:W-:-:S03]  /*15ae0*/  LOP3.LUT P0, RZ, R111, 0x3, RZ, 0xc0, !PT ;  /* 0x000000036fff7812 */ /* 0x000fc6000780c0ff */
[----:B------:R3:W2:Y:S02]  /*15af0*/  SHFL.IDX PT, R5, R2, 0x1, 0x1c1f ;  /* 0x003c1f0002057f89 */ /* 0x0006a400000e0000 */
[----:B---3--:R-:W-:-:S05]  /*15b00*/  IMAD.IADD R2, R114, 0x1, R242 ;  /* 0x0000000172027824 */ /* 0x008fca00078e02f2 */
        /* <DEDUP_REMOVED lines=9> */
[----:B-1----:R-:W-:Y:S01]  /*15ba0*/  IMAD R4, R10, c[0x0][0x3a0], RZ ;  /* 0x0000e8000a047a24 */ /* 0x002fe200078e02ff */
[----:B------:R-:W-:Y:S01]  /*15bb0*/  SHF.R.S32.HI R5, RZ, 0x1f, R8 ;  /* 0x0000001fff057819 */ /* 0x000fe20000011408 */
[C---:B------:R-:W-:Y:S01]  /*15bc0*/  IMAD.WIDE.U32 R2, R0.reuse, c[0x0][0x3a0], RZ ;  /* 0x0000e80000027a25 */ /* 0x040fe200078e00ff */
[----:B------:R1:W2:Y:S03]  /*15bd0*/  LDS.128 R28, [R215+0x80] ;  /* 0x00008000d71c7984 */ /* 0x0002a60000000c00 */
[----:B------:R-:W-:Y:S01]  /*15be0*/  IMAD R0, R0, c[0x0][0x3a4], R4 ;  /* 0x0000e90000007a24 */ /* 0x000fe200078e0204 */
[----:B------:R-:W-:Y:S01]  /*15bf0*/  IADD3 R4, R229, R242, RZ ;  /* 0x000000f2e5047210 */ /* 0x000fe20007ffe0ff */
[----:B------:R1:W3:Y:S01]  /*15c00*/  LDS.128 R44, [R215+0x1080] ;  /* 0x00108000d72c7984 */ /* 0x0002e20000000c00 */
[----:B------:R-:W-:-:S02]  /*15c10*/  IMAD R5, R5, c[0x0][0x3f0], RZ ;  /* 0x0000fc0005057a24 */ /* 0x000fc400078e02ff */
[----:B------:R-:W-:Y:S01]  /*15c20*/  IADD3 R3, R3, R0, RZ ;  /* 0x0000000003037210 */ /* 0x000fe20007ffe0ff */
[----:B------:R-:W-:Y:S01]  /*15c30*/  @P3 IMAD.HI.U32 R6, R4, c[0x0][0x4ec], RZ ;  /* 0x00013b0004063a27 */ /* 0x000fe200078e00ff */
[----:B------:R1:W4:Y:S01]  /*15c40*/  LDS.128 R60, [R215+0x2080] ;  /* 0x00208000d73c7984 */ /* 0x0003220000000c00 */
[----:B------:R-:W-:Y:S02]  /*15c50*/  MOV R0, R4 ;  /* 0x0000000400007202 */ /* 0x000fe40000000f00 */
[C---:B------:R-:W-:Y:S01]  /*15c60*/  IMAD.WIDE.U32 R2, R11.reuse, c[0x0][0x3e8], R2 ;  /* 0x0000fa000b027a25 */ /* 0x040fe200078e0002 */
[----:B------:R1:W1:Y:S01]  /*15c70*/  LDS.128 R72, [R215+0x3080] ;  /* 0x00308000d7487984 */ /* 0x0002620000000c00 */
[----:B------:R-:W-:Y:S02]  /*15c80*/  @P3 SHF.R.U32.HI R0, RZ, c[0x0][0x4f0], R6 ;  /* 0x00013c00ff003a19 */ /* 0x000fe40000011606 */
[----:B------:R-:W-:Y:S01]  /*15c90*/  IMAD R3, R11, c[0x0][0x3ec], R3 ;  /* 0x0000fb000b037a24 */ /* 0x000fe200078e0203 */
[----:B------:R1:W1:Y:S01]  /*15ca0*/  LDS.128 R24, [R215+0x4080] ;  /* 0x00408000d7187984 */ /* 0x0002620000000c00 */
[C---:B------:R-:W-:Y:S01]  /*15cb0*/  IMAD R7, R8.reuse, c[0x0][0x3f4], R5 ;  /* 0x0000fd0008077a24 */ /* 0x040fe200078e0205 */
[----:B------:R-:W-:Y:S01]  /*15cc0*/  SHF.R.S32.HI R6, RZ, 0x1f, R0 ;  /* 0x0000001fff067819 */ /* 0x000fe20000011400 */
[----:B------:R-:W-:Y:S01]  /*15cd0*/  IMAD.WIDE.U32 R2, R8, c[0x0][0x3f0], R2 ;  /* 0x0000fc0008027a25 */ /* 0x000fe200078e0002 */
[----:B------:R1:W1:Y:S01]  /*15ce0*/  LDS.128 R40, [R215+0x5080] ;  /* 0x00508000d7287984 */ /* 0x0002620000000c00 */
[----:B------:R-:W-:-:S02]  /*15cf0*/  IADD3 R5, -R0, RZ, RZ ;  /* 0x000000ff00057210 */ /* 0x000fc40007ffe1ff */
[----:B------:R-:W-:Y:S01]  /*15d00*/  IMAD R6, R6, c[0x0][0x3e0], RZ ;  /* 0x0000f80006067a24 */ /* 0x000fe200078e02ff */
[----:B------:R1:W1:Y:S01]  /*15d10*/  LDS.128 R56, [R215+0x6080] ;  /* 0x00608000d7387984 */ /* 0x0002620000000c00 */
[----:B------:R-:W-:Y:S01]  /*15d20*/  IADD3 R3, R3, R7, RZ ;  /* 0x0000000703037210 */ /* 0x000fe20007ffe0ff */
[----:B------:R-:W-:Y:S02]  /*15d30*/  IMAD R4, R5, c[0x0][0x4e8], R4 ;  /* 0x00013a0005047a24 */ /* 0x000fe400078e0204 */
        /* <DEDUP_REMOVED lines=21> */
.L_x_2239:
[----:B------:R-:W-:Y:S05]  /*15e90*/  BRA.DIV ~URZ, `(.L_x_2146) ;  /* 0x000066727f007947 */ /* 0x000fea000b800000 */
[----:B------:R4:W2:Y:S02]  /*15ea0*/  SHFL.IDX PT, R0, R14, RZ, 0x181f ;  /* 0x00181fff0e007589 */ /* 0x0008a400000e0000 */
.L_x_2240:
[----:B------:R-:W-:Y:S01]  /*15eb0*/  IADD3 R12, R252, R242, RZ ;  /* 0x000000f2fc0c7210 */ /* 0x000fe20007ffe0ff */
        /* <DEDUP_REMOVED lines=23> */
.L_x_2148:
[----:B------:R-:W-:Y:S05]  /*16030*/  BSYNC B0 ;  /* 0x0000000000007941 */ /* 0x000fea0003800000 */
.L_x_2147:
[----:B------:R-:W-:Y:S05]  /*16040*/  BRA.DIV ~URZ, `(.L_x_2149) ;  /* 0x000065327f007947 */ /* 0x000fea000b800000 */
[----:B---3--:R3:W4:Y:S04]  /*16050*/  SHFL.IDX PT, R4, R5, 0x1, 0x181f ;  /* 0x00381f0005047f89 */ /* 0x00872800000e0000 */
[----:B--2---:R3:W2:Y:S02]  /*16060*/  SHFL.IDX PT, R0, R14, 0x1, 0x181f ;  /* 0x00381f000e007f89 */ /* 0x0046a400000e0000 */
.L_x_2241:
        /* <DEDUP_REMOVED lines=24> */
.L_x_2151:
[----:B------:R-:W-:Y:S05]  /*161f0*/  BSYNC B0 ;  /* 0x0000000000007941 */ /* 0x000fea0003800000 */
.L_x_2150:
[----:B------:R-:W-:Y:S05]  /*16200*/  BRA.DIV ~URZ, `(.L_x_2152) ;  /* 0x000064427f007947 */ /* 0x000fea000b800000 */
[----:B----4-:R4:W3:Y:S02]  /*16210*/  SHFL.IDX PT, R4, R5, 0x2, 0x181f ;  /* 0x00581f0005047f89 */ /* 0x0108e400000e0000 */
.L_x_2242:
[----:B------:R-:W-:Y:S05]  /*16220*/  BRA.DIV ~URZ, `(.L_x_2153) ;  /* 0x000064927f007947 */ /* 0x000fea000b800000 */
[----:B--2---:R2:W4:Y:S02]  /*16230*/  SHFL.IDX PT, R0, R14, 0x2, 0x181f ;  /* 0x00581f000e007f89 */ /* 0x00452400000e0000 */
.L_x_2243:
        /* <DEDUP_REMOVED lines=24> */
.L_x_2155:
[----:B------:R-:W-:Y:S05]  /*163c0*/  BSYNC B0 ;  /* 0x0000000000007941 */ /* 0x000fea0003800000 */
.L_x_2154:
[----:B------:R-:W-:Y:S05]  /*163d0*/  BRA.DIV ~URZ, `(.L_x_2156) ;  /* 0x000063527f007947 */ /* 0x000fea000b800000 */
[----:B---3--:R3:W1:Y:S04]  /*163e0*/  SHFL.IDX PT, R4, R5, 0x3, 0x181f ;  /* 0x00781f0005047f89 */ /* 0x00866800000e0000 */
[----:B----4-:R3:W4:Y:S02]  /*163f0*/  SHFL.IDX PT, R0, R14, 0x3, 0x181f ;  /* 0x00781f000e007f89 */ /* 0x01072400000e0000 */
.L_x_2244:
        /* <DEDUP_REMOVED lines=25> */
.L_x_2144:
        /* <DEDUP_REMOVED lines=33> */
.L_x_2245:
[----:B------:R-:W-:Y:S05]  /*167a0*/  BRA.DIV ~URZ, `(.L_x_2159) ;  /* 0x000060c27f007947 */ /* 0x000fea000b800000 */
[----:B------:R3:W4:Y:S02]  /*167b0*/  SHFL.IDX PT, R0, R12, RZ, 0x1c1f ;  /* 0x001c1fff0c007589 */ /* 0x00072400000e0000 */
.L_x_2246:
[----:B------:R-:W-:Y:S01]  /*167c0*/  BSSY B0, `(.L_x_2160) ;  /* 0x00000e0000007945 */ /* 0x000fe20003800000 */
[----:B------:R-:W-:Y:S05]  /*167d0*/  @P0 BRA `(.L_x_2161) ;  /* 0x00000de000000947 */ /* 0x000fea0003800000 */
[C---:B------:R-:W-:Y:S02]  /*167e0*/  ISETP.GE.AND P0, PT, R231.reuse, c[0x0][0x3c8], PT ;  /* 0x0000f200e7007a0c */ /* 0x040fe40003f06270 */
[C---:B------:R-:W-:Y:S02]  /*167f0*/  IADD3 R8, R231.reuse, 0x8, RZ ;  /* 0x00000008e7087810 */ /* 0x040fe40007ffe0ff */
[----:B------:R-:W-:Y:S02]  /*16800*/  SHF.R.S32.HI R6, RZ, 0x1f, R231 ;  /* 0x0000001fff067819 */ /* 0x000fe400000114e7 */
[----:B------:R-:W-:Y:S02]  /*16810*/  ISETP.GE.AND P2, PT, R8, c[0x0][0x3c8], PT ;  /* 0x0000f20008007a0c */ /* 0x000fe40003f46270 */
[----:B------:R-:W-:-:S02]  /*16820*/  IADD3 R7, R231, 0x10, RZ ;  /* 0x00000010e7077810 */ /* 0x000fc40007ffe0ff */
[C---:B------:R-:W-:Y:S02]  /*16830*/  IADD3 R9, R231.reuse, 0x8, RZ ;  /* 0x00000008e7097810 */ /* 0x040fe40007ffe0ff */
[C---:B------:R-:W-:Y:S02]  /*16840*/  IADD3 R13, R231.reuse, 0x20, RZ ;  /* 0x00000020e70d7810 */ /* 0x040fe40007ffe0ff */
[C---:B----4-:R-:W-:Y:S02]  /*16850*/  @!P0 LEA R2, P1, R231.reuse, R0, 0x2 ;  /* 0x00000000e7028211 */ /* 0x050fe400078210ff */
[----:B------:R-:W-:Y:S02]  /*16860*/  SHF.R.S32.HI R9, RZ, 0x1f, R9 ;  /* 0x0000001fff097819 */ /* 0x000fe40000011409 */
[----:B--2---:R-:W-:Y:S02]  /*16870*/  @!P0 LEA.HI.X R3, R231, R4, R6, 0x2, P1 ;  /* 0x00000004e7038211 */ /* 0x004fe400008f1406 */
[----:B------:R-:W-:-:S02]  /*16880*/  ISETP.GE.AND P1, PT, R7, c[0x0][0x3c8], PT ;  /* 0x0000f20007007a0c */ /* 0x000fc40003f26270 */
[----:B------:R-:W-:Y:S01]  /*16890*/  IADD3 R6, R231, 0x18, RZ ;  /* 0x00000018e7067810 */ /* 0x000fe20007ffe0ff */
[----:B------:R2:W-:Y:S01]  /*168a0*/  @!P0 ST.E.64 [R2.64], R22 ;  /* 0x0000001602008985 */ /* 0x0005e2000c101b06 */
[----:B------:R-:W-:Y:S02]  /*168b0*/  ISETP.GE.AND P3, PT, R13, c[0x0][0x3c8], PT ;  /* 0x0000f2000d007a0c */ /* 0x000fe40003f66270 */
[C---:B------:R-:W-:Y:S02]  /*168c0*/  IADD3 R10, R231.reuse, 0x30, RZ ;  /* 0x00000030e70a7810 */ /* 0x040fe40007ffe0ff */
[C---:B------:R-:W-:Y:S02]  /*168d0*/  IADD3 R15, R231.reuse, 0x20, RZ ;  /* 0x00000020e70f7810 */ /* 0x040fe40007ffe0ff */
[----:B------:R-:W-:Y:S02]  /*168e0*/  IADD3 R11, R231, 0x28, RZ ;  /* 0x00000028e70b7810 */ /* 0x000fe40007ffe0ff */
[----:B------:R-:W-:-:S02]  /*168f0*/  ISETP.GE.AND P4, PT, R10, c[0x0][0x3c8], PT ;  /* 0x0000f2000a007a0c */ /* 0x000fc40003f86270 */
[----:B------:R-:W-:Y:S02]  /*16900*/  SHF.R.S32.HI R15, RZ, 0x1f, R15 ;  /* 0x0000001fff0f7819 */ /* 0x000fe4000001140f */
[----:B------:R-:W-:Y:S02]  /*16910*/  SHF.R.S32.HI R11, RZ, 0x1f, R11 ;  /* 0x0000001fff0b7819 */ /* 0x000fe4000001140b */
[C---:B------:R-:W-:Y:S02]  /*16920*/  IADD3 R16, R231.reuse, 0xa0, RZ ;  /* 0x000000a0e7107810 */ /* 0x040fe40007ffe0ff */
[----:B------:R-:W-:Y:S02]  /*16930*/  IADD3 R17, R231, 0xc0, RZ ;  /* 0x000000c0e7117810 */ /* 0x000fe40007ffe0ff */
[----:B------:R-:W-:Y:S02]  /*16940*/  SHF.R.S32.HI R16, RZ, 0x1f, R16 ;  /* 0x0000001fff107819 */ /* 0x000fe40000011410 */
[----:B------:R-:W-:-:S02]  /*16950*/  SHF.R.S32.HI R17, RZ, 0x1f, R17 ;  /* 0x0000001fff117819 */ /* 0x000fc40000011411 */
[C---:B------:R-:W-:Y:S02]  /*16960*/  IADD3 R18, R231.reuse, 0xe8, RZ ;  /* 0x000000e8e7127810 */ /* 0x040fe40007ffe0ff */
[C---:B------:R-:W-:Y:S02]  /*16970*/  IADD3 R19, R231.reuse, 0xe8, RZ ;  /* 0x000000e8e7137810 */ /* 0x040fe40007ffe0ff */
[C---:B--2---:R-:W-:Y:S02]  /*16980*/  @!P2 LEA R2, P0, R8.reuse, R0, 0x2 ;  /* 0x000000000802a211 */ /* 0x044fe400078010ff */
[----:B------:R-:W-:Y:S02]  /*16990*/  SHF.R.S32.HI R19, RZ, 0x1f, R19 ;  /* 0x0000001fff137819 */ /* 0x000fe40000011413 */
[----:B------:R-:W-:Y:S02]  /*169a0*/  @!P2 LEA.HI.X R3, R8, R4, R9, 0x2, P0 ;  /* 0x000000040803a211 */ /* 0x000fe400000f1409 */
[----:B------:R-:W-:-:S02]  /*169b0*/  IADD3 R8, R231, 0x10, RZ ;  /* 0x00000010e7087810 */ /* 0x000fc40007ffe0ff */
        /* <DEDUP_REMOVED lines=142> */
[----:B------:R-:W-:Y:S02]  /*172a0*/  ISETP.GE.AND P6, PT, R11, c[0x0][0x3c8], PT ;  /* 0x0000f2000b007a0c */ /* 0x000fe40003fc6270 */
[C---:B------:R-:W-:Y:S01]  /*172b0*/  IADD3 R16, R231.reuse, 0xc8, RZ ;  /* 0x000000c8e7107810 */ /* 0x040fe20007ffe0ff */
[----:B------:R4:W-:Y:S01]  /*172c0*/  @!P4 ST.E.64 [R6.64], R92 ;  /* 0x0000005c0600c985 */ /* 0x0009e2000c101b06 */
[----:B------:R-:W-:Y:S02]  /*172d0*/  IADD3 R10, R231, 0xd8, RZ ;  /* 0x000000d8e70a7810 */ /* 0x000fe40007ffe0ff */
[----:B------:R-:W-:Y:S02]  /*172e0*/  SHF.R.S32.HI R16, RZ, 0x1f, R16 ;  /* 0x0000001fff107819 */ /* 0x000fe40000011410 */
[----:B------:R-:W-:-:S02]  /*172f0*/  ISETP.GE.AND P5, PT, R10, c[0x0][0x3c8], PT ;  /* 0x0000f2000a007a0c */ /* 0x000fc40003fa6270 */
[----:B--2---:R-:W-:-:S04]  /*17300*/  @!P2 LEA R2, P0, R8, R0, 0x2 ;  /* 0x000000000802a211 */ /* 0x004fc800078010ff */
[----:B------:R-:W-:Y:S02]  /*17310*/  @!P2 LEA.HI.X R3, R8, R4, R9, 0x2, P0 ;  /* 0x000000040803a211 */ /* 0x000fe400000f1409 */
[----:B------:R-:W-:-:S03]  /*17320*/  @!P3 LEA R8, P0, R15, R0, 0x2 ;  /* 0x000000000f08b211 */ /* 0x000fc600078010ff */
[----:B------:R2:W-:Y:S01]  /*17330*/  @!P2 ST.E.64 [R2.64], R96 ;  /* 0x000000600200a985 */ /* 0x0005e2000c101b06 */
[----:B------:R-:W-:Y:S02]  /*17340*/  @!P3 LEA.HI.X R9, R15, R4, R17, 0x2, P0 ;  /* 0x000000040f09b211 */ /* 0x000fe400000f1411 */
[----:B------:R-:W-:Y:S02]  /*17350*/  IADD3 R15, R231, 0xe0, RZ ;  /* 0x000000e0e70f7810 */ /* 0x000fe40007ffe0ff */
[----:B----4-:R-:W-:Y:S01]  /*17360*/  @!P6 LEA R6, P0, R11, R0, 0x2 ;  /* 0x000000000b06e211 */ /* 0x010fe200078010ff */
[----:B------:R-:W-:Y:S01]  /*17370*/  @!P3 ST.E.64 [R8.64], R144 ;  /* 0x000000900800b985 */ /* 0x000fe2000c101b06 */
[----:B------:R-:W-:Y:S02]  /*17380*/  ISETP.GE.AND P4, PT, R15, c[0x0][0x3c8], PT ;  /* 0x0000f2000f007a0c */ /* 0x000fe40003f86270 */
[----:B------:R-:W-:-:S04]  /*17390*/  IADD3 R17, R231, 0xe0, RZ ;  /* 0x000000e0e7117810 */ /* 0x000fc80007ffe0ff */
[----:B------:R-:W-:Y:S02]  /*173a0*/  SHF.R.S32.HI R17, RZ, 0x1f, R17 ;  /* 0x0000001fff117819 */ /* 0x000fe40000011411 */
[----:B--2---:R-:W-:-:S04]  /*173b0*/  @!P1 LEA R2, P2, R13, R0, 0x2 ;  /* 0x000000000d029211 */ /* 0x004fc800078410ff */
[-C--:B------:R-:W-:Y:S02]  /*173c0*/  @!P1 LEA.HI.X R3, R13, R4.reuse, R16, 0x2, P2 ;  /* 0x000000040d039211 */ /* 0x080fe400010f1410 */
[C---:B------:R-:W-:Y:S02]  /*173d0*/  IADD3 R13, R231.reuse, 0xd0, RZ ;  /* 0x000000d0e70d7810 */ /* 0x040fe40007ffe0ff */
[----:B------:R-:W-:Y:S01]  /*173e0*/  IADD3 R16, R231, 0xf0, RZ ;  /* 0x000000f0e7107810 */ /* 0x000fe20007ffe0ff */
[----:B------:R2:W-:Y:S01]  /*173f0*/  @!P1 ST.E.64 [R2.64], R100 ;  /* 0x0000006402009985 */ /* 0x0005e2000c101b06 */
[----:B------:R-:W-:Y:S02]  /*17400*/  SHF.R.S32.HI R13, RZ, 0x1f, R13 ;  /* 0x0000001fff0d7819 */ /* 0x000fe4000001140d */
[----:B------:R-:W-:Y:S02]  /*17410*/  ISETP.GE.AND P2, PT, R18, c[0x0][0x3c8], PT ;  /* 0x0000f20012007a0c */ /* 0x000fe40003f46270 */
[----:B------:R-:W-:-:S02]  /*17420*/  @!P6 LEA.HI.X R7, R11, R4, R13, 0x2, P0 ;  /* 0x000000040b07e211 */ /* 0x000fc400000f140d */
[C---:B------:R-:W-:Y:S02]  /*17430*/  IADD3 R11, R231.reuse, 0xd8, RZ ;  /* 0x000000d8e70b7810 */ /* 0x040fe40007ffe0ff */
[----:B------:R-:W-:Y:S01]  /*17440*/  IADD3 R13, R231, 0xf8, RZ ;  /* 0x000000f8e70d7810 */ /* 0x000fe20007ffe0ff */
[----:B------:R4:W-:Y:S01]  /*17450*/  @!P6 ST.E.64 [R6.64], R104 ;  /* 0x000000680600e985 */ /* 0x0009e2000c101b06 */
[----:B------:R-:W-:Y:S02]  /*17460*/  SHF.R.S32.HI R11, RZ, 0x1f, R11 ;  /* 0x0000001fff0b7819 */ /* 0x000fe4000001140b */
[----:B------:R-:W-:Y:S02]  /*17470*/  ISETP.GE.AND P1, PT, R16, c[0x0][0x3c8], PT ;  /* 0x0000f20010007a0c */ /* 0x000fe40003f26270 */
[----:B------:R-:W-:Y:S02]  /*17480*/  ISETP.GE.AND P0, PT, R13, c[0x0][0x3c8], PT ;  /* 0x0000f2000d007a0c */ /* 0x000fe40003f06270 */
[----:B--2---:R-:W-:-:S04]  /*17490*/  @!P5 LEA R2, P3, R10, R0, 0x2 ;  /* 0x000000000a02d211 */ /* 0x004fc800078610ff */
[----:B------:R-:W-:Y:S02]  /*174a0*/  @!P5 LEA.HI.X R3, R10, R4, R11, 0x2, P3 ;  /* 0x000000040a03d211 */ /* 0x000fe400018f140b */
[CC--:B------:R-:W-:Y:S02]  /*174b0*/  @!P4 LEA R10, P6, R15.reuse, R0.reuse, 0x2 ;  /* 0x000000000f0ac211 */ /* 0x0c0fe400078c10ff */
[----:B------:R-:W-:Y:S01]  /*174c0*/  @!P2 LEA R8, P3, R18, R0, 0x2 ;  /* 0x000000001208a211 */ /* 0x000fe200078610ff */
[----:B------:R2:W-:Y:S01]  /*174d0*/  @!P5 ST.E.64 [R2.64], R108 ;  /* 0x0000006c0200d985 */ /* 0x0005e2000c101b06 */
[----:B------:R-:W-:Y:S02]  /*174e0*/  @!P4 LEA.HI.X R11, R15, R4, R17, 0x2, P6 ;  /* 0x000000040f0bc211 */ /* 0x000fe400030f1411 */
[C---:B------:R-:W-:Y:S02]  /*174f0*/  IADD3 R17, R231.reuse, 0xf0, RZ ;  /* 0x000000f0e7117810 */ /* 0x040fe40007ffe0ff */
[----:B------:R-:W-:Y:S01]  /*17500*/  IADD3 R15, R231, 0xf8, RZ ;  /* 0x000000f8e70f7810 */ /* 0x000fe20007ffe0ff */
[----:B------:R1:W-:Y:S01]  /*17510*/  @!P4 ST.E.64 [R10.64], R152 ;  /* 0x000000980a00c985 */ /* 0x0003e2000c101b06 */
[----:B----4-:R-:W-:-:S02]  /*17520*/  @!P1 LEA R6, P5, R16, R0, 0x2 ;  /* 0x0000000010069211 */ /* 0x010fc400078a10ff */
[----:B------:R-:W-:Y:S02]  /*17530*/  SHF.R.S32.HI R17, RZ, 0x1f, R17 ;  /* 0x0000001fff117819 */ /* 0x000fe40000011411 */
[-C--:B------:R-:W-:Y:S02]  /*17540*/  @!P2 LEA.HI.X R9, R18, R4.reuse, R19, 0x2, P3 ;  /* 0x000000041209a211 */ /* 0x080fe400018f1413 */
[----:B------:R-:W-:Y:S02]  /*17550*/  SHF.R.S32.HI R15, RZ, 0x1f, R15 ;  /* 0x0000001fff0f7819 */ /* 0x000fe4000001140f */
[----:B------:R-:W-:Y:S01]  /*17560*/  @!P1 LEA.HI.X R7, R16, R4, R17, 0x2, P5 ;  /* 0x0000000410079211 */ /* 0x000fe200028f1411 */
[----:B------:R1:W-:Y:S04]  /*17570*/  @!P2 ST.E.64 [R8.64], R148 ;  /* 0x000000940800a985 */ /* 0x0003e8000c101b06 */
[----:B------:R1:W-:Y:S01]  /*17580*/  @!P1 ST.E.64 [R6.64], R112 ;  /* 0x0000007006009985 */ /* 0x0003e2000c101b06 */
[----:B--2---:R-:W-:-:S04]  /*17590*/  @!P0 LEA R2, P3, R13, R0, 0x2 ;  /* 0x000000000d028211 */ /* 0x004fc800078610ff */
[----:B------:R-:W-:-:S05]  /*175a0*/  @!P0 LEA.HI.X R3, R13, R4, R15, 0x2, P3 ;  /* 0x000000040d038211 */ /* 0x000fca00018f140f */
[----:B------:R1:W-:Y:S04]  /*175b0*/  @!P0 ST.E.64 [R2.64], R20 ;  /* 0x0000001402008985 */ /* 0x0003e8000c101b06 */
.L_x_2161:
[----:B------:R-:W-:Y:S05]  /*175c0*/  BSYNC B0 ;  /* 0x0000000000007941 */ /* 0x000fea0003800000 */
.L_x_2160:
[----:B------:R-:W-:Y:S05]  /*175d0*/  BRA.DIV ~URZ, `(.L_x_2162) ;  /* 0x000053027f007947 */ /* 0x000fea000b800000 */
[----:B--2---:R2:W1:Y:S04]  /*175e0*/  SHFL.IDX PT, R4, R5, 0x1, 0x1c1f ;  /* 0x003c1f0005047f89 */ /* 0x00446800000e0000 */
[----:B----4-:R2:W4:Y:S02]  /*175f0*/  SHFL.IDX PT, R0, R12, 0x1, 0x1c1f ;  /* 0x003c1f000c007f89 */ /* 0x01052400000e0000 */
.L_x_2247:
[----:B------:R-:W-:-:S13]  /*17600*/  ISETP.NE.AND P0, PT, R14, RZ, PT ;  /* 0x000000ff0e00720c */ /* 0x000fda0003f05270 */
[----:B------:R-:W-:Y:S05]  /*17610*/  @P0 BRA `(.L_x_2157) ;  /* 0x00001cd000000947 */ /* 0x000fea0003800000 */
[C---:B------:R-:W-:Y:S02]  /*17620*/  ISETP.GE.AND P3, PT, R231.reuse, c[0x0][0x3c8], PT ;  /* 0x0000f200e7007a0c */ /* 0x040fe40003f66270 */
[C---:B-1----:R-:W-:Y:S02]  /*17630*/  IADD3 R11, R231.reuse, 0x8, RZ ;  /* 0x00000008e70b7810 */ /* 0x042fe40007ffe0ff */
[----:B--23--:R-:W-:Y:S02]  /*17640*/  IADD3 R12, R231, 0x10, RZ ;  /* 0x00000010e70c7810 */ /* 0x00cfe40007ffe0ff */
[----:B------:R-:W-:Y:S02]  /*17650*/  ISETP.GE.AND P2, PT, R11, c[0x0][0x3c8], PT ;  /* 0x0000f2000b007a0c */ /* 0x000fe40003f46270 */
[----:B------:R-:W-:Y:S02]  /*17660*/  SHF.R.S32.HI R5, RZ, 0x1f, R231 ;  /* 0x0000001fff057819 */ /* 0x000fe400000114e7 */
[----:B------:R-:W-:-:S02]  /*17670*/  ISETP.GE.AND P1, PT, R12, c[0x0][0x3c8], PT ;  /* 0x0000f2000c007a0c */ /* 0x000fc40003f26270 */
[C---:B------:R-:W-:Y:S02]  /*17680*/  IADD3 R10, R231.reuse, 0x18, RZ ;  /* 0x00000018e70a7810 */ /* 0x040fe40007ffe0ff */
[C---:B----4-:R-:W-:Y:S02]  /*17690*/  @!P3 LEA R2, P4, R231.reuse, R0, 0x2 ;  /* 0x00000000e702b211 */ /* 0x050fe400078810ff */
[----:B------:R-:W-:Y:S02]  /*176a0*/  ISETP.GE.AND P0, PT, R10, c[0x0][0x3c8], PT ;  /* 0x0000f2000a007a0c */ /* 0x000fe40003f06270 */
[C---:B------:R-:W-:Y:S02]  /*176b0*/  @!P3 LEA.HI.X R3, R231.reuse, R4, R5, 0x2, P4 ;  /* 0x00000004e703b211 */ /* 0x040fe400020f1405 */
[C---:B------:R-:W-:Y:S02]  /*176c0*/  IADD3 R13, R231.reuse, 0x8, RZ ;  /* 0x00000008e70d7810 */ /* 0x040fe40007ffe0ff */
[----:B------:R-:W-:Y:S01]  /*176d0*/  IADD3 R15, R231, 0x10, RZ ;  /* 0x00000010e70f7810 */ /* 0x000fe20007ffe0ff */
[----:B------:R1:W-:Y:S01]  /*176e0*/  @!P3 ST.E.64 [R2.64], R28 ;  /* 0x0000001c0200b985 */ /* 0x0003e2000c101b06 */
[----:B------:R-:W-:-:S02]  /*176f0*/  SHF.R.S32.HI R13, RZ, 0x1f, R13 ;  /* 0x0000001fff0d7819 */ /* 0x000fc4000001140d */
[CC--:B------:R-:W-:Y:S02]  /*17700*/  @!P2 LEA R8, P3, R11.reuse, R0.reuse, 0x2 ;  /* 0x000000000b08a211 */ /* 0x0c0fe400078610ff */
[----:B------:R-:W-:Y:S02]  /*17710*/  @!P1 LEA R6, P4, R12, R0, 0x2 ;  /* 0x000000000c069211 */ /* 0x000fe400078810ff */
[----:B------:R-:W-:Y:S02]  /*17720*/  @!P2 LEA.HI.X R9, R11, R4, R13, 0x2, P3 ;  /* 0x000000040b09a211 */ /* 0x000fe400018f140d */
[----:B------:R-:W-:Y:S02]  /*17730*/  SHF.R.S32.HI R15, RZ, 0x1f, R15 ;  /* 0x0000001fff0f7819 */ /* 0x000fe4000001140f */
[C---:B------:R-:W-:Y:S01]  /*17740*/  IADD3 R11, R231.reuse, 0x18, RZ ;  /* 0x00000018e70b7810 */ /* 0x040fe20007ffe0ff */
[----:B------:R2:W-:Y:S01]  /*17750*/  @!P2 ST.E.64 [R8.64], R128 ;  /* 0x000000800800a985 */ /* 0x0005e2000c101b06 */
[----:B------:R-:W-:-:S02]  /*17760*/  IADD3 R13, R231, 0x20, RZ ;  /* 0x00000020e70d7810 */ /* 0x000fc40007ffe0ff */
[----:B------:R-:W-:Y:S02]  /*17770*/  @!P1 LEA.HI.X R7, R12, R4, R15, 0x2, P4 ;  /* 0x000000040c079211 */ /* 0x000fe400020f140f */
[----:B------:R-:W-:Y:S02]  /*17780*/  SHF.R.S32.HI R11, RZ, 0x1f, R11 ;  /* 0x0000001fff0b7819 */ /* 0x000fe4000001140b */
[----:B------:R-:W-:Y:S01]  /*17790*/  ISETP.GE.AND P4, PT, R13, c[0x0][0x3c8], PT ;  /* 0x0000f2000d007a0c */ /* 0x000fe20003f86270 */
[----:B------:R3:W-:Y:S01]  /*177a0*/  @!P1 ST.E.64 [R6.64], R116 ;  /* 0x0000007406009985 */ /* 0x0007e2000c101b06 */
[C---:B------:R-:W-:Y:S02]  /*177b0*/  IADD3 R16, R231.reuse, 0x28, RZ ;  /* 0x00000028e7107810 */ /* 0x040fe40007ffe0ff */
[C---:B------:R-:W-:Y:S02]  /*177c0*/  IADD3 R5, R231.reuse, 0x30, RZ ;  /* 0x00000030e7057810 */ /* 0x040fe40007ffe0ff */
[----:B------:R-:W-:-:S02]  /*177d0*/  IADD3 R17, R231, 0x28, RZ ;  /* 0x00000028e7117810 */ /* 0x000fc40007ffe0ff */
[----:B------:R-:W-:Y:S02]  /*177e0*/  ISETP.GE.AND P6, PT, R5, c[0x0][0x3c8], PT ;  /* 0x0000f20005007a0c */ /* 0x000fe40003fc6270 */
[C---:B-1----:R-:W-:Y:S02]  /*177f0*/  @!P0 LEA R2, P3, R10.reuse, R0, 0x2 ;  /* 0x000000000a028211 */ /* 0x042fe400078610ff */
[----:B------:R-:W-:Y:S02]  /*17800*/  SHF.R.S32.HI R17, RZ, 0x1f, R17 ;  /* 0x0000001fff117819 */ /* 0x000fe40000011411 */
[----:B------:R-:W-:Y:S02]  /*17810*/  @!P0 LEA.HI.X R3, R10, R4, R11, 0x2, P3 ;  /* 0x000000040a038211 */ /* 0x000fe400018f140b */
[----:B------:R-:W-:Y:S02]  /*17820*/  ISETP.GE.AND P3, PT, R16, c[0x0][0x3c8], PT ;  /* 0x0000f20010007a0c */ /* 0x000fe40003f66270 */
[C---:B------:R-:W-:Y:S01]  /*17830*/  IADD3 R11, R231.reuse, 0x20, RZ ;  /* 0x00000020e70b7810 */ /* 0x040fe20007ffe0ff */
[----:B------:R1:W-:Y:S01]  /*17840*/  @!P0 ST.E.64 [R2.64], R30 ;  /* 0x0000001e02008985 */ /* 0x0003e2000c101b06 */
[----:B------:R-:W-:-:S02]  /*17850*/  IADD3 R15, R231, 0x40, RZ ;  /* 0x00000040e70f7810 */ /* 0x000fc40007ffe0ff */
[----:B--2---:R-:W-:Y:S02]  /*17860*/  @!P4 LEA R8, P0, R13, R0, 0x2 ;  /* 0x000000000d08c211 */ /* 0x004fe400078010ff */
[----:B------:R-:W-:Y:S02]  /*17870*/  SHF.R.S32.HI R11, RZ, 0x1f, R11 ;  /* 0x0000001fff0b7819 */ /* 0x000fe4000001140b */
[----:B------:R-:W-:Y:S02]  /*17880*/  IADD3 R12, R231, 0x30, RZ ;  /* 0x00000030e70c7810 */ /* 0x000fe40007ffe0ff */
[----:B------:R-:W-:Y:S02]  /*17890*/  @!P4 LEA.HI.X R9, R13, R4, R11, 0x2, P0 ;  /* 0x000000040d09c211 */ /* 0x000fe400000f140b */
[C---:B---3--:R-:W-:Y:S02]  /*178a0*/  @!P3 LEA R6, P1, R16.reuse, R0, 0x2 ;  /* 0x000000001006b211 */ /* 0x048fe400078210ff */
[----:B------:R-:W-:-:S02]  /*178b0*/  ISETP.GE.AND P0, PT, R16, c[0x0][0x3c8], PT ;  /* 0x0000f20010007a0c */ /* 0x000fc40003f06270 */
[----:B------:R-:W-:Y:S02]  /*178c0*/  ISETP.GE.AND P4, PT, R15, c[0x0][0x3c8], PT ;  /* 0x0000f2000f007a0c */ /* 0x000fe40003f86270 */
[----:B------:R-:W-:Y:S02]  /*178d0*/  SHF.R.S32.HI R12, RZ, 0x1f, R12 ;  /* 0x0000001fff0c7819 */ /* 0x000fe4000001140c */
[C---:B------:R-:W-:Y:S02]  /*178e0*/  IADD3 R10, R231.reuse, 0x38, RZ ;  /* 0x00000038e70a7810 */ /* 0x040fe40007ffe0ff */
[----:B------:R-:W-:Y:S02]  /*178f0*/  IADD3 R11, R231, 0x48, RZ ;  /* 0x00000048e70b7810 */ /* 0x000fe40007ffe0ff */
[----:B------:R-:W-:Y:S02]  /*17900*/  ISETP.GE.AND P5, PT, R10, c[0x0][0x3c8], PT ;  /* 0x0000f2000a007a0c */ /* 0x000fe40003fa6270 */
[----:B------:R-:W-:-:S02]  /*17910*/  ISETP.GE.AND P3, PT, R11, c[0x0][0x3c8], PT ;  /* 0x0000f2000b007a0c */ /* 0x000fc40003f66270 */
[----:B------:R-:W-:Y:S02]  /*17920*/  @!P0 LEA.HI.X R7, R16, R4, R17, 0x2, P1 ;  /* 0x0000000410078211 */ /* 0x000fe400008f1411 */
[----:B------:R-:W-:Y:S02]  /*17930*/  ISETP.GE.AND P1, PT, R13, c[0x0][0x3c8], PT ;  /* 0x0000f2000d007a0c */ /* 0x000fe40003f26270 */
[----:B-1----:R-:W-:Y:S02]  /*17940*/  @!P6 LEA R2, P2, R5, R0, 0x2 ;  /* 0x000000000502e211 */ /* 0x002fe400078410ff */
[----:B------:R-:W-:Y:S02]  /*17950*/  IADD3 R13, R231, 0x58, RZ ;  /* 0x00000058e70d7810 */ /* 0x000fe40007ffe0ff */
[----:B------:R-:W-:Y:S02]  /*17960*/  @!P6 LEA.HI.X R3, R5, R4, R12, 0x2, P2 ;  /* 0x000000040503e211 */ /* 0x000fe400010f140c */
[----:B------:R-:W-:-:S02]  /*17970*/  IADD3 R12, R231, 0x38, RZ ;  /* 0x00000038e70c7810 */ /* 0x000fc40007ffe0ff */
[----:B------:R-:W-:Y:S02]  /*17980*/  IADD3 R14, R231, 0x40, RZ ;  /* 0x00000040e70e7810 */ /* 0x000fe40007ffe0ff */
[----:B------:R-:W-:Y:S01]  /*17990*/  SHF.R.S32.HI R12, RZ, 0x1f, R12 ;  /* 0x0000001fff0c7819 */ /* 0x000fe2000001140c */
[----:B------:R1:W-:Y:S01]  /*179a0*/  @!P1 ST.E.64 [R8.64], R150 ;  /* 0x0000009608009985 */ /* 0x0003e2000c101b06 */
[----:B------:R-:W-:Y:S02]  /*179b0*/  ISETP.GE.AND P1, PT, R13, c[0x0][0x3c8], PT ;  /* 0x0000f2000d007a0c */ /* 0x000fe40003f26270 */
[----:B------:R-:W-:Y:S01]  /*179c0*/  SHF.R.S32.HI R14, RZ, 0x1f, R14 ;  /* 0x0000001fff0e7819 */ /* 0x000fe2000001140e */
[----:B------:R2:W-:Y:S01]  /*179d0*/  @!P0 ST.E.64 [R6.64], R120 ;  /* 0x0000007806008985 */ /* 0x0005e2000c101b06 */
[C---:B------:R-:W-:Y:S02]  /*179e0*/  IADD3 R5, R231.reuse, 0x50, RZ ;  /* 0x00000050e7057810 */ /* 0x040fe40007ffe0ff */
[----:B------:R-:W-:Y:S01]  /*179f0*/  IADD3 R16, R231, 0xc8, RZ ;  /* 0x000000c8e7107810 */ /* 0x000fe20007ffe0ff */
[----:B------:R3:W-:Y:S01]  /*17a00*/  @!P6 ST.E.64 [R2.64], R32 ;  /* 0x000000200200e985 */ /* 0x0007e2000c101b06 */
[----:B------:R-:W-:-:S02]  /*17a10*/  ISETP.GE.AND P2, PT, R5, c[0x0][0x3c8], PT ;  /* 0x0000f20005007a0c */ /* 0x000fc40003f46270 */
[----:B------:R-:W-:Y:S02]  /*17a20*/  SHF.R.S32.HI R16, RZ, 0x1f, R16 ;  /* 0x0000001fff107819 */ /* 0x000fe40000011410 */
[CC--:B-1----:R-:W-:Y:S02]  /*17a30*/  @!P5 LEA R8, P0, R10.reuse, R0.reuse, 0x2 ;  /* 0x000000000a08d211 */ /* 0x0c2fe400078010ff */
        /* <DEDUP_REMOVED lines=115> */
[C---:B------:R-:W-:Y:S02]  /*18170*/  IADD3 R10, R231.reuse, 0xd0, RZ ;  /* 0x000000d0e70a7810 */ /* 0x040fe40007ffe0ff */
[----:B------:R-:W-:Y:S02]  /*18180*/  SHF.R.S32.HI R13, RZ, 0x1f, R13 ;  /* 0x0000001fff0d7819 */ /* 0x000fe4000001140d */
[----:B------:R-:W-:Y:S02]  /*18190*/  SHF.R.S32.HI R11, RZ, 0x1f, R11 ;  /* 0x0000001fff0b7819 */ /* 0x000fe4000001140b */
[----:B------:R-:W-:-:S04]  /*181a0*/  IADD3 R15, R231, 0xe0, RZ ;  /* 0x000000e0e70f7810 */ /* 0x000fc80007ffe0ff */
        /* <DEDUP_REMOVED lines=14> */
[C---:B------:R-:W-:Y:S02]  /*18290*/  IADD3 R13, R231.reuse, 0xe8, RZ ;  /* 0x000000e8e70d7810 */ /* 0x040fe40007ffe0ff */
[----:B------:R-:W-:Y:S02]  /*182a0*/  IADD3 R5, R231, 0xf0, RZ ;  /* 0x000000f0e7057810 */ /* 0x000fe40007ffe0ff */
[----:B------:R-:W-:-:S02]  /*182b0*/  ISETP.GE.AND P1, PT, R13, c[0x0][0x3c8], PT ;  /* 0x0000f2000d007a0c */ /* 0x000fc40003f26270 */
[----:B-1----:R-:W-:-:S04]  /*182c0*/  @!P5 LEA R6, P0, R14, R0, 0x2 ;  /* 0x000000000e06d211 */ /* 0x002fc800078010ff */
[----:B------:R-:W-:Y:S02]  /*182d0*/  @!P5 LEA.HI.X R7, R14, R4, R16, 0x2, P0 ;  /* 0x000000040e07d211 */ /* 0x000fe400000f1410 */
[C---:B--2---:R-:W-:Y:S02]  /*182e0*/  @!P4 LEA R2, P6, R10.reuse, R0, 0x2 ;  /* 0x000000000a02c211 */ /* 0x044fe400078c10ff */
[----:B------:R-:W-:Y:S01]  /*182f0*/  IADD3 R14, R231, 0xd8, RZ ;  /* 0x000000d8e70e7810 */ /* 0x000fe20007ffe0ff */
[----:B------:R-:W-:Y:S01]  /*18300*/  @!P5 ST.E.64 [R6.64], R90 ;  /* 0x0000005a0600d985 */ /* 0x000fe2000c101b06 */
[----:B------:R-:W-:Y:S02]  /*18310*/  @!P4 LEA.HI.X R3, R10, R4, R11, 0x2, P6 ;  /* 0x000000040a03c211 */ /* 0x000fe400030f140b */
[----:B------:R-:W-:Y:S02]  /*18320*/  @!P3 LEA R10, P5, R12, R0, 0x2 ;  /* 0x000000000c0ab211 */ /* 0x000fe400078a10ff */
[----:B------:R-:W-:Y:S01]  /*18330*/  ISETP.GE.AND P0, PT, R5, c[0x0][0x3c8], PT ;  /* 0x0000f20005007a0c */ /* 0x000fe20003f06270 */
[----:B------:R1:W-:Y:S01]  /*18340*/  @!P4 ST.E.64 [R2.64], R94 ;  /* 0x0000005e0200c985 */ /* 0x0003e2000c101b06 */
[----:B------:R-:W-:-:S02]  /*18350*/  SHF.R.S32.HI R14, RZ, 0x1f, R14 ;  /* 0x0000001fff0e7819 */ /* 0x000fc4000001140e */
[----:B------:R-:W-:Y:S02]  /*18360*/  IADD3 R16, R231, 0xe0, RZ ;  /* 0x000000e0e7107810 */ /* 0x000fe40007ffe0ff */
[----:B------:R-:W-:Y:S02]  /*18370*/  @!P2 LEA R8, P6, R15, R0, 0x2 ;  /* 0x000000000f08a211 */ /* 0x000fe400078c10ff */
[----:B------:R-:W-:-:S04]  /*18380*/  SHF.R.S32.HI R16, RZ, 0x1f, R16 ;  /* 0x0000001fff107819 */ /* 0x000fc80000011410 */
[----:B------:R-:W-:Y:S02]  /*18390*/  @!P2 LEA.HI.X R9, R15, R4, R16, 0x2, P6 ;  /* 0x000000040f09a211 */ /* 0x000fe400030f1410 */
[----:B-1----:R-:W-:Y:S02]  /*183a0*/  P2R R2, PR, RZ, 0x20 ;  /* 0x00000020ff027803 */ /* 0x002fe40000000000 */
[----:B------:R-:W-:Y:S02]  /*183b0*/  @!P1 LEA R6, P5, R13, R0, 0x2 ;  /* 0x000000000d069211 */ /* 0x000fe400078a10ff */
[----:B------:R-:W-:-:S04]  /*183c0*/  ISETP.NE.AND P4, PT, R2, RZ, PT ;  /* 0x000000ff0200720c */ /* 0x000fc80003f85270 */
[----:B------:R-:W-:Y:S02]  /*183d0*/  @!P3 LEA.HI.X R11, R12, R4, R14, 0x2, P4 ;  /* 0x000000040c0bb211 */ /* 0x000fe400020f140e */
[C---:B------:R-:W-:Y:S02]  /*183e0*/  IADD3 R14, R231.reuse, 0xe8, RZ ;  /* 0x000000e8e70e7810 */ /* 0x040fe40007ffe0ff */
[----:B------:R-:W-:Y:S01]  /*183f0*/  IADD3 R12, R231, 0xf0, RZ ;  /* 0x000000f0e70c7810 */ /* 0x000fe20007ffe0ff */
[----:B------:R1:W-:Y:S01]  /*18400*/  @!P3 ST.E.64 [R10.64], R106 ;  /* 0x0000006a0a00b985 */ /* 0x0003e2000c101b06 */
[----:B------:R-:W-:Y:S02]  /*18410*/  SHF.R.S32.HI R14, RZ, 0x1f, R14 ;  /* 0x0000001fff0e7819 */ /* 0x000fe4000001140e */
[----:B------:R-:W-:Y:S01]  /*18420*/  SHF.R.S32.HI R12, RZ, 0x1f, R12 ;  /* 0x0000001fff0c7819 */ /* 0x000fe2000001140c */
[----:B------:R1:W-:Y:S01]  /*18430*/  @!P2 ST.E.64 [R8.64], R102 ;  /* 0x000000660800a985 */ /* 0x0003e2000c101b06 */
[----:B------:R-:W-:-:S02]  /*18440*/  @!P0 LEA R2, P4, R5, R0, 0x2 ;  /* 0x0000000005028211 */ /* 0x000fc400078810ff */
[-C--:B------:R-:W-:Y:S02]  /*18450*/  @!P1 LEA.HI.X R7, R13, R4.reuse, R14, 0x2, P5 ;  /* 0x000000040d079211 */ /* 0x080fe400028f140e */
[----:B------:R-:W-:Y:S02]  /*18460*/  @!P0 LEA.HI.X R3, R5, R4, R12, 0x2, P4 ;  /* 0x0000000405038211 */ /* 0x000fe400020f140c */
[----:B------:R-:W-:Y:S01]  /*18470*/  IADD3 R5, R231, 0xf8, RZ ;  /* 0x000000f8e7057810 */ /* 0x000fe20007ffe0ff */
[----:B------:R1:W-:Y:S04]  /*18480*/  @!P1 ST.E.64 [R6.64], R98 ;  /* 0x0000006206009985 */ /* 0x0003e8000c101b06 */
[----:B------:R1:W-:Y:S01]  /*18490*/  @!P0 ST.E.64 [R2.64], R82 ;  /* 0x0000005202008985 */ /* 0x0003e2000c101b06 */
[----:B------:R-:W-:-:S13]  /*184a0*/  ISETP.GE.AND P0, PT, R5, c[0x0][0x3c8], PT ;  /* 0x0000f20005007a0c */ /* 0x000fda0003f06270 */
[----:B------:R-:W-:Y:S05]  /*184b0*/  @P0 BRA `(.L_x_2157) ;  /* 0x00000e3000000947 */ /* 0x000fea0003800000 */
[----:B------:R-:W-:Y:S02]  /*184c0*/  IADD3 R12, R231, 0xf8, RZ ;  /* 0x000000f8e70c7810 */ /* 0x000fe40007ffe0ff */
[----:B-1----:R-:W-:Y:S02]  /*184d0*/  LEA R2, P0, R5, R0, 0x2 ;  /* 0x0000000005027211 */ /* 0x002fe400078010ff */
[----:B------:R-:W-:-:S04]  /*184e0*/  SHF.R.S32.HI R12, RZ, 0x1f, R12 ;  /* 0x0000001fff0c7819 */ /* 0x000fc8000001140c */
[----:B------:R-:W-:-:S05]  /*184f0*/  LEA.HI.X R3, R5, R4, R12, 0x2, P0 ;  /* 0x0000000405037211 */ /* 0x000fca00000f140c */
[----:B------:R1:W-:Y:S01]  /*18500*/  ST.E.64 [R2.64], R74 ;  /* 0x0000004a02007985 */ /* 0x0003e2000c101b06 */
[----:B------:R-:W-:Y:S05]  /*18510*/  BRA `(.L_x_2157) ;  /* 0x00000dd000007947 */ /* 0x000fea0003800000 */
.L_x_2142:
        /* <DEDUP_REMOVED lines=18> */
.L_x_2163:
[----:B--2---:R-:W2:Y:S01]  /*18640*/  S2R R2, SR_TID.X ;  /* 0x0000000000027919 */ /* 0x004ea20000002100 */
[----:B------:R-:W-:Y:S01]  /*18650*/  SHF.R.S32.HI R0, RZ, 0x1f, R251 ;  /* 0x0000001fff007819 */ /* 0x000fe200000114fb */
[----:B------:R-:W-:Y:S01]  /*18660*/  BSSY B0, `(.L_x_2164) ;  /* 0x0000037000007945 */ /* 0x000fe20003800000 */
[----:B-1----:R-:W-:-:S02]  /*18670*/  LOP3.LUT R14, R250, 0xffff, RZ, 0xc0, !PT ;  /* 0x0000fffffa0e7812 */ /* 0x002fc400078ec0ff */
        /* <DEDUP_REMOVED lines=53> */
.L_x_2165:
[----:B------:R-:W-:Y:S05]  /*189d0*/  BSYNC B0 ;  /* 0x0000000000007941 */ /* 0x000fea0003800000 */
.L_x_2164:
        /* <DEDUP_REMOVED lines=8> */
[----:B------:R-:W-:Y:S02]  /*18a60*/  IMAD R0, R10, c[0x0][0x3a4], R0 ;  /* 0x0000e9000a007a24 */ /* 0x000fe400078e0200 */
        /* <DEDUP_REMOVED lines=9> */
[----:B------:R-:W-:-:S04]  /*18b00*/  IMAD.WIDE.U32 R2, R15, c[0x0][0x3f0], R2 ;  /* 0x0000fc000f027a25 */ /* 0x000fc800078e0002 */
        /* <DEDUP_REMOVED lines=15> */
.L_x_2248:
[----:B------:R-:W-:Y:S05]  /*18c00*/  BRA.DIV ~URZ, `(.L_x_2167) ;  /* 0x00003e127f007947 */ /* 0x000fea000b800000 */
[----:B------:R3:W4:Y:S02]  /*18c10*/  SHFL.IDX PT, R0, R14, RZ, 0x181f ;  /* 0x00181fff0e007589 */ /* 0x00072400000e0000 */
.L_x_2249:
[----:B------:R-:W-:Y:S01]  /*18c20*/  IMAD R13, R20, c[0x0][0x4e8], RZ ;  /* 0x00013a00140d7a24 */ /* 0x000fe200078e02ff */
        /* <DEDUP_REMOVED lines=24> */
.L_x_2169:
[----:B------:R-:W-:Y:S05]  /*18db0*/  BSYNC B0 ;  /* 0x0000000000007941 */ /* 0x000fea0003800000 */
.L_x_2168:
[----:B------:R-:W-:Y:S05]  /*18dc0*/  BRA.DIV ~URZ, `(.L_x_2170) ;  /* 0x00003cc27f007947 */ /* 0x000fea000b800000 */
[----:B--2---:R2:W1:Y:S04]  /*18dd0*/  SHFL.IDX PT, R4, R5, 0x1, 0x181f ;  /* 0x00381f0005047f89 */ /* 0x00446800000e0000 */
[----:B----4-:R2:W4:Y:S02]  /*18de0*/  SHFL.IDX PT, R0, R14, 0x1, 0x181f ;  /* 0x00381f000e007f89 */ /* 0x01052400000e0000 */
.L_x_2250:
        /* <DEDUP_REMOVED lines=24> */
.L_x_2172:
[----:B------:R-:W-:Y:S05]  /*18f70*/  BSYNC B0 ;  /* 0x0000000000007941 */ /* 0x000fea0003800000 */
.L_x_2171:
[----:B------:R-:W-:Y:S05]  /*18f80*/  BRA.DIV ~URZ, `(.L_x_2173) ;  /* 0x00003bd27f007947 */ /* 0x000fea000b800000 */
[----:B-1----:R1:W2:Y:S02]  /*18f90*/  SHFL.IDX PT, R4, R5, 0x2, 0x181f ;  /* 0x00581f0005047f89 */ /* 0x0022a400000e0000 */
.L_x_2251:
[----:B------:R-:W-:Y:S05]  /*18fa0*/  BRA.DIV ~URZ, `(.L_x_2174) ;  /* 0x00003c227f007947 */ /* 0x000fea000b800000 */
[----:B----4-:R4:W1:Y:S02]  /*18fb0*/  SHFL.IDX PT, R0, R14, 0x2, 0x181f ;  /* 0x00581f000e007f89 */ /* 0x01086400000e0000 */
.L_x_2252:
        /* <DEDUP_REMOVED lines=24> */
.L_x_2176:
[----:B------:R-:W-:Y:S05]  /*19140*/  BSYNC B0 ;  /* 0x0000000000007941 */ /* 0x000fea0003800000 */
.L_x_2175:
[----:B------:R-:W-:Y:S05]  /*19150*/  BRA.DIV ~URZ, `(.L_x_2177) ;  /* 0x00003ae27f007947 */ /* 0x000fea000b800000 */
[----:B--2---:R2:W3:Y:S04]  /*19160*/  SHFL.IDX PT, R4, R5, 0x3, 0x181f ;  /* 0x00781f0005047f89 */ /* 0x0044e800000e0000 */
[----:B-1----:R2:W1:Y:S02]  /*19170*/  SHFL.IDX PT, R0, R14, 0x3, 0x181f ;  /* 0x00781f000e007f89 */ /* 0x00246400000e0000 */
.L_x_2253:
        /* <DEDUP_REMOVED lines=23> */
.L_x_2157:
[----:B------:R-:W-:Y:S05]  /*192f0*/  BSYNC B1 ;  /* 0x0000000000017941 */ /* 0x000fea0003800000 */
.L_x_2141:
        /* <DEDUP_REMOVED lines=9> */
[----:B--234-:R-:W-:-:S04]  /*19390*/  LOP3.LUT R12, R0, 0x1f, RZ, 0xc0, !PT ;  /* 0x0000001f000c7812 */ /* 0x01cfc800078ec0ff */
[----:B------:R-:W-:Y:S01]  /*193a0*/  ISETP.NE.AND P6, PT, R12, 0x1f, PT ;  /* 0x0000001f0c00780c */ /* 0x000fe20003fc5270 */
[----:B------:R-:W-:Y:S10]  /*193b0*/  BRA.DIV ~URZ, `(.L_x_2179) ;  /* 0x000039527f007947 */ /* 0x000ff4000b800000 */
[----:B------:R2:W3:Y:S02]  /*193c0*/  SHFL.IDX PT, R9, R110, RZ, 0x1f ;  /* 0x00001fff6e097589 */ /* 0x0004e400000e0000 */
.L_x_2254:
[----:B------:R-:W-:Y:S05]  /*193d0*/  BRA.DIV ~URZ, `(.L_x_2180) ;  /* 0x000039a27f007947 */ /* 0x000fea000b800000 */
[----:B------:R4:W2:Y:S02]  /*193e0*/  SHFL.IDX PT, R8, R110, 0x1, 0x1f ;  /* 0x00201f006e087f89 */ /* 0x0008a400000e0000 */
.L_x_2255:
[----:B-1----:R-:W-:Y:S02]  /*193f0*/  IMAD.IADD R0, R251, 0x1, R12 ;  /* 0x00000001fb007824 */ /* 0x002fe400078e020c */
[----:B------:R-:W-:-:S03]  /*19400*/  IMAD.MOV.U32 R6, RZ, RZ, RZ ;  /* 0x000000ffff067224 */ /* 0x000fc600078e00ff */
        /* <DEDUP_REMOVED lines=15> */
[----:B------:R1:W4:Y:S02]  /*19500*/  SHFL.UP PT, R4, R0, 0x1, RZ ;  /* 0x0420000000047989 */ /* 0x00032400000e00ff */
.L_x_2256:
[----:B----4-:R-:W-:-:S04]  /*19510*/  SEL R4, R4, RZ, P5 ;  /* 0x000000ff04047207 */ /* 0x010fc80002800000 */
        /* <DEDUP_REMOVED lines=14> */
[----:B------:R1:W4:Y:S02]  /*19600*/  SHFL.IDX PT, R0, R4, 0x1f, 0x1f ;  /* 0x03e01f0004007f89 */ /* 0x00032400000e0000 */
.L_x_2257:
[----:B----4-:R-:W-:Y:S01]  /*19610*/  IMAD R0, R0, c[0x0][0x538], RZ ;  /* 0x00014e0000007a24 */ /* 0x010fe200078e02ff */
[----:B------:R-:W-:Y:S04]  /*19620*/  BSSY B1, `(.L_x_2183) ;  /* 0x00000c5000017945 */ /* 0x000fe80003800000 */
[----:B--2---:R-:W-:-:S04]  /*19630*/  IADD3 R8, R0, R8, RZ ;  /* 0x0000000800087210 */ /* 0x004fc80007ffe0ff */
[----:B---3--:R-:W-:-:S13]  /*19640*/  ISETP.GT.AND P0, PT, R8, R9, PT ;  /* 0x000000090800720c */ /* 0x008fda0003f04270 */
[----:B------:R-:W-:Y:S05]  /*19650*/  @P0 BRA `(.L_x_2184) ;  /* 0x0000024000000947 */ /* 0x000fea0003800000 */
.L_x_2188:
        /* <DEDUP_REMOVED lines=16> */
.L_x_2258:
        /* <DEDUP_REMOVED lines=16> */
.L_x_2259:
[----:B--2---:R-:W-:-:S05]  /*19860*/  IMAD R0, R0, c[0x0][0x538], RZ ;  /* 0x00014e0000007a24 */ /* 0x004fca00078e02ff */
[----:B------:R-:W-:-:S04]  /*19870*/  IADD3 R8, R0, R8, RZ ;  /* 0x0000000800087210 */ /* 0x000fc80007ffe0ff */
[----:B------:R-:W-:-:S13]  /*19880*/  ISETP.GT.AND P0, PT, R8, R9, PT ;  /* 0x000000090800720c */ /* 0x000fda0003f04270 */
[----:B-1----:R-:W-:Y:S05]  /*19890*/  @!P0 BRA `(.L_x_2188) ;  /* 0xfffffdc000008947 */ /* 0x002fea000383ffff */
.L_x_2184:
[----:B------:R-:W-:-:S05]  /*198a0*/  IADD3 R8, -R0, R8, RZ ;  /* 0x0000000800087210 */ /* 0x000fca0007ffe1ff */
[----:B------:R-:W-:-:S05]  /*198b0*/  IMAD R0, R4, c[0x0][0x538], R8 ;  /* 0x00014e0004007a24 */ /* 0x000fca00078e0208 */
[----:B------:R-:W-:Y:S01]  /*198c0*/  ISETP.GT.AND P0, PT, R0, R9, PT ;  /* 0x000000090000720c */ /* 0x000fe20003f04270 */
[----:B------:R-:W-:-:S12]  /*198d0*/  BRA.DIV ~URZ, `(.L_x_2189) ;  /* 0x000039027f007947 */ /* 0x000fd8000b800000 */
[----:B------:R-:W-:-:S04]  /*198e0*/  VOTE.ANY R5, PT, !P0 ;  /* 0x0000000000057806 */ /* 0x000fc800040e0100 */
.L_x_2260:
[----:B------:R-:W2:Y:S02]  /*198f0*/  POPC R0, R5 ;  /* 0x0000000500007309 */ /* 0x000ea40000000000 */
[----:B--2---:R-:W-:Y:S01]  /*19900*/  IADD3 R251, R0, R251, RZ ;  /* 0x000000fb00fb7210 */ /* 0x004fe20007ffe0ff */
[----:B------:R-:W-:Y:S05]  /*19910*/  BRA.DIV ~URZ, `(.L_x_2190) ;  /* 0x000039127f007947 */ /* 0x000fea000b800000 */
[----:B------:R2:W3:Y:S04]  /*19920*/  SHFL.IDX PT, R10, R6, R0, 0x1f ;  /* 0x00001f00060a7589 */ /* 0x0004e800000e0000 */
[----:B------:R2:W4:Y:S02]  /*19930*/  SHFL.IDX PT, R7, R7, R0, 0x1f ;  /* 0x00001f0007077589 */ /* 0x00052400000e0000 */
.L_x_2261:
[----:B------:R-:W-:Y:S01]  /*19940*/  ISETP.NE.AND P0, PT, R5, RZ, PT ;  /* 0x000000ff0500720c */ /* 0x000fe20003f05270 */
[----:B------:R-:W-:-:S12]  /*19950*/  BSSY B0, `(.L_x_2191) ;  /* 0x0000005000007945 */ /* 0x000fd80003800000 */
[----:B------:R-:W-:Y:S05]  /*19960*/  @!P0 BRA `(.L_x_2192) ;  /* 0x0000003000008947 */ /* 0x000fea0003800000 */
[----:B--2---:R-:W-:Y:S01]  /*19970*/  IADD3 R0, R0, -0x1, RZ ;  /* 0xffffffff00007810 */ /* 0x004fe20007ffe0ff */
[----:B------:R-:W-:Y:S05]  /*19980*/  BRA.DIV ~URZ, `(.L_x_2193) ;  /* 0x000039727f007947 */ /* 0x000fea000b800000 */
[----:B------:R2:W1:Y:S02]  /*19990*/  SHFL.IDX PT, R11, R4, R0, 0x1f ;  /* 0x00001f00040b7589 */ /* 0x00046400000e0000 */
.L_x_2192:
[----:B------:R-:W-:Y:S05]  /*199a0*/  BSYNC B0 ;  /* 0x0000000000007941 */ /* 0x000fea0003800000 */
.L_x_2191:
[----:B----4-:R-:W-:Y:S01]  /*199b0*/  ISETP.NE.AND P0, PT, R7, 0x1, PT ;  /* 0x000000010700780c */ /* 0x010fe20003f05270 */
[----:B-1----:R-:W-:Y:S01]  /*199c0*/  IMAD R248, R11, c[0x0][0x538], R8 ;  /* 0x00014e000bf87a24 */ /* 0x002fe200078e0208 */
[----:B------:R-:W-:Y:S04]  /*199d0*/  BSSY B0, `(.L_x_2194) ;  /* 0x0000082000007945 */ /* 0x000fe80003800000 */
[----:B------:R-:W-:-:S07]  /*199e0*/  IADD3 R9, -R248, R9, RZ ;  /* 0x00000009f8097210 */ /* 0x000fce0007ffe1ff */
[----:B------:R-:W-:Y:S05]  /*199f0*/  @!P0 BRA `(.L_x_2195) ;  /* 0x000003d000008947 */ /* 0x000fea0003800000 */
[-C--:B---3--:R-:W-:Y:S02]  /*19a00*/  IABS R2, R10.reuse ;  /* 0x0000000a00027213 */ /* 0x088fe40000000000 */
[----:B------:R-:W-:Y:S02]  /*19a10*/  IABS R8, R10 ;  /* 0x0000000a00087213 */ /* 0x000fe40000000000 */
[----:B--2---:R-:W1:Y:S08]  /*19a20*/  I2F.RP R0, R2 ;  /* 0x0000000200007306 */ /* 0x004e700000209400 */
        /* <DEDUP_REMOVED lines=52> */
[--C-:B------:R-:W-:Y:S02]  /*19d70*/  IMAD.MOV R3, RZ, RZ, -R2.reuse ;  /* 0x000000ffff037224 */ /* 0x100fe400078e0a02 */
[C---:B------:R-:W-:Y:S02]  /*19d80*/  IMAD R2, R7.reuse, 0x1000000, R2 ;  /* 0x0100000007027824 */ /* 0x040fe400078e0202 */
[----:B------:R-:W-:Y:S02]  /*19d90*/  IMAD R3, R7, R3, R0 ;  /* 0x0000000307037224 */ /* 0x000fe400078e0200 */
[----:B------:R-:W-:Y:S02]  /*19da0*/  IMAD R0, R10, R4, R9 ;  /* 0x000000040a007224 */ /* 0x000fe400078e0209 */
[----:B------:R-:W-:Y:S01]  /*19db0*/  IMAD R250, R3, 0x10000, R2 ;  /* 0x0001000003fa7824 */ /* 0x000fe200078e0202 */
[----:B------:R-:W-:Y:S05]  /*19dc0*/  BRA `(.L_x_2196) ;  /* 0x0000042000007947 */ /* 0x000fea0003800000 */
.L_x_2195:
[----:B------:R-:W-:-:S04]  /*19dd0*/  IMAD.MOV.U32 R2, RZ, RZ, 0x4 ;  /* 0x00000004ff027424 */ /* 0x000fc800078e00ff */
[----:B------:R-:W-:-:S05]  /*19de0*/  IMAD.WIDE R2, R251, R2, c[0x0][0x590] ;  /* 0x00016400fb027625 */ /* 0x000fca00078e0202 */
[----:B--2---:R-:W2:Y:S02]  /*19df0*/  LDG.E R4, [R2.64] ;  /* 0x0000000602047981 */ /* 0x004ea4000c1e1900 */
        /* <DEDUP_REMOVED lines=28> */
[----:B------:R-:W-:Y:S02]  /*19fc0*/  IMAD R11, R4, R0, RZ ;  /* 0x00000000040b7224 */ /* 0x000fe400078e02ff */
[----:B------:R-:W-:-:S03]  /*19fd0*/  IMAD.MOV R0, RZ, RZ, -R0 ;  /* 0x000000ffff007224 */ /* 0x000fc600078e0a00 */
[----:B------:R-:W-:Y:S01]  /*19fe0*/  IADD3 R2, -R11, c[0x0][0x538], RZ ;  /* 0x00014e000b027a10 */ /* 0x000fe20007ffe1ff */
[----:B------:R-:W-:-:S03]  /*19ff0*/  IMAD R7, R8, R0, R9 ;  /* 0x0000000008077224 */ /* 0x000fc600078e0209 */
[----:B------:R-:W-:Y:S01]  /*1a000*/  IMNMX R2, R4, R2, PT ;  /* 0x0000000204027217 */ /* 0x000fe20003800200 */
[----:B------:R-:W-:-:S03]  /*1a010*/  IMAD.MOV.U32 R4, RZ, RZ, RZ ;  /* 0x000000ffff047224 */ /* 0x000fc600078e00ff */
[-C--:B------:R-:W-:Y:S02]  /*1a020*/  IABS R3, R2.reuse ;  /* 0x0000000200037213 */ /* 0x080fe40000000000 */
[----:B------:R-:W-:-:S03]  /*1a030*/  IABS R8, R2 ;  /* 0x0000000200087213 */ /* 0x000fc60000000000 */
[----:B------:R-:W-:-:S04]  /*1a040*/  IMAD.MOV.U32 R6, RZ, RZ, R3 ;  /* 0x000000ffff067224 */ /* 0x000fc800078e0003 */
[----:B------:R-:W1:Y:S08]  /*1a050*/  I2F.RP R3, R6 ;  /* 0x0000000600037306 */ /* 0x000e700000209400 */
[----:B-1----:R-:W1:Y:S02]  /*1a060*/  MUFU.RCP R3, R3 ;  /* 0x0000000300037308 */ /* 0x002e640000001000 */
[----:B-1----:R-:W-:-:S06]  /*1a070*/  IADD3 R3, R3, 0xffffffe, RZ ;  /* 0x0ffffffe03037810 */ /* 0x002fcc0007ffe0ff */
[----:B------:R-:W1:Y:S02]  /*1a080*/  F2I.FTZ.U32.TRUNC.NTZ R5, R3 ;  /* 0x0000000300057305 */ /* 0x000e64000021f000 */
[----:B-1----:R-:W-:-:S05]  /*1a090*/  IMAD.MOV R3, RZ, RZ, -R5 ;  /* 0x000000ffff037224 */ /* 0x002fca00078e0a05 */
[----:B------:R-:W-:Y:S02]  /*1a0a0*/  MOV R0, R3 ;  /* 0x0000000300007202 */ /* 0x000fe40000000f00 */
[----:B------:R-:W-:-:S03]  /*1a0b0*/  IABS R3, R7 ;  /* 0x0000000700037213 */ /* 0x000fc60000000000 */
[----:B------:R-:W-:-:S04]  /*1a0c0*/  IMAD R0, R0, R6, RZ ;  /* 0x0000000600007224 */ /* 0x000fc800078e02ff */
        /* <DEDUP_REMOVED lines=18> */
.L_x_2196:
[----:B------:R-:W-:Y:S05]  /*1a1f0*/  BSYNC B0 ;  /* 0x0000000000007941 */ /* 0x000fea0003800000 */
.L_x_2194:
[----:B------:R-:W-:-:S04]  /*1a200*/  LOP3.LUT R0, RZ, R0, RZ, 0x33, !PT ;  /* 0x00000000ff007212 */ /* 0x000fc800078e33ff */
[----:B------:R-:W-:Y:S01]  /*1a210*/  IADD3 R249, R0, R10, RZ ;  /* 0x0000000a00f97210 */ /* 0x000fe20007ffe0ff */
[----:B------:R-:W-:Y:S05]  /*1a220*/  BRA `(.L_x_2197) ;  /* 0x0000004000007947 */ /* 0x000fea0003800000 */
.L_x_2185:
[----:B------:R-:W-:Y:S01]  /*1a230*/  IMAD.MOV.U32 R248, RZ, RZ, R9 ;  /* 0x000000fffff87224 */ /* 0x000fe200078e0009 */
[----:B------:R-:W-:Y:S01]  /*1a240*/  MOV R250, RZ ;  /* 0x000000ff00fa7202 */ /* 0x000fe20000000f00 */
[----:B------:R-:W-:Y:S01]  /*1a250*/  IMAD.MOV.U32 R249, RZ, RZ, RZ ;  /* 0x000000fffff97224 */ /* 0x000fe200078e00ff */
[----:B------:R-:W-:Y:S02]  /*1a260*/  MOV R251, c[0x0][0x53c] ;  /* 0x00014f0000fb7a02 */ /* 0x000fe40000000f00 */
.L_x_2197:
[----:B------:R-:W-:Y:S05]  /*1a270*/  BSYNC B1 ;  /* 0x0000000000017941 */ /* 0x000fea0003800000 */
.L_x_2183:
[----:B------:R-:W-:Y:S01]  /*1a280*/  WARPSYNC 0xffffffff ;  /* 0xffffffff00007948 */ /* 0x000fe20003800000 */
[----:B------:R-:W-:Y:S01]  /*1a290*/  BAR.SYNC.DEFER_BLOCKING 0x4, 0x100 ;  /* 0x0104000000007b1d */ /* 0x000fe20000010000 */
[----:B------:R-:W-:-:S13]  /*1a2a0*/  ISETP.NE.AND P0, PT, R12, RZ, PT ;  /* 0x000000ff0c00720c */ /* 0x000fda0003f05270 */
[----:B------:R2:W-:Y:S04]  /*1a2b0*/  @!P0 STS.128 [0x20100], R248 ;  /* 0x020100f8ff008388 */ /* 0x0005e80000000c00 */
[----:B------:R-:W-:Y:S06]  /*1a2c0*/  BAR.ARV 0x5, 0x100 ;  /* 0x0144000000007b1d */ /* 0x000fec0000002000 */
.L_x_2178:
[----:B-1----:R-:W-:-:S13]  /*1a2d0*/  ISETP.GE.AND P0, PT, R251, c[0x0][0x53c], PT ;  /* 0x00014f00fb007a0c */ /* 0x002fda0003f06270 */
[----:B--23--:R-:W-:Y:S01]  /*1a2e0*/  @P0 CALL.REL.NOINC `(.L_x_2198) ;  /* 0x0000001000000944 */ /* 0x00cfe20003c00000 */
[----:B------:R-:W-:Y:S05]  /*1a2f0*/  BRA `(.L_x_2199) ;  /* 0xfffe78b000007947 */ /* 0x000fea000383ffff */
.L_x_2198:
[----:B------:R-:W-:Y:S05]  /*1a300*/  EXIT ;  /* 0x000000000000794d */ /* 0x000fea0003800000 */
.L_x_2022:
[----:B------:R-:W-:Y:S01]  /*1a310*/  IMAD.MOV.U32 R0, RZ, RZ, R5 ;  /* 0x000000ffff007224 */ /* 0x000fe200078e0005 */
[----:B------:R-:W-:Y:S02]  /*1a320*/  MOV R3, 0x1 ;  /* 0x0000000100037802 */ /* 0x000fe40000000f00 */
[----:B------:R-:W-:Y:S02]  /*1a330*/  MOV R2, 0x1a350 ;  /* 0x0001a35000027802 */ /* 0x000fe40000000f00 */
[----:B--2---:R-:W-:Y:S05]  /*1a340*/  CALL.REL.NOINC `($__internal_37_$__cuda_sm70_shflsync_up_p) ;  /* 0x000030e000007944 */ /* 0x004fea0003c00000 */
[----:B------:R-:W-:Y:S01]  /*1a350*/  MOV R0, R4 ;  /* 0x0000000400007202 */ /* 0x000fe20000000f00 */
[----:B------:R-:W-:Y:S05]  /*1a360*/  BRA `(.L_x_2200) ;  /* 0xfffe60d000007947 */ /* 0x000fea000383ffff */
.L_x_2023:
[----:B------:R-:W-:Y:S01]  /*1a370*/  IMAD.MOV.U32 R0, RZ, RZ, R5 ;  /* 0x000000ffff007224 */ /* 0x000fe200078e0005 */
[----:B------:R-:W-:Y:S02]  /*1a380*/  MOV R3, 0x2 ;  /* 0x0000000200037802 */ /* 0x000fe40000000f00 */
[----:B------:R-:W-:Y:S02]  /*1a390*/  MOV R2, 0x1a3b0 ;  /* 0x0001a3b000027802 */ /* 0x000fe40000000f00 */
[----:B--2---:R-:W-:Y:S05]  /*1a3a0*/  CALL.REL.NOINC `($__internal_37_$__cuda_sm70_shflsync_up_p) ;  /* 0x0000308000007944 */ /* 0x004fea0003c00000 */
[----:B------:R-:W-:Y:S01]  /*1a3b0*/  SEL R4, R4, RZ, P4 ;  /* 0x000000ff04047207 */ /* 0x000fe20002000000 */
[----:B------:R-:W-:Y:S01]  /*1a3c0*/  IMAD.MOV.U32 R3, RZ, RZ, 0x4 ;  /* 0x00000004ff037424 */ /* 0x000fe200078e00ff */
[----:B------:R-:W-:-:S03]  /*1a3d0*/  MOV R2, 0x1a400 ;  /* 0x0001a40000027802 */ /* 0x000fc60000000f00 */
[----:B------:R-:W-:Y:S02]  /*1a3e0*/  IMAD.IADD R0, R5, 0x1, R4 ;  /* 0x0000000105007824 */ /* 0x000fe400078e0204 */
[----:B------:R-:W-:Y:S05]  /*1a3f0*/  CALL.REL.NOINC `($__internal_37_$__cuda_sm70_shflsync_up_p) ;  /* 0x0000303000007944 */ /* 0x000fea0003c00000 */
        /* <DEDUP_REMOVED lines=12> */
[----:B------:R-:W-:Y:S02]  /*1a4c0*/  MOV R220, 0x1f ;  /* 0x0000001f00dc7802 */ /* 0x000fe40000000f00 */
[----:B------:R-:W-:Y:S01]  /*1a4d0*/  MOV R3, 0x1a510 ;  /* 0x0001a51000037802 */ /* 0x000fe20000000f00 */
[----:B------:R-:W-:-:S04]  /*1a4e0*/  IMAD.IADD R4, R0, 0x1, R4 ;  /* 0x0000000100047824 */ /* 0x000fc800078e0204 */
[----:B------:R-:W-:Y:S02]  /*1a4f0*/  IMAD.MOV.U32 R219, RZ, RZ, R4 ;  /* 0x000000ffffdb7224 */ /* 0x000fe400078e0004 */
[----:B------:R-:W-:Y:S05]  /*1a500*/  CALL.REL.NOINC `($__internal_36_$__cuda_sm70_shflsync_idx_p) ;  /* 0x00002ec000007944 */ /* 0x000fea0003c00000 */
[----:B------:R-:W-:Y:S01]  /*1a510*/  MOV R0, R219 ;  /* 0x000000db00007202 */ /* 0x000fe20000000f00 */
[----:B------:R-:W-:Y:S05]  /*1a520*/  BRA `(.L_x_2201) ;  /* 0xfffe601000007947 */ /* 0x000fea000383ffff */
.L_x_2025:
[----:B------:R-:W-:Y:S02]  /*1a530*/  SEL R0, RZ, 0x1, P0 ;  /* 0x00000001ff007807 */ /* 0x000fe40000000000 */
[----:B------:R-:W-:Y:S02]  /*1a540*/  MOV R2, 0x1a560 ;  /* 0x0001a56000027802 */ /* 0x000fe40000000f00 */
[----:B--2---:R-:W-:Y:S05]  /*1a550*/  CALL.REL.NOINC `($__internal_38_$__cuda_sm70_votesync_ballot) ;  /* 0x00002f3000007944 */ /* 0x004fea0003c00000 */
[----:B------:R-:W-:Y:S01]  /*1a560*/  MOV R6, R0 ;  /* 0x0000000000067202 */ /* 0x000fe20000000f00 */
[----:B------:R-:W-:Y:S05]  /*1a570*/  BRA `(.L_x_2202) ;  /* 0xfffe605000007947 */ /* 0x000fea000383ffff */
.L_x_2026:
[----:B------:R-:W-:Y:S01]  /*1a580*/  IMAD.MOV.U32 R219, RZ, RZ, R9 ;  /* 0x000000ffffdb7224 */ /* 0x000fe200078e0009 */
[----:B------:R-:W-:Y:S01]  /*1a590*/  MOV R2, R0 ;  /* 0x0000000000027202 */ /* 0x000fe20000000f00 */
[----:B------:R-:W-:Y:S01]  /*1a5a0*/  IMAD.MOV.U32 R220, RZ, RZ, 0x1f ;  /* 0x0000001fffdc7424 */ /* 0x000fe200078e00ff */
[----:B------:R-:W-:Y:S02]  /*1a5b0*/  MOV R3, 0x1a5d0 ;  /* 0x0001a5d000037802 */ /* 0x000fe40000000f00 */
[----:B------:R-:W-:Y:S05]  /*1a5c0*/  CALL.REL.NOINC `($__internal_36_$__cuda_sm70_shflsync_idx_p) ;  /* 0x00002e0000007944 */ /* 0x000fea0003c00000 */
[----:B------:R-:W-:Y:S01]  /*1a5d0*/  IMAD.MOV.U32 R12, RZ, RZ, R219 ;  /* 0x000000ffff0c7224 */ /* 0x000fe200078e00db */
[----:B------:R-:W-:Y:S01]  /*1a5e0*/  MOV R219, R8 ;  /* 0x0000000800db7202 */ /* 0x000fe20000000f00 */
[----:B------:R-:W-:Y:S01]  /*1a5f0*/  IMAD.MOV.U32 R5, RZ, RZ, RZ ;  /* 0x000000ffff057224 */ /* 0x000fe200078e00ff */
[----:B------:R-:W-:Y:S01]  /*1a600*/  MOV R2, R0 ;  /* 0x0000000000027202 */ /* 0x000fe20000000f00 */
[----:B------:R-:W-:Y:S01]  /*1a610*/  IMAD.MOV.U32 R220, RZ, RZ, 0x1f ;  /* 0x0000001fffdc7424 */ /* 0x000fe200078e00ff */
[----:B------:R-:W-:-:S02]  /*1a620*/  MOV R3, 0x1a640 ;  /* 0x0001a64000037802 */ /* 0x000fc40000000f00 */
[----:B------:R-:W-:Y:S05]  /*1a630*/  CALL.REL.NOINC `($__internal_36_$__cuda_sm70_shflsync_idx_p) ;  /* 0x00002d9000007944 */ /* 0x000fea0003c00000 */
[----:B------:R-:W-:Y:S01]  /*1a640*/  MOV R9, R219 ;  /* 0x000000db00097202 */ /* 0x000fe20000000f00 */
[----:B------:R-:W-:Y:S05]  /*1a650*/  BRA `(.L_x_2203) ;  /* 0xfffe5fd000007947 */ /* 0x000fea000383ffff */
.L_x_2029:
[----:B------:R-:W-:Y:S01]  /*1a660*/  IMAD.MOV.U32 R219, RZ, RZ, R4 ;  /* 0x000000ffffdb7224 */ /* 0x000fe200078e0004 */
[----:B------:R-:W-:Y:S01]  /*1a670*/  MOV R2, R0 ;  /* 0x0000000000027202 */ /* 0x000fe20000000f00 */
[----:B------:R-:W-:Y:S01]  /*1a680*/  IMAD.MOV.U32 R220, RZ, RZ, 0x1f ;  /* 0x0000001fffdc7424 */ /* 0x000fe200078e00ff */
[----:B------:R-:W-:-:S02]  /*1a690*/  MOV R3, 0x1a6b0 ;  /* 0x0001a6b000037802 */ /* 0x000fc40000000f00 */
[----:B--23--:R-:W-:Y:S05]  /*1a6a0*/  CALL.REL.NOINC `($__internal_36_$__cuda_sm70_shflsync_idx_p) ;  /* 0x00002d2000007944 */ /* 0x00cfea0003c00000 */
[----:B------:R-:W-:Y:S01]  /*1a6b0*/  MOV R5, R219 ;  /* 0x000000db00057202 */ /* 0x000fe20000000f00 */
[----:B------:R-:W-:Y:S05]  /*1a6c0*/  BRA `(.L_x_2028) ;  /* 0xfffe5fc000007947 */ /* 0x000fea000383ffff */
.L_x_2048:
[----:B------:R-:W-:Y:S01]  /*1a6d0*/  IMAD.MOV.U32 R219, RZ, RZ, R5 ;  /* 0x000000ffffdb7224 */ /* 0x000fe200078e0005 */
[----:B------:R-:W-:Y:S01]  /*1a6e0*/  MOV R2, RZ ;  /* 0x000000ff00027202 */ /* 0x000fe20000000f00 */
[----:B------:R-:W-:Y:S01]  /*1a6f0*/  IMAD.MOV.U32 R220, RZ, RZ, 0x181f ;  /* 0x0000181fffdc7424 */ /* 0x000fe200078e00ff */
[----:B------:R-:W-:-:S02]  /*1a700*/  MOV R3, 0x1a720 ;  /* 0x0001a72000037802 */ /* 0x000fc40000000f00 */
[----:B-----5:R-:W-:Y:S05]  /*1a710*/  CALL.REL.NOINC `($__internal_36_$__cuda_sm70_shflsync_idx_p) ;  /* 0x00002cb000007944 */ /* 0x020fea0003c00000 */
[----:B------:R-:W-:Y:S01]  /*1a720*/  MOV R4, R219 ;  /* 0x000000db00047202 */ /* 0x000fe20000000f00 */
[----:B------:R-:W-:Y:S05]  /*1a730*/  BRA `(.L_x_2204) ;  /* 0xfffe851000007947 */ /* 0x000fea000383ffff */
.L_x_2049:
[----:B------:R-:W-:Y:S01]  /*1a740*/  IMAD.MOV.U32 R219, RZ, RZ, R14 ;  /* 0x000000ffffdb7224 */ /* 0x000fe200078e000e */
[----:B------:R-:W-:Y:S01]  /*1a750*/  MOV R2, RZ ;  /* 0x000000ff00027202 */ /* 0x000fe20000000f00 */
[----:B------:R-:W-:Y:S01]  /*1a760*/  IMAD.MOV.U32 R220, RZ, RZ, 0x181f ;  /* 0x0000181fffdc7424 */ /* 0x000fe200078e00ff */
[----:B------:R-:W-:-:S02]  /*1a770*/  MOV R3, 0x1a790 ;  /* 0x0001a79000037802 */ /* 0x000fc40000000f00 */
[----:B-12--5:R-:W-:Y:S05]  /*1a780*/  CALL.REL.NOINC `($__internal_36_$__cuda_sm70_shflsync_idx_p) ;  /* 0x00002c4000007944 */ /* 0x026fea0003c00000 */
[----:B------:R-:W-:Y:S01]  /*1a790*/  MOV R0, R219 ;  /* 0x000000db00007202 */ /* 0x000fe20000000f00 */
[----:B------:R-:W-:Y:S05]  /*1a7a0*/  BRA `(.L_x_2205) ;  /* 0xfffe84c000007947 */ /* 0x000fea000383ffff */
.L_x_2052:
[----:B------:R-:W-:Y:S01]  /*1a7b0*/  IMAD.MOV.U32 R219, RZ, RZ, R5 ;  /* 0x000000ffffdb7224 */ /* 0x000fe200078e0005 */
[----:B--2---:R-:W-:Y:S01]  /*1a7c0*/  MOV R2, 0x1 ;  /* 0x0000000100027802 */ /* 0x004fe20000000f00 */
[----:B------:R-:W-:Y:S01]  /*1a7d0*/  IMAD.MOV.U32 R220, RZ, RZ, 0x181f ;  /* 0x0000181fffdc7424 */ /* 0x000fe200078e00ff */
[----:B------:R-:W-:-:S02]  /*1a7e0*/  MOV R3, 0x1a800 ;  /* 0x0001a80000037802 */ /* 0x000fc40000000f00 */
[----:B-1-345:R-:W-:Y:S05]  /*1a7f0*/  CALL.REL.NOINC `($__internal_36_$__cuda_sm70_shflsync_idx_p) ;  /* 0x00002bd000007944 */ /* 0x03afea0003c00000 */
[----:B------:R-:W-:Y:S01]  /*1a800*/  IMAD.MOV.U32 R4, RZ, RZ, R219 ;  /* 0x000000ffff047224 */ /* 0x000fe200078e00db */
[----:B------:R-:W-:Y:S01]  /*1a810*/  MOV R2, 0x1 ;  /* 0x0000000100027802 */ /* 0x000fe20000000f00 */
[----:B------:R-:W-:Y:S01]  /*1a820*/  IMAD.MOV.U32 R219, RZ, RZ, R14 ;  /* 0x000000ffffdb7224 */ /* 0x000fe200078e000e */
[----:B------:R-:W-:-:S02]  /*1a830*/  MOV R220, 0x181f ;  /* 0x0000181f00dc7802 */ /* 0x000fc40000000f00 */
[----:B------:R-:W-:Y:S02]  /*1a840*/  MOV R3, 0x1a860 ;  /* 0x0001a86000037802 */ /* 0x000fe40000000f00 */
[----:B------:R-:W-:Y:S05]  /*1a850*/  CALL.REL.NOINC `($__internal_36_$__cuda_sm70_shflsync_idx_p) ;  /* 0x00002b7000007944 */ /* 0x000fea0003c00000 */
[----:B------:R-:W-:Y:S01]  /*1a860*/  MOV R0, R219 ;  /* 0x000000db00007202 */ /* 0x000fe20000000f00 */
[----:B------:R-:W-:Y:S05]  /*1a870*/  BRA `(.L_x_2206) ;  /* 0xfffe85b000007947 */ /* 0x000fea000383ffff */
.L_x_2055:
[----:B------:R-:W-:Y:S01]  /*1a880*/  IMAD.MOV.U32 R219, RZ, RZ, R5 ;  /* 0x000000ffffdb7224 */ /* 0x000fe200078e0005 */
[----:B-1----:R-:W-:Y:S01]  /*1a890*/  MOV R2, 0x2 ;  /* 0x0000000200027802 */ /* 0x002fe20000000f00 */
[----:B------:R-:W-:Y:S01]  /*1a8a0*/  IMAD.MOV.U32 R220, RZ, RZ, 0x181f ;  /* 0x0000181fffdc7424 */ /* 0x000fe200078e00ff */
[----:B------:R-:W-:Y:S02]  /*1a8b0*/  MOV R3, 0x1a8d0 ;  /* 0x0001a8d000037802 */ /* 0x000fe40000000f00 */
[----:B--2345:R-:W-:Y:S05]  /*1a8c0*/  CALL.REL.NOINC `($__internal_36_$__cuda_sm70_shflsync_idx_p) ;  /* 0x00002b0000007944 */ /* 0x03cfea0003c00000 */
[----:B------:R-:W-:Y:S01]  /*1a8d0*/  MOV R4, R219 ;  /* 0x000000db00047202 */ /* 0x000fe20000000f00 */
[----:B------:R-:W-:Y:S05]  /*1a8e0*/  BRA `(.L_x_2207) ;  /* 0xfffe86e000007947 */ /* 0x000fea000383ffff */
.L_x_2056:
[----:B------:R-:W-:Y:S01]  /*1a8f0*/  IMAD.MOV.U32 R219, RZ, RZ, R14 ;  /* 0x000000ffffdb7224 */ /* 0x000fe200078e000e */
[----:B------:R-:W-:Y:S01]  /*1a900*/  MOV R2, 0x2 ;  /* 0x0000000200027802 */ /* 0x000fe20000000f00 */
[----:B------:R-:W-:Y:S01]  /*1a910*/  IMAD.MOV.U32 R220, RZ, RZ, 0x181f ;  /* 0x0000181fffdc7424 */ /* 0x000fe200078e00ff */
[----:B------:R-:W-:Y:S02]  /*1a920*/  MOV R3, 0x1a940 ;  /* 0x0001a94000037802 */ /* 0x000fe40000000f00 */
[----:B-12345:R-:W-:Y:S05]  /*1a930*/  CALL.REL.NOINC `($__internal_36_$__cuda_sm70_shflsync_idx_p) ;  /* 0x00002a9000007944 */ /* 0x03efea0003c00000 */
[----:B------:R-:W-:Y:S01]  /*1a940*/  MOV R0, R219 ;  /* 0x000000db00007202 */ /* 0x000fe20000000f00 */
[----:B------:R-:W-:Y:S05]  /*1a950*/  BRA `(.L_x_2208) ;  /* 0xfffe869000007947 */ /* 0x000fea000383ffff */
.L_x_2059:
[----:B------:R-:W-:Y:S01]  /*1a960*/  IMAD.MOV.U32 R219, RZ, RZ, R5 ;  /* 0x000000ffffdb7224 */ /* 0x000fe200078e0005 */
[----:B-1----:R-:W-:Y:S01]  /*1a970*/  MOV R2, 0x3 ;  /* 0x0000000300027802 */ /* 0x002fe20000000f00 */
[----:B------:R-:W-:Y:S01]  /*1a980*/  IMAD.MOV.U32 R220, RZ, RZ, 0x181f ;  /* 0x0000181fffdc7424 */ /* 0x000fe200078e00ff */
[----:B------:R-:W-:-:S02]  /*1a990*/  MOV R3, 0x1a9b0 ;  /* 0x0001a9b000037802 */ /* 0x000fc40000000f00 */
[----:B--2345:R-:W-:Y:S05]  /*1a9a0*/  CALL.REL.NOINC `($__internal_36_$__cuda_sm70_shflsync_idx_p) ;  /* 0x00002a2000007944 */ /* 0x03cfea0003c00000 */
        /* <DEDUP_REMOVED lines=8> */
.L_x_2062:
[----:B------:R-:W-:Y:S01]  /*1aa30*/  IMAD.MOV.U32 R219, RZ, RZ, R5 ;  /* 0x000000ffffdb7224 */ /* 0x000fe200078e0005 */
[----:B------:R-:W-:Y:S01]  /*1aa40*/  MOV R2, RZ ;  /* 0x000000ff00027202 */ /* 0x000fe20000000f00 */
[----:B------:R-:W-:Y:S01]  /*1aa50*/  IMAD.MOV.U32 R220, RZ, RZ, 0x181f ;  /* 0x0000181fffdc7424 */ /* 0x000fe200078e00ff */
[----:B------:R-:W-:Y:S02]  /*1aa60*/  MOV R3, 0x1aa80 ;  /* 0x0001aa8000037802 */ /* 0x000fe40000000f00 */
[----:B------:R-:W-:Y:S05]  /*1aa70*/  CALL.REL.NOINC `($__internal_36_$__cuda_sm70_shflsync_idx_p) ;  /* 0x0000295000007944 */ /* 0x000fea0003c00000 */
[----:B------:R-:W-:Y:S01]  /*1aa80*/  MOV R4, R219 ;  /* 0x000000db00047202 */ /* 0x000fe20000000f00 */
[----:B------:R-:W-:Y:S05]  /*1aa90*/  BRA `(.L_x_2210) ;  /* 0xfffea5e000007947 */ /* 0x000fea000383ffff */
.L_x_2063:
[----:B------:R-:W-:Y:S01]  /*1aaa0*/  IMAD.MOV.U32 R219, RZ, RZ, R10 ;  /* 0x000000ffffdb7224 */ /* 0x000fe200078e000a */
[----:B------:R-:W-:Y:S01]  /*1aab0*/  MOV R2, RZ ;  /* 0x000000ff00027202 */ /* 0x000fe20000000f00 */
[----:B------:R-:W-:Y:S01]  /*1aac0*/  IMAD.MOV.U32 R220, RZ, RZ, 0x181f ;  /* 0x0000181fffdc7424 */ /* 0x000fe200078e00ff */
[----:B------:R-:W-:Y:S02]  /*1aad0*/  MOV R3, 0x1aaf0 ;  /* 0x0001aaf000037802 */ /* 0x000fe40000000f00 */
[----:B-12---:R-:W-:Y:S05]  /*1aae0*/  CALL.REL.NOINC `($__internal_36_$__cuda_sm70_shflsync_idx_p) ;  /* 0x000028e000007944 */ /* 0x006fea0003c00000 */
[----:B------:R-:W-:Y:S01]  /*1aaf0*/  ISETP.GE.AND P0, PT, R217, c[0x0][0x1d4], PT ;  /* 0x00007500d9007a0c */ /* 0x000fe20003f06270 */
[----:B------:R-:W-:Y:S01]  /*1ab00*/  IMAD.MOV.U32 R220, RZ, RZ, 0x181f ;  /* 0x0000181fffdc7424 */ /* 0x000fe200078e00ff */
[----:B------:R-:W-:-:S02]  /*1ab10*/  IADD3 R2, P1, R219, R103, RZ ;  /* 0x00000067db027210 */ /* 0x000fc40007f3e0ff */
[----:B------:R-:W-:Y:S02]  /*1ab20*/  SEL R14, RZ, 0x10, P0 ;  /* 0x00000010ff0e7807 */ /* 0x000fe40000000000 */
[----:B------:R-:W-:Y:S01]  /*1ab30*/  ISETP.GE.AND P2, PT, R223, c[0x0][0x1d4], PT ;  /* 0x00007500df007a0c */ /* 0x000fe20003f46270 */
[----:B------:R-:W-:Y:S01]  /*1ab40*/  IMAD.X R3, R4, 0x1, R96, P1 ;  /* 0x0000000104037824 */ /* 0x000fe200008e0660 */
[----:B------:R-:W-:Y:S02]  /*1ab50*/  IADD3 R8, P1, R219, R104, RZ ;  /* 0x00000068db087210 */ /* 0x000fe40007f3e0ff */
[----:B------:R-:W-:-:S03]  /*1ab60*/  SEL R13, RZ, 0x10, P2 ;  /* 0x00000010ff0d7807 */ /* 0x000fc60001000000 */
[----:B------:R-:W-:Y:S01]  /*1ab70*/  @!PT LDS RZ, [RZ] ;  /* 0x00000000fffff984 */ /* 0x000fe20000000800 */
        /* <DEDUP_REMOVED lines=11> */
[----:B-1----:R-:W-:Y:S01]  /*1ac30*/  IADD3 R2, P3, R219, R106, RZ ;  /* 0x0000006adb027210 */ /* 0x002fe20007f7e0ff */
[----:B------:R-:W-:Y:S01]  /*1ac40*/  IMAD.MOV.U32 R219, RZ, RZ, R5 ;  /* 0x000000ffffdb7224 */ /* 0x000fe200078e0005 */
[----:B------:R-:W-:-:S03]  /*1ac50*/  SEL R5, RZ, 0x10, P0 ;  /* 0x00000010ff057807 */ /* 0x000fc60000000000 */
[----:B------:R-:W-:-:S05]  /*1ac60*/  IMAD.X R3, R4, 0x1, R99, P3 ;  /* 0x0000000104037824 */ /* 0x000fca00018e0663 */
[----:B------:R1:W-:Y:S02]  /*1ac70*/  LDGSTS.E.BYPASS.LTC128B.128 [R215+0xe100], [R2.64], !P0 ;  /* 0x0e10000002d77fae */ /* 0x0003e4000c101d46 */
[----:B-1----:R-:W-:Y:S01]  /*1ac80*/  IMAD.MOV.U32 R2, RZ, RZ, 0x1 ;  /* 0x00000001ff027424 */ /* 0x002fe200078e00ff */
[----:B------:R-:W-:Y:S02]  /*1ac90*/  MOV R3, 0x1acb0 ;  /* 0x0001acb000037802 */ /* 0x000fe40000000f00 */
[----:B--2---:R-:W-:Y:S05]  /*1aca0*/  CALL.REL.NOINC `($__internal_36_$__cuda_sm70_shflsync_idx_p) ;  /* 0x0000272000007944 */ /* 0x004fea0003c00000 */
[----:B------:R-:W-:Y:S01]  /*1acb0*/  IMAD.MOV.U32 R4, RZ, RZ, R219 ;  /* 0x000000ffff047224 */ /* 0x000fe200078e00db */
[----:B------:R-:W-:Y:S01]  /*1acc0*/  MOV R2, 0x1 ;  /* 0x0000000100027802 */ /* 0x000fe20000000f00 */
[----:B------:R-:W-:Y:S01]  /*1acd0*/  IMAD.MOV.U32 R219, RZ, RZ, R10 ;  /* 0x000000ffffdb7224 */ /* 0x000fe200078e000a */
[----:B------:R-:W-:Y:S02]  /*1ace0*/  MOV R220, 0x181f ;  /* 0x0000181f00dc7802 */ /* 0x000fe40000000f00 */
[----:B------:R-:W-:Y:S02]  /*1acf0*/  MOV R3, 0x1ad10 ;  /* 0x0001ad1000037802 */ /* 0x000fe40000000f00 */
[----:B------:R-:W-:Y:S05]  /*1ad00*/  CALL.REL.NOINC `($__internal_36_$__cuda_sm70_shflsync_idx_p) ;  /* 0x000026c000007944 */ /* 0x000fea0003c00000 */
[----:B------:R-:W-:Y:S01]  /*1ad10*/  MOV R0, R219 ;  /* 0x000000db00007202 */ /* 0x000fe20000000f00 */
[----:B------:R-:W-:Y:S05]  /*1ad20*/  BRA `(.L_x_2211) ;  /* 0xfffea4f000007947 */ /* 0x000fea000383ffff */
.L_x_2064:
[----:B------:R-:W-:Y:S01]  /*1ad30*/  IMAD.MOV.U32 R219, RZ, RZ, R4 ;  /* 0x000000ffffdb7224 */ /* 0x000fe200078e0004 */
[----:B------:R-:W-:Y:S01]  /*1ad40*/  MOV R2, RZ ;  /* 0x000000ff00027202 */ /* 0x000fe20000000f00 */
[----:B------:R-:W-:Y:S01]  /*1ad50*/  IMAD.MOV.U32 R220, RZ, RZ, 0x1c1f ;  /* 0x00001c1fffdc7424 */ /* 0x000fe200078e00ff */
[----:B------:R-:W-:-:S02]  /*1ad60*/  MOV R3, 0x1ad80 ;  /* 0x0001ad8000037802 */ /* 0x000fc40000000f00 */
[----:B------:R-:W-:Y:S05]  /*1ad70*/  CALL.REL.NOINC `($__internal_36_$__cuda_sm70_shflsync_idx_p) ;  /* 0x0000265000007944 */ /* 0x000fea0003c00000 */
[----:B------:R-:W-:Y:S01]  /*1ad80*/  MOV R3, R219 ;  /* 0x000000db00037202 */ /* 0x000fe20000000f00 */
[----:B------:R-:W-:Y:S05]  /*1ad90*/  BRA `(.L_x_2212) ;  /* 0xfffea74000007947 */ /* 0x000fea000383ffff */
.L_x_2069:
[----:B------:R-:W-:Y:S01]  /*1ada0*/  IMAD.MOV.U32 R219, RZ, RZ, R4 ;  /* 0x000000ffffdb7224 */ /* 0x000fe200078e0004 */
[----:B------:R-:W-:Y:S01]  /*1adb0*/  MOV R2, 0x1 ;  /* 0x0000000100027802 */ /* 0x000fe20000000f00 */
[----:B------:R-:W-:Y:S01]  /*1adc0*/  IMAD.MOV.U32 R220, RZ, RZ, 0x1c1f ;  /* 0x00001c1fffdc7424 */ /* 0x000fe200078e00ff */
[----:B------:R-:W-:-:S02]  /*1add0*/  MOV R3, 0x1adf0 ;  /* 0x0001adf000037802 */ /* 0x000fc40000000f00 */
[----:B-1----:R-:W-:Y:S05]  /*1ade0*/  CALL.REL.NOINC `($__internal_36_$__cuda_sm70_shflsync_idx_p) ;  /* 0x000025e000007944 */ /* 0x002fea0003c00000 */
[----:B------:R-:W-:Y:S01]  /*1adf0*/  MOV R3, R219 ;  /* 0x000000db00037202 */ /* 0x000fe20000000f00 */
[----:B------:R-:W-:Y:S05]  /*1ae00*/  BRA `(.L_x_2213) ;  /* 0xfffeabb000007947 */ /* 0x000fea000383ffff */
.L_x_2074:
[----:B------:R-:W-:Y:S02]  /*1ae10*/  MOV R0, 0x2 ;  /* 0x0000000200007802 */ /* 0x000fe40000000f00 */
[----:B------:R-:W-:-:S02]  /*1ae20*/  MOV R2, 0x1ae40 ;  /* 0x0001ae4000027802 */ /* 0x000fc40000000f00 */
[----:B------:R-:W-:Y:S05]  /*1ae30*/  CALL.REL.NOINC `($__internal_35_$__cuda_sm70_shflsync_bfly_p) ;  /* 0x0000253000007944 */ /* 0x000fea0003c00000 */
[----:B------:R-:W-:Y:S05]  /*1ae40*/  BRA `(.L_x_2214) ;  /* 0xfffeb22000007947 */ /* 0x000fea000383ffff */
.L_x_2075:
[----:B------:R-:W-:Y:S02]  /*1ae50*/  MOV R0, 0x1 ;  /* 0x0000000100007802 */ /* 0x000fe40000000f00 */
[----:B------:R-:W-:-:S02]  /*1ae60*/  MOV R2, 0x1ae80 ;  /* 0x0001ae8000027802 */ /* 0x000fc40000000f00 */
[----:B------:R-:W-:Y:S05]  /*1ae70*/  CALL.REL.NOINC `($__internal_35_$__cuda_sm70_shflsync_bfly_p) ;  /* 0x000024f000007944 */ /* 0x000fea0003c00000 */
[----:B------:R-:W-:Y:S01]  /*1ae80*/  FMNMX.FTZ R132, R4, R0, !PT ;  /* 0x0000000004847209 */ /* 0x000fe20007810000 */
[----:B------:R-:W-:Y:S01]  /*1ae90*/  IMAD.MOV.U32 R4, RZ, RZ, R5 ;  /* 0x000000ffff047224 */ /* 0x000fe200078e0005 */
[----:B------:R-:W-:Y:S01]  /*1aea0*/  MOV R2, 0x1aed0 ;  /* 0x0001aed000027802 */ /* 0x000fe20000000f00 */
[----:B------:R-:W-:-:S02]  /*1aeb0*/  IMAD.MOV.U32 R0, RZ, RZ, 0x2 ;  /* 0x00000002ff007424 */ /* 0x000fc400078e00ff */
[----:B------:R-:W-:Y:S05]  /*1aec0*/  CALL.REL.NOINC `($__internal_35_$__cuda_sm70_shflsync_bfly_p) ;  /* 0x000024a000007944 */ /* 0x000fea0003c00000 */
[----:B------:R-:W-:Y:S01]  /*1aed0*/  FMNMX.FTZ R5, R5, R0, !PT ;  /* 0x0000000005057209 */ /* 0x000fe20007810000 */
[----:B------:R-:W-:Y:S01]  /*1aee0*/  IMAD.MOV.U32 R0, RZ, RZ, 0x1 ;  /* 0x00000001ff007424 */ /* 0x000fe200078e00ff */
[----:B------:R-:W-:-:S03]  /*1aef0*/  MOV R2, 0x1af20 ;  /* 0x0001af2000027802 */ /* 0x000fc60000000f00 */
[----:B------:R-:W-:Y:S02]  /*1af00*/  IMAD.MOV.U32 R4, RZ, RZ, R5 ;  /* 0x000000ffff047224 */ /* 0x000fe400078e0005 */
[----:B------:R-:W-:Y:S05]  /*1af10*/  CALL.REL.NOINC `($__internal_35_$__cuda_sm70_shflsync_bfly_p) ;  /* 0x0000245000007944 */ /* 0x000fea0003c00000 */
[----:B------:R-:W-:Y:S01]  /*1af20*/  MOV R3, R0 ;  /* 0x0000000000037202 */ /* 0x000fe20000000f00 */
[----:B------:R-:W-:Y:S05]  /*1af30*/  BRA `(.L_x_2215) ;  /* 0xfffeb1a000007947 */ /* 0x000fea000383ffff */
.L_x_2083:
[----:B------:R-:W-:Y:S01]  /*1af40*/  MOV R2, RZ ;  /* 0x000000ff00027202 */ /* 0x000fe20000000f00 */
[----:B------:R-:W-:Y:S01]  /*1af50*/  IMAD.MOV.U32 R219, RZ, RZ, R5 ;  /* 0x000000ffffdb7224 */ /* 0x000fe200078e0005 */
[----:B------:R-:W-:Y:S01]  /*1af60*/  MOV R3, 0x1af90 ;  /* 0x0001af9000037802 */ /* 0x000fe20000000f00 */
[----:B------:R-:W-:Y:S02]  /*1af70*/  IMAD.MOV.U32 R220, RZ, RZ, 0x181f ;  /* 0x0000181fffdc7424 */ /* 0x000fe400078e00ff */
[----:B-1234-:R-:W-:Y:S05]  /*1af80*/  CALL.REL.NOINC `($__internal_36_$__cuda_sm70_shflsync_idx_p) ;  /* 0x0000244000007944 */ /* 0x01efea0003c00000 */
[----:B------:R-:W-:Y:S01]  /*1af90*/  MOV R4, R219 ;  /* 0x000000db00047202 */ /* 0x000fe20000000f00 */
[----:B------:R-:W-:-:S05]  /*1afa0*/  BRA `(.L_x_2216) ;  /* 0xfffec9f000007947 */ /* 0x000fca000383ffff */
.L_x_2084:
[----:B------:R-:W-:Y:S01]  /*1afb0*/  MOV R2, RZ ;  /* 0x000000ff00027202 */ /* 0x000fe20000000f00 */
[----:B------:R-:W-:Y:S01]  /*1afc0*/  IMAD.MOV.U32 R219, RZ, RZ, R20 ;  /* 0x000000ffffdb7224 */ /* 0x000fe200078e0014 */
[----:B------:R-:W-:Y:S01]  /*1afd0*/  MOV R3, 0x1b000 ;  /* 0x0001b00000037802 */ /* 0x000fe20000000f00 */
[----:B------:R-:W-:Y:S02]  /*1afe0*/  IMAD.MOV.U32 R220, RZ, RZ, 0x181f ;  /* 0x0000181fffdc7424 */ /* 0x000fe400078e00ff */
[----:B-1234-:R-:W-:Y:S05]  /*1aff0*/  CALL.REL.NOINC `($__internal_36_$__cuda_sm70_shflsync_idx_p) ;  /* 0x000023d000007944 */ /* 0x01efea0003c00000 */
[----:B------:R-:W-:Y:S01]  /*1b000*/  ISETP.GE.AND P3, PT, R217, c[0x0][0x1d4], PT ;  /* 0x00007500d9007a0c */ /* 0x000fe20003f66270 */
[----:B------:R-:W-:Y:S01]  /*1b010*/  IMAD.MOV.U32 R220, RZ, RZ, 0x181f ;  /* 0x0000181fffdc7424 */ /* 0x000fe200078e00ff */
[----:B------:R-:W-:Y:S02]  /*1b020*/  IADD3 R6, P0, R219, R29, RZ ;  /* 0x0000001ddb067210 */ /* 0x000fe40007f1e0ff */
[----:B------:R-:W-:Y:S02]  /*1b030*/  ISETP.GE.AND P2, PT, R223, c[0x0][0x1d4], PT ;  /* 0x00007500df007a0c */ /* 0x000fe40003f46270 */
[----:B------:R-:W-:Y:S01]  /*1b040*/  ISETP.GE.AND P1, PT, R222, c[0x0][0x1d4], PT ;  /* 0x00007500de007a0c */ /* 0x000fe20003f26270 */
[C---:B------:R-:W-:Y:S01]  /*1b050*/  IMAD.X R7, R4.reuse, 0x1, R21, P0 ;  /* 0x0000000104077824 */ /* 0x040fe200000e0615 */
[C---:B------:R-:W-:Y:S02]  /*1b060*/  IADD3 R2, P0, R219.reuse, R30, RZ ;  /* 0x0000001edb027210 */ /* 0x040fe40007f1e0ff */
[----:B------:R-:W-:Y:S02]  /*1b070*/  SEL R12, RZ, 0x10, P3 ;  /* 0x00000010ff0c7807 */ /* 0x000fe40001800000 */
[----:B------:R-:W-:Y:S01]  /*1b080*/  SEL R15, RZ, 0x10, P2 ;  /* 0x00000010ff0f7807 */ /* 0x000fe20001000000 */
[----:B------:R-:W-:Y:S01]  /*1b090*/  @!PT LDS RZ, [RZ] ;  /* 0x00000000fffff984 */ /* 0x000fe20000000800 */
[----:B------:R-:W-:Y:S01]  /*1b0a0*/  @!PT LDS RZ, [RZ] ;  /* 0x00000000fffff984 */ /* 0x000fe20000000800 */
[----:B------:R-:W-:Y:S01]  /*1b0b0*/  @!PT LDS RZ, [RZ] ;  /* 0x00000000fffff984 */ /* 0x000fe20000000800 */
[----:B------:R1:W-:Y:S01]  /*1b0c0*/  LDGSTS.E.BYPASS.LTC128B.128 [R215+0x100], [R6.64], !P3 ;  /* 0x0010000006d77fae */ /* 0x0003e2000d901d46 */
[C---:B------:R-:W-:Y:S01]  /*1b0d0*/  IMAD.X R3, R4.reuse, 0x1, R22, P0 ;  /* 0x0000000104037824 */ /* 0x040fe200000e0616 */
[----:B------:R-:W-:Y:S04]  /*1b0e0*/  SEL R14, RZ, 0x10, P1 ;  /* 0x00000010ff0e7807 */ /* 0x000fe80000800000 */
[----:B------:R2:W-:Y:S02]  /*1b0f0*/  LDGSTS.E.BYPASS.LTC128B.128 [R215+0x2100], [R2.64], !P2 ;  /* 0x0210000002d77fae */ /* 0x0005e4000d101d46 */
[C---:B--2---:R-:W-:Y:S05]  /*1b100*/  IADD3 R2, P0, R219.reuse, R31, RZ ;  /* 0x0000001fdb027210 */ /* 0x044fea0007f1e0ff */
[C---:B------:R-:W-:Y:S05]  /*1b110*/  IMAD.X R3, R4.reuse, 0x1, R23, P0 ;  /* 0x0000000104037824 */ /* 0x040fea00000e0617 */
[----:B------:R2:W-:Y:S02]  /*1b120*/  LDGSTS.E.BYPASS.LTC128B.128 [R215+0x4100], [R2.64], !P1 ;  /* 0x0410000002d77fae */ /* 0x0005e4000c901d46 */
[----:B--2---:R-:W-:Y:S01]  /*1b130*/  IADD3 R2, P0, R219, R132, RZ ;  /* 0x00000084db027210 */ /* 0x004fe20007f1e0ff */
[----:B------:R-:W-:Y:S04]  /*1b140*/  IMAD.MOV.U32 R219, RZ, RZ, R5 ;  /* 0x000000ffffdb7224 */ /* 0x000fe800078e0005 */
[----:B------:R-:W-:Y:S01]  /*1b150*/  IMAD.X R3, R4, 0x1, R28, P0 ;  /* 0x0000000104037824 */ /* 0x000fe200000e061c */
[----:B------:R-:W-:Y:S04]  /*1b160*/  ISETP.GE.AND P0, PT, R224, c[0x0][0x1d4], PT ;  /* 0x00007500e0007a0c */ /* 0x000fe80003f06270 */
[----:B------:R-:W-:Y:S09]  /*1b170*/  SEL R5, RZ, 0x10, P0 ;  /* 0x00000010ff057807 */ /* 0x000ff20000000000 */
[----:B------:R2:W-:Y:S02]  /*1b180*/  LDGSTS.E.BYPASS.LTC128B.128 [R215+0x6100], [R2.64], !P0 ;  /* 0x0610000002d77fae */ /* 0x0005e4000c101d46 */
[----:B--2---:R-:W-:Y:S01]  /*1b190*/  MOV R3, 0x1b1c0 ;  /* 0x0001b1c000037802 */ /* 0x004fe20000000f00 */
[----:B------:R-:W-:Y:S02]  /*1b1a0*/  IMAD.MOV.U32 R2, RZ, RZ, 0x1 ;  /* 0x00000001ff027424 */ /* 0x000fe400078e00ff */
[----:B-1----:R-:W-:Y:S05]  /*1b1b0*/  CALL.REL.NOINC `($__internal_36_$__cuda_sm70_shflsync_idx_p) ;  /* 0x0000221000007944 */ /* 0x002fea0003c00000 */
[----:B------:R-:W-:Y:S01]  /*1b1c0*/  MOV R2, 0x1 ;  /* 0x0000000100027802 */ /* 0x000fe20000000f00 */
[----:B------:R-:W-:Y:S01]  /*1b1d0*/  IMAD.MOV.U32 R4, RZ, RZ, R219 ;  /* 0x000000ffff047224 */ /* 0x000fe200078e00db */
[----:B------:R-:W-:Y:S01]  /*1b1e0*/  MOV R220, 0x181f ;  /* 0x0000181f00dc7802 */ /* 0x000fe20000000f00 */
[----:B------:R-:W-:Y:S01]  /*1b1f0*/  IMAD.MOV.U32 R219, RZ, RZ, R20 ;  /* 0x000000ffffdb7224 */ /* 0x000fe200078e0014 */
[----:B------:R-:W-:Y:S02]  /*1b200*/  MOV R3, 0x1b220 ;  /* 0x0001b22000037802 */ /* 0x000fe40000000f00 */
[----:B------:R-:W-:Y:S05]  /*1b210*/  CALL.REL.NOINC `($__internal_36_$__cuda_sm70_shflsync_idx_p) ;  /* 0x000021b000007944 */ /* 0x000fea0003c00000 */
[----:B------:R-:W-:Y:S01]  /*1b220*/  MOV R0, R219 ;  /* 0x000000db00007202 */ /* 0x000fe20000000f00 */
[----:B------:R-:W-:-:S05]  /*1b230*/  BRA `(.L_x_2217) ;  /* 0xfffec90000007947 */ /* 0x000fca000383ffff */
.L_x_2087:
[----:B------:R-:W-:Y:S01]  /*1b240*/  MOV R2, RZ ;  /* 0x000000ff00027202 */ /* 0x000fe20000000f00 */
[----:B------:R-:W-:Y:S01]  /*1b250*/  IMAD.MOV.U32 R219, RZ, RZ, R5 ;  /* 0x000000ffffdb7224 */ /* 0x000fe200078e0005 */
[----:B------:R-:W-:Y:S01]  /*1b260*/  MOV R3, 0x1b290 ;  /* 0x0001b29000037802 */ /* 0x000fe20000000f00 */
[----:B------:R-:W-:Y:S02]  /*1b270*/  IMAD.MOV.U32 R220, RZ, RZ, 0x181f ;  /* 0x0000181fffdc7424 */ /* 0x000fe400078e00ff */
[----:B-1----:R-:W-:Y:S05]  /*1b280*/  CALL.REL.NOINC `($__internal_36_$__cuda_sm70_shflsync_idx_p) ;  /* 0x0000214000007944 */ /* 0x002fea0003c00000 */
[----:B------:R-:W-:Y:S01]  /*1b290*/  MOV R4, R219 ;  /* 0x000000db00047202 */ /* 0x000fe20000000f00 */
[----:B------:R-:W-:-:S05]  /*1b2a0*/  BRA `(.L_x_2218) ;  /* 0xfffeddc000007947 */ /* 0x000fca000383ffff */
.L_x_2088:
[----:B------:R-:W-:Y:S01]  /*1b2b0*/  MOV R2, RZ ;  /* 0x000000ff00027202 */ /* 0x000fe20000000f00 */
[----:B------:R-:W-:Y:S01]  /*1b2c0*/  IMAD.MOV.U32 R219, RZ, RZ, R8 ;  /* 0x000000ffffdb7224 */ /* 0x000fe200078e0008 */
[----:B------:R-:W-:Y:S01]  /*1b2d0*/  MOV R3, 0x1b300 ;  /* 0x0001b30000037802 */ /* 0x000fe20000000f00 */
[----:B------:R-:W-:Y:S02]  /*1b2e0*/  IMAD.MOV.U32 R220, RZ, RZ, 0x181f ;  /* 0x0000181fffdc7424 */ /* 0x000fe400078e00ff */
[----:B-123--:R-:W-:Y:S05]  /*1b2f0*/  CALL.REL.NOINC `($__internal_36_$__cuda_sm70_shflsync_idx_p) ;  /* 0x000020d000007944 */ /* 0x00efea0003c00000 */
[----:B------:R-:W-:Y:S01]  /*1b300*/  ISETP.GE.AND P3, PT, R217, c[0x0][0x1d4], PT ;  /* 0x00007500d9007a0c */ /* 0x000fe20003f66270 */
[----:B------:R-:W-:Y:S01]  /*1b310*/  IMAD.MOV.U32 R220, RZ, RZ, 0x181f ;  /* 0x0000181fffdc7424 */ /* 0x000fe200078e00ff */
[----:B------:R-:W-:Y:S02]  /*1b320*/  IADD3 R6, P0, R219, R22, RZ ;  /* 0x00000016db067210 */ /* 0x000fe40007f1e0ff */
[----:B------:R-:W-:Y:S02]  /*1b330*/  ISETP.GE.AND P2, PT, R223, c[0x0][0x1d4], PT ;  /* 0x00007500df007a0c */ /* 0x000fe40003f46270 */
[----:B------:R-:W-:Y:S01]  /*1b340*/  ISETP.GE.AND P1, PT, R222, c[0x0][0x1d4], PT ;  /* 0x00007500de007a0c */ /* 0x000fe20003f26270 */
[C---:B------:R-:W-:Y:S01]  /*1b350*/  IMAD.X R7, R4.reuse, 0x1, R9, P0 ;  /* 0x0000000104077824 */ /* 0x040fe200000e0609 */
[C---:B------:R-:W-:Y:S02]  /*1b360*/  IADD3 R2, P0, R219.reuse, R23, RZ ;  /* 0x00000017db027210 */ /* 0x040fe40007f1e0ff */
[----:B------:R-:W-:Y:S03]  /*1b370*/  SEL R11, RZ, 0x10, P1 ;  /* 0x00000010ff0b7807 */ /* 0x000fe60000800000 */
[----:B------:R-:W-:Y:S01]  /*1b380*/  @!PT LDS RZ, [RZ] ;  /* 0x00000000fffff984 */ /* 0x000fe20000000800 */
[----:B------:R-:W-:Y:S01]  /*1b390*/  @!PT LDS RZ, [RZ] ;  /* 0x00000000fffff984 */ /* 0x000fe20000000800 */
[----:B------:R-:W-:Y:S01]  /*1b3a0*/  @!PT LDS RZ, [RZ] ;  /* 0x00000000fffff984 */ /* 0x000fe20000000800 */
[----:B------:R1:W-:Y:S01]  /*1b3b0*/  LDGSTS.E.BYPASS.LTC128B.128 [R215+0x8100], [R6.64], !P3 ;  /* 0x0810000006d77fae */ /* 0x0003e2000d901d46 */
[C---:B------:R-:W-:Y:S05]  /*1b3c0*/  IMAD.X R3, R4.reuse, 0x1, R12, P0 ;  /* 0x0000000104037824 */ /* 0x040fea00000e060c */
[----:B------:R2:W-:Y:S01]  /*1b3d0*/  LDGSTS.E.BYPASS.LTC128B.128 [R215+0xa100], [R2.64], !P2 ;  /* 0x0a10000002d77fae */ /* 0x0005e2000d101d46 */
[----:B-1----:R-:W-:Y:S02]  /*1b3e0*/  SEL R6, RZ, 0x10, P3 ;  /* 0x00000010ff067807 */ /* 0x002fe40001800000 */
[C---:B--2---:R-:W-:Y:S05]  /*1b3f0*/  IADD3 R2, P0, R219.reuse, R24, RZ ;  /* 0x00000018db027210 */ /* 0x044fea0007f1e0ff */
[C---:B------:R-:W-:Y:S05]  /*1b400*/  IMAD.X R3, R4.reuse, 0x1, R13, P0 ;  /* 0x0000000104037824 */ /* 0x040fea00000e060d */
[----:B------:R1:W-:Y:S02]  /*1b410*/  LDGSTS.E.BYPASS.LTC128B.128 [R215+0xc100], [R2.64], !P1 ;  /* 0x0c10000002d77fae */ /* 0x0003e4000c901d46 */
[----:B-1----:R-:W-:Y:S01]  /*1b420*/  IADD3 R2, P0, R219, R25, RZ ;  /* 0x00000019db027210 */ /* 0x002fe20007f1e0ff */
[----:B------:R-:W-:Y:S01]  /*1b430*/  IMAD.MOV.U32 R219, RZ, RZ, R5 ;  /* 0x000000ffffdb7224 */ /* 0x000fe200078e0005 */
[----:B------:R-:W-:Y:S03]  /*1b440*/  SEL R5, RZ, 0x10, P2 ;  /* 0x00000010ff057807 */ /* 0x000fe60001000000 */
[----:B------:R-:W-:Y:S01]  /*1b450*/  IMAD.X R3, R4, 0x1, R14, P0 ;  /* 0x0000000104037824 */ /* 0x000fe200000e060e */
[----:B------:R-:W-:Y:S04]  /*1b460*/  ISETP.GE.AND P0, PT, R224, c[0x0][0x1d4], PT ;  /* 0x00007500e0007a0c */ /* 0x000fe80003f06270 */
[----:B------:R-:W-:Y:S09]  /*1b470*/  SEL R10, RZ, 0x10, P0 ;  /* 0x00000010ff0a7807 */ /* 0x000ff20000000000 */
[----:B------:R1:W-:Y:S02]  /*1b480*/  LDGSTS.E.BYPASS.LTC128B.128 [R215+0xe100], [R2.64], !P0 ;  /* 0x0e10000002d77fae */ /* 0x0003e4000c101d46 */
[----:B-1----:R-:W-:Y:S01]  /*1b490*/  MOV R3, 0x1b4c0 ;  /* 0x0001b4c000037802 */ /* 0x002fe20000000f00 */
[----:B------:R-:W-:Y:S02]  /*1b4a0*/  IMAD.MOV.U32 R2, RZ, RZ, 0x1 ;  /* 0x00000001ff027424 */ /* 0x000fe400078e00ff */
[----:B------:R-:W-:Y:S05]  /*1b4b0*/  CALL.REL.NOINC `($__internal_36_$__cuda_sm70_shflsync_idx_p) ;  /* 0x00001f1000007944 */ /* 0x000fea0003c00000 */
        /* <DEDUP_REMOVED lines=8> */
.L_x_2089:
[----:B------:R-:W-:Y:S01]  /*1b540*/  MOV R2, RZ ;  /* 0x000000ff00027202 */ /* 0x000fe20000000f00 */
[----:B------:R-:W-:Y:S01]  /*1b550*/  IMAD.MOV.U32 R219, RZ, RZ, R4 ;  /* 0x000000ffffdb7224 */ /* 0x000fe200078e0004 */
[----:B------:R-:W-:Y:S01]  /*1b560*/  MOV R3, 0x1b590 ;  /* 0x0001b59000037802 */ /* 0x000fe20000000f00 */
[----:B------:R-:W-:Y:S02]  /*1b570*/  IMAD.MOV.U32 R220, RZ, RZ, 0x1c1f ;  /* 0x00001c1fffdc7424 */ /* 0x000fe400078e00ff */
[----:B------:R-:W-:Y:S05]  /*1b580*/  CALL.REL.NOINC `($__internal_36_$__cuda_sm70_shflsync_idx_p) ;  /* 0x00001e4000007944 */ /* 0x000fea0003c00000 */
[----:B------:R-:W-:Y:S01]  /*1b590*/  MOV R3, R219 ;  /* 0x000000db00037202 */ /* 0x000fe20000000f00 */
[----:B------:R-:W-:-:S05]  /*1b5a0*/  BRA `(.L_x_2220) ;  /* 0xfffedf2000007947 */ /* 0x000fca000383ffff */
.L_x_2094:
[----:B------:R-:W-:Y:S01]  /*1b5b0*/  MOV R2, 0x1 ;  /* 0x0000000100027802 */ /* 0x000fe20000000f00 */
[----:B------:R-:W-:Y:S01]  /*1b5c0*/  IMAD.MOV.U32 R219, RZ, RZ, R4 ;  /* 0x000000ffffdb7224 */ /* 0x000fe200078e0004 */
[----:B------:R-:W-:Y:S01]  /*1b5d0*/  MOV R3, 0x1b600 ;  /* 0x0001b60000037802 */ /* 0x000fe20000000f00 */
[----:B------:R-:W-:Y:S02]  /*1b5e0*/  IMAD.MOV.U32 R220, RZ, RZ, 0x1c1f ;  /* 0x00001c1fffdc7424 */ /* 0x000fe400078e00ff */
[----:B-1----:R-:W-:Y:S05]  /*1b5f0*/  CALL.REL.NOINC `($__internal_36_$__cuda_sm70_shflsync_idx_p) ;  /* 0x00001dd000007944 */ /* 0x002fea0003c00000 */
[----:B------:R-:W-:Y:S01]  /*1b600*/  MOV R3, R219 ;  /* 0x000000db00037202 */ /* 0x000fe20000000f00 */
[----:B------:R-:W-:-:S05]  /*1b610*/  BRA `(.L_x_2221) ;  /* 0xfffee3c000007947 */ /* 0x000fca000383ffff */
.L_x_2099:
[----:B------:R-:W-:Y:S02]  /*1b620*/  MOV R0, 0x2 ;  /* 0x0000000200007802 */ /* 0x000fe40000000f00 */
[----:B------:R-:W-:Y:S02]  /*1b630*/  MOV R2, 0x1b650 ;  /* 0x0001b65000027802 */ /* 0x000fe40000000f00 */
[----:B------:R-:W-:Y:S05]  /*1b640*/  CALL.REL.NOINC `($__internal_35_$__cuda_sm70_shflsync_bfly_p) ;  /* 0x00001d2000007944 */ /* 0x000fea0003c00000 */
[----:B------:R-:W-:-:S05]  /*1b650*/  BRA `(.L_x_2222) ;  /* 0xfffeea8000007947 */ /* 0x000fca000383ffff */
.L_x_2100:
[----:B------:R-:W-:Y:S02]  /*1b660*/  MOV R0, 0x1 ;  /* 0x0000000100007802 */ /* 0x000fe40000000f00 */
[----:B------:R-:W-:Y:S02]  /*1b670*/  MOV R2, 0x1b690 ;  /* 0x0001b69000027802 */ /* 0x000fe40000000f00 */
[----:B------:R-:W-:Y:S05]  /*1b680*/  CALL.REL.NOINC `($__internal_35_$__cuda_sm70_shflsync_bfly_p) ;  /* 0x00001ce000007944 */ /* 0x000fea0003c00000 */
[----:B------:R-:W-:Y:S01]  /*1b690*/  FMNMX.FTZ R132, R4, R0, !PT ;  /* 0x0000000004847209 */ /* 0x000fe20007810000 */
[----:B------:R-:W-:Y:S01]  /*1b6a0*/  IMAD.MOV.U32 R4, RZ, RZ, R5 ;  /* 0x000000ffff047224 */ /* 0x000fe200078e0005 */
[----:B------:R-:W-:Y:S01]  /*1b6b0*/  MOV R2, 0x1b6e0 ;  /* 0x0001b6e000027802 */ /* 0x000fe20000000f00 */
[----:B------:R-:W-:Y:S02]  /*1b6c0*/  IMAD.MOV.U32 R0, RZ, RZ, 0x2 ;  /* 0x00000002ff007424 */ /* 0x000fe400078e00ff */
[----:B------:R-:W-:Y:S05]  /*1b6d0*/  CALL.REL.NOINC `($__internal_35_$__cuda_sm70_shflsync_bfly_p) ;  /* 0x00001c9000007944 */ /* 0x000fea0003c00000 */
[----:B------:R-:W-:Y:S01]  /*1b6e0*/  FMNMX.FTZ R4, R5, R0, !PT ;  /* 0x0000000005047209 */ /* 0x000fe20007810000 */
[----:B------:R-:W-:Y:S01]  /*1b6f0*/  IMAD.MOV.U32 R0, RZ, RZ, 0x1 ;  /* 0x00000001ff007424 */ /* 0x000fe200078e00ff */
[----:B------:R-:W-:Y:S02]  /*1b700*/  MOV R2, 0x1b720 ;  /* 0x0001b72000027802 */ /* 0x000fe40000000f00 */
[----:B------:R-:W-:Y:S05]  /*1b710*/  CALL.REL.NOINC `($__internal_35_$__cuda_sm70_shflsync_bfly_p) ;  /* 0x00001c5000007944 */ /* 0x000fea0003c00000 */
[----:B------:R-:W-:-:S05]  /*1b720*/  BRA `(.L_x_2223) ;  /* 0xfffeea2000007947 */ /* 0x000fca000383ffff */
.L_x_2109:
[----:B------:R-:W-:Y:S01]  /*1b730*/  MOV R2, RZ ;  /* 0x000000ff00027202 */ /* 0x000fe20000000f00 */
[----:B------:R-:W-:Y:S01]  /*1b740*/  IMAD.MOV.U32 R219, RZ, RZ, R5 ;  /* 0x000000ffffdb7224 */ /* 0x000fe200078e0005 */
[----:B------:R-:W-:Y:S01]  /*1b750*/  MOV R3, 0x1b780 ;  /* 0x0001b78000037802 */ /* 0x000fe20000000f00 */
[----:B------:R-:W-:Y:S02]  /*1b760*/  IMAD.MOV.U32 R220, RZ, RZ, 0x181f ;  /* 0x0000181fffdc7424 */ /* 0x000fe400078e00ff */
[----:B-1234-:R-:W-:Y:S05]  /*1b770*/  CALL.REL.NOINC `($__internal_36_$__cuda_sm70_shflsync_idx_p) ;  /* 0x00001c5000007944 */ /* 0x01efea0003c00000 */
[----:B------:R-:W-:Y:S01]  /*1b780*/  MOV R4, R219 ;  /* 0x000000db00047202 */ /* 0x000fe20000000f00 */
[----:B------:R-:W-:-:S05]  /*1b790*/  BRA `(.L_x_2224) ;  /* 0xffff0b1000007947 */ /* 0x000fca000383ffff */
.L_x_2110:
        /* <DEDUP_REMOVED lines=41> */
.L_x_2113:
[----:B------:R-:W-:Y:S01]  /*1ba30*/  MOV R2, RZ ;  /* 0x000000ff00027202 */ /* 0x000fe20000000f00 */
[----:B------:R-:W-:Y:S01]  /*1ba40*/  IMAD.MOV.U32 R219, RZ, RZ, R5 ;  /* 0x000000ffffdb7224 */ /* 0x000fe200078e0005 */
[----:B------:R-:W-:Y:S01]  /*1ba50*/  MOV R3, 0x1ba80 ;  /* 0x0001ba8000037802 */ /* 0x000fe20000000f00 */
[----:B------:R-:W-:Y:S02]  /*1ba60*/  IMAD.MOV.U32 R220, RZ, RZ, 0x181f ;  /* 0x0000181fffdc7424 */ /* 0x000fe400078e00ff */
[----:B------:R-:W-:Y:S05]  /*1ba70*/  CALL.REL.NOINC `($__internal_36_$__cuda_sm70_shflsync_idx_p) ;  /* 0x0000195000007944 */ /* 0x000fea0003c00000 */
[----:B------:R-:W-:Y:S01]  /*1ba80*/  MOV R4, R219 ;  /* 0x000000db00047202 */ /* 0x000fe20000000f00 */
[----:B------:R-:W-:-:S05]  /*1ba90*/  BRA `(.L_x_2226) ;  /* 0xffff1ee000007947 */ /* 0x000fca000383ffff */
.L_x_2114:
[----:B------:R-:W-:Y:S01]  /*1baa0*/  MOV R2, RZ ;  /* 0x000000ff00027202 */ /* 0x000fe20000000f00 */
[----:B------:R-:W-:Y:S01]  /*1bab0*/  IMAD.MOV.U32 R219, RZ, RZ, R8 ;  /* 0x000000ffffdb7224 */ /* 0x000fe200078e0008 */
[----:B------:R-:W-:Y:S01]  /*1bac0*/  MOV R3, 0x1baf0 ;  /* 0x0001baf000037802 */ /* 0x000fe20000000f00 */
[----:B------:R-:W-:Y:S02]  /*1bad0*/  IMAD.MOV.U32 R220, RZ, RZ, 0x181f ;  /* 0x0000181fffdc7424 */ /* 0x000fe400078e00ff */
[----:B-12---:R-:W-:Y:S05]  /*1bae0*/  CALL.REL.NOINC `($__internal_36_$__cuda_sm70_shflsync_idx_p) ;  /* 0x000018e000007944 */ /* 0x006fea0003c00000 */
        /* <DEDUP_REMOVED lines=36> */
.L_x_2115:
[----:B------:R-:W-:Y:S02]  /*1bd30*/  MOV R0, 0x2 ;  /* 0x0000000200007802 */ /* 0x000fe40000000f00 */
[----:B------:R-:W-:Y:S02]  /*1bd40*/  MOV R2, 0x1bd60 ;  /* 0x0001bd6000027802 */ /* 0x000fe40000000f00 */
[----:B------:R-:W-:Y:S05]  /*1bd50*/  CALL.REL.NOINC `($__internal_35_$__cuda_sm70_shflsync_bfly_p) ;  /* 0x0000161000007944 */ /* 0x000fea0003c00000 */
[----:B------:R-:W-:-:S05]  /*1bd60*/  BRA `(.L_x_2228) ;  /* 0xffff21a000007947 */ /* 0x000fca000383ffff */
.L_x_2116:
        /* <DEDUP_REMOVED lines=13> */
.L_x_2119:
[----:B------:R-:W-:Y:S01]  /*1be40*/  MOV R2, RZ ;  /* 0x000000ff00027202 */ /* 0x000fe20000000f00 */
[----:B------:R-:W-:Y:S01]  /*1be50*/  IMAD.MOV.U32 R219, RZ, RZ, R4 ;  /* 0x000000ffffdb7224 */ /* 0x000fe200078e0004 */
[----:B------:R-:W-:Y:S01]  /*1be60*/  MOV R3, 0x1be90 ;  /* 0x0001be9000037802 */ /* 0x000fe20000000f00 */
[----:B------:R-:W-:Y:S02]  /*1be70*/  IMAD.MOV.U32 R220, RZ, RZ, 0x181f ;  /* 0x0000181fffdc7424 */ /* 0x000fe400078e00ff */
[----:B-1234-:R-:W-:Y:S05]  /*1be80*/  CALL.REL.NOINC `($__internal_36_$__cuda_sm70_shflsync_idx_p) ;  /* 0x0000154000007944 */ /* 0x01efea0003c00000 */
[----:B------:R-:W-:Y:S01]  /*1be90*/  MOV R2, R219 ;  /* 0x000000db00027202 */ /* 0x000fe20000000f00 */
[----:B------:R-:W-:-:S05]  /*1bea0*/  BRA `(.L_x_2230) ;  /* 0xffff405000007947 */ /* 0x000fca000383ffff */
.L_x_2122:
[----:B------:R-:W-:Y:S01]  /*1beb0*/  MOV R2, RZ ;  /* 0x000000ff00027202 */ /* 0x000fe20000000f00 */
[----:B------:R-:W-:Y:S01]  /*1bec0*/  IMAD.MOV.U32 R219, RZ, RZ, R5 ;  /* 0x000000ffffdb7224 */ /* 0x000fe200078e0005 */
[----:B------:R-:W-:Y:S01]  /*1bed0*/  MOV R3, 0x1bf00 ;  /* 0x0001bf0000037802 */ /* 0x000fe20000000f00 */
[----:B------:R-:W-:Y:S02]  /*1bee0*/  IMAD.MOV.U32 R220, RZ, RZ, 0x181f ;  /* 0x0000181fffdc7424 */ /* 0x000fe400078e00ff */
[----:B-1----:R-:W-:Y:S05]  /*1bef0*/  CALL.REL.NOINC `($__internal_36_$__cuda_sm70_shflsync_idx_p) ;  /* 0x000014d000007944 */ /* 0x002fea0003c00000 */
[----:B------:R-:W-:Y:S01]  /*1bf00*/  MOV R4, R219 ;  /* 0x000000db00047202 */ /* 0x000fe20000000f00 */
[----:B------:R-:W-:-:S05]  /*1bf10*/  BRA `(.L_x_2231) ;  /* 0xffff568000007947 */ /* 0x000fca000383ffff */
.L_x_2123:
[----:B------:R-:W-:Y:S01]  /*1bf20*/  MOV R2, RZ ;  /* 0x000000ff00027202 */ /* 0x000fe20000000f00 */
[----:B------:R-:W-:Y:S01]  /*1bf30*/  IMAD.MOV.U32 R219, RZ, RZ, R8 ;  /* 0x000000ffffdb7224 */ /* 0x000fe200078e0008 */
[----:B------:R-:W-:Y:S01]  /*1bf40*/  MOV R3, 0x1bf70 ;  /* 0x0001bf7000037802 */ /* 0x000fe20000000f00 */
[----:B------:R-:W-:Y:S02]  /*1bf50*/  IMAD.MOV.U32 R220, RZ, RZ, 0x181f ;  /* 0x0000181fffdc7424 */ /* 0x000fe400078e00ff */
[----:B-123--:R-:W-:Y:S05]  /*1bf60*/  CALL.REL.NOINC `($__internal_36_$__cuda_sm70_shflsync_idx_p) ;  /* 0x0000146000007944 */ /* 0x00efea0003c00000 */
[C---:B------:R-:W-:Y:S01]  /*1bf70*/  IADD3 R2, -R213.reuse, 0x10, RZ ;  /* 0x00000010d5027810 */ /* 0x040fe20007ffe1ff */
[----:B------:R-:W-:Y:S03]  /*1bf80*/  IMAD.MOV.U32 R220, RZ, RZ, 0x181f ;  /* 0x0000181fffdc7424 */ /* 0x000fe600078e00ff */
        /* <DEDUP_REMOVED lines=8> */
[----:B------:R1:W-:Y:S01]  /*1c010*/  LDGSTS.E.BYPASS.LTC128B.128.ZFILL [R215+0x8100], [R2.64], P0 ;  /* 0x0810000002d77fae */ /* 0x0003e20008141d46 */
[C---:B------:R-:W-:Y:S05]  /*1c020*/  IADD3 R6, P0, R219.reuse, R22, RZ ;  /* 0x00000016db067210 */ /* 0x040fea0007f1e0ff */
[C---:B------:R-:W-:Y:S05]  /*1c030*/  IMAD.X R7, R4.reuse, 0x1, R10, P0 ;  /* 0x0000000104077824 */ /* 0x040fea00000e060a */
[----:B------:R2:W-:Y:S01]  /*1c040*/  LDGSTS.E.BYPASS.LTC128B.128 [R215+0xa100], [R6.64], !P5 ;  /* 0x0a10000006d77fae */ /* 0x0005e2000e901d46 */
[C---:B-1----:R-:W-:Y:S05]  /*1c050*/  IADD3 R2, P0, R219.reuse, R23, RZ ;  /* 0x00000017db027210 */ /* 0x042fea0007f1e0ff */
[C---:B------:R-:W-:Y:S05]  /*1c060*/  IMAD.X R3, R4.reuse, 0x1, R11, P0 ;  /* 0x0000000104037824 */ /* 0x040fea00000e060b */
[----:B------:R1:W-:Y:S02]  /*1c070*/  LDGSTS.E.BYPASS.LTC128B.128 [R215+0xc100], [R2.64], !P4 ;  /* 0x0c10000002d77fae */ /* 0x0003e4000e101d46 */
[----:B-1----:R-:W-:Y:S01]  /*1c080*/  IADD3 R2, P0, R219, R24, RZ ;  /* 0x00000018db027210 */ /* 0x002fe20007f1e0ff */
[----:B------:R-:W-:Y:S04]  /*1c090*/  IMAD.MOV.U32 R219, RZ, RZ, R5 ;  /* 0x000000ffffdb7224 */ /* 0x000fe800078e0005 */
[----:B------:R-:W-:Y:S05]  /*1c0a0*/  IMAD.X R3, R4, 0x1, R12, P0 ;  /* 0x0000000104037824 */ /* 0x000fea00000e060c */
[----:B------:R1:W-:Y:S02]  /*1c0b0*/  LDGSTS.E.BYPASS.LTC128B.128 [R215+0xe100], [R2.64], !P3 ;  /* 0x0e10000002d77fae */ /* 0x0003e4000d901d46 */
[----:B-1----:R-:W-:Y:S01]  /*1c0c0*/  MOV R3, 0x1c0f0 ;  /* 0x0001c0f000037802 */ /* 0x002fe20000000f00 */
[----:B------:R-:W-:Y:S02]  /*1c0d0*/  IMAD.MOV.U32 R2, RZ, RZ, 0x1 ;  /* 0x00000001ff027424 */ /* 0x000fe400078e00ff */
[----:B--2---:R-:W-:Y:S05]  /*1c0e0*/  CALL.REL.NOINC `($__internal_36_$__cuda_sm70_shflsync_idx_p) ;  /* 0x000012e000007944 */ /* 0x004fea0003c00000 */
        /* <DEDUP_REMOVED lines=8> */
.L_x_2124:
[----:B------:R-:W-:Y:S01]  /*1c170*/  MOV R2, RZ ;  /* 0x000000ff00027202 */ /* 0x000fe20000000f00 */
[----:B------:R-:W-:Y:S01]  /*1c180*/  IMAD.MOV.U32 R219, RZ, RZ, R4 ;  /* 0x000000ffffdb7224 */ /* 0x000fe200078e0004 */
[----:B------:R-:W-:Y:S01]  /*1c190*/  MOV R3, 0x1c1c0 ;  /* 0x0001c1c000037802 */ /* 0x000fe20000000f00 */
[----:B------:R-:W-:Y:S02]  /*1c1a0*/  IMAD.MOV.U32 R220, RZ, RZ, 0x1c1f ;  /* 0x00001c1fffdc7424 */ /* 0x000fe400078e00ff */
[----:B-1----:R-:W-:Y:S05]  /*1c1b0*/  CALL.REL.NOINC `($__internal_36_$__cuda_sm70_shflsync_idx_p) ;  /* 0x0000121000007944 */ /* 0x002fea0003c00000 */
[----:B------:R-:W-:Y:S01]  /*1c1c0*/  MOV R3, R219 ;  /* 0x000000db00037202 */ /* 0x000fe20000000f00 */
[----:B------:R-:W-:-:S05]  /*1c1d0*/  BRA `(.L_x_2233) ;  /* 0xffff573000007947 */ /* 0x000fca000383ffff */
.L_x_2129:
[----:B------:R-:W-:Y:S01]  /*1c1e0*/  MOV R2, 0x1 ;  /* 0x0000000100027802 */ /* 0x000fe20000000f00 */
[----:B------:R-:W-:Y:S01]  /*1c1f0*/  IMAD.MOV.U32 R219, RZ, RZ, R4 ;  /* 0x000000ffffdb7224 */ /* 0x000fe200078e0004 */
[----:B------:R-:W-:Y:S01]  /*1c200*/  MOV R3, 0x1c230 ;  /* 0x0001c23000037802 */ /* 0x000fe20000000f00 */
[----:B------:R-:W-:Y:S02]  /*1c210*/  IMAD.MOV.U32 R220, RZ, RZ, 0x1c1f ;  /* 0x00001c1fffdc7424 */ /* 0x000fe400078e00ff */
[----:B--2---:R-:W-:Y:S05]  /*1c220*/  CALL.REL.NOINC `($__internal_36_$__cuda_sm70_shflsync_idx_p) ;  /* 0x000011a000007944 */ /* 0x004fea0003c00000 */
[----:B------:R-:W-:Y:S01]  /*1c230*/  MOV R3, R219 ;  /* 0x000000db00037202 */ /* 0x000fe20000000f00 */
[----:B------:R-:W-:-:S05]  /*1c240*/  BRA `(.L_x_2234) ;  /* 0xffff5bd000007947 */ /* 0x000fca000383ffff */
.L_x_2134:
[----:B------:R-:W-:Y:S02]  /*1c250*/  MOV R0, 0x2 ;  /* 0x0000000200007802 */ /* 0x000fe40000000f00 */
[----:B------:R-:W-:Y:S02]  /*1c260*/  MOV R2, 0x1c280 ;  /* 0x0001c28000027802 */ /* 0x000fe40000000f00 */
[----:B------:R-:W-:Y:S05]  /*1c270*/  CALL.REL.NOINC `($__internal_35_$__cuda_sm70_shflsync_bfly_p) ;  /* 0x000010f000007944 */ /* 0x000fea0003c00000 */
[----:B------:R-:W-:-:S05]  /*1c280*/  BRA `(.L_x_2235) ;  /* 0xffff629000007947 */ /* 0x000fca000383ffff */
.L_x_2135:
        /* <DEDUP_REMOVED lines=13> */
.L_x_2137:
[----:B------:R-:W-:Y:S01]  /*1c360*/  IMAD.MOV.U32 R4, RZ, RZ, R225 ;  /* 0x000000ffff047224 */ /* 0x000fe200078e00e1 */
[----:B------:R-:W-:-:S02]  /*1c370*/  MOV R0, 0x2 ;  /* 0x0000000200007802 */ /* 0x000fc40000000f00 */
[----:B------:R-:W-:Y:S02]  /*1c380*/  MOV R2, 0x1c3a0 ;  /* 0x0001c3a000027802 */ /* 0x000fe40000000f00 */
[----:B------:R-:W-:Y:S05]  /*1c390*/  CALL.REL.NOINC `($__internal_35_$__cuda_sm70_shflsync_bfly_p) ;  /* 0x00000fd000007944 */ /* 0x000fea0003c00000 */
[----:B------:R-:W-:Y:S05]  /*1c3a0*/  BRA `(.L_x_2237) ;  /* 0xffff7e8000007947 */ /* 0x000fea000383ffff */
.L_x_2138:
[----:B------:R-:W-:Y:S01]  /*1c3b0*/  IMAD.MOV.U32 R4, RZ, RZ, R5 ;  /* 0x000000ffff047224 */ /* 0x000fe200078e0005 */
[----:B------:R-:W-:Y:S02]  /*1c3c0*/  MOV R0, 0x1 ;  /* 0x0000000100007802 */ /* 0x000fe40000000f00 */
[----:B------:R-:W-:Y:S02]  /*1c3d0*/  MOV R2, 0x1c3f0 ;  /* 0x0001c3f000027802 */ /* 0x000fe40000000f00 */
[----:B-1----:R-:W-:Y:S05]  /*1c3e0*/  CALL.REL.NOINC `($__internal_35_$__cuda_sm70_shflsync_bfly_p) ;  /* 0x00000f8000007944 */ /* 0x002fea0003c00000 */
[----:B------:R-:W-:Y:S01]  /*1c3f0*/  FADD.FTZ R5, R5, R0 ;  /* 0x0000000005057221 */ /* 0x000fe20000010000 */
[----:B------:R-:W-:Y:S02]  /*1c400*/  MOV R4, R221 ;  /* 0x000000dd00047202 */ /* 0x000fe40000000f00 */
[----:B------:R-:W-:Y:S02]  /*1c410*/  MOV R0, 0x2 ;  /* 0x0000000200007802 */ /* 0x000fe40000000f00 */
[----:B------:R-:W-:Y:S02]  /*1c420*/  MOV R2, 0x1c440 ;  /* 0x0001c44000027802 */ /* 0x000fe40000000f00 */
[----:B------:R-:W-:Y:S05]  /*1c430*/  CALL.REL.NOINC `($__internal_35_$__cuda_sm70_shflsync_bfly_p) ;  /* 0x00000f3000007944 */ /* 0x000fea0003c00000 */
[----:B------:R-:W-:Y:S01]  /*1c440*/  FADD.FTZ R4, R221, R0 ;  /* 0x00000000dd047221 */ /* 0x000fe20000010000 */
[----:B------:R-:W-:Y:S02]  /*1c450*/  MOV R0, 0x1 ;  /* 0x0000000100007802 */ /* 0x000fe40000000f00 */
[----:B------:R-:W-:-:S02]  /*1c460*/  MOV R2, 0x1c480 ;  /* 0x0001c48000027802 */ /* 0x000fc40000000f00 */
[----:B------:R-:W-:Y:S05]  /*1c470*/  CALL.REL.NOINC `($__internal_35_$__cuda_sm70_shflsync_bfly_p) ;  /* 0x00000ef000007944 */ /* 0x000fea0003c00000 */
[----:B------:R-:W-:Y:S01]  /*1c480*/  MOV R3, R0 ;  /* 0x0000000000037202 */ /* 0x000fe20000000f00 */
[----:B------:R-:W-:Y:S05]  /*1c490*/  BRA `(.L_x_2238) ;  /* 0xffff7e0000007947 */ /* 0x000fea000383ffff */
.L_x_2145:
[----:B--234-:R-:W-:Y:S01]  /*1c4a0*/  IMAD.MOV.U32 R219, RZ, RZ, R5 ;  /* 0x000000ffffdb7224 */ /* 0x01cfe200078e0005 */
[----:B------:R-:W-:Y:S01]  /*1c4b0*/  MOV R2, RZ ;  /* 0x000000ff00027202 */ /* 0x000fe20000000f00 */
[----:B------:R-:W-:Y:S01]  /*1c4c0*/  IMAD.MOV.U32 R220, RZ, RZ, 0x181f ;  /* 0x0000181fffdc7424 */ /* 0x000fe200078e00ff */
[----:B------:R-:W-:-:S02]  /*1c4d0*/  MOV R3, 0x1c4f0 ;  /* 0x0001c4f000037802 */ /* 0x000fc40000000f00 */
[----:B-1----:R-:W-:Y:S05]  /*1c4e0*/  CALL.REL.NOINC `($__internal_36_$__cuda_sm70_shflsync_idx_p) ;  /* 0x00000ee000007944 */ /* 0x002fea0003c00000 */
[----:B------:R-:W-:Y:S01]  /*1c4f0*/  MOV R4, R219 ;  /* 0x000000db00047202 */ /* 0x000fe20000000f00 */
[----:B------:R-:W-:Y:S05]  /*1c500*/  BRA `(.L_x_2239) ;  /* 0xffff998000007947 */ /* 0x000fea000383ffff */
.L_x_2146:
[----:B------:R-:W-:Y:S01]  /*1c510*/  IMAD.MOV.U32 R219, RZ, RZ, R14 ;  /* 0x000000ffffdb7224 */ /* 0x000fe200078e000e */
[----:B------:R-:W-:Y:S01]  /*1c520*/  MOV R2, RZ ;  /* 0x000000ff00027202 */ /* 0x000fe20000000f00 */
[----:B------:R-:W-:Y:S01]  /*1c530*/  IMAD.MOV.U32 R220, RZ, RZ, 0x181f ;  /* 0x0000181fffdc7424 */ /* 0x000fe200078e00ff */
[----:B------:R-:W-:-:S02]  /*1c540*/  MOV R3, 0x1c560 ;  /* 0x0001c56000037802 */ /* 0x000fc40000000f00 */
[----:B-123--:R-:W-:Y:S05]  /*1c550*/  CALL.REL.NOINC `($__internal_36_$__cuda_sm70_shflsync_idx_p) ;  /* 0x00000e7000007944 */ /* 0x00efea0003c00000 */
[----:B------:R-:W-:Y:S01]  /*1c560*/  MOV R0, R219 ;  /* 0x000000db00007202 */ /* 0x000fe20000000f00 */
[----:B------:R-:W-:Y:S05]  /*1c570*/  BRA `(.L_x_2240) ;  /* 0xffff993000007947 */ /* 0x000fea000383ffff */
.L_x_2149:
[----:B------:R-:W-:Y:S01]  /*1c580*/  IMAD.MOV.U32 R219, RZ, RZ, R5 ;  /* 0x000000ffffdb7224 */ /* 0x000fe200078e0005 */
[----:B--2---:R-:W-:Y:S01]  /*1c590*/  MOV R2, 0x1 ;  /* 0x0000000100027802 */ /* 0x004fe20000000f00 */
[----:B------:R-:W-:Y:S01]  /*1c5a0*/  IMAD.MOV.U32 R220, RZ, RZ, 0x181f ;  /* 0x0000181fffdc7424 */ /* 0x000fe200078e00ff */
[----:B------:R-:W-:-:S02]  /*1c5b0*/  MOV R3, 0x1c5d0 ;  /* 0x0001c5d000037802 */ /* 0x000fc40000000f00 */
[----:B-1-34-:R-:W-:Y:S05]  /*1c5c0*/  CALL.REL.NOINC `($__internal_36_$__cuda_sm70_shflsync_idx_p) ;  /* 0x00000e0000007944 */ /* 0x01afea0003c00000 */
        /* <DEDUP_REMOVED lines=8> */
.L_x_2152:
[----:B------:R-:W-:Y:S01]  /*1c650*/  IMAD.MOV.U32 R219, RZ, RZ, R5 ;  /* 0x000000ffffdb7224 */ /* 0x000fe200078e0005 */
[----:B-1----:R-:W-:Y:S01]  /*1c660*/  MOV R2, 0x2 ;  /* 0x0000000200027802 */ /* 0x002fe20000000f00 */
[----:B------:R-:W-:Y:S01]  /*1c670*/  IMAD.MOV.U32 R220, RZ, RZ, 0x181f ;  /* 0x0000181fffdc7424 */ /* 0x000fe200078e00ff */
[----:B------:R-:W-:Y:S02]  /*1c680*/  MOV R3, 0x1c6a0 ;  /* 0x0001c6a000037802 */ /* 0x000fe40000000f00 */
[----:B--234-:R-:W-:Y:S05]  /*1c690*/  CALL.REL.NOINC `($__internal_36_$__cuda_sm70_shflsync_idx_p) ;  /* 0x00000d3000007944 */ /* 0x01cfea0003c00000 */
[----:B------:R-:W-:Y:S01]  /*1c6a0*/  MOV R4, R219 ;  /* 0x000000db00047202 */ /* 0x000fe20000000f00 */
[----:B------:R-:W-:Y:S05]  /*1c6b0*/  BRA `(.L_x_2242) ;  /* 0xffff9b6000007947 */ /* 0x000fea000383ffff */
.L_x_2153:
[----:B------:R-:W-:Y:S01]  /*1c6c0*/  IMAD.MOV.U32 R219, RZ, RZ, R14 ;  /* 0x000000ffffdb7224 */ /* 0x000fe200078e000e */
[----:B-1----:R-:W-:Y:S01]  /*1c6d0*/  MOV R2, 0x2 ;  /* 0x0000000200027802 */ /* 0x002fe20000000f00 */
[----:B------:R-:W-:Y:S01]  /*1c6e0*/  IMAD.MOV.U32 R220, RZ, RZ, 0x181f ;  /* 0x0000181fffdc7424 */ /* 0x000fe200078e00ff */
[----:B------:R-:W-:Y:S02]  /*1c6f0*/  MOV R3, 0x1c710 ;  /* 0x0001c71000037802 */ /* 0x000fe40000000f00 */
[----:B--234-:R-:W-:Y:S05]  /*1c700*/  CALL.REL.NOINC `($__internal_36_$__cuda_sm70_shflsync_idx_p) ;  /* 0x00000cc000007944 */ /* 0x01cfea0003c00000 */
[----:B------:R-:W-:Y:S01]  /*1c710*/  MOV R0, R219 ;  /* 0x000000db00007202 */ /* 0x000fe20000000f00 */
[----:B------:R-:W-:Y:S05]  /*1c720*/  BRA `(.L_x_2243) ;  /* 0xffff9b1000007947 */ /* 0x000fea000383ffff */
.L_x_2156:
[----:B------:R-:W-:Y:S01]  /*1c730*/  IMAD.MOV.U32 R219, RZ, RZ, R5 ;  /* 0x000000ffffdb7224 */ /* 0x000fe200078e0005 */
[----:B-1----:R-:W-:Y:S01]  /*1c740*/  MOV R2, 0x3 ;  /* 0x0000000300027802 */ /* 0x002fe20000000f00 */
[----:B------:R-:W-:Y:S01]  /*1c750*/  IMAD.MOV.U32 R220, RZ, RZ, 0x181f ;  /* 0x0000181fffdc7424 */ /* 0x000fe200078e00ff */
[----:B------:R-:W-:-:S02]  /*1c760*/  MOV R3, 0x1c780 ;  /* 0x0001c78000037802 */ /* 0x000fc40000000f00 */
[----:B--234-:R-:W-:Y:S05]  /*1c770*/  CALL.REL.NOINC `($__internal_36_$__cuda_sm70_shflsync_idx_p) ;  /* 0x00000c5000007944 */ /* 0x01cfea0003c00000 */
        /* <DEDUP_REMOVED lines=8> */
.L_x_2158:
[----:B------:R-:W-:Y:S01]  /*1c800*/  IMAD.MOV.U32 R219, RZ, RZ, R5 ;  /* 0x000000ffffdb7224 */ /* 0x000fe200078e0005 */
[----:B------:R-:W-:Y:S01]  /*1c810*/  MOV R2, RZ ;  /* 0x000000ff00027202 */ /* 0x000fe20000000f00 */
[----:B------:R-:W-:Y:S01]  /*1c820*/  IMAD.MOV.U32 R220, RZ, RZ, 0x1c1f ;  /* 0x00001c1fffdc7424 */ /* 0x000fe200078e00ff */
[----:B------:R-:W-:Y:S02]  /*1c830*/  MOV R3, 0x1c850 ;  /* 0x0001c85000037802 */ /* 0x000fe40000000f00 */
[----:B------:R-:W-:Y:S05]  /*1c840*/  CALL.REL.NOINC `($__internal_36_$__cuda_sm70_shflsync_idx_p) ;  /* 0x00000b8000007944 */ /* 0x000fea0003c00000 */
[----:B------:R-:W-:Y:S01]  /*1c850*/  MOV R4, R219 ;  /* 0x000000db00047202 */ /* 0x000fe20000000f00 */
[----:B------:R-:W-:Y:S05]  /*1c860*/  BRA `(.L_x_2245) ;  /* 0xffff9f3000007947 */ /* 0x000fea000383ffff */
.L_x_2159:
[----:B------:R-:W-:Y:S01]  /*1c870*/  IMAD.MOV.U32 R219, RZ, RZ, R12 ;  /* 0x000000ffffdb7224 */ /* 0x000fe200078e000c */
[----:B------:R-:W-:Y:S01]  /*1c880*/  MOV R2, RZ ;  /* 0x000000ff00027202 */ /* 0x000fe20000000f00 */
[----:B------:R-:W-:Y:S01]  /*1c890*/  IMAD.MOV.U32 R220, RZ, RZ, 0x1c1f ;  /* 0x00001c1fffdc7424 */ /* 0x000fe200078e00ff */
[----:B------:R-:W-:Y:S02]  /*1c8a0*/  MOV R3, 0x1c8c0 ;  /* 0x0001c8c000037802 */ /* 0x000fe40000000f00 */
[----:B-12---:R-:W-:Y:S05]  /*1c8b0*/  CALL.REL.NOINC `($__internal_36_$__cuda_sm70_shflsync_idx_p) ;  /* 0x00000b1000007944 */ /* 0x006fea0003c00000 */
[----:B------:R-:W-:Y:S01]  /*1c8c0*/  MOV R0, R219 ;  /* 0x000000db00007202 */ /* 0x000fe20000000f00 */
[----:B------:R-:W-:Y:S05]  /*1c8d0*/  BRA `(.L_x_2246) ;  /* 0xffff9ee000007947 */ /* 0x000fea000383ffff */
.L_x_2162:
        /* <DEDUP_REMOVED lines=13> */
.L_x_2166:
[----:B------:R-:W-:Y:S01]  /*1c9b0*/  IMAD.MOV.U32 R219, RZ, RZ, R5 ;  /* 0x000000ffffdb7224 */ /* 0x000fe200078e0005 */
[----:B------:R-:W-:Y:S01]  /*1c9c0*/  MOV R2, RZ ;  /* 0x000000ff00027202 */ /* 0x000fe20000000f00 */
[----:B------:R-:W-:Y:S01]  /*1c9d0*/  IMAD.MOV.U32 R220, RZ, RZ, 0x181f ;  /* 0x0000181fffdc7424 */ /* 0x000fe200078e00ff */
[----:B------:R-:W-:Y:S02]  /*1c9e0*/  MOV R3, 0x1ca00 ;  /* 0x0001ca0000037802 */ /* 0x000fe40000000f00 */
[----:B------:R-:W-:Y:S05]  /*1c9f0*/  CALL.REL.NOINC `($__internal_36_$__cuda_sm70_shflsync_idx_p) ;  /* 0x000009d000007944 */ /* 0x000fea0003c00000 */
[----:B------:R-:W-:Y:S01]  /*1ca00*/  MOV R4, R219 ;  /* 0x000000db00047202 */ /* 0x000fe20000000f00 */
[----:B------:R-:W-:Y:S05]  /*1ca10*/  BRA `(.L_x_2248) ;  /* 0xffffc1e000007947 */ /* 0x000fea000383ffff */
.L_x_2167:
[----:B------:R-:W-:Y:S01]  /*1ca20*/  IMAD.MOV.U32 R219, RZ, RZ, R14 ;  /* 0x000000ffffdb7224 */ /* 0x000fe200078e000e */
[----:B------:R-:W-:Y:S01]  /*1ca30*/  MOV R2, RZ ;  /* 0x000000ff00027202 */ /* 0x000fe20000000f00 */
[----:B------:R-:W-:Y:S01]  /*1ca40*/  IMAD.MOV.U32 R220, RZ, RZ, 0x181f ;  /* 0x0000181fffdc7424 */ /* 0x000fe200078e00ff */
[----:B------:R-:W-:Y:S02]  /*1ca50*/  MOV R3, 0x1ca70 ;  /* 0x0001ca7000037802 */ /* 0x000fe40000000f00 */
[----:B-12---:R-:W-:Y:S05]  /*1ca60*/  CALL.REL.NOINC `($__internal_36_$__cuda_sm70_shflsync_idx_p) ;  /* 0x0000096000007944 */ /* 0x006fea0003c00000 */
[----:B------:R-:W-:Y:S01]  /*1ca70*/  MOV R0, R219 ;  /* 0x000000db00007202 */ /* 0x000fe20000000f00 */
[----:B------:R-:W-:Y:S05]  /*1ca80*/  BRA `(.L_x_2249) ;  /* 0xffffc19000007947 */ /* 0x000fea000383ffff */
.L_x_2170:
        /* <DEDUP_REMOVED lines=13> */
.L_x_2173:
[----:B------:R-:W-:Y:S01]  /*1cb60*/  IMAD.MOV.U32 R219, RZ, RZ, R5 ;  /* 0x000000ffffdb7224 */ /* 0x000fe200078e0005 */
[----:B-1----:R-:W-:Y:S01]  /*1cb70*/  MOV R2, 0x2 ;  /* 0x0000000200027802 */ /* 0x002fe20000000f00 */
[----:B------:R-:W-:Y:S01]  /*1cb80*/  IMAD.MOV.U32 R220, RZ, RZ, 0x181f ;  /* 0x0000181fffdc7424 */ /* 0x000fe200078e00ff */
[----:B------:R-:W-:Y:S02]  /*1cb90*/  MOV R3, 0x1cbb0 ;  /* 0x0001cbb000037802 */ /* 0x000fe40000000f00 */
[----:B--234-:R-:W-:Y:S05]  /*1cba0*/  CALL.REL.NOINC `($__internal_36_$__cuda_sm70_shflsync_idx_p) ;  /* 0x0000082000007944 */ /* 0x01cfea0003c00000 */
[----:B------:R-:W-:Y:S01]  /*1cbb0*/  MOV R4, R219 ;  /* 0x000000db00047202 */ /* 0x000fe20000000f00 */
[----:B------:R-:W-:Y:S05]  /*1cbc0*/  BRA `(.L_x_2251) ;  /* 0xffffc3d000007947 */ /* 0x000fea000383ffff */
.L_x_2174:
[----:B------:R-:W-:Y:S01]  /*1cbd0*/  IMAD.MOV.U32 R219, RZ, RZ, R14 ;  /* 0x000000ffffdb7224 */ /* 0x000fe200078e000e */
[----:B------:R-:W-:Y:S01]  /*1cbe0*/  MOV R2, 0x2 ;  /* 0x0000000200027802 */ /* 0x000fe20000000f00 */
[----:B------:R-:W-:Y:S01]  /*1cbf0*/  IMAD.MOV.U32 R220, RZ, RZ, 0x181f ;  /* 0x0000181fffdc7424 */ /* 0x000fe200078e00ff */
[----:B------:R-:W-:Y:S02]  /*1cc00*/  MOV R3, 0x1cc20 ;  /* 0x0001cc2000037802 */ /* 0x000fe40000000f00 */
[----:B-1234-:R-:W-:Y:S05]  /*1cc10*/  CALL.REL.NOINC `($__internal_36_$__cuda_sm70_shflsync_idx_p) ;  /* 0x000007b000007944 */ /* 0x01efea0003c00000 */
[----:B------:R-:W-:Y:S01]  /*1cc20*/  MOV R0, R219 ;  /* 0x000000db00007202 */ /* 0x000fe20000000f00 */
[----:B------:R-:W-:Y:S05]  /*1cc30*/  BRA `(.L_x_2252) ;  /* 0xffffc38000007947 */ /* 0x000fea000383ffff */
.L_x_2177:
        /* <DEDUP_REMOVED lines=13> */
.L_x_2179:
[----:B------:R-:W-:Y:S01]  /*1cd10*/  IMAD.MOV.U32 R219, RZ, RZ, R110 ;  /* 0x000000ffffdb7224 */ /* 0x000fe200078e006e */
[----:B------:R-:W-:Y:S01]  /*1cd20*/  MOV R2, RZ ;  /* 0x000000ff00027202 */ /* 0x000fe20000000f00 */
[----:B------:R-:W-:Y:S01]  /*1cd30*/  IMAD.MOV.U32 R220, RZ, RZ, 0x1f ;  /* 0x0000001fffdc7424 */ /* 0x000fe200078e00ff */
[----:B------:R-:W-:Y:S02]  /*1cd40*/  MOV R3, 0x1cd60 ;  /* 0x0001cd6000037802 */ /* 0x000fe40000000f00 */
[----:B-1----:R-:W-:Y:S05]  /*1cd50*/  CALL.REL.NOINC `($__internal_36_$__cuda_sm70_shflsync_idx_p) ;  /* 0x0000067000007944 */ /* 0x002fea0003c00000 */
[----:B------:R-:W-:Y:S01]  /*1cd60*/  MOV R9, R219 ;  /* 0x000000db00097202 */ /* 0x000fe20000000f00 */
[----:B------:R-:W-:Y:S05]  /*1cd70*/  BRA `(.L_x_2254) ;  /* 0xffffc65000007947 */ /* 0x000fea000383ffff */
.L_x_2180:
[----:B------:R-:W-:Y:S01]  /*1cd80*/  IMAD.MOV.U32 R219, RZ, RZ, R110 ;  /* 0x000000ffffdb7224 */ /* 0x000fe200078e006e */
[----:B------:R-:W-:Y:S01]  /*1cd90*/  MOV R2, 0x1 ;  /* 0x0000000100027802 */ /* 0x000fe20000000f00 */
[----:B------:R-:W-:Y:S01]  /*1cda0*/  IMAD.MOV.U32 R220, RZ, RZ, 0x1f ;  /* 0x0000001fffdc7424 */ /* 0x000fe200078e00ff */
[----:B------:R-:W-:Y:S02]  /*1cdb0*/  MOV R3, 0x1cdd0 ;  /* 0x0001cdd000037802 */ /* 0x000fe40000000f00 */
[----:B-123--:R-:W-:Y:S05]  /*1cdc0*/  CALL.REL.NOINC `($__internal_36_$__cuda_sm70_shflsync_idx_p) ;  /* 0x0000060000007944 */ /* 0x00efea0003c00000 */
[----:B------:R-:W-:Y:S01]  /*1cdd0*/  MOV R8, R219 ;  /* 0x000000db00087202 */ /* 0x000fe20000000f00 */
[----:B------:R-:W-:Y:S05]  /*1cde0*/  BRA `(.L_x_2255) ;  /* 0xffffc60000007947 */ /* 0x000fea000383ffff */
.L_x_2181:
[----:B------:R-:W-:Y:S02]  /*1cdf0*/  MOV R3, 0x1 ;  /* 0x0000000100037802 */ /* 0x000fe40000000f00 */
[----:B------:R-:W-:-:S02]  /*1ce00*/  MOV R2, 0x1ce20 ;  /* 0x0001ce2000027802 */ /* 0x000fc40000000f00 */
[----:B--234-:R-:W-:Y:S05]  /*1ce10*/  CALL.REL.NOINC `($__internal_37_$__cuda_sm70_shflsync_up_p) ;  /* 0x0000061000007944 */ /* 0x01cfea0003c00000 */
[----:B------:R-:W-:Y:S05]  /*1ce20*/  BRA `(.L_x_2256) ;  /* 0xffffc6e000007947 */ /* 0x000fea000383ffff */
.L_x_2182:
[----:B------:R-:W-:Y:S02]  /*1ce30*/  MOV R3, 0x2 ;  /* 0x0000000200037802 */ /* 0x000fe40000000f00 */
[----:B------:R-:W-:-:S02]  /*1ce40*/  MOV R2, 0x1ce60 ;  /* 0x0001ce6000027802 */ /* 0x000fc40000000f00 */
[----:B--23--:R-:W-:Y:S05]  /*1ce50*/  CALL.REL.NOINC `($__internal_37_$__cuda_sm70_shflsync_up_p) ;  /* 0x000005d000007944 */ /* 0x00cfea0003c00000 */
        /* <DEDUP_REMOVED lines=24> */
.L_x_2186:
[----:B------:R-:W-:Y:S02]  /*1cfe0*/  MOV R3, 0x1 ;  /* 0x0000000100037802 */ /* 0x000fe40000000f00 */
[----:B------:R-:W-:Y:S02]  /*1cff0*/  MOV R2, 0x1d010 ;  /* 0x0001d01000027802 */ /* 0x000fe40000000f00 */
[----:B------:R-:W-:Y:S05]  /*1d000*/  CALL.REL.NOINC `($__internal_37_$__cuda_sm70_shflsync_up_p) ;  /* 0x0000042000007944 */ /* 0x000fea0003c00000 */
[----:B------:R-:W-:Y:S01]  /*1d010*/  MOV R2, R4 ;  /* 0x0000000400027202 */ /* 0x000fe20000000f00 */
[----:B------:R-:W-:Y:S05]  /*1d020*/  BRA `(.L_x_2258) ;  /* 0xffffc73000007947 */ /* 0x000fea000383ffff */
.L_x_2187:
[----:B------:R-:W-:Y:S02]  /*1d030*/  MOV R3, 0x2 ;  /* 0x0000000200037802 */ /* 0x000fe40000000f00 */
[----:B------:R-:W-:Y:S02]  /*1d040*/  MOV R2, 0x1d060 ;  /* 0x0001d06000027802 */ /* 0x000fe40000000f00 */
        /* <DEDUP_REMOVED lines=25> */
.L_x_2189:
[----:B------:R-:W-:Y:S02]  /*1d1e0*/  SEL R0, RZ, 0x1, P0 ;  /* 0x00000001ff007807 */ /* 0x000fe40000000000 */
[----:B------:R-:W-:Y:S02]  /*1d1f0*/  MOV R2, 0x1d210 ;  /* 0x0001d21000027802 */ /* 0x000fe40000000f00 */
[----:B-1----:R-:W-:Y:S05]  /*1d200*/  CALL.REL.NOINC `($__internal_38_$__cuda_sm70_votesync_ballot) ;  /* 0x0000028000007944 */ /* 0x002fea0003c00000 */
[----:B------:R-:W-:Y:S01]  /*1d210*/  MOV R5, R0 ;  /* 0x0000000000057202 */ /* 0x000fe20000000f00 */
[----:B------:R-:W-:Y:S05]  /*1d220*/  BRA `(.L_x_2260) ;  /* 0xffffc6c000007947 */ /* 0x000fea000383ffff */
.L_x_2190:
[----:B------:R-:W-:Y:S01]  /*1d230*/  IMAD.MOV.U32 R219, RZ, RZ, R6 ;  /* 0x000000ffffdb7224 */ /* 0x000fe200078e0006 */
[----:B------:R-:W-:Y:S01]  /*1d240*/  MOV R2, R0 ;  /* 0x0000000000027202 */ /* 0x000fe20000000f00 */
[----:B------:R-:W-:Y:S01]  /*1d250*/  IMAD.MOV.U32 R220, RZ, RZ, 0x1f ;  /* 0x0000001fffdc7424 */ /* 0x000fe200078e00ff */
[----:B------:R-:W-:Y:S02]  /*1d260*/  MOV R3, 0x1d280 ;  /* 0x0001d28000037802 */ /* 0x000fe40000000f00 */
[----:B-1----:R-:W-:Y:S05]  /*1d270*/  CALL.REL.NOINC `($__internal_36_$__cuda_sm70_shflsync_idx_p) ;  /* 0x0000015000007944 */ /* 0x002fea0003c00000 */
[----:B------:R-:W-:Y:S01]  /*1d280*/  IMAD.MOV.U32 R10, RZ, RZ, R219 ;  /* 0x000000ffff0a7224 */ /* 0x000fe200078e00db */
[----:B------:R-:W-:Y:S01]  /*1d290*/  MOV R2, R0 ;  /* 0x0000000000027202 */ /* 0x000fe20000000f00 */
[----:B------:R-:W-:Y:S01]  /*1d2a0*/  IMAD.MOV.U32 R219, RZ, RZ, R7 ;  /* 0x000000ffffdb7224 */ /* 0x000fe200078e0007 */
[----:B------:R-:W-:-:S02]  /*1d2b0*/  MOV R220, 0x1f ;  /* 0x0000001f00dc7802 */ /* 0x000fc40000000f00 */
[----:B------:R-:W-:Y:S02]  /*1d2c0*/  MOV R3, 0x1d2e0 ;  /* 0x0001d2e000037802 */ /* 0x000fe40000000f00 */
[----:B------:R-:W-:Y:S05]  /*1d2d0*/  CALL.REL.NOINC `($__internal_36_$__cuda_sm70_shflsync_idx_p) ;  /* 0x000000f000007944 */ /* 0x000fea0003c00000 */
[----:B------:R-:W-:Y:S01]  /*1d2e0*/  MOV R7, R219 ;  /* 0x000000db00077202 */ /* 0x000fe20000000f00 */
[----:B------:R-:W-:Y:S05]  /*1d2f0*/  BRA `(.L_x_2261) ;  /* 0xffffc64000007947 */ /* 0x000fea000383ffff */
.L_x_2193:
[----:B------:R-:W-:Y:S01]  /*1d300*/  IMAD.MOV.U32 R219, RZ, RZ, R4 ;  /* 0x000000ffffdb7224 */ /* 0x000fe200078e0004 */
[----:B------:R-:W-:Y:S01]  /*1d310*/  MOV R2, R0 ;  /* 0x0000000000027202 */ /* 0x000fe20000000f00 */
[----:B------:R-:W-:Y:S01]  /*1d320*/  IMAD.MOV.U32 R220, RZ, RZ, 0x1f ;  /* 0x0000001fffdc7424 */ /* 0x000fe200078e00ff */
[----:B------:R-:W-:Y:S02]  /*1d330*/  MOV R3, 0x1d350 ;  /* 0x0001d35000037802 */ /* 0x000fe40000000f00 */
[----:B-1-34-:R-:W-:Y:S05]  /*1d340*/  CALL.REL.NOINC `($__internal_36_$__cuda_sm70_shflsync_idx_p) ;  /* 0x0000008000007944 */ /* 0x01afea0003c00000 */
[----:B------:R-:W-:Y:S01]  /*1d350*/  MOV R11, R219 ;  /* 0x000000db000b7202 */ /* 0x000fe20000000f00 */
[----:B------:R-:W-:Y:S05]  /*1d360*/  BRA `(.L_x_2192) ;  /* 0xffffc63000007947 */ /* 0x000fea000383ffff */
        .weak           $__internal_35_$__cuda_sm70_shflsync_bfly_p
        .type           $__internal_35_$__cuda_sm70_shflsync_bfly_p,@function
        .size           $__internal_35_$__cuda_sm70_shflsync_bfly_p,($__internal_36_$__cuda_sm70_shflsync_idx_p - $__internal_35_$__cuda_sm70_shflsync_bfly_p)
$__internal_35_$__cuda_sm70_shflsync_bfly_p:
[----:B------:R-:W-:Y:S02]  /*1d370*/  MOV R170, 0xffffffff ;  /* 0xffffffff00aa7802 */ /* 0x000fe40000000f00 */
[----:B------:R-:W-:Y:S02]  /*1d380*/  MOV R3, 0x1f ;  /* 0x0000001f00037802 */ /* 0x000fe40000000f00 */
[----:B------:R-:W-:Y:S04]  /*1d390*/  WARPSYNC R170 ;  /* 0x000000aa00007348 */ /* 0x000fe80003800000 */
[----:B------:R1:W2:Y:S02]  /*1d3a0*/  SHFL.BFLY PT, R0, R4, R0, R3 ;  /* 0x0c00000004007389 */ /* 0x0002a400000e0003 */
[----:B-1----:R-:W-:-:S04]  /*1d3b0*/  MOV R3, 0x0 ;  /* 0x0000000000037802 */ /* 0x002fc80000000f00 */
[----:B--2---:R-:W-:Y:S05]  /*1d3c0*/  RET.REL.NODEC R2 `(_ZN7cutlass13device_kernelIN5flash19enable_sm80_to_sm89INS1_16FlashAttnFwdSm80INS1_25CollectiveMainloopFwdSm80ILi8ELi1ELb0EN4cute5tupleIJNS5_1CILi128EEENS7_ILi64EEENS7_ILi256EEEEEELi256ENS_6half_tEfNS_4arch4Sm80ELb0ELb1ELb1ELb1ELb1ELb0ELb1ELb1EEENS1_21CollectiveEpilogueFwdINS6_IJS8_SA_S9_EEENS6_IJNS7_ILi1EEESI_SI_EEESC_SE_Li256ELb1ELb1ELb1ELb0EEENS1_36VarlenDynamicPersistentTileSchedulerILi128ELi64ELi256ELi256ELb1ELb1ELb0ELb1ELb0ELb1EEEEEEEEEvNT_6ParamsE) ;  /* 0xfffe2c3002007950 */ /* 0x004fea0003c3ffff */
        .weak           $__internal_36_$__cuda_sm70_shflsync_idx_p
        .type           $__internal_36_$__cuda_sm70_shflsync_idx_p,@function
        .size           $__internal_36_$__cuda_sm70_shflsync_idx_p,($__internal_37_$__cuda_sm70_shflsync_up_p - $__internal_36_$__cuda_sm70_shflsync_idx_p)
$__internal_36_$__cuda_sm70_shflsync_idx_p:
[----:B------:R-:W-:-:S04]  /*1d3d0*/  MOV R244, 0xffffffff ;  /* 0xffffffff00f47802 */ /* 0x000fc80000000f00 */
[----:B------:R-:W-:Y:S04]  /*1d3e0*/  WARPSYNC R244 ;  /* 0x000000f400007348 */ /* 0x000fe80003800000 */
[----:B------:R1:W2:Y:S02]  /*1d3f0*/  SHFL.IDX PT, R219, R219, R2, R220 ;  /* 0x00000002dbdb7389 */ /* 0x0002a400000e00dc */
[----:B-1----:R-:W-:Y:S02]  /*1d400*/  MOV R2, R3 ;  /* 0x0000000300027202 */ /* 0x002fe40000000f00 */
[----:B------:R-:W-:-:S04]  /*1d410*/  MOV R3, 0x0 ;  /* 0x0000000000037802 */ /* 0x000fc80000000f00 */
[----:B--2---:R-:W-:Y:S05]  /*1d420*/  RET.REL.NODEC R2 `(_ZN7cutlass13device_kernelIN5flash19enable_sm80_to_sm89INS1_16FlashAttnFwdSm80INS1_25CollectiveMainloopFwdSm80ILi8ELi1ELb0EN4cute5tupleIJNS5_1CILi128EEENS7_ILi64EEENS7_ILi256EEEEEELi256ENS_6half_tEfNS_4arch4Sm80ELb0ELb1ELb1ELb1ELb1ELb0ELb1ELb1EEENS1_21CollectiveEpilogueFwdINS6_IJS8_SA_S9_EEENS6_IJNS7_ILi1EEESI_SI_EEESC_SE_Li256ELb1ELb1ELb1ELb0EEENS1_36VarlenDynamicPersistentTileSchedulerILi128ELi64ELi256ELi256ELb1ELb1ELb0ELb1ELb0ELb1EEEEEEEEEvNT_6ParamsE) ;  /* 0xfffe2bd002007950 */ /* 0x004fea0003c3ffff */
        .weak           $__internal_37_$__cuda_sm70_shflsync_up_p
        .type           $__internal_37_$__cuda_sm70_shflsync_up_p,@function
        .size           $__internal_37_$__cuda_sm70_shflsync_up_p,($__internal_38_$__cuda_sm70_votesync_ballot - $__internal_37_$__cuda_sm70_shflsync_up_p)
$__internal_37_$__cuda_sm70_shflsync_up_p:
[----:B------:R-:W-:Y:S02]  /*1d430*/  MOV R4, RZ ;  /* 0x000000ff00047202 */ /* 0x000fe40000000f00 */
[----:B------:R-:W-:-:S04]  /*1d440*/  MOV R10, 0xffffffff ;  /* 0xffffffff000a7802 */ /* 0x000fc80000000f00 */
[----:B------:R-:W-:Y:S04]  /*1d450*/  WARPSYNC R10 ;  /* 0x0000000a00007348 */ /* 0x000fe80003800000 */
[----:B------:R1:W2:Y:S02]  /*1d460*/  SHFL.UP PT, R4, R0, R3, R4 ;  /* 0x0400000300047389 */ /* 0x0002a400000e0004 */
[----:B-1----:R-:W-:-:S04]  /*1d470*/  MOV R3, 0x0 ;  /* 0x0000000000037802 */ /* 0x002fc80000000f00 */
[----:B--2---:R-:W-:Y:S05]  /*1d480*/  RET.REL.NODEC R2 `(_ZN7cutlass13device_kernelIN5flash19enable_sm80_to_sm89INS1_16FlashAttnFwdSm80INS1_25CollectiveMainloopFwdSm80ILi8ELi1ELb0EN4cute5tupleIJNS5_1CILi128EEENS7_ILi64EEENS7_ILi256EEEEEELi256ENS_6half_tEfNS_4arch4Sm80ELb0ELb1ELb1ELb1ELb1ELb0ELb1ELb1EEENS1_21CollectiveEpilogueFwdINS6_IJS8_SA_S9_EEENS6_IJNS7_ILi1EEESI_SI_EEESC_SE_Li256ELb1ELb1ELb1ELb0EEENS1_36VarlenDynamicPersistentTileSchedulerILi128ELi64ELi256ELi256ELb1ELb1ELb0ELb1ELb0ELb1EEEEEEEEEvNT_6ParamsE) ;  /* 0xfffe2b7002007950 */ /* 0x004fea0003c3ffff */
        .weak           $__internal_38_$__cuda_sm70_votesync_ballot
        .type           $__internal_38_$__cuda_sm70_votesync_ballot,@function
        .size           $__internal_38_$__cuda_sm70_votesync_ballot,(.L_x_6504 - $__internal_38_$__cuda_sm70_votesync_ballot)
$__internal_38_$__cuda_sm70_votesync_ballot:
[----:B------:R-:W-:Y:S01]  /*1d490*/  ISETP.NE.U32.AND P0, PT, R0, 0x1, PT ;  /* 0x000000010000780c */ /* 0x000fe20003f05070 */
[----:B------:R-:W-:-:S04]  /*1d4a0*/  IMAD.MOV.U32 R3, RZ, RZ, -0x1 ;  /* 0xffffffffff037424 */ /* 0x000fc800078e00ff */
[----:B------:R-:W-:Y:S08]  /*1d4b0*/  WARPSYNC R3 ;  /* 0x0000000300007348 */ /* 0x000ff00003800000 */
[----:B------:R-:W-:-:S04]  /*1d4c0*/  VOTE.ANY R0, PT, !P0 ;  /* 0x0000000000007806 */ /* 0x000fc800040e0100 */
[----:B------:R-:W-:Y:S01]  /*1d4d0*/  LOP3.LUT R0, R0, R3, RZ, 0xc0, !PT ;  /* 0x0000000300007212 */ /* 0x000fe200078ec0ff */
[----:B------:R-:W-:-:S04]  /*1d4e0*/  IMAD.MOV.U32 R3, RZ, RZ, 0x0 ;  /* 0x00000000ff037424 */ /* 0x000fc800078e00ff */
[----:B------:R-:W-:Y:S05]  /*1d4f0*/  RET.REL.NODEC R2 `(_ZN7cutlass13device_kernelIN5flash19enable_sm80_to_sm89INS1_16FlashAttnFwdSm80INS1_25CollectiveMainloopFwdSm80ILi8ELi1ELb0EN4cute5tupleIJNS5_1CILi128EEENS7_ILi64EEENS7_ILi256EEEEEELi256ENS_6half_tEfNS_4arch4Sm80ELb0ELb1ELb1ELb1ELb1ELb0ELb1ELb1EEENS1_21CollectiveEpilogueFwdINS6_IJS8_SA_S9_EEENS6_IJNS7_ILi1EEESI_SI_EEESC_SE_Li256ELb1ELb1ELb1ELb0EEENS1_36VarlenDynamicPersistentTileSchedulerILi128ELi64ELi256ELi256ELb1ELb1ELb0ELb1ELb0ELb1EEEEEEEEEvNT_6ParamsE) ;  /* 0xfffe2b0002007950 */ /* 0x000fea0003c3ffff */
.L_x_2262:
        /* <DEDUP_REMOVED lines=16> */
.L_x_6504:


//--------------------- .text._ZN7cutlass13device_kernelIN5flash19enable_sm80_to_sm89INS1_16FlashAttnFwdSm80INS1_25CollectiveMainloopFwdSm80ILi8ELi1ELb0EN4cute5tupleIJNS5_1CILi128EEENS7_ILi48EEENS7_ILi256EEEEEELi256ENS_6half_tEfNS_4arch4Sm80ELb0ELb1ELb1ELb1ELb1ELb1ELb1ELb1EEENS1_21CollectiveEpilogueFwdINS6_IJS8_SA_S9_EEENS6_IJNS7_ILi1EEESI_SI_EEESC_SE_Li256ELb1ELb1ELb1ELb0EEENS1_36VarlenDynamicPersistentTileSchedulerILi128ELi48ELi256ELi256ELb1ELb1ELb0ELb1ELb0ELb1EEEEEEEEEvNT_6ParamsE --------------------------
	.section	.text._ZN7cutlass13device_kernelIN5flash19enable_sm80_to_sm89INS1_16FlashAttnFwdSm80INS1_25CollectiveMainloopFwdSm80ILi8ELi1ELb0EN4cute5tupleIJNS5_1CILi128EEENS7_ILi48EEENS7_ILi256EEEEEELi256ENS_6half_tEfNS_4arch4Sm80ELb0ELb1ELb1ELb1ELb1ELb1ELb1ELb1EEENS1_21CollectiveEpilogueFwdINS6_IJS8_SA_S9_EEENS6_IJNS7_ILi1EEESI_SI_EEESC_SE_Li256ELb1ELb1ELb1ELb0EEENS1_36VarlenDynamicPersistentTileSchedulerILi128ELi48ELi256ELi256ELb1ELb1ELb0ELb1ELb0ELb1EEEEEEEEEvNT_6ParamsE,"ax",@progbits
	.sectioninfo	@"SHI_REGISTERS=255"
	.align	128
.text._ZN7cutlass13device_kernelIN5flash19enable_sm80_to_sm89INS1_16FlashAttnFwdSm80INS1_25CollectiveMainloopFwdSm80ILi8ELi1ELb0EN4cute5tupleIJNS5_1CILi128EEENS7_ILi48EEENS7_ILi256EEEEEELi256ENS_6half_tEfNS_4arch4Sm80ELb0ELb1ELb1ELb1ELb1ELb1ELb1ELb1EEENS1_21CollectiveEpilogueFwdINS6_IJS8_SA_S9_EEENS6_IJNS7_ILi1EEESI_SI_EEESC_SE_Li256ELb1ELb1ELb1ELb0EEENS1_36VarlenDynamicPersistentTileSchedulerILi128ELi48ELi256ELi256ELb1ELb1ELb0ELb1ELb0ELb1EEEEEEEEEvNT_6ParamsE:
        .type           _ZN7cutlass13device_kernelIN5flash19enable_sm80_to_sm89INS1_16FlashAttnFwdSm80INS1_25CollectiveMainloopFwdSm80ILi8ELi1ELb0EN4cute5tupleIJNS5_1CILi128EEENS7_ILi48EEENS7_ILi256EEEEEELi256ENS_6half_tEfNS_4arch4Sm80ELb0ELb1ELb1ELb1ELb1ELb1ELb1ELb1EEENS1_21CollectiveEpilogueFwdINS6_IJS8_SA_S9_EEENS6_IJNS7_ILi1EEESI_SI_EEESC_SE_Li256ELb1ELb1ELb1ELb0EEENS1_36VarlenDynamicPersistentTileSchedulerILi128ELi48ELi256ELi256ELb1ELb1ELb0ELb1ELb0ELb1EEEEEEEEEvNT_6ParamsE,@function
        .size           _ZN7cutlass13device_kernelIN5flash19enable_sm80_to_sm89INS1_16FlashAttnFwdSm80INS1_25CollectiveMainloopFwdSm80ILi8ELi1ELb0EN4cute5tupleIJNS5_1CILi128EEENS7_ILi48EEENS7_ILi256EEEEEELi256ENS_6half_tEfNS_4arch4Sm80ELb0ELb1ELb1ELb1ELb1ELb1ELb1ELb1EEENS1_21CollectiveEpilogueFwdINS6_IJS8_SA_S9_EEENS6_IJNS7_ILi1EEESI_SI_EEESC_SE_Li256ELb1ELb1ELb1ELb0EEENS1_36VarlenDynamicPersistentTileSchedulerILi128ELi48ELi256ELi256ELb1ELb1ELb0ELb1ELb0ELb1EEEEEEEEEvNT_6ParamsE,(.L_x_6509 - _ZN7cutlass13device_kernelIN5flash19enable_sm80_to_sm89INS1_16FlashAttnFwdSm80INS1_25CollectiveMainloopFwdSm80ILi8ELi1ELb0EN4cute5tupleIJNS5_1CILi128EEENS7_ILi48EEENS7_ILi256EEEEEELi256ENS_6half_tEfNS_4arch4Sm80ELb0ELb1ELb1ELb1ELb1ELb1ELb1ELb1EEENS1_21CollectiveEpilogueFwdINS6_IJS8_SA_S9_EEENS6_IJNS7_ILi1EEESI_SI_EEESC_SE_Li256ELb1ELb1ELb1ELb0EEENS1_36VarlenDynamicPersistentTileSchedulerILi128ELi48ELi256ELi256ELb1ELb1ELb0ELb1ELb0ELb1EEEEEEEEEvNT_6ParamsE)
        .other          _ZN7cutlass13device_kernelIN5flash19enable_sm80_to_sm89INS1_16FlashAttnFwdSm80INS1_25CollectiveMainloopFwdSm80ILi8ELi1ELb0EN4cute5tupleIJNS5_1CILi128EEENS7_ILi48EEENS7_ILi256EEEEEELi256ENS_6half_tEfNS_4arch4Sm80ELb0ELb1ELb1ELb1ELb1ELb1ELb1ELb1EEENS1_21CollectiveEpilogueFwdINS6_IJS8_SA_S9_EEENS6_IJNS7_ILi1EEESI_SI_EEESC_SE_Li256ELb1ELb1ELb1ELb0EEENS1_36VarlenDynamicPersistentTileSchedulerILi128ELi48ELi256ELi256ELb1ELb1ELb0ELb1ELb0ELb1EEEEEEEEEvNT_6ParamsE,@"STO_CUDA_ENTRY STV_DEFAULT"
_ZN7cutlass13device_kernelIN5flash19enable_sm80_to_sm89INS1_16FlashAttnFwdSm80INS1_25CollectiveMainloopFwdSm80ILi8ELi1ELb0EN4cute5tupleIJNS5_1CILi128EEENS7_ILi48EEENS7_ILi256EEEEEELi256ENS_6half_tEfNS_4arch4Sm80ELb0ELb1ELb1ELb1ELb1ELb1ELb1ELb1EEENS1_21CollectiveEpilogueFwdINS6_IJS8_SA_S9_EEENS6_IJNS7_ILi1EEESI_SI_EEESC_SE_Li256ELb1ELb1ELb1ELb0EEENS1_36VarlenDynamicPersistentTileSchedulerILi128ELi48ELi256ELi256ELb1ELb1ELb0ELb1ELb0ELb1EEEEEEEEEvNT_6ParamsE:
[----:B------:R-:W-:-:S03]  /*0000*/  MOV R1, c[0x0][0x28] ;  /* 0x00000a0000017a02 */ /* 0x000fc60000000f00 */
[----:B------:R-:W1:Y:S01]  /*0010*/  S2R R2, SR_TID.X ;  /* 0x0000000000027919 */ /* 0x000e620000002100 */
[----:B------:R-:W-:Y:S01]  /*0020*/  IADD3 R1, R1, -0x1e8, RZ ;  /* 0xfffffe1801017810 */ /* 0x000fe20007ffe0ff */
[----:B------:R-:W-:-:S03]  /*0030*/  ULDC.64 UR10, c[0x0][0x118] ;  /* 0x00004600000a7ab9 */ /* 0x000fc60000000a00 */
[----:B------:R2:W3:Y:S01]  /*0040*/  R2UR UR4, R1 ;  /* 0x00000000010473c2 */ /* 0x0004e200000e0000 */
[----:B-1----:R-:W-:-:S06]  /*0050*/  SHF.R.U32.HI R0, RZ, 0x5, R2 ;  /* 0x00000005ff007819 */ /* 0x002fcc0000011602 */
[----:B------:R-:W1:Y:S02]  /*0060*/  SHFL.IDX PT, R0, R0, RZ, 0x1f ;  /* 0x00001fff00007589 */ /* 0x000e6400000e0000 */
[----:B-1----:R-:W1:Y:S02]  /*0070*/  R2UR UR8, R0 ;  /* 0x00000000000873c2 */ /* 0x002e6400000e0000 */
[----:B-1----:R-:W-:-:S13]  /*0080*/  ISETP.NE.AND P0, PT, RZ, UR8, PT ;  /* 0x00000008ff007c0c */ /* 0x002fda000bf05270 */
[----:B------:R-:W-:Y:S06]  /*0090*/  @P0 BAR.SYNC.DEFER_BLOCKING 0x5, 0x100 ;  /* 0x0144000000000b1d */ /* 0x000fec0000010000 */
[----:B------:R-:W1:Y:S02]  /*00a0*/  @P0 LDS.128 R4, [0x20080] ;  /* 0x02008000ff040984 */ /* 0x000e640000000c00 */
[----:B-1----:R-:W-:Y:S02]  /*00b0*/  @P0 IMAD.MOV.U32 R0, RZ, RZ, R4 ;  /* 0x000000ffff000224 */ /* 0x002fe400078e0004 */
[----:B------:R2:W-:Y:S01]  /*00c0*/  @P0 STL [R1+0x15c], R5 ;  /* 0x00015c0501000387 */ /* 0x0005e20000100800 */
[----:B------:R-:W-:-:S02]  /*00d0*/  @P0 IMAD.MOV.U32 R4, RZ, RZ, R7 ;  /* 0x000000ffff040224 */ /* 0x000fc400078e0007 */
[----:B------:R-:W-:Y:S01]  /*00e0*/  @P0 IMAD.MOV.U32 R3, RZ, RZ, R6 ;  /* 0x000000ffff030224 */ /* 0x000fe200078e0006 */
[----:B------:R2:W-:Y:S04]  /*00f0*/  @P0 STL [R1+0xd4], R0 ;  /* 0x0000d40001000387 */ /* 0x0005e80000100800 */
[----:B------:R2:W-:Y:S04]  /*0100*/  @P0 STL [R1+0xac], R4 ;  /* 0x0000ac0401000387 */ /* 0x0005e80000100800 */
[----:B------:R2:W-:Y:S04]  /*0110*/  @P0 STL [R1+0xa8], R3 ;  /* 0x0000a80301000387 */ /* 0x0005e80000100800 */
[----:B------:R-:W-:Y:S06]  /*0120*/  @P0 BAR.ARV 0x4, 0x100 ;  /* 0x0104000000000b1d */ /* 0x000fec0000002000 */
[----:B------:R-:W-:Y:S05]  /*0130*/  @P0 BRA `(.L_x_2263) ;  /* 0x0000101000000947 */ /* 0x000fea0003800000 */
[----:B---3--:R-:W-:Y:S01]  /*0140*/  LOP3.LUT R13, R2, 0x1f, RZ, 0xc0, !PT ;  /* 0x0000001f020d7812 */ /* 0x008fe200078ec0ff */
[----:B------:R-:W-:-:S03]  /*0150*/  CS2R R8, SRZ ;  /* 0x0000000000087805 */ /* 0x000fc6000001ff00 */
[----:B------:R-:W-:-:S04]  /*0160*/  ISETP.NE.AND P6, PT, R13, 0x1f, PT ;  /* 0x0000001f0d00780c */ /* 0x000fc80003fc5270 */
[----:B------:R-:W-:-:S13]  /*0170*/  ISETP.GE.OR P0, PT, R13, c[0x0][0x53c], !P6 ;  /* 0x00014f000d007a0c */ /* 0x000fda0007706670 */
[----:B--2---:R-:W-:Y:S02]  /*0180*/  @!P0 IMAD.MOV.U32 R4, RZ, RZ, 0x4 ;  /* 0x00000004ff048424 */ /* 0x004fe400078e00ff */
        /* <DEDUP_REMOVED lines=34> */
[----:B------:R-:W-:-:S03]  /*03b0*/  MOV R6, RZ ;  /* 0x000000ff00067202 */ /* 0x000fc60000000f00 */
.L_x_2268:
[----:B------:R-:W-:Y:S01]  /*03c0*/  IMAD.MOV.U32 R2, RZ, RZ, c[0x0][0x53c] ;  /* 0x00014f00ff027624 */ /* 0x000fe200078e00ff */
[----:B------:R-:W-:-:S04]  /*03d0*/  IADD3 R0, R6, 0x1f, RZ ;  /* 0x0000001f06007810 */ /* 0x000fc80007ffe0ff */
[----:B------:R1:W-:Y:S01]  /*03e0*/  STL [R1+0xac], R2 ;  /* 0x0000ac0201007387 */ /* 0x0003e20000100800 */
[----:B------:R-:W-:-:S13]  /*03f0*/  ISETP.GE.AND P0, PT, R0, c[0x0][0x53c], PT ;  /* 0x00014f0000007a0c */ /* 0x000fda0003f06270 */
[----:B------:R-:W-:Y:S05]  /*0400*/  @P0 BRA `(.L_x_2265) ;  /* 0x00000c4000000947 */ /* 0x000fea0003800000 */
[----:B------:R-:W-:Y:S01]  /*0410*/  MOV R6, R0 ;  /* 0x0000000000067202 */ /* 0x000fe20000000f00 */
[----:B------:R-:W-:-:S03]  /*0420*/  CS2R R8, SRZ ;  /* 0x0000000000087805 */ /* 0x000fc6000001ff00 */
[----:B------:R-:W-:-:S04]  /*0430*/  IADD3 R0, R13, R6, RZ ;  /* 0x000000060d007210 */ /* 0x000fc80007ffe0ff */
        /* <DEDUP_REMOVED lines=10> */
.L_x_2512:
        /* <DEDUP_REMOVED lines=16> */
.L_x_2513:
[----:B--2---:R-:W-:-:S05]  /*05e0*/  IMAD R0, R0, c[0x0][0x538], RZ ;  /* 0x00014e0000007a24 */ /* 0x004fca00078e02ff */
[----:B------:R-:W-:-:S04]  /*05f0*/  IADD3 R7, R0, R7, RZ ;  /* 0x0000000700077210 */ /* 0x000fc80007ffe0ff */
[----:B------:R-:W-:-:S13]  /*0600*/  ISETP.GT.AND P0, PT, R7, UR5, PT ;  /* 0x0000000507007c0c */ /* 0x000fda000bf04270 */
[----:B-1----:R-:W-:Y:S05]  /*0610*/  @!P0 BRA `(.L_x_2268) ;  /* 0xfffffda000008947 */ /* 0x002fea000383ffff */
.L_x_2264:
[----:B------:R-:W-:-:S05]  /*0620*/  IADD3 R10, -R0, R7, RZ ;  /* 0x00000007000a7210 */ /* 0x000fca0007ffe1ff */
[----:B------:R-:W-:-:S05]  /*0630*/  IMAD R0, R4, c[0x0][0x538], R10 ;  /* 0x00014e0004007a24 */ /* 0x000fca00078e020a */
[----:B------:R-:W-:Y:S01]  /*0640*/  ISETP.GT.AND P0, PT, R0, UR5, PT ;  /* 0x0000000500007c0c */ /* 0x000fe2000bf04270 */
[----:B------:R-:W-:-:S12]  /*0650*/  BRA.DIV ~URZ, `(.L_x_2269) ;  /* 0x0001fca27f007947 */ /* 0x000fd8000b800000 */
[----:B------:R-:W-:-:S04]  /*0660*/  VOTE.ANY R7, PT, !P0 ;  /* 0x0000000000077806 */ /* 0x000fc800040e0100 */
.L_x_2514:
[----:B------:R-:W1:Y:S02]  /*0670*/  POPC R0, R7 ;  /* 0x0000000700007309 */ /* 0x000e640000000000 */
[----:B-1----:R-:W-:-:S05]  /*0680*/  IADD3 R2, R0, R6, RZ ;  /* 0x0000000600027210 */ /* 0x002fca0007ffe0ff */
[----:B------:R1:W-:Y:S01]  /*0690*/  STL [R1+0xac], R2 ;  /* 0x0000ac0201007387 */ /* 0x0003e20000100800 */
[----:B------:R-:W-:Y:S05]  /*06a0*/  BRA.DIV ~URZ, `(.L_x_2270) ;  /* 0x0001fca27f007947 */ /* 0x000fea000b800000 */
[----:B------:R2:W3:Y:S01]  /*06b0*/  SHFL.IDX PT, R12, R9, R0, 0x1f ;  /* 0x00001f00090c7589 */ /* 0x0004e200000e0000 */
[----:B------:R-:W-:-:S03]  /*06c0*/  MOV R5, RZ ;  /* 0x000000ff00057202 */ /* 0x000fc60000000f00 */
[----:B------:R2:W4:Y:S04]  /*06d0*/  SHFL.IDX PT, R9, R8, R0, 0x1f ;  /* 0x00001f0008097589 */ /* 0x00052800000e0000 */
.L_x_2515:
[----:B------:R-:W-:Y:S01]  /*06e0*/  ISETP.NE.AND P0, PT, R7, RZ, PT ;  /* 0x000000ff0700720c */ /* 0x000fe20003f05270 */
[----:B------:R-:W-:-:S12]  /*06f0*/  BSSY B0, `(.L_x_2271) ;  /* 0x0000005000007945 */ /* 0x000fd80003800000 */
[----:B------:R-:W-:Y:S05]  /*0700*/  @!P0 BRA `(.L_x_2272) ;  /* 0x0000003000008947 */ /* 0x000fea0003800000 */
[----:B--2---:R-:W-:Y:S01]  /*0710*/  IADD3 R0, R0, -0x1, RZ ;  /* 0xffffffff00007810 */ /* 0x004fe20007ffe0ff */
[----:B------:R-:W-:Y:S05]  /*0720*/  BRA.DIV ~URZ, `(.L_x_2273) ;  /* 0x0001fd027f007947 */ /* 0x000fea000b800000 */
[----:B------:R2:W1:Y:S02]  /*0730*/  SHFL.IDX PT, R5, R4, R0, 0x1f ;  /* 0x00001f0004057589 */ /* 0x00046400000e0000 */
.L_x_2272:
[----:B------:R-:W-:Y:S05]  /*0740*/  BSYNC B0 ;  /* 0x0000000000007941 */ /* 0x000fea0003800000 */
.L_x_2271:
        /* <DEDUP_REMOVED lines=35> */
[----:B------:R-:W-:Y:S02]  /*0980*/  @P2 IADD3 R2, R2, 0x1, RZ ;  /* 0x0000000102022810 */ /* 0x000fe40007ffe0ff */
[----:B-1----:R-:W-:-:S03]  /*0990*/  IADD3 R0, RZ, -R3, RZ ;  /* 0x80000003ff007210 */ /* 0x002fc60007ffe0ff */
[----:B------:R-:W-:Y:S01]  /*09a0*/  IMAD.MOV.U32 R4, RZ, RZ, R2 ;  /* 0x000000ffff047224 */ /* 0x000fe200078e0002 */
[----:B------:R-:W-:-:S03]  /*09b0*/  MOV R2, RZ ;  /* 0x000000ff00027202 */ /* 0x000fc60000000f00 */
[----:B------:R-:W-:Y:S01]  /*09c0*/  @!P1 IMAD.MOV R4, RZ, RZ, -R4 ;  /* 0x000000ffff049224 */ /* 0x000fe200078e0a04 */
[----:B------:R-:W-:Y:S01]  /*09d0*/  @!P0 LOP3.LUT R4, RZ, R12, RZ, 0x33, !PT ;  /* 0x0000000cff048212 */ /* 0x000fe200078e33ff */
[----:B------:R-:W-:Y:S01]  /*09e0*/  IMAD.MOV.U32 R5, RZ, RZ, R0 ;  /* 0x000000ffff057224 */ /* 0x000fe200078e0000 */
[----:B------:R-:W-:Y:S02]  /*09f0*/  IABS R0, R9 ;  /* 0x0000000900007213 */ /* 0x000fe40000000000 */
[----:B------:R-:W-:Y:S01]  /*0a00*/  IABS R7, R4 ;  /* 0x0000000400077213 */ /* 0x000fe20000000000 */
[----:B------:R-:W-:Y:S02]  /*0a10*/  IMAD R5, R5, R8, RZ ;  /* 0x0000000805057224 */ /* 0x000fe400078e02ff */
[----:B------:R-:W-:Y:S02]  /*0a20*/  IMAD.MOV R6, RZ, RZ, -R0 ;  /* 0x000000ffff067224 */ /* 0x000fe400078e0a00 */
        /* <DEDUP_REMOVED lines=23> */
.L_x_2275:
        /* <DEDUP_REMOVED lines=12> */
[----:B-1----:R-:W-:Y:S02]  /*0c60*/  IMAD.MOV R0, RZ, RZ, -R3 ;  /* 0x000000ffff007224 */ /* 0x002fe400078e0a03 */
[----:B------:R-:W-:Y:S02]  /*0c70*/  IMAD.MOV.U32 R2, RZ, RZ, RZ ;  /* 0x000000ffff027224 */ /* 0x000fe400078e00ff */
[----:B------:R-:W-:Y:S01]  /*0c80*/  IMAD.MOV.U32 R4, RZ, RZ, R0 ;  /* 0x000000ffff047224 */ /* 0x000fe200078e0000 */
[----:B------:R-:W-:-:S03]  /*0c90*/  IABS R0, R11 ;  /* 0x0000000b00007213 */ /* 0x000fc60000000000 */
[----:B------:R-:W-:Y:S01]  /*0ca0*/  IMAD R4, R4, R6, RZ ;  /* 0x0000000604047224 */ /* 0x000fe200078e02ff */
[----:B------:R-:W-:-:S03]  /*0cb0*/  MOV R5, R0 ;  /* 0x0000000000057202 */ /* 0x000fc60000000f00 */
        /* <DEDUP_REMOVED lines=15> */
[----:B------:R-:W-:Y:S02]  /*0db0*/  IMAD R10, R7, R4, RZ ;  /* 0x00000004070a7224 */ /* 0x000fe400078e02ff */
[----:B------:R-:W-:-:S03]  /*0dc0*/  IMAD.MOV R4, RZ, RZ, -R4 ;  /* 0x000000ffff047224 */ /* 0x000fc600078e0a04 */
[----:B------:R-:W-:Y:S01]  /*0dd0*/  IADD3 R0, -R10, c[0x0][0x538], RZ ;  /* 0x00014e000a007a10 */ /* 0x000fe20007ffe1ff */
[----:B------:R-:W-:-:S03]  /*0de0*/  IMAD R8, R9, R4, R11 ;  /* 0x0000000409087224 */ /* 0x000fc600078e020b */
[----:B------:R-:W-:-:S04]  /*0df0*/  IMNMX R6, R7, R0, PT ;  /* 0x0000000007067217 */ /* 0x000fc80003800200 */
[-C--:B------:R-:W-:Y:S02]  /*0e00*/  IABS R0, R6.reuse ;  /* 0x0000000600007213 */ /* 0x080fe40000000000 */
[----:B------:R-:W-:-:S03]  /*0e10*/  IABS R9, R6 ;  /* 0x0000000600097213 */ /* 0x000fc60000000000 */
[----:B------:R-:W-:-:S04]  /*0e20*/  IMAD.MOV.U32 R5, RZ, RZ, R0 ;  /* 0x000000ffff057224 */ /* 0x000fc800078e0000 */
[----:B------:R-:W1:Y:S08]  /*0e30*/  I2F.RP R2, R5 ;  /* 0x0000000500027306 */ /* 0x000e700000209400 */
[----:B-1----:R-:W1:Y:S02]  /*0e40*/  MUFU.RCP R2, R2 ;  /* 0x0000000200027308 */ /* 0x002e640000001000 */
[----:B-1----:R-:W-:-:S06]  /*0e50*/  IADD3 R2, R2, 0xffffffe, RZ ;  /* 0x0ffffffe02027810 */ /* 0x002fcc0007ffe0ff */
[----:B------:R-:W1:Y:S02]  /*0e60*/  F2I.FTZ.U32.TRUNC.NTZ R3, R2 ;  /* 0x0000000200037305 */ /* 0x000e64000021f000 */
[----:B-1----:R-:W-:Y:S01]  /*0e70*/  IADD3 R0, RZ, -R3, RZ ;  /* 0x80000003ff007210 */ /* 0x002fe20007ffe0ff */
[----:B------:R-:W-:-:S04]  /*0e80*/  IMAD.MOV.U32 R2, RZ, RZ, RZ ;  /* 0x000000ffff027224 */ /* 0x000fc800078e00ff */
[----:B------:R-:W-:Y:S01]  /*0e90*/  IMAD.MOV.U32 R7, RZ, RZ, R0 ;  /* 0x000000ffff077224 */ /* 0x000fe200078e0000 */
[----:B------:R-:W-:-:S03]  /*0ea0*/  IABS R0, R8 ;  /* 0x0000000800007213 */ /* 0x000fc60000000000 */
[----:B------:R-:W-:Y:S02]  /*0eb0*/  IMAD R7, R7, R5, RZ ;  /* 0x0000000507077224 */ /* 0x000fe400078e02ff */
        /* <DEDUP_REMOVED lines=20> */
.L_x_2276:
[----:B------:R-:W-:Y:S05]  /*1000*/  BSYNC B0 ;  /* 0x0000000000007941 */ /* 0x000fea0003800000 */
.L_x_2274:
[----:B------:R-:W-:-:S04]  /*1010*/  LOP3.LUT R0, RZ, R0, RZ, 0x33, !PT ;  /* 0x00000000ff007212 */ /* 0x000fc800078e33ff */
[----:B------:R-:W-:-:S05]  /*1020*/  IADD3 R0, R0, R12, RZ ;  /* 0x0000000c00007210 */ /* 0x000fca0007ffe0ff */
[----:B------:R2:W-:Y:S01]  /*1030*/  STL [R1+0x15c], R0 ;  /* 0x00015c0001007387 */ /* 0x0005e20000100800 */
[----:B------:R-:W-:Y:S05]  /*1040*/  BRA `(.L_x_2277) ;  /* 0x0000004000007947 */ /* 0x000fea0003800000 */
.L_x_2265:
[----:B------:R-:W-:Y:S01]  /*1050*/  MOV R0, UR5 ;  /* 0x0000000500007c02 */ /* 0x000fe20008000f00 */
[----:B------:R2:W-:Y:S04]  /*1060*/  STL [R1+0x15c], RZ ;  /* 0x00015cff01007387 */ /* 0x0005e80000100800 */
[----:B------:R2:W-:Y:S04]  /*1070*/  STL [R1+0xd4], R0 ;  /* 0x0000d40001007387 */ /* 0x0005e80000100800 */
[----:B------:R2:W-:Y:S02]  /*1080*/  STL [R1+0xa8], RZ ;  /* 0x0000a8ff01007387 */ /* 0x0005e40000100800 */
.L_x_2277:
[----:B------:R-:W3:Y:S04]  /*1090*/  LDL R4, [R1+0x15c] ;  /* 0x00015c0001047983 */ /* 0x000ee80000100800 */
[----:B--2---:R-:W2:Y:S04]  /*10a0*/  LDL R0, [R1+0xd4] ;  /* 0x0000d40001007983 */ /* 0x004ea80000100800 */
[----:B------:R-:W4:Y:S04]  /*10b0*/  LDL R3, [R1+0xa8] ;  /* 0x0000a80001037983 */ /* 0x000f280000100800 */
[----:B-1----:R-:W5:Y:S01]  /*10c0*/  LDL R2, [R1+0xac] ;  /* 0x0000ac0001027983 */ /* 0x002f620000100800 */
[----:B------:R-:W-:Y:S01]  /*10d0*/  ISETP.NE.AND P0, PT, R13, RZ, PT ;  /* 0x000000ff0d00720c */ /* 0x000fe20003f05270 */
[----:B------:R-:W-:Y:S01]  /*10e0*/  WARPSYNC 0xffffffff ;  /* 0xffffffff00007948 */ /* 0x000fe20003800000 */
[----:B---3--:R-:W-:Y:S01]  /*10f0*/  IMAD.MOV.U32 R5, RZ, RZ, R4 ;  /* 0x000000ffff057224 */ /* 0x008fe200078e0004 */
[----:B--2---:R-:W-:Y:S01]  /*1100*/  MOV R4, R0 ;  /* 0x0000000000047202 */ /* 0x004fe20000000f00 */
[----:B----4-:R-:W-:Y:S01]  /*1110*/  IMAD.MOV.U32 R6, RZ, RZ, R3 ;  /* 0x000000ffff067224 */ /* 0x010fe200078e0003 */
[----:B-----5:R-:W-:-:S08]  /*1120*/  MOV R7, R2 ;  /* 0x0000000200077202 */ /* 0x020fd00000000f00 */
[----:B------:R1:W-:Y:S04]  /*1130*/  @!P0 STS.128 [0x20080], R4 ;  /* 0x02008004ff008388 */ /* 0x0003e80000000c00 */
[----:B------:R-:W-:Y:S06]  /*1140*/  BAR.ARV 0x5, 0x100 ;  /* 0x0144000000007b1d */ /* 0x000fec0000002000 */
.L_x_2263:
[----:B--23--:R-:W2:Y:S02]  /*1150*/  LDL R0, [R1+0xac] ;  /* 0x0000ac0001007983 */ /* 0x00cea40000100800 */
[----:B--2---:R-:W-:-:S13]  /*1160*/  ISETP.GE.AND P0, PT, R0, c[0x0][0x53c], PT ;  /* 0x00014f0000007a0c */ /* 0x004fda0003f06270 */
[----:B------:R-:W-:Y:S05]  /*1170*/  @P0 EXIT ;  /* 0x000000000000094d */ /* 0x000fea0003800000 */
[----:B------:R-:W2:Y:S01]  /*1180*/  S2R R18, SR_TID.X ;  /* 0x0000000000127919 */ /* 0x000ea20000002100 */
[----:B------:R-:W-:Y:S01]  /*1190*/  IMAD.MOV.U32 R194, RZ, RZ, 0x20 ;  /* 0x00000020ffc27424 */ /* 0x000fe200078e00ff */
[----:B------:R-:W-:Y:S01]  /*11a0*/  ULDC UR7, c[0x0][0x20] ;  /* 0x0000080000077ab9 */ /* 0x000fe20000000800 */
[----:B------:R-:W-:Y:S01]  /*11b0*/  IMAD.MOV.U32 R195, RZ, RZ, 0x40 ;  /* 0x00000040ffc37424 */ /* 0x000fe200078e00ff */
[----:B------:R-:W-:Y:S02]  /*11c0*/  UIADD3 UR7, UP0, UR4, UR7, URZ ;  /* 0x0000000704077290 */ /* 0x000fe4000ff1e03f */
[----:B------:R-:W-:Y:S02]  /*11d0*/  ULDC UR6, c[0x0][0x24] ;  /* 0x0000090000067ab9 */ /* 0x000fe40000000800 */
[----:B------:R-:W-:Y:S01]  /*11e0*/  UIADD3.X UR6, URZ, UR6, URZ, UP0, !UPT ;  /* 0x000000063f067290 */ /* 0x000fe200087fe43f */
[----:B--2---:R-:W-:-:S04]  /*11f0*/  SHF.R.S32.HI R12, RZ, 0x1f, R18 ;  /* 0x0000001fff0c7819 */ /* 0x004fc80000011412 */
[CC--:B------:R-:W-:Y:S02]  /*1200*/  LEA.HI R3, R12.reuse, R18.reuse, RZ, 0x4 ;  /* 0x000000120c037211 */ /* 0x0c0fe400078f20ff */
[----:B-1----:R-:W-:Y:S02]  /*1210*/  LEA.HI R6, R12, R18, RZ, 0x2 ;  /* 0x000000120c067211 */ /* 0x002fe400078f10ff */
        /* <DEDUP_REMOVED lines=12> */
[C---:B------:R-:W-:Y:S01]  /*12e0*/  LOP3.LUT R3, R193.reuse, 0xfffffff8, RZ, 0xc0, !PT ;  /* 0xfffffff8c1037812 */ /* 0x040fe200078ec0ff */
[----:B------:R-:W-:Y:S01]  /*12f0*/  IMAD.SHL.U32 R193, R193, 0x40, RZ ;  /* 0x00000040c1c17824 */ /* 0x000fe200078e00ff */
[CC--:B------:R-:W-:Y:S01]  /*1300*/  LEA.HI R5, R12.reuse, R18.reuse, RZ, 0x5 ;  /* 0x000000120c057211 */ /* 0x0c0fe200078f28ff */
[----:B------:R-:W-:Y:S01]  /*1310*/  IMAD.IADD R0, R7, 0x1, -R4 ;  /* 0x0000000107007824 */ /* 0x000fe200078e0a04 */
[----:B------:R-:W-:Y:S01]  /*1320*/  LEA.HI R145, R12, R18, RZ, 0x3 ;  /* 0x000000120c917211 */ /* 0x000fe200078f18ff */
[----:B------:R-:W-:Y:S01]  /*1330*/  IMAD.IADD R8, R2, 0x1, -R3 ;  /* 0x0000000102087824 */ /* 0x000fe200078e0a03 */
[--C-:B------:R-:W-:Y:S02]  /*1340*/  SHF.R.S32.HI R7, RZ, 0x5, R5.reuse ;  /* 0x00000005ff077819 */ /* 0x100fe40000011405 */
[----:B------:R-:W-:Y:S02]  /*1350*/  SHF.R.S32.HI R4, RZ, 0x1f, R5 ;  /* 0x0000001fff047819 */ /* 0x000fe40000011405 */
[----:B------:R-:W-:-:S02]  /*1360*/  LOP3.LUT R2, R6, 0xfffffffc, RZ, 0xc0, !PT ;  /* 0xfffffffc06027812 */ /* 0x000fc400078ec0ff */
[----:B------:R-:W-:Y:S02]  /*1370*/  LOP3.LUT R146, R145, 0xfffffff8, RZ, 0xc0, !PT ;  /* 0xfffffff891927812 */ /* 0x000fe400078ec0ff */
[----:B------:R-:W-:Y:S01]  /*1380*/  LEA.HI R4, R4, R7, RZ, 0x3 ;  /* 0x0000000704047211 */ /* 0x000fe200078f18ff */
[C---:B------:R-:W-:Y:S01]  /*1390*/  IMAD.IADD R2, R18.reuse, 0x1, -R2 ;  /* 0x0000000112027824 */ /* 0x040fe200078e0a02 */
[----:B------:R-:W-:Y:S01]  /*13a0*/  LOP3.LUT R5, R5, 0xffffffe0, RZ, 0xc0, !PT ;  /* 0xffffffe005057812 */ /* 0x000fe200078ec0ff */
[----:B------:R-:W-:Y:S01]  /*13b0*/  IMAD.IADD R146, R18, 0x1, -R146 ;  /* 0x0000000112927824 */ /* 0x000fe200078e0a92 */
[----:B------:R-:W-:Y:S02]  /*13c0*/  LOP3.LUT R4, R4, 0xffffff8, RZ, 0xc0, !PT ;  /* 0x0ffffff804047812 */ /* 0x000fe400078ec0ff */
[----:B------:R-:W-:Y:S01]  /*13d0*/  LEA.HI R6, R2, R2, RZ, 0x1 ;  /* 0x0000000202067211 */ /* 0x000fe200078f08ff */
[----:B------:R-:W-:Y:S01]  /*13e0*/  IMAD.SHL.U32 R3, R146, 0x40, RZ ;  /* 0x0000004092037824 */ /* 0x000fe200078e00ff */
[----:B------:R-:W-:Y:S01]  /*13f0*/  LOP3.LUT P3, RZ, R0, 0x2, RZ, 0xc0, !PT ;  /* 0x0000000200ff7812 */ /* 0x000fe2000786c0ff */
[----:B------:R-:W-:Y:S01]  /*1400*/  IMAD.IADD R9, R7, 0x1, -R4 ;  /* 0x0000000107097824 */ /* 0x000fe200078e0a04 */
[----:B------:R-:W-:Y:S01]  /*1410*/  LOP3.LUT R4, R6, 0x1ffffffe, RZ, 0xc0, !PT ;  /* 0x1ffffffe06047812 */ /* 0x000fe200078ec0ff */
[----:B------:R-:W-:Y:S01]  /*1420*/  IMAD.IADD R17, R18, 0x1, -R5 ;  /* 0x0000000112117824 */ /* 0x000fe200078e0a05 */
[----:B------:R-:W-:Y:S01]  /*1430*/  LOP3.LUT R3, R3, 0x1c0, RZ, 0xc0, !PT ;  /* 0x000001c003037812 */ /* 0x000fe200078ec0ff */
[----:B------:R-:W-:Y:S01]  /*1440*/  IMAD.SHL.U32 R7, R7, 0x400, RZ ;  /* 0x0000040007077824 */ /* 0x000fe200078e00ff */
[----:B------:R-:W-:Y:S01]  /*1450*/  LOP3.LUT P0, RZ, R0, 0x4, RZ, 0xc0, !PT ;  /* 0x0000000400ff7812 */ /* 0x000fe2000780c0ff */
[C---:B------:R-:W-:Y:S01]  /*1460*/  IMAD.IADD R13, R2.reuse, 0x1, -R4 ;  /* 0x00000001020d7824 */ /* 0x040fe200078e0a04 */
[----:B------:R-:W-:Y:S01]  /*1470*/  LOP3.LUT R5, R3, 0x8, R145, 0xf8, !PT ;  /* 0x0000000803057812 */ /* 0x000fe200078ef891 */
[----:B------:R-:W-:Y:S01]  /*1480*/  IMAD R6, R2, 0x2, R7 ;  /* 0x0000000202067824 */ /* 0x000fe200078e0207 */
[----:B------:R-:W-:Y:S01]  /*1490*/  SHF.R.U32.HI R3, RZ, 0x3, R3 ;  /* 0x00000003ff037819 */ /* 0x000fe20000011603 */
[----:B------:R-:W-:Y:S01]  /*14a0*/  IMAD.SHL.U32 R2, R0, 0x40, RZ ;  /* 0x0000004000027824 */ /* 0x000fe200078e00ff */
[----:B------:R-:W-:Y:S01]  /*14b0*/  SHF.R.S32.HI R10, RZ, 0x1f, R17 ;  /* 0x0000001fff0a7819 */ /* 0x000fe20000011411 */
[----:B------:R-:W-:Y:S01]  /*14c0*/  IMAD.SHL.U32 R4, R11, 0x8, RZ ;  /* 0x000000080b047824 */ /* 0x000fe200078e00ff */
[----:B------:R-:W-:Y:S01]  /*14d0*/  LOP3.LUT R192, R5, R3, RZ, 0x3c, !PT ;  /* 0x0000000305c07212 */ /* 0x000fe200078e3cff */
[----:B------:R-:W-:Y:S01]  /*14e0*/  IMAD.SHL.U32 R140, R146, 0x8, RZ ;  /* 0x00000008928c7824 */ /* 0x000fe200078e00ff */
[----:B------:R-:W-:Y:S01]  /*14f0*/  LEA.HI R10, R10, R17, RZ, 0x2 ;  /* 0x000000110a0a7211 */ /* 0x000fe200078f10ff */
[----:B------:R-:W-:Y:S01]  /*1500*/  IMAD.SHL.U32 R142, R146, 0x4, RZ ;  /* 0x00000004928e7824 */ /* 0x000fe200078e00ff */
[----:B------:R-:W-:Y:S01]  /*1510*/  LOP3.LUT R5, R0, 0x1, RZ, 0xc0, !PT ;  /* 0x0000000100057812 */ /* 0x000fe200078ec0ff */
[----:B------:R-:W-:Y:S01]  /*1520*/  IMAD.SHL.U32 R0, R8, 0x40, RZ ;  /* 0x0000004008007824 */ /* 0x000fe200078e00ff */
[----:B------:R-:W-:Y:S01]  /*1530*/  LOP3.LUT R2, R2, 0x1c0, RZ, 0xc0, !PT ;  /* 0x000001c002027812 */ /* 0x000fe200078ec0ff */
[----:B------:R-:W-:Y:S01]  /*1540*/  IMAD R192, R11, 0x200, R192 ;  /* 0x000002000bc07824 */ /* 0x000fe200078e02c0 */
[----:B------:R-:W-:-:S02]  /*1550*/  SHF.R.S32.HI R3, RZ, 0x2, R10 ;  /* 0x00000002ff037819 */ /* 0x000fc4000001140a */
[----:B------:R-:W-:Y:S02]  /*1560*/  LEA.HI R2, R2, R2, RZ, 0x1d ;  /* 0x0000000202027211 */ /* 0x000fe400078fe8ff */
[----:B------:R-:W-:Y:S01]  /*1570*/  LOP3.LUT R0, R0, 0x1c0, RZ, 0xc0, !PT ;  /* 0x000001c000007812 */ /* 0x000fe200078ec0ff */
[----:B------:R-:W-:Y:S01]  /*1580*/  IMAD R16, R9, 0x10, R3 ;  /* 0x0000001009107824 */ /* 0x000fe200078e0203 */
[----:B------:R-:W-:Y:S01]  /*1590*/  ISETP.NE.U32.AND P4, PT, R5, 0x1, PT ;  /* 0x000000010500780c */ /* 0x000fe20003f85070 */
[----:B------:R-:W-:Y:S01]  /*15a0*/  IMAD.IADD R3, R6, 0x1, R2 ;  /* 0x0000000106037824 */ /* 0x000fe200078e0202 */
[----:B------:R-:W-:Y:S02]  /*15b0*/  LOP3.LUT R2, R0, 0x8, R4, 0xf8, !PT ;  /* 0x0000000800027812 */ /* 0x000fe400078ef804 */
[----:B------:R-:W-:Y:S01]  /*15c0*/  SHF.R.U32.HI R0, RZ, 0x3, R0 ;  /* 0x00000003ff007819 */ /* 0x000fe20000011600 */
[----:B------:R-:W-:Y:S01]  /*15d0*/  IMAD.SHL.U32 R15, R3, 0x2, RZ ;  /* 0x00000002030f7824 */ /* 0x000fe200078e00ff */
[----:B------:R-:W-:Y:S01]  /*15e0*/  LOP3.LUT R193, R193, 0xfffffe00, RZ, 0xc0, !PT ;  /* 0xfffffe00c1c17812 */ /* 0x000fe200078ec0ff */
[----:B------:R-:W-:Y:S01]  /*15f0*/  STL [R1+0x1e0], R16 ;  /* 0x0001e01001007387 */ /* 0x000fe20000100800 */
[----:B------:R-:W-:-:S02]  /*1600*/  LOP3.LUT R0, R2, R0, RZ, 0x3c, !PT ;  /* 0x0000000002007212 */ /* 0x000fc400078e3cff */
[----:B------:R-:W-:Y:S01]  /*1610*/  SHF.R.S32.HI R145, RZ, 0x3, R145 ;  /* 0x00000003ff917819 */ /* 0x000fe20000011491 */
[----:B------:R-:W-:Y:S01]  /*1620*/  STL [R1+0xb4], R15 ;  /* 0x0000b40f01007387 */ /* 0x000fe20000100800 */
[CC--:B------:R-:W-:Y:S02]  /*1630*/  IADD3 R197, R0.reuse, R193.reuse, R7 ;  /* 0x000000c100c57210 */ /* 0x0c0fe40007ffe007 */
[----:B------:R-:W-:Y:S01]  /*1640*/  LOP3.LUT R193, R0, R193, RZ, 0xfc, !PT ;  /* 0x000000c100c17212 */ /* 0x000fe200078efcff */
[----:B------:R-:W-:Y:S01]  /*1650*/  IMAD.SHL.U32 R0, R145, 0x40, RZ ;  /* 0x0000004091007824 */ /* 0x000fe200078e00ff */
[----:B------:R-:W-:Y:S02]  /*1660*/  IADD3 R2, R15, 0x80, RZ ;  /* 0x000000800f027810 */ /* 0x000fe40007ffe0ff */
[----:B------:R-:W-:Y:S02]  /*1670*/  IADD3 R3, R145, 0x20, RZ ;  /* 0x0000002091037810 */ /* 0x000fe40007ffe0ff */
[----:B------:R-:W-:-:S02]  /*1680*/  IADD3 R14, R15, 0x70, RZ ;  /* 0x000000700f0e7810 */ /* 0x000fc40007ffe0ff */
[----:B------:R-:W-:Y:S02]  /*1690*/  @P4 IADD3 R14, R2, 0x10, RZ ;  /* 0x00000010020e4810 */ /* 0x000fe40007ffe0ff */
[----:B------:R-:W-:Y:S02]  /*16a0*/  LEA.HI R7, R12, R18, RZ, 0x6 ;  /* 0x000000120c077211 */ /* 0x000fe400078f30ff */
[----:B------:R-:W-:Y:S01]  /*16b0*/  LOP3.LUT R2, R0, 0x1c0, RZ, 0xc0, !PT ;  /* 0x000001c000027812 */ /* 0x000fe200078ec0ff */
[----:B------:R-:W-:Y:S01]  /*16c0*/  IMAD.SHL.U32 R0, R3, 0x40, RZ ;  /* 0x0000004003007824 */ /* 0x000fe200078e00ff */
[----:B------:R-:W-:Y:S01]  /*16d0*/  SHF.R.S32.HI R12, RZ, 0x1f, R3 ;  /* 0x0000001fff0c7819 */ /* 0x000fe20000011403 */
[----:B------:R-:W-:Y:S01]  /*16e0*/  IMAD.SHL.U32 R7, R7, 0x8, RZ ;  /* 0x0000000807077824 */ /* 0x000fe200078e00ff */
[----:B------:R-:W-:Y:S01]  /*16f0*/  R2P PR, R8, 0x6 ;  /* 0x0000000608007804 */ /* 0x000fe20000000000 */
[----:B------:R-:W-:Y:S01]  /*1700*/  STL [R1+0xb8], R14 ;  /* 0x0000b80e01007387 */ /* 0x000fe20000100800 */
[----:B------:R-:W-:-:S02]  /*1710*/  LEA.HI R12, R12, R3, RZ, 0x3 ;  /* 0x000000030c0c7211 */ /* 0x000fc400078f18ff */
[----:B------:R-:W-:Y:S02]  /*1720*/  LOP3.LUT R3, R0, 0x1c0, RZ, 0xc0, !PT ;  /* 0x000001c000037812 */ /* 0x000fe400078ec0ff */
[----:B------:R-:W-:Y:S01]  /*1730*/  LOP3.LUT R0, R2, 0x38, R140, 0xf8, !PT ;  /* 0x0000003802007812 */ /* 0x000fe200078ef88c */
[----:B------:R-:W-:Y:S01]  /*1740*/  IMAD.SHL.U32 R12, R12, 0x40, RZ ;  /* 0x000000400c0c7824 */ /* 0x000fe200078e00ff */
[----:B------:R-:W-:Y:S02]  /*1750*/  SHF.R.U32.HI R3, RZ, 0x3, R2 ;  /* 0x00000003ff037819 */ /* 0x000fe40000011602 */
[----:B------:R-:W-:Y:S02]  /*1760*/  LOP3.LUT R2, R10, 0x7ffffffc, RZ, 0xc0, !PT ;  /* 0x7ffffffc0a027812 */ /* 0x000fe400078ec0ff */
[----:B------:R-:W-:Y:S02]  /*1770*/  LOP3.LUT R4, R0, R3, RZ, 0x3c, !PT ;  /* 0x0000000300047212 */ /* 0x000fe400078e3cff */
[----:B------:R-:W-:Y:S01]  /*1780*/  LOP3.LUT R7, R7, 0xfffffe00, RZ, 0xc0, !PT ;  /* 0xfffffe0007077812 */ /* 0x000fe200078ec0ff */
[----:B------:R-:W-:Y:S01]  /*1790*/  IMAD.IADD R3, R17, 0x1, -R2 ;  /* 0x0000000111037824 */ /* 0x000fe200078e0a02 */
[----:B------:R-:W-:Y:S01]  /*17a0*/  IADD3 R144, R140, 0x40, RZ ;  /* 0x000000408c907810 */ /* 0x000fe20007ffe0ff */
[----:B------:R1:W-:Y:S01]  /*17b0*/  STL [R1+0x1dc], R4 ;  /* 0x0001dc0401007387 */ /* 0x0003e20000100800 */
[----:B------:R-:W-:-:S02]  /*17c0*/  LOP3.LUT R245, R4, R7, RZ, 0xfc, !PT ;  /* 0x0000000704f57212 */ /* 0x000fc400078efcff */
[C---:B------:R-:W-:Y:S02]  /*17d0*/  SEL R2, R194.reuse, 0xffffffe0, !P3 ;  /* 0xffffffe0c2027807 */ /* 0x040fe40005800000 */
[----:B------:R-:W-:Y:S01]  /*17e0*/  SHF.R.S32.HI R0, RZ, 0x1f, R144 ;  /* 0x0000001fff007819 */ /* 0x000fe20000011490 */
[----:B------:R-:W-:Y:S01]  /*17f0*/  IMAD.SHL.U32 R245, R245, 0x2, RZ ;  /* 0x00000002f5f57824 */ /* 0x000fe200078e00ff */
[----:B------:R-:W-:Y:S02]  /*1800*/  SEL R194, R194, 0xffffffe0, !P1 ;  /* 0xffffffe0c2c27807 */ /* 0x000fe40004800000 */
[----:B------:R-:W-:Y:S02]  /*1810*/  LEA.HI R238, R0, R144, RZ, 0x3 ;  /* 0x0000009000ee7211 */ /* 0x000fe400078f18ff */
[----:B------:R-:W-:Y:S02]  /*1820*/  SEL R0, R195, 0xffffffc0, !P0 ;  /* 0xffffffc0c3007807 */ /* 0x000fe40004000000 */
[----:B------:R-:W-:-:S02]  /*1830*/  LEA R197, R197, 0x10080, 0x1 ;  /* 0x00010080c5c57811 */ /* 0x000fc400078e08ff */
[----:B------:R-:W-:Y:S02]  /*1840*/  LEA R193, R193, 0x4080, 0x1 ;  /* 0x00004080c1c17811 */ /* 0x000fe400078e08ff */
[----:B------:R-:W-:Y:S01]  /*1850*/  SEL R195, R195, 0xffffffc0, !P2 ;  /* 0xffffffc0c3c37807 */ /* 0x000fe20005000000 */
[C---:B------:R-:W-:Y:S01]  /*1860*/  IMAD.IADD R198, R197.reuse, 0x1, R194 ;  /* 0x00000001c5c67824 */ /* 0x040fe200078e02c2 */
[----:B------:R-:W-:Y:S01]  /*1870*/  IADD3 R228, R140, 0x80, RZ ;  /* 0x000000808ce47810 */ /* 0x000fe20007ffe0ff */
[----:B------:R-:W-:Y:S01]  /*1880*/  IMAD.IADD R194, R194, 0x1, R193 ;  /* 0x00000001c2c27824 */ /* 0x000fe200078e02c1 */
[----:B------:R-:W-:Y:S01]  /*1890*/  IADD3 R229, R140, 0xc0, RZ ;  /* 0x000000c08ce57810 */ /* 0x000fe20007ffe0ff */
[----:B------:R-:W-:Y:S01]  /*18a0*/  IMAD.IADD R200, R197, 0x1, R195 ;  /* 0x00000001c5c87824 */ /* 0x000fe200078e02c3 */
[----:B------:R-:W-:Y:S01]  /*18b0*/  LOP3.LUT R238, R238, 0xfffffff8, RZ, 0xc0, !PT ;  /* 0xfffffff8eeee7812 */ /* 0x000fe200078ec0ff */
[----:B------:R-:W-:Y:S01]  /*18c0*/  IMAD.IADD R196, R195, 0x1, R193 ;  /* 0x00000001c3c47824 */ /* 0x000fe200078e02c1 */
[----:B------:R-:W-:Y:S01]  /*18d0*/  SHF.R.S32.HI R141, RZ, 0x1f, R140 ;  /* 0x0000001fff8d7819 */ /* 0x000fe2000001148c */
[----:B-1----:R-:W-:Y:S01]  /*18e0*/  IMAD.SHL.U32 R4, R3, 0x2, RZ ;  /* 0x0000000203047824 */ /* 0x002fe200078e00ff */
[----:B------:R-:W-:Y:S01]  /*18f0*/  SHF.R.S32.HI R250, RZ, 0x1f, R228 ;  /* 0x0000001ffffa7819 */ /* 0x000fe200000114e4 */
[----:B------:R-:W-:Y:S01]  /*1900*/  IMAD R3, R13, 0x8, R16 ;  /* 0x000000080d037824 */ /* 0x000fe200078e0210 */
[----:B------:R-:W-:Y:S01]  /*1910*/  SHF.R.S32.HI R249, RZ, 0x1f, R229 ;  /* 0x0000001ffff97819 */ /* 0x000fe200000114e5 */
[----:B------:R-:W-:Y:S01]  /*1920*/  IMAD.IADD R199, R198, 0x1, R195 ;  /* 0x00000001c6c77824 */ /* 0x000fe200078e02c3 */
[C---:B------:R-:W-:Y:S01]  /*1930*/  IADD3 R38, R4.reuse, 0x8, RZ ;  /* 0x0000000804267810 */ /* 0x040fe20007ffe0ff */
[----:B------:R-:W-:Y:S01]  /*1940*/  STL [R1+0x158], R4 ;  /* 0x0001580401007387 */ /* 0x000fe20000100800 */
[C---:B------:R-:W-:Y:S01]  /*1950*/  IADD3 R36, R4.reuse, 0x18, RZ ;  /* 0x0000001804247810 */ /* 0x040fe20007ffe0ff */
[----:B------:R-:W-:Y:S01]  /*1960*/  IMAD.IADD R195, R195, 0x1, R194 ;  /* 0x00000001c3c37824 */ /* 0x000fe200078e02c2 */
[----:B------:R-:W-:Y:S01]  /*1970*/  SHF.R.S32.HI R13, RZ, 0x1f, R38 ;  /* 0x0000001fff0d7819 */ /* 0x000fe20000011426 */
        /* <DEDUP_REMOVED lines=19> */
[----:B-1----:R-:W-:-:S02]  /*1ab0*/  IADD3 R3, R4, 0xe8, RZ ;  /* 0x000000e804037810 */ /* 0x002fc40007ffe0ff */
[C---:B------:R-:W-:Y:S01]  /*1ac0*/  IADD3 R35, R4.reuse, 0x20, RZ ;  /* 0x0000002004237810 */ /* 0x040fe20007ffe0ff */
[----:B------:R-:W-:Y:S01]  /*1ad0*/  STL [R1+0x100], R9 ;  /* 0x0001000901007387 */ /* 0x000fe20000100800 */
[----:B--2---:R-:W-:Y:S02]  /*1ae0*/  SHF.R.S32.HI R13, RZ, 0x1f, R36 ;  /* 0x0000001fff0d7819 */ /* 0x004fe40000011424 */
        /* <DEDUP_REMOVED lines=23> */
[----:B-1----:R-:W-:-:S02]  /*1c60*/  SHF.R.S32.HI R13, RZ, 0x1f, R33 ;  /* 0x0000001fff0d7819 */ /* 0x002fc40000011421 */
[----:B------:R-:W-:Y:S01]  /*1c70*/  LOP3.LUT R12, R12, 0xfffffe00, RZ, 0xc0, !PT ;  /* 0xfffffe000c0c7812 */ /* 0x000fe200078ec0ff */
[----:B------:R-:W-:Y:S01]  /*1c80*/  STL [R1+0xf0], R5 ;  /* 0x0000f00501007387 */ /* 0x000fe20000100800 */
[----:B------:R-:W-:Y:S02]  /*1c90*/  LEA R192, R192, 0xa080, 0x1 ;  /* 0x0000a080c0c07811 */ /* 0x000fe400078e08ff */
[----:B------:R-:W-:Y:S01]  /*1ca0*/  SHF.R.S32.HI R248, RZ, 0x1f, R238 ;  /* 0x0000001ffff87819 */ /* 0x000fe200000114ee */
[----:B------:R1:W-:Y:S01]  /*1cb0*/  STL [R1+0x1c4], R13 ;  /* 0x0001c40d01007387 */ /* 0x0003e20000100800 */
[----:B--2---:R-:W-:-:S03]  /*1cc0*/  SHF.R.S32.HI R6, RZ, 0x1f, R6 ;  /* 0x0000001fff067819 */ /* 0x004fc60000011406 */
[----:B------:R-:W-:Y:S01]  /*1cd0*/  STL [R1+0xec], R4 ;  /* 0x0000ec0401007387 */ /* 0x000fe20000100800 */
[----:B---3--:R-:W-:-:S03]  /*1ce0*/  SHF.R.S32.HI R37, RZ, 0x1f, R37 ;  /* 0x0000001fff257819 */ /* 0x008fc60000011425 */
[----:B------:R2:W-:Y:S01]  /*1cf0*/  STL [R1+0x16c], R6 ;  /* 0x00016c0601007387 */ /* 0x0005e20000100800 */
[----:B----4-:R-:W-:-:S03]  /*1d00*/  SHF.R.S32.HI R35, RZ, 0x1f, R35 ;  /* 0x0000001fff237819 */ /* 0x010fc60000011423 */
[----:B------:R3:W-:Y:S01]  /*1d10*/  STL [R1+0x140], R31 ;  /* 0x0001401f01007387 */ /* 0x0007e20000100800 */
[----:B-----5:R-:W-:-:S03]  /*1d20*/  SHF.R.S32.HI R34, RZ, 0x1f, R34 ;  /* 0x0000001fff227819 */ /* 0x020fc60000011422 */
[----:B------:R4:W-:Y:S01]  /*1d30*/  STL [R1+0x138], R29 ;  /* 0x0001381d01007387 */ /* 0x0009e20000100800 */
[----:B------:R-:W-:-:S03]  /*1d40*/  SHF.R.S32.HI R32, RZ, 0x1f, R32 ;  /* 0x0000001fff207819 */ /* 0x000fc60000011420 */
[----:B------:R5:W-:Y:S04]  /*1d50*/  STL [R1+0xe0], R28 ;  /* 0x0000e01c01007387 */ /* 0x000be80000100800 */
[----:B------:R5:W-:Y:S01]  /*1d60*/  STL [R1+0x130], R26 ;  /* 0x0001301a01007387 */ /* 0x000be20000100800 */
[----:B-1----:R-:W-:-:S03]  /*1d70*/  SHF.R.S32.HI R13, RZ, 0x1f, R30 ;  /* 0x0000001fff0d7819 */ /* 0x002fc6000001141e */
[----:B------:R1:W-:Y:S04]  /*1d80*/  STL [R1+0x12c], R25 ;  /* 0x00012c1901007387 */ /* 0x0003e80000100800 */
[----:B------:R1:W-:Y:S01]  /*1d90*/  STL [R1+0x1b8], R13 ;  /* 0x0001b80d01007387 */ /* 0x0003e20000100800 */
[----:B--2---:R-:W-:Y:S02]  /*1da0*/  SHF.R.S32.HI R6, RZ, 0x1f, R5 ;  /* 0x0000001fff067819 */ /* 0x004fe40000011405 */
[----:B------:R-:W-:Y:S01]  /*1db0*/  SHF.R.S32.HI R5, RZ, 0x1f, R4 ;  /* 0x0000001fff057819 */ /* 0x000fe20000011404 */
[----:B------:R2:W-:Y:S01]  /*1dc0*/  STL [R1+0x124], R23 ;  /* 0x0001241701007387 */ /* 0x0005e20000100800 */
[----:B------:R-:W-:Y:S01]  /*1dd0*/  IMAD.IADD R4, R15, 0x1, R0 ;  /* 0x000000010f047824 */ /* 0x000fe200078e0200 */
[----:B---3--:R-:W-:-:S02]  /*1de0*/  SHF.R.S32.HI R31, RZ, 0x1f, R31 ;  /* 0x0000001fff1f7819 */ /* 0x008fc4000001141f */
[----:B------:R3:W-:Y:S01]  /*1df0*/  STL [R1+0x120], R22 ;  /* 0x0001201601007387 */ /* 0x0007e20000100800 */
[----:B----4-:R-:W-:-:S03]  /*1e00*/  SHF.R.S32.HI R29, RZ, 0x1f, R29 ;  /* 0x0000001fff1d7819 */ /* 0x010fc6000001141d */
[----:B------:R4:W-:Y:S01]  /*1e10*/  STL [R1+0x118], R20 ;  /* 0x0001181401007387 */ /* 0x0009e20000100800 */
[----:B-----5:R-:W-:-:S03]  /*1e20*/  SHF.R.S32.HI R28, RZ, 0x1f, R28 ;  /* 0x0000001fff1c7819 */ /* 0x020fc6000001141c */
[----:B------:R5:W-:Y:S01]  /*1e30*/  STL [R1+0xdc], R19 ;  /* 0x0000dc1301007387 */ /* 0x000be20000100800 */
[----:B------:R-:W-:-:S03]  /*1e40*/  SHF.R.S32.HI R26, RZ, 0x1f, R26 ;  /* 0x0000001fff1a7819 */ /* 0x000fc6000001141a */
[----:B------:R5:W-:Y:S01]  /*1e50*/  STL [R1+0x110], R17 ;  /* 0x0001101101007387 */ /* 0x000be20000100800 */
[----:B-1----:R-:W-:-:S03]  /*1e60*/  SHF.R.S32.HI R25, RZ, 0x1f, R25 ;  /* 0x0000001fff197819 */ /* 0x002fc60000011419 */
[----:B------:R1:W-:Y:S01]  /*1e70*/  STL [R1+0x10c], R16 ;  /* 0x00010c1001007387 */ /* 0x0003e20000100800 */
[----:B------:R-:W-:-:S03]  /*1e80*/  SHF.R.S32.HI R13, RZ, 0x1f, R27 ;  /* 0x0000001fff0d7819 */ /* 0x000fc6000001141b */
[----:B------:R-:W-:Y:S01]  /*1e90*/  STL [R1+0x13c], R30 ;  /* 0x00013c1e01007387 */ /* 0x000fe20000100800 */
[----:B--2---:R-:W-:-:S03]  /*1ea0*/  SHF.R.S32.HI R23, RZ, 0x1f, R23 ;  /* 0x0000001fff177819 */ /* 0x004fc60000011417 */
[----:B------:R2:W-:Y:S01]  /*1eb0*/  STL [R1+0x1ac], R13 ;  /* 0x0001ac0d01007387 */ /* 0x0005e20000100800 */
[----:B---3--:R-:W-:-:S03]  /*1ec0*/  SHF.R.S32.HI R22, RZ, 0x1f, R22 ;  /* 0x0000001fff167819 */ /* 0x008fc60000011416 */
[----:B------:R-:W-:Y:S01]  /*1ed0*/  STL [R1+0x134], R27 ;  /* 0x0001341b01007387 */ /* 0x000fe20000100800 */
[----:B----4-:R-:W-:-:S03]  /*1ee0*/  SHF.R.S32.HI R20, RZ, 0x1f, R20 ;  /* 0x0000001fff147819 */ /* 0x010fc60000011414 */
[----:B------:R-:W-:Y:S01]  /*1ef0*/  STL [R1+0x128], R24 ;  /* 0x0001281801007387 */ /* 0x000fe20000100800 */
[----:B-----5:R-:W-:-:S03]  /*1f00*/  SHF.R.S32.HI R19, RZ, 0x1f, R19 ;  /* 0x0000001fff137819 */ /* 0x020fc60000011413 */
[----:B------:R-:W-:Y:S01]  /*1f10*/  STL [R1+0x11c], R21 ;  /* 0x00011c1501007387 */ /* 0x000fe20000100800 */
[----:B------:R-:W-:-:S03]  /*1f20*/  SHF.R.S32.HI R17, RZ, 0x1f, R17 ;  /* 0x0000001fff117819 */ /* 0x000fc60000011411 */
[----:B------:R-:W-:Y:S01]  /*1f30*/  STL [R1+0x114], R18 ;  /* 0x0001141201007387 */ /* 0x000fe20000100800 */
[----:B-1----:R-:W-:-:S03]  /*1f40*/  SHF.R.S32.HI R16, RZ, 0x1f, R16 ;  /* 0x0000001fff107819 */ /* 0x002fc60000011410 */
[----:B------:R-:W-:Y:S04]  /*1f50*/  STL [R1+0x1d4], R37 ;  /* 0x0001d42501007387 */ /* 0x000fe80000100800 */
[----:B------:R-:W-:Y:S01]  /*1f60*/  STL [R1+0x1cc], R35 ;  /* 0x0001cc2301007387 */ /* 0x000fe20000100800 */
[----:B--2---:R-:W-:-:S03]  /*1f70*/  SHF.R.S32.HI R13, RZ, 0x1f, R24 ;  /* 0x0000001fff0d7819 */ /* 0x004fc60000011418 */
[----:B------:R-:W-:Y:S04]  /*1f80*/  STL [R1+0x1c8], R34 ;  /* 0x0001c82201007387 */ /* 0x000fe80000100800 */
[----:B------:R1:W-:Y:S04]  /*1f90*/  STL [R1+0x1a0], R13 ;  /* 0x0001a00d01007387 */ /* 0x0003e80000100800 */
[----:B------:R-:W-:Y:S04]  /*1fa0*/  STL [R1+0x1c0], R32 ;  /* 0x0001c02001007387 */ /* 0x000fe80000100800 */
[----:B------:R-:W-:Y:S04]  /*1fb0*/  STL [R1+0x1bc], R31 ;  /* 0x0001bc1f01007387 */ /* 0x000fe80000100800 */
[----:B------:R-:W-:Y:S04]  /*1fc0*/  STL [R1+0x1b4], R29 ;  /* 0x0001b41d01007387 */ /* 0x000fe80000100800 */
[----:B------:R-:W-:Y:S04]  /*1fd0*/  STL [R1+0x1b0], R28 ;  /* 0x0001b01c01007387 */ /* 0x000fe80000100800 */
[----:B------:R-:W-:Y:S04]  /*1fe0*/  STL [R1+0x1a8], R26 ;  /* 0x0001a81a01007387 */ /* 0x000fe80000100800 */
[----:B------:R-:W-:Y:S01]  /*1ff0*/  STL [R1+0x1a4], R25 ;  /* 0x0001a41901007387 */ /* 0x000fe20000100800 */
[----:B-1----:R-:W-:-:S03]  /*2000*/  SHF.R.S32.HI R13, RZ, 0x1f, R21 ;  /* 0x0000001fff0d7819 */ /* 0x002fc60000011415 */
        /* <DEDUP_REMOVED lines=11> */
[----:B------:R-:W-:Y:S01]  /*20c0*/  STL [R1+0xd0], R4 ;  /* 0x0000d00401007387 */ /* 0x000fe20000100800 */
[----:B-1----:R-:W-:Y:S02]  /*20d0*/  SHF.R.S32.HI R13, RZ, 0x1f, R11 ;  /* 0x0000001fff0d7819 */ /* 0x002fe4000001140b */
[----:B------:R-:W-:-:S02]  /*20e0*/  SHF.R.S32.HI R11, RZ, 0x1f, R10 ;  /* 0x0000001fff0b7819 */ /* 0x000fc4000001140a */
[----:B------:R-:W-:Y:S01]  /*20f0*/  SHF.R.S32.HI R10, RZ, 0x1f, R9 ;  /* 0x0000001fff0a7819 */ /* 0x000fe20000011409 */
[----:B------:R-:W-:Y:S01]  /*2100*/  STL [R1+0x17c], R13 ;  /* 0x00017c0d01007387 */ /* 0x000fe20000100800 */
[----:B------:R-:W-:Y:S02]  /*2110*/  SHF.R.S32.HI R9, RZ, 0x1f, R8 ;  /* 0x0000001fff097819 */ /* 0x000fe40000011408 */
[----:B------:R-:W-:Y:S01]  /*2120*/  SHF.R.S32.HI R8, RZ, 0x1f, R3 ;  /* 0x0000001fff087819 */ /* 0x000fe20000011403 */
[----:B------:R-:W-:Y:S01]  /*2130*/  IMAD.IADD R3, R15, 0x1, R2 ;  /* 0x000000010f037824 */ /* 0x000fe200078e0202 */
[----:B------:R-:W-:Y:S01]  /*2140*/  STL [R1+0x178], R11 ;  /* 0x0001780b01007387 */ /* 0x000fe20000100800 */
[----:B------:R-:W-:-:S03]  /*2150*/  IMAD.IADD R2, R2, 0x1, R14 ;  /* 0x0000000102027824 */ /* 0x000fc600078e020e */
[----:B------:R1:W-:Y:S04]  /*2160*/  STL [R1+0xc0], R3 ;  /* 0x0000c00301007387 */ /* 0x0003e80000100800 */
[----:B------:R-:W-:Y:S04]  /*2170*/  STL [R1+0x174], R10 ;  /* 0x0001740a01007387 */ /* 0x000fe80000100800 */
[----:B------:R-:W-:Y:S04]  /*2180*/  STL [R1+0x170], R9 ;  /* 0x0001700901007387 */ /* 0x000fe80000100800 */
[----:B------:R-:W-:Y:S04]  /*2190*/  STL [R1+0x168], R8 ;  /* 0x0001680801007387 */ /* 0x000fe80000100800 */
[----:B------:R-:W-:Y:S01]  /*21a0*/  STL [R1+0xbc], R2 ;  /* 0x0000bc0201007387 */ /* 0x000fe20000100800 */
[----:B-1----:R-:W-:-:S05]  /*21b0*/  IMAD.IADD R3, R0, 0x1, R3 ;  /* 0x0000000100037824 */ /* 0x002fca00078e0203 */
[----:B------:R1:W-:Y:S02]  /*21c0*/  STL [R1+0xcc], R3 ;  /* 0x0000cc0301007387 */ /* 0x0003e40000100800 */
[----:B-1----:R-:W-:Y:S02]  /*21d0*/  IMAD.IADD R3, R0, 0x1, R14 ;  /* 0x0000000100037824 */ /* 0x002fe400078e020e */
[----:B------:R-:W-:-:S03]  /*21e0*/  IMAD.IADD R0, R2, 0x1, R0 ;  /* 0x0000000102007824 */ /* 0x000fc600078e0200 */
[----:B------:R1:W-:Y:S04]  /*21f0*/  STL [R1+0xc8], R3 ;  /* 0x0000c80301007387 */ /* 0x0003e80000100800 */
[----:B------:R1:W-:Y:S02]  /*2200*/  STL [R1+0xc4], R0 ;  /* 0x0000c40001007387 */ /* 0x0003e40000100800 */
.L_x_2511:
[----:B------:R-:W2:Y:S01]  /*2210*/  LDL R24, [R1+0xac] ;  /* 0x0000ac0001187983 */ /* 0x000ea20000100800 */
[----:B------:R-:W-:-:S03]  /*2220*/  ISETP.NE.U32.AND P0, PT, RZ, c[0x0][0x370], PT ;  /* 0x0000dc00ff007a0c */ /* 0x000fc60003f05070 */
[----:B------:R-:W3:Y:S01]  /*2230*/  LDL R25, [R1+0xa8] ;  /* 0x0000a80001197983 */ /* 0x000ee20000100800 */
[----:B------:R-:W-:Y:S02]  /*2240*/  ISETP.NE.AND.EX P0, PT, RZ, c[0x0][0x374], PT, P0 ;  /* 0x0000dd00ff007a0c */ /* 0x000fe40003f05300 */
[----:B------:R-:W-:Y:S01]  /*2250*/  ISETP.NE.U32.AND P4, PT, RZ, c[0x0][0x358], PT ;  /* 0x0000d600ff007a0c */ /* 0x000fe20003f85070 */
[----:B------:R-:W-:Y:S02]  /*2260*/  IMAD.MOV.U32 R23, RZ, RZ, 0x4 ;  /* 0x00000004ff177424 */ /* 0x000fe400078e00ff */
[----:B-1----:R-:W-:Y:S01]  /*2270*/  IMAD.MOV.U32 R0, RZ, RZ, RZ ;  /* 0x000000ffff007224 */ /* 0x002fe200078e00ff */
[----:B------:R-:W-:Y:S02]  /*2280*/  ISETP.NE.AND.EX P4, PT, RZ, c[0x0][0x35c], PT, P4 ;  /* 0x0000d700ff007a0c */ /* 0x000fe40003f85340 */
[----:B------:R-:W-:Y:S01]  /*2290*/  ISETP.NE.U32.AND P3, PT, RZ, c[0x0][0x350], PT ;  /* 0x0000d400ff007a0c */ /* 0x000fe20003f65070 */
[----:B------:R-:W-:Y:S01]  /*22a0*/  IMAD.MOV.U32 R20, RZ, RZ, RZ ;  /* 0x000000ffff147224 */ /* 0x000fe200078e00ff */
[----:B------:R-:W-:-:S02]  /*22b0*/  ISETP.NE.U32.AND P2, PT, RZ, c[0x0][0x348], PT ;  /* 0x0000d200ff007a0c */ /* 0x000fc40003f45070 */
[----:B------:R-:W-:Y:S02]  /*22c0*/  ISETP.NE.AND.EX P3, PT, RZ, c[0x0][0x354], PT, P3 ;  /* 0x0000d500ff007a0c */ /* 0x000fe40003f65330 */
[----:B------:R-:W-:Y:S01]  /*22d0*/  ISETP.NE.AND.EX P2, PT, RZ, c[0x0][0x34c], PT, P2 ;  /* 0x0000d300ff007a0c */ /* 0x000fe20003f45320 */
[----:B------:R-:W-:Y:S02]  /*22e0*/  IMAD.MOV.U32 R22, RZ, RZ, RZ ;  /* 0x000000ffff167224 */ /* 0x000fe400078e00ff */
[----:B------:R-:W-:Y:S02]  /*22f0*/  IMAD.MOV.U32 R4, RZ, RZ, RZ ;  /* 0x000000ffff047224 */ /* 0x000fe400078e00ff */
[----:B--2---:R-:W-:-:S05]  /*2300*/  @P0 IMAD.WIDE R2, R24, R23, c[0x0][0x370] ;  /* 0x0000dc0018020625 */ /* 0x004fca00078e0217 */
[----:B------:R1:W2:Y:S01]  /*2310*/  @P0 LDG.E R0, [R2.64] ;  /* 0x0000000a02000981 */ /* 0x0002a2000c1e1900 */
[----:B------:R-:W-:-:S04]  /*2320*/  IMAD.WIDE R8, R24, R23, c[0x0][0x350] ;  /* 0x0000d40018087625 */ /* 0x000fc800078e0217 */
[CC--:B------:R-:W-:Y:S01]  /*2330*/  IMAD.WIDE R10, R24.reuse, R23.reuse, c[0x0][0x348] ;  /* 0x0000d200180a7625 */ /* 0x0c0fe200078e0217 */
[----:B------:R-:W4:Y:S04]  /*2340*/  @P3 LDG.E R22, [R8.64] ;  /* 0x0000000a08163981 */ /* 0x000f28000c1e1900 */
[----:B------:R-:W3:Y:S01]  /*2350*/  @P2 LDG.E R4, [R10.64] ;  /* 0x0000000a0a042981 */ /* 0x000ee2000c1e1900 */
[----:B-1----:R-:W-:-:S05]  /*2360*/  IMAD.WIDE R2, R24, R23, c[0x0][0x358] ;  /* 0x0000d60018027625 */ /* 0x002fca00078e0217 */
[----:B------:R-:W3:Y:S01]  /*2370*/  @P4 LDG.E R20, [R2.64] ;  /* 0x0000000a02144981 */ /* 0x000ee2000c1e1900 */
[----:B------:R-:W-:-:S04]  /*2380*/  ISETP.NE.U32.AND P1, PT, RZ, c[0x0][0x360], PT ;  /* 0x0000d800ff007a0c */ /* 0x000fc80003f25070 */
[----:B------:R-:W-:Y:S01]  /*2390*/  ISETP.NE.AND.EX P1, PT, RZ, c[0x0][0x364], PT, P1 ;  /* 0x0000d900ff007a0c */ /* 0x000fe20003f25310 */
[----:B------:R-:W-:Y:S01]  /*23a0*/  YIELD ;  /* 0x0000000000007946 */ /* 0x000fe20003800000 */
[----:B------:R-:W-:Y:S02]  /*23b0*/  ULDC UR5, c[0x0][0x2ac] ;  /* 0x0000ab0000057ab9 */ /* 0x000fe40000000800 */
[----:B------:R-:W-:Y:S01]  /*23c0*/  ULDC UR4, c[0x0][0x1d0] ;  /* 0x0000740000047ab9 */ /* 0x000fe20000000800 */
[----:B------:R-:W-:Y:S01]  /*23d0*/  IMAD.U32 R6, RZ, RZ, UR7 ;  /* 0x00000007ff067e24 */ /* 0x000fe2000f8e00ff */
[----:B------:R-:W-:Y:S01]  /*23e0*/  UIMAD UR4, UR5, UR4, URZ ;  /* 0x00000004050472a4 */ /* 0x000fe2000f8e023f */
[----:B------:R-:W-:-:S03]  /*23f0*/  MOV R19, c[0x0][0x168] ;  /* 0x00005a0000137a02 */ /* 0x000fc60000000f00 */
[----:B------:R-:W-:-:S03]  /*2400*/  IADD3 R172, P0, R6, 0x48, RZ ;  /* 0x0000004806ac7810 */ /* 0x000fc60007f1e0ff */
[----:B------:R-:W-:Y:S01]  /*2410*/  @P1 IMAD.WIDE R14, R24, R23, c[0x0][0x360] ;  /* 0x0000d800180e1625 */ /* 0x000fe200078e0217 */
[----:B------:R-:W-:-:S03]  /*2420*/  IADD3.X R173, RZ, UR6, RZ, P0, !PT ;  /* 0x00000006ffad7c10 */ /* 0x000fc600087fe4ff */
[----:B------:R-:W-:Y:S01]  /*2430*/  IMAD.U32 R18, RZ, RZ, UR4 ;  /* 0x00000004ff127e24 */ /* 0x000fe2000f8e00ff */
[----:B------:R1:W5:Y:S04]  /*2440*/  @P1 LDG.E R19, [R14.64] ;  /* 0x0000000a0e131981 */ /* 0x000368000c1e1900 */
[----:B--2---:R-:W-:Y:S01]  /*2450*/  STL [R1+0x48], R0 ;  /* 0x0000480001007387 */ /* 0x004fe20000100800 */
[----:B----4-:R-:W-:-:S03]  /*2460*/  IMAD.IADD R5, R22, 0x1, R0 ;  /* 0x0000000116057824 */ /* 0x010fc600078e0200 */
[----:B---3--:R2:W-:Y:S04]  /*2470*/  STL [R1+0x4c], R4 ;  /* 0x00004c0401007387 */ /* 0x0085e80000100800 */
[----:B------:R3:W-:Y:S04]  /*2480*/  STL [R1+0x50], R5 ;  /* 0x0000500501007387 */ /* 0x0007e80000100800 */
[----:B------:R4:W-:Y:S01]  /*2490*/  STL [R1+0x54], R20 ;  /* 0x0000541401007387 */ /* 0x0009e20000100800 */
[C---:B--2---:R-:W-:Y:S02]  /*24a0*/  LOP3.LUT R4, R25.reuse, 0xff000000, RZ, 0xc0, !PT ;  /* 0xff00000019047812 */ /* 0x044fe400078ec0ff */
[----:B---3--:R-:W-:-:S02]  /*24b0*/  LOP3.LUT R5, R25, 0xff0000, RZ, 0xc0, !PT ;  /* 0x00ff000019057812 */ /* 0x008fc400078ec0ff */
[----:B------:R-:W-:-:S04]  /*24c0*/  SHF.R.U32.HI R4, RZ, 0x8, R4 ;  /* 0x00000008ff047819 */ /* 0x000fc80000011604 */
[----:B-1----:R-:W-:Y:S01]  /*24d0*/  LEA.HI R14, R5, R4, RZ, 0x10 ;  /* 0x00000004050e7211 */ /* 0x002fe200078f80ff */
[----:B------:R-:W-:Y:S01]  /*24e0*/  IMAD.MOV.U32 R4, RZ, RZ, c[0x0][0x228] ;  /* 0x00008a00ff047624 */ /* 0x000fe200078e00ff */
[----:B------:R-:W-:Y:S05]  /*24f0*/  @P1 BRA `(.L_x_2278) ;  /* 0x0000004000001947 */ /* 0x000fea0003800000 */
[----:B------:R-:W-:Y:S05]  /*2500*/  @!P2 BRA `(.L_x_2278) ;  /* 0x000000300000a947 */ /* 0x000fea0003800000 */
[----:B------:R1:W2:Y:S04]  /*2510*/  LDG.E R5, [R10.64] ;  /* 0x0000000a0a057981 */ /* 0x0002a8000c1e1900 */
[----:B-1----:R-:W2:Y:S02]  /*2520*/  LDG.E R10, [R10.64+0x4] ;  /* 0x0000040a0a0a7981 */ /* 0x002ea4000c1e1900 */
[----:B--2--5:R-:W-:-:S05]  /*2530*/  IADD3 R19, -R5, R10, RZ ;  /* 0x0000000a05137210 */ /* 0x024fca0007ffe1ff */
.L_x_2278:
[----:B-----5:R1:W-:Y:S01]  /*2540*/  STL [R1+0x58], R19 ;  /* 0x0000581301007387 */ /* 0x0203e20000100800 */
[----:B------:R-:W-:-:S04]  /*2550*/  ISETP.NE.U32.AND P0, PT, RZ, c[0x0][0x368], PT ;  /* 0x0000da00ff007a0c */ /* 0x000fc80003f05070 */
[----:B------:R-:W-:-:S13]  /*2560*/  ISETP.NE.AND.EX P0, PT, RZ, c[0x0][0x36c], PT, P0 ;  /* 0x0000db00ff007a0c */ /* 0x000fda0003f05300 */
[----:B------:R-:W-:Y:S05]  /*2570*/  @!P0 BRA `(.L_x_2279) ;  /* 0x0000003000008947 */ /* 0x000fea0003800000 */
[----:B------:R-:W-:-:S05]  /*2580*/  IMAD.WIDE R8, R24, R23, c[0x0][0x368] ;  /* 0x0000da0018087625 */ /* 0x000fca00078e0217 */
[----:B------:R2:W5:Y:S01]  /*2590*/  LDG.E R18, [R8.64] ;  /* 0x0000000a08127981 */ /* 0x000562000c1e1900 */
[----:B------:R-:W-:Y:S05]  /*25a0*/  BRA `(.L_x_2280) ;  /* 0x0000004000007947 */ /* 0x000fea0003800000 */
.L_x_2279:
[----:B------:R-:W-:Y:S05]  /*25b0*/  @!P3 BRA `(.L_x_2280) ;  /* 0x000000300000b947 */ /* 0x000fea0003800000 */
[----:B------:R2:W3:Y:S04]  /*25c0*/  LDG.E R5, [R8.64] ;  /* 0x0000000a08057981 */ /* 0x0004e8000c1e1900 */
[----:B--2---:R-:W3:Y:S02]  /*25d0*/  LDG.E R8, [R8.64+0x4] ;  /* 0x0000040a08087981 */ /* 0x004ee4000c1e1900 */
[----:B---3--:R-:W-:Y:S02]  /*25e0*/  IADD3 R18, -R5, R8, RZ ;  /* 0x0000000805127210 */ /* 0x008fe40007ffe1ff */
.L_x_2280:
[----:B------:R-:W-:Y:S01]  /*25f0*/  ISETP.NE.U32.AND P0, PT, RZ, c[0x0][0x378], PT ;  /* 0x0000de00ff007a0c */ /* 0x000fe20003f05070 */
[----:B--2---:R-:W2:Y:S03]  /*2600*/  LDL R8, [R1+0x15c] ;  /* 0x00015c0001087983 */ /* 0x004ea60000100800 */
[----:B------:R-:W-:Y:S01]  /*2610*/  ISETP.NE.AND.EX P0, PT, RZ, c[0x0][0x37c], PT, P0 ;  /* 0x0000df00ff007a0c */ /* 0x000fe20003f05300 */
[----:B----4-:R3:W4:Y:S01]  /*2620*/  @P4 LDG.E R6, [R2.64] ;  /* 0x0000000a02064981 */ /* 0x010722000c1e1900 */
[----:B-----5:R-:W-:-:S03]  /*2630*/  IMAD.MOV.U32 R13, RZ, RZ, R18 ;  /* 0x000000ffff0d7224 */ /* 0x020fc600078e0012 */
[----:B------:R3:W4:Y:S08]  /*2640*/  @P4 LDG.E R5, [R2.64+0x4] ;  /* 0x0000040a02054981 */ /* 0x000730000c1e1900 */
[----:B---3--:R-:W-:-:S05]  /*2650*/  @P0 IMAD.WIDE R2, R24, R23, c[0x0][0x378] ;  /* 0x0000de0018020625 */ /* 0x008fca00078e0217 */
[----:B------:R3:W4:Y:S01]  /*2660*/  @P0 LDG.E R13, [R2.64] ;  /* 0x0000000a020d0981 */ /* 0x000722000c1e1900 */
[----:B------:R-:W-:-:S05]  /*2670*/  IMAD.IADD R15, R18, 0x1, -R0 ;  /* 0x00000001120f7824 */ /* 0x000fca00078e0a00 */
[----:B------:R1:W-:Y:S01]  /*2680*/  STL [R1+0x5c], R15 ;  /* 0x00005c0f01007387 */ /* 0x0003e20000100800 */
[----:B---3--:R-:W-:-:S05]  /*2690*/  IMAD.MOV.U32 R2, RZ, RZ, c[0x0][0x2c4] ;  /* 0x0000b100ff027624 */ /* 0x008fca00078e00ff */
[----:B------:R-:W-:Y:S01]  /*26a0*/  ISETP.NE.AND P1, PT, R2, 0x1, PT ;  /* 0x000000010200780c */ /* 0x000fe20003f25270 */
[----:B--2---:R-:W-:Y:S02]  /*26b0*/  IMAD.SHL.U32 R9, R8, 0x80, RZ ;  /* 0x0000008008097824 */ /* 0x004fe400078e00ff */
[----:B------:R-:W-:-:S03]  /*26c0*/  IMAD.MOV.U32 R8, RZ, RZ, c[0x0][0x32c] ;  /* 0x0000cb00ff087624 */ /* 0x000fc600078e00ff */
[----:B------:R-:W-:Y:S01]  /*26d0*/  IADD3 R0, R9, 0x7f, RZ ;  /* 0x0000007f09007810 */ /* 0x000fe20007ffe0ff */
[----:B------:R1:W-:Y:S01]  /*26e0*/  STL [R1+0xa0], R9 ;  /* 0x0000a00901007387 */ /* 0x0003e20000100800 */
[----:B------:R-:W-:Y:S01]  /*26f0*/  ISETP.GE.AND P2, PT, R8, 0x1, PT ;  /* 0x000000010800780c */ /* 0x000fe20003f46270 */
[----:B----4-:R-:W-:-:S04]  /*2700*/  @P4 IMAD.IADD R4, R5, 0x1, -R6 ;  /* 0x0000000105044824 */ /* 0x010fc800078e0a06 */
[----:B------:R-:W-:-:S04]  /*2710*/  @P1 IMAD.HI.U32 R3, R0, c[0x0][0x2c8], RZ ;  /* 0x0000b20000031a27 */ /* 0x000fc800078e00ff */
[----:B------:R-:W-:Y:S01]  /*2720*/  IMAD.IADD R5, R15, 0x1, R4 ;  /* 0x000000010f057824 */ /* 0x000fe200078e0204 */
[----:B------:R-:W-:-:S04]  /*2730*/  @P1 SHF.R.U32.HI R0, RZ, c[0x0][0x2cc], R3 ;  /* 0x0000b300ff001a19 */ /* 0x000fc80000011603 */
[----:B------:R1:W-:Y:S01]  /*2740*/  STL.64 [R1+0x60], R4 ;  /* 0x0000600401007387 */ /* 0x0003e20000100a00 */
[----:B------:R-:W-:Y:S02]  /*2750*/  IADD3 R2, R5, 0x2f, RZ ;  /* 0x0000002f05027810 */ /* 0x000fe40007ffe0ff */
[----:B------:R-:W-:-:S03]  /*2760*/  IADD3 R0, R0, 0x1, R5 ;  /* 0x0000000100007810 */ /* 0x000fc60007ffe005 */
[----:B------:R-:W-:-:S04]  /*2770*/  IMAD.HI R2, R2, 0x2aaaaaab, RZ ;  /* 0x2aaaaaab02027827 */ /* 0x000fc800078e02ff */
[----:B------:R-:W-:Y:S01]  /*2780*/  IMAD.IADD R3, R0, 0x1, -R19 ;  /* 0x0000000100037824 */ /* 0x000fe200078e0a13 */
[----:B------:R-:W-:-:S04]  /*2790*/  SHF.R.U32.HI R6, RZ, 0x1f, R2 ;  /* 0x0000001fff067819 */ /* 0x000fc80000011602 */
[----:B------:R-:W-:Y:S02]  /*27a0*/  LEA.HI.SX32 R21, R2, R6, 0x1d ;  /* 0x0000000602157211 */ /* 0x000fe400078feaff */
[----:B------:R-:W-:Y:S01]  /*27b0*/  IADD3 R2, R3, c[0x0][0x328], RZ ;  /* 0x0000ca0003027a10 */ /* 0x000fe20007ffe0ff */
[----:B------:R1:W-:Y:S01]  /*27c0*/  STL [R1+0x68], R13 ;  /* 0x0000680d01007387 */ /* 0x0003e20000100800 */
        /* <DEDUP_REMOVED lines=11> */
.L_x_2283:
[----:B------:R-:W-:-:S13]  /*2880*/  ISETP.NE.AND P0, PT, R8, 0x1, PT ;  /* 0x000000010800780c */ /* 0x000fda0003f05270 */
[----:B------:R-:W-:-:S05]  /*2890*/  @P0 IMAD.HI.U32 R3, R0, c[0x0][0x330], RZ ;  /* 0x0000cc0000030a27 */ /* 0x000fca00078e00ff */
[----:B------:R-:W-:Y:S02]  /*28a0*/  @P0 SHF.R.U32.HI R0, RZ, c[0x0][0x334], R3 ;  /* 0x0000cd00ff000a19 */ /* 0x000fe40000011603 */
.L_x_2284:
[----:B------:R-:W-:Y:S05]  /*28b0*/  BSYNC B0 ;  /* 0x0000000000007941 */ /* 0x000fea0003800000 */
.L_x_2282:
[----:B------:R-:W-:-:S05]  /*28c0*/  IMAD R0, R0, R8, c[0x0][0x32c] ;  /* 0x0000cb0000007624 */ /* 0x000fca00078e0208 */
[----:B------:R-:W-:-:S04]  /*28d0*/  IMNMX R2, R2, R0, PT ;  /* 0x0000000002027217 */ /* 0x000fc80003800200 */
.L_x_2281:
[----:B------:R-:W-:Y:S01]  /*28e0*/  IADD3 R3, R2, 0x2f, RZ ;  /* 0x0000002f02037810 */ /* 0x000fe20007ffe0ff */
[----:B------:R-:W-:-:S04]  /*28f0*/  @P1 IMAD.HI.U32 R2, R9, c[0x0][0x2c8], RZ ;  /* 0x0000b20009021a27 */ /* 0x000fc800078e00ff */
[----:B------:R-:W-:-:S04]  /*2900*/  IMAD.HI R3, R3, 0x2aaaaaab, RZ ;  /* 0x2aaaaaab03037827 */ /* 0x000fc800078e02ff */
[----:B------:R-:W-:Y:S01]  /*2910*/  IMAD.MOV.U32 R0, RZ, RZ, R9 ;  /* 0x000000ffff007224 */ /* 0x000fe200078e0009 */
[----:B------:R-:W-:Y:S02]  /*2920*/  @P1 SHF.R.U32.HI R0, RZ, c[0x0][0x2cc], R2 ;  /* 0x0000b300ff001a19 */ /* 0x000fe40000011602 */
[----:B------:R-:W-:Y:S02]  /*2930*/  SHF.R.U32.HI R11, RZ, 0x1f, R3 ;  /* 0x0000001fff0b7819 */ /* 0x000fe40000011603 */
[----:B------:R-:W-:Y:S02]  /*2940*/  IADD3 R0, R0, R5, -R19 ;  /* 0x0000000500007210 */ /* 0x000fe40007ffe813 */
[----:B------:R-:W-:Y:S02]  /*2950*/  LEA.HI.SX32 R11, R3, R11, 0x1d ;  /* 0x0000000b030b7211 */ /* 0x000fe400078feaff */
        /* <DEDUP_REMOVED lines=12> */
.L_x_2287:
[----:B------:R-:W-:-:S13]  /*2a20*/  ISETP.NE.AND P0, PT, R8, 0x1, PT ;  /* 0x000000010800780c */ /* 0x000fda0003f05270 */
[----:B------:R-:W-:-:S05]  /*2a30*/  @P0 IMAD.HI.U32 R3, R0, c[0x0][0x330], RZ ;  /* 0x0000cc0000030a27 */ /* 0x000fca00078e00ff */
[----:B------:R-:W-:Y:S02]  /*2a40*/  @P0 SHF.R.U32.HI R0, RZ, c[0x0][0x334], R3 ;  /* 0x0000cd00ff000a19 */ /* 0x000fe40000011603 */
.L_x_2288:
[----:B------:R-:W-:Y:S05]  /*2a50*/  BSYNC B0 ;  /* 0x0000000000007941 */ /* 0x000fea0003800000 */
.L_x_2286:
[----:B------:R-:W-:-:S05]  /*2a60*/  IMAD R0, R0, c[0x0][0x32c], RZ ;  /* 0x0000cb0000007a24 */ /* 0x000fca00078e02ff */
[----:B------:R-:W-:-:S05]  /*2a70*/  IMNMX R2, R2, R0, !PT ;  /* 0x0000000002027217 */ /* 0x000fca0007800200 */
.L_x_2285:
[----:B------:R-:W-:Y:S01]  /*2a80*/  IMAD.HI R2, R2, 0x2aaaaaab, RZ ;  /* 0x2aaaaaab02027827 */ /* 0x000fe200078e02ff */
[----:B------:R-:W-:Y:S01]  /*2a90*/  LOP3.LUT R26, R14, 0xff, RZ, 0xc0, !PT ;  /* 0x000000ff0e1a7812 */ /* 0x000fe200078ec0ff */
[----:B------:R-:W-:Y:S01]  /*2aa0*/  BSSY B0, `(.L_x_2289) ;  /* 0x0000029000007945 */ /* 0x000fe20003800000 */
[----:B------:R-:W-:Y:S02]  /*2ab0*/  SHF.R.U32.HI R0, RZ, 0x10, R14 ;  /* 0x00000010ff007819 */ /* 0x000fe4000001160e */
[----:B------:R-:W-:Y:S01]  /*2ac0*/  SHF.R.U32.HI R10, RZ, 0x1f, R2 ;  /* 0x0000001fff0a7819 */ /* 0x000fe20000011602 */
[----:B------:R2:W-:Y:S03]  /*2ad0*/  STL [R1+0xd8], R26 ;  /* 0x0000d81a01007387 */ /* 0x0005e60000100800 */
[----:B------:R-:W-:Y:S01]  /*2ae0*/  LEA.HI.SX32 R10, R2, R10, 0x1d ;  /* 0x0000000a020a7211 */ /* 0x000fe200078feaff */
[----:B------:R2:W-:Y:S01]  /*2af0*/  STL [R1+0xb0], R0 ;  /* 0x0000b00001007387 */ /* 0x0005e20000100800 */
[----:B------:R-:W-:-:S02]  /*2b00*/  IMAD.MOV.U32 R2, RZ, RZ, RZ ;  /* 0x000000ffff027224 */ /* 0x000fc400078e00ff */
[----:B------:R-:W-:-:S04]  /*2b10*/  IMNMX R10, RZ, R10, !PT ;  /* 0x0000000aff0a7217 */ /* 0x000fc80007800200 */
[----:B------:R-:W-:-:S13]  /*2b20*/  ISETP.GT.AND P0, PT, R11, R10, PT ;  /* 0x0000000a0b00720c */ /* 0x000fda0003f04270 */
[----:B------:R-:W-:Y:S05]  /*2b30*/  @!P0 BRA `(.L_x_2290) ;  /* 0x000001f000008947 */ /* 0x000fea0003800000 */
[----:B------:R-:W-:-:S04]  /*2b40*/  ISETP.NE.AND P0, PT, R0, RZ, PT ;  /* 0x000000ff0000720c */ /* 0x000fc80003f05270 */
[----:B--2---:R-:W-:-:S04]  /*2b50*/  SEL R0, R0, c[0x0][0x338], P0 ;  /* 0x0000ce0000007a07 */ /* 0x004fc80000000000 */
[----:B------:R-:W-:Y:S02]  /*2b60*/  IABS R3, R0 ;  /* 0x0000000000037213 */ /* 0x000fe40000000000 */
[----:B------:R-:W-:Y:S02]  /*2b70*/  IADD3 R14, R0, -0x1, R11 ;  /* 0xffffffff000e7810 */ /* 0x000fe40007ffe00b */
[----:B------:R-:W2:Y:S03]  /*2b80*/  I2F.RP R8, R3 ;  /* 0x0000000300087306 */ /* 0x000ea60000209400 */
[----:B------:R-:W-:-:S05]  /*2b90*/  IMAD.IADD R14, R14, 0x1, -R10 ;  /* 0x000000010e0e7824 */ /* 0x000fca00078e0a0a */
[----:B------:R-:W-:Y:S02]  /*2ba0*/  IABS R17, R14 ;  /* 0x0000000e00117213 */ /* 0x000fe40000000000 */
[----:B------:R-:W-:-:S04]  /*2bb0*/  LOP3.LUT R14, R14, R0, RZ, 0x3c, !PT ;  /* 0x000000000e0e7212 */ /* 0x000fc800078e3cff */
[----:B------:R-:W-:Y:S01]  /*2bc0*/  ISETP.GE.AND P1, PT, R14, RZ, PT ;  /* 0x000000ff0e00720c */ /* 0x000fe20003f26270 */
[----:B--2---:R-:W2:Y:S02]  /*2bd0*/  MUFU.RCP R8, R8 ;  /* 0x0000000800087308 */ /* 0x004ea40000001000 */
[----:B--2---:R-:W-:-:S06]  /*2be0*/  IADD3 R8, R8, 0xffffffe, RZ ;  /* 0x0ffffffe08087810 */ /* 0x004fcc0007ffe0ff */
[----:B-1----:R-:W1:Y:S02]  /*2bf0*/  F2I.FTZ.U32.TRUNC.NTZ R9, R8 ;  /* 0x0000000800097305 */ /* 0x002e64000021f000 */
[----:B-1----:R-:W-:Y:S02]  /*2c00*/  IMAD.MOV R2, RZ, RZ, -R9 ;  /* 0x000000ffff027224 */ /* 0x002fe400078e0a09 */
        /* <DEDUP_REMOVED lines=18> */
.L_x_2290:
[----:B------:R-:W-:Y:S05]  /*2d30*/  BSYNC B0 ;  /* 0x0000000000007941 */ /* 0x000fea0003800000 */
.L_x_2289:
[----:B------:R-:W3:Y:S01]  /*2d40*/  LDL R6, [R1+0x1dc] ;  /* 0x0001dc0001067983 */ /* 0x000ee20000100800 */
[----:B------:R-:W-:-:S04]  /*2d50*/  IMAD R10, R26, R2, R10 ;  /* 0x000000021a0a7224 */ /* 0x000fc800078e020a */
[C---:B--2---:R-:W-:Y:S02]  /*2d60*/  IMAD.IADD R0, R10.reuse, 0x1, R2 ;  /* 0x000000010a007824 */ /* 0x044fe400078e0202 */
        /* <DEDUP_REMOVED lines=8> */
[----:B------:R-:W-:Y:S01]  /*2df0*/  @P0 IADD3 R2, R0, 0x2f, RZ ;  /* 0x0000002f00020810 */ /* 0x000fe20007ffe0ff */
[----:B------:R-:W-:-:S04]  /*2e00*/  IMAD.MOV.U32 R0, RZ, RZ, R107 ;  /* 0x000000ffff007224 */ /* 0x000fc800078e006b */
[----:B------:R-:W-:-:S05]  /*2e10*/  @P0 IMAD.HI R2, R2, 0x2aaaaaab, RZ ;  /* 0x2aaaaaab02020827 */ /* 0x000fca00078e02ff */
[----:B------:R-:W-:-:S04]  /*2e20*/  @P0 SHF.R.U32.HI R3, RZ, 0x1f, R2 ;  /* 0x0000001fff030819 */ /* 0x000fc80000011602 */
[----:B------:R-:W-:-:S04]  /*2e30*/  @P0 LEA.HI.SX32 R0, R2, R3, 0x1d ;  /* 0x0000000302000211 */ /* 0x000fc800078feaff */
[----:B------:R-:W-:Y:S01]  /*2e40*/  ISETP.GT.AND P0, PT, R0, R107, PT ;  /* 0x0000006b0000720c */ /* 0x000fe20003f04270 */
[----:B---3--:R-:W-:-:S04]  /*2e50*/  IMAD.IADD R2, R7, 0x1, R6 ;  /* 0x0000000107027824 */ /* 0x008fc800078e0206 */
[----:B------:R-:W-:-:S08]  /*2e60*/  IMAD.SHL.U32 R223, R2, 0x2, RZ ;  /* 0x0000000202df7824 */ /* 0x000fd000078e00ff */
[----:B------:R-:W-:Y:S05]  /*2e70*/  @!P0 BRA `(.L_x_2291) ;  /* 0x00006b9000008947 */ /* 0x000fea0003800000 */
[----:B------:R-:W-:-:S04]  /*2e80*/  ISETP.NE.U32.AND P0, PT, RZ, c[0x0][0x340], PT ;  /* 0x0000d000ff007a0c */ /* 0x000fc80003f05070 */
[----:B------:R-:W-:-:S13]  /*2e90*/  ISETP.NE.AND.EX P2, PT, RZ, c[0x0][0x344], PT, P0 ;  /* 0x0000d100ff007a0c */ /* 0x000fda0003f45300 */
[----:B------:R-:W-:-:S05]  /*2ea0*/  @P2 IMAD.WIDE R2, R24, R23, c[0x0][0x340] ;  /* 0x0000d00018022625 */ /* 0x000fca00078e0217 */
[----:B-1----:R1:W2:Y:S01]  /*2eb0*/  @P2 LDG.E R15, [R2.64] ;  /* 0x0000000a020f2981 */ /* 0x0022a2000c1e1900 */
[----:B------:R-:W-:Y:S01]  /*2ec0*/  LOP3.LUT R25, R25, 0xffff, RZ, 0xc0, !PT ;  /* 0x0000ffff19197812 */ /* 0x000fe200078ec0ff */
[----:B------:R-:W-:Y:S01]  /*2ed0*/  IMAD.MOV.U32 R130, RZ, RZ, 0x30 ;  /* 0x00000030ff827424 */ /* 0x000fe200078e00ff */
[----:B------:R-:W-:Y:S01]  /*2ee0*/  SHF.R.S32.HI R14, RZ, 0x1f, R24 ;  /* 0x0000001fff0e7819 */ /* 0x000fe20000011418 */
[----:B------:R-:W-:Y:S01]  /*2ef0*/  IMAD.MOV.U32 R139, RZ, RZ, c[0x0][0x238] ;  /* 0x00008e00ff8b7624 */ /* 0x000fe200078e00ff */
[----:B------:R-:W-:Y:S01]  /*2f00*/  IADD3 R39, R0, -0x1, RZ ;  /* 0xffffffff00277810 */ /* 0x000fe20007ffe0ff */
[----:B------:R-:W-:Y:S01]  /*2f10*/  IMAD R138, R130, c[0x0][0x23c], RZ ;  /* 0x00008f00828a7a24 */ /* 0x000fe200078e02ff */
[----:B------:R-:W-:Y:S01]  /*2f20*/  SEL R10, R14, RZ, !P4 ;  /* 0x000000ff0e0a7207 */ /* 0x000fe20006000000 */
[----:B------:R-:W-:Y:S01]  /*2f30*/  IMAD.WIDE.U32 R128, R130, c[0x0][0x238], RZ ;  /* 0x00008e0082807a25 */ /* 0x000fe200078e00ff */
[----:B------:R-:W-:Y:S02]  /*2f40*/  SEL R11, R24, RZ, !P4 ;  /* 0x000000ff180b7207 */ /* 0x000fe40006000000 */
[----:B------:R-:W-:Y:S01]  /*2f50*/  SHF.R.S32.HI R16, RZ, 0x1f, R145 ;  /* 0x0000001fff107819 */ /* 0x000fe20000011491 */
[----:B------:R-:W-:Y:S01]  /*2f60*/  IMAD R0, R10, c[0x0][0x248], RZ ;  /* 0x000092000a007a24 */ /* 0x000fe200078e02ff */
[----:B------:R-:W-:Y:S01]  /*2f70*/  IADD3 R108, P0, R145, R20, RZ ;  /* 0x00000014916c7210 */ /* 0x000fe20007f1e0ff */
[----:B------:R-:W-:Y:S01]  /*2f80*/  IMAD R6, R39, -0x30, R4 ;  /* 0xffffffd027067824 */ /* 0x000fe200078e0204 */
[----:B------:R-:W-:Y:S01]  /*2f90*/  ISETP.GE.AND P1, PT, R140, c[0x0][0x1d4], PT ;  /* 0x000075008c007a0c */ /* 0x000fe20003f26270 */
[----:B------:R-:W-:Y:S01]  /*2fa0*/  IMAD R0, R11, c[0x0][0x24c], R0 ;  /* 0x000093000b007a24 */ /* 0x000fe200078e0200 */
[----:B------:R-:W-:Y:S01]  /*2fb0*/  LEA.HI.X.SX32 R109, R20, R16, 0x1, P0 ;  /* 0x00000010146d7211 */ /* 0x000fe200000f0eff */
[----:B------:R-:W-:Y:S01]  /*2fc0*/  IMAD.IADD R138, R129, 0x1, R138 ;  /* 0x00000001818a7824 */ /* 0x000fe200078e028a */
[----:B------:R-:W-:Y:S01]  /*2fd0*/  IMNMX R6, R6, 0x30, PT ;  /* 0x0000003006067817 */ /* 0x000fe20003800200 */
[----:B------:R-:W-:Y:S01]  /*2fe0*/  IMAD.SHL.U32 R150, R139, 0x20, RZ ;  /* 0x000000208b967824 */ /* 0x000fe200078e00ff */
[----:B------:R-:W-:Y:S01]  /*2ff0*/  ISETP.GE.AND P4, PT, R144, c[0x0][0x1d4], PT ;  /* 0x0000750090007a0c */ /* 0x000fe20003f86270 */
[----:B------:R-:W-:Y:S01]  /*3000*/  IMAD.IADD R127, R22, 0x1, R18 ;  /* 0x00000001167f7824 */ /* 0x000fe200078e0212 */
[----:B------:R-:W-:Y:S01]  /*3010*/  LOP3.LUT R213, R213, 0xfffffff7, RZ, 0xc0, !PT ;  /* 0xfffffff7d5d57812 */ /* 0x000fe200078ec0ff */
[----:B------:R-:W-:Y:S01]  /*3020*/  IMAD.SHL.U32 R26, R145, 0x40, RZ ;  /* 0x00000040911a7824 */ /* 0x000fe200078e00ff */
[----:B------:R-:W-:Y:S01]  /*3030*/  ISETP.GE.AND P6, PT, R228, c[0x0][0x1d4], PT ;  /* 0x00007500e4007a0c */ /* 0x000fe20003fc6270 */
[----:B-1----:R-:W-:Y:S01]  /*3040*/  IMAD.WIDE.U32 R2, R25, c[0x0][0x240], R140 ;  /* 0x0000900019027a25 */ /* 0x002fe200078e008c */
[----:B------:R-:W-:-:S02]  /*3050*/  ISETP.GE.AND P5, PT, R229, c[0x0][0x1d4], PT ;  /* 0x00007500e5007a0c */ /* 0x000fc40003fa6270 */
[----:B------:R-:W-:Y:S01]  /*3060*/  @P1 LOP3.LUT R213, R213, 0x8, RZ, 0xfc, !PT ;  /* 0x00000008d5d51812 */ /* 0x000fe200078efcff */
[----:B------:R-:W-:Y:S01]  /*3070*/  IMAD R3, R25, c[0x0][0x244], R3 ;  /* 0x0000910019037a24 */ /* 0x000fe200078e0203 */
[----:B------:R-:W-:Y:S01]  /*3080*/  MOV R135, 0x5 ;  /* 0x0000000500877802 */ /* 0x000fe20000000f00 */
[----:B------:R-:W-:Y:S01]  /*3090*/  IMAD.MOV.U32 R134, RZ, RZ, c[0x0][0x280] ;  /* 0x0000a000ff867624 */ /* 0x000fe200078e00ff */
[----:B------:R-:W-:Y:S01]  /*30a0*/  LOP3.LUT R213, R213, 0xfffffffb, RZ, 0xc0, !PT ;  /* 0xfffffffbd5d57812 */ /* 0x000fe200078ec0ff */
[----:B------:R-:W-:Y:S01]  /*30b0*/  IMAD.WIDE.U32 R2, R11, c[0x0][0x248], R2 ;  /* 0x000092000b027a25 */ /* 0x000fe200078e0002 */
[----:B------:R-:W-:Y:S02]  /*30c0*/  SHF.L.U64.HI R139, R139, R135, c[0x0][0x23c] ;  /* 0x00008f008b8b7619 */ /* 0x000fe40000010287 */
[----:B------:R-:W-:Y:S01]  /*30d0*/  @P4 LOP3.LUT R213, R213, 0x4, RZ, 0xfc, !PT ;  /* 0x00000004d5d54812 */ /* 0x000fe200078efcff */
[----:B------:R-:W-:Y:S01]  /*30e0*/  IMAD.IADD R3, R3, 0x1, R0 ;  /* 0x0000000103037824 */ /* 0x000fe200078e0200 */
[----:B------:R-:W-:Y:S01]  /*30f0*/  SHF.R.S32.HI R143, RZ, 0x1f, R142 ;  /* 0x0000001fff8f7819 */ /* 0x000fe2000001148e */
[----:B------:R-:W-:Y:S01]  /*3100*/  IMAD R0, R109, c[0x0][0x238], RZ ;  /* 0x00008e006d007a24 */ /* 0x000fe200078e02ff */
[----:B------:R-:W-:Y:S01]  /*3110*/  LOP3.LUT R213, R213, 0xfffffffd, RZ, 0xc0, !PT ;  /* 0xfffffffdd5d57812 */ /* 0x000fe200078ec0ff */
[----:B------:R-:W-:Y:S01]  /*3120*/  IMAD.WIDE.U32 R112, R108, c[0x0][0x238], R2 ;  /* 0x00008e006c707a25 */ /* 0x000fe200078e0002 */
[----:B------:R-:W-:-:S02]  /*3130*/  SHF.R.S32.HI R3, RZ, 0x1f, R39 ;  /* 0x0000001fff037819 */ /* 0x000fc40000011427 */
[----:B------:R-:W-:Y:S01]  /*3140*/  @P6 LOP3.LUT R213, R213, 0x2, RZ, 0xfc, !PT ;  /* 0x00000002d5d56812 */ /* 0x000fe200078efcff */
[----:B------:R-:W-:Y:S01]  /*3150*/  IMAD R5, R108, c[0x0][0x23c], R0 ;  /* 0x00008f006c057a24 */ /* 0x000fe200078e0200 */
[----:B------:R-:W-:Y:S01]  /*3160*/  IADD3 R0, -R145, R6, RZ ;  /* 0x0000000691007210 */ /* 0x000fe20007ffe1ff */
[----:B------:R-:W-:Y:S01]  /*3170*/  IMAD R2, R138, R39, RZ ;  /* 0x000000278a027224 */ /* 0x000fe200078e02ff */
[----:B------:R-:W-:Y:S01]  /*3180*/  LOP3.LUT R26, R26, 0x1c0, RZ, 0xc0, !PT ;  /* 0x000001c01a1a7812 */ /* 0x000fe200078ec0ff */
[----:B------:R-:W-:Y:S01]  /*3190*/  IMAD.IADD R111, R113, 0x1, R5 ;  /* 0x00000001716f7824 */ /* 0x000fe200078e0205 */
[C---:B------:R-:W-:Y:S01]  /*31a0*/  ISETP.GE.AND P0, PT, R0.reuse, 0x1, PT ;  /* 0x000000010000780c */ /* 0x040fe20003f06270 */
[----:B------:R-:W-:Y:S01]  /*31b0*/  IMAD.MOV.U32 R110, RZ, RZ, R112 ;  /* 0x000000ffff6e7224 */ /* 0x000fe200078e0070 */
[----:B------:R-:W-:Y:S01]  /*31c0*/  ISETP.GT.AND P3, PT, R0, 0x20, PT ;  /* 0x000000200000780c */ /* 0x000fe20003f64270 */
[-C--:B------:R-:W-:Y:S01]  /*31d0*/  IMAD R2, R3, R128.reuse, R2 ;  /* 0x0000008003027224 */ /* 0x080fe200078e0202 */
[----:B------:R-:W-:Y:S01]  /*31e0*/  IADD3 R27, R145, 0x20, RZ ;  /* 0x00000020911b7810 */ /* 0x000fe20007ffe0ff */
[----:B------:R-:W-:Y:S01]  /*31f0*/  IMAD.WIDE.U32 R8, R39, R128, R110 ;  /* 0x0000008027087225 */ /* 0x000fe200078e006e */
[----:B------:R-:W-:-:S02]  /*3200*/  MOV R75, c[0x0][0x27c] ;  /* 0x00009f00004b7a02 */ /* 0x000fc40000000f00 */
[----:B------:R-:W-:Y:S01]  /*3210*/  SHF.L.U32 R27, R27, 0x6, RZ ;  /* 0x000000061b1b7819 */ /* 0x000fe200000006ff */
[----:B------:R-:W-:Y:S01]  /*3220*/  IMAD R0, R10, c[0x0][0x268], RZ ;  /* 0x00009a000a007a24 */ /* 0x000fe200078e02ff */
[----:B------:R-:W-:Y:S01]  /*3230*/  IADD3 R5, R9, R2, RZ ;  /* 0x0000000209057210 */ /* 0x000fe20007ffe0ff */
[----:B------:R-:W-:Y:S01]  /*3240*/  IMAD R6, R16, c[0x0][0x280], RZ ;  /* 0x0000a00010067a24 */ /* 0x000fe200078e02ff */
[----:B------:R-:W-:Y:S01]  /*3250*/  LOP3.LUT R27, R27, 0x1c0, RZ, 0xc0, !PT ;  /* 0x000001c01b1b7812 */ /* 0x000fe200078ec0ff */
[----:B------:R-:W-:Y:S01]  /*3260*/  IMAD R100, R11, c[0x0][0x26c], R0 ;  /* 0x00009b000b647a24 */ /* 0x000fe200078e0200 */
[----:B------:R-:W-:Y:S01]  /*3270*/  @P0 LEA R2, P1, R8, c[0x0][0x220], 0x1 ;  /* 0x0000880008020a11 */ /* 0x000fe200078208ff */
[----:B------:R-:W-:Y:S01]  /*3280*/  IMAD R0, R16, c[0x0][0x290], RZ ;  /* 0x0000a40010007a24 */ /* 0x000fe200078e02ff */
[----:B------:R-:W-:Y:S01]  /*3290*/  SHF.R.U32.HI R149, RZ, 0x3, R27 ;  /* 0x00000003ff957819 */ /* 0x000fe2000001161b */
[----:B------:R-:W-:Y:S01]  /*32a0*/  IMAD.WIDE.U32 R18, R145, c[0x0][0x290], R142 ;  /* 0x0000a40091127a25 */ /* 0x000fe200078e008e */
[----:B------:R-:W-:-:S02]  /*32b0*/  @P0 LEA.HI.X R3, R8, c[0x0][0x224], R5, 0x1, P1 ;  /* 0x0000890008030a11 */ /* 0x000fc400008f0c05 */
[----:B------:R-:W-:Y:S01]  /*32c0*/  LOP3.LUT P1, RZ, R213, 0x8, RZ, 0xc0, !PT ;  /* 0x00000008d5ff7812 */ /* 0x000fe2000782c0ff */
[----:B------:R-:W-:Y:S01]  /*32d0*/  IMAD R0, R145, c[0x0][0x294], R0 ;  /* 0x0000a50091007a24 */ /* 0x000fe200078e0200 */
[----:B------:R-:W-:Y:S01]  /*32e0*/  LOP3.LUT R213, R213, 0xfffffffe, RZ, 0xc0, !PT ;  /* 0xfffffffed5d57812 */ /* 0x000fe200078ec0ff */
[C---:B------:R-:W-:Y:S02]  /*32f0*/  IMAD R6, R145.reuse, c[0x0][0x284], R6 ;  /* 0x0000a10091067a24 */ /* 0x040fe400078e0206 */
[----:B------:R-:W-:Y:S01]  /*3300*/  IMAD.WIDE.U32 R20, R145, c[0x0][0x280], R142 ;  /* 0x0000a00091147a25 */ /* 0x000fe200078e008e */
[----:B------:R-:W-:-:S03]  /*3310*/  @P5 LOP3.LUT R213, R213, 0x1, RZ, 0xfc, !PT ;  /* 0x00000001d5d55812 */ /* 0x000fc600078efcff */
[----:B------:R-:W-:-:S04]  /*3320*/  IMAD.WIDE.U32 R16, R145, c[0x0][0x280], R140 ;  /* 0x0000a00091107a25 */ /* 0x000fc800078e008c */
[----:B------:R-:W-:Y:S01]  /*3330*/  @!PT LDS RZ, [RZ] ;  /* 0x00000000fffff984 */ /* 0x000fe20000000800 */
[----:B------:R-:W-:Y:S01]  /*3340*/  @!PT LDS RZ, [RZ] ;  /* 0x00000000fffff984 */ /* 0x000fe20000000800 */
[----:B------:R-:W-:Y:S01]  /*3350*/  @!PT LDS RZ, [RZ] ;  /* 0x00000000fffff984 */ /* 0x000fe20000000800 */
[----:B------:R1:W-:Y:S01]  /*3360*/  @P0 LDGSTS.E.BYPASS.LTC128B.128 [R223+0xa080], [R2.64], !P1 ;  /* 0x0a08000002df0fae */ /* 0x0003e2000c901d4a */
[----:B------:R-:W-:Y:S01]  /*3370*/  ISETP.GE.AND P1, PT, R140, c[0x0][0x27c], PT ;  /* 0x00009f008c007a0c */ /* 0x000fe20003f26270 */
[----:B------:R-:W-:Y:S02]  /*3380*/  IMAD.IADD R19, R19, 0x1, R0 ;  /* 0x0000000113137824 */ /* 0x000fe400078e0200 */
[----:B------:R1:W-:Y:S01]  /*3390*/  @P0 LDGSTS.E.BYPASS.LTC128B.128 [R223+0xb880], [R2.64+0x80], !P4 ;  /* 0x0b88008002df0fae */ /* 0x0003e2000e101d4a */
[----:B------:R-:W-:Y:S02]  /*33a0*/  IMAD.IADD R21, R21, 0x1, R6 ;  /* 0x0000000115157824 */ /* 0x000fe400078e0206 */
[----:B------:R-:W-:Y:S01]  /*33b0*/  IMAD.IADD R17, R6, 0x1, R17 ;  /* 0x0000000106117824 */ /* 0x000fe200078e0211 */
[----:B------:R1:W-:Y:S01]  /*33c0*/  @P0 LDGSTS.E.BYPASS.LTC128B.128 [R223+0xd080], [R2.64+0x100], !P6 ;  /* 0x0d08010002df0fae */ /* 0x0003e2000f101d4a */
[----:B------:R-:W-:Y:S01]  /*33d0*/  SHF.R.S32.HI R6, RZ, 0x1f, R13 ;  /* 0x0000001fff067819 */ /* 0x000fe2000001140d */
[----:B------:R-:W-:-:S02]  /*33e0*/  IMAD.WIDE.U32 R98, R13, c[0x0][0x280], R20 ;  /* 0x0000a0000d627a25 */ /* 0x000fc400078e0014 */
[----:B------:R1:W-:Y:S01]  /*33f0*/  @P0 LDGSTS.E.BYPASS.LTC128B.128 [R223+0xe880], [R2.64+0x180], !P5 ;  /* 0x0e88018002df0fae */ /* 0x0003e2000e901d4a */
[----:B------:R-:W-:Y:S01]  /*3400*/  @P3 IADD3 R9, P0, R150, R8, RZ ;  /* 0x0000000896093210 */ /* 0x000fe20007f1e0ff */
[----:B------:R-:W-:Y:S02]  /*3410*/  IMAD R23, R6, c[0x0][0x290], RZ ;  /* 0x0000a40006177a24 */ /* 0x000fe400078e02ff */
[----:B------:R-:W-:Y:S01]  /*3420*/  IMAD.WIDE.U32 R96, R13, c[0x0][0x290], R18 ;  /* 0x0000a4000d607a25 */ /* 0x000fe200078e0012 */
[----:B------:R-:W-:Y:S02]  /*3430*/  @P3 IADD3.X R5, R5, R139, RZ, P0, !PT ;  /* 0x0000008b05053210 */ /* 0x000fe400007fe4ff */
[----:B------:R-:W-:Y:S01]  /*3440*/  @P3 LEA R8, P0, R9, c[0x0][0x220], 0x1 ;  /* 0x0000880009083a11 */ /* 0x000fe200078008ff */
[C---:B------:R-:W-:Y:S02]  /*3450*/  IMAD R23, R13.reuse, c[0x0][0x294], R23 ;  /* 0x0000a5000d177a24 */ /* 0x040fe400078e0217 */
[----:B------:R-:W-:Y:S01]  /*3460*/  IMAD.WIDE.U32 R94, R13, c[0x0][0x280], R16 ;  /* 0x0000a0000d5e7a25 */ /* 0x000fe200078e0010 */
[----:B------:R-:W-:-:S02]  /*3470*/  @P3 LEA.HI.X R9, R9, c[0x0][0x224], R5, 0x1, P0 ;  /* 0x0000890009093a11 */ /* 0x000fc400000f0c05 */
[----:B------:R-:W-:Y:S01]  /*3480*/  LOP3.LUT P0, RZ, R213, 0x8, RZ, 0xc0, !PT ;  /* 0x00000008d5ff7812 */ /* 0x000fe2000780c0ff */
[----:B------:R-:W-:Y:S02]  /*3490*/  IMAD.MOV.U32 R148, RZ, RZ, c[0x0][0x290] ;  /* 0x0000a400ff947624 */ /* 0x000fe400078e00ff */
[C---:B------:R-:W-:Y:S02]  /*34a0*/  IMAD R136, R130.reuse, c[0x0][0x284], RZ ;  /* 0x0000a10082887a24 */ /* 0x040fe400078e02ff */
[C---:B------:R-:W-:Y:S02]  /*34b0*/  IMAD R137, R130.reuse, c[0x0][0x294], RZ ;  /* 0x0000a50082897a24 */ /* 0x040fe400078e02ff */
[----:B------:R-:W-:-:S04]  /*34c0*/  IMAD.WIDE.U32 R132, R130, c[0x0][0x280], RZ ;  /* 0x0000a00082847a25 */ /* 0x000fc800078e00ff */
[----:B------:R-:W-:Y:S02]  /*34d0*/  IMAD.WIDE.U32 R130, R130, c[0x0][0x290], RZ ;  /* 0x0000a40082827a25 */ /* 0x000fe400078e00ff */
[----:B------:R3:W-:Y:S02]  /*34e0*/  @P3 LDGSTS.E.BYPASS.LTC128B.128 [R245+0xb080], [R8.64], !P0 ;  /* 0x0b08000008f53fae */ /* 0x0007e4000c101d4a */
[----:B-1----:R-:W-:Y:S01]  /*34f0*/  IMAD.WIDE.U32 R2, R25, c[0x0][0x260], R140 ;  /* 0x0000980019027a25 */ /* 0x002fe200078e008c */
[----:B------:R-:W-:Y:S01]  /*3500*/  IADD3 R137, R131, R137, RZ ;  /* 0x0000008983897210 */ /* 0x000fe20007ffe0ff */
[----:B------:R3:W-:Y:S02]  /*3510*/  @P3 LDGSTS.E.BYPASS.LTC128B.128 [R245+0xc880], [R8.64+0x80], !P4 ;  /* 0x0c88008008f53fae */ /* 0x0007e4000e101d4a */
[C---:B------:R-:W-:Y:S02]  /*3520*/  IMAD R3, R25.reuse, c[0x0][0x264], R3 ;  /* 0x0000990019037a24 */ /* 0x040fe400078e0203 */
[----:B------:R3:W-:Y:S01]  /*3530*/  @P3 LDGSTS.E.BYPASS.LTC128B.128 [R245+0xe080], [R8.64+0x100], !P6 ;  /* 0x0e08010008f53fae */ /* 0x0007e2000f101d4a */
[----:B------:R-:W-:-:S03]  /*3540*/  IMAD.WIDE.U32 R118, R25, c[0x0][0x1e8], RZ ;  /* 0x00007a0019767a25 */ /* 0x000fc600078e00ff */
[----:B------:R3:W-:Y:S01]  /*3550*/  @P3 LDGSTS.E.BYPASS.LTC128B.128 [R245+0xf880], [R8.64+0x180], !P5 ;  /* 0x0f88018008f53fae */ /* 0x0007e2000e901d4a */
[----:B------:R-:W-:Y:S01]  /*3560*/  IMAD.WIDE.U32 R90, R11, c[0x0][0x268], R2 ;  /* 0x00009a000b5a7a25 */ /* 0x000fe200078e0002 */
[----:B------:R-:W-:Y:S02]  /*3570*/  SEL R2, RZ, c[0x0][0x27c], !P1 ;  /* 0x00009f00ff027a07 */ /* 0x000fe40004800000 */
[----:B------:R-:W0:Y:S01]  /*3580*/  LDGDEPBAR ;  /* 0x00000000000079af */ /* 0x000e220000000000 */
[----:B------:R-:W-:Y:S01]  /*3590*/  WARPSYNC 0xffffffff ;  /* 0xffffffff00007948 */ /* 0x000fe20003800000 */
[----:B------:R-:W-:Y:S01]  /*35a0*/  IADD3 R2, R140, R2, RZ ;  /* 0x000000028c027210 */ /* 0x000fe20007ffe0ff */
[----:B------:R-:W-:-:S03]  /*35b0*/  IMAD.WIDE.U32 R116, R25, c[0x0][0x210], RZ ;  /* 0x0000840019747a25 */ /* 0x000fc600078e00ff */
[----:B------:R-:W-:Y:S01]  /*35c0*/  SHF.R.S32.HI R22, RZ, 0x1f, R2 ;  /* 0x0000001fff167819 */ /* 0x000fe20000011402 */
[C---:B------:R-:W-:Y:S01]  /*35d0*/  IMAD.SHL.U32 R147, R134.reuse, 0x20, RZ ;  /* 0x0000002086937824 */ /* 0x040fe200078e00ff */
[-C--:B------:R-:W-:Y:S01]  /*35e0*/  SHF.L.U64.HI R134, R134, R135.reuse, c[0x0][0x284] ;  /* 0x0000a10086867619 */ /* 0x080fe20000010287 */
[----:B------:R-:W-:Y:S01]  /*35f0*/  IMAD.SHL.U32 R75, R75, 0x2, RZ ;  /* 0x000000024b4b7824 */ /* 0x000fe200078e00ff */
[C---:B------:R-:W-:Y:S01]  /*3600*/  SHF.L.U64.HI R135, R148.reuse, R135, c[0x0][0x294] ;  /* 0x0000a50094877619 */ /* 0x040fe20000010287 */
[----:B------:R-:W-:Y:S01]  /*3610*/  IMAD.IADD R136, R133, 0x1, R136 ;  /* 0x0000000185887824 */ /* 0x000fe200078e0288 */
[----:B------:R-:W-:Y:S01]  /*3620*/  SHF.L.U32 R148, R148, 0x5, RZ ;  /* 0x0000000594947819 */ /* 0x000fe200000006ff */
[C---:B------:R-:W-:Y:S02]  /*3630*/  IMAD R126, R25.reuse, c[0x0][0x1ec], R119 ;  /* 0x00007b00197e7a24 */ /* 0x040fe400078e0277 */
[----:B------:R-:W-:Y:S02]  /*3640*/  IMAD R125, R25, c[0x0][0x214], R117 ;  /* 0x00008500197d7a24 */ /* 0x000fe400078e0275 */
[----:B------:R-:W-:-:S02]  /*3650*/  IMAD.IADD R100, R91, 0x1, R100 ;  /* 0x000000015b647824 */ /* 0x000fc400078e0264 */
[----:B------:R-:W-:Y:S01]  /*3660*/  IMAD.IADD R105, R97, 0x1, R23 ;  /* 0x0000000161697824 */ /* 0x000fe200078e0217 */
[--C-:B--2---:R-:W-:Y:S01]  /*3670*/  @P2 SHF.R.S32.HI R11, RZ, 0x1f, R15.reuse ;  /* 0x0000001fff0b2819 */ /* 0x104fe2000001140f */
[----:B------:R-:W-:Y:S01]  /*3680*/  @P2 IMAD.MOV.U32 R10, RZ, RZ, R15 ;  /* 0x000000ffff0a2224 */ /* 0x000fe200078e000f */
[----:B------:R-:W-:Y:S01]  /*3690*/  @!P2 MOV R11, R14 ;  /* 0x0000000e000ba202 */ /* 0x000fe20000000f00 */
[----:B------:R-:W-:Y:S01]  /*36a0*/  @!P2 IMAD.MOV.U32 R10, RZ, RZ, R24 ;  /* 0x000000ffff0aa224 */ /* 0x000fe200078e0018 */
[----:B------:R-:W-:Y:S01]  /*36b0*/  BAR.SYNC.DEFER_BLOCKING 0x0 ;  /* 0x0000000000007b1d */ /* 0x000fe20000010000 */
[----:B------:R-:W-:Y:S01]  /*36c0*/  ISETP.GE.AND P2, PT, R144, c[0x0][0x27c], PT ;  /* 0x00009f0090007a0c */ /* 0x000fe20003f46270 */
[----:B------:R-:W-:Y:S01]  /*36d0*/  IMAD.WIDE.U32 R14, R145, c[0x0][0x290], R140 ;  /* 0x0000a400910e7a25 */ /* 0x000fe200078e008c */
[----:B------:R-:W-:Y:S02]  /*36e0*/  LEA.HI R24, R22, R2, RZ, 0x6 ;  /* 0x0000000216187211 */ /* 0x000fe400078f30ff */
[----:B------:R-:W-:Y:S01]  /*36f0*/  SEL R3, RZ, c[0x0][0x27c], !P2 ;  /* 0x00009f00ff037a07 */ /* 0x000fe20005000000 */
[----:B------:R-:W-:-:S02]  /*3700*/  IMAD.IADD R15, R0, 0x1, R15 ;  /* 0x00000001000f7824 */ /* 0x000fc400078e020f */
[----:B------:R-:W-:-:S04]  /*3710*/  IMAD.WIDE.U32 R114, R10, c[0x0][0x2b0], RZ ;  /* 0x0000ac000a727a25 */ /* 0x000fc800078e00ff */
[----:B------:R-:W-:Y:S01]  /*3720*/  IMAD.IADD R0, R144, 0x1, R3 ;  /* 0x0000000190007824 */ /* 0x000fe200078e0203 */
[----:B------:R-:W-:Y:S01]  /*3730*/  LEA.HI R3, R22, R2, RZ, 0x3 ;  /* 0x0000000216037211 */ /* 0x000fe200078f18ff */
[----:B------:R-:W-:Y:S02]  /*3740*/  IMAD R22, R6, c[0x0][0x280], RZ ;  /* 0x0000a00006167a24 */ /* 0x000fe400078e02ff */
[C---:B------:R-:W-:Y:S01]  /*3750*/  IMAD.WIDE.U32 R92, R13.reuse, c[0x0][0x290], R14 ;  /* 0x0000a4000d5c7a25 */ /* 0x040fe200078e000e */
[----:B------:R-:W-:Y:S02]  /*3760*/  SHF.R.S32.HI R5, RZ, 0x1f, R0 ;  /* 0x0000001fff057819 */ /* 0x000fe40000011400 */
[C---:B------:R-:W-:Y:S01]  /*3770*/  LOP3.LUT R6, R26.reuse, 0x38, R3, 0xf8, !PT ;  /* 0x000000381a067812 */ /* 0x040fe200078ef803 */
[----:B------:R-:W-:Y:S01]  /*3780*/  IMAD R22, R13, c[0x0][0x284], R22 ;  /* 0x0000a1000d167a24 */ /* 0x000fe200078e0216 */
[-C--:B------:R-:W-:Y:S01]  /*3790*/  LEA.HI R2, R5, R0.reuse, RZ, 0x3 ;  /* 0x0000000005027211 */ /* 0x080fe200078f18ff */
[----:B------:R-:W-:Y:S01]  /*37a0*/  IMAD.IADD R101, R23, 0x1, R93 ;  /* 0x0000000117657824 */ /* 0x000fe200078e025d */
[----:B------:R-:W-:Y:S01]  /*37b0*/  LEA.HI R0, R5, R0, RZ, 0x6 ;  /* 0x0000000005007211 */ /* 0x000fe200078f30ff */
[----:B------:R-:W-:Y:S01]  /*37c0*/  IMAD.IADD R106, R99, 0x1, R22 ;  /* 0x00000001636a7824 */ /* 0x000fe200078e0216 */
[----:B------:R-:W-:Y:S01]  /*37d0*/  LOP3.LUT R13, R26, 0x38, R2, 0xf8, !PT ;  /* 0x000000381a0d7812 */ /* 0x000fe200078ef802 */
[----:B------:R-:W-:Y:S01]  /*37e0*/  IMAD.SHL.U32 R26, R145, 0x40, RZ ;  /* 0x00000040911a7824 */ /* 0x000fe200078e00ff */
[----:B------:R-:W-:-:S02]  /*37f0*/  SHF.R.S32.HI R5, RZ, 0x6, R24 ;  /* 0x00000006ff057819 */ /* 0x000fc40000011418 */
[----:B------:R-:W-:Y:S02]  /*3800*/  SHF.R.S32.HI R0, RZ, 0x6, R0 ;  /* 0x00000006ff007819 */ /* 0x000fe40000011400 */
[----:B------:R-:W-:Y:S01]  /*3810*/  LOP3.LUT R26, R26, 0x1c0, RZ, 0xc0, !PT ;  /* 0x000001c01a1a7812 */ /* 0x000fe200078ec0ff */
[----:B------:R-:W-:Y:S01]  /*3820*/  IMAD R19, R5, 0xc00, R7 ;  /* 0x00000c0005137824 */ /* 0x000fe200078e0207 */
[----:B------:R-:W-:Y:S01]  /*3830*/  LOP3.LUT R14, R27, 0x38, R3, 0xf8, !PT ;  /* 0x000000381b0e7812 */ /* 0x000fe200078ef803 */
[----:B------:R-:W-:Y:S01]  /*3840*/  IMAD R18, R5, 0xc00, R12 ;  /* 0x00000c0005127824 */ /* 0x000fe200078e020c */
[----:B------:R-:W-:Y:S01]  /*3850*/  SHF.R.U32.HI R26, RZ, 0x3, R26 ;  /* 0x00000003ff1a7819 */ /* 0x000fe2000001161a */
[C---:B------:R-:W-:Y:S01]  /*3860*/  IMAD R15, R0.reuse, 0xc00, R7 ;  /* 0x00000c00000f7824 */ /* 0x040fe200078e0207 */
[----:B------:R-:W-:Y:S01]  /*3870*/  LOP3.LUT R17, R27, 0x38, R2, 0xf8, !PT ;  /* 0x000000381b117812 */ /* 0x000fe200078ef802 */
[----:B------:R-:W-:Y:S01]  /*3880*/  IMAD R5, R0, 0xc00, R12 ;  /* 0x00000c0000057824 */ /* 0x000fe200078e020c */
[----:B------:R-:W-:-:S02]  /*3890*/  LOP3.LUT R16, R6, R26, RZ, 0x3c, !PT ;  /* 0x0000001a06107212 */ /* 0x000fc400078e3cff */
[----:B------:R-:W-:Y:S02]  /*38a0*/  LOP3.LUT R13, R13, R26, RZ, 0x3c, !PT ;  /* 0x0000001a0d0d7212 */ /* 0x000fe400078e3cff */
[-C--:B------:R-:W-:Y:S02]  /*38b0*/  LOP3.LUT R6, R14, R149.reuse, RZ, 0x3c, !PT ;  /* 0x000000950e067212 */ /* 0x080fe400078e3cff */
[----:B------:R-:W-:Y:S01]  /*38c0*/  SHF.R.S32.HI R72, RZ, 0x3, R2 ;  /* 0x00000003ff487819 */ /* 0x000fe20000011402 */
[----:B------:R-:W-:Y:S01]  /*38d0*/  IMAD.IADD R13, R15, 0x1, R13 ;  /* 0x000000010f0d7824 */ /* 0x000fe200078e020d */
[----:B------:R-:W-:Y:S01]  /*38e0*/  LOP3.LUT R86, R2, 0xfffffff8, RZ, 0xc0, !PT ;  /* 0xfffffff802567812 */ /* 0x000fe200078ec0ff */
[----:B------:R-:W-:Y:S01]  /*38f0*/  IMAD R2, R11, c[0x0][0x2b0], RZ ;  /* 0x0000ac000b027a24 */ /* 0x000fe200078e02ff */
[----:B------:R-:W-:Y:S01]  /*3900*/  LOP3.LUT R0, R17, R149, RZ, 0x3c, !PT ;  /* 0x0000009511007212 */ /* 0x000fe200078e3cff */
[----:B------:R-:W-:Y:S01]  /*3910*/  IMAD.IADD R6, R18, 0x1, R6 ;  /* 0x0000000112067824 */ /* 0x000fe200078e0206 */
[----:B------:R-:W-:Y:S01]  /*3920*/  IADD3 R16, R19, R16, RZ ;  /* 0x0000001013107210 */ /* 0x000fe20007ffe0ff */
[----:B------:R-:W-:Y:S01]  /*3930*/  IMAD R2, R10, c[0x0][0x2b4], R2 ;  /* 0x0000ad000a027a24 */ /* 0x000fe200078e0202 */
[----:B------:R-:W-:Y:S01]  /*3940*/  IADD3 R5, R5, R0, RZ ;  /* 0x0000000005057210 */ /* 0x000fe20007ffe0ff */
[----:B------:R-:W-:Y:S01]  /*3950*/  IMAD R0, R146, 0x20, R145 ;  /* 0x0000002092007824 */ /* 0x000fe200078e0291 */
[----:B------:R-:W-:Y:S01]  /*3960*/  LOP3.LUT R87, R3, 0xfffffff8, RZ, 0xc0, !PT ;  /* 0xfffffff803577812 */ /* 0x000fe200078ec0ff */
[----:B------:R-:W-:Y:S01]  /*3970*/  IMAD.SHL.U32 R123, R13, 0x2, RZ ;  /* 0x000000020d7b7824 */ /* 0x000fe200078e00ff */
[----:B------:R-:W-:Y:S01]  /*3980*/  SHF.R.S32.HI R73, RZ, 0x3, R3 ;  /* 0x00000003ff497819 */ /* 0x000fe20000011403 */
[----:B------:R-:W-:Y:S01]  /*3990*/  IMAD.SHL.U32 R122, R6, 0x2, RZ ;  /* 0x00000002067a7824 */ /* 0x000fe200078e00ff */
[----:B------:R-:W-:Y:S01]  /*39a0*/  IADD3 R104, R22, R95, RZ ;  /* 0x0000005f16687210 */ /* 0x000fe20007ffe0ff */
[----:B------:R-:W-:Y:S01]  /*39b0*/  IMAD.IADD R120, R115, 0x1, R2 ;  /* 0x0000000173787824 */ /* 0x000fe200078e0202 */
[----:B------:R-:W-:-:S02]  /*39c0*/  SHF.R.S32.HI R103, RZ, 0x1f, R87 ;  /* 0x0000001fff677819 */ /* 0x000fc40000011457 */
[----:B------:R-:W-:Y:S02]  /*39d0*/  SHF.R.S32.HI R102, RZ, 0x1f, R86 ;  /* 0x0000001fff667819 */ /* 0x000fe40000011456 */
[----:B------:R-:W-:Y:S02]  /*39e0*/  SHF.L.U32 R124, R16, 0x1, RZ ;  /* 0x00000001107c7819 */ /* 0x000fe400000006ff */
[----:B---3--:R-:W-:Y:S02]  /*39f0*/  SHF.L.U32 R121, R5, 0x1, RZ ;  /* 0x0000000105797819 */ /* 0x008fe400000006ff */
.L_x_2332:
[----:B------:R-:W-:Y:S01]  /*3a00*/  MOV R84, RZ ;  /* 0x000000ff00547202 */ /* 0x000fe20000000f00 */
[----:B--23--:R-:W-:Y:S01]  /*3a10*/  IMAD.MOV.U32 R2, RZ, RZ, c[0x0][0x2b8] ;  /* 0x0000ae00ff027624 */ /* 0x00cfe200078e00ff */
[----:B------:R-:W-:Y:S04]  /*3a20*/  DEPBAR.LE SB0, 0x0 ;  /* 0x000080000000791a */ /* 0x000fe80000000000 */
[----:B------:R-:W-:Y:S01]  /*3a30*/  ISETP.NE.AND P0, PT, R2, 0x1, PT ;  /* 0x000000010200780c */ /* 0x000fe20003f05270 */
[----:B------:R-:W-:Y:S01]  /*3a40*/  IMAD R2, R39, 0x30, R0 ;  /* 0x0000003027027824 */ /* 0x000fe200078e0200 */
[----:B------:R-:W-:Y:S01]  /*3a50*/  WARPSYNC 0xffffffff ;  /* 0xffffffff00007948 */ /* 0x000fe20003800000 */
[----:B------:R-:W-:Y:S02]  /*3a60*/  BSSY B2, `(.L_x_2292) ;  /* 0x0000557000027945 */ /* 0x000fe40003800000 */
[----:B------:R-:W-:Y:S04]  /*3a70*/  IMAD.IADD R5, R127, 0x1, R2 ;  /* 0x000000017f057824 */ /* 0x000fe800078e0202 */
[----:B----4-:R-:W-:Y:S04]  /*3a80*/  IMAD.MOV.U32 R3, RZ, RZ, R5 ;  /* 0x000000ffff037224 */ /* 0x010fe800078e0005 */
[----:B------:R-:W-:Y:S05]  /*3a90*/  @P0 IMAD.HI.U32 R6, R5, c[0x0][0x2bc], RZ ;  /* 0x0000af0005060a27 */ /* 0x000fea00078e00ff */
        /* <DEDUP_REMOVED lines=23> */
[C---:B-1----:R-:W-:Y:S02]  /*3c10*/  LEA R82, P0, R2.reuse, c[0x0][0x1c8], 0x1 ;  /* 0x0000720002527a11 */ /* 0x042fe400078008ff */
        /* <DEDUP_REMOVED lines=44> */
[C---:B------:R-:W-:Y:S02]  /*3ee0*/  LEA R10, P0, R3.reuse, c[0x0][0x288], 0x1 ;  /* 0x0000a200030a7a11 */ /* 0x040fe400078008ff */
[C---:B------:R-:W-:Y:S02]  /*3ef0*/  IADD3 R5, R142.reuse, 0x20, RZ ;  /* 0x000000208e057810 */ /* 0x040fe40007ffe0ff */
[----:B------:R-:W-:Y:S02]  /*3f00*/  LEA.HI.X R11, R3, c[0x0][0x28c], R6, 0x1, P0 ;  /* 0x0000a300030b7a11 */ /* 0x000fe400000f0c06 */
[C---:B------:R-:W-:Y:S01]  /*3f10*/  ISETP.GE.AND P0, PT, R142.reuse, c[0x0][0x27c], PT ;  /* 0x00009f008e007a0c */ /* 0x040fe20003f06270 */
[----:B------:R-:W-:Y:S11]  /*3f20*/  CS2R R2, SRZ ;  /* 0x0000000000027805 */ /* 0x000ff6000001ff00 */
[----:B------:R-:W-:Y:S01]  /*3f30*/  @!UPT UIADD3 URZ, URZ, URZ, URZ ;  /* 0x0000003f3f3ff290 */ /* 0x000fe2000fffe03f */
[----:B------:R1:W5:Y:S04]  /*3f40*/  @!P0 LDG.E.64 R42, [R16.64] ;  /* 0x0000000a102a8981 */ /* 0x000368000c1e1b00 */
[----:B------:R1:W5:Y:S01]  /*3f50*/  @!P0 LDG.E.64 R2, [R10.64] ;  /* 0x0000000a0a028981 */ /* 0x000362000c1e1b00 */
[----:B------:R-:W-:Y:S02]  /*3f60*/  ISETP.GE.AND P0, PT, R5, c[0x0][0x27c], PT ;  /* 0x00009f0005007a0c */ /* 0x000fe40003f06270 */
[C---:B------:R-:W-:Y:S11]  /*3f70*/  IADD3 R5, R142.reuse, 0x40, RZ ;  /* 0x000000408e057810 */ /* 0x040ff60007ffe0ff */
[----:B------:R1:W5:Y:S04]  /*3f80*/  @!P0 LDG.E.64 R44, [R16.64+0x40] ;  /* 0x0000400a102c8981 */ /* 0x000368000c1e1b00 */
[----:B------:R1:W5:Y:S01]  /*3f90*/  @!P0 LDG.E.64 R8, [R10.64+0x40] ;  /* 0x0000400a0a088981 */ /* 0x000362000c1e1b00 */
[----:B------:R-:W-:Y:S02]  /*3fa0*/  ISETP.GE.AND P0, PT, R5, c[0x0][0x27c], PT ;  /* 0x00009f0005007a0c */ /* 0x000fe40003f06270 */
[----:B------:R-:W-:Y:S11]  /*3fb0*/  IADD3 R5, R142, 0x60, RZ ;  /* 0x000000608e057810 */ /* 0x000ff60007ffe0ff */
[----:B------:R1:W5:Y:S04]  /*3fc0*/  @!P0 LDG.E.64 R46, [R16.64+0x80] ;  /* 0x0000800a102e8981 */ /* 0x000368000c1e1b00 */
[----:B------:R1:W5:Y:S01]  /*3fd0*/  @!P0 LDG.E.64 R14, [R10.64+0x80] ;  /* 0x0000800a0a0e8981 */ /* 0x000362000c1e1b00 */
[----:B------:R-:W-:Y:S11]  /*3fe0*/  ISETP.GE.AND P0, PT, R5, c[0x0][0x27c], PT ;  /* 0x00009f0005007a0c */ /* 0x000ff60003f06270 */
[----:B------:R-:W-:Y:S02]  /*3ff0*/  @!UPT UIADD3 URZ, URZ, URZ, URZ ;  /* 0x0000003f3f3ff290 */ /* 0x000fe4000fffe03f */
[----:B------:R1:W5:Y:S04]  /*4000*/  @!P0 LDG.E.64 R48, [R16.64+0xc0] ;  /* 0x0000c00a10308981 */ /* 0x000368000c1e1b00 */
[----:B------:R1:W5:Y:S02]  /*4010*/  @!P0 LDG.E.64 R20, [R10.64+0xc0] ;  /* 0x0000c00a0a148981 */ /* 0x000364000c1e1b00 */
.L_x_2296:
[----:B------:R-:W-:Y:S05]  /*4020*/  BSYNC B0 ;  /* 0x0000000000007941 */ /* 0x000fea0003800000 */
.L_x_2295:
        /* <DEDUP_REMOVED lines=31> */
[----:B------:R-:W-:Y:S01]  /*4220*/  CS2R R30, SRZ ;  /* 0x00000000001e7805 */ /* 0x000fe2000001ff00 */
[----:B------:R-:W-:Y:S01]  /*4230*/  PRMT R27, R10, 0x7610, R27 ;  /* 0x000076100a1b7816 */ /* 0x000fe2000000001b */
[----:B------:R-:W-:Y:S01]  /*4240*/  CS2R R28, SRZ ;  /* 0x00000000001c7805 */ /* 0x000fe2000001ff00 */
[----:B------:R-:W-:Y:S01]  /*4250*/  PRMT R26, R5, 0x5410, R11 ;  /* 0x00005410051a7816 */ /* 0x000fe2000000000b */
[----:B------:R-:W-:Y:S01]  /*4260*/  CS2R R24, SRZ ;  /* 0x0000000000187805 */ /* 0x000fe2000001ff00 */
        /* <DEDUP_REMOVED lines=16> */
[----:B------:R-:W-:Y:S02]  /*4370*/  LEA R10, P0, R6, c[0x0][0x288], 0x1 ;  /* 0x0000a200060a7a11 */ /* 0x000fe400078008ff */
[----:B------:R-:W-:Y:S02]  /*4380*/  IADD3 R5, R142, 0x20, RZ ;  /* 0x000000208e057810 */ /* 0x000fe40007ffe0ff */
[----:B------:R-:W-:Y:S02]  /*4390*/  LEA.HI.X R11, R6, c[0x0][0x28c], R11, 0x1, P0 ;  /* 0x0000a300060b7a11 */ /* 0x000fe400000f0c0b */
[C---:B------:R-:W-:Y:S11]  /*43a0*/  ISETP.GE.AND P0, PT, R142.reuse, c[0x0][0x27c], PT ;  /* 0x00009f008e007a0c */ /* 0x040ff60003f06270 */
[----:B------:R-:W-:Y:S02]  /*43b0*/  @!UPT UIADD3 URZ, URZ, URZ, URZ ;  /* 0x0000003f3f3ff290 */ /* 0x000fe4000fffe03f */
        /* <DEDUP_REMOVED lines=14> */
.L_x_2298:
[----:B------:R-:W-:Y:S05]  /*44a0*/  BSYNC B0 ;  /* 0x0000000000007941 */ /* 0x000fea0003800000 */
.L_x_2297:
[----:B-1---5:R-:W-:Y:S01]  /*44b0*/  MOV R11, R52 ;  /* 0x00000034000b7202 */ /* 0x022fe20000000f00 */
[----:B------:R-:W-:Y:S01]  /*44c0*/  IMAD.MOV.U32 R6, RZ, RZ, R56 ;  /* 0x000000ffff067224 */ /* 0x000fe200078e0038 */
[----:B------:R1:W2:Y:S01]  /*44d0*/  SHFL.IDX PT, R68, R81, RZ, 0x181f ;  /* 0x00181fff51447589 */ /* 0x0002a200000e0000 */
[----:B------:R-:W-:Y:S01]  /*44e0*/  IMAD.MOV.U32 R5, RZ, RZ, R57 ;  /* 0x000000ffff057224 */ /* 0x000fe200078e0039 */
[----:B------:R-:W-:Y:S01]  /*44f0*/  BSSY B1, `(.L_x_2299) ;  /* 0x0000107000017945 */ /* 0x000fe20003800000 */
[----:B------:R-:W-:Y:S03]  /*4500*/  IMAD.MOV.U32 R10, RZ, RZ, R54 ;  /* 0x000000ffff0a7224 */ /* 0x000fe600078e0036 */
[----:B------:R-:W-:Y:S01]  /*4510*/  PRMT R64, R6, 0x5410, R5 ;  /* 0x0000541006407816 */ /* 0x000fe20000000005 */
[----:B------:R-:W-:Y:S01]  /*4520*/  IMAD.MOV.U32 R5, RZ, RZ, R55 ;  /* 0x000000ffff057224 */ /* 0x000fe200078e0037 */
[----:B------:R1:W3:Y:S01]  /*4530*/  SHFL.IDX PT, R65, R82, RZ, 0x181f ;  /* 0x00181fff52417589 */ /* 0x0002e200000e0000 */
[----:B------:R-:W-:Y:S03]  /*4540*/  IMAD.MOV.U32 R6, RZ, RZ, R50 ;  /* 0x000000ffff067224 */ /* 0x000fe600078e0032 */
[----:B------:R-:W-:Y:S01]  /*4550*/  PRMT R63, R10, 0x5410, R5 ;  /* 0x000054100a3f7816 */ /* 0x000fe20000000005 */
[----:B------:R-:W-:Y:S02]  /*4560*/  IMAD.MOV.U32 R10, RZ, RZ, R53 ;  /* 0x000000ffff0a7224 */ /* 0x000fe400078e0035 */
[----:B------:R-:W-:Y:S03]  /*4570*/  IMAD.MOV.U32 R5, RZ, RZ, R51 ;  /* 0x000000ffff057224 */ /* 0x000fe600078e0033 */
[----:B------:R-:W-:Y:S01]  /*4580*/  PRMT R62, R11, 0x5410, R10 ;  /* 0x000054100b3e7816 */ /* 0x000fe2000000000a */
[----:B------:R-:W-:Y:S01]  /*4590*/  IMAD.MOV.U32 R10, RZ, RZ, R31 ;  /* 0x000000ffff0a7224 */ /* 0x000fe200078e001f */
[----:B------:R-:W-:Y:S01]  /*45a0*/  PRMT R61, R6, 0x5410, R5 ;  /* 0x00005410063d7816 */ /* 0x000fe20000000005 */
[----:B------:R-:W-:Y:S01]  /*45b0*/  IMAD.MOV.U32 R6, RZ, RZ, R28 ;  /* 0x000000ffff067224 */ /* 0x000fe200078e001c */
[----:B------:R-:W-:Y:S02]  /*45c0*/  MOV R11, R30 ;  /* 0x0000001e000b7202 */ /* 0x000fe40000000f00 */
[----:B------:R-:W-:Y:S02]  /*45d0*/  MOV R5, R29 ;  /* 0x0000001d00057202 */ /* 0x000fe40000000f00 */
[----:B------:R-:W-:Y:S01]  /*45e0*/  PRMT R37, R10, 0x7610, R37 ;  /* 0x000076100a257816 */ /* 0x000fe20000000025 */
[----:B------:R-:W-:Y:S01]  /*45f0*/  IMAD.MOV.U32 R10, RZ, RZ, R25 ;  /* 0x000000ffff0a7224 */ /* 0x000fe200078e0019 */
[----:B------:R-:W-:Y:S01]  /*4600*/  PRMT R36, R5, 0x5410, R11 ;  /* 0x0000541005247816 */ /* 0x000fe2000000000b */
[----:B------:R-:W-:Y:S01]  /*4610*/  IMAD.MOV.U32 R11, RZ, RZ, R24 ;  /* 0x000000ffff0b7224 */ /* 0x000fe200078e0018 */
[----:B------:R-:W-:Y:S01]  /*4620*/  PRMT R35, R35, 0x5410, R6 ;  /* 0x0000541023237816 */ /* 0x000fe20000000006 */
[----:B------:R-:W-:Y:S01]  /*4630*/  IMAD.MOV.U32 R5, RZ, RZ, R23 ;  /* 0x000000ffff057224 */ /* 0x000fe200078e0017 */
[----:B------:R-:W-:Y:S02]  /*4640*/  MOV R6, R22 ;  /* 0x0000001600067202 */ /* 0x000fe40000000f00 */
[----:B------:R-:W-:Y:S02]  /*4650*/  PRMT R35, R10, 0x7610, R35 ;  /* 0x000076100a237816 */ /* 0x000fe40000000023 */
[----:B------:R-:W-:Y:S02]  /*4660*/  PRMT R34, R5, 0x5410, R11 ;  /* 0x0000541005227816 */ /* 0x000fe4000000000b */
[----:B------:R-:W-:Y:S01]  /*4670*/  PRMT R33, R6, 0x7610, R33 ;  /* 0x0000761006217816 */ /* 0x000fe20000000021 */
[----:B------:R-:W-:-:S05]  /*4680*/  @P4 BRA `(.L_x_2300) ;  /* 0x00000ed000004947 */ /* 0x000fca0003800000 */
[----:B-123--:R-:W-:Y:S01]  /*4690*/  ISETP.GE.AND P0, PT, R140, c[0x0][0x1d4], PT ;  /* 0x000075008c007a0c */ /* 0x00efe20003f06270 */
[----:B------:R-:W-:Y:S01]  /*46a0*/  @!UPT UIADD3 URZ, URZ, URZ, URZ ;  /* 0x0000003f3f3ff290 */ /* 0x000fe2000fffe03f */
[----:B------:R-:W-:Y:S11]  /*46b0*/  BSSY B0, `(.L_x_2301) ;  /* 0x0000038000007945 */ /* 0x000ff60003800000 */
[----:B------:R-:W-:-:S05]  /*46c0*/  @P0 BRA `(.L_x_2302) ;  /* 0x0000036000000947 */ /* 0x000fca0003800000 */
[C---:B------:R-:W-:Y:S01]  /*46d0*/  LEA R66, P0, R140.reuse, R65, 0x1 ;  /* 0x000000418c427211 */ /* 0x040fe200078008ff */
[----:B------:R-:W1:Y:S03]  /*46e0*/  LDS.128 R16, [R223+0xa080] ;  /* 0x00a08000df107984 */ /* 0x000e660000000c00 */
[----:B------:R-:W-:Y:S02]  /*46f0*/  LEA.HI.X R67, R140, R68, R141, 0x1, P0 ;  /* 0x000000448c437211 */ /* 0x000fe400000f0c8d */
[----:B------:R-:W-:Y:S11]  /*4700*/  ISETP.GE.AND P0, PT, R142, c[0x0][0x27c], PT ;  /* 0x00009f008e007a0c */ /* 0x000ff60003f06270 */
[----:B------:R-:W-:Y:S02]  /*4710*/  @!UPT UIADD3 URZ, URZ, URZ, URZ ;  /* 0x0000003f3f3ff290 */ /* 0x000fe4000fffe03f */
[----:B------:R-:W-:Y:S01]  /*4720*/  @!P0 HADD2.F32 R10, -RZ, R13.H0_H0 ;  /* 0x2000000dff0a8230 */ /* 0x000fe20000004100 */
[--C-:B------:R-:W-:Y:S01]  /*4730*/  @!P0 SHF.R.U64 R11, R2, 0x10, R3.reuse ;  /* 0x00000010020b8819 */ /* 0x100fe20000001203 */
[----:B------:R-:W-:Y:S01]  /*4740*/  @!P0 HADD2.F32 R40, -RZ, R40.H0_H0 ;  /* 0x20000028ff288230 */ /* 0x000fe20000004100 */
[----:B------:R-:W-:Y:S02]  /*4750*/  @!P0 SHF.R.U32.HI R13, RZ, 0x10, R3 ;  /* 0x00000010ff0d8819 */ /* 0x000fe40000011603 */
[--C-:B------:R-:W-:Y:S02]  /*4760*/  @!P0 SHF.R.U64 R42, R42, 0x10, R43.reuse ;  /* 0x000000102a2a8819 */ /* 0x100fe4000000122b */
[----:B------:R-:W-:Y:S02]  /*4770*/  @!P0 SHF.R.U32.HI R43, RZ, 0x10, R43 ;  /* 0x00000010ff2b8819 */ /* 0x000fe4000001162b */
        /* <DEDUP_REMOVED lines=8> */
[----:B------:R-:W-:Y:S01]  /*4800*/  @!P0 FFMA.FTZ R71, R3, R40, -R5 ;  /* 0x0000002803478223 */ /* 0x000fe20000010805 */
[----:B------:R-:W-:Y:S01]  /*4810*/  @!P0 MOV R5, R18 ;  /* 0x0000001200058202 */ /* 0x000fe20000000f00 */
[----:B------:R-:W-:Y:S01]  /*4820*/  @!P0 FFMA.FTZ R2, R38, R40, R2 ;  /* 0x0000002826028223 */ /* 0x000fe20000010002 */
[----:B------:R-:W-:Y:S02]  /*4830*/  @!P0 HADD2.F32 R3, -RZ, R11.H0_H0 ;  /* 0x2000000bff038230 */ /* 0x000fe40000004100 */
[----:B------:R-:W-:Y:S02]  /*4840*/  @!P0 HADD2.F32 R38, -RZ, R42.H0_H0 ;  /* 0x2000002aff268230 */ /* 0x000fe40000004100 */
[----:B------:R-:W-:Y:S01]  /*4850*/  @!P0 F2FP.PACK_AB R2, R2, R71 ;  /* 0x000000470202823e */ /* 0x000fe200000000ff */
[CC--:B------:R-:W-:Y:S01]  /*4860*/  @!P0 FMUL.FTZ R10, R41.reuse, R3.reuse ;  /* 0x00000003290a8220 */ /* 0x0c0fe20000410000 */
[--C-:B------:R-:W-:Y:S01]  /*4870*/  @!P0 HADD2.F32 R40, -RZ, R5.reuse.H1_H1 ;  /* 0x30000005ff288230 */ /* 0x100fe20000004100 */
[C---:B------:R-:W-:Y:S01]  /*4880*/  @!P0 FMUL.FTZ R3, R6.reuse, R3 ;  /* 0x0000000306038220 */ /* 0x040fe20000410000 */
[----:B------:R-:W-:Y:S01]  /*4890*/  @!P0 HADD2.F32 R11, -RZ, R26.H0_H0 ;  /* 0x2000001aff0b8230 */ /* 0x000fe20000004100 */
[-C--:B------:R-:W-:Y:S01]  /*48a0*/  @!P0 FFMA.FTZ R70, R6, R38.reuse, -R10 ;  /* 0x0000002606468223 */ /* 0x080fe2000001080a */
[----:B------:R-:W-:Y:S01]  /*48b0*/  @!P0 MOV R10, R19 ;  /* 0x00000013000a8202 */ /* 0x000fe20000000f00 */
[----:B------:R-:W-:Y:S01]  /*48c0*/  @!P0 FFMA.FTZ R3, R41, R38, R3 ;  /* 0x0000002629038223 */ /* 0x000fe20000010003 */
[----:B------:R-:W-:Y:S01]  /*48d0*/  @!P0 HADD2.F32 R6, -RZ, R5.H0_H0 ;  /* 0x20000005ff068230 */ /* 0x000fe20000004100 */
[-C--:B------:R-:W-:Y:S01]  /*48e0*/  @!P0 FMUL.FTZ R69, R40, R11.reuse ;  /* 0x0000000b28458220 */ /* 0x080fe20000410000 */
[----:B------:R-:W-:Y:S01]  /*48f0*/  @!P0 MOV R16, R2 ;  /* 0x0000000200108202 */ /* 0x000fe20000000f00 */
[----:B------:R-:W-:Y:S01]  /*4900*/  @!P0 HADD2.F32 R42, -RZ, R37.H1_H1 ;  /* 0x30000025ff2a8230 */ /* 0x000fe20000004100 */
[----:B------:R-:W-:Y:S01]  /*4910*/  @!P0 F2FP.PACK_AB R3, R3, R70 ;  /* 0x000000460303823e */ /* 0x000fe200000000ff */
[C---:B------:R-:W-:Y:S01]  /*4920*/  @!P0 FMUL.FTZ R5, R6.reuse, R11 ;  /* 0x0000000b06058220 */ /* 0x040fe20000410000 */
[--C-:B------:R-:W-:Y:S02]  /*4930*/  @!P0 HADD2.F32 R11, -RZ, R10.reuse.H1_H1 ;  /* 0x3000000aff0b8230 */ /* 0x100fe40000004100 */
[-C--:B------:R-:W-:Y:S01]  /*4940*/  @!P0 FFMA.FTZ R69, R6, R42.reuse, -R69 ;  /* 0x0000002a06458223 */ /* 0x080fe20000010845 */
[----:B------:R-:W-:Y:S01]  /*4950*/  @!P0 MOV R17, R3 ;  /* 0x0000000300118202 */ /* 0x000fe20000000f00 */
[----:B------:R-:W-:Y:S01]  /*4960*/  @!P0 FFMA.FTZ R5, R40, R42, R5 ;  /* 0x0000002a28058223 */ /* 0x000fe20000010005 */
[----:B------:R-:W-:Y:S02]  /*4970*/  @!P0 HADD2.F32 R10, -RZ, R10.H0_H0 ;  /* 0x2000000aff0a8230 */ /* 0x000fe40000004100 */
[----:B------:R-:W-:Y:S02]  /*4980*/  @!P0 HADD2.F32 R6, -RZ, R13.H0_H0 ;  /* 0x2000000dff068230 */ /* 0x000fe40000004100 */
[----:B------:R-:W-:Y:S01]  /*4990*/  @!P0 HADD2.F32 R13, -RZ, R43.H0_H0 ;  /* 0x2000002bff0d8230 */ /* 0x000fe20000004100 */
[----:B------:R-:W-:Y:S02]  /*49a0*/  @!P0 F2FP.PACK_AB R5, R5, R69 ;  /* 0x000000450505823e */ /* 0x000fe400000000ff */
[CC--:B------:R-:W-:Y:S02]  /*49b0*/  @!P0 FMUL.FTZ R43, R11.reuse, R6.reuse ;  /* 0x000000060b2b8220 */ /* 0x0c0fe40000410000 */
[C---:B------:R-:W-:Y:S01]  /*49c0*/  @!P0 FMUL.FTZ R6, R10.reuse, R6 ;  /* 0x000000060a068220 */ /* 0x040fe20000410000 */
[----:B------:R-:W-:Y:S01]  /*49d0*/  @!P0 MOV R18, R5 ;  /* 0x0000000500128202 */ /* 0x000fe20000000f00 */
[-C--:B------:R-:W-:Y:S02]  /*49e0*/  @!P0 FFMA.FTZ R43, R10, R13.reuse, -R43 ;  /* 0x0000000d0a2b8223 */ /* 0x080fe4000001082b */
[----:B------:R-:W-:Y:S05]  /*49f0*/  @!P0 FFMA.FTZ R6, R11, R13, R6 ;  /* 0x0000000d0b068223 */ /* 0x000fea0000010006 */
[----:B------:R-:W-:Y:S04]  /*4a00*/  @!P0 F2FP.PACK_AB R6, R6, R43 ;  /* 0x0000002b0606823e */ /* 0x000fe800000000ff */
[----:B------:R-:W-:Y:S05]  /*4a10*/  @!P0 MOV R19, R6 ;  /* 0x0000000600138202 */ /* 0x000fea0000000f00 */
[----:B------:R1:W-:Y:S02]  /*4a20*/  ST.E.128 [R66.64], R16 ;  /* 0x0000001042007985 */ /* 0x0003e4000c101d0a */
.L_x_2302:
[----:B------:R-:W-:Y:S05]  /*4a30*/  BSYNC B0 ;  /* 0x0000000000007941 */ /* 0x000fea0003800000 */
.L_x_2301:
[----:B------:R-:W-:Y:S01]  /*4a40*/  ISETP.GE.AND P0, PT, R144, c[0x0][0x1d4], PT ;  /* 0x0000750090007a0c */ /* 0x000fe20003f06270 */
[----:B------:R-:W-:Y:S01]  /*4a50*/  @!UPT UIADD3 URZ, URZ, URZ, URZ ;  /* 0x0000003f3f3ff290 */ /* 0x000fe2000fffe03f */
[----:B------:R-:W-:Y:S11]  /*4a60*/  BSSY B0, `(.L_x_2303) ;  /* 0x0000039000007945 */ /* 0x000ff60003800000 */
[----:B------:R-:W-:-:S05]  /*4a70*/  @P0 BRA `(.L_x_2304) ;  /* 0x0000037000000947 */ /* 0x000fca0003800000 */
[----:B-1----:R-:W1:Y:S01]  /*4a80*/  LDS.128 R16, [R223+0xb880] ;  /* 0x00b88000df107984 */ /* 0x002e620000000c00 */
[----:B------:R-:W-:Y:S02]  /*4a90*/  LEA R42, P0, R238, R65, 0x1 ;  /* 0x00000041ee2a7211 */ /* 0x000fe400078008ff */
[----:B------:R-:W-:Y:S02]  /*4aa0*/  IADD3 R2, R142, 0x20, RZ ;  /* 0x000000208e027810 */ /* 0x000fe40007ffe0ff */
[----:B------:R-:W-:Y:S02]  /*4ab0*/  LEA.HI.X R43, R238, R68, R248, 0x1, P0 ;  /* 0x00000044ee2b7211 */ /* 0x000fe400000f0cf8 */
[----:B------:R-:W-:Y:S11]  /*4ac0*/  ISETP.GE.AND P0, PT, R2, c[0x0][0x27c], PT ;  /* 0x00009f0002007a0c */ /* 0x000ff60003f06270 */
[----:B------:R-:W-:Y:S02]  /*4ad0*/  @!UPT UIADD3 URZ, URZ, URZ, URZ ;  /* 0x0000003f3f3ff290 */ /* 0x000fe4000fffe03f */
[----:B------:R-:W-:Y:S01]  /*4ae0*/  @!P0 SHF.R.U64 R6, R8, 0x10, R9 ;  /* 0x0000001008068819 */ /* 0x000fe20000001209 */
[----:B------:R-:W-:Y:S01]  /*4af0*/  @!P0 HADD2.F32 R2, -RZ, R26.H1_H1 ;  /* 0x3000001aff028230 */ /* 0x000fe20000004100 */
[----:B------:R-:W-:Y:S01]  /*4b00*/  @!P0 SHF.R.U64 R13, R44, 0x10, R45 ;  /* 0x000000102c0d8819 */ /* 0x000fe2000000122d */
[--C-:B------:R-:W-:Y:S01]  /*4b10*/  @!P0 HADD2.F32 R38, -RZ, R58.reuse.H1_H1 ;  /* 0x3000003aff268230 */ /* 0x100fe20000004100 */
[----:B------:R-:W-:Y:S01]  /*4b20*/  @!P0 SHF.R.U32.HI R10, RZ, 0x10, R9 ;  /* 0x00000010ff0a8819 */ /* 0x000fe20000011609 */
[----:B------:R-:W-:Y:S01]  /*4b30*/  @!P0 HADD2.F32 R9, -RZ, R58.H0_H0 ;  /* 0x2000003aff098230 */ /* 0x000fe20000004100 */
[----:B------:R-:W-:Y:S01]  /*4b40*/  @!P0 SHF.R.U32.HI R41, RZ, 0x10, R45 ;  /* 0x00000010ff298819 */ /* 0x000fe2000001162d */
[----:B------:R-:W-:Y:S02]  /*4b50*/  @!P0 HADD2.F32 R6, -RZ, R6.H0_H0 ;  /* 0x20000006ff068230 */ /* 0x000fe40000004100 */
        /* <DEDUP_REMOVED lines=14> */
[-C--:B------:R-:W-:Y:S02]  /*4c40*/  @!P0 FMUL.FTZ R26, R11, R6.reuse ;  /* 0x000000060b1a8220 */ /* 0x080fe40000410000 */
[C---:B------:R-:W-:Y:S01]  /*4c50*/  @!P0 FMUL.FTZ R3, R5.reuse, R6 ;  /* 0x0000000605038220 */ /* 0x040fe20000410000 */
[----:B------:R-:W-:Y:S01]  /*4c60*/  @!P0 F2FP.PACK_AB R2, R2, R66 ;  /* 0x000000420202823e */ /* 0x000fe200000000ff */
[----:B------:R-:W-:Y:S01]  /*4c70*/  @!P0 IMAD.MOV.U32 R6, RZ, RZ, R19 ;  /* 0x000000ffff068224 */ /* 0x000fe200078e0013 */
[--C-:B------:R-:W-:Y:S01]  /*4c80*/  @!P0 HADD2.F32 R9, -RZ, R8.reuse.H0_H0 ;  /* 0x20000008ff098230 */ /* 0x100fe20000004100 */
[-C--:B------:R-:W-:Y:S01]  /*4c90*/  @!P0 FFMA.FTZ R45, R5, R13.reuse, -R26 ;  /* 0x0000000d052d8223 */ /* 0x080fe2000001081a */
[----:B------:R-:W-:Y:S01]  /*4ca0*/  @!P0 HADD2.F32 R26, -RZ, R8.H1_H1 ;  /* 0x30000008ff1a8230 */ /* 0x000fe20000004100 */
[----:B------:R-:W-:Y:S01]  /*4cb0*/  @!P0 FFMA.FTZ R3, R11, R13, R3 ;  /* 0x0000000d0b038223 */ /* 0x000fe20000010003 */
[----:B------:R-:W-:Y:S01]  /*4cc0*/  @!P0 HADD2.F32 R5, -RZ, R27.H0_H0 ;  /* 0x2000001bff058230 */ /* 0x000fe20000004100 */
[----:B------:R-:W-:Y:S01]  /*4cd0*/  @!P0 MOV R16, R2 ;  /* 0x0000000200108202 */ /* 0x000fe20000000f00 */
[--C-:B------:R-:W-:Y:S02]  /*4ce0*/  @!P0 HADD2.F32 R40, -RZ, R6.reuse.H1_H1 ;  /* 0x30000006ff288230 */ /* 0x100fe40000004100 */
[----:B------:R-:W-:Y:S01]  /*4cf0*/  @!P0 HADD2.F32 R8, -RZ, R6.H0_H0 ;  /* 0x20000006ff088230 */ /* 0x000fe20000004100 */
[----:B------:R-:W-:Y:S01]  /*4d00*/  @!P0 FMUL.FTZ R6, R26, R5 ;  /* 0x000000051a068220 */ /* 0x000fe20000410000 */
[----:B------:R-:W-:Y:S01]  /*4d10*/  @!P0 F2FP.PACK_AB R3, R3, R45 ;  /* 0x0000002d0303823e */ /* 0x000fe200000000ff */
[C---:B------:R-:W-:Y:S02]  /*4d20*/  @!P0 FMUL.FTZ R5, R9.reuse, R5 ;  /* 0x0000000509058220 */ /* 0x040fe40000410000 */
[----:B------:R-:W-:Y:S02]  /*4d30*/  @!P0 FMUL.FTZ R44, R40, R10 ;  /* 0x0000000a282c8220 */ /* 0x000fe40000410000 */
[----:B------:R-:W-:Y:S02]  /*4d40*/  @!P0 FFMA.FTZ R9, R9, R38, -R6 ;  /* 0x0000002609098223 */ /* 0x000fe40000010806 */
[----:B------:R-:W-:Y:S02]  /*4d50*/  @!P0 FMUL.FTZ R6, R8, R10 ;  /* 0x0000000a08068220 */ /* 0x000fe40000410000 */
[----:B------:R-:W-:Y:S02]  /*4d60*/  @!P0 FFMA.FTZ R5, R26, R38, R5 ;  /* 0x000000261a058223 */ /* 0x000fe40000010005 */
[-C--:B------:R-:W-:Y:S02]  /*4d70*/  @!P0 FFMA.FTZ R44, R8, R41.reuse, -R44 ;  /* 0x00000029082c8223 */ /* 0x080fe4000001082c */
[----:B------:R-:W-:Y:S01]  /*4d80*/  @!P0 FFMA.FTZ R6, R40, R41, R6 ;  /* 0x0000002928068223 */ /* 0x000fe20000010006 */
[----:B------:R-:W-:Y:S01]  /*4d90*/  @!P0 F2FP.PACK_AB R5, R5, R9 ;  /* 0x000000090505823e */ /* 0x000fe200000000ff */
[----:B------:R-:W-:Y:S03]  /*4da0*/  @!P0 IMAD.MOV.U32 R17, RZ, RZ, R3 ;  /* 0x000000ffff118224 */ /* 0x000fe600078e0003 */
[----:B------:R-:W-:Y:S02]  /*4db0*/  @!P0 F2FP.PACK_AB R6, R6, R44 ;  /* 0x0000002c0606823e */ /* 0x000fe400000000ff */
[----:B------:R-:W-:Y:S02]  /*4dc0*/  @!P0 MOV R18, R5 ;  /* 0x0000000500128202 */ /* 0x000fe40000000f00 */
[----:B------:R-:W-:Y:S05]  /*4dd0*/  @!P0 MOV R19, R6 ;  /* 0x0000000600138202 */ /* 0x000fea0000000f00 */
[----:B------:R1:W-:Y:S02]  /*4de0*/  ST.E.128 [R42.64], R16 ;  /* 0x000000102a007985 */ /* 0x0003e4000c101d0a */
.L_x_2304:
[----:B------:R-:W-:Y:S05]  /*4df0*/  BSYNC B0 ;  /* 0x0000000000007941 */ /* 0x000fea0003800000 */
.L_x_2303:
[----:B------:R-:W-:Y:S01]  /*4e00*/  ISETP.GE.AND P0, PT, R228, c[0x0][0x1d4], PT ;  /* 0x00007500e4007a0c */ /* 0x000fe20003f06270 */
[----:B------:R-:W-:Y:S01]  /*4e10*/  @!UPT UIADD3 URZ, URZ, URZ, URZ ;  /* 0x0000003f3f3ff290 */ /* 0x000fe2000fffe03f */
[----:B------:R-:W-:Y:S11]  /*4e20*/  BSSY B0, `(.L_x_2305) ;  /* 0x0000039000007945 */ /* 0x000ff60003800000 */
[----:B------:R-:W-:-:S05]  /*4e30*/  @P0 BRA `(.L_x_2306) ;  /* 0x0000037000000947 */ /* 0x000fca0003800000 */
[----:B------:R-:W2:Y:S01]  /*4e40*/  LDS.128 R8, [R223+0xd080] ;  /* 0x00d08000df087984 */ /* 0x000ea20000000c00 */
[----:B------:R-:W-:Y:S02]  /*4e50*/  LEA R40, P0, R228, R65, 0x1 ;  /* 0x00000041e4287211 */ /* 0x000fe400078008ff */
[----:B------:R-:W-:Y:S02]  /*4e60*/  IADD3 R2, R142, 0x40, RZ ;  /* 0x000000408e027810 */ /* 0x000fe40007ffe0ff */
[----:B------:R-:W-:Y:S02]  /*4e70*/  LEA.HI.X R41, R228, R68, R250, 0x1, P0 ;  /* 0x00000044e4297211 */ /* 0x000fe400000f0cfa */
[----:B------:R-:W-:Y:S11]  /*4e80*/  ISETP.GE.AND P0, PT, R2, c[0x0][0x27c], PT ;  /* 0x00009f0002007a0c */ /* 0x000ff60003f06270 */
[----:B------:R-:W-:Y:S02]  /*4e90*/  @!UPT UIADD3 URZ, URZ, URZ, URZ ;  /* 0x0000003f3f3ff290 */ /* 0x000fe4000fffe03f */
[----:B------:R-:W-:Y:S01]  /*4ea0*/  @!P0 SHF.R.U64 R6, R14, 0x10, R15 ;  /* 0x000000100e068819 */ /* 0x000fe2000000120f */
[----:B------:R-:W-:Y:S01]  /*4eb0*/  @!P0 HADD2.F32 R2, -RZ, R27.H1_H1 ;  /* 0x3000001bff028230 */ /* 0x000fe20000004100 */
[----:B-1----:R-:W-:Y:S01]  /*4ec0*/  @!P0 SHF.R.U64 R17, R46, 0x10, R47 ;  /* 0x000000102e118819 */ /* 0x002fe2000000122f */
[----:B------:R-:W-:Y:S01]  /*4ed0*/  @!P0 HADD2.F32 R14, -RZ, R59.H0_H0 ;  /* 0x2000003bff0e8230 */ /* 0x000fe20000004100 */
[----:B------:R-:W-:Y:S01]  /*4ee0*/  @!P0 SHF.R.U32.HI R15, RZ, 0x10, R15 ;  /* 0x00000010ff0f8819 */ /* 0x000fe2000001160f */
[----:B------:R-:W-:Y:S01]  /*4ef0*/  @!P0 HADD2.F32 R6, -RZ, R6.H0_H0 ;  /* 0x20000006ff068230 */ /* 0x000fe20000004100 */
[----:B------:R-:W-:Y:S01]  /*4f00*/  @!P0 SHF.R.U32.HI R27, RZ, 0x10, R47 ;  /* 0x00000010ff1b8819 */ /* 0x000fe2000001162f */
[----:B------:R-:W-:Y:S02]  /*4f10*/  @!P0 HADD2.F32 R17, -RZ, R17.H0_H0 ;  /* 0x20000011ff118230 */ /* 0x000fe40000004100 */
[----:B------:R-:W-:Y:S02]  /*4f20*/  @!P0 HADD2.F32 R19, -RZ, R59.H1_H1 ;  /* 0x3000003bff138230 */ /* 0x000fe40000004100 */
[----:B------:R-:W-:Y:S02]  /*4f30*/  @!P0 HADD2.F32 R15, -RZ, R15.H0_H0 ;  /* 0x2000000fff0f8230 */ /* 0x000fe40000004100 */
[----:B------:R-:W-:Y:S01]  /*4f40*/  @!P0 HADD2.F32 R27, -RZ, R27.H0_H0 ;  /* 0x2000001bff1b8230 */ /* 0x000fe20000004100 */
[----:B--2---:R-:W-:Y:S02]  /*4f50*/  @!P0 MOV R3, R8 ;  /* 0x0000000800038202 */ /* 0x004fe40000000f00 */
[----:B------:R-:W-:Y:S03]  /*4f60*/  @!P0 MOV R5, R9 ;  /* 0x0000000900058202 */ /* 0x000fe60000000f00 */
[--C-:B------:R-:W-:Y:S02]  /*4f70*/  @!P0 HADD2.F32 R13, -RZ, R3.reuse.H1_H1 ;  /* 0x30000003ff0d8230 */ /* 0x100fe40000004100 */
[----:B------:R-:W-:Y:S02]  /*4f80*/  @!P0 HADD2.F32 R3, -RZ, R3.H0_H0 ;  /* 0x20000003ff038230 */ /* 0x000fe40000004100 */
[--C-:B------:R-:W-:Y:S01]  /*4f90*/  @!P0 HADD2.F32 R16, -RZ, R5.reuse.H1_H1 ;  /* 0x30000005ff108230 */ /* 0x100fe20000004100 */
[-C--:B------:R-:W-:Y:S01]  /*4fa0*/  @!P0 FMUL.FTZ R18, R13, R2.reuse ;  /* 0x000000020d128220 */ /* 0x080fe20000410000 */
        /* <DEDUP_REMOVED lines=17> */
[-C--:B------:R-:W-:Y:S01]  /*50c0*/  @!P0 FMUL.FTZ R6, R18, R5.reuse ;  /* 0x0000000512068220 */ /* 0x080fe20000410000 */
[----:B------:R-:W-:Y:S01]  /*50d0*/  @!P0 F2FP.PACK_AB R3, R3, R42 ;  /* 0x0000002a0303823e */ /* 0x000fe200000000ff */
[----:B------:R-:W-:Y:S02]  /*50e0*/  @!P0 FMUL.FTZ R5, R14, R5 ;  /* 0x000000050e058220 */ /* 0x000fe40000410000 */
[----:B------:R-:W-:Y:S02]  /*50f0*/  @!P0 FMUL.FTZ R38, R26, R15 ;  /* 0x0000000f1a268220 */ /* 0x000fe40000410000 */
[----:B------:R-:W-:Y:S02]  /*5100*/  @!P0 FFMA.FTZ R14, R14, R19, -R6 ;  /* 0x000000130e0e8223 */ /* 0x000fe40000010806 */
[C---:B------:R-:W-:Y:S02]  /*5110*/  @!P0 FMUL.FTZ R6, R13.reuse, R15 ;  /* 0x0000000f0d068220 */ /* 0x040fe40000410000 */
        /* <DEDUP_REMOVED lines=9> */
.L_x_2306:
[----:B------:R-:W-:Y:S05]  /*51b0*/  BSYNC B0 ;  /* 0x0000000000007941 */ /* 0x000fea0003800000 */
.L_x_2305:
[----:B------:R-:W-:Y:S11]  /*51c0*/  ISETP.GE.AND P0, PT, R229, c[0x0][0x1d4], PT ;  /* 0x00007500e5007a0c */ /* 0x000ff60003f06270 */
[----:B------:R-:W-:Y:S02]  /*51d0*/  @!UPT UIADD3 URZ, URZ, URZ, URZ ;  /* 0x0000003f3f3ff290 */ /* 0x000fe4000fffe03f */
[----:B------:R-:W-:-:S05]  /*51e0*/  @P0 BRA `(.L_x_2300) ;  /* 0x0000037000000947 */ /* 0x000fca0003800000 */
[----:B-1----:R-:W1:Y:S01]  /*51f0*/  LDS.128 R8, [R223+0xe880] ;  /* 0x00e88000df087984 */ /* 0x002e620000000c00 */
[C---:B------:R-:W-:Y:S02]  /*5200*/  LEA R26, P0, R229.reuse, R65, 0x1 ;  /* 0x00000041e51a7211 */ /* 0x040fe400078008ff */
[----:B------:R-:W-:Y:S02]  /*5210*/  IADD3 R2, R142, 0x60, RZ ;  /* 0x000000608e027810 */ /* 0x000fe40007ffe0ff */
[----:B------:R-:W-:Y:S02]  /*5220*/  LEA.HI.X R27, R229, R68, R249, 0x1, P0 ;  /* 0x00000044e51b7211 */ /* 0x000fe400000f0cf9 */
[----:B------:R-:W-:Y:S11]  /*5230*/  ISETP.GE.AND P0, PT, R2, c[0x0][0x27c], PT ;  /* 0x00009f0002007a0c */ /* 0x000ff60003f06270 */
[----:B------:R-:W-:Y:S02]  /*5240*/  @!UPT UIADD3 URZ, URZ, URZ, URZ ;  /* 0x0000003f3f3ff290 */ /* 0x000fe4000fffe03f */
        /* <DEDUP_REMOVED lines=30> */
[----:B------:R-:W-:Y:S01]  /*5430*/  @!P0 HADD2.F32 R5, -RZ, R33.H1_H1 ;  /* 0x30000021ff058230 */ /* 0x000fe20000004100 */
        /* <DEDUP_REMOVED lines=18> */
.L_x_2300:
[----:B-123--:R-:W-:Y:S05]  /*5560*/  BSYNC B1 ;  /* 0x0000000000017941 */ /* 0x00efea0003800000 */
.L_x_2299:
[----:B------:R1:W2:Y:S04]  /*5570*/  SHFL.IDX PT, R38, R81, 0x1, 0x181f ;  /* 0x00381f0051267f89 */ /* 0x0002a800000e0000 */
[----:B------:R1:W3:Y:S01]  /*5580*/  SHFL.IDX PT, R32, R82, 0x1, 0x181f ;  /* 0x00381f0052207f89 */ /* 0x0002e200000e0000 */
[----:B------:R-:W-:-:S05]  /*5590*/  @P5 BRA `(.L_x_2307) ;  /* 0x00003a3000005947 */ /* 0x000fca0003800000 */
[----:B------:R-:W-:Y:S01]  /*55a0*/  ISETP.GE.AND P0, PT, R140, c[0x0][0x1d4], PT ;  /* 0x000075008c007a0c */ /* 0x000fe20003f06270 */
[----:B------:R-:W-:Y:S01]  /*55b0*/  @!UPT UIADD3 URZ, URZ, URZ, URZ ;  /* 0x0000003f3f3ff290 */ /* 0x000fe2000fffe03f */
[----:B------:R-:W-:Y:S11]  /*55c0*/  BSSY B0, `(.L_x_2308) ;  /* 0x0000038000007945 */ /* 0x000ff60003800000 */
[----:B------:R-:W-:-:S05]  /*55d0*/  @P0 BRA `(.L_x_2309) ;  /* 0x0000036000000947 */ /* 0x000fca0003800000 */
[C---:B---3--:R-:W-:Y:S01]  /*55e0*/  LEA R26, P0, R140.reuse, R32, 0x1 ;  /* 0x000000208c1a7211 */ /* 0x048fe200078008ff */
[----:B------:R-:W3:Y:S03]  /*55f0*/  LDS.128 R8, [R223+0xb080] ;  /* 0x00b08000df087984 */ /* 0x000ee60000000c00 */
[----:B--2---:R-:W-:Y:S02]  /*5600*/  LEA.HI.X R27, R140, R38, R141, 0x1, P0 ;  /* 0x000000268c1b7211 */ /* 0x004fe400000f0c8d */
        /* <DEDUP_REMOVED lines=13> */
[----:B---3--:R-:W-:Y:S02]  /*56e0*/  @!P0 MOV R3, R8 ;  /* 0x0000000800038202 */ /* 0x008fe40000000f00 */
        /* <DEDUP_REMOVED lines=16> */
[----:B------:R-:W-:Y:S01]  /*57f0*/  @!P0 F2FP.PACK_AB R2, R2, R33 ;  /* 0x000000210202823e */ /* 0x000fe200000000ff */
[----:B------:R-:W-:Y:S02]  /*5800*/  @!P0 HADD2.F32 R5, -RZ, R34.H0_H0 ;  /* 0x20000022ff058230 */ /* 0x000fe40000004100 */
[----:B------:R-:W-:Y:S01]  /*5810*/  @!P0 HADD2.F32 R14, -RZ, R13.H0_H0 ;  /* 0x2000000dff0e8230 */ /* 0x000fe20000004100 */
[----:B------:R-:W-:Y:S01]  /*5820*/  @!P0 F2FP.PACK_AB R3, R3, R23 ;  /* 0x000000170303823e */ /* 0x000fe200000000ff */
[--C-:B------:R-:W-:Y:S01]  /*5830*/  @!P0 HADD2.F32 R20, -RZ, R6.reuse.H1_H1 ;  /* 0x30000006ff148230 */ /* 0x100fe20000004100 */
[----:B------:R-:W-:Y:S01]  /*5840*/  @!P0 MOV R8, R2 ;  /* 0x0000000200088202 */ /* 0x000fe20000000f00 */
[----:B------:R-:W-:Y:S01]  /*5850*/  @!P0 HADD2.F32 R13, -RZ, R6.H0_H0 ;  /* 0x20000006ff0d8230 */ /* 0x000fe20000004100 */
[----:B------:R-:W-:Y:S01]  /*5860*/  @!P0 FMUL.FTZ R6, R18, R5 ;  /* 0x0000000512068220 */ /* 0x000fe20000410000 */
[----:B------:R-:W-:Y:S01]  /*5870*/  @!P0 MOV R9, R3 ;  /* 0x0000000300098202 */ /* 0x000fe20000000f00 */
[----:B------:R-:W-:Y:S02]  /*5880*/  @!P0 FMUL.FTZ R5, R14, R5 ;  /* 0x000000050e058220 */ /* 0x000fe40000410000 */
[----:B------:R-:W-:Y:S02]  /*5890*/  @!P0 FMUL.FTZ R22, R20, R15 ;  /* 0x0000000f14168220 */ /* 0x000fe40000410000 */
[----:B------:R-:W-:Y:S02]  /*58a0*/  @!P0 FFMA.FTZ R14, R14, R19, -R6 ;  /* 0x000000130e0e8223 */ /* 0x000fe40000010806 */
[C---:B------:R-:W-:Y:S02]  /*58b0*/  @!P0 FMUL.FTZ R6, R13.reuse, R15 ;  /* 0x0000000f0d068220 */ /* 0x040fe40000410000 */
[----:B------:R-:W-:Y:S02]  /*58c0*/  @!P0 FFMA.FTZ R5, R18, R19, R5 ;  /* 0x0000001312058223 */ /* 0x000fe40000010005 */
[-C--:B------:R-:W-:Y:S02]  /*58d0*/  @!P0 FFMA.FTZ R22, R13, R21.reuse, -R22 ;  /* 0x000000150d168223 */ /* 0x080fe40000010816 */
[----:B------:R-:W-:Y:S01]  /*58e0*/  @!P0 FFMA.FTZ R6, R20, R21, R6 ;  /* 0x0000001514068223 */ /* 0x000fe20000010006 */
[----:B------:R-:W-:Y:S04]  /*58f0*/  @!P0 F2FP.PACK_AB R5, R5, R14 ;  /* 0x0000000e0505823e */ /* 0x000fe800000000ff */
[----:B------:R-:W-:Y:S02]  /*5900*/  @!P0 F2FP.PACK_AB R6, R6, R22 ;  /* 0x000000160606823e */ /* 0x000fe400000000ff */
[----:B------:R-:W-:Y:S02]  /*5910*/  @!P0 MOV R10, R5 ;  /* 0x00000005000a8202 */ /* 0x000fe40000000f00 */
[----:B------:R-:W-:Y:S05]  /*5920*/  @!P0 MOV R11, R6 ;  /* 0x00000006000b8202 */ /* 0x000fea0000000f00 */
[----:B------:R2:W-:Y:S02]  /*5930*/  ST.E.128 [R26.64], R8 ;  /* 0x000000081a007985 */ /* 0x0005e4000c101d0a */
.L_x_2309:
[----:B------:R-:W-:Y:S05]  /*5940*/  BSYNC B0 ;  /* 0x0000000000007941 */ /* 0x000fea0003800000 */
.L_x_2308:
[----:B------:R-:W-:Y:S01]  /*5950*/  ISETP.GE.AND P0, PT, R144, c[0x0][0x1d4], PT ;  /* 0x0000750090007a0c */ /* 0x000fe20003f06270 */
[----:B------:R-:W-:Y:S01]  /*5960*/  @!UPT UIADD3 URZ, URZ, URZ, URZ ;  /* 0x0000003f3f3ff290 */ /* 0x000fe2000fffe03f */
[----:B------:R-:W-:Y:S11]  /*5970*/  BSSY B0, `(.L_x_2310) ;  /* 0x0000039000007945 */ /* 0x000ff60003800000 */
[----:B------:R-:W-:-:S05]  /*5980*/  @P0 BRA `(.L_x_2311) ;  /* 0x0000037000000947 */ /* 0x000fca0003800000 */
[----:B--2---:R-:W2:Y:S01]  /*5990*/  LDS.128 R8, [R223+0xc880] ;  /* 0x00c88000df087984 */ /* 0x004ea20000000c00 */
[----:B---3--:R-:W-:Y:S02]  /*59a0*/  LEA R22, P0, R238, R32, 0x1 ;  /* 0x00000020ee167211 */ /* 0x008fe400078008ff */
        /* <DEDUP_REMOVED lines=53> */
.L_x_2311:
[----:B------:R-:W-:Y:S05]  /*5d00*/  BSYNC B0 ;  /* 0x0000000000007941 */ /* 0x000fea0003800000 */
.L_x_2310:
        /* <DEDUP_REMOVED lines=59> */
.L_x_2313:
[----:B------:R-:W-:Y:S05]  /*60c0*/  BSYNC B0 ;  /* 0x0000000000007941 */ /* 0x000fea0003800000 */
.L_x_2312:
[----:B------:R-:W-:Y:S11]  /*60d0*/  ISETP.GE.AND P0, PT, R229, c[0x0][0x1d4], PT ;  /* 0x00007500e5007a0c */ /* 0x000ff60003f06270 */
[----:B------:R-:W-:Y:S02]  /*60e0*/  @!UPT UIADD3 URZ, URZ, URZ, URZ ;  /* 0x0000003f3f3ff290 */ /* 0x000fe4000fffe03f */
[----:B------:R-:W-:-:S05]  /*60f0*/  @P0 BRA `(.L_x_2307) ;  /* 0x00002ed000000947 */ /* 0x000fca0003800000 */
[----:B--2---:R-:W2:Y:S01]  /*6100*/  LDS.128 R8, [R223+0xf880] ;  /* 0x00f88000df087984 */ /* 0x004ea20000000c00 */
[C---:B---3--:R-:W-:Y:S02]  /*6110*/  LEA R24, P0, R229.reuse, R32, 0x1 ;  /* 0x00000020e5187211 */ /* 0x048fe400078008ff */
        /* <DEDUP_REMOVED lines=52> */
[----:B------:R2:W-:Y:S01]  /*6460*/  ST.E.128 [R24.64], R8 ;  /* 0x0000000818007985 */ /* 0x0005e2000c101d0a */
[----:B------:R-:W-:-:S05]  /*6470*/  BRA `(.L_x_2307) ;  /* 0x00002b5000007947 */ /* 0x000fca0003800000 */
.L_x_2294:
        /* <DEDUP_REMOVED lines=36> */
.L_x_2315:
[----:B------:R-:W-:Y:S05]  /*66c0*/  BSYNC B0 ;  /* 0x0000000000007941 */ /* 0x000fea0003800000 */
.L_x_2314:
        /* <DEDUP_REMOVED lines=64> */
.L_x_2317:
[----:B------:R-:W-:Y:S05]  /*6ad0*/  BSYNC B0 ;  /* 0x0000000000007941 */ /* 0x000fea0003800000 */
.L_x_2316:
[----:B------:R-:W-:Y:S01]  /*6ae0*/  IADD3 R74, -R75, c[0x0][0x1d4], RZ ;  /* 0x000075004b4a7a10 */ /* 0x000fe20007ffe1ff */
[----:B-----5:R-:W-:Y:S01]  /*6af0*/  IMAD.MOV.U32 R6, RZ, RZ, R66 ;  /* 0x000000ffff067224 */ /* 0x020fe200078e0042 */
[----:B------:R2:W3:Y:S01]  /*6b00*/  SHFL.IDX PT, R77, R81, RZ, 0x181f ;  /* 0x00181fff514d7589 */ /* 0x0004e200000e0000 */
[----:B------:R-:W-:Y:S01]  /*6b10*/  IMAD.MOV.U32 R5, RZ, RZ, R67 ;  /* 0x000000ffff057224 */ /* 0x000fe200078e0043 */
[----:B------:R-:W-:Y:S01]  /*6b20*/  BSSY B1, `(.L_x_2318) ;  /* 0x0000115000017945 */ /* 0x000fe20003800000 */
[----:B-1----:R-:W-:Y:S01]  /*6b30*/  IMAD.MOV.U32 R3, RZ, RZ, R64 ;  /* 0x000000ffff037224 */ /* 0x002fe200078e0040 */
[----:B------:R-:W-:Y:S01]  /*6b40*/  PRMT R71, R6, 0x7610, R71 ;  /* 0x0000761006477816 */ /* 0x000fe20000000047 */
[----:B------:R-:W-:Y:S02]  /*6b50*/  IMAD.MOV.U32 R2, RZ, RZ, R65 ;  /* 0x000000ffff027224 */ /* 0x000fe400078e0041 */
[----:B------:R-:W-:Y:S01]  /*6b60*/  IMAD.MOV.U32 R6, RZ, RZ, R62 ;  /* 0x000000ffff067224 */ /* 0x000fe200078e003e */
[----:B------:R-:W-:Y:S01]  /*6b70*/  PRMT R70, R3, 0x5410, R5 ;  /* 0x0000541003467816 */ /* 0x000fe20000000005 */
[----:B------:R2:W1:Y:S01]  /*6b80*/  SHFL.IDX PT, R76, R82, RZ, 0x181f ;  /* 0x00181fff524c7589 */ /* 0x00046200000e0000 */
        /* <DEDUP_REMOVED lines=23> */
[C---:B------:R-:W-:Y:S01]  /*6d00*/  IMAD.SHL.U32 R151, R145.reuse, 0x40, RZ ;  /* 0x0000004091977824 */ /* 0x040fe200078e00ff */
[----:B------:R-:W-:Y:S01]  /*6d10*/  BSSY B0, `(.L_x_2320) ;  /* 0x000007c000007945 */ /* 0x000fe20003800000 */
[----:B------:R-:W-:Y:S03]  /*6d20*/  IMAD.SHL.U32 R152, R145, 0x40, RZ ;  /* 0x0000004091987824 */ /* 0x000fe600078e00ff */
[----:B------:R-:W-:Y:S02]  /*6d30*/  LOP3.LUT R151, R151, 0x1c0, RZ, 0xc0, !PT ;  /* 0x000001c097977812 */ /* 0x000fe400078ec0ff */
[----:B------:R-:W-:Y:S02]  /*6d40*/  LOP3.LUT R152, R152, 0x1c0, RZ, 0xc0, !PT ;  /* 0x000001c098987812 */ /* 0x000fe400078ec0ff */
[----:B------:R-:W-:Y:S03]  /*6d50*/  SHF.R.U32.HI R151, RZ, 0x3, R151 ;  /* 0x00000003ff977819 */ /* 0x000fe60000011697 */
[----:B------:R-:W-:-:S05]  /*6d60*/  @P0 BRA `(.L_x_2321) ;  /* 0x0000076000000947 */ /* 0x000fca0003800000 */
[----:B------:R-:W-:Y:S01]  /*6d70*/  SEL R2, R75, R74, !P1 ;  /* 0x0000004a4b027207 */ /* 0x000fe20004800000 */
[----:B------:R-:W1:Y:S01]  /*6d80*/  LDS.128 R20, [R124+0xa080] ;  /* 0x00a080007c147984 */ /* 0x000e620000000c00 */
[----:B------:R-:W-:Y:S02]  /*6d90*/  ISETP.GE.AND P0, PT, R140, c[0x0][0x27c], PT ;  /* 0x00009f008c007a0c */ /* 0x000fe40003f06270 */
[----:B------:R-:W-:Y:S04]  /*6da0*/  SHF.R.S32.HI R3, RZ, 0x1f, R2 ;  /* 0x0000001fff037819 */ /* 0x000fe80000011402 */
[----:B------:R-:W-:Y:S04]  /*6db0*/  LEA.HI R2, R3, R2, RZ, 0x4 ;  /* 0x0000000203027211 */ /* 0x000fe800078f20ff */
[----:B------:R-:W-:Y:S03]  /*6dc0*/  LEA.HI.SX32 R2, R2, R73, 0x1c ;  /* 0x0000004902027211 */ /* 0x000fe600078fe2ff */
[--C-:B------:R-:W-:Y:S01]  /*6dd0*/  @!P0 SHF.R.U32.HI R43, RZ, 0x10, R45.reuse ;  /* 0x00000010ff2b8819 */ /* 0x100fe2000001162d */
[----:B------:R-:W-:Y:S01]  /*6de0*/  @!P0 HADD2.F32 R40, -RZ, R40.H0_H0 ;  /* 0x20000028ff288230 */ /* 0x000fe20000004100 */
[----:B------:R-:W-:Y:S01]  /*6df0*/  SHF.R.S32.HI R3, RZ, 0x1f, R2 ;  /* 0x0000001fff037819 */ /* 0x000fe20000011402 */
[----:B------:R-:W-:Y:S01]  /*6e00*/  @!P0 HADD2.F32 R41, -RZ, R41.H0_H0 ;  /* 0x20000029ff298230 */ /* 0x000fe20000004100 */
[----:B------:R-:W-:Y:S01]  /*6e10*/  SHF.L.U32 R78, R2, 0x3, RZ ;  /* 0x00000003024e7819 */ /* 0x000fe200000006ff */
[----:B------:R-:W-:Y:S01]  /*6e20*/  @!P0 HADD2.F32 R43, -RZ, R43.H0_H0 ;  /* 0x2000002bff2b8230 */ /* 0x000fe20000004100 */
[----:B------:R-:W-:Y:S02]  /*6e30*/  LEA.HI R3, R3, R2, RZ, 0x3 ;  /* 0x0000000203037211 */ /* 0x000fe400078f18ff */
[----:B------:R-:W-:Y:S02]  /*6e40*/  @!P0 SHF.R.U64 R44, R44, 0x10, R45 ;  /* 0x000000102c2c8819 */ /* 0x000fe4000000122d */
[----:B------:R-:W-:Y:S02]  /*6e50*/  SHF.R.S32.HI R2, RZ, 0x3, R3 ;  /* 0x00000003ff027819 */ /* 0x000fe40000011403 */
[----:B------:R-:W-:Y:S02]  /*6e60*/  LOP3.LUT R3, R152, 0x38, R78, 0xf8, !PT ;  /* 0x0000003898037812 */ /* 0x000fe400078ef84e */
[----:B------:R-:W-:Y:S01]  /*6e70*/  @!P0 SHF.R.U64 R8, R8, 0x10, R9 ;  /* 0x0000001008088819 */ /* 0x000fe20000001209 */
[----:B------:R-:W-:Y:S01]  /*6e80*/  IMAD R2, R2, 0xc00, R7 ;  /* 0x00000c0002027824 */ /* 0x000fe200078e0207 */
[----:B------:R-:W-:Y:S02]  /*6e90*/  LOP3.LUT R3, R3, R151, RZ, 0x3c, !PT ;  /* 0x0000009703037212 */ /* 0x000fe400078e3cff */
[----:B------:R-:W-:Y:S01]  /*6ea0*/  @!P0 SHF.R.U64 R46, R46, 0x10, R47 ;  /* 0x000000102e2e8819 */ /* 0x000fe2000000122f */
[----:B------:R-:W-:Y:S02]  /*6eb0*/  @!P0 HADD2.F32 R8, -RZ, R8.H0_H0 ;  /* 0x20000008ff088230 */ /* 0x000fe40000004100 */
        /* <DEDUP_REMOVED lines=8> */
[CC--:B-1----:R-:W-:Y:S02]  /*6f40*/  @!P0 FMUL.FTZ R2, R5.reuse, R3.reuse ;  /* 0x0000000305028220 */ /* 0x0c2fe40000410000 */
        /* <DEDUP_REMOVED lines=12> */
[----:B------:R-:W-:Y:S04]  /*7010*/  @!P0 FMUL.FTZ R45, R40, R3 ;  /* 0x00000003282d8220 */ /* 0x000fe80000410000 */
[C---:B------:R-:W-:Y:S02]  /*7020*/  @!P0 FFMA.FTZ R79, R5.reuse, R41, -R45 ;  /* 0x00000029054f8223 */ /* 0x040fe4000001082d */
[----:B------:R-:W-:Y:S01]  /*7030*/  @!P0 FMUL.FTZ R5, R5, R3 ;  /* 0x0000000305058220 */ /* 0x000fe20000410000 */
[----:B------:R-:W-:Y:S01]  /*7040*/  @!P0 HADD2.F32 R3, -RZ, R6.H1_H1 ;  /* 0x30000006ff038230 */ /* 0x000fe20000004100 */
[----:B------:R-:W-:Y:S04]  /*7050*/  @!P0 FMUL.FTZ R6, R42, R9 ;  /* 0x000000092a068220 */ /* 0x000fe80000410000 */
[C---:B------:R-:W-:Y:S02]  /*7060*/  @!P0 FFMA.FTZ R45, R3.reuse, R43, -R6 ;  /* 0x0000002b032d8223 */ /* 0x040fe40000010806 */
[----:B------:R-:W-:Y:S01]  /*7070*/  @!P0 FMUL.FTZ R6, R3, R9 ;  /* 0x0000000903068220 */ /* 0x000fe20000410000 */
[----:B------:R-:W-:Y:S02]  /*7080*/  @!P0 HADD2.F32 R9, -RZ, R44.H0_H0 ;  /* 0x2000002cff098230 */ /* 0x000fe40000004100 */
[----:B------:R-:W-:Y:S01]  /*7090*/  @!P0 HADD2.F32 R3, -RZ, R13.H1_H1 ;  /* 0x3000000dff038230 */ /* 0x000fe20000004100 */
[----:B------:R-:W-:Y:S01]  /*70a0*/  @!P0 FMUL.FTZ R13, R14, R8 ;  /* 0x000000080e0d8220 */ /* 0x000fe20000410000 */
[----:B------:R-:W-:Y:S01]  /*70b0*/  @!P0 F2FP.PACK_AB R56, R45, R79 ;  /* 0x0000004f2d38823e */ /* 0x000fe200000000ff */
[----:B------:R-:W-:Y:S02]  /*70c0*/  @!P0 IMAD.MOV.U32 R45, RZ, RZ, R54 ;  /* 0x000000ffff2d8224 */ /* 0x000fe400078e0036 */
[CC--:B------:R-:W-:Y:S01]  /*70d0*/  @!P0 FFMA.FTZ R13, R3.reuse, R9.reuse, -R13 ;  /* 0x00000009030d8223 */ /* 0x0c0fe2000001080d */
[----:B------:R-:W-:Y:S01]  /*70e0*/  @!P0 MOV R21, R56 ;  /* 0x0000003800158202 */ /* 0x000fe20000000f00 */
        /* <DEDUP_REMOVED lines=11> */
[----:B------:R-:W-:Y:S01]  /*71a0*/  @!P0 HADD2.F32 R41, -RZ, R38.H1_H1 ;  /* 0x30000026ff298230 */ /* 0x000fe20000004100 */
[----:B------:R-:W-:Y:S01]  /*71b0*/  @!P0 MOV R43, R55 ;  /* 0x00000037002b8202 */ /* 0x000fe20000000f00 */
[----:B------:R-:W-:Y:S01]  /*71c0*/  @!P0 HADD2.F32 R9, -RZ, R13.H0_H0 ;  /* 0x2000000dff098230 */ /* 0x000fe20000004100 */
[-C--:B------:R-:W-:Y:S01]  /*71d0*/  @!P0 FMUL.FTZ R42, R40, R8.reuse ;  /* 0x00000008282a8220 */ /* 0x080fe20000410000 */
[----:B------:R-:W-:Y:S01]  /*71e0*/  @!P0 SHF.R.U32.HI R14, RZ, 0x10, R11 ;  /* 0x00000010ff0e8819 */ /* 0x000fe2000001160b */
[----:B------:R-:W-:Y:S01]  /*71f0*/  @!P0 HADD2.F32 R15, -RZ, R15.H0_H0 ;  /* 0x2000000fff0f8230 */ /* 0x000fe20000004100 */
[----:B------:R-:W-:Y:S01]  /*7200*/  @!P0 MOV R11, R23 ;  /* 0x00000017000b8202 */ /* 0x000fe20000000f00 */
[C---:B------:R-:W-:Y:S01]  /*7210*/  @!P0 FMUL.FTZ R8, R9.reuse, R8 ;  /* 0x0000000809088220 */ /* 0x040fe20000410000 */
[----:B------:R-:W-:Y:S01]  /*7220*/  @!P0 F2FP.PACK_AB R5, R6, R5 ;  /* 0x000000050605823e */ /* 0x000fe200000000ff */
[-C--:B------:R-:W-:Y:S01]  /*7230*/  @!P0 FFMA.FTZ R79, R9, R41.reuse, -R42 ;  /* 0x00000029094f8223 */ /* 0x080fe2000001082a */
[----:B------:R-:W-:Y:S01]  /*7240*/  @!P0 HADD2.F32 R42, -RZ, R57.H0_H0 ;  /* 0x20000039ff2a8230 */ /* 0x000fe20000004100 */
[----:B------:R-:W-:Y:S01]  /*7250*/  @!P0 FFMA.FTZ R8, R40, R41, R8 ;  /* 0x0000002928088223 */ /* 0x000fe20000010008 */
[----:B------:R-:W-:Y:S01]  /*7260*/  @!P0 HADD2.F32 R41, -RZ, R43.H0_H0 ;  /* 0x2000002bff298230 */ /* 0x000fe20000004100 */
[----:B------:R-:W-:Y:S01]  /*7270*/  @!P0 IMAD.MOV.U32 R53, RZ, RZ, R5 ;  /* 0x000000ffff358224 */ /* 0x000fe200078e0005 */
[----:B------:R-:W-:Y:S01]  /*7280*/  @!P0 SHF.R.U32.HI R40, RZ, 0x10, R47 ;  /* 0x00000010ff288819 */ /* 0x000fe2000001162f */
[----:B------:R-:W-:Y:S01]  /*7290*/  @!P0 HADD2.F32 R9, -RZ, R11.H0_H0 ;  /* 0x2000000bff098230 */ /* 0x000fe20000004100 */
[----:B------:R-:W-:Y:S01]  /*72a0*/  @!P0 F2FP.PACK_AB R2, R3, R2 ;  /* 0x000000020302823e */ /* 0x000fe200000000ff */
[-C--:B------:R-:W-:Y:S01]  /*72b0*/  @!P0 FMUL.FTZ R44, R41, R10.reuse ;  /* 0x0000000a292c8220 */ /* 0x080fe20000410000 */
[----:B------:R-:W-:Y:S02]  /*72c0*/  @!P0 HADD2.F32 R14, -RZ, R14.H0_H0 ;  /* 0x2000000eff0e8230 */ /* 0x000fe40000004100 */
[C---:B------:R-:W-:Y:S01]  /*72d0*/  @!P0 FMUL.FTZ R10, R9.reuse, R10 ;  /* 0x0000000a090a8220 */ /* 0x040fe20000410000 */
[----:B------:R-:W-:Y:S01]  /*72e0*/  @!P0 HADD2.F32 R43, -RZ, R43.H1_H1 ;  /* 0x3000002bff2b8230 */ /* 0x000fe20000004100 */
[----:B------:R-:W-:Y:S01]  /*72f0*/  @!P0 FFMA.FTZ R47, R9, R42, -R44 ;  /* 0x0000002a092f8223 */ /* 0x000fe2000001082c */
[----:B------:R-:W-:Y:S01]  /*7300*/  @!P0 HADD2.F32 R44, -RZ, R40.H0_H0 ;  /* 0x20000028ff2c8230 */ /* 0x000fe20000004100 */
[----:B------:R-:W-:Y:S01]  /*7310*/  @!P0 MOV R52, R2 ;  /* 0x0000000200348202 */ /* 0x000fe20000000f00 */
[----:B------:R-:W-:Y:S01]  /*7320*/  @!P0 HADD2.F32 R11, -RZ, R11.H1_H1 ;  /* 0x3000000bff0b8230 */ /* 0x000fe20000004100 */
[----:B------:R-:W-:Y:S01]  /*7330*/  @!P0 FMUL.FTZ R9, R43, R14 ;  /* 0x0000000e2b098220 */ /* 0x000fe20000410000 */
[----:B------:R-:W-:Y:S03]  /*7340*/  @!P0 HADD2.F32 R40, -RZ, R45.H1_H1 ;  /* 0x3000002dff288230 */ /* 0x000fe60000004100 */
[C---:B------:R-:W-:Y:S01]  /*7350*/  @!P0 FFMA.FTZ R45, R11.reuse, R44, -R9 ;  /* 0x0000002c0b2d8223 */ /* 0x040fe20000010809 */
[----:B------:R-:W-:Y:S01]  /*7360*/  @!P0 HADD2.F32 R9, -RZ, R13.H1_H1 ;  /* 0x3000000dff098230 */ /* 0x000fe20000004100 */
[----:B------:R-:W-:Y:S01]  /*7370*/  @!P0 FMUL.FTZ R11, R11, R14 ;  /* 0x0000000e0b0b8220 */ /* 0x000fe20000410000 */
[----:B------:R-:W-:Y:S01]  /*7380*/  @!P0 HADD2.F32 R14, -RZ, R46.H0_H0 ;  /* 0x2000002eff0e8230 */ /* 0x000fe20000004100 */
[CC--:B------:R-:W-:Y:S04]  /*7390*/  @!P0 FMUL.FTZ R13, R40.reuse, R15.reuse ;  /* 0x0000000f280d8220 */ /* 0x0c0fe80000410000 */
[CC--:B------:R-:W-:Y:S02]  /*73a0*/  @!P0 FFMA.FTZ R13, R9.reuse, R14.reuse, -R13 ;  /* 0x0000000e090d8223 */ /* 0x0c0fe4000001080d */
[----:B------:R-:W-:Y:S01]  /*73b0*/  @!P0 FMUL.FTZ R9, R9, R15 ;  /* 0x0000000f09098220 */ /* 0x000fe20000410000 */
[----:B------:R-:W-:Y:S02]  /*73c0*/  @!P0 F2FP.PACK_AB R15, R45, R47 ;  /* 0x0000002f2d0f823e */ /* 0x000fe400000000ff */
[----:B------:R-:W-:Y:S01]  /*73d0*/  @!P0 F2FP.PACK_AB R13, R13, R79 ;  /* 0x0000004f0d0d823e */ /* 0x000fe200000000ff */
[----:B------:R-:W-:Y:S01]  /*73e0*/  @!P0 FFMA.FTZ R9, R40, R14, R9 ;  /* 0x0000000e28098223 */ /* 0x000fe20000010009 */
[----:B------:R-:W-:Y:S01]  /*73f0*/  @!P0 MOV R23, R15 ;  /* 0x0000000f00178202 */ /* 0x000fe20000000f00 */
[----:B------:R-:W-:Y:S02]  /*7400*/  @!P0 FFMA.FTZ R10, R41, R42, R10 ;  /* 0x0000002a290a8223 */ /* 0x000fe4000001000a */
[----:B------:R-:W-:Y:S01]  /*7410*/  @!P0 FFMA.FTZ R11, R43, R44, R11 ;  /* 0x0000002c2b0b8223 */ /* 0x000fe2000001000b */
[----:B------:R-:W-:Y:S01]  /*7420*/  @!P0 F2FP.PACK_AB R8, R9, R8 ;  /* 0x000000080908823e */ /* 0x000fe200000000ff */
[----:B------:R-:W-:Y:S03]  /*7430*/  @!P0 IMAD.MOV.U32 R22, RZ, RZ, R13 ;  /* 0x000000ffff168224 */ /* 0x000fe600078e000d */
        /* <DEDUP_REMOVED lines=9> */
.L_x_2321:
[----:B------:R-:W-:Y:S05]  /*74d0*/  BSYNC B0 ;  /* 0x0000000000007941 */ /* 0x000fea0003800000 */
.L_x_2320:
[----:B------:R-:W-:Y:S11]  /*74e0*/  ISETP.GE.AND P0, PT, R144, c[0x0][0x1d4], PT ;  /* 0x0000750090007a0c */ /* 0x000ff60003f06270 */
[----:B------:R-:W-:Y:S02]  /*74f0*/  @!UPT UIADD3 URZ, URZ, URZ, URZ ;  /* 0x0000003f3f3ff290 */ /* 0x000fe4000fffe03f */
[----:B------:R-:W-:-:S05]  /*7500*/  @P0 BRA `(.L_x_2319) ;  /* 0x0000076000000947 */ /* 0x000fca0003800000 */
[----:B-1----:R-:W-:Y:S01]  /*7510*/  SEL R2, R75, R74, !P2 ;  /* 0x0000004a4b027207 */ /* 0x002fe20005000000 */
[----:B------:R-:W1:Y:S01]  /*7520*/  LDS.128 R20, [R123+0xa080] ;  /* 0x00a080007b147984 */ /* 0x000e620000000c00 */
[----:B------:R-:W-:Y:S02]  /*7530*/  ISETP.GE.AND P0, PT, R144, c[0x0][0x27c], PT ;  /* 0x00009f0090007a0c */ /* 0x000fe40003f06270 */
[----:B------:R-:W-:Y:S04]  /*7540*/  SHF.R.S32.HI R3, RZ, 0x1f, R2 ;  /* 0x0000001fff037819 */ /* 0x000fe80000011402 */
[----:B------:R-:W-:Y:S04]  /*7550*/  LEA.HI R2, R3, R2, RZ, 0x4 ;  /* 0x0000000203027211 */ /* 0x000fe800078f20ff */
[----:B------:R-:W-:Y:S03]  /*7560*/  LEA.HI.SX32 R2, R2, R72, 0x1c ;  /* 0x0000004802027211 */ /* 0x000fe600078fe2ff */
[----:B------:R-:W-:Y:S01]  /*7570*/  @!P0 SHF.R.U64 R5, R16, 0x10, R17 ;  /* 0x0000001010058819 */ /* 0x000fe20000001211 */
[----:B------:R-:W-:Y:S01]  /*7580*/  @!P0 HADD2.F32 R11, -RZ, R57.H1_H1 ;  /* 0x30000039ff0b8230 */ /* 0x000fe20000004100 */
[----:B------:R-:W-:Y:S01]  /*7590*/  SHF.R.S32.HI R3, RZ, 0x1f, R2 ;  /* 0x0000001fff037819 */ /* 0x000fe20000011402 */
[----:B------:R-:W-:Y:S01]  /*75a0*/  @!P0 HADD2.F32 R40, -RZ, R59.H0_H0 ;  /* 0x2000003bff288230 */ /* 0x000fe20000004100 */
[----:B------:R-:W-:Y:S01]  /*75b0*/  SHF.L.U32 R52, R2, 0x3, RZ ;  /* 0x0000000302347819 */ /* 0x000fe200000006ff */
[----:B------:R-:W-:Y:S01]  /*75c0*/  @!P0 HADD2.F32 R8, -RZ, R5.H0_H0 ;  /* 0x20000005ff088230 */ /* 0x000fe20000004100 */
[----:B------:R-:W-:Y:S02]  /*75d0*/  LEA.HI R3, R3, R2, RZ, 0x3 ;  /* 0x0000000203037211 */ /* 0x000fe400078f18ff */
[----:B------:R-:W-:Y:S02]  /*75e0*/  @!P0 SHF.R.U64 R14, R48, 0x10, R49 ;  /* 0x00000010300e8819 */ /* 0x000fe40000001231 */
[----:B------:R-:W-:Y:S02]  /*75f0*/  SHF.R.S32.HI R2, RZ, 0x3, R3 ;  /* 0x00000003ff027819 */ /* 0x000fe40000011403 */
[----:B------:R-:W-:Y:S01]  /*7600*/  LOP3.LUT R3, R152, 0x38, R52, 0xf8, !PT ;  /* 0x0000003898037812 */ /* 0x000fe200078ef834 */
[----:B------:R-:W-:Y:S01]  /*7610*/  @!P0 HADD2.F32 R14, -RZ, R14.H0_H0 ;  /* 0x2000000eff0e8230 */ /* 0x000fe20000004100 */
[----:B------:R-:W-:Y:S01]  /*7620*/  @!P0 SHF.R.U32.HI R10, RZ, 0x10, R17 ;  /* 0x00000010ff0a8819 */ /* 0x000fe20000011611 */
[----:B------:R-:W-:Y:S01]  /*7630*/  IMAD R2, R2, 0xc00, R7 ;  /* 0x00000c0002027824 */ /* 0x000fe200078e0207 */
[----:B------:R-:W-:Y:S02]  /*7640*/  LOP3.LUT R3, R3, R151, RZ, 0x3c, !PT ;  /* 0x0000009703037212 */ /* 0x000fe400078e3cff */
[--C-:B------:R-:W-:Y:S01]  /*7650*/  @!P0 SHF.R.U32.HI R15, RZ, 0x10, R19.reuse ;  /* 0x00000010ff0f8819 */ /* 0x100fe20000011613 */
[----:B------:R-:W-:Y:S01]  /*7660*/  @!P0 HADD2.F32 R10, -RZ, R10.H0_H0 ;  /* 0x2000000aff0a8230 */ /* 0x000fe20000004100 */
[----:B------:R-:W-:Y:S01]  /*7670*/  @!P0 SHF.R.U64 R18, R18, 0x10, R19 ;  /* 0x0000001012128819 */ /* 0x000fe20000001213 */
[----:B------:R-:W-:Y:S01]  /*7680*/  IMAD.IADD R2, R2, 0x1, R3 ;  /* 0x0000000102027824 */ /* 0x000fe200078e0203 */
[----:B------:R-:W-:Y:S01]  /*7690*/  @!P0 HADD2.F32 R3, -RZ, R32.H1_H1 ;  /* 0x30000020ff038230 */ /* 0x000fe20000004100 */
[----:B------:R-:W-:Y:S01]  /*76a0*/  @!P0 SHF.R.U32.HI R17, RZ, 0x10, R49 ;  /* 0x00000010ff118819 */ /* 0x000fe20000011631 */
[----:B------:R-:W-:Y:S01]  /*76b0*/  @!P0 HADD2.F32 R32, -RZ, R58.H1_H1 ;  /* 0x3000003aff208230 */ /* 0x000fe20000004100 */
[--C-:B------:R-:W-:Y:S02]  /*76c0*/  @!P0 SHF.R.U32.HI R42, RZ, 0x10, R51.reuse ;  /* 0x00000010ff2a8819 */ /* 0x100fe40000011633 */
[----:B------:R-:W-:Y:S01]  /*76d0*/  SHF.L.U32 R2, R2, 0x1, RZ ;  /* 0x0000000102027819 */ /* 0x000fe200000006ff */
[----:B------:R-:W-:Y:S01]  /*76e0*/  @!P0 HADD2.F32 R17, -RZ, R17.H0_H0 ;  /* 0x20000011ff118230 */ /* 0x000fe20000004100 */
[----:B------:R-:W-:Y:S01]  /*76f0*/  @!P0 SHF.R.U64 R50, R50, 0x10, R51 ;  /* 0x0000001032328819 */ /* 0x000fe20000001233 */
[----:B------:R-:W-:Y:S02]  /*7700*/  @!P0 HADD2.F32 R42, -RZ, R42.H0_H0 ;  /* 0x2000002aff2a8230 */ /* 0x000fe40000004100 */
[----:B------:R1:W2:Y:S02]  /*7710*/  LDS.128 R44, [R2+0xa080] ;  /* 0x00a08000022c7984 */ /* 0x0002a40000000c00 */
[----:B-1----:R-:W-:Y:S05]  /*7720*/  @!P0 IMAD.MOV.U32 R2, RZ, RZ, R20 ;  /* 0x000000ffff028224 */ /* 0x002fea00078e0014 */
[--C-:B------:R-:W-:Y:S02]  /*7730*/  @!P0 HADD2.F32 R6, -RZ, R2.reuse.H0_H0 ;  /* 0x20000002ff068230 */ /* 0x100fe40000004100 */
[----:B------:R-:W-:Y:S03]  /*7740*/  @!P0 HADD2.F32 R5, -RZ, R2.H1_H1 ;  /* 0x30000002ff058230 */ /* 0x000fe60000004100 */
[C---:B------:R-:W-:Y:S02]  /*7750*/  @!P0 FMUL.FTZ R2, R6.reuse, R3 ;  /* 0x0000000306028220 */ /* 0x040fe40000410000 */
[----:B--2---:R-:W-:Y:S01]  /*7760*/  @!P0 IMAD.MOV.U32 R43, RZ, RZ, R46 ;  /* 0x000000ffff2b8224 */ /* 0x004fe200078e002e */
[----:B------:R-:W-:Y:S02]  /*7770*/  @!P0 MOV R13, R44 ;  /* 0x0000002c000d8202 */ /* 0x000fe40000000f00 */
[----:B------:R-:W-:Y:S03]  /*7780*/  @!P0 MOV R41, R47 ;  /* 0x0000002f00298202 */ /* 0x000fe60000000f00 */
[--C-:B------:R-:W-:Y:S02]  /*7790*/  @!P0 HADD2.F32 R9, -RZ, R13.reuse.H0_H0 ;  /* 0x2000000dff098230 */ /* 0x100fe40000004100 */
[----:B------:R-:W-:Y:S03]  /*77a0*/  @!P0 HADD2.F32 R13, -RZ, R13.H1_H1 ;  /* 0x3000000dff0d8230 */ /* 0x000fe60000004100 */
[----:B------:R-:W-:Y:S02]  /*77b0*/  @!P0 FMUL.FTZ R19, R9, R3 ;  /* 0x0000000309138220 */ /* 0x000fe40000410000 */
[-C--:B------:R-:W-:Y:S02]  /*77c0*/  @!P0 FMUL.FTZ R16, R13, R8.reuse ;  /* 0x000000080d108220 */ /* 0x080fe40000410000 */
[C---:B------:R-:W-:Y:S02]  /*77d0*/  @!P0 FMUL.FTZ R3, R5.reuse, R8 ;  /* 0x0000000805038220 */ /* 0x040fe40000410000 */
[----:B------:R-:W-:Y:S02]  /*77e0*/  @!P0 IMAD.MOV.U32 R8, RZ, RZ, R45 ;  /* 0x000000ffff088224 */ /* 0x000fe400078e002d */
[----:B------:R-:W-:Y:S01]  /*77f0*/  @!P0 FFMA.FTZ R57, R6, R11, -R19 ;  /* 0x0000000b06398223 */ /* 0x000fe20000010813 */
[----:B------:R-:W-:Y:S01]  /*7800*/  @!P0 MOV R6, R21 ;  /* 0x0000001500068202 */ /* 0x000fe20000000f00 */
[-C--:B------:R-:W-:Y:S01]  /*7810*/  @!P0 FFMA.FTZ R56, R5, R14.reuse, -R16 ;  /* 0x0000000e05388223 */ /* 0x080fe20000010810 */
[--C-:B------:R-:W-:Y:S01]  /*7820*/  @!P0 HADD2.F32 R16, -RZ, R8.reuse.H1_H1 ;  /* 0x30000008ff108230 */ /* 0x100fe20000004100 */
[----:B------:R-:W-:Y:S01]  /*7830*/  @!P0 FFMA.FTZ R2, R9, R11, R2 ;  /* 0x0000000b09028223 */ /* 0x000fe20000010002 */
[----:B------:R-:W-:Y:S01]  /*7840*/  @!P0 HADD2.F32 R5, -RZ, R33.H0_H0 ;  /* 0x20000021ff058230 */ /* 0x000fe20000004100 */
[----:B------:R-:W-:Y:S01]  /*7850*/  @!P0 FFMA.FTZ R3, R13, R14, R3 ;  /* 0x0000000e0d038223 */ /* 0x000fe20000010003 */
[----:B------:R-:W-:Y:S01]  /*7860*/  @!P0 HADD2.F32 R11, -RZ, R8.H0_H0 ;  /* 0x20000008ff0b8230 */ /* 0x000fe20000004100 */
[----:B------:R-:W-:Y:S01]  /*7870*/  @!P0 FMUL.FTZ R14, R16, R10 ;  /* 0x0000000a100e8220 */ /* 0x000fe20000410000 */
[----:B------:R-:W-:Y:S02]  /*7880*/  @!P0 HADD2.F32 R8, -RZ, R6.H1_H1 ;  /* 0x30000006ff088230 */ /* 0x000fe40000004100 */
[----:B------:R-:W-:Y:S01]  /*7890*/  @!P0 HADD2.F32 R13, -RZ, R58.H0_H0 ;  /* 0x2000003aff0d8230 */ /* 0x000fe20000004100 */
[----:B------:R-:W-:Y:S01]  /*78a0*/  @!P0 F2FP.PACK_AB R2, R3, R2 ;  /* 0x000000020302823e */ /* 0x000fe200000000ff */
[----:B------:R-:W-:Y:S01]  /*78b0*/  @!P0 HADD2.F32 R9, -RZ, R6.H0_H0 ;  /* 0x20000006ff098230 */ /* 0x000fe20000004100 */
[----:B------:R-:W-:Y:S01]  /*78c0*/  @!P0 FMUL.FTZ R6, R11, R5 ;  /* 0x000000050b068220 */ /* 0x000fe20000410000 */
[----:B------:R-:W-:Y:S01]  /*78d0*/  @!P0 HADD2.F32 R19, -RZ, R43.H0_H0 ;  /* 0x2000002bff138230 */ /* 0x000fe20000004100 */
[C---:B------:R-:W-:Y:S01]  /*78e0*/  @!P0 FFMA.FTZ R54, R8.reuse, R17, -R14 ;  /* 0x0000001108368223 */ /* 0x040fe2000001080e */
[----:B------:R-:W-:Y:S01]  /*78f0*/  @!P0 MOV R14, R22 ;  /* 0x00000016000e8202 */ /* 0x000fe20000000f00 */
[C---:B------:R-:W-:Y:S01]  /*7900*/  @!P0 FMUL.FTZ R5, R9.reuse, R5 ;  /* 0x0000000509058220 */ /* 0x040fe20000410000 */
[----:B------:R-:W-:Y:S01]  /*7910*/  @!P0 MOV R44, R2 ;  /* 0x00000002002c8202 */ /* 0x000fe20000000f00 */
[-C--:B------:R-:W-:Y:S02]  /*7920*/  @!P0 FFMA.FTZ R55, R9, R13.reuse, -R6 ;  /* 0x0000000d09378223 */ /* 0x080fe40000010806 */
[----:B------:R-:W-:Y:S01]  /*7930*/  @!P0 FMUL.FTZ R6, R8, R10 ;  /* 0x0000000a08068220 */ /* 0x000fe20000410000 */
[----:B------:R-:W-:Y:S01]  /*7940*/  @!P0 HADD2.F32 R8, -RZ, R33.H1_H1 ;  /* 0x30000021ff088230 */ /* 0x000fe20000004100 */
[----:B------:R-:W-:Y:S01]  /*7950*/  @!P0 FFMA.FTZ R5, R11, R13, R5 ;  /* 0x0000000d0b058223 */ /* 0x000fe20000010005 */
[----:B------:R-:W-:Y:S01]  /*7960*/  @!P0 HADD2.F32 R9, -RZ, R14.H0_H0 ;  /* 0x2000000eff098230 */ /* 0x000fe20000004100 */
[----:B------:R-:W-:Y:S01]  /*7970*/  @!P0 IMAD.MOV.U32 R13, RZ, RZ, R23 ;  /* 0x000000ffff0d8224 */ /* 0x000fe200078e0017 */
[----:B------:R-:W-:Y:S01]  /*7980*/  @!P0 HADD2.F32 R11, -RZ, R34.H0_H0 ;  /* 0x20000022ff0b8230 */ /* 0x000fe20000004100 */
[-C--:B------:R-:W-:Y:S01]  /*7990*/  @!P0 FMUL.FTZ R10, R19, R8.reuse ;  /* 0x00000008130a8220 */ /* 0x080fe20000410000 */
[--C-:B------:R-:W-:Y:S01]  /*79a0*/  @!P0 HADD2.F32 R33, -RZ, R41.reuse.H0_H0 ;  /* 0x20000029ff218230 */ /* 0x100fe20000004100 */
[C---:B------:R-:W-:Y:S01]  /*79b0*/  @!P0 FMUL.FTZ R8, R9.reuse, R8 ;  /* 0x0000000809088220 */ /* 0x040fe20000410000 */
[----:B------:R-:W-:Y:S01]  /*79c0*/  @!P0 HADD2.F32 R41, -RZ, R41.H1_H1 ;  /* 0x30000029ff298230 */ /* 0x000fe20000004100 */
[----:B------:R-:W-:Y:S01]  /*79d0*/  @!P0 FFMA.FTZ R53, R9, R32, -R10 ;  /* 0x0000002009358223 */ /* 0x000fe2000001080a */
[----:B------:R-:W-:Y:S01]  /*79e0*/  @!P0 HADD2.F32 R10, -RZ, R13.H0_H0 ;  /* 0x2000000dff0a8230 */ /* 0x000fe20000004100 */
[----:B------:R-:W-:Y:S01]  /*79f0*/  @!P0 FMUL.FTZ R48, R33, R11 ;  /* 0x0000000b21308220 */ /* 0x000fe20000410000 */
[----:B------:R-:W-:Y:S01]  /*7a00*/  @!P0 HADD2.F32 R9, -RZ, R15.H0_H0 ;  /* 0x2000000fff098230 */ /* 0x000fe20000004100 */
[----:B------:R-:W-:Y:S01]  /*7a10*/  @!P0 FFMA.FTZ R6, R16, R17, R6 ;  /* 0x0000001110068223 */ /* 0x000fe20000010006 */
[----:B------:R-:W-:Y:S01]  /*7a20*/  @!P0 HADD2.F32 R15, -RZ, R43.H1_H1 ;  /* 0x3000002bff0f8230 */ /* 0x000fe20000004100 */
[----:B------:R-:W-:Y:S01]  /*7a30*/  @!P0 FFMA.FTZ R51, R10, R40, -R48 ;  /* 0x000000280a338223 */ /* 0x000fe20000010830 */
[----:B------:R-:W-:Y:S01]  /*7a40*/  @!P0 F2FP.PACK_AB R43, R56, R57 ;  /* 0x00000039382b823e */ /* 0x000fe200000000ff */
[----:B------:R-:W-:Y:S01]  /*7a50*/  @!P0 FMUL.FTZ R10, R10, R11 ;  /* 0x0000000b0a0a8220 */ /* 0x000fe20000410000 */
[----:B------:R-:W-:Y:S01]  /*7a60*/  @!P0 F2FP.PACK_AB R5, R6, R5 ;  /* 0x000000050605823e */ /* 0x000fe200000000ff */
[----:B------:R-:W-:Y:S01]  /*7a70*/  @!P0 FMUL.FTZ R48, R41, R9 ;  /* 0x0000000929308220 */ /* 0x000fe20000410000 */
[----:B------:R-:W-:Y:S01]  /*7a80*/  @!P0 MOV R20, R43 ;  /* 0x0000002b00148202 */ /* 0x000fe20000000f00 */
[----:B------:R-:W-:Y:S01]  /*7a90*/  @!P0 FFMA.FTZ R8, R19, R32, R8 ;  /* 0x0000002013088223 */ /* 0x000fe20000010008 */
[----:B------:R-:W-:Y:S01]  /*7aa0*/  @!P0 HADD2.F32 R11, -RZ, R13.H1_H1 ;  /* 0x3000000dff0b8230 */ /* 0x000fe20000004100 */
[----:B------:R-:W-:Y:S01]  /*7ab0*/  @!P0 IMAD.MOV.U32 R45, RZ, RZ, R5 ;  /* 0x000000ffff2d8224 */ /* 0x000fe200078e0005 */
[----:B------:R-:W-:Y:S02]  /*7ac0*/  @!P0 HADD2.F32 R13, -RZ, R18.H0_H0 ;  /* 0x20000012ff0d8230 */ /* 0x000fe40000004100 */
[----:B------:R-:W-:Y:S01]  /*7ad0*/  @!P0 HADD2.F32 R18, -RZ, R50.H0_H0 ;  /* 0x20000032ff128230 */ /* 0x000fe20000004100 */
[C---:B------:R-:W-:Y:S01]  /*7ae0*/  @!P0 FFMA.FTZ R49, R11.reuse, R42, -R48 ;  /* 0x0000002a0b318223 */ /* 0x040fe20000010830 */
[----:B------:R-:W-:Y:S01]  /*7af0*/  @!P0 F2FP.PACK_AB R48, R54, R55 ;  /* 0x000000373630823e */ /* 0x000fe200000000ff */
[----:B------:R-:W-:Y:S01]  /*7b00*/  @!P0 FMUL.FTZ R11, R11, R9 ;  /* 0x000000090b0b8220 */ /* 0x000fe20000410000 */
[----:B------:R-:W-:Y:S01]  /*7b10*/  @!P0 HADD2.F32 R9, -RZ, R14.H1_H1 ;  /* 0x3000000eff098230 */ /* 0x000fe20000004100 */
[----:B------:R-:W-:Y:S01]  /*7b20*/  @!P0 FMUL.FTZ R14, R15, R13 ;  /* 0x0000000d0f0e8220 */ /* 0x000fe20000410000 */
[----:B------:R-:W-:Y:S03]  /*7b30*/  @!P0 MOV R21, R48 ;  /* 0x0000003000158202 */ /* 0x000fe60000000f00 */
[-C--:B------:R-:W-:Y:S01]  /*7b40*/  @!P0 FFMA.FTZ R50, R9, R18.reuse, -R14 ;  /* 0x0000001209328223 */ /* 0x080fe2000001080e */
[----:B------:R-:W-:Y:S01]  /*7b50*/  @!P0 F2FP.PACK_AB R14, R49, R51 ;  /* 0x00000033310e823e */ /* 0x000fe200000000ff */
[----:B------:R-:W-:Y:S03]  /*7b60*/  @!P0 FMUL.FTZ R9, R9, R13 ;  /* 0x0000000d09098220 */ /* 0x000fe60000410000 */
        /* <DEDUP_REMOVED lines=16> */
.L_x_2319:
[----:B-123--:R-:W-:Y:S05]  /*7c70*/  BSYNC B1 ;  /* 0x0000000000017941 */ /* 0x00efea0003800000 */
.L_x_2318:
[----:B------:R1:W2:Y:S04]  /*7c80*/  SHFL.IDX PT, R45, R81, 0x1, 0x181f ;  /* 0x00381f00512d7f89 */ /* 0x0002a800000e0000 */
[----:B------:R1:W3:Y:S01]  /*7c90*/  SHFL.IDX PT, R44, R82, 0x1, 0x181f ;  /* 0x00381f00522c7f89 */ /* 0x0002e200000e0000 */
[----:B------:R-:W-:-:S05]  /*7ca0*/  @P5 BRA `(.L_x_2307) ;  /* 0x0000132000005947 */ /* 0x000fca0003800000 */
[----:B------:R-:W-:Y:S01]  /*7cb0*/  ISETP.GE.AND P0, PT, R140, c[0x0][0x1d4], PT ;  /* 0x000075008c007a0c */ /* 0x000fe20003f06270 */
[----:B------:R-:W-:Y:S01]  /*7cc0*/  BSSY B0, `(.L_x_2322) ;  /* 0x000007b000007945 */ /* 0x000fe20003800000 */
[----:B------:R-:W-:Y:S05]  /*7cd0*/  IADD3 R55, R145, 0x20, RZ ;  /* 0x0000002091377810 */ /* 0x000fea0007ffe0ff */
[----:B------:R-:W-:Y:S05]  /*7ce0*/  IMAD.SHL.U32 R55, R55, 0x40, RZ ;  /* 0x0000004037377824 */ /* 0x000fea00078e00ff */
[----:B------:R-:W-:Y:S01]  /*7cf0*/  LOP3.LUT R55, R55, 0x1c0, RZ, 0xc0, !PT ;  /* 0x000001c037377812 */ /* 0x000fe200078ec0ff */
[----:B------:R-:W-:-:S05]  /*7d00*/  @P0 BRA `(.L_x_2323) ;  /* 0x0000076000000947 */ /* 0x000fca0003800000 */
[----:B------:R-:W-:Y:S01]  /*7d10*/  SEL R2, R75, R74, !P1 ;  /* 0x0000004a4b027207 */ /* 0x000fe20004800000 */
[----:B------:R-:W4:Y:S01]  /*7d20*/  LDS.128 R16, [R122+0xa080] ;  /* 0x00a080007a107984 */ /* 0x000f220000000c00 */
[----:B------:R-:W-:Y:S02]  /*7d30*/  ISETP.GE.AND P0, PT, R140, c[0x0][0x27c], PT ;  /* 0x00009f008c007a0c */ /* 0x000fe40003f06270 */
[----:B------:R-:W-:Y:S04]  /*7d40*/  SHF.R.S32.HI R3, RZ, 0x1f, R2 ;  /* 0x0000001fff037819 */ /* 0x000fe80000011402 */
[----:B------:R-:W-:Y:S04]  /*7d50*/  LEA.HI R2, R3, R2, RZ, 0x4 ;  /* 0x0000000203027211 */ /* 0x000fe800078f20ff */
[----:B------:R-:W-:Y:S03]  /*7d60*/  LEA.HI.SX32 R2, R2, R73, 0x1c ;  /* 0x0000004902027211 */ /* 0x000fe600078fe2ff */
[----:B------:R-:W-:Y:S01]  /*7d70*/  @!P0 SHF.R.U64 R5, R24, 0x10, R25 ;  /* 0x0000001018058819 */ /* 0x000fe20000001219 */
        /* <DEDUP_REMOVED lines=12> */
[----:B------:R-:W-:Y:S01]  /*7e40*/  LOP3.LUT R3, R3, R149, RZ, 0x3c, !PT ;  /* 0x0000009503037212 */ /* 0x000fe200078e3cff */
[----:B------:R-:W-:Y:S01]  /*7e50*/  @!P0 HADD2.F32 R25, -RZ, R69.H0_H0 ;  /* 0x20000045ff198230 */ /* 0x000fe20000004100 */
[----:B------:R-:W-:Y:S01]  /*7e60*/  @!P0 SHF.R.U32.HI R23, RZ, 0x10, R61 ;  /* 0x00000010ff178819 */ /* 0x000fe2000001163d */
[----:B------:R-:W-:Y:S01]  /*7e70*/  @!P0 HADD2.F32 R10, -RZ, R10.H0_H0 ;  /* 0x2000000aff0a8230 */ /* 0x000fe20000004100 */
[----:B------:R-:W-:Y:S01]  /*7e80*/  @!P0 SHF.R.U32.HI R11, RZ, 0x10, R27 ;  /* 0x00000010ff0b8819 */ /* 0x000fe2000001161b */
[----:B------:R-:W-:Y:S01]  /*7e90*/  IMAD.IADD R2, R2, 0x1, R3 ;  /* 0x0000000102027824 */ /* 0x000fe200078e0203 */
[----:B------:R-:W-:Y:S01]  /*7ea0*/  @!P0 HADD2.F32 R3, -RZ, R34.H1_H1 ;  /* 0x30000022ff038230 */ /* 0x000fe20000004100 */
[----:B------:R-:W-:Y:S01]  /*7eb0*/  @!P0 SHF.R.U32.HI R24, RZ, 0x10, R63 ;  /* 0x00000010ff188819 */ /* 0x000fe2000001163f */
[----:B------:R-:W-:Y:S01]  /*7ec0*/  @!P0 HADD2.F32 R23, -RZ, R23.H0_H0 ;  /* 0x20000017ff178230 */ /* 0x000fe20000004100 */
[----:B------:R-:W-:Y:S01]  /*7ed0*/  @!P0 SHF.R.U64 R15, R26, 0x10, R27 ;  /* 0x000000101a0f8819 */ /* 0x000fe2000000121b */
[----:B------:R-:W-:Y:S01]  /*7ee0*/  @!P0 HADD2.F32 R11, -RZ, R11.H0_H0 ;  /* 0x2000000bff0b8230 */ /* 0x000fe20000004100 */
[----:B------:R-:W-:Y:S02]  /*7ef0*/  SHF.L.U32 R2, R2, 0x1, RZ ;  /* 0x0000000102027819 */ /* 0x000fe400000006ff */
[----:B------:R-:W-:Y:S01]  /*7f00*/  @!P0 SHF.R.U64 R27, R62, 0x10, R63 ;  /* 0x000000103e1b8819 */ /* 0x000fe2000000123f */
[----:B------:R-:W-:Y:S02]  /*7f10*/  @!P0 HADD2.F32 R15, -RZ, R15.H0_H0 ;  /* 0x2000000fff0f8230 */ /* 0x000fe40000004100 */
[----:B------:R4:W5:Y:S02]  /*7f20*/  LDS.128 R40, [R2+0xa080] ;  /* 0x00a0800002287984 */ /* 0x0009640000000c00 */
[----:B------:R-:W-:Y:S01]  /*7f30*/  @!P0 HADD2.F32 R27, -RZ, R27.H0_H0 ;  /* 0x2000001bff1b8230 */ /* 0x000fe20000004100 */
[----:B----4-:R-:W-:Y:S05]  /*7f40*/  @!P0 IMAD.MOV.U32 R2, RZ, RZ, R16 ;  /* 0x000000ffff028224 */ /* 0x010fea00078e0010 */
[--C-:B------:R-:W-:Y:S02]  /*7f50*/  @!P0 HADD2.F32 R6, -RZ, R2.reuse.H0_H0 ;  /* 0x20000002ff068230 */ /* 0x100fe40000004100 */
[----:B------:R-:W-:Y:S03]  /*7f60*/  @!P0 HADD2.F32 R5, -RZ, R2.H1_H1 ;  /* 0x30000002ff058230 */ /* 0x000fe60000004100 */
[-C--:B------:R-:W-:Y:S01]  /*7f70*/  @!P0 FMUL.FTZ R2, R6, R3.reuse ;  /* 0x0000000306028220 */ /* 0x080fe20000410000 */
[----:B-----5:R-:W-:Y:S05]  /*7f80*/  @!P0 MOV R14, R40 ;  /* 0x00000028000e8202 */ /* 0x020fea0000000f00 */
[--C-:B------:R-:W-:Y:S02]  /*7f90*/  @!P0 HADD2.F32 R9, -RZ, R14.reuse.H0_H0 ;  /* 0x2000000eff098230 */ /* 0x100fe40000004100 */
[----:B------:R-:W-:Y:S03]  /*7fa0*/  @!P0 HADD2.F32 R14, -RZ, R14.H1_H1 ;  /* 0x3000000eff0e8230 */ /* 0x000fe60000004100 */
[----:B------:R-:W-:Y:S02]  /*7fb0*/  @!P0 FMUL.FTZ R22, R9, R3 ;  /* 0x0000000309168220 */ /* 0x000fe40000410000 */
[-C--:B------:R-:W-:Y:S02]  /*7fc0*/  @!P0 FMUL.FTZ R21, R14, R8.reuse ;  /* 0x000000080e158220 */ /* 0x080fe40000410000 */
[----:B------:R-:W-:Y:S02]  /*7fd0*/  @!P0 FMUL.FTZ R3, R5, R8 ;  /* 0x0000000805038220 */ /* 0x000fe40000410000 */
[----:B------:R-:W-:Y:S02]  /*7fe0*/  @!P0 IMAD.MOV.U32 R8, RZ, RZ, R41 ;  /* 0x000000ffff088224 */ /* 0x000fe400078e0029 */
[-C--:B------:R-:W-:Y:S02]  /*7ff0*/  @!P0 FFMA.FTZ R2, R9, R13.reuse, R2 ;  /* 0x0000000d09028223 */ /* 0x080fe40000010002 */
[----:B------:R-:W-:Y:S01]  /*8000*/  @!P0 FFMA.FTZ R54, R6, R13, -R22 ;  /* 0x0000000d06368223 */ /* 0x000fe20000010816 */
[----:B------:R-:W-:Y:S01]  /*8010*/  @!P0 MOV R6, R17 ;  /* 0x0000001100068202 */ /* 0x000fe20000000f00 */
[-C--:B------:R-:W-:Y:S01]  /*8020*/  @!P0 FFMA.FTZ R53, R5, R20.reuse, -R21 ;  /* 0x0000001405358223 */ /* 0x080fe20000010815 */
[----:B------:R-:W-:Y:S01]  /*8030*/  @!P0 HADD2.F32 R5, -RZ, R35.H0_H0 ;  /* 0x20000023ff058230 */ /* 0x000fe20000004100 */
[----:B------:R-:W-:Y:S01]  /*8040*/  @!P0 FFMA.FTZ R3, R14, R20, R3 ;  /* 0x000000140e038223 */ /* 0x000fe20000010003 */
[--C-:B------:R-:W-:Y:S01]  /*8050*/  @!P0 HADD2.F32 R20, -RZ, R8.reuse.H0_H0 ;  /* 0x20000008ff148230 */ /* 0x100fe20000004100 */
[----:B------:R-:W-:Y:S01]  /*8060*/  @!P0 IMAD.MOV.U32 R13, RZ, RZ, R43 ;  /* 0x000000ffff0d8224 */ /* 0x000fe200078e002b */
[----:B------:R-:W-:Y:S02]  /*8070*/  @!P0 HADD2.F32 R22, -RZ, R8.H1_H1 ;  /* 0x30000008ff168230 */ /* 0x000fe40000004100 */
[----:B------:R-:W-:Y:S01]  /*8080*/  @!P0 HADD2.F32 R21, -RZ, R68.H0_H0 ;  /* 0x20000044ff158230 */ /* 0x000fe20000004100 */
[----:B------:R-:W-:Y:S01]  /*8090*/  @!P0 F2FP.PACK_AB R2, R3, R2 ;  /* 0x000000020302823e */ /* 0x000fe200000000ff */
[--C-:B------:R-:W-:Y:S01]  /*80a0*/  @!P0 HADD2.F32 R9, -RZ, R6.reuse.H0_H0 ;  /* 0x20000006ff098230 */ /* 0x100fe20000004100 */
[----:B------:R-:W-:Y:S01]  /*80b0*/  @!P0 FMUL.FTZ R14, R22, R10 ;  /* 0x0000000a160e8220 */ /* 0x000fe20000410000 */
[----:B------:R-:W-:Y:S01]  /*80c0*/  @!P0 HADD2.F32 R8, -RZ, R6.H1_H1 ;  /* 0x30000006ff088230 */ /* 0x000fe20000004100 */
[-C--:B------:R-:W-:Y:S01]  /*80d0*/  @!P0 FMUL.FTZ R6, R20, R5.reuse ;  /* 0x0000000514068220 */ /* 0x080fe20000410000 */
[----:B------:R-:W-:Y:S01]  /*80e0*/  @!P0 MOV R40, R2 ;  /* 0x0000000200288202 */ /* 0x000fe20000000f00 */
[C---:B------:R-:W-:Y:S01]  /*80f0*/  @!P0 FMUL.FTZ R5, R9.reuse, R5 ;  /* 0x0000000509058220 */ /* 0x040fe20000410000 */
[--C-:B------:R-:W-:Y:S01]  /*8100*/  @!P0 HADD2.F32 R32, -RZ, R13.reuse.H0_H0 ;  /* 0x2000000dff208230 */ /* 0x100fe20000004100 */
[----:B------:R-:W-:Y:S01]  /*8110*/  @!P0 FFMA.FTZ R52, R9, R21, -R6 ;  /* 0x0000001509348223 */ /* 0x000fe20000010806 */
[----:B------:R-:W-:Y:S01]  /*8120*/  @!P0 HADD2.F32 R34, -RZ, R13.H1_H1 ;  /* 0x3000000dff228230 */ /* 0x000fe20000004100 */
[C---:B------:R-:W-:Y:S01]  /*8130*/  @!P0 FMUL.FTZ R6, R8.reuse, R10 ;  /* 0x0000000a08068220 */ /* 0x040fe20000410000 */
[----:B------:R-:W-:Y:S01]  /*8140*/  @!P0 HADD2.F32 R10, -RZ, R35.H1_H1 ;  /* 0x30000023ff0a8230 */ /* 0x000fe20000004100 */
[----:B------:R-:W-:Y:S01]  /*8150*/  @!P0 FFMA.FTZ R51, R8, R23, -R14 ;  /* 0x0000001708338223 */ /* 0x000fe2000001080e */
[----:B------:R-:W-:Y:S01]  /*8160*/  @!P0 MOV R8, R19 ;  /* 0x0000001300088202 */ /* 0x000fe20000000f00 */
[----:B------:R-:W-:Y:S01]  /*8170*/  @!P0 FMUL.FTZ R14, R34, R11 ;  /* 0x0000000b220e8220 */ /* 0x000fe20000410000 */
[----:B------:R-:W-:Y:S01]  /*8180*/  @!P0 HADD2.F32 R35, -RZ, R24.H0_H0 ;  /* 0x20000018ff238230 */ /* 0x000fe20000004100 */
[----:B------:R-:W-:Y:S02]  /*8190*/  @!P0 FMUL.FTZ R13, R32, R10 ;  /* 0x0000000a200d8220 */ /* 0x000fe40000410000 */
[----:B------:R-:W-:Y:S01]  /*81a0*/  @!P0 FFMA.FTZ R5, R20, R21, R5 ;  /* 0x0000001514058223 */ /* 0x000fe20000010005 */
[--C-:B------:R-:W-:Y:S01]  /*81b0*/  @!P0 HADD2.F32 R9, -RZ, R8.reuse.H0_H0 ;  /* 0x20000008ff098230 */ /* 0x100fe20000004100 */
[----:B------:R-:W-:Y:S01]  /*81c0*/  @!P0 FFMA.FTZ R6, R22, R23, R6 ;  /* 0x0000001716068223 */ /* 0x000fe20000010006 */
[----:B------:R-:W-:Y:S01]  /*81d0*/  @!P0 HADD2.F32 R8, -RZ, R8.H1_H1 ;  /* 0x30000008ff088230 */ /* 0x000fe20000004100 */
[----:B------:R-:W-:Y:S02]  /*81e0*/  @!P0 F2FP.PACK_AB R20, R51, R52 ;  /* 0x000000343314823e */ /* 0x000fe400000000ff */
[C---:B------:R-:W-:Y:S01]  /*81f0*/  @!P0 FFMA.FTZ R50, R9.reuse, R33, -R13 ;  /* 0x0000002109328223 */ /* 0x040fe2000001080d */
[----:B------:R-:W-:Y:S01]  /*8200*/  @!P0 MOV R13, R42 ;  /* 0x0000002a000d8202 */ /* 0x000fe20000000f00 */
[----:B------:R-:W-:Y:S01]  /*8210*/  @!P0 FMUL.FTZ R10, R9, R10 ;  /* 0x0000000a090a8220 */ /* 0x000fe20000410000 */
[----:B------:R-:W-:Y:S01]  /*8220*/  @!P0 MOV R17, R20 ;  /* 0x0000001400118202 */ /* 0x000fe20000000f00 */
[----:B------:R-:W-:Y:S01]  /*8230*/  @!P0 IMAD.MOV.U32 R9, RZ, RZ, R18 ;  /* 0x000000ffff098224 */ /* 0x000fe200078e0012 */
[----:B------:R-:W-:Y:S01]  /*8240*/  @!P0 F2FP.PACK_AB R5, R6, R5 ;  /* 0x000000050605823e */ /* 0x000fe200000000ff */
[C---:B------:R-:W-:Y:S01]  /*8250*/  @!P0 FMUL.FTZ R11, R8.reuse, R11 ;  /* 0x0000000b080b8220 */ /* 0x040fe20000410000 */
[----:B------:R-:W-:Y:S01]  /*8260*/  @!P0 HADD2.F32 R24, -RZ, R13.H0_H0 ;  /* 0x2000000dff188230 */ /* 0x000fe20000004100 */
[----:B------:R-:W-:Y:S01]  /*8270*/  @!P0 FFMA.FTZ R49, R8, R35, -R14 ;  /* 0x0000002308318223 */ /* 0x000fe2000001080e */
[----:B------:R-:W-:Y:S01]  /*8280*/  @!P0 HADD2.F32 R8, -RZ, R36.H0_H0 ;  /* 0x20000024ff088230 */ /* 0x000fe20000004100 */
[----:B------:R-:W-:Y:S01]  /*8290*/  @!P0 IMAD.MOV.U32 R41, RZ, RZ, R5 ;  /* 0x000000ffff298224 */ /* 0x000fe200078e0005 */
[----:B------:R-:W-:Y:S02]  /*82a0*/  @!P0 HADD2.F32 R14, -RZ, R9.H0_H0 ;  /* 0x20000009ff0e8230 */ /* 0x000fe40000004100 */
[----:B------:R-:W-:Y:S02]  /*82b0*/  @!P0 HADD2.F32 R26, -RZ, R13.H1_H1 ;  /* 0x3000000dff1a8230 */ /* 0x000fe40000004100 */
[----:B------:R-:W-:Y:S01]  /*82c0*/  @!P0 HADD2.F32 R13, -RZ, R9.H1_H1 ;  /* 0x30000009ff0d8230 */ /* 0x000fe20000004100 */
[-C--:B------:R-:W-:Y:S02]  /*82d0*/  @!P0 FMUL.FTZ R9, R24, R8.reuse ;  /* 0x0000000818098220 */ /* 0x080fe40000410000 */
[C---:B------:R-:W-:Y:S02]  /*82e0*/  @!P0 FMUL.FTZ R8, R14.reuse, R8 ;  /* 0x000000080e088220 */ /* 0x040fe40000410000 */
[----:B------:R-:W-:Y:S01]  /*82f0*/  @!P0 FFMA.FTZ R48, R14, R25, -R9 ;  /* 0x000000190e308223 */ /* 0x000fe20000010809 */
[----:B------:R-:W-:Y:S01]  /*8300*/  @!P0 F2FP.PACK_AB R14, R49, R50 ;  /* 0x00000032310e823e */ /* 0x000fe200000000ff */
[----:B------:R-:W-:Y:S02]  /*8310*/  @!P0 FMUL.FTZ R9, R13, R15 ;  /* 0x0000000f0d098220 */ /* 0x000fe40000410000 */
[----:B------:R-:W-:Y:S01]  /*8320*/  @!P0 FFMA.FTZ R8, R24, R25, R8 ;  /* 0x0000001918088223 */ /* 0x000fe20000010008 */
[----:B------:R-:W-:Y:S01]  /*8330*/  @!P0 MOV R19, R14 ;  /* 0x0000000e00138202 */ /* 0x000fe20000000f00 */
[C---:B------:R-:W-:Y:S01]  /*8340*/  @!P0 FMUL.FTZ R46, R26.reuse, R15 ;  /* 0x0000000f1a2e8220 */ /* 0x040fe20000410000 */
[----:B------:R-:W-:Y:S01]  /*8350*/  @!P0 F2FP.PACK_AB R15, R53, R54 ;  /* 0x00000036350f823e */ /* 0x000fe200000000ff */
[----:B------:R-:W-:Y:S02]  /*8360*/  @!P0 FFMA.FTZ R9, R26, R27, R9 ;  /* 0x0000001b1a098223 */ /* 0x000fe40000010009 */
[----:B------:R-:W-:Y:S01]  /*8370*/  @!P0 FFMA.FTZ R10, R32, R33, R10 ;  /* 0x00000021200a8223 */ /* 0x000fe2000001000a */
[----:B------:R-:W-:Y:S01]  /*8380*/  @!P0 MOV R16, R15 ;  /* 0x0000000f00108202 */ /* 0x000fe20000000f00 */
[----:B------:R-:W-:Y:S01]  /*8390*/  @!P0 FFMA.FTZ R46, R13, R27, -R46 ;  /* 0x0000001b0d2e8223 */ /* 0x000fe2000001082e */
[----:B------:R-:W-:Y:S01]  /*83a0*/  @!P0 F2FP.PACK_AB R8, R9, R8 ;  /* 0x000000080908823e */ /* 0x000fe200000000ff */
[----:B------:R-:W-:Y:S03]  /*83b0*/  @!P0 FFMA.FTZ R11, R34, R35, R11 ;  /* 0x00000023220b8223 */ /* 0x000fe6000001000b */
[----:B------:R-:W-:Y:S02]  /*83c0*/  @!P0 F2FP.PACK_AB R13, R46, R48 ;  /* 0x000000302e0d823e */ /* 0x000fe400000000ff */
[----:B------:R-:W-:Y:S02]  /*83d0*/  @!P0 F2FP.PACK_AB R10, R11, R10 ;  /* 0x0000000a0b0a823e */ /* 0x000fe400000000ff */
[----:B------:R-:W-:Y:S01]  /*83e0*/  @!P0 MOV R42, R8 ;  /* 0x00000008002a8202 */ /* 0x000fe20000000f00 */
[----:B------:R-:W-:Y:S01]  /*83f0*/  @!P0 IMAD.MOV.U32 R18, RZ, RZ, R13 ;  /* 0x000000ffff128224 */ /* 0x000fe200078e000d */
[----:B------:R-:W-:Y:S02]  /*8400*/  @!P0 MOV R43, R10 ;  /* 0x0000000a002b8202 */ /* 0x000fe40000000f00 */
[C---:B---3--:R-:W-:Y:S04]  /*8410*/  LEA R2, P0, R87.reuse, R44, 0x1 ;  /* 0x0000002c57027211 */ /* 0x048fe800078008ff */
[----:B--2---:R-:W-:Y:S02]  /*8420*/  LEA.HI.X R3, R87, R45, R103, 0x1, P0 ;  /* 0x0000002d57037211 */ /* 0x004fe400000f0c67 */
[C---:B------:R-:W-:Y:S03]  /*8430*/  ISETP.GE.AND P0, PT, R47.reuse, c[0x0][0x1d4], PT ;  /* 0x000075002f007a0c */ /* 0x040fe60003f06270 */
[----:B------:R2:W-:Y:S10]  /*8440*/  ST.E.128 [R2.64], R16 ;  /* 0x0000001002007985 */ /* 0x0005f4000c101d0a */
[----:B------:R-:W-:Y:S05]  /*8450*/  @!P0 IMAD.WIDE R8, R47, 0x2, R44 ;  /* 0x000000022f088825 */ /* 0x000fea00078e022c */
[----:B------:R2:W-:Y:S02]  /*8460*/  @!P0 ST.E.128 [R8.64], R40 ;  /* 0x0000002808008985 */ /* 0x0005e4000c101d0a */
.L_x_2323:
[----:B------:R-:W-:Y:S05]  /*8470*/  BSYNC B0 ;  /* 0x0000000000007941 */ /* 0x000fea0003800000 */
.L_x_2322:
[----:B------:R-:W-:Y:S11]  /*8480*/  ISETP.GE.AND P0, PT, R144, c[0x0][0x1d4], PT ;  /* 0x0000750090007a0c */ /* 0x000ff60003f06270 */
[----:B------:R-:W-:Y:S02]  /*8490*/  @!UPT UIADD3 URZ, URZ, URZ, URZ ;  /* 0x0000003f3f3ff290 */ /* 0x000fe4000fffe03f */
[----:B------:R-:W-:-:S05]  /*84a0*/  @P0 BRA `(.L_x_2307) ;  /* 0x00000b2000000947 */ /* 0x000fca0003800000 */
[----:B--2---:R-:W-:Y:S01]  /*84b0*/  SEL R2, R75, R74, !P2 ;  /* 0x0000004a4b027207 */ /* 0x004fe20005000000 */
[----:B------:R-:W2:Y:S01]  /*84c0*/  LDS.128 R16, [R121+0xa080] ;  /* 0x00a0800079107984 */ /* 0x000ea20000000c00 */
[C---:B---3--:R-:W-:Y:S02]  /*84d0*/  LEA R48, P0, R86.reuse, R44, 0x1 ;  /* 0x0000002c56307211 */ /* 0x048fe400078008ff */
[----:B------:R-:W-:Y:S02]  /*84e0*/  SHF.R.S32.HI R3, RZ, 0x1f, R2 ;  /* 0x0000001fff037819 */ /* 0x000fe40000011402 */
[----:B------:R-:W-:Y:S02]  /*84f0*/  LEA.HI.X R49, R86, R45, R102, 0x1, P0 ;  /* 0x0000002d56317211 */ /* 0x000fe400000f0c66 */
[----:B------:R-:W-:Y:S02]  /*8500*/  LEA.HI R2, R3, R2, RZ, 0x4 ;  /* 0x0000000203027211 */ /* 0x000fe400078f20ff */
[----:B------:R-:W-:Y:S02]  /*8510*/  ISETP.GE.AND P0, PT, R144, c[0x0][0x27c], PT ;  /* 0x00009f0090007a0c */ /* 0x000fe40003f06270 */
[----:B------:R-:W-:Y:S04]  /*8520*/  LEA.HI.SX32 R2, R2, R72, 0x1c ;  /* 0x0000004802027211 */ /* 0x000fe800078fe2ff */
[----:B------:R-:W-:Y:S02]  /*8530*/  SHF.R.S32.HI R3, RZ, 0x1f, R2 ;  /* 0x0000001fff037819 */ /* 0x000fe40000011402 */
[----:B------:R-:W-:Y:S02]  /*8540*/  SHF.L.U32 R46, R2, 0x3, RZ ;  /* 0x00000003022e7819 */ /* 0x000fe400000006ff */
[----:B------:R-:W-:Y:S03]  /*8550*/  LEA.HI R3, R3, R2, RZ, 0x3 ;  /* 0x0000000203037211 */ /* 0x000fe600078f18ff */
[----:B------:R-:W-:Y:S01]  /*8560*/  @!P0 SHF.R.U32.HI R14, RZ, 0x10, R31 ;  /* 0x00000010ff0e8819 */ /* 0x000fe2000001161f */
[----:B------:R-:W-:Y:S01]  /*8570*/  @!P0 HADD2.F32 R26, -RZ, R69.H1_H1 ;  /* 0x30000045ff1a8230 */ /* 0x000fe20000004100 */
[----:B------:R-:W-:Y:S01]  /*8580*/  SHF.R.S32.HI R2, RZ, 0x3, R3 ;  /* 0x00000003ff027819 */ /* 0x000fe20000011403 */
[--C-:B------:R-:W-:Y:S01]  /*8590*/  @!P0 HADD2.F32 R22, -RZ, R70.reuse.H0_H0 ;  /* 0x20000046ff168230 */ /* 0x100fe20000004100 */
[----:B------:R-:W-:Y:S01]  /*85a0*/  LOP3.LUT R3, R55, 0x38, R46, 0xf8, !PT ;  /* 0x0000003837037812 */ /* 0x000fe200078ef82e */
[----:B------:R-:W-:Y:S01]  /*85b0*/  @!P0 HADD2.F32 R34, -RZ, R70.H1_H1 ;  /* 0x30000046ff228230 */ /* 0x000fe20000004100 */
[----:B------:R-:W-:Y:S01]  /*85c0*/  @!P0 SHF.R.U64 R15, R30, 0x10, R31 ;  /* 0x000000101e0f8819 */ /* 0x000fe2000000121f */
[----:B------:R-:W-:Y:S01]  /*85d0*/  IMAD R2, R2, 0xc00, R12 ;  /* 0x00000c0002027824 */ /* 0x000fe200078e020c */
[----:B------:R-:W-:Y:S01]  /*85e0*/  LOP3.LUT R3, R3, R149, RZ, 0x3c, !PT ;  /* 0x0000009503037212 */ /* 0x000fe200078e3cff */
[----:B------:R-:W-:Y:S01]  /*85f0*/  @!P0 HADD2.F32 R30, -RZ, R71.H0_H0 ;  /* 0x20000047ff1e8230 */ /* 0x000fe20000004100 */
[----:B------:R-:W-:Y:S01]  /*8600*/  @!P0 SHF.R.U32.HI R8, RZ, 0x10, R29 ;  /* 0x00000010ff088819 */ /* 0x000fe2000001161d */
[----:B------:R-:W-:Y:S01]  /*8610*/  @!P0 HADD2.F32 R15, -RZ, R15.H0_H0 ;  /* 0x2000000fff0f8230 */ /* 0x000fe20000004100 */
[----:B------:R-:W-:Y:S01]  /*8620*/  @!P0 SHF.R.U32.HI R21, RZ, 0x10, R65 ;  /* 0x00000010ff158819 */ /* 0x000fe20000011641 */
[----:B------:R-:W-:Y:S01]  /*8630*/  IMAD.IADD R2, R2, 0x1, R3 ;  /* 0x0000000102027824 */ /* 0x000fe200078e0203 */
[----:B------:R-:W-:Y:S01]  /*8640*/  @!P0 SHF.R.U64 R13, R28, 0x10, R29 ;  /* 0x000000101c0d8819 */ /* 0x000fe2000000121d */
[----:B------:R-:W-:Y:S01]  /*8650*/  @!P0 HADD2.F32 R10, -RZ, R8.H0_H0 ;  /* 0x20000008ff0a8230 */ /* 0x000fe20000004100 */
[----:B------:R-:W-:Y:S01]  /*8660*/  @!P0 SHF.R.U64 R24, R64, 0x10, R65 ;  /* 0x0000001040188819 */ /* 0x000fe20000001241 */
[----:B------:R-:W-:Y:S01]  /*8670*/  @!P0 HADD2.F32 R28, -RZ, R21.H0_H0 ;  /* 0x20000015ff1c8230 */ /* 0x000fe20000004100 */
[----:B------:R-:W-:Y:S01]  /*8680*/  SHF.L.U32 R40, R2, 0x1, RZ ;  /* 0x0000000102287819 */ /* 0x000fe200000006ff */
[----:B------:R-:W-:Y:S01]  /*8690*/  @!P0 HADD2.F32 R2, -RZ, R36.H1_H1 ;  /* 0x30000024ff028230 */ /* 0x000fe20000004100 */
[----:B--2---:R-:W-:Y:S01]  /*86a0*/  @!P0 MOV R6, R17 ;  /* 0x0000001100068202 */ /* 0x004fe20000000f00 */
[----:B------:R-:W-:Y:S01]  /*86b0*/  @!P0 HADD2.F32 R24, -RZ, R24.H0_H0 ;  /* 0x20000018ff188230 */ /* 0x000fe20000004100 */
[--C-:B------:R-:W-:Y:S02]  /*86c0*/  @!P0 SHF.R.U64 R32, R66, 0x10, R67.reuse ;  /* 0x0000001042208819 */ /* 0x100fe40000001243 */
[----:B------:R-:W2:Y:S01]  /*86d0*/  LDS.128 R40, [R40+0xa080] ;  /* 0x00a0800028287984 */ /* 0x000ea20000000c00 */
[----:B------:R-:W-:Y:S01]  /*86e0*/  @!P0 HADD2.F32 R3, -RZ, R6.H0_H0 ;  /* 0x20000006ff038230 */ /* 0x000fe20000004100 */
[----:B------:R-:W-:Y:S01]  /*86f0*/  @!P0 SHF.R.U32.HI R36, RZ, 0x10, R67 ;  /* 0x00000010ff248819 */ /* 0x000fe20000011643 */
[----:B------:R-:W-:Y:S03]  /*8700*/  @!P0 HADD2.F32 R32, -RZ, R32.H0_H0 ;  /* 0x20000020ff208230 */ /* 0x000fe60000004100 */
[-C--:B------:R-:W-:Y:S01]  /*8710*/  @!P0 FMUL.FTZ R5, R3, R2.reuse ;  /* 0x0000000203058220 */ /* 0x080fe20000410000 */
[----:B------:R-:W-:Y:S01]  /*8720*/  @!P0 HADD2.F32 R36, -RZ, R36.H0_H0 ;  /* 0x20000024ff248230 */ /* 0x000fe20000004100 */
[----:B--2---:R-:W-:Y:S02]  /*8730*/  @!P0 IMAD.MOV.U32 R11, RZ, RZ, R41 ;  /* 0x000000ffff0b8224 */ /* 0x004fe400078e0029 */
[----:B------:R-:W-:Y:S02]  /*8740*/  @!P0 IMAD.MOV.U32 R20, RZ, RZ, R40 ;  /* 0x000000ffff148224 */ /* 0x000fe400078e0028 */
[----:B------:R-:W-:Y:S01]  /*8750*/  @!P0 IMAD.MOV.U32 R35, RZ, RZ, R43 ;  /* 0x000000ffff238224 */ /* 0x000fe200078e002b */
[--C-:B------:R-:W-:Y:S01]  /*8760*/  @!P0 HADD2.F32 R25, -RZ, R11.reuse.H0_H0 ;  /* 0x2000000bff198230 */ /* 0x100fe20000004100 */
[----:B------:R-:W-:Y:S01]  /*8770*/  @!P0 IMAD.MOV.U32 R31, RZ, RZ, R42 ;  /* 0x000000ffff1f8224 */ /* 0x000fe200078e002a */
[----:B------:R-:W-:Y:S02]  /*8780*/  @!P0 HADD2.F32 R27, -RZ, R11.H1_H1 ;  /* 0x3000000bff1b8230 */ /* 0x000fe40000004100 */
[----:B------:R-:W-:Y:S01]  /*8790*/  @!P0 HADD2.F32 R21, -RZ, R20.H0_H0 ;  /* 0x20000014ff158230 */ /* 0x000fe20000004100 */
[----:B------:R-:W-:Y:S01]  /*87a0*/  @!P0 FMUL.FTZ R9, R25, R2 ;  /* 0x0000000219098220 */ /* 0x000fe20000410000 */
[----:B------:R-:W-:Y:S01]  /*87b0*/  @!P0 HADD2.F32 R2, -RZ, R37.H0_H0 ;  /* 0x20000025ff028230 */ /* 0x000fe20000004100 */
[----:B------:R-:W-:Y:S01]  /*87c0*/  @!P0 FMUL.FTZ R11, R27, R10 ;  /* 0x0000000a1b0b8220 */ /* 0x000fe20000410000 */
[--C-:B------:R-:W-:Y:S01]  /*87d0*/  @!P0 HADD2.F32 R33, -RZ, R35.reuse.H0_H0 ;  /* 0x20000023ff218230 */ /* 0x100fe20000004100 */
[----:B------:R-:W-:Y:S01]  /*87e0*/  @!P0 FFMA.FTZ R54, R3, R26, -R9 ;  /* 0x0000001a03368223 */ /* 0x000fe20000010809 */
[----:B------:R-:W-:Y:S01]  /*87f0*/  @!P0 MOV R9, R16 ;  /* 0x0000001000098202 */ /* 0x000fe20000000f00 */
[----:B------:R-:W-:Y:S01]  /*8800*/  @!P0 FMUL.FTZ R23, R21, R2 ;  /* 0x0000000215178220 */ /* 0x000fe20000410000 */
[----:B------:R-:W-:Y:S02]  /*8810*/  @!P0 HADD2.F32 R3, -RZ, R6.H1_H1 ;  /* 0x30000006ff038230 */ /* 0x000fe40000004100 */
[----:B------:R-:W-:Y:S02]  /*8820*/  @!P0 HADD2.F32 R35, -RZ, R35.H1_H1 ;  /* 0x30000023ff238230 */ /* 0x000fe40000004100 */
[----:B------:R-:W-:Y:S01]  /*8830*/  @!P0 HADD2.F32 R8, -RZ, R9.H0_H0 ;  /* 0x20000009ff088230 */ /* 0x000fe20000004100 */
[C---:B------:R-:W-:Y:S01]  /*8840*/  @!P0 FFMA.FTZ R53, R3.reuse, R28, -R11 ;  /* 0x0000001c03358223 */ /* 0x040fe2000001080b */
[----:B------:R-:W-:Y:S01]  /*8850*/  @!P0 MOV R11, R19 ;  /* 0x00000013000b8202 */ /* 0x000fe20000000f00 */
[----:B------:R-:W-:Y:S01]  /*8860*/  @!P0 FMUL.FTZ R6, R3, R10 ;  /* 0x0000000a03068220 */ /* 0x000fe20000410000 */
[----:B------:R-:W-:Y:S01]  /*8870*/  @!P0 HADD2.F32 R10, -RZ, R37.H1_H1 ;  /* 0x30000025ff0a8230 */ /* 0x000fe20000004100 */
[C---:B------:R-:W-:Y:S01]  /*8880*/  @!P0 FFMA.FTZ R52, R8.reuse, R22, -R23 ;  /* 0x0000001608348223 */ /* 0x040fe20000010817 */
[----:B------:R-:W-:Y:S01]  /*8890*/  @!P0 HADD2.F32 R3, -RZ, R13.H0_H0 ;  /* 0x2000000dff038230 */ /* 0x000fe20000004100 */
[----:B------:R-:W-:Y:S01]  /*88a0*/  @!P0 FMUL.FTZ R2, R8, R2 ;  /* 0x0000000208028220 */ /* 0x000fe20000410000 */
[----:B------:R-:W-:Y:S01]  /*88b0*/  @!P0 HADD2.F32 R23, -RZ, R20.H1_H1 ;  /* 0x30000014ff178230 */ /* 0x000fe20000004100 */
[----:B------:R-:W-:Y:S01]  /*88c0*/  @!P0 FMUL.FTZ R13, R33, R10 ;  /* 0x0000000a210d8220 */ /* 0x000fe20000410000 */
[----:B------:R-:W-:Y:S01]  /*88d0*/  @!P0 HADD2.F32 R8, -RZ, R9.H1_H1 ;  /* 0x30000009ff088230 */ /* 0x000fe20000004100 */
[----:B------:R-:W-:Y:S01]  /*88e0*/  @!P0 FFMA.FTZ R2, R21, R22, R2 ;  /* 0x0000001615028223 */ /* 0x000fe20000010002 */
[--C-:B------:R-:W-:Y:S01]  /*88f0*/  @!P0 HADD2.F32 R9, -RZ, R11.reuse.H0_H0 ;  /* 0x2000000bff098230 */ /* 0x100fe20000004100 */
[-C--:B------:R-:W-:Y:S01]  /*8900*/  @!P0 FMUL.FTZ R20, R23, R3.reuse ;  /* 0x0000000317148220 */ /* 0x080fe20000410000 */
[----:B------:R-:W-:Y:S01]  /*8910*/  @!P0 HADD2.F32 R11, -RZ, R11.H1_H1 ;  /* 0x3000000bff0b8230 */ /* 0x000fe20000004100 */
[C---:B------:R-:W-:Y:S01]  /*8920*/  @!P0 FMUL.FTZ R3, R8.reuse, R3 ;  /* 0x0000000308038220 */ /* 0x040fe20000410000 */
[--C-:B------:R-:W-:Y:S01]  /*8930*/  @!P0 HADD2.F32 R29, -RZ, R31.reuse.H0_H0 ;  /* 0x2000001fff1d8230 */ /* 0x100fe20000004100 */
[C---:B------:R-:W-:Y:S01]  /*8940*/  @!P0 FMUL.FTZ R10, R9.reuse, R10 ;  /* 0x0000000a090a8220 */ /* 0x040fe20000410000 */
[----:B------:R-:W-:Y:S01]  /*8950*/  @!P0 HADD2.F32 R31, -RZ, R31.H1_H1 ;  /* 0x3000001fff1f8230 */ /* 0x000fe20000004100 */
[----:B------:R-:W-:Y:S01]  /*8960*/  @!P0 FFMA.FTZ R50, R9, R34, -R13 ;  /* 0x0000002209328223 */ /* 0x000fe2000001080d */
[----:B------:R-:W-:Y:S01]  /*8970*/  @!P0 MOV R9, R18 ;  /* 0x0000001200098202 */ /* 0x000fe20000000f00 */
[-C--:B------:R-:W-:Y:S01]  /*8980*/  @!P0 FFMA.FTZ R51, R8, R24.reuse, -R20 ;  /* 0x0000001808338223 */ /* 0x080fe20000010814 */
[----:B------:R-:W-:Y:S01]  /*8990*/  @!P0 HADD2.F32 R8, -RZ, R38.H0_H0 ;  /* 0x20000026ff088230 */ /* 0x000fe20000004100 */
[-C--:B------:R-:W-:Y:S01]  /*89a0*/  @!P0 FMUL.FTZ R38, R31, R15.reuse ;  /* 0x0000000f1f268220 */ /* 0x080fe20000410000 */
[----:B------:R-:W-:Y:S01]  /*89b0*/  @!P0 HADD2.F32 R20, -RZ, R14.H0_H0 ;  /* 0x2000000eff148230 */ /* 0x000fe20000004100 */
[----:B------:R-:W-:Y:S01]  /*89c0*/  @!P0 FFMA.FTZ R3, R23, R24, R3 ;  /* 0x0000001817038223 */ /* 0x000fe20000010003 */
[--C-:B------:R-:W-:Y:S01]  /*89d0*/  @!P0 HADD2.F32 R14, -RZ, R9.reuse.H0_H0 ;  /* 0x20000009ff0e8230 */ /* 0x100fe20000004100 */
[----:B------:R-:W-:Y:S01]  /*89e0*/  @!P0 FFMA.FTZ R5, R25, R26, R5 ;  /* 0x0000001a19058223 */ /* 0x000fe20000010005 */
[----:B------:R-:W-:Y:S01]  /*89f0*/  @!P0 HADD2.F32 R13, -RZ, R9.H1_H1 ;  /* 0x30000009ff0d8230 */ /* 0x000fe20000004100 */
[----:B------:R-:W-:Y:S01]  /*8a00*/  @!P0 FMUL.FTZ R9, R29, R8 ;  /* 0x000000081d098220 */ /* 0x000fe20000410000 */
[----:B------:R-:W-:Y:S01]  /*8a10*/  @!P0 F2FP.PACK_AB R2, R3, R2 ;  /* 0x000000020302823e */ /* 0x000fe200000000ff */
[----:B------:R-:W-:Y:S02]  /*8a20*/  @!P0 FMUL.FTZ R37, R35, R20 ;  /* 0x0000001423258220 */ /* 0x000fe40000410000 */
[C---:B------:R-:W-:Y:S01]  /*8a30*/  @!P0 FFMA.FTZ R47, R14.reuse, R30, -R9 ;  /* 0x0000001e0e2f8223 */ /* 0x040fe20000010809 */
[----:B------:R-:W-:Y:S01]  /*8a40*/  @!P0 MOV R40, R2 ;  /* 0x0000000200288202 */ /* 0x000fe20000000f00 */
[----:B------:R-:W-:Y:S01]  /*8a50*/  @!P0 FMUL.FTZ R9, R13, R15 ;  /* 0x0000000f0d098220 */ /* 0x000fe20000410000 */
[----:B------:R-:W-:Y:S01]  /*8a60*/  @!P0 F2FP.PACK_AB R15, R51, R52 ;  /* 0x00000034330f823e */ /* 0x000fe200000000ff */
[----:B------:R-:W-:Y:S02]  /*8a70*/  @!P0 FFMA.FTZ R13, R13, R32, -R38 ;  /* 0x000000200d0d8223 */ /* 0x000fe40000010826 */
[----:B------:R-:W-:Y:S01]  /*8a80*/  @!P0 FMUL.FTZ R8, R14, R8 ;  /* 0x000000080e088220 */ /* 0x000fe20000410000 */
[----:B------:R-:W-:Y:S01]  /*8a90*/  @!P0 MOV R16, R15 ;  /* 0x0000000f00108202 */ /* 0x000fe20000000f00 */
[----:B------:R-:W-:Y:S01]  /*8aa0*/  @!P0 FFMA.FTZ R37, R11, R36, -R37 ;  /* 0x000000240b258223 */ /* 0x000fe20000010825 */
[----:B------:R-:W-:Y:S01]  /*8ab0*/  @!P0 F2FP.PACK_AB R13, R13, R47 ;  /* 0x0000002f0d0d823e */ /* 0x000fe200000000ff */
[----:B------:R-:W-:Y:S02]  /*8ac0*/  @!P0 FFMA.FTZ R6, R27, R28, R6 ;  /* 0x0000001c1b068223 */ /* 0x000fe40000010006 */
[----:B------:R-:W-:Y:S01]  /*8ad0*/  @!P0 FFMA.FTZ R8, R29, R30, R8 ;  /* 0x0000001e1d088223 */ /* 0x000fe20000010008 */
[----:B------:R-:W-:Y:S01]  /*8ae0*/  @!P0 F2FP.PACK_AB R14, R37, R50 ;  /* 0x00000032250e823e */ /* 0x000fe200000000ff */
[----:B------:R-:W-:Y:S01]  /*8af0*/  @!P0 FMUL.FTZ R11, R11, R20 ;  /* 0x000000140b0b8220 */ /* 0x000fe20000410000 */
[----:B------:R-:W-:Y:S01]  /*8b00*/  @!P0 F2FP.PACK_AB R20, R53, R54 ;  /* 0x000000363514823e */ /* 0x000fe200000000ff */
[----:B------:R-:W-:Y:S01]  /*8b10*/  @!P0 FFMA.FTZ R9, R31, R32, R9 ;  /* 0x000000201f098223 */ /* 0x000fe20000010009 */
[----:B------:R-:W-:Y:S01]  /*8b20*/  @!P0 MOV R19, R14 ;  /* 0x0000000e00138202 */ /* 0x000fe20000000f00 */
[----:B------:R-:W-:Y:S01]  /*8b30*/  @!P0 FFMA.FTZ R10, R33, R34, R10 ;  /* 0x00000022210a8223 */ /* 0x000fe2000001000a */
[----:B------:R-:W-:Y:S01]  /*8b40*/  @!P0 MOV R17, R20 ;  /* 0x0000001400118202 */ /* 0x000fe20000000f00 */
[----:B------:R-:W-:Y:S01]  /*8b50*/  @!P0 IMAD.MOV.U32 R18, RZ, RZ, R13 ;  /* 0x000000ffff128224 */ /* 0x000fe200078e000d */
[----:B------:R-:W-:Y:S01]  /*8b60*/  @!P0 F2FP.PACK_AB R5, R6, R5 ;  /* 0x000000050605823e */ /* 0x000fe200000000ff */
[----:B------:R-:W-:Y:S01]  /*8b70*/  @!P0 FFMA.FTZ R11, R35, R36, R11 ;  /* 0x00000024230b8223 */ /* 0x000fe2000001000b */
[----:B------:R-:W-:Y:S02]  /*8b80*/  @!P0 F2FP.PACK_AB R8, R9, R8 ;  /* 0x000000080908823e */ /* 0x000fe400000000ff */
[----:B------:R2:W-:Y:S01]  /*8b90*/  ST.E.128 [R48.64], R16 ;  /* 0x0000001030007985 */ /* 0x0005e2000c101d0a */
[----:B------:R-:W-:Y:S01]  /*8ba0*/  @!P0 IMAD.MOV.U32 R41, RZ, RZ, R5 ;  /* 0x000000ffff298224 */ /* 0x000fe200078e0005 */
        /* <DEDUP_REMOVED lines=10> */
.L_x_2293:
        /* <DEDUP_REMOVED lines=12> */
[C---:B---3--:R-:W-:Y:S04]  /*8d10*/  @!P0 LEA R8, P3, R140.reuse, R3, 0x1 ;  /* 0x000000038c088211 */ /* 0x048fe800078608ff */
[----:B------:R-:W-:Y:S02]  /*8d20*/  @!P0 LEA.HI.X R9, R140, R5, R141, 0x1, P3 ;  /* 0x000000058c098211 */ /* 0x000fe400018f0c8d */
[C---:B------:R-:W-:Y:S04]  /*8d30*/  @!P4 LEA R14, P3, R238.reuse, R3, 0x1 ;  /* 0x00000003ee0ec211 */ /* 0x040fe800078608ff */
[----:B------:R-:W-:Y:S02]  /*8d40*/  @!P4 LEA.HI.X R15, R238, R5, R248, 0x1, P3 ;  /* 0x00000005ee0fc211 */ /* 0x000fe400018f0cf8 */
[C---:B------:R-:W-:Y:S11]  /*8d50*/  ISETP.GE.AND P3, PT, R228.reuse, c[0x0][0x1d4], PT ;  /* 0x00007500e4007a0c */ /* 0x040ff60003f66270 */
[----:B------:R-:W-:Y:S02]  /*8d60*/  @!UPT UIADD3 URZ, URZ, URZ, URZ ;  /* 0x0000003f3f3ff290 */ /* 0x000fe4000fffe03f */
[C---:B------:R-:W-:Y:S04]  /*8d70*/  @!P3 LEA R10, P5, R228.reuse, R3, 0x1 ;  /* 0x00000003e40ab211 */ /* 0x040fe800078a08ff */
[----:B------:R-:W-:Y:S01]  /*8d80*/  @!P3 LEA.HI.X R11, R228, R5, R250, 0x1, P5 ;  /* 0x00000005e40bb211 */ /* 0x000fe200028f0cfa */
        /* <DEDUP_REMOVED lines=10> */
.L_x_2325:
[----:B-12---:R-:W-:Y:S05]  /*8e30*/  BSYNC B0 ;  /* 0x0000000000007941 */ /* 0x006fea0003800000 */
.L_x_2324:
        /* <DEDUP_REMOVED lines=15> */
[----:B----4-:R-:W-:Y:S01]  /*8f30*/  @!P0 ST.E.128 [R8.64], R20 ;  /* 0x0000001408008985 */ /* 0x010fe2000c101d0a */
[C---:B------:R-:W-:Y:S03]  /*8f40*/  ISETP.GE.AND P0, PT, R229.reuse, c[0x0][0x1d4], PT ;  /* 0x00007500e5007a0c */ /* 0x040fe60003f06270 */
[----:B------:R-:W2:Y:S10]  /*8f50*/  @!P4 LDS.128 R16, [R223+0xc880] ;  /* 0x00c88000df10c984 */ /* 0x000eb40000000c00 */
[C---:B------:R-:W-:Y:S04]  /*8f60*/  @!P0 LEA R2, P5, R229.reuse, R2, 0x1 ;  /* 0x00000002e5028211 */ /* 0x040fe800078a08ff */
[----:B------:R-:W-:Y:S01]  /*8f70*/  @!P0 LEA.HI.X R3, R229, R3, R249, 0x1, P5 ;  /* 0x00000003e5038211 */ /* 0x000fe200028f0cf9 */
[----:B--2---:R-:W-:Y:S04]  /*8f80*/  @!P4 ST.E.128 [R14.64], R16 ;  /* 0x000000100e00c985 */ /* 0x004fe8000c101d0a */
[----:B------:R-:W2:Y:S04]  /*8f90*/  @!P3 LDS.128 R16, [R223+0xe080] ;  /* 0x00e08000df10b984 */ /* 0x000ea80000000c00 */
[----:B--2---:R-:W-:Y:S04]  /*8fa0*/  @!P3 ST.E.128 [R10.64], R16 ;  /* 0x000000100a00b985 */ /* 0x004fe8000c101d0a */
[----:B------:R-:W2:Y:S04]  /*8fb0*/  @!P0 LDS.128 R8, [R223+0xf880] ;  /* 0x00f88000df088984 */ /* 0x000ea80000000c00 */
[----:B--2---:R2:W-:Y:S02]  /*8fc0*/  @!P0 ST.E.128 [R2.64], R8 ;  /* 0x0000000802008985 */ /* 0x0045e4000c101d0a */
.L_x_2307:
[----:B------:R-:W-:Y:S05]  /*8fd0*/  BSYNC B2 ;  /* 0x0000000000027941 */ /* 0x000fea0003800000 */
.L_x_2292:
[----:B--23--:R-:W-:Y:S01]  /*8fe0*/  IMAD.IADD R2, R83, 0x1, -R145 ;  /* 0x0000000153027824 */ /* 0x00cfe200078e0a91 */
[----:B------:R-:W-:Y:S01]  /*8ff0*/  P2R R15, PR, RZ, 0x2 ;  /* 0x00000002ff0f7803 */ /* 0x000fe20000000000 */
        /* <DEDUP_REMOVED lines=8> */
[----:B------:R-:W-:Y:S05]  /*9080*/  @P3 IADD3 R13, P0, R8, 0x20, RZ ;  /* 0x00000020080d3810 */ /* 0x000fea0007f1e0ff */
[----:B------:R-:W-:Y:S01]  /*9090*/  @P3 IMAD.X R14, RZ, RZ, R9, P0 ;  /* 0x000000ffff0e3224 */ /* 0x000fe200000e0609 */
[----:B------:R-:W-:Y:S11]  /*90a0*/  ISETP.GE.AND P0, PT, R2, 0x1, PT ;  /* 0x000000010200780c */ /* 0x000ff60003f06270 */
[----:B------:R-:W-:Y:S02]  /*90b0*/  @!UPT UIADD3 URZ, URZ, URZ, URZ ;  /* 0x0000003f3f3ff290 */ /* 0x000fe4000fffe03f */
[----:B------:R-:W-:Y:S01]  /*90c0*/  @P0 MOV R2, R90 ;  /* 0x0000005a00020202 */ /* 0x000fe20000000f00 */
[----:B------:R-:W-:Y:S02]  /*90d0*/  @P0 IMAD.MOV.U32 R3, RZ, RZ, R100 ;  /* 0x000000ffff030224 */ /* 0x000fe400078e0064 */
[----:B------:R-:W-:Y:S02]  /*90e0*/  @P0 IMAD R5, R9, c[0x0][0x258], RZ ;  /* 0x0000960009050a24 */ /* 0x000fe400078e02ff */
[C---:B------:R-:W-:Y:S04]  /*90f0*/  @P0 IMAD.WIDE.U32 R2, R8.reuse, c[0x0][0x258], R2 ;  /* 0x0000960008020a25 */ /* 0x040fe800078e0002 */
[----:B------:R-:W-:Y:S01]  /*9100*/  @P0 IMAD R8, R8, c[0x0][0x25c], R5 ;  /* 0x0000970008080a24 */ /* 0x000fe200078e0205 */
[C---:B------:R-:W-:Y:S01]  /*9110*/  @P0 LEA R10, P4, R2.reuse, c[0x0][0x250], 0x1 ;  /* 0x00009400020a0a11 */ /* 0x040fe200078808ff */
[----:B------:R-:W-:Y:S03]  /*9120*/  @P3 IMAD.MOV.U32 R9, RZ, RZ, R100 ;  /* 0x000000ffff093224 */ /* 0x000fe600078e0064 */
[----:B------:R-:W-:Y:S04]  /*9130*/  @P0 IADD3 R8, R3, R8, RZ ;  /* 0x0000000803080210 */ /* 0x000fe80007ffe0ff */
[----:B------:R-:W-:Y:S01]  /*9140*/  @P0 LEA.HI.X R11, R2, c[0x0][0x254], R8, 0x1, P4 ;  /* 0x00009500020b0a11 */ /* 0x000fe200020f0c08 */
[----:B------:R-:W-:Y:S01]  /*9150*/  IMAD R2, R88, c[0x0][0x208], RZ ;  /* 0x0000820058027a24 */ /* 0x000fe200078e02ff */
[----:B------:R-:W-:Y:S03]  /*9160*/  @P3 MOV R8, R90 ;  /* 0x0000005a00083202 */ /* 0x000fe60000000f00 */
[----:B------:R-:W-:Y:S01]  /*9170*/  @!PT LDS RZ, [RZ] ;  /* 0x00000000fffff984 */ /* 0x000fe20000000800 */
[----:B------:R-:W-:Y:S01]  /*9180*/  @!PT LDS RZ, [RZ] ;  /* 0x00000000fffff984 */ /* 0x000fe20000000800 */
[----:B------:R-:W-:Y:S01]  /*9190*/  @!PT LDS RZ, [RZ] ;  /* 0x00000000fffff984 */ /* 0x000fe20000000800 */
[----:B------:R2:W-:Y:S01]  /*91a0*/  @P0 LDGSTS.E.BYPASS.LTC128B.128 [R223+0x4080], [R10.64], !P1 ;  /* 0x040800000adf0fae */ /* 0x0005e2000c901d4a */
[C---:B------:R-:W-:Y:S02]  /*91b0*/  IMAD R5, R85.reuse, c[0x0][0x20c], R2 ;  /* 0x0000830055057a24 */ /* 0x040fe400078e0202 */
[----:B------:R-:W-:Y:S04]  /*91c0*/  IMAD.WIDE.U32 R2, R85, c[0x0][0x208], RZ ;  /* 0x0000820055027a25 */ /* 0x000fe800078e00ff */
[----:B------:R-:W-:Y:S02]  /*91d0*/  IMAD.IADD R3, R3, 0x1, R5 ;  /* 0x0000000103037824 */ /* 0x000fe400078e0205 */
[----:B------:R-:W-:Y:S04]  /*91e0*/  @P3 IMAD.WIDE.U32 R8, R13, c[0x0][0x258], R8 ;  /* 0x000096000d083a25 */ /* 0x000fe800078e0008 */
[----:B------:R-:W-:Y:S05]  /*91f0*/  IMAD.WIDE.U32 R2, R84, c[0x0][0x218], R2 ;  /* 0x0000860054027a25 */ /* 0x000fea00078e0002 */
[----:B------:R-:W-:Y:S01]  /*9200*/  IADD3 R5, P4, R116, R2, RZ ;  /* 0x0000000274057210 */ /* 0x000fe20007f9e0ff */
[----:B------:R-:W-:Y:S03]  /*9210*/  @P3 IMAD R2, R14, c[0x0][0x258], RZ ;  /* 0x000096000e023a24 */ /* 0x000fe600078e02ff */
[----:B------:R-:W-:Y:S01]  /*9220*/  IADD3.X R6, R125, R3, R6, P4, !PT ;  /* 0x000000037d067210 */ /* 0x000fe200027fe406 */
[----:B------:R-:W-:Y:S05]  /*9230*/  @P3 IMAD R2, R13, c[0x0][0x25c], R2 ;  /* 0x000097000d023a24 */ /* 0x000fea00078e0202 */
[----:B------:R-:W-:Y:S02]  /*9240*/  @P3 IADD3 R3, R9, R2, RZ ;  /* 0x0000000209033210 */ /* 0x000fe40007ffe0ff */
[C---:B------:R-:W-:Y:S04]  /*9250*/  @P3 LEA R2, P4, R8.reuse, c[0x0][0x250], 0x1 ;  /* 0x0000940008023a11 */ /* 0x040fe800078808ff */
[----:B------:R-:W-:Y:S02]  /*9260*/  @P3 LEA.HI.X R3, R8, c[0x0][0x254], R3, 0x1, P4 ;  /* 0x0000950008033a11 */ /* 0x000fe400020f0c03 */
[C---:B------:R-:W-:Y:S04]  /*9270*/  LEA R13, P4, R5.reuse, c[0x0][0x1f8], 0x1 ;  /* 0x00007e00050d7a11 */ /* 0x040fe800078808ff */
[----:B------:R-:W-:Y:S02]  /*9280*/  LEA.HI.X R5, R5, c[0x0][0x1fc], R6, 0x1, P4 ;  /* 0x00007f0005057a11 */ /* 0x000fe400020f0c06 */
        /* <DEDUP_REMOVED lines=11> */
[----:B---3--:R2:W3:Y:S01]  /*9340*/  SHFL.IDX PT, R2, R13, RZ, 0x181f ;  /* 0x00181fff0d027589 */ /* 0x0084e200000e0000 */
[----:B------:R-:W-:Y:S04]  /*9350*/  DEPBAR.LE SB0, 0x0 ;  /* 0x000080000000791a */ /* 0x000fe80000000000 */
[----:B------:R2:W4:Y:S04]  /*9360*/  SHFL.IDX PT, R3, R5, RZ, 0x181f ;  /* 0x00181fff05037589 */ /* 0x00052800000e0000 */
[----:B------:R-:W-:Y:S06]  /*9370*/  BAR.SYNC.DEFER_BLOCKING 0x0 ;  /* 0x0000000000007b1d */ /* 0x000fec0000010000 */
[----:B------:R-:W-:-:S05]  /*9380*/  @!P0 BRA `(.L_x_2327) ;  /* 0x0000015000008947 */ /* 0x000fca0003800000 */
[----:B------:R-:W-:Y:S02]  /*9390*/  ISETP.GE.AND P0, PT, R140, c[0x0][0x1d4], PT ;  /* 0x000075008c007a0c */ /* 0x000fe40003f06270 */
[----:B------:R-:W-:Y:S11]  /*93a0*/  ISETP.GE.AND P5, PT, R144, c[0x0][0x1d4], PT ;  /* 0x0000750090007a0c */ /* 0x000ff60003fa6270 */
[----:B------:R-:W5:Y:S01]  /*93b0*/  @!P0 LDS.128 R20, [R223+0x4080] ;  /* 0x00408000df148984 */ /* 0x000f620000000c00 */
[CC--:B---3--:R-:W-:Y:S04]  /*93c0*/  @!P0 LEA R8, P4, R140.reuse, R2.reuse, 0x1 ;  /* 0x000000028c088211 */ /* 0x0c8fe800078808ff */
[-C--:B----4-:R-:W-:Y:S02]  /*93d0*/  @!P0 LEA.HI.X R9, R140, R3.reuse, R141, 0x1, P4 ;  /* 0x000000038c098211 */ /* 0x090fe400020f0c8d */
[CC--:B------:R-:W-:Y:S04]  /*93e0*/  @!P5 LEA R14, P4, R238.reuse, R2.reuse, 0x1 ;  /* 0x00000002ee0ed211 */ /* 0x0c0fe800078808ff */
[-C--:B------:R-:W-:Y:S02]  /*93f0*/  @!P5 LEA.HI.X R15, R238, R3.reuse, R248, 0x1, P4 ;  /* 0x00000003ee0fd211 */ /* 0x080fe400020f0cf8 */
[C---:B------:R-:W-:Y:S11]  /*9400*/  ISETP.GE.AND P4, PT, R228.reuse, c[0x0][0x1d4], PT ;  /* 0x00007500e4007a0c */ /* 0x040ff60003f86270 */
[----:B------:R-:W-:Y:S02]  /*9410*/  @!UPT UIADD3 URZ, URZ, URZ, URZ ;  /* 0x0000003f3f3ff290 */ /* 0x000fe4000fffe03f */
[CC--:B--2---:R-:W-:Y:S04]  /*9420*/  @!P4 LEA R10, P6, R228.reuse, R2.reuse, 0x1 ;  /* 0x00000002e40ac211 */ /* 0x0c4fe800078c08ff */
[-C--:B------:R-:W-:Y:S01]  /*9430*/  @!P4 LEA.HI.X R11, R228, R3.reuse, R250, 0x1, P6 ;  /* 0x00000003e40bc211 */ /* 0x080fe200030f0cfa */
[----:B-----5:R-:W-:Y:S01]  /*9440*/  @!P0 ST.E.128 [R8.64], R20 ;  /* 0x0000001408008985 */ /* 0x020fe2000c101d0a */
        /* <DEDUP_REMOVED lines=9> */
.L_x_2327:
[----:B------:R-:W-:Y:S05]  /*94e0*/  BSYNC B0 ;  /* 0x0000000000007941 */ /* 0x000fea0003800000 */
.L_x_2326:
[----:B--2-4-:R2:W4:Y:S01]  /*94f0*/  SHFL.IDX PT, R3, R5, 0x1, 0x181f ;  /* 0x00381f0005037f89 */ /* 0x01452200000e0000 */
[----:B------:R-:W-:Y:S03]  /*9500*/  BSSY B0, `(.L_x_2328) ;  /* 0x0000018000007945 */ /* 0x000fe60003800000 */
[----:B---3--:R2:W3:Y:S01]  /*9510*/  SHFL.IDX PT, R2, R13, 0x1, 0x181f ;  /* 0x00381f000d027f89 */ /* 0x0084e200000e0000 */
        /* <DEDUP_REMOVED lines=10> */
[CC--:B------:R-:W-:Y:S04]  /*95c0*/  @!P3 LEA R10, P5, R228.reuse, R2.reuse, 0x1 ;  /* 0x00000002e40ab211 */ /* 0x0c0fe800078a08ff */
[-C--:B------:R-:W-:Y:S01]  /*95d0*/  @!P3 LEA.HI.X R11, R228, R3.reuse, R250, 0x1, P5 ;  /* 0x00000003e40bb211 */ /* 0x080fe200028f0cfa */
[----:B-----5:R-:W-:Y:S01]  /*95e0*/  @!P0 ST.E.128 [R8.64], R20 ;  /* 0x0000001408008985 */ /* 0x020fe2000c101d0a */
[C---:B------:R-:W-:Y:S03]  /*95f0*/  ISETP.GE.AND P0, PT, R229.reuse, c[0x0][0x1d4], PT ;  /* 0x00007500e5007a0c */ /* 0x040fe60003f06270 */
[----:B------:R-:W3:Y:S10]  /*9600*/  @!P4 LDS.128 R16, [R223+0x6880] ;  /* 0x00688000df10c984 */ /* 0x000ef40000000c00 */
[C---:B------:R-:W-:Y:S04]  /*9610*/  @!P0 LEA R2, P5, R229.reuse, R2, 0x1 ;  /* 0x00000002e5028211 */ /* 0x040fe800078a08ff */
[----:B------:R-:W-:Y:S01]  /*9620*/  @!P0 LEA.HI.X R3, R229, R3, R249, 0x1, P5 ;  /* 0x00000003e5038211 */ /* 0x000fe200028f0cf9 */
[----:B---3--:R-:W-:Y:S04]  /*9630*/  @!P4 ST.E.128 [R14.64], R16 ;  /* 0x000000100e00c985 */ /* 0x008fe8000c101d0a */
[----:B------:R-:W3:Y:S04]  /*9640*/  @!P3 LDS.128 R16, [R223+0x8080] ;  /* 0x00808000df10b984 */ /* 0x000ee80000000c00 */
[----:B---3--:R-:W-:Y:S04]  /*9650*/  @!P3 ST.E.128 [R10.64], R16 ;  /* 0x000000100a00b985 */ /* 0x008fe8000c101d0a */
[----:B------:R-:W3:Y:S04]  /*9660*/  @!P0 LDS.128 R8, [R223+0x9880] ;  /* 0x00988000df088984 */ /* 0x000ee80000000c00 */
[----:B---3--:R3:W-:Y:S02]  /*9670*/  @!P0 ST.E.128 [R2.64], R8 ;  /* 0x0000000802008985 */ /* 0x0087e4000c101d0a */
.L_x_2329:
[----:B------:R-:W-:Y:S05]  /*9680*/  BSYNC B0 ;  /* 0x0000000000007941 */ /* 0x000fea0003800000 */
.L_x_2328:
[----:B------:R-:W-:Y:S01]  /*9690*/  ISETP.GT.AND P4, PT, R39, R107, PT ;  /* 0x0000006b2700720c */ /* 0x000fe20003f84270 */
[----:B------:R-:W-:Y:S01]  /*96a0*/  @!UPT UIADD3 URZ, URZ, URZ, URZ ;  /* 0x0000003f3f3ff290 */ /* 0x000fe2000fffe03f */
[----:B------:R-:W-:Y:S11]  /*96b0*/  BSSY B0, `(.L_x_2330) ;  /* 0x000002a000007945 */ /* 0x000ff60003800000 */
[----:B------:R-:W-:-:S05]  /*96c0*/  @!P4 BRA `(.L_x_2331) ;  /* 0x000002800000c947 */ /* 0x000fca0003800000 */
[----:B--2---:R-:W-:Y:S01]  /*96d0*/  IADD3 R5, R39, -0x1, RZ ;  /* 0xffffffff27057810 */ /* 0x004fe20007ffe0ff */
[----:B---3--:R-:W-:Y:S01]  /*96e0*/  IMAD.MOV.U32 R2, RZ, RZ, R112 ;  /* 0x000000ffff027224 */ /* 0x008fe200078e0070 */
[----:B------:R-:W-:Y:S01]  /*96f0*/  P2R R11, PR, RZ, 0x4 ;  /* 0x00000004ff0b7803 */ /* 0x000fe20000000000 */
[----:B----4-:R-:W-:Y:S01]  /*9700*/  IMAD.MOV.U32 R3, RZ, RZ, R111 ;  /* 0x000000ffff037224 */ /* 0x010fe200078e006f */
[----:B------:R-:W-:Y:S01]  /*9710*/  SHF.R.S32.HI R8, RZ, 0x1f, R5 ;  /* 0x0000001fff087819 */ /* 0x000fe20000011405 */
[----:B------:R-:W-:Y:S01]  /*9720*/  IMAD R6, R138, R5, RZ ;  /* 0x000000058a067224 */ /* 0x000fe200078e02ff */
[----:B------:R-:W-:Y:S01]  /*9730*/  LOP3.LUT P2, RZ, R213, 0x8, RZ, 0xc0, !PT ;  /* 0x00000008d5ff7812 */ /* 0x000fe2000784c0ff */
[-C--:B------:R-:W-:Y:S01]  /*9740*/  IMAD.WIDE.U32 R2, R5, R128.reuse, R2 ;  /* 0x0000008005027225 */ /* 0x080fe200078e0002 */
[----:B------:R-:W-:Y:S02]  /*9750*/  P2R R10, PR, RZ, 0x2 ;  /* 0x00000002ff0a7803 */ /* 0x000fe40000000000 */
[----:B------:R-:W-:Y:S01]  /*9760*/  LOP3.LUT P1, RZ, R213, 0x4, RZ, 0xc0, !PT ;  /* 0x00000004d5ff7812 */ /* 0x000fe2000782c0ff */
[----:B------:R-:W-:Y:S01]  /*9770*/  IMAD R5, R8, R128, R6 ;  /* 0x0000008008057224 */ /* 0x000fe200078e0206 */
[----:B------:R-:W-:Y:S02]  /*9780*/  IADD3 R6, -R145, 0x30, RZ ;  /* 0x0000003091067810 */ /* 0x000fe40007ffe1ff */
[----:B------:R-:W-:Y:S01]  /*9790*/  LOP3.LUT P6, RZ, R213, 0x1, RZ, 0xc0, !PT ;  /* 0x00000001d5ff7812 */ /* 0x000fe200078cc0ff */
[----:B------:R-:W-:Y:S01]  /*97a0*/  IMAD.IADD R3, R3, 0x1, R5 ;  /* 0x0000000103037824 */ /* 0x000fe200078e0205 */
[----:B------:R-:W-:Y:S11]  /*97b0*/  ISETP.GE.AND P3, PT, R6, 0x1, PT ;  /* 0x000000010600780c */ /* 0x000ff60003f66270 */
[----:B------:R-:W-:Y:S02]  /*97c0*/  @!UPT UIADD3 URZ, URZ, URZ, URZ ;  /* 0x0000003f3f3ff290 */ /* 0x000fe4000fffe03f */
        /* <DEDUP_REMOVED lines=24> */
.L_x_2331:
[----:B------:R-:W-:Y:S05]  /*9950*/  BSYNC B0 ;  /* 0x0000000000007941 */ /* 0x000fea0003800000 */
.L_x_2330:
[----:B------:R-:W0:Y:S01]  /*9960*/  LDGDEPBAR ;  /* 0x00000000000079af */ /* 0x000e220000000000 */
[----:B------:R-:W-:Y:S01]  /*9970*/  IADD3 R39, R39, -0x1, RZ ;  /* 0xffffffff27277810 */ /* 0x000fe20007ffe0ff */
[----:B------:R-:W-:-:S05]  /*9980*/  @P4 BRA `(.L_x_2332) ;  /* 0xffffa07000004947 */ /* 0x000fca000383ffff */
[----:B--2---:R-:W2:Y:S04]  /*9990*/  LDL R5, [R1+0x64] ;  /* 0x0000640001057983 */ /* 0x004ea80000100800 */
[----:B------:R1:W5:Y:S01]  /*99a0*/  LDL R19, [R1+0x58] ;  /* 0x0000580001137983 */ /* 0x0003620000100800 */
[----:B------:R-:W-:Y:S03]  /*99b0*/  WARPSYNC 0xffffffff ;  /* 0xffffffff00007948 */ /* 0x000fe60003800000 */
[----:B------:R-:W-:Y:S01]  /*99c0*/  BAR.SYNC.DEFER_BLOCKING 0x0 ;  /* 0x0000000000007b1d */ /* 0x000fe20000010000 */
[----:B--2---:R-:W-:-:S05]  /*99d0*/  IADD3 R0, R5, 0x2f, RZ ;  /* 0x0000002f05007810 */ /* 0x004fca0007ffe0ff */
[----:B------:R-:W-:-:S05]  /*99e0*/  IMAD.HI R0, R0, 0x2aaaaaab, RZ ;  /* 0x2aaaaaab00007827 */ /* 0x000fca00078e02ff */
[----:B---3--:R-:W-:-:S04]  /*99f0*/  SHF.R.U32.HI R2, RZ, 0x1f, R0 ;  /* 0x0000001fff027819 */ /* 0x008fc80000011600 */
[----:B------:R-:W-:Y:S02]  /*9a00*/  LEA.HI.SX32 R21, R0, R2, 0x1d ;  /* 0x0000000200157211 */ /* 0x000fe400078feaff */
.L_x_2291:
[----:B-1----:R-:W2:Y:S04]  /*9a10*/  LDL R14, [R1+0xa0] ;  /* 0x0000a000010e7983 */ /* 0x002ea80000100800 */
[----:B----4-:R-:W3:Y:S04]  /*9a20*/  LDL.LU R3, [R1+0x15c] ;  /* 0x00015c0001037983 */ /* 0x010ee80000300800 */
[----:B------:R-:W3:Y:S01]  /*9a30*/  S2R R2, SR_TID.X ;  /* 0x0000000000027919 */ /* 0x000ee20000002100 */
[----:B------:R-:W-:-:S05]  /*9a40*/  IMAD.MOV.U32 R0, RZ, RZ, c[0x0][0x2c4] ;  /* 0x0000b100ff007624 */ /* 0x000fca00078e00ff */
[----:B------:R-:W-:Y:S01]  /*9a50*/  ISETP.NE.AND P3, PT, R0, 0x1, PT ;  /* 0x000000010000780c */ /* 0x000fe20003f65270 */
[----:B------:R-:W-:-:S05]  /*9a60*/  IMAD.MOV.U32 R4, RZ, RZ, c[0x0][0x32c] ;  /* 0x0000cb00ff047624 */ /* 0x000fca00078e00ff */
[----:B------:R-:W-:Y:S02]  /*9a70*/  ISETP.GE.AND P1, PT, R4, 0x1, PT ;  /* 0x000000010400780c */ /* 0x000fe40003f26270 */
[----:B--2---:R-:W-:Y:S01]  /*9a80*/  IADD3 R0, R14, 0x7f, RZ ;  /* 0x0000007f0e007810 */ /* 0x004fe20007ffe0ff */
[----:B---3--:R1:W-:Y:S04]  /*9a90*/  STL.64 [R1], R2 ;  /* 0x0000000201007387 */ /* 0x0083e80000100a00 */
[----:B-1----:R-:W-:-:S05]  /*9aa0*/  @P3 IMAD.HI.U32 R2, R0, c[0x0][0x2c8], RZ ;  /* 0x0000b20000023a27 */ /* 0x002fca00078e00ff */
[----:B------:R-:W-:Y:S01]  /*9ab0*/  @P3 SHF.R.U32.HI R0, RZ, c[0x0][0x2cc], R2 ;  /* 0x0000b300ff003a19 */ /* 0x000fe20000011602 */
[----:B------:R-:W-:-:S03]  /*9ac0*/  IMAD.U32 R2, RZ, RZ, UR7 ;  /* 0x00000007ff027e24 */ /* 0x000fc6000f8e00ff */
[----:B------:R-:W-:Y:S02]  /*9ad0*/  IADD3 R0, R0, 0x1, R5 ;  /* 0x0000000100007810 */ /* 0x000fe40007ffe005 */
[----:B------:R-:W-:-:S03]  /*9ae0*/  IADD3 R26, P0, R2, 0x4, RZ ;  /* 0x00000004021a7810 */ /* 0x000fc60007f1e0ff */
[----:B-----5:R-:W-:Y:S02]  /*9af0*/  IMAD.IADD R3, R0, 0x1, -R19 ;  /* 0x0000000100037824 */ /* 0x020fe400078e0a13 */
[----:B------:R-:W-:-:S03]  /*9b00*/  IMAD.X R27, RZ, RZ, UR6, P0 ;  /* 0x00000006ff1b7e24 */ /* 0x000fc600080e06ff */
        /* <DEDUP_REMOVED lines=12> */
.L_x_2335:
[----:B------:R-:W-:-:S13]  /*9bd0*/  ISETP.NE.AND P0, PT, R4, 0x1, PT ;  /* 0x000000010400780c */ /* 0x000fda0003f05270 */
[----:B------:R-:W-:-:S05]  /*9be0*/  @P0 IMAD.HI.U32 R3, R0, c[0x0][0x330], RZ ;  /* 0x0000cc0000030a27 */ /* 0x000fca00078e00ff */
[----:B------:R-:W-:Y:S02]  /*9bf0*/  @P0 SHF.R.U32.HI R0, RZ, c[0x0][0x334], R3 ;  /* 0x0000cd00ff000a19 */ /* 0x000fe40000011603 */
.L_x_2336:
[----:B------:R-:W-:Y:S05]  /*9c00*/  BSYNC B0 ;  /* 0x0000000000007941 */ /* 0x000fea0003800000 */
.L_x_2334:
[----:B------:R-:W-:-:S05]  /*9c10*/  IMAD R0, R0, R4, c[0x0][0x32c] ;  /* 0x0000cb0000007624 */ /* 0x000fca00078e0204 */
[----:B------:R-:W-:-:S04]  /*9c20*/  IMNMX R2, R2, R0, PT ;  /* 0x0000000002027217 */ /* 0x000fc80003800200 */
.L_x_2333:
        /* <DEDUP_REMOVED lines=20> */
.L_x_2339:
[----:B------:R-:W-:-:S13]  /*9d70*/  ISETP.NE.AND P0, PT, R4, 0x1, PT ;  /* 0x000000010400780c */ /* 0x000fda0003f05270 */
[----:B------:R-:W-:-:S05]  /*9d80*/  @P0 IMAD.HI.U32 R3, R0, c[0x0][0x330], RZ ;  /* 0x0000cc0000030a27 */ /* 0x000fca00078e00ff */
[----:B------:R-:W-:Y:S02]  /*9d90*/  @P0 SHF.R.U32.HI R0, RZ, c[0x0][0x334], R3 ;  /* 0x0000cd00ff000a19 */ /* 0x000fe40000011603 */
.L_x_2340:
[----:B------:R-:W-:Y:S05]  /*9da0*/  BSYNC B0 ;  /* 0x0000000000007941 */ /* 0x000fea0003800000 */
.L_x_2338:
[----:B------:R-:W-:-:S05]  /*9db0*/  IMAD R0, R0, c[0x0][0x32c], RZ ;  /* 0x0000cb0000007a24 */ /* 0x000fca00078e02ff */
[----:B------:R-:W-:-:S05]  /*9dc0*/  IMNMX R2, R2, R0, !PT ;  /* 0x0000000002027217 */ /* 0x000fca0007800200 */
.L_x_2337:
[----:B------:R-:W-:Y:S01]  /*9dd0*/  IMAD.HI R2, R2, 0x2aaaaaab, RZ ;  /* 0x2aaaaaab02027827 */ /* 0x000fe200078e02ff */
[----:B------:R-:W-:Y:S04]  /*9de0*/  BSSY B0, `(.L_x_2341) ;  /* 0x0000027000007945 */ /* 0x000fe80003800000 */
[----:B------:R-:W-:-:S04]  /*9df0*/  SHF.R.U32.HI R6, RZ, 0x1f, R2 ;  /* 0x0000001fff067819 */ /* 0x000fc80000011602 */
[----:B------:R-:W-:Y:S01]  /*9e00*/  LEA.HI.SX32 R6, R2, R6, 0x1d ;  /* 0x0000000602067211 */ /* 0x000fe200078feaff */
[----:B------:R-:W-:-:S03]  /*9e10*/  IMAD.MOV.U32 R2, RZ, RZ, RZ ;  /* 0x000000ffff027224 */ /* 0x000fc600078e00ff */
[----:B------:R-:W-:-:S04]  /*9e20*/  IMNMX R6, RZ, R6, !PT ;  /* 0x00000006ff067217 */ /* 0x000fc80007800200 */
[----:B------:R-:W-:-:S13]  /*9e30*/  ISETP.GT.AND P0, PT, R8, R6, PT ;  /* 0x000000060800720c */ /* 0x000fda0003f04270 */
[----:B------:R-:W-:Y:S05]  /*9e40*/  @!P0 BRA `(.L_x_2342) ;  /* 0x0000020000008947 */ /* 0x000fea0003800000 */
[----:B------:R-:W2:Y:S02]  /*9e50*/  LDL R0, [R1+0xb0] ;  /* 0x0000b00001007983 */ /* 0x000ea40000100800 */
[----:B--2---:R-:W-:-:S04]  /*9e60*/  ISETP.NE.AND P0, PT, R0, RZ, PT ;  /* 0x000000ff0000720c */ /* 0x004fc80003f05270 */
[----:B------:R-:W-:-:S04]  /*9e70*/  SEL R0, R0, c[0x0][0x338], P0 ;  /* 0x0000ce0000007a07 */ /* 0x000fc80000000000 */
[----:B------:R-:W-:Y:S02]  /*9e80*/  IABS R4, R0 ;  /* 0x0000000000047213 */ /* 0x000fe40000000000 */
[----:B------:R-:W-:Y:S02]  /*9e90*/  IADD3 R9, R0, -0x1, R8 ;  /* 0xffffffff00097810 */ /* 0x000fe40007ffe008 */
[----:B------:R-:W1:Y:S03]  /*9ea0*/  I2F.RP R2, R4 ;  /* 0x0000000400027306 */ /* 0x000e660000209400 */
[----:B------:R-:W-:-:S05]  /*9eb0*/  IMAD.IADD R9, R9, 0x1, -R6 ;  /* 0x0000000109097824 */ /* 0x000fca00078e0a06 */
[----:B------:R-:W-:Y:S02]  /*9ec0*/  IABS R13, R9 ;  /* 0x00000009000d7213 */ /* 0x000fe40000000000 */
[----:B------:R-:W-:-:S04]  /*9ed0*/  LOP3.LUT R9, R9, R0, RZ, 0x3c, !PT ;  /* 0x0000000009097212 */ /* 0x000fc800078e3cff */
[----:B------:R-:W-:Y:S01]  /*9ee0*/  ISETP.GE.AND P1, PT, R9, RZ, PT ;  /* 0x000000ff0900720c */ /* 0x000fe20003f26270 */
[----:B-1----:R-:W1:Y:S02]  /*9ef0*/  MUFU.RCP R2, R2 ;  /* 0x0000000200027308 */ /* 0x002e640000001000 */
[----:B-1----:R-:W-:-:S06]  /*9f00*/  IADD3 R2, R2, 0xffffffe, RZ ;  /* 0x0ffffffe02027810 */ /* 0x002fcc0007ffe0ff */
[----:B------:R-:W1:Y:S02]  /*9f10*/  F2I.FTZ.U32.TRUNC.NTZ R3, R2 ;  /* 0x0000000200037305 */ /* 0x000e64000021f000 */
[----:B-1----:R-:W-:-:S04]  /*9f20*/  IMAD.MOV R2, RZ, RZ, -R3 ;  /* 0x000000ffff027224 */ /* 0x002fc800078e0a03 */
[----:B------:R-:W-:Y:S01]  /*9f30*/  IMAD.MOV.U32 R10, RZ, RZ, R2 ;  /* 0x000000ffff0a7224 */ /* 0x000fe200078e0002 */
[----:B------:R-:W-:-:S03]  /*9f40*/  IABS R2, R0 ;  /* 0x0000000000027213 */ /* 0x000fc60000000000 */
[----:B------:R-:W-:Y:S02]  /*9f50*/  IMAD R10, R10, R4, RZ ;  /* 0x000000040a0a7224 */ /* 0x000fe400078e02ff */
[----:B------:R-:W-:Y:S02]  /*9f60*/  IMAD.MOV R11, RZ, RZ, -R2 ;  /* 0x000000ffff0b7224 */ /* 0x000fe400078e0a02 */
[----:B------:R-:W-:-:S04]  /*9f70*/  IMAD.MOV.U32 R2, RZ, RZ, RZ ;  /* 0x000000ffff027224 */ /* 0x000fc800078e00ff */
        /* <DEDUP_REMOVED lines=13> */
.L_x_2342:
[----:B------:R-:W-:Y:S05]  /*a050*/  BSYNC B0 ;  /* 0x0000000000007941 */ /* 0x000fea0003800000 */
.L_x_2341:
[----:B------:R-:W2:Y:S01]  /*a060*/  LDL R3, [R1+0xd8] ;  /* 0x0000d80001037983 */ /* 0x000ea20000100800 */
[----:B------:R-:W-:Y:S01]  /*a070*/  PRMT R0, RZ, 0x7610, R0 ;  /* 0x00007610ff007816 */ /* 0x000fe20000000000 */
        /* <DEDUP_REMOVED lines=65> */
[----:B--2---:R-:W-:-:S04]  /*a490*/  IMAD R246, R3, R2, R6 ;  /* 0x0000000203f67224 */ /* 0x004fc800078e0206 */
[----:B------:R-:W-:-:S05]  /*a4a0*/  IMAD.IADD R2, R246, 0x1, R2 ;  /* 0x00000001f6027824 */ /* 0x000fca00078e0202 */
[----:B------:R-:W-:-:S04]  /*a4b0*/  IMNMX R225, R8, R2, PT ;  /* 0x0000000208e17217 */ /* 0x000fc80003800200 */
[----:B------:R-:W-:-:S13]  /*a4c0*/  ISETP.GT.AND P0, PT, R225, R246, PT ;  /* 0x000000f6e100720c */ /* 0x000fda0003f04270 */
[----:B------:R-:W-:Y:S05]  /*a4d0*/  @!P0 BRA `(.L_x_2343) ;  /* 0x0001079000008947 */ /* 0x000fea0003800000 */
[----:B------:R-:W2:Y:S04]  /*a4e0*/  LDL R10, [R1+0xac] ;  /* 0x0000ac00010a7983 */ /* 0x000ea80000100800 */
[----:B------:R-:W3:Y:S04]  /*a4f0*/  LDL R0, [R1+0x4c] ;  /* 0x00004c0001007983 */ /* 0x000ee80000100800 */
[----:B------:R-:W4:Y:S01]  /*a500*/  LDL R9, [R1+0xa8] ;  /* 0x0000a80001097983 */ /* 0x000f220000100800 */
[----:B------:R-:W-:Y:S01]  /*a510*/  ISETP.NE.U32.AND P0, PT, RZ, c[0x0][0x340], PT ;  /* 0x0000d000ff007a0c */ /* 0x000fe20003f05070 */
[----:B------:R-:W-:-:S03]  /*a520*/  ULDC.64 UR4, c[0x0][0x18] ;  /* 0x0000060000047ab9 */ /* 0x000fc60000000a00 */
[----:B------:R-:W-:-:S13]  /*a530*/  ISETP.NE.AND.EX P2, PT, RZ, c[0x0][0x344], PT, P0 ;  /* 0x0000d100ff007a0c */ /* 0x000fda0003f45300 */
[----:B------:R-:W-:Y:S01]  /*a540*/  @P2 IMAD.MOV.U32 R2, RZ, RZ, 0x4 ;  /* 0x00000004ff022424 */ /* 0x000fe200078e00ff */
[----:B------:R-:W-:-:S04]  /*a550*/  ISETP.NE.U32.AND P0, PT, RZ, c[0x0][0x348], PT ;  /* 0x0000d200ff007a0c */ /* 0x000fc80003f05070 */
[----:B------:R-:W-:Y:S01]  /*a560*/  ISETP.NE.AND.EX P0, PT, RZ, c[0x0][0x34c], PT, P0 ;  /* 0x0000d300ff007a0c */ /* 0x000fe20003f05300 */
[----:B--2---:R-:W-:-:S05]  /*a570*/  @P2 IMAD.WIDE R2, R10, R2, c[0x0][0x340] ;  /* 0x0000d0000a022625 */ /* 0x004fca00078e0202 */
[----:B------:R1:W5:Y:S01]  /*a580*/  @P2 LDG.E R20, [R2.64] ;  /* 0x0000000a02142981 */ /* 0x000362000c1e1900 */
[----:B---3--:R-:W-:-:S05]  /*a590*/  SHF.R.S32.HI R4, RZ, 0x1f, R0 ;  /* 0x0000001fff047819 */ /* 0x008fca0000011400 */
[----:B------:R-:W-:Y:S01]  /*a5a0*/  IMAD R4, R4, c[0x0][0x178], RZ ;  /* 0x00005e0004047a24 */ /* 0x000fe200078e02ff */
[----:B----4-:R-:W-:Y:S02]  /*a5b0*/  LOP3.LUT R252, R9, 0xffff, RZ, 0xc0, !PT ;  /* 0x0000ffff09fc7812 */ /* 0x010fe400078ec0ff */
[----:B------:R-:W-:Y:S01]  /*a5c0*/  SEL R6, R10, RZ, !P0 ;  /* 0x000000ff0a067207 */ /* 0x000fe20004000000 */
[----:B-1----:R-:W-:-:S04]  /*a5d0*/  IMAD.WIDE.U32 R2, R0, c[0x0][0x178], RZ ;  /* 0x00005e0000027a25 */ /* 0x002fc800078e00ff */
[----:B------:R-:W-:Y:S02]  /*a5e0*/  IMAD R0, R0, c[0x0][0x17c], R4 ;  /* 0x00005f0000007a24 */ /* 0x000fe400078e0204 */
[----:B------:R-:W-:-:S03]  /*a5f0*/  IMAD R4, R146, 0x20, R145 ;  /* 0x0000002092047824 */ /* 0x000fc600078e0291 */
[----:B------:R-:W-:Y:S01]  /*a600*/  IADD3 R3, R3, R0, RZ ;  /* 0x0000000003037210 */ /* 0x000fe20007ffe0ff */
[----:B------:R-:W-:Y:S01]  /*a610*/  IMAD.IADD R4, R14, 0x1, R4 ;  /* 0x000000010e047824 */ /* 0x000fe200078e0204 */
[----:B------:R-:W-:-:S03]  /*a620*/  SHF.R.S32.HI R0, RZ, 0x1f, R10 ;  /* 0x0000001fff007819 */ /* 0x000fc6000001140a */
[----:B------:R-:W-:Y:S01]  /*a630*/  @P3 IMAD.HI.U32 R9, R4, c[0x0][0x2c8], RZ ;  /* 0x0000b20004093a27 */ /* 0x000fe200078e00ff */
[----:B------:R-:W-:-:S03]  /*a640*/  SEL R8, R0, RZ, !P0 ;  /* 0x000000ff00087207 */ /* 0x000fc60004000000 */
[----:B------:R-:W-:-:S04]  /*a650*/  IMAD.WIDE.U32 R2, R252, c[0x0][0x1b8], R2 ;  /* 0x00006e00fc027a25 */ /* 0x000fc800078e0002 */
[----:B------:R-:W-:Y:S01]  /*a660*/  IMAD.MOV.U32 R0, RZ, RZ, R4 ;  /* 0x000000ffff007224 */ /* 0x000fe200078e0004 */
[----:B------:R-:W-:Y:S01]  /*a670*/  @P3 SHF.R.U32.HI R0, RZ, c[0x0][0x2cc], R9 ;  /* 0x0000b300ff003a19 */ /* 0x000fe20000011609 */
[----:B------:R-:W-:Y:S02]  /*a680*/  IMAD R8, R8, c[0x0][0x1c0], RZ ;  /* 0x0000700008087a24 */ /* 0x000fe400078e02ff */
[----:B------:R-:W-:Y:S01]  /*a690*/  IMAD R3, R252, c[0x0][0x1bc], R3 ;  /* 0x00006f00fc037a24 */ /* 0x000fe200078e0203 */
[----:B------:R-:W-:Y:S01]  /*a6a0*/  UIADD3 UR4, UP0, UR4, 0x10080, URZ ;  /* 0x0001008004047890 */ /* 0x000fe2000ff1e03f */
[C---:B------:R-:W-:Y:S01]  /*a6b0*/  IMAD R9, R6.reuse, c[0x0][0x1c4], R8 ;  /* 0x0000710006097a24 */ /* 0x040fe200078e0208 */
[----:B------:R-:W-:Y:S01]  /*a6c0*/  SHF.R.S32.HI R8, RZ, 0x1f, R0 ;  /* 0x0000001fff087819 */ /* 0x000fe20000011400 */
[----:B------:R-:W-:Y:S01]  /*a6d0*/  IMAD.WIDE.U32 R2, R6, c[0x0][0x1c0], R2 ;  /* 0x0000700006027a25 */ /* 0x000fe200078e0002 */
[----:B------:R-:W-:Y:S01]  /*a6e0*/  IADD3 R6, -R0, RZ, RZ ;  /* 0x000000ff00067210 */ /* 0x000fe20007ffe1ff */
[----:B------:R-:W-:-:S02]  /*a6f0*/  UIADD3.X UR5, URZ, UR5, URZ, UP0, !UPT ;  /* 0x000000053f057290 */ /* 0x000fc400087fe43f */
[----:B------:R-:W-:Y:S02]  /*a700*/  IMAD R8, R8, c[0x0][0x1b0], RZ ;  /* 0x00006c0008087a24 */ /* 0x000fe400078e02ff */
[----:B------:R-:W-:Y:S02]  /*a710*/  IMAD.IADD R3, R3, 0x1, R9 ;  /* 0x0000000103037824 */ /* 0x000fe400078e0209 */
[----:B------:R-:W-:Y:S02]  /*a720*/  IMAD R4, R6, c[0x0][0x2c4], R4 ;  /* 0x0000b10006047a24 */ /* 0x000fe400078e0204 */
[C---:B------:R-:W-:Y:S01]  /*a730*/  IMAD R6, R0.reuse, c[0x0][0x1b4], R8 ;  /* 0x00006d0000067a24 */ /* 0x040fe200078e0208 */
[----:B------:R-:W-:Y:S01]  /*a740*/  MOV R8, UR4 ;  /* 0x0000000400087c02 */ /* 0x000fe20008000f00 */
[----:B------:R-:W-:Y:S01]  /*a750*/  IMAD.WIDE.U32 R2, R0, c[0x0][0x1b0], R2 ;  /* 0x00006c0000027a25 */ /* 0x000fe200078e0002 */
[----:B------:R-:W-:-:S03]  /*a760*/  SHF.R.S32.HI R0, RZ, 0x1f, R4 ;  /* 0x0000001fff007819 */ /* 0x000fc60000011404 */
[----:B------:R-:W-:Y:S01]  /*a770*/  IMAD.U32 R9, RZ, RZ, UR5 ;  /* 0x00000005ff097e24 */ /* 0x000fe2000f8e00ff */
[----:B------:R1:W-:Y:S01]  /*a780*/  STL [R1+0x10], R19 ;  /* 0x0000101301007387 */ /* 0x0003e20000100800 */
[----:B------:R-:W-:Y:S02]  /*a790*/  IMAD.IADD R3, R3, 0x1, R6 ;  /* 0x0000000103037824 */ /* 0x000fe400078e0206 */
[----:B------:R-:W-:Y:S01]  /*a7a0*/  IMAD R0, R0, c[0x0][0x1a8], RZ ;  /* 0x00006a0000007a24 */ /* 0x000fe200078e02ff */
[----:B------:R1:W-:Y:S01]  /*a7b0*/  STL.64 [R1+0x8], R8 ;  /* 0x0000080801007387 */ /* 0x0003e20000100a00 */
[----:B------:R-:W-:-:S04]  /*a7c0*/  IMAD.WIDE.U32 R2, R4, c[0x0][0x1a8], R2 ;  /* 0x00006a0004027a25 */ /* 0x000fc800078e0002 */
[----:B------:R-:W-:Y:S01]  /*a7d0*/  IMAD R13, R4, c[0x0][0x1ac], R0 ;  /* 0x00006b00040d7a24 */ /* 0x000fe200078e0200 */
[C---:B------:R-:W-:Y:S01]  /*a7e0*/  LEA R17, P0, R2.reuse, c[0x0][0x160], 0x1 ;  /* 0x0000580002117a11 */ /* 0x040fe200078008ff */
[----:B------:R-:W-:Y:S01]  /*a7f0*/  IMAD.U32 R0, RZ, RZ, UR7 ;  /* 0x00000007ff007e24 */ /* 0x000fe2000f8e00ff */
[----:B------:R-:W-:Y:S02]  /*a800*/  MOV R22, UR7 ;  /* 0x0000000700167c02 */ /* 0x000fe40008000f00 */
[----:B------:R-:W-:Y:S02]  /*a810*/  IADD3 R13, R3, R13, RZ ;  /* 0x0000000d030d7210 */ /* 0x000fe40007ffe0ff */
[----:B------:R-:W-:Y:S02]  /*a820*/  ISETP.GE.AND P3, PT, R229, c[0x0][0x198], PT ;  /* 0x00006600e5007a0c */ /* 0x000fe40003f66270 */
[----:B------:R-:W-:Y:S02]  /*a830*/  LEA.HI.X R13, R2, c[0x0][0x164], R13, 0x1, P0 ;  /* 0x00005900020d7a11 */ /* 0x000fe400000f0c0d */
[----:B------:R-:W-:-:S02]  /*a840*/  IADD3 R22, P0, R22, 0x10, RZ ;  /* 0x0000001016167810 */ /* 0x000fc40007f1e0ff */
[----:B------:R-:W-:Y:S01]  /*a850*/  IADD3 R24, P1, R0, 0x8, RZ ;  /* 0x0000000800187810 */ /* 0x000fe20007f3e0ff */
[----:B------:R-:W-:Y:S01]  /*a860*/  IMAD.IADD R6, R145, 0x1, R14 ;  /* 0x0000000191067824 */ /* 0x000fe200078e020e */
[----:B------:R-:W-:Y:S01]  /*a870*/  ISETP.GE.AND P4, PT, R140, c[0x0][0x198], PT ;  /* 0x000066008c007a0c */ /* 0x000fe20003f86270 */
[----:B------:R-:W-:Y:S01]  /*a880*/  IMAD.X R23, RZ, RZ, UR6, P0 ;  /* 0x00000006ff177e24 */ /* 0x000fe200080e06ff */
[----:B------:R-:W-:Y:S02]  /*a890*/  ISETP.GE.AND P5, PT, R144, c[0x0][0x198], PT ;  /* 0x0000660090007a0c */ /* 0x000fe40003fa6270 */
[----:B------:R-:W-:Y:S02]  /*a8a0*/  ISETP.GE.AND P6, PT, R228, c[0x0][0x198], PT ;  /* 0x00006600e4007a0c */ /* 0x000fe40003fc6270 */
[----:B------:R-:W-:Y:S02]  /*a8b0*/  P2R R18, PR, RZ, 0x8 ;  /* 0x00000008ff127803 */ /* 0x000fe40000000000 */
[----:B------:R-:W-:-:S02]  /*a8c0*/  IADD3 R137, R225, -0x1, RZ ;  /* 0xffffffffe1897810 */ /* 0x000fc40007ffe0ff */
[----:B------:R-:W-:Y:S02]  /*a8d0*/  IADD3.X R25, RZ, UR6, RZ, P1, !PT ;  /* 0x00000006ff197c10 */ /* 0x000fe40008ffe4ff */
[----:B------:R-:W-:Y:S01]  /*a8e0*/  @!P2 MOV R20, R10 ;  /* 0x0000000a0014a202 */ /* 0x000fe20000000f00 */
[----:B------:R-:W-:Y:S05]  /*a8f0*/  BRA.DIV ~URZ, `(.L_x_2344) ;  /* 0x00015ba27f007947 */ /* 0x000fea000b800000 */
[----:B-1----:R1:W2:Y:S02]  /*a900*/  SHFL.IDX PT, R4, R13, RZ, 0x181f ;  /* 0x00181fff0d047589 */ /* 0x0022a400000e0000 */
.L_x_2516:
[----:B------:R-:W-:Y:S05]  /*a910*/  BRA.DIV ~URZ, `(.L_x_2345) ;  /* 0x00015bf27f007947 */ /* 0x000fea000b800000 */
[----:B------:R3:W4:Y:S02]  /*a920*/  SHFL.IDX PT, R0, R17, RZ, 0x181f ;  /* 0x00181fff11007589 */ /* 0x00072400000e0000 */
.L_x_2517:
[----:B------:R-:W-:Y:S01]  /*a930*/  IMAD R16, R19, c[0x0][0x2c4], RZ ;  /* 0x0000b10013107a24 */ /* 0x000fe200078e02ff */
[----:B------:R-:W-:Y:S04]  /*a940*/  BSSY B0, `(.L_x_2346) ;  /* 0x0000013000007945 */ /* 0x000fe80003800000 */
[----:B------:R-:W-:-:S13]  /*a950*/  ISETP.GE.AND P0, PT, R6, R16, PT ;  /* 0x000000100600720c */ /* 0x000fda0003f06270 */
[----:B------:R-:W-:Y:S05]  /*a960*/  @P0 BRA `(.L_x_2347) ;  /* 0x0000010000000947 */ /* 0x000fea0003800000 */
[-C--:B----4-:R-:W-:Y:S02]  /*a970*/  LEA R14, P0, R140, R0.reuse, 0x1 ;  /* 0x000000008c0e7211 */ /* 0x090fe400078008ff */
[----:B------:R-:W-:Y:S02]  /*a980*/  ISETP.NE.AND P3, PT, R18, RZ, PT ;  /* 0x000000ff1200720c */ /* 0x000fe40003f65270 */
        /* <DEDUP_REMOVED lines=14> */
.L_x_2347:
[----:B------:R-:W-:Y:S05]  /*aa70*/  BSYNC B0 ;  /* 0x0000000000007941 */ /* 0x000fea0003800000 */
.L_x_2346:
[----:B------:R-:W-:Y:S05]  /*aa80*/  BRA.DIV ~URZ, `(.L_x_2348) ;  /* 0x00015af27f007947 */ /* 0x000fea000b800000 */
[----:B--2---:R2:W1:Y:S04]  /*aa90*/  SHFL.IDX PT, R4, R13, 0x1, 0x181f ;  /* 0x00381f000d047f89 */ /* 0x00446800000e0000 */
[----:B----4-:R2:W4:Y:S02]  /*aaa0*/  SHFL.IDX PT, R0, R17, 0x1, 0x181f ;  /* 0x00381f0011007f89 */ /* 0x01052400000e0000 */
.L_x_2518:
[----:B------:R-:W-:Y:S01]  /*aab0*/  IADD3 R2, R6, 0x20, RZ ;  /* 0x0000002006027810 */ /* 0x000fe20007ffe0ff */
[----:B------:R-:W-:Y:S03]  /*aac0*/  BSSY B0, `(.L_x_2349) ;  /* 0x0000013000007945 */ /* 0x000fe60003800000 */
[----:B------:R-:W-:-:S13]  /*aad0*/  ISETP.GE.AND P0, PT, R2, R16, PT ;  /* 0x000000100200720c */ /* 0x000fda0003f06270 */
[----:B------:R-:W-:Y:S05]  /*aae0*/  @P0 BRA `(.L_x_2350) ;  /* 0x0000010000000947 */ /* 0x000fea0003800000 */
[-C--:B----4-:R-:W-:Y:S02]  /*aaf0*/  LEA R14, P0, R140, R0.reuse, 0x1 ;  /* 0x000000008c0e7211 */ /* 0x090fe400078008ff */
[----:B------:R-:W-:Y:S02]  /*ab00*/  ISETP.NE.AND P3, PT, R18, RZ, PT ;  /* 0x000000ff1200720c */ /* 0x000fe40003f65270 */
[-C--:B------:R-:W-:Y:S02]  /*ab10*/  LEA R10, P2, R238, R0.reuse, 0x1 ;  /* 0x00000000ee0a7211 */ /* 0x080fe400078408ff */
[----:B------:R-:W-:Y:S02]  /*ab20*/  LEA R8, P1, R228, R0, 0x1 ;  /* 0x00000000e4087211 */ /* 0x000fe400078208ff */
[----:B-1----:R-:W-:Y:S02]  /*ab30*/  LEA.HI.X R15, R140, R4, R141, 0x1, P0 ;  /* 0x000000048c0f7211 */ /* 0x002fe400000f0c8d */
        /* <DEDUP_REMOVED lines=11> */
.L_x_2350:
[----:B------:R-:W-:Y:S05]  /*abf0*/  BSYNC B0 ;  /* 0x0000000000007941 */ /* 0x000fea0003800000 */
.L_x_2349:
[----:B------:R-:W-:Y:S05]  /*ac00*/  BRA.DIV ~URZ, `(.L_x_2351) ;  /* 0x00015a427f007947 */ /* 0x000fea000b800000 */
[----:B-1----:R1:W2:Y:S02]  /*ac10*/  SHFL.IDX PT, R4, R13, 0x2, 0x181f ;  /* 0x00581f000d047f89 */ /* 0x0022a400000e0000 */
.L_x_2519:
[----:B------:R-:W-:Y:S05]  /*ac20*/  BRA.DIV ~URZ, `(.L_x_2352) ;  /* 0x00015a927f007947 */ /* 0x000fea000b800000 */
[----:B----4-:R4:W1:Y:S02]  /*ac30*/  SHFL.IDX PT, R0, R17, 0x2, 0x181f ;  /* 0x00581f0011007f89 */ /* 0x01086400000e0000 */
.L_x_2520:
[----:B------:R-:W-:Y:S01]  /*ac40*/  IADD3 R2, R6, 0x40, RZ ;  /* 0x0000004006027810 */ /* 0x000fe20007ffe0ff */
[----:B------:R-:W-:Y:S03]  /*ac50*/  BSSY B0, `(.L_x_2353) ;  /* 0x0000013000007945 */ /* 0x000fe60003800000 */
[----:B------:R-:W-:-:S13]  /*ac60*/  ISETP.GE.AND P0, PT, R2, R16, PT ;  /* 0x000000100200720c */ /* 0x000fda0003f06270 */
[----:B------:R-:W-:Y:S05]  /*ac70*/  @P0 BRA `(.L_x_2354) ;  /* 0x0000010000000947 */ /* 0x000fea0003800000 */
[-C--:B-1----:R-:W-:Y:S02]  /*ac80*/  LEA R14, P0, R140, R0.reuse, 0x1 ;  /* 0x000000008c0e7211 */ /* 0x082fe400078008ff */
        /* <DEDUP_REMOVED lines=15> */
.L_x_2354:
[----:B------:R-:W-:Y:S05]  /*ad80*/  BSYNC B0 ;  /* 0x0000000000007941 */ /* 0x000fea0003800000 */
.L_x_2353:
[----:B------:R-:W-:Y:S05]  /*ad90*/  BRA.DIV ~URZ, `(.L_x_2355) ;  /* 0x000159927f007947 */ /* 0x000fea000b800000 */
[----:B--2---:R2:W3:Y:S04]  /*ada0*/  SHFL.IDX PT, R4, R13, 0x3, 0x181f ;  /* 0x00781f000d047f89 */ /* 0x0044e800000e0000 */
[----:B-1----:R2:W1:Y:S02]  /*adb0*/  SHFL.IDX PT, R0, R17, 0x3, 0x181f ;  /* 0x00781f0011007f89 */ /* 0x00246400000e0000 */
.L_x_2521:
[----:B--2---:R-:W2:Y:S04]  /*adc0*/  LDL R121, [R1] ;  /* 0x0000000001797983 */ /* 0x004ea80000100800 */
[----:B----4-:R-:W4:Y:S04]  /*add0*/  LDL R10, [R1+0x48] ;  /* 0x00004800010a7983 */ /* 0x010f280000100800 */
[----:B---3--:R-:W3:Y:S01]  /*ade0*/  LDL R13, [R1+0x64] ;  /* 0x00006400010d7983 */ /* 0x008ee20000100800 */
[----:B------:R-:W-:Y:S01]  /*adf0*/  IADD3 R6, R6, 0x60, RZ ;  /* 0x0000006006067810 */ /* 0x000fe20007ffe0ff */
[----:B------:R-:W-:Y:S01]  /*ae00*/  IMAD.MOV.U32 R104, RZ, RZ, 0x30 ;  /* 0x00000030ff687424 */ /* 0x000fe200078e00ff */
[----:B------:R-:W-:Y:S01]  /*ae10*/  ULDC.64 UR4, c[0x0][0x40] ;  /* 0x0000100000047ab9 */ /* 0x000fe20000000a00 */
[----:B------:R-:W-:Y:S01]  /*ae20*/  IMAD.MOV.U32 R224, RZ, RZ, RZ ;  /* 0x000000ffffe07224 */ /* 0x000fe200078e00ff */
[----:B------:R-:W-:Y:S01]  /*ae30*/  ISETP.GE.AND P0, PT, R6, R16, PT ;  /* 0x000000100600720c */ /* 0x000fe20003f06270 */
[----:B------:R-:W-:Y:S01]  /*ae40*/  IMAD.MOV.U32 R6, RZ, RZ, c[0x0][0x2b8] ;  /* 0x0000ae00ff067624 */ /* 0x000fe200078e00ff */
[----:B------:R-:W-:Y:S01]  /*ae50*/  UIADD3 UR4, UP0, UR4, 0x160, URZ ;  /* 0x0000016004047890 */ /* 0x000fe2000ff1e03f */
[----:B------:R-:W-:-:S02]  /*ae60*/  IMAD R136, R225, R104, -0x30 ;  /* 0xffffffd0e1887424 */ /* 0x000fc400078e0268 */
[----:B-----5:R-:W-:Y:S01]  /*ae70*/  IMAD.WIDE.U32 R16, R20, c[0x0][0x2b0], RZ ;  /* 0x0000ac0014107a25 */ /* 0x020fe200078e00ff */
[----:B------:R-:W-:Y:S01]  /*ae80*/  ISETP.NE.AND P3, PT, R6, 0x1, PT ;  /* 0x000000010600780c */ /* 0x000fe20003f65270 */
[----:B------:R-:W-:-:S03]  /*ae90*/  UIADD3.X UR5, URZ, UR5, URZ, UP0, !UPT ;  /* 0x000000053f057290 */ /* 0x000fc600087fe43f */
[----:B------:R-:W-:Y:S03]  /*aea0*/  STL.64 [R1+0x88], R16 ;  /* 0x0000881001007387 */ /* 0x000fe60000100a00 */
[----:B-1----:R-:W-:Y:S01]  /*aeb0*/  @!P0 LEA R2, P1, R140, R0, 0x1 ;  /* 0x000000008c028211 */ /* 0x002fe200078208ff */
[----:B------:R-:W-:Y:S01]  /*aec0*/  IMAD.U32 R19, RZ, RZ, UR5 ;  /* 0x00000005ff137e24 */ /* 0x000fe2000f8e00ff */
[----:B--2---:R-:W-:-:S04]  /*aed0*/  SHF.R.S32.HI R14, RZ, 0x1f, R121 ;  /* 0x0000001fff0e7819 */ /* 0x004fc80000011479 */
[----:B------:R-:W-:Y:S01]  /*aee0*/  LEA.HI R3, R14, R121, RZ, 0x3 ;  /* 0x000000790e037211 */ /* 0x000fe200078f18ff */
[----:B----4-:R1:W-:Y:S03]  /*aef0*/  STL [R1+0x78], R10 ;  /* 0x0000780a01007387 */ /* 0x0103e60000100800 */
[----:B------:R-:W-:Y:S02]  /*af00*/  LOP3.LUT R215, R3, 0xfffffff8, RZ, 0xc0, !PT ;  /* 0xfffffff803d77812 */ /* 0x000fe400078ec0ff */
[----:B------:R-:W-:Y:S02]  /*af10*/  SHF.R.S32.HI R241, RZ, 0x3, R3 ;  /* 0x00000003fff17819 */ /* 0x000fe40000011403 */
[----:B------:R-:W-:Y:S01]  /*af20*/  @!P0 LEA.HI.X R3, R140, R4, R141, 0x1, P1 ;  /* 0x000000048c038211 */ /* 0x000fe200008f0c8d */
[----:B------:R-:W-:Y:S01]  /*af30*/  IMAD.IADD R215, R121, 0x1, -R215 ;  /* 0x0000000179d77824 */ /* 0x000fe200078e0ad7 */
[----:B------:R-:W-:-:S03]  /*af40*/  @!P0 LEA R8, P1, R238, R0, 0x1 ;  /* 0x00000000ee088211 */ /* 0x000fc600078208ff */
[----:B------:R-:W-:Y:S01]  /*af50*/  IMAD.SHL.U32 R251, R215, 0x20, RZ ;  /* 0x00000020d7fb7824 */ /* 0x000fe200078e00ff */
[----:B------:R-:W-:Y:S01]  /*af60*/  @!PT LDS RZ, [RZ] ;  /* 0x00000000fffff984 */ /* 0x000fe20000000800 */
[----:B------:R-:W-:Y:S01]  /*af70*/  @!PT LDS RZ, [RZ] ;  /* 0x00000000fffff984 */ /* 0x000fe20000000800 */
[----:B------:R-:W-:Y:S01]  /*af80*/  @!PT LDS RZ, [RZ] ;  /* 0x00000000fffff984 */ /* 0x000fe20000000800 */
[----:B------:R2:W-:Y:S01]  /*af90*/  @!P0 LDGSTS.E.BYPASS.LTC128B.128 [R245+0x13080], [R2.64], !P4 ;  /* 0x1308000002f58fae */ /* 0x0005e2000e101d4a */
[----:B------:R-:W-:Y:S02]  /*afa0*/  @!P0 LEA.HI.X R9, R238, R4, R248, 0x1, P1 ;  /* 0x00000004ee098211 */ /* 0x000fe400008f0cf8 */
[----:B------:R-:W-:Y:S01]  /*afb0*/  IMAD.IADD R21, R251, 0x1, R241 ;  /* 0x00000001fb157824 */ /* 0x000fe200078e02f1 */
[----:B------:R-:W-:Y:S01]  /*afc0*/  ISETP.NE.AND P4, PT, R18, RZ, PT ;  /* 0x000000ff1200720c */ /* 0x000fe20003f85270 */
[----:B------:R-:W-:Y:S01]  /*afd0*/  IMAD.U32 R18, RZ, RZ, UR4 ;  /* 0x00000004ff127e24 */ /* 0x000fe2000f8e00ff */
[----:B------:R4:W-:Y:S01]  /*afe0*/  @!P0 LDGSTS.E.BYPASS.LTC128B.128 [R245+0x17080], [R8.64], !P5 ;  /* 0x1708000008f58fae */ /* 0x0009e2000e901d4a */
[----:B------:R-:W-:-:S05]  /*aff0*/  IMAD.IADD R6, R21, 0x1, R136 ;  /* 0x0000000115067824 */ /* 0x000fca00078e0288 */
[----:B---3--:R-:W-:-:S04]  /*b000*/  ISETP.GE.AND P2, PT, R6, R13, PT ;  /* 0x0000000d0600720c */ /* 0x008fc80003f46270 */
[----:B------:R-:W-:Y:S01]  /*b010*/  ISETP.GT.OR P1, PT, R21, 0x2f, P2 ;  /* 0x0000002f1500780c */ /* 0x000fe20001724670 */
[----:B--2---:R-:W-:Y:S01]  /*b020*/  IMAD.IADD R3, R10, 0x1, R6 ;  /* 0x000000010a037824 */ /* 0x004fe200078e0206 */
[----:B------:R-:W-:-:S03]  /*b030*/  SHF.R.S32.HI R6, RZ, 0x1f, R20 ;  /* 0x0000001fff067819 */ /* 0x000fc60000011414 */
[----:B-1----:R-:W-:Y:S01]  /*b040*/  @P3 IMAD.HI.U32 R10, R3, c[0x0][0x2bc], RZ ;  /* 0x0000af00030a3a27 */ /* 0x002fe200078e00ff */
[----:B----4-:R-:W-:-:S03]  /*b050*/  @!P0 LEA R8, P2, R228, R0, 0x1 ;  /* 0x00000000e4088211 */ /* 0x010fc600078408ff */
[----:B------:R-:W-:Y:S01]  /*b060*/  IMAD.MOV.U32 R2, RZ, RZ, R3 ;  /* 0x000000ffff027224 */ /* 0x000fe200078e0003 */
[----:B------:R-:W-:Y:S01]  /*b070*/  @P3 SHF.R.U32.HI R2, RZ, c[0x0][0x2c0], R10 ;  /* 0x0000b000ff023a19 */ /* 0x000fe2000001160a */
[----:B------:R-:W-:Y:S01]  /*b080*/  IMAD R6, R6, c[0x0][0x2b0], RZ ;  /* 0x0000ac0006067a24 */ /* 0x000fe200078e02ff */
[C---:B------:R-:W-:Y:S02]  /*b090*/  @!P0 LEA R10, P3, R229.reuse, R0, 0x1 ;  /* 0x00000000e50a8211 */ /* 0x040fe400078608ff */
[-C--:B------:R-:W-:Y:S01]  /*b0a0*/  @!P0 LEA.HI.X R9, R228, R4.reuse, R250, 0x1, P2 ;  /* 0x00000004e4098211 */ /* 0x080fe200010f0cfa */
[----:B------:R-:W-:Y:S01]  /*b0b0*/  IMAD R6, R20, c[0x0][0x2b4], R6 ;  /* 0x0000ad0014067a24 */ /* 0x000fe200078e0206 */
[----:B------:R-:W-:Y:S02]  /*b0c0*/  @!P0 LEA.HI.X R11, R229, R4, R249, 0x1, P3 ;  /* 0x00000004e50b8211 */ /* 0x000fe400018f0cf9 */
[----:B------:R-:W-:Y:S01]  /*b0d0*/  @!P1 IADD3 R0, P2, R2, R16, RZ ;  /* 0x0000001002009210 */ /* 0x000fe20007f5e0ff */
[----:B------:R1:W-:Y:S01]  /*b0e0*/  @!P0 LDGSTS.E.BYPASS.LTC128B.128 [R245+0x1b080], [R8.64], !P6 ;  /* 0x1b08000008f58fae */ /* 0x0003e2000f101d4a */
[----:B------:R-:W-:-:S03]  /*b0f0*/  IMAD.IADD R15, R17, 0x1, R6 ;  /* 0x00000001110f7824 */ /* 0x000fc600078e0206 */
[----:B------:R2:W-:Y:S02]  /*b100*/  @!P0 LDGSTS.E.BYPASS.LTC128B.128 [R245+0x1f080], [R10.64], !P4 ;  /* 0x1f0800000af58fae */ /* 0x0005e4000e101d4a */
[----:B------:R-:W-:Y:S02]  /*b110*/  @!P1 LEA.HI.X.SX32 R4, R2, R15, 0x1, P2 ;  /* 0x0000000f02049211 */ /* 0x000fe400010f0eff */
[----:B------:R-:W0:Y:S01]  /*b120*/  LDGDEPBAR ;  /* 0x00000000000079af */ /* 0x000e220000000000 */
[----:B------:R-:W-:Y:S01]  /*b130*/  WARPSYNC 0xffffffff ;  /* 0xffffffff00007948 */ /* 0x000fe20003800000 */
[----:B------:R-:W-:Y:S02]  /*b140*/  IMAD.WIDE.U32 R16, R252, c[0x0][0x1e8], RZ ;  /* 0x00007a00fc107a25 */ /* 0x000fe400078e00ff */
[----:B------:R3:W-:Y:S01]  /*b150*/  STL [R1+0x9c], R15 ;  /* 0x00009c0f01007387 */ /* 0x0007e20000100800 */
[----:B-1----:R-:W-:-:S04]  /*b160*/  @!P1 LEA R8, P2, R0, c[0x0][0x2a0], 0x2 ;  /* 0x0000a80000089a11 */ /* 0x002fc800078410ff */
[----:B------:R-:W-:Y:S01]  /*b170*/  @!P1 LEA.HI.X R9, R0, c[0x0][0x2a4], R4, 0x2, P2 ;  /* 0x0000a90000099a11 */ /* 0x000fe200010f1404 */
[----:B------:R-:W-:Y:S06]  /*b180*/  BAR.SYNC.DEFER_BLOCKING 0x0 ;  /* 0x0000000000007b1d */ /* 0x000fec0000010000 */
[----:B------:R1:W4:Y:S01]  /*b190*/  @!P1 LDG.E R224, [R8.64] ;  /* 0x0000000a08e09981 */ /* 0x000322000c1e1900 */
[----:B------:R-:W-:Y:S01]  /*b1a0*/  IMAD.MOV R0, RZ, RZ, -R2 ;  /* 0x000000ffff007224 */ /* 0x000fe200078e0a02 */
[----:B------:R-:W-:Y:S01]  /*b1b0*/  LOP3.LUT R213, R213, 0xfffffbff, RZ, 0xc0, !PT ;  /* 0xfffffbffd5d57812 */ /* 0x000fe200078ec0ff */
[----:B------:R-:W-:Y:S01]  /*b1c0*/  IMAD.SHL.U32 R6, R241, 0x40, RZ ;  /* 0x00000040f1067824 */ /* 0x000fe200078e00ff */
[----:B------:R2:W-:Y:S01]  /*b1d0*/  STL.64 [R1+0x80], R16 ;  /* 0x0000801001007387 */ /* 0x0005e20000100a00 */
[----:B------:R-:W-:Y:S01]  /*b1e0*/  IMAD R226, R0, c[0x0][0x2b8], R3 ;  /* 0x0000ae0000e27a24 */ /* 0x000fe200078e0203 */
[----:B------:R-:W-:Y:S01]  /*b1f0*/  IADD3 R201, R192, 0x20, RZ ;  /* 0x00000020c0c97810 */ /* 0x000fe20007ffe0ff */
[----:B---3--:R-:W-:Y:S01]  /*b200*/  IMAD R15, R252, c[0x0][0x1ec], R17 ;  /* 0x00007b00fc0f7a24 */ /* 0x008fe200078e0211 */
[----:B------:R-:W-:Y:S01]  /*b210*/  STL.64 [R1+0x28], R22 ;  /* 0x0000281601007387 */ /* 0x000fe20000100a00 */
[C---:B------:R-:W-:Y:S01]  /*b220*/  IMAD.WIDE.U32 R2, R226.reuse, c[0x0][0x1e0], RZ ;  /* 0x00007800e2027a25 */ /* 0x040fe200078e00ff */
[----:B------:R-:W-:Y:S01]  /*b230*/  SHF.R.S32.HI R135, RZ, 0x1f, R226 ;  /* 0x0000001fff877819 */ /* 0x000fe200000114e2 */
[----:B------:R-:W-:Y:S01]  /*b240*/  BSSY B2, `(.L_x_2356) ;  /* 0x000005e000027945 */ /* 0x000fe20003800000 */
[----:B------:R3:W-:Y:S01]  /*b250*/  STL [R1+0x98], R15 ;  /* 0x0000980f01007387 */ /* 0x0007e20000100800 */
[----:B------:R-:W-:Y:S01]  /*b260*/  IMAD.SHL.U32 R215, R215, 0x8, RZ ;  /* 0x00000008d7d77824 */ /* 0x000fe200078e00ff */
[----:B------:R-:W-:Y:S01]  /*b270*/  MOV R138, 0xb820 ;  /* 0x0000b820008a7802 */ /* 0x000fe20000000f00 */
[----:B------:R-:W-:Y:S01]  /*b280*/  IMAD R0, R135, c[0x0][0x1e0], RZ ;  /* 0x0000780087007a24 */ /* 0x000fe200078e02ff */
[----:B------:R-:W-:Y:S01]  /*b290*/  STL.64 [R1+0x30], R172 ;  /* 0x000030ac01007387 */ /* 0x000fe20000100a00 */
[----:B------:R-:W-:Y:S01]  /*b2a0*/  IMAD R104, R225, -0x30, R104 ;  /* 0xffffffd0e1687824 */ /* 0x000fe200078e0268 */
[----:B------:R-:W-:Y:S01]  /*b2b0*/  ISETP.GE.AND P6, PT, R215, c[0x0][0x1d4], PT ;  /* 0x00007500d7007a0c */ /* 0x000fe20003fc6270 */
[----:B------:R-:W-:Y:S01]  /*b2c0*/  IMAD R0, R226, c[0x0][0x1e4], R0 ;  /* 0x00007900e2007a24 */ /* 0x000fe200078e0200 */
[----:B------:R-:W-:Y:S01]  /*b2d0*/  STL.64 [R1+0x38], R26 ;  /* 0x0000381a01007387 */ /* 0x000fe20000100a00 */
[----:B------:R-:W-:-:S02]  /*b2e0*/  IMAD.IADD R133, R13, 0x1, R104 ;  /* 0x000000010d857824 */ /* 0x000fc400078e0268 */
[----:B------:R-:W-:Y:S01]  /*b2f0*/  IMAD.IADD R3, R3, 0x1, R0 ;  /* 0x0000000103037824 */ /* 0x000fe200078e0200 */
[----:B------:R-:W-:Y:S01]  /*b300*/  STL.64 [R1+0x40], R24 ;  /* 0x0000401801007387 */ /* 0x000fe20000100a00 */
[----:B-1----:R-:W-:Y:S02]  /*b310*/  IMAD.U32 R8, RZ, RZ, UR7 ;  /* 0x00000007ff087e24 */ /* 0x002fe4000f8e00ff */
[----:B------:R-:W-:Y:S01]  /*b320*/  IMAD.U32 R9, RZ, RZ, UR6 ;  /* 0x00000006ff097e24 */ /* 0x000fe2000f8e00ff */
[----:B------:R-:W-:Y:S01]  /*b330*/  STL.64 [R1+0x18], R18 ;  /* 0x0000181201007387 */ /* 0x000fe20000100a00 */
[----:B--2---:R-:W-:-:S03]  /*b340*/  IADD3 R17, R215, 0x40, RZ ;  /* 0x00000040d7117810 */ /* 0x004fc60007ffe0ff */
[----:B------:R-:W-:Y:S01]  /*b350*/  STL.64 [R1+0x20], R8 ;  /* 0x0000200801007387 */ /* 0x000fe20000100a00 */
[----:B------:R-:W-:Y:S02]  /*b360*/  @P6 LOP3.LUT R213, R213, 0x400, RZ, 0xfc, !PT ;  /* 0x00000400d5d56812 */ /* 0x000fe400078efcff */
[----:B------:R-:W-:Y:S02]  /*b370*/  ISETP.GE.AND P5, PT, R17, c[0x0][0x1d4], PT ;  /* 0x0000750011007a0c */ /* 0x000fe40003fa6270 */
[----:B------:R-:W-:-:S11]  /*b380*/  LOP3.LUT R213, R213, 0xfffffdff, RZ, 0xc0, !PT ;  /* 0xfffffdffd5d57812 */ /* 0x000fd600078ec0ff */
[----:B------:R-:W-:-:S04]  /*b390*/  @P5 LOP3.LUT R213, R213, 0x200, RZ, 0xfc, !PT ;  /* 0x00000200d5d55812 */ /* 0x000fc800078efcff */
[----:B------:R-:W-:Y:S02]  /*b3a0*/  LOP3.LUT R213, R213, 0xfffffeff, RZ, 0xc0, !PT ;  /* 0xfffffeffd5d57812 */ /* 0x000fe400078ec0ff */
[----:B----4-:R-:W-:Y:S01]  /*b3b0*/  SHF.R.S32.HI R134, RZ, 0x1f, R224 ;  /* 0x0000001fff867819 */ /* 0x010fe200000114e0 */
[----:B------:R-:W-:-:S04]  /*b3c0*/  IMAD.WIDE.U32 R2, R224, c[0x0][0x1f0], R2 ;  /* 0x00007c00e0027a25 */ /* 0x000fc800078e0002 */
[----:B------:R-:W-:Y:S01]  /*b3d0*/  IMAD R0, R134, c[0x0][0x1f0], RZ ;  /* 0x00007c0086007a24 */ /* 0x000fe200078e02ff */
[----:B------:R-:W-:Y:S02]  /*b3e0*/  IADD3 R2, P0, R2, R16, RZ ;  /* 0x0000001002027210 */ /* 0x000fe40007f1e0ff */
[----:B------:R-:W-:Y:S01]  /*b3f0*/  IADD3 R16, R215, 0x80, RZ ;  /* 0x00000080d7107810 */ /* 0x000fe20007ffe0ff */
[----:B------:R-:W-:Y:S01]  /*b400*/  IMAD R4, R224, c[0x0][0x1f4], R0 ;  /* 0x00007d00e0047a24 */ /* 0x000fe200078e0200 */
[----:B------:R-:W-:Y:S02]  /*b410*/  LOP3.LUT R0, R6, 0x1c0, RZ, 0xc0, !PT ;  /* 0x000001c006007812 */ /* 0x000fe400078ec0ff */
[----:B------:R-:W-:Y:S02]  /*b420*/  ISETP.GE.AND P4, PT, R16, c[0x0][0x1d4], PT ;  /* 0x0000750010007a0c */ /* 0x000fe40003f86270 */
[----:B------:R-:W-:Y:S02]  /*b430*/  IADD3.X R6, R15, R3, R4, P0, !PT ;  /* 0x000000030f067210 */ /* 0x000fe400007fe404 */
[----:B------:R-:W-:-:S02]  /*b440*/  LOP3.LUT R3, R0, 0x38, R215, 0xf8, !PT ;  /* 0x0000003800037812 */ /* 0x000fc400078ef8d7 */
[----:B------:R-:W-:Y:S02]  /*b450*/  SHF.R.U32.HI R0, RZ, 0x3, R0 ;  /* 0x00000003ff007819 */ /* 0x000fe40000011600 */
[----:B------:R-:W-:Y:S02]  /*b460*/  LEA R4, P0, R2, c[0x0][0x1c8], 0x1 ;  /* 0x0000720002047a11 */ /* 0x000fe400078008ff */
[----:B------:R-:W-:Y:S02]  /*b470*/  LOP3.LUT R10, R3, R0, RZ, 0x3c, !PT ;  /* 0x00000000030a7212 */ /* 0x000fe400078e3cff */
[----:B------:R-:W-:Y:S01]  /*b480*/  LEA.HI R3, R14, R121, RZ, 0x6 ;  /* 0x000000790e037211 */ /* 0x000fe200078f30ff */
[----:B------:R-:W-:Y:S01]  /*b490*/  SHFL.IDX PT, R8, R4, 0x1, 0x181f ;  /* 0x00381f0004087f89 */ /* 0x000fe200000e0000 */
[----:B------:R-:W-:Y:S02]  /*b4a0*/  LEA.HI.X R11, R2, c[0x0][0x1cc], R6, 0x1, P0 ;  /* 0x00007300020b7a11 */ /* 0x000fe400000f0c06 */
[----:B------:R-:W-:Y:S01]  /*b4b0*/  IMNMX R0, R133, 0x30, PT ;  /* 0x0000003085007817 */ /* 0x000fe20003800200 */
[----:B------:R-:W-:Y:S01]  /*b4c0*/  IMAD.SHL.U32 R6, R3, 0x8, RZ ;  /* 0x0000000803067824 */ /* 0x000fe200078e00ff */
[----:B------:R1:W-:Y:S01]  /*b4d0*/  SHFL.IDX PT, R2, R4, RZ, 0x181f ;  /* 0x00181fff04027589 */ /* 0x0003e200000e0000 */
[----:B---3--:R-:W-:-:S02]  /*b4e0*/  IADD3 R15, R215, 0xc0, RZ ;  /* 0x000000c0d70f7810 */ /* 0x008fc40007ffe0ff */
[----:B------:R-:W-:Y:S01]  /*b4f0*/  IMAD.IADD R0, R0, 0x1, -R241 ;  /* 0x0000000100007824 */ /* 0x000fe200078e0af1 */
[----:B------:R-:W2:Y:S01]  /*b500*/  SHFL.IDX PT, R3, R11, RZ, 0x181f ;  /* 0x00181fff0b037589 */ /* 0x000ea200000e0000 */
[----:B------:R-:W-:Y:S02]  /*b510*/  LOP3.LUT R214, R10, 0xfffffe00, R6, 0xf8, !PT ;  /* 0xfffffe000ad67812 */ /* 0x000fe400078ef806 */
[----:B------:R-:W-:Y:S01]  /*b520*/  SHF.R.S32.HI R6, RZ, 0x1f, R15 ;  /* 0x0000001fff067819 */ /* 0x000fe2000001140f */
[----:B------:R3:W4:Y:S01]  /*b530*/  SHFL.IDX PT, R9, R11, 0x1, 0x181f ;  /* 0x00381f000b097f89 */ /* 0x00072200000e0000 */
[C---:B------:R-:W-:Y:S02]  /*b540*/  ISETP.GE.AND P1, PT, R0.reuse, 0x1, PT ;  /* 0x000000010000780c */ /* 0x040fe40003f26270 */
[----:B------:R-:W-:Y:S02]  /*b550*/  ISETP.GT.AND P0, PT, R0, 0x20, PT ;  /* 0x000000200000780c */ /* 0x000fe40003f04270 */
[----:B------:R-:W-:-:S02]  /*b560*/  SHF.R.S32.HI R0, RZ, 0x1f, R16 ;  /* 0x0000001fff007819 */ /* 0x000fc40000011410 */
[----:B------:R-:W-:Y:S02]  /*b570*/  LEA.HI R6, R6, R15, RZ, 0x3 ;  /* 0x0000000f06067211 */ /* 0x000fe400078f18ff */
[----:B------:R-:W-:Y:S02]  /*b580*/  LEA.HI R0, R0, R16, RZ, 0x3 ;  /* 0x0000001000007211 */ /* 0x000fe400078f18ff */
[----:B------:R-:W-:Y:S02]  /*b590*/  ISETP.GE.AND P3, PT, R15, c[0x0][0x1d4], PT ;  /* 0x000075000f007a0c */ /* 0x000fe40003f66270 */
[----:B------:R-:W-:Y:S02]  /*b5a0*/  LOP3.LUT R231, R0, 0xfffffff8, RZ, 0xc0, !PT ;  /* 0xfffffff800e77812 */ /* 0x000fe400078ec0ff */
[----:B-1----:R-:W-:Y:S01]  /*b5b0*/  SHF.R.S32.HI R4, RZ, 0x1f, R17 ;  /* 0x0000001fff047819 */ /* 0x002fe20000011411 */
[----:B------:R-:W-:Y:S01]  /*b5c0*/  @P0 IMAD.SHL.U32 R0, R214, 0x2, RZ ;  /* 0x00000002d6000824 */ /* 0x000fe200078e00ff */
[----:B------:R-:W-:-:S02]  /*b5d0*/  LOP3.LUT R230, R6, 0xfffffff8, RZ, 0xc0, !PT ;  /* 0xfffffff806e67812 */ /* 0x000fc400078ec0ff */
[----:B------:R-:W-:Y:S01]  /*b5e0*/  LEA.HI R4, R4, R17, RZ, 0x3 ;  /* 0x0000001104047211 */ /* 0x000fe200078f18ff */
[--C-:B--2---:R-:W-:Y:S01]  /*b5f0*/  @P1 IMAD.WIDE R14, R215, 0x2, R2.reuse ;  /* 0x00000002d70e1825 */ /* 0x104fe200078e0202 */
[----:B------:R-:W-:Y:S02]  /*b600*/  @P4 LOP3.LUT R213, R213, 0x100, RZ, 0xfc, !PT ;  /* 0x00000100d5d54812 */ /* 0x000fe400078efcff */
[----:B------:R-:W-:Y:S01]  /*b610*/  LOP3.LUT R232, R4, 0xfffffff8, RZ, 0xc0, !PT ;  /* 0xfffffff804e87812 */ /* 0x000fe200078ec0ff */
[----:B------:R-:W-:Y:S01]  /*b620*/  @P1 IMAD.SHL.U32 R4, R214, 0x2, RZ ;  /* 0x00000002d6041824 */ /* 0x000fe200078e00ff */
[----:B------:R-:W-:Y:S01]  /*b630*/  LOP3.LUT R213, R213, 0xffffff7f, RZ, 0xc0, !PT ;  /* 0xffffff7fd5d57812 */ /* 0x000fe200078ec0ff */
[----:B------:R-:W-:Y:S01]  /*b640*/  @P1 IMAD.WIDE R16, R231, 0x2, R2 ;  /* 0x00000002e7101825 */ /* 0x000fe200078e0202 */
[----:B------:R-:W-:Y:S02]  /*b650*/  SHF.R.S32.HI R244, RZ, 0x1f, R232 ;  /* 0x0000001ffff47819 */ /* 0x000fe400000114e8 */
[----:B------:R4:W-:Y:S01]  /*b660*/  @P1 LDGSTS.E.BYPASS.LTC128B.128 [R4+0xa080], [R14.64], !P6 ;  /* 0x0a0800000e041fae */ /* 0x0009e2000f101d4a */
[----:B---3--:R-:W-:Y:S01]  /*b670*/  @P1 IMAD.WIDE R10, R232, 0x2, R2 ;  /* 0x00000002e80a1825 */ /* 0x008fe200078e0202 */
[----:B------:R-:W-:-:S02]  /*b680*/  @P3 LOP3.LUT R213, R213, 0x80, RZ, 0xfc, !PT ;  /* 0x00000080d5d53812 */ /* 0x000fc400078efcff */
[----:B------:R-:W-:Y:S01]  /*b690*/  SHF.R.S32.HI R243, RZ, 0x1f, R231 ;  /* 0x0000001ffff37819 */ /* 0x000fe200000114e7 */
[----:B------:R-:W-:Y:S01]  /*b6a0*/  @P1 IMAD.WIDE R2, R230, 0x2, R2 ;  /* 0x00000002e6021825 */ /* 0x000fe200078e0202 */
[----:B------:R1:W-:Y:S01]  /*b6b0*/  @P1 LDGSTS.E.BYPASS.LTC128B.128 [R4+0xb880], [R10.64], !P5 ;  /* 0x0b8800000a041fae */ /* 0x0003e2000e901d4a */
[----:B------:R-:W-:Y:S02]  /*b6c0*/  LOP3.LUT R213, R213, 0xffffffbf, RZ, 0xc0, !PT ;  /* 0xffffffbfd5d57812 */ /* 0x000fe400078ec0ff */
[----:B------:R-:W-:Y:S01]  /*b6d0*/  SHF.R.S32.HI R242, RZ, 0x1f, R230 ;  /* 0x0000001ffff27819 */ /* 0x000fe200000114e6 */
[----:B------:R2:W-:Y:S04]  /*b6e0*/  @P1 LDGSTS.E.BYPASS.LTC128B.128 [R4+0xd080], [R16.64], !P4 ;  /* 0x0d08000010041fae */ /* 0x0005e8000e101d4a */
[----:B------:R3:W-:Y:S01]  /*b6f0*/  @P1 LDGSTS.E.BYPASS.LTC128B.128 [R4+0xe880], [R2.64], !P3 ;  /* 0x0e88000002041fae */ /* 0x0007e2000d901d4a */
[----:B------:R-:W-:Y:S01]  /*b700*/  LOP3.LUT P1, RZ, R146, 0x2, RZ, 0xc0, !PT ;  /* 0x0000000292ff7812 */ /* 0x000fe2000782c0ff */
[----:B----4-:R-:W-:-:S12]  /*b710*/  @P0 IMAD.WIDE R14, R215, 0x2, R8 ;  /* 0x00000002d70e0825 */ /* 0x010fd800078e0208 */
[----:B------:R-:W-:Y:S01]  /*b720*/  @P1 IADD3 R201, R192, -0x20, RZ ;  /* 0xffffffe0c0c91810 */ /* 0x000fe20007ffe0ff */
[----:B------:R4:W-:Y:S01]  /*b730*/  @P0 LDGSTS.E.BYPASS.LTC128B.128 [R0+0xb080], [R14.64], !P6 ;  /* 0x0b0800000e000fae */ /* 0x0009e2000f101d4a */
[--C-:B-1----:R-:W-:Y:S02]  /*b740*/  @P0 IMAD.WIDE R10, R232, 0x2, R8.reuse ;  /* 0x00000002e80a0825 */ /* 0x102fe400078e0208 */
[C---:B------:R-:W-:Y:S02]  /*b750*/  IADD3 R212, R201.reuse, 0x1000, RZ ;  /* 0x00001000c9d47810 */ /* 0x040fe40007ffe0ff */
[----:B------:R-:W-:Y:S01]  /*b760*/  IADD3 R211, R201, 0x800, RZ ;  /* 0x00000800c9d37810 */ /* 0x000fe20007ffe0ff */
[----:B------:R4:W-:Y:S01]  /*b770*/  @P0 LDGSTS.E.BYPASS.LTC128B.128 [R0+0xc880], [R10.64], !P5 ;  /* 0x0c8800000a000fae */ /* 0x0009e2000e901d4a */
[----:B---3--:R-:W-:-:S04]  /*b780*/  @P0 IMAD.WIDE R2, R231, 0x2, R8 ;  /* 0x00000002e7020825 */ /* 0x008fc800078e0208 */
[----:B------:R-:W-:Y:S01]  /*b790*/  @P0 IMAD.WIDE R8, R230, 0x2, R8 ;  /* 0x00000002e6080825 */ /* 0x000fe200078e0208 */
[----:B------:R4:W-:Y:S04]  /*b7a0*/  @P0 LDGSTS.E.BYPASS.LTC128B.128 [R0+0xe080], [R2.64], !P4 ;  /* 0x0e08000002000fae */ /* 0x0009e8000e101d4a */
[----:B------:R4:W-:Y:S01]  /*b7b0*/  @P0 LDGSTS.E.BYPASS.LTC128B.128 [R0+0xf880], [R8.64], !P3 ;  /* 0x0f88000008000fae */ /* 0x0009e2000d901d4a */
[----:B------:R-:W-:-:S03]  /*b7c0*/  ISETP.GT.AND P0, PT, R21, 0x2f, PT ;  /* 0x0000002f1500780c */ /* 0x000fc60003f04270 */
[----:B------:R-:W0:Y:S10]  /*b7d0*/  LDGDEPBAR ;  /* 0x00000000000079af */ /* 0x000e340000000000 */
[----:B------:R-:W-:Y:S01]  /*b7e0*/  @P0 LOP3.LUT R213, R213, 0x40, RZ, 0xfc, !PT ;  /* 0x00000040d5d50812 */ /* 0x000fe200078efcff */
[----:B----4-:R-:W-:-:S05]  /*b7f0*/  IMAD.U32 R0, RZ, RZ, UR7 ;  /* 0x00000007ff007e24 */ /* 0x010fca000f8e00ff */
[----:B------:R-:W-:Y:S02]  /*b800*/  IADD3 R92, R0, 0x18, RZ ;  /* 0x00000018005c7810 */ /* 0x000fe40007ffe0ff */
[----:B--2---:R-:W-:Y:S05]  /*b810*/  CALL.REL.NOINC `($_ZN7cutlass13device_kernelIN5flash19enable_sm80_to_sm89INS1_16FlashAttnFwdSm80INS1_25CollectiveMainloopFwdSm80ILi8ELi1ELb0EN4cute5tupleIJNS5_1CILi128EEENS7_ILi48EEENS7_ILi256EEEEEELi256ENS_6half_tEfNS_4arch4Sm80ELb0ELb1ELb1ELb1ELb1ELb1ELb1ELb1EEENS1_21CollectiveEpilogueFwdINS6_IJS8_SA_S9_EEENS6_IJNS7_ILi1EEESI_SI_EEESC_SE_Li256ELb1ELb1ELb1ELb0EEENS1_36VarlenDynamicPersistentTileSchedulerILi128ELi48ELi256ELi256ELb1ELb1ELb0ELb1ELb0ELb1EEEEEEEEEvNT_6ParamsE$_ZZN5flash25CollectiveMainloopFwdSm80ILi8ELi1ELb0EN4cute5tupleIJNS1_1CILi128EEENS3_ILi48EEENS3_ILi256EEEEEELi256EN7cutlass6half_tEfNS8_4arch4Sm80ELb0ELb1ELb1ELb1ELb1ELb1ELb1ELb1EE3mmaINS_16FlashAttnFwdSm80ISC_NS_21CollectiveEpilogueFwdINS2_IJS4_S6_S5_EEENS2_IJNS3_ILi1EEESH_SH_EEES9_SB_Li256ELb1ELb1ELb1ELb0EEENS_36VarlenDynamicPersistentTileSchedulerILi128ELi48ELi256ELi256ELb1ELb1ELb0ELb1ELb0ELb1EEEE13SharedStorageENS1_6TensorINS1_11ArrayEngineIfLm128EEENS1_6LayoutINS2_IJNS2_IJNS3_ILi2EEESS_EEESH_NS3_ILi32EEEEEENS2_IJNS2_IJSH_SS_EEENS3_ILi0EEENS3_ILi4EEEEEEEEEENS_7SoftmaxILi2ELi0EEEEEbRKNSC_6ParamsERT0_RT1_iRKNS_16SeqlenInfoQKNewKILb1ELb1EEENS2_IJiiiiEEERT_ENKUlvE_clEv) ;  /* 0x0001742000007944 */ /* 0x004fea0003c00000 */
[----:B------:R-:W-:Y:S05]  /*b820*/  BSYNC B2 ;  /* 0x0000000000027941 */ /* 0x000fea0003800000 */
.L_x_2356:
[----:B------:R2:W5:Y:S01]  /*b830*/  LDL R96, [R1] ;  /* 0x0000000001607983 */ /* 0x0005620000100800 */
[----:B------:R-:W-:-:S04]  /*b840*/  DEPBAR.LE SB0, 0x0 ;  /* 0x000080000000791a */ /* 0x000fc80000000000 */
[----:B------:R2:W5:Y:S01]  /*b850*/  LDL R240, [R1+0x10] ;  /* 0x0000100001f07983 */ /* 0x0005620000100800 */
[----:B------:R-:W-:Y:S01]  /*b860*/  WARPSYNC 0xffffffff ;  /* 0xffffffff00007948 */ /* 0x000fe20003800000 */
[----:B------:R-:W-:Y:S02]  /*b870*/  IMAD R0, R135, c[0x0][0x208], RZ ;  /* 0x0000820087007a24 */ /* 0x000fe400078e02ff */
[----:B------:R-:W-:Y:S01]  /*b880*/  BAR.SYNC.DEFER_BLOCKING 0x0 ;  /* 0x0000000000007b1d */ /* 0x000fe20000010000 */
[----:B-1----:R-:W-:-:S04]  /*b890*/  IMAD.WIDE.U32 R8, R252, c[0x0][0x210], RZ ;  /* 0x00008400fc087a25 */ /* 0x002fc800078e00ff */
[C---:B------:R-:W-:Y:S01]  /*b8a0*/  IMAD.WIDE.U32 R2, R226.reuse, c[0x0][0x208], RZ ;  /* 0x00008200e2027a25 */ /* 0x040fe200078e00ff */
[----:B------:R2:W-:Y:S03]  /*b8b0*/  STL.64 [R1+0x70], R8 ;  /* 0x0000700801007387 */ /* 0x0005e60000100a00 */
[----:B------:R-:W-:Y:S02]  /*b8c0*/  IMAD R0, R226, c[0x0][0x20c], R0 ;  /* 0x00008300e2007a24 */ /* 0x000fe400078e0200 */
[----:B------:R-:W-:-:S03]  /*b8d0*/  IMAD R252, R252, c[0x0][0x214], R9 ;  /* 0x00008500fcfc7a24 */ /* 0x000fc600078e0209 */
[----:B------:R-:W-:Y:S01]  /*b8e0*/  IADD3 R3, R3, R0, RZ ;  /* 0x0000000003037210 */ /* 0x000fe20007ffe0ff */
[----:B------:R-:W-:-:S04]  /*b8f0*/  IMAD R0, R134, c[0x0][0x218], RZ ;  /* 0x0000860086007a24 */ /* 0x000fc800078e02ff */
[----:B------:R-:W-:-:S04]  /*b900*/  IMAD.WIDE.U32 R2, R224, c[0x0][0x218], R2 ;  /* 0x00008600e0027a25 */ /* 0x000fc800078e0002 */
[----:B------:R-:W-:Y:S01]  /*b910*/  IMAD R4, R224, c[0x0][0x21c], R0 ;  /* 0x00008700e0047a24 */ /* 0x000fe200078e0200 */
[----:B------:R-:W-:Y:S01]  /*b920*/  IADD3 R0, P1, R2, R8, RZ ;  /* 0x0000000802007210 */ /* 0x000fe20007f3e0ff */
[----:B----4-:R2:W1:Y:S03]  /*b930*/  LDSM.16.M88.4 R16, [R197] ;  /* 0x00000000c510783b */ /* 0x0104660000000200 */
[----:B------:R-:W-:Y:S01]  /*b940*/  LEA R6, P0, R0, c[0x0][0x1f8], 0x1 ;  /* 0x00007e0000067a11 */ /* 0x000fe200078008ff */
[----:B-----5:R2:W3:Y:S01]  /*b950*/  LDSM.16.M88.4 R36, [R192] ;  /* 0x00000000c024783b */ /* 0x0204e20000000200 */
[----:B------:R-:W-:-:S03]  /*b960*/  IADD3.X R2, R252, R3, R4, P1, !PT ;  /* 0x00000003fc027210 */ /* 0x000fc60000ffe404 */
[----:B------:R2:W4:Y:S01]  /*b970*/  LDSM.16.M88.4 R40, [R192+0x800] ;  /* 0x00080000c028783b */ /* 0x0005220000000200 */
[----:B------:R-:W-:Y:S02]  /*b980*/  LEA.HI.X R4, R0, c[0x0][0x1fc], R2, 0x1, P0 ;  /* 0x00007f0000047a11 */ /* 0x000fe400000f0c02 */
[----:B------:R-:W-:Y:S01]  /*b990*/  IADD3 R0, -R241, R133, RZ ;  /* 0x00000085f1007210 */ /* 0x000fe20007ffe1ff */
[----:B------:R2:W1:Y:S04]  /*b9a0*/  LDSM.16.M88.4 R28, [R192+0x1000] ;  /* 0x00100000c01c783b */ /* 0x0004680000000200 */
[----:B------:R2:W1:Y:S04]  /*b9b0*/  LDSM.16.M88.4 R20, [R198] ;  /* 0x00000000c614783b */ /* 0x0004680000000200 */
[----:B------:R2:W1:Y:S04]  /*b9c0*/  LDSM.16.M88.4 R56, [R201] ;  /* 0x00000000c938783b */ /* 0x0004680000000200 */
[----:B------:R2:W1:Y:S04]  /*b9d0*/  LDSM.16.M88.4 R64, [R201+0x800] ;  /* 0x00080000c940783b */ /* 0x0004680000000200 */
[----:B------:R2:W1:Y:S01]  /*b9e0*/  LDSM.16.M88.4 R72, [R201+0x1000] ;  /* 0x00100000c948783b */ /* 0x0004620000000200 */
[----:B------:R-:W-:Y:S05]  /*b9f0*/  BRA.DIV ~URZ, `(.L_x_2357) ;  /* 0x00014e027f007947 */ /* 0x000fea000b800000 */
[----:B------:R2:W4:Y:S02]  /*ba00*/  SHFL.IDX PT, R3, R4, RZ, 0x181f ;  /* 0x00181fff04037589 */ /* 0x00052400000e0000 */
.L_x_2522:
[----:B------:R-:W5:Y:S01]  /*ba10*/  SHFL.IDX PT, R2, R6, RZ, 0x181f ;  /* 0x00181fff06027589 */ /* 0x000f6200000e0000 */
[C---:B------:R-:W-:Y:S01]  /*ba20*/  ISETP.GE.AND P1, PT, R215.reuse, c[0x0][0x1d4], PT ;  /* 0x00007500d7007a0c */ /* 0x040fe20003f26270 */
[----:B------:R-:W-:Y:S01]  /*ba30*/  IMAD.SHL.U32 R214, R214, 0x2, RZ ;  /* 0x00000002d6d67824 */ /* 0x000fe200078e00ff */
[----:B------:R-:W-:Y:S01]  /*ba40*/  IADD3 R10, R215, 0x40, RZ ;  /* 0x00000040d70a7810 */ /* 0x000fe20007ffe0ff */
[----:B------:R-:W-:Y:S01]  /*ba50*/  BSSY B0, `(.L_x_2358) ;  /* 0x0000030000007945 */ /* 0x000fe20003800000 */
[----:B------:R-:W-:-:S02]  /*ba60*/  ISETP.LT.OR P0, PT, R0, 0x1, P1 ;  /* 0x000000010000780c */ /* 0x000fc40000f01670 */
[----:B------:R-:W-:Y:S02]  /*ba70*/  ISETP.GE.AND P4, PT, R10, c[0x0][0x1d4], PT ;  /* 0x000075000a007a0c */ /* 0x000fe40003f86270 */
[----:B------:R-:W-:Y:S02]  /*ba80*/  IADD3 R10, R215, 0x80, RZ ;  /* 0x00000080d70a7810 */ /* 0x000fe40007ffe0ff */
[----:B------:R-:W-:Y:S02]  /*ba90*/  ISETP.GT.AND P5, PT, R121, 0x7f, PT ;  /* 0x0000007f7900780c */ /* 0x000fe40003fa4270 */
[----:B------:R-:W-:Y:S02]  /*baa0*/  ISETP.GE.AND P3, PT, R10, c[0x0][0x1d4], PT ;  /* 0x000075000a007a0c */ /* 0x000fe40003f66270 */
[----:B------:R-:W-:Y:S02]  /*bab0*/  IADD3 R10, R215, 0xc0, RZ ;  /* 0x000000c0d70a7810 */ /* 0x000fe40007ffe0ff */
[----:B------:R-:W-:-:S02]  /*bac0*/  LOP3.LUT R213, R213, 0xfffff7ff, RZ, 0xc0, !PT ;  /* 0xfffff7ffd5d57812 */ /* 0x000fc400078ec0ff */
[----:B------:R-:W-:Y:S01]  /*bad0*/  ISETP.GE.AND P2, PT, R10, c[0x0][0x1d4], PT ;  /* 0x000075000a007a0c */ /* 0x000fe20003f46270 */
[----:B--2-45:R-:W-:-:S04]  /*bae0*/  IMAD.WIDE R8, R215, 0x2, R2 ;  /* 0x00000002d7087825 */ /* 0x034fc800078e0202 */
[----:B------:R-:W-:Y:S01]  /*baf0*/  @P5 LOP3.LUT R213, R213, 0x800, RZ, 0xfc, !PT ;  /* 0x00000800d5d55812 */ /* 0x000fe200078efcff */
[----:B------:R-:W-:Y:S01]  /*bb00*/  @!PT LDS RZ, [RZ] ;  /* 0x00000000fffff984 */ /* 0x000fe20000000800 */
[----:B------:R-:W-:Y:S01]  /*bb10*/  @!PT LDS RZ, [RZ] ;  /* 0x00000000fffff984 */ /* 0x000fe20000000800 */
[----:B------:R2:W-:Y:S01]  /*bb20*/  LDGSTS.E.BYPASS.LTC128B.128 [R214+0x4080], [R8.64], !P0 ;  /* 0x0408000008d67fae */ /* 0x0005e2000c101d4a */
[----:B------:R-:W-:Y:S01]  /*bb30*/  ISETP.LT.OR P0, PT, R0, 0x1, P4 ;  /* 0x000000010000780c */ /* 0x000fe20002701670 */
[----:B--2---:R-:W-:-:S12]  /*bb40*/  IMAD.WIDE R8, R232, 0x2, R2 ;  /* 0x00000002e8087825 */ /* 0x004fd800078e0202 */
[----:B------:R2:W-:Y:S01]  /*bb50*/  LDGSTS.E.BYPASS.LTC128B.128 [R214+0x5880], [R8.64], !P0 ;  /* 0x0588000008d67fae */ /* 0x0005e2000c101d4a */
[----:B------:R-:W-:Y:S01]  /*bb60*/  ISETP.LT.OR P0, PT, R0, 0x1, P3 ;  /* 0x000000010000780c */ /* 0x000fe20001f01670 */
[----:B--2---:R-:W-:-:S04]  /*bb70*/  IMAD.WIDE R8, R231, 0x2, R2 ;  /* 0x00000002e7087825 */ /* 0x004fc800078e0202 */
[----:B------:R-:W-:-:S08]  /*bb80*/  IMAD.WIDE R2, R230, 0x2, R2 ;  /* 0x00000002e6027825 */ /* 0x000fd000078e0202 */
[----:B------:R2:W-:Y:S01]  /*bb90*/  LDGSTS.E.BYPASS.LTC128B.128 [R214+0x7080], [R8.64], !P0 ;  /* 0x0708000008d67fae */ /* 0x0005e2000c101d4a */
[----:B------:R-:W-:-:S13]  /*bba0*/  ISETP.LT.OR P0, PT, R0, 0x1, P2 ;  /* 0x000000010000780c */ /* 0x000fda0001701670 */
[----:B------:R4:W-:Y:S02]  /*bbb0*/  LDGSTS.E.BYPASS.LTC128B.128 [R214+0x8880], [R2.64], !P0 ;  /* 0x0888000002d67fae */ /* 0x0009e4000c101d4a */
[----:B----4-:R-:W-:Y:S01]  /*bbc0*/  SHF.R.S32.HI R2, RZ, 0x1f, R215 ;  /* 0x0000001fff027819 */ /* 0x010fe200000114d7 */
[----:B------:R-:W-:Y:S05]  /*bbd0*/  @P5 BRA `(.L_x_2359) ;  /* 0x0000017000005947 */ /* 0x000fea0003800000 */
[----:B--2---:R-:W-:Y:S05]  /*bbe0*/  BRA.DIV ~URZ, `(.L_x_2360) ;  /* 0x00014c827f007947 */ /* 0x004fea000b800000 */
[----:B------:R-:W2:Y:S04]  /*bbf0*/  SHFL.IDX PT, R4, R4, 0x1, 0x181f ;  /* 0x00381f0004047f89 */ /* 0x000ea800000e0000 */
[----:B------:R4:W3:Y:S02]  /*bc00*/  SHFL.IDX PT, R2, R6, 0x1, 0x181f ;  /* 0x00381f0006027f89 */ /* 0x0008e400000e0000 */
.L_x_2523:
[C---:B---3--:R-:W-:Y:S02]  /*bc10*/  LEA R14, P0, R232.reuse, R2, 0x1 ;  /* 0x00000002e80e7211 */ /* 0x048fe400078008ff */
[----:B------:R-:W-:Y:S02]  /*bc20*/  SHF.R.S32.HI R3, RZ, 0x1f, R215 ;  /* 0x0000001fff037819 */ /* 0x000fe400000114d7 */
[----:B--2---:R-:W-:-:S02]  /*bc30*/  LEA.HI.X R15, R232, R4, R244, 0x1, P0 ;  /* 0x00000004e80f7211 */ /* 0x004fc400000f0cf4 */
[----:B------:R-:W-:-:S04]  /*bc40*/  LEA R10, P0, R231, R2, 0x1 ;  /* 0x00000002e70a7211 */ /* 0x000fc800078008ff */
[----:B------:R-:W-:Y:S02]  /*bc50*/  LEA.HI.X R11, R231, R4, R243, 0x1, P0 ;  /* 0x00000004e70b7211 */ /* 0x000fe400000f0cf3 */
[----:B------:R-:W-:-:S04]  /*bc60*/  LEA R8, P0, R215, R2, 0x1 ;  /* 0x00000002d7087211 */ /* 0x000fc800078008ff */
[----:B------:R-:W-:Y:S02]  /*bc70*/  LEA.HI.X R9, R215, R4, R3, 0x1, P0 ;  /* 0x00000004d7097211 */ /* 0x000fe400000f0c03 */
[----:B------:R-:W-:-:S13]  /*bc80*/  ISETP.LT.OR P0, PT, R0, 0x21, P1 ;  /* 0x000000210000780c */ /* 0x000fda0000f01670 */
[----:B------:R-:W-:Y:S01]  /*bc90*/  @!PT LDS RZ, [RZ] ;  /* 0x00000000fffff984 */ /* 0x000fe20000000800 */
[----:B------:R-:W-:Y:S01]  /*bca0*/  @!PT LDS RZ, [RZ] ;  /* 0x00000000fffff984 */ /* 0x000fe20000000800 */
[----:B------:R-:W-:Y:S01]  /*bcb0*/  @!PT LDS RZ, [RZ] ;  /* 0x00000000fffff984 */ /* 0x000fe20000000800 */
[----:B------:R2:W-:Y:S01]  /*bcc0*/  LDGSTS.E.BYPASS.LTC128B.128 [R214+0x5080], [R8.64], !P0 ;  /* 0x0508000008d67fae */ /* 0x0005e2000c101d4a */
[----:B------:R-:W-:-:S04]  /*bcd0*/  LEA R2, P0, R230, R2, 0x1 ;  /* 0x00000002e6027211 */ /* 0x000fc800078008ff */
[----:B------:R-:W-:Y:S02]  /*bce0*/  LEA.HI.X R3, R230, R4, R242, 0x1, P0 ;  /* 0x00000004e6037211 */ /* 0x000fe400000f0cf2 */
[----:B------:R-:W-:-:S13]  /*bcf0*/  ISETP.LT.OR P0, PT, R0, 0x21, P4 ;  /* 0x000000210000780c */ /* 0x000fda0002701670 */
[----:B------:R2:W-:Y:S01]  /*bd00*/  LDGSTS.E.BYPASS.LTC128B.128 [R214+0x6880], [R14.64], !P0 ;  /* 0x068800000ed67fae */ /* 0x0005e2000c101d4a */
[----:B------:R-:W-:-:S13]  /*bd10*/  ISETP.LT.OR P0, PT, R0, 0x21, P3 ;  /* 0x000000210000780c */ /* 0x000fda0001f01670 */
[----:B------:R2:W-:Y:S01]  /*bd20*/  LDGSTS.E.BYPASS.LTC128B.128 [R214+0x8080], [R10.64], !P0 ;  /* 0x080800000ad67fae */ /* 0x0005e2000c101d4a */
[----:B------:R-:W-:-:S13]  /*bd30*/  ISETP.LT.OR P0, PT, R0, 0x21, P2 ;  /* 0x000000210000780c */ /* 0x000fda0001701670 */
[----:B------:R2:W-:Y:S02]  /*bd40*/  LDGSTS.E.BYPASS.LTC128B.128 [R214+0x9880], [R2.64], !P0 ;  /* 0x0988000002d67fae */ /* 0x0005e4000c101d4a */
.L_x_2359:
[----:B--2---:R-:W-:Y:S05]  /*bd50*/  BSYNC B0 ;  /* 0x0000000000007941 */ /* 0x004fea0003800000 */
.L_x_2358:
[----:B------:R-:W-:Y:S01]  /*bd60*/  LOP3.LUT P0, RZ, R146, 0x4, RZ, 0xc0, !PT ;  /* 0x0000000492ff7812 */ /* 0x000fe2000780c0ff */
[----:B------:R-:W0:Y:S01]  /*bd70*/  LDGDEPBAR ;  /* 0x00000000000079af */ /* 0x000e220000000000 */
[----:B------:R-:W-:Y:S01]  /*bd80*/  MOV R0, 0x40 ;  /* 0x0000004000007802 */ /* 0x000fe20000000f00 */
[----:B------:R-:W-:Y:S01]  /*bd90*/  WARPSYNC 0xffffffff ;  /* 0xffffffff00007948 */ /* 0x000fe20003800000 */
[----:B-1-3--:R-:W-:Y:S01]  /*bda0*/  HMMA.16816.F32 R24, R16, R36, RZ ;  /* 0x000000241018723c */ /* 0x00afe200000018ff */
[----:B------:R-:W-:Y:S01]  /*bdb0*/  LDSM.16.M88.4 R8, [R200] ;  /* 0x00000000c808783b */ /* 0x000fe20000000200 */
[----:B------:R-:W-:Y:S01]  /*bdc0*/  SEL R0, R0, 0xffffffc0, !P0 ;  /* 0xffffffc000007807 */ /* 0x000fe20004000000 */
[----:B------:R-:W-:Y:S01]  /*bdd0*/  BSSY B1, `(.L_x_2361) ;  /* 0x0000135000017945 */ /* 0x000fe20003800000 */
[----:B------:R-:W-:Y:S01]  /*bde0*/  ISETP.GT.AND P0, PT, R137, R246, PT ;  /* 0x000000f68900720c */ /* 0x000fe20003f04270 */
[----:B------:R-:W-:Y:S01]  /*bdf0*/  LDSM.16.M88.4 R76, [R201+0x1800] ;  /* 0x00180000c94c783b */ /* 0x000fe20000000200 */
[----:B------:R-:W-:-:S02]  /*be00*/  IADD3 R147, R192, R0, RZ ;  /* 0x00000000c0937210 */ /* 0x000fc40007ffe0ff */
[C---:B------:R-:W-:Y:S01]  /*be10*/  HMMA.16816.F32 R36, R16.reuse, R38, RZ ;  /* 0x000000261024723c */ /* 0x040fe200000018ff */
[C---:B------:R-:W-:Y:S01]  /*be20*/  IADD3 R15, R201.reuse, R0, RZ ;  /* 0x00000000c90f7210 */ /* 0x040fe20007ffe0ff */
[----:B------:R-:W-:Y:S01]  /*be30*/  LDSM.16.M88.4 R80, [R192+0x3000] ;  /* 0x00300000c050783b */ /* 0x000fe20000000200 */
[C---:B------:R-:W-:Y:S02]  /*be40*/  IADD3 R210, R201.reuse, 0x4800, RZ ;  /* 0x00004800c9d27810 */ /* 0x040fe40007ffe0ff */
[C---:B------:R-:W-:Y:S01]  /*be50*/  IADD3 R209, R201.reuse, 0x5800, RZ ;  /* 0x00005800c9d17810 */ /* 0x040fe20007ffe0ff */
[----:B------:R-:W1:Y:S01]  /*be60*/  LDSM.16.M88.4 R48, [R147] ;  /* 0x000000009330783b */ /* 0x000e620000000200 */
[C---:B------:R-:W-:Y:S01]  /*be70*/  IADD3 R208, R201.reuse, 0x5000, RZ ;  /* 0x00005000c9d07810 */ /* 0x040fe20007ffe0ff */
[----:B------:R-:W-:Y:S01]  /*be80*/  HMMA.16816.F32 R32, R16, R40, RZ ;  /* 0x000000281020723c */ /* 0x000fe200000018ff */
[C---:B------:R-:W-:Y:S01]  /*be90*/  IADD3 R207, R201.reuse, 0x3000, RZ ;  /* 0x00003000c9cf7810 */ /* 0x040fe20007ffe0ff */
[----:B------:R-:W2:Y:S01]  /*bea0*/  LDSM.16.M88.4 R52, [R147+0x800] ;  /* 0x000800009334783b */ /* 0x000ea20000000200 */
[----:B------:R-:W-:-:S02]  /*beb0*/  IADD3 R206, R201, 0x4000, RZ ;  /* 0x00004000c9ce7810 */ /* 0x000fc40007ffe0ff */
[C---:B------:R-:W-:Y:S01]  /*bec0*/  IADD3 R205, R201.reuse, 0x3800, RZ ;  /* 0x00003800c9cd7810 */ /* 0x040fe20007ffe0ff */
[----:B------:R-:W3:Y:S01]  /*bed0*/  LDSM.16.M88.4 R60, [R147+0x1000] ;  /* 0x00100000933c783b */ /* 0x000ee20000000200 */
[C---:B------:R-:W-:Y:S01]  /*bee0*/  IADD3 R204, R201.reuse, 0x1800, RZ ;  /* 0x00001800c9cc7810 */ /* 0x040fe20007ffe0ff */
[----:B------:R-:W-:Y:S01]  /*bef0*/  HMMA.16816.F32 R40, R16, R42, RZ ;  /* 0x0000002a1028723c */ /* 0x000fe200000018ff */
[C---:B------:R-:W-:Y:S01]  /*bf00*/  IADD3 R203, R201.reuse, 0x2800, RZ ;  /* 0x00002800c9cb7810 */ /* 0x040fe20007ffe0ff */
[----:B------:R-:W-:Y:S01]  /*bf10*/  LDSM.16.M88.4 R68, [R15] ;  /* 0x000000000f44783b */ /* 0x000fe20000000200 */
[----:B------:R-:W-:-:S03]  /*bf20*/  IADD3 R202, R201, 0x2000, RZ ;  /* 0x00002000c9ca7810 */ /* 0x000fc60007ffe0ff */
[----:B------:R-:W-:Y:S02]  /*bf30*/  LDSM.16.M88.4 R84, [R147+0x1800] ;  /* 0x001800009354783b */ /* 0x000fe40000000200 */
[C---:B------:R-:W-:Y:S08]  /*bf40*/  HMMA.16816.F32 R44, R16.reuse, R28, RZ ;  /* 0x0000001c102c723c */ /* 0x040ff000000018ff */
[----:B------:R-:W-:Y:S01]  /*bf50*/  HMMA.16816.F32 R28, R16, R30, RZ ;  /* 0x0000001e101c723c */ /* 0x000fe200000018ff */
[----:B------:R-:W5:Y:S07]  /*bf60*/  LDSM.16.M88.4 R16, [R199] ;  /* 0x00000000c710783b */ /* 0x000f6e0000000200 */
[C---:B------:R-:W-:Y:S08]  /*bf70*/  HMMA.16816.F32 R24, R20.reuse, R56, R24 ;  /* 0x000000381418723c */ /* 0x040ff00000001818 */
[C---:B------:R-:W-:Y:S01]  /*bf80*/  HMMA.16816.F32 R36, R20.reuse, R58, R36 ;  /* 0x0000003a1424723c */ /* 0x040fe20000001824 */
[----:B------:R-:W4:Y:S07]  /*bf90*/  LDSM.16.M88.4 R56, [R15+0x800] ;  /* 0x000800000f38783b */ /* 0x000f2e0000000200 */
[C---:B------:R-:W-:Y:S08]  /*bfa0*/  HMMA.16816.F32 R32, R20.reuse, R64, R32 ;  /* 0x000000401420723c */ /* 0x040ff00000001820 */
[C---:B------:R-:W-:Y:S01]  /*bfb0*/  HMMA.16816.F32 R40, R20.reuse, R66, R40 ;  /* 0x000000421428723c */ /* 0x040fe20000001828 */
[----:B------:R-:W3:Y:S07]  /*bfc0*/  LDSM.16.M88.4 R64, [R15+0x1000] ;  /* 0x001000000f40783b */ /* 0x000eee0000000200 */
[C---:B------:R-:W-:Y:S08]  /*bfd0*/  HMMA.16816.F32 R44, R20.reuse, R72, R44 ;  /* 0x00000048142c723c */ /* 0x040ff0000000182c */
[----:B------:R-:W-:Y:S01]  /*bfe0*/  HMMA.16816.F32 R28, R20, R74, R28 ;  /* 0x0000004a141c723c */ /* 0x000fe2000000181c */
[----:B------:R-:W-:Y:S07]  /*bff0*/  LDSM.16.M88.4 R72, [R192+0x1800] ;  /* 0x00180000c048783b */ /* 0x000fee0000000200 */
[C---:B-1----:R-:W-:Y:S01]  /*c000*/  HMMA.16816.F32 R20, R8.reuse, R48, R24 ;  /* 0x000000300814723c */ /* 0x042fe20000001818 */
[----:B------:R-:W1:Y:S07]  /*c010*/  LDSM.16.M88.4 R24, [R197+0x4000] ;  /* 0x00400000c518783b */ /* 0x000e6e0000000200 */
[C---:B------:R-:W-:Y:S08]  /*c020*/  HMMA.16816.F32 R48, R8.reuse, R50, R36 ;  /* 0x000000320830723c */ /* 0x040ff00000001824 */
[C---:B--2---:R-:W-:Y:S08]  /*c030*/  HMMA.16816.F32 R32, R8.reuse, R52, R32 ;  /* 0x000000340820723c */ /* 0x044ff00000001820 */
[C---:B------:R-:W-:Y:S01]  /*c040*/  HMMA.16816.F32 R40, R8.reuse, R54, R40 ;  /* 0x000000360828723c */ /* 0x040fe20000001828 */
[----:B------:R-:W2:Y:S07]  /*c050*/  LDSM.16.M88.4 R52, [R192+0x2000] ;  /* 0x00200000c034783b */ /* 0x000eae0000000200 */
[C---:B---3--:R-:W-:Y:S08]  /*c060*/  HMMA.16816.F32 R44, R8.reuse, R60, R44 ;  /* 0x0000003c082c723c */ /* 0x048ff0000000182c */
[----:B------:R-:W-:Y:S01]  /*c070*/  HMMA.16816.F32 R28, R8, R62, R28 ;  /* 0x0000003e081c723c */ /* 0x000fe2000000181c */
[----:B------:R-:W3:Y:S04]  /*c080*/  LDSM.16.M88.4 R60, [R192+0x2800] ;  /* 0x00280000c03c783b */ /* 0x000ee80000000200 */
[----:B------:R-:W1:Y:S03]  /*c090*/  LDSM.16.M88.4 R8, [R198+0x4000] ;  /* 0x00400000c608783b */ /* 0x000e660000000200 */
[C---:B-----5:R-:W-:Y:S08]  /*c0a0*/  HMMA.16816.F32 R20, R16.reuse, R68, R20 ;  /* 0x000000441014723c */ /* 0x060ff00000001814 */
[C---:B------:R-:W-:Y:S01]  /*c0b0*/  HMMA.16816.F32 R48, R16.reuse, R70, R48 ;  /* 0x000000461030723c */ /* 0x040fe20000001830 */
[----:B------:R-:W-:Y:S07]  /*c0c0*/  LDSM.16.M88.4 R68, [R201+0x2800] ;  /* 0x00280000c944783b */ /* 0x000fee0000000200 */
[C---:B----4-:R-:W-:Y:S08]  /*c0d0*/  HMMA.16816.F32 R36, R16.reuse, R56, R32 ;  /* 0x000000381024723c */ /* 0x050ff00000001820 */
[C---:B------:R-:W-:Y:S01]  /*c0e0*/  HMMA.16816.F32 R32, R16.reuse, R58, R40 ;  /* 0x0000003a1020723c */ /* 0x040fe20000001828 */
[----:B------:R-:W4:Y:S07]  /*c0f0*/  LDSM.16.M88.4 R56, [R201+0x2000] ;  /* 0x00200000c938783b */ /* 0x000f2e0000000200 */
[C---:B------:R-:W-:Y:S08]  /*c100*/  HMMA.16816.F32 R44, R16.reuse, R64, R44 ;  /* 0x00000040102c723c */ /* 0x040ff0000000182c */
[----:B------:R-:W-:Y:S01]  /*c110*/  HMMA.16816.F32 R28, R16, R66, R28 ;  /* 0x00000042101c723c */ /* 0x000fe2000000181c */
[----:B------:R-:W-:Y:S07]  /*c120*/  LDSM.16.M88.4 R64, [R147+0x2800] ;  /* 0x002800009340783b */ /* 0x000fee0000000200 */
        /* <DEDUP_REMOVED lines=8> */
[----:B------:R-:W-:Y:S01]  /*c1b0*/  HMMA.16816.F32 R28, R24, R62, R28 ;  /* 0x0000003e181c723c */ /* 0x000fe2000000181c */
[----:B------:R-:W3:Y:S04]  /*c1c0*/  LDSM.16.M88.4 R24, [R199+0x4000] ;  /* 0x00400000c718783b */ /* 0x000ee80000000200 */
[----:B------:R-:W5:Y:S03]  /*c1d0*/  LDSM.16.M88.4 R60, [R15+0x2000] ;  /* 0x002000000f3c783b */ /* 0x000f660000000200 */
[C---:B------:R-:W-:Y:S08]  /*c1e0*/  HMMA.16816.F32 R16, R8.reuse, R76, R16 ;  /* 0x0000004c0810723c */ /* 0x040ff00000001810 */
[C---:B------:R-:W-:Y:S01]  /*c1f0*/  HMMA.16816.F32 R48, R8.reuse, R78, R48 ;  /* 0x0000004e0830723c */ /* 0x040fe20000001830 */
[----:B------:R-:W-:Y:S07]  /*c200*/  LDSM.16.M88.4 R76, [R201+0x3000] ;  /* 0x00300000c94c783b */ /* 0x000fee0000000200 */
[C---:B----4-:R-:W-:Y:S08]  /*c210*/  HMMA.16816.F32 R44, R8.reuse, R56, R40 ;  /* 0x00000038082c723c */ /* 0x050ff00000001828 */
[C---:B------:R-:W-:Y:S08]  /*c220*/  HMMA.16816.F32 R40, R8.reuse, R58, R36 ;  /* 0x0000003a0828723c */ /* 0x040ff00000001824 */
[C---:B------:R-:W-:Y:S08]  /*c230*/  HMMA.16816.F32 R36, R8.reuse, R68, R32 ;  /* 0x000000440824723c */ /* 0x040ff00000001820 */
[----:B------:R-:W-:Y:S01]  /*c240*/  HMMA.16816.F32 R28, R8, R70, R28 ;  /* 0x00000046081c723c */ /* 0x000fe2000000181c */
[----:B------:R-:W4:Y:S07]  /*c250*/  LDSM.16.M88.4 R68, [R15+0x2800] ;  /* 0x002800000f44783b */ /* 0x000f2e0000000200 */
[C---:B-1----:R-:W-:Y:S01]  /*c260*/  HMMA.16816.F32 R8, R20.reuse, R84, R16 ;  /* 0x000000541408723c */ /* 0x042fe20000001810 */
[----:B------:R-:W1:Y:S07]  /*c270*/  LDSM.16.M88.4 R16, [R197+0x8000] ;  /* 0x00800000c510783b */ /* 0x000e6e0000000200 */
[C---:B------:R-:W-:Y:S01]  /*c280*/  HMMA.16816.F32 R32, R20.reuse, R86, R48 ;  /* 0x000000561420723c */ /* 0x040fe20000001830 */
[----:B------:R-:W1:Y:S04]  /*c290*/  LDSM.16.M88.4 R48, [R192+0x3800] ;  /* 0x00380000c030783b */ /* 0x000e680000000200 */
[----:B------:R-:W-:Y:S03]  /*c2a0*/  LDSM.16.M88.4 R84, [R147+0x4000] ;  /* 0x004000009354783b */ /* 0x000fe60000000200 */
[C---:B--2---:R-:W-:Y:S08]  /*c2b0*/  HMMA.16816.F32 R44, R20.reuse, R52, R44 ;  /* 0x00000034142c723c */ /* 0x044ff0000000182c */
[C---:B------:R-:W-:Y:S08]  /*c2c0*/  HMMA.16816.F32 R40, R20.reuse, R54, R40 ;  /* 0x000000361428723c */ /* 0x040ff00000001828 */
[C---:B------:R-:W-:Y:S08]  /*c2d0*/  HMMA.16816.F32 R36, R20.reuse, R64, R36 ;  /* 0x000000401424723c */ /* 0x040ff00000001824 */
[----:B------:R-:W-:Y:S01]  /*c2e0*/  HMMA.16816.F32 R28, R20, R66, R28 ;  /* 0x00000042141c723c */ /* 0x000fe2000000181c */
[----:B------:R-:W2:Y:S07]  /*c2f0*/  LDSM.16.M88.4 R64, [R192+0x4000] ;  /* 0x00400000c040783b */ /* 0x000eae0000000200 */
[C---:B---3--:R-:W-:Y:S01]  /*c300*/  HMMA.16816.F32 R20, R24.reuse, R72, R8 ;  /* 0x000000481814723c */ /* 0x048fe20000001808 */
[----:B------:R-:W3:Y:S07]  /*c310*/  LDSM.16.M88.4 R8, [R198+0x8000] ;  /* 0x00800000c608783b */ /* 0x000eee0000000200 */
[C---:B------:R-:W-:Y:S01]  /*c320*/  HMMA.16816.F32 R32, R24.reuse, R74, R32 ;  /* 0x0000004a1820723c */ /* 0x040fe20000001820 */
[----:B------:R-:W-:Y:S07]  /*c330*/  LDSM.16.M88.4 R72, [R201+0x4000] ;  /* 0x00400000c948783b */ /* 0x000fee0000000200 */
[C---:B-----5:R-:W-:Y:S08]  /*c340*/  HMMA.16816.F32 R56, R24.reuse, R60, R44 ;  /* 0x0000003c1838723c */ /* 0x060ff0000000182c */
[C---:B------:R-:W-:Y:S01]  /*c350*/  HMMA.16816.F32 R40, R24.reuse, R62, R40 ;  /* 0x0000003e1828723c */ /* 0x040fe20000001828 */
[----:B------:R-:W5:Y:S07]  /*c360*/  LDSM.16.M88.4 R60, [R201+0x3800] ;  /* 0x00380000c93c783b */ /* 0x000f6e0000000200 */
[C---:B----4-:R-:W-:Y:S08]  /*c370*/  HMMA.16816.F32 R36, R24.reuse, R68, R36 ;  /* 0x000000441824723c */ /* 0x050ff00000001824 */
[----:B------:R-:W-:Y:S01]  /*c380*/  HMMA.16816.F32 R28, R24, R70, R28 ;  /* 0x00000046181c723c */ /* 0x000fe2000000181c */
[----:B------:R-:W-:Y:S07]  /*c390*/  LDSM.16.M88.4 R68, [R15+0x3000] ;  /* 0x003000000f44783b */ /* 0x000fee0000000200 */
[C---:B-1----:R-:W-:Y:S08]  /*c3a0*/  HMMA.16816.F32 R20, R16.reuse, R80, R20 ;  /* 0x000000501014723c */ /* 0x042ff00000001814 */
[C---:B------:R-:W-:Y:S01]  /*c3b0*/  HMMA.16816.F32 R24, R16.reuse, R82, R32 ;  /* 0x000000521018723c */ /* 0x040fe20000001820 */
[----:B------:R-:W-:Y:S04]  /*c3c0*/  LDSM.16.M88.4 R32, [R200+0x8000] ;  /* 0x00800000c820783b */ /* 0x000fe80000000200 */
[----:B------:R-:W1:Y:S03]  /*c3d0*/  LDSM.16.M88.4 R80, [R147+0x3000] ;  /* 0x003000009350783b */ /* 0x000e660000000200 */
[C---:B------:R-:W-:Y:S08]  /*c3e0*/  HMMA.16816.F32 R56, R16.reuse, R48, R56 ;  /* 0x000000301038723c */ /* 0x040ff00000001838 */
[C---:B------:R-:W-:Y:S08]  /*c3f0*/  HMMA.16816.F32 R48, R16.reuse, R50, R40 ;  /* 0x000000321030723c */ /* 0x040ff00000001828 */
[C---:B--2---:R-:W-:Y:S08]  /*c400*/  HMMA.16816.F32 R52, R16.reuse, R64, R36 ;  /* 0x000000401034723c */ /* 0x044ff00000001824 */
[----:B------:R-:W-:Y:S01]  /*c410*/  HMMA.16816.F32 R44, R16, R66, R28 ;  /* 0x00000042102c723c */ /* 0x000fe2000000181c */
[----:B------:R-:W2:Y:S04]  /*c420*/  LDSM.16.M88.4 R28, [R199+0x8000] ;  /* 0x00800000c71c783b */ /* 0x000ea80000000200 */
[----:B------:R-:W-:Y:S03]  /*c430*/  LDSM.16.M88.4 R64, [R192+0x4800] ;  /* 0x00480000c040783b */ /* 0x000fe60000000200 */
[C---:B---3--:R-:W-:Y:S01]  /*c440*/  HMMA.16816.F32 R16, R8.reuse, R76, R20 ;  /* 0x0000004c0810723c */ /* 0x048fe20000001814 */
[----:B------:R-:W3:Y:S07]  /*c450*/  LDSM.16.M88.4 R20, [R147+0x3800] ;  /* 0x003800009314783b */ /* 0x000eee0000000200 */
[C---:B------:R-:W-:Y:S01]  /*c460*/  HMMA.16816.F32 R36, R8.reuse, R78, R24 ;  /* 0x0000004e0824723c */ /* 0x040fe20000001818 */
[----:B------:R-:W4:Y:S04]  /*c470*/  LDSM.16.M88.4 R24, [R197+0xc000] ;  /* 0x00c00000c518783b */ /* 0x000f280000000200 */
[----:B------:R-:W-:Y:S03]  /*c480*/  LDSM.16.M88.4 R76, [R15+0x4800] ;  /* 0x004800000f4c783b */ /* 0x000fe60000000200 */
[----:B-----5:R-:W-:Y:S01]  /*c490*/  HMMA.16816.F32 R40, R8, R60, R56 ;  /* 0x0000003c0828723c */ /* 0x020fe20000001838 */
[----:B------:R-:W5:Y:S07]  /*c4a0*/  LDSM.16.M88.4 R56, [R15+0x3800] ;  /* 0x003800000f38783b */ /* 0x000f6e0000000200 */
[C---:B-1----:R-:W-:Y:S08]  /*c4b0*/  HMMA.16816.F32 R16, R32.reuse, R80, R16 ;  /* 0x000000502010723c */ /* 0x042ff00000001810 */
[----:B------:R-:W-:Y:S01]  /*c4c0*/  HMMA.16816.F32 R36, R32, R82, R36 ;  /* 0x000000522024723c */ /* 0x000fe20000001824 */
[----:B------:R-:W-:Y:S07]  /*c4d0*/  LDSM.16.M88.4 R80, [R192+0x5800] ;  /* 0x00580000c050783b */ /* 0x000fee0000000200 */
[C---:B------:R-:W-:Y:S08]  /*c4e0*/  HMMA.16816.F32 R48, R8.reuse, R62, R48 ;  /* 0x0000003e0830723c */ /* 0x040ff00000001830 */
[C---:B------:R-:W-:Y:S08]  /*c4f0*/  HMMA.16816.F32 R52, R8.reuse, R72, R52 ;  /* 0x000000480834723c */ /* 0x040ff00000001834 */
[----:B------:R-:W-:Y:S01]  /*c500*/  HMMA.16816.F32 R92, R8, R74, R44 ;  /* 0x0000004a085c723c */ /* 0x000fe2000000182c */
[----:B------:R-:W-:Y:S07]  /*c510*/  LDSM.16.M88.4 R72, [R192+0x5000] ;  /* 0x00500000c048783b */ /* 0x000fee0000000200 */
[----:B--2---:R-:W-:Y:S01]  /*c520*/  HMMA.16816.F32 R8, R28, R68, R16 ;  /* 0x000000441c08723c */ /* 0x004fe20000001810 */
[----:B------:R-:W-:Y:S07]  /*c530*/  LDSM.16.M88.4 R16, [R200+0xc000] ;  /* 0x00c00000c810783b */ /* 0x000fee0000000200 */
[----:B---3--:R-:W-:Y:S08]  /*c540*/  HMMA.16816.F32 R40, R32, R20, R40 ;  /* 0x000000142028723c */ /* 0x008ff00000001828 */
[----:B------:R-:W-:Y:S01]  /*c550*/  HMMA.16816.F32 R36, R28, R70, R36 ;  /* 0x000000461c24723c */ /* 0x000fe20000001824 */
[----:B------:R-:W-:Y:S07]  /*c560*/  LDSM.16.M88.4 R68, [R201+0x5000] ;  /* 0x00500000c944783b */ /* 0x000fee0000000200 */
[C---:B------:R-:W-:Y:S01]  /*c570*/  HMMA.16816.F32 R48, R32.reuse, R22, R48 ;  /* 0x000000162030723c */ /* 0x040fe20000001830 */
[----:B------:R-:W-:Y:S07]  /*c580*/  LDSM.16.M88.4 R20, [R198+0xc000] ;  /* 0x00c00000c614783b */ /* 0x000fee0000000200 */
[----:B------:R-:W-:Y:S01]  /*c590*/  HMMA.16816.F32 R88, R32, R84, R52 ;  /* 0x000000542058723c */ /* 0x000fe20000001834 */
[----:B------:R-:W1:Y:S07]  /*c5a0*/  LDSM.16.M88.4 R52, [R201+0x4800] ;  /* 0x00480000c934783b */ /* 0x000e6e0000000200 */
[----:B----4-:R-:W-:Y:S08]  /*c5b0*/  HMMA.16816.F32 R8, R24, R64, R8 ;  /* 0x000000401808723c */ /* 0x010ff00000001808 */
[----:B-----5:R-:W-:Y:S08]  /*c5c0*/  HMMA.16816.F32 R44, R28, R56, R40 ;  /* 0x000000381c2c723c */ /* 0x020ff00000001828 */
[----:B------:R-:W-:Y:S01]  /*c5d0*/  HMMA.16816.F32 R40, R24, R66, R36 ;  /* 0x000000421828723c */ /* 0x000fe20000001824 */
[----:B------:R-:W2:Y:S07]  /*c5e0*/  LDSM.16.M88.4 R64, [R15+0x4000] ;  /* 0x004000000f40783b */ /* 0x000eae0000000200 */
[----:B------:R-:W-:Y:S01]  /*c5f0*/  HMMA.16816.F32 R60, R28, R58, R48 ;  /* 0x0000003a1c3c723c */ /* 0x000fe20000001830 */
[----:B------:R-:W3:Y:S07]  /*c600*/  LDSM.16.M88.4 R56, [R147+0x4800] ;  /* 0x004800009338783b */ /* 0x000eee0000000200 */
[----:B------:R-:W-:Y:S01]  /*c610*/  HMMA.16816.F32 R32, R32, R86, R92 ;  /* 0x000000562020723c */ /* 0x000fe2000000185c */
[----:B------:R-:W-:Y:S07]  /*c620*/  LDSM.16.M88.4 R84, [R147+0x5000] ;  /* 0x005000009354783b */ /* 0x000fee0000000200 */
[----:B-1----:R-:W-:Y:S01]  /*c630*/  HMMA.16816.F32 R36, R20, R52, R8 ;  /* 0x000000341424723c */ /* 0x002fe20000001808 */
[----:B------:R-:W1:Y:S07]  /*c640*/  LDSM.16.M88.4 R8, [R199+0xc000] ;  /* 0x00c00000c708783b */ /* 0x000e6e0000000200 */
[----:B------:R-:W-:Y:S08]  /*c650*/  HMMA.16816.F32 R48, R24, R72, R44 ;  /* 0x000000481830723c */ /* 0x000ff0000000182c */
[----:B------:R-:W-:Y:S08]  /*c660*/  HMMA.16816.F32 R44, R20, R54, R40 ;  /* 0x00000036142c723c */ /* 0x000ff00000001828 */
[C---:B--2---:R-:W-:Y:S08]  /*c670*/  HMMA.16816.F32 R40, R28.reuse, R64, R88 ;  /* 0x000000401c28723c */ /* 0x044ff00000001858 */
[----:B------:R-:W-:Y:S08]  /*c680*/  HMMA.16816.F32 R28, R28, R66, R32 ;  /* 0x000000421c1c723c */ /* 0x000ff00000001820 */
[----:B---3--:R-:W-:Y:S08]  /*c690*/  HMMA.16816.F32 R36, R16, R56, R36 ;  /* 0x000000381024723c */ /* 0x008ff00000001824 */
[----:B------:R-:W-:Y:S01]  /*c6a0*/  HMMA.16816.F32 R52, R24, R74, R60 ;  /* 0x0000004a1834723c */ /* 0x000fe2000000183c */
[----:B------:R-:W2:Y:S04]  /*c6b0*/  LDSM.16.M88.4 R72, [R201+0x5800] ;  /* 0x00580000c948783b */ /* 0x000ea80000000200 */
[----:B------:R-:W3:Y:S03]  /*c6c0*/  LDSM.16.M88.4 R60, [R15+0x5000] ;  /* 0x005000000f3c783b */ /* 0x000ee60000000200 */
[----:B------:R-:W-:Y:S08]  /*c6d0*/  HMMA.16816.F32 R48, R20, R68, R48 ;  /* 0x000000441430723c */ /* 0x000ff00000001830 */
[C---:B------:R-:W-:Y:S08]  /*c6e0*/  HMMA.16816.F32 R32, R24.reuse, R80, R40 ;  /* 0x000000501820723c */ /* 0x040ff00000001828 */
[----:B------:R-:W-:Y:S08]  /*c6f0*/  HMMA.16816.F32 R24, R24, R82, R28 ;  /* 0x000000521818723c */ /* 0x000ff0000000181c */
[----:B------:R-:W-:Y:S08]  /*c700*/  HMMA.16816.F32 R44, R16, R58, R44 ;  /* 0x0000003a102c723c */ /* 0x000ff0000000182c */
[----:B-1----:R-:W-:Y:S08]  /*c710*/  HMMA.16816.F32 R56, R8, R76, R36 ;  /* 0x0000004c0838723c */ /* 0x002ff00000001824 */
[----:B------:R-:W-:Y:S08]  /*c720*/  HMMA.16816.F32 R36, R20, R70, R52 ;  /* 0x000000461424723c */ /* 0x000ff00000001834 */
[----:B------:R-:W-:Y:S01]  /*c730*/  HMMA.16816.F32 R40, R16, R84, R48 ;  /* 0x000000541028723c */ /* 0x000fe20000001830 */
[----:B------:R-:W1:Y:S07]  /*c740*/  LDSM.16.M88.4 R48, [R147+0x5800] ;  /* 0x005800009330783b */ /* 0x000e6e0000000200 */
[----:B--2---:R-:W-:Y:S01]  /*c750*/  HMMA.16816.F32 R28, R20, R72, R32 ;  /* 0x00000048141c723c */ /* 0x004fe20000001820 */
[----:B------:R-:W-:-:S02]  /*c760*/  FMUL.FTZ R56, R56, c[0x0][0x320] ;  /* 0x0000c80038387a20 */ /* 0x000fc40000410000 */
[----:B------:R-:W-:Y:S02]  /*c770*/  FMUL.FTZ R57, R57, c[0x0][0x320] ;  /* 0x0000c80039397a20 */ /* 0x000fe40000410000 */
[----:B------:R-:W-:Y:S02]  /*c780*/  FMUL.FTZ R58, R58, c[0x0][0x320] ;  /* 0x0000c8003a3a7a20 */ /* 0x000fe40000410000 */
[----:B------:R-:W-:Y:S01]  /*c790*/  FMUL.FTZ R59, R59, c[0x0][0x320] ;  /* 0x0000c8003b3b7a20 */ /* 0x000fe20000410000 */
[----:B------:R-:W-:Y:S01]  /*c7a0*/  HMMA.16816.F32 R20, R20, R74, R24 ;  /* 0x0000004a1414723c */ /* 0x000fe20000001818 */
[----:B------:R-:W2:Y:S07]  /*c7b0*/  MUFU.TANH R56, R56 ;  /* 0x0000003800387308 */ /* 0x000eae0000002400 */
[----:B------:R-:W-:Y:S01]  /*c7c0*/  HMMA.16816.F32 R32, R16, R86, R36 ;  /* 0x000000561020723c */ /* 0x000fe20000001824 */
[----:B------:R-:W4:Y:S07]  /*c7d0*/  MUFU.TANH R57, R57 ;  /* 0x0000003900397308 */ /* 0x000f2e0000002400 */
[----:B---3--:R-:W-:Y:S01]  /*c7e0*/  HMMA.16816.F32 R36, R8, R60, R40 ;  /* 0x0000003c0824723c */ /* 0x008fe20000001828 */
[----:B------:R-:W3:Y:S01]  /*c7f0*/  LDSM.16.M88.4 R40, [R15+0x5800] ;  /* 0x005800000f28783b */ /* 0x000ee20000000200 */
[----:B------:R-:W2:Y:S01]  /*c800*/  MUFU.TANH R58, R58 ;  /* 0x0000003a003a7308 */ /* 0x000ea20000002400 */
[----:B------:R-:W-:-:S05]  /*c810*/  DEPBAR.LE SB0, 0x0 ;  /* 0x000080000000791a */ /* 0x000fca0000000000 */
[----:B------:R-:W-:Y:S02]  /*c820*/  HMMA.16816.F32 R44, R8, R78, R44 ;  /* 0x0000004e082c723c */ /* 0x000fe4000000182c */
[----:B------:R-:W2:Y:S06]  /*c830*/  MUFU.TANH R59, R59 ;  /* 0x0000003b003b7308 */ /* 0x000eac0000002400 */
[C---:B-1----:R-:W-:Y:S08]  /*c840*/  HMMA.16816.F32 R24, R16.reuse, R48, R28 ;  /* 0x000000301018723c */ /* 0x042ff0000000181c */
[----:B------:R-:W-:Y:S01]  /*c850*/  HMMA.16816.F32 R16, R16, R50, R20 ;  /* 0x000000321010723c */ /* 0x000fe20000001814 */
        /* <DEDUP_REMOVED lines=10> */
[C---:B---3--:R-:W-:Y:S02]  /*c900*/  HMMA.16816.F32 R20, R8.reuse, R40, R24 ;  /* 0x000000280814723c */ /* 0x048fe40000001818 */
[----:B------:R3:W1:Y:S06]  /*c910*/  MUFU.TANH R52, R44 ;  /* 0x0000002c00347308 */ /* 0x00066c0000002400 */
[----:B------:R-:W-:Y:S02]  /*c920*/  HMMA.16816.F32 R8, R8, R42, R16 ;  /* 0x0000002a0808723c */ /* 0x000fe40000001810 */
[----:B------:R3:W1:Y:S06]  /*c930*/  MUFU.TANH R44, R36 ;  /* 0x00000024002c7308 */ /* 0x00066c0000002400 */
        /* <DEDUP_REMOVED lines=12> */
[----:B------:R3:W1:Y:S01]  /*ca00*/  MUFU.TANH R28, R29 ;  /* 0x0000001d001c7308 */ /* 0x0006620000002400 */
[----:B------:R-:W-:Y:S02]  /*ca10*/  FMUL.FTZ R10, R10, c[0x0][0x320] ;  /* 0x0000c8000a0a7a20 */ /* 0x000fe40000410000 */
[----:B------:R-:W-:-:S05]  /*ca20*/  FMUL.FTZ R11, R11, c[0x0][0x320] ;  /* 0x0000c8000b0b7a20 */ /* 0x000fca0000410000 */
[----:B------:R3:W1:Y:S08]  /*ca30*/  MUFU.TANH R36, R30 ;  /* 0x0000001e00247308 */ /* 0x0006700000002400 */
[----:B------:R-:W1:Y:S08]  /*ca40*/  MUFU.TANH R46, R46 ;  /* 0x0000002e002e7308 */ /* 0x000e700000002400 */
[----:B------:R-:W1:Y:S08]  /*ca50*/  MUFU.TANH R47, R47 ;  /* 0x0000002f002f7308 */ /* 0x000e700000002400 */
[----:B------:R-:W1:Y:S08]  /*ca60*/  MUFU.TANH R38, R38 ;  /* 0x0000002600267308 */ /* 0x000e700000002400 */
[----:B------:R-:W1:Y:S08]  /*ca70*/  MUFU.TANH R39, R39 ;  /* 0x0000002700277308 */ /* 0x000e700000002400 */
        /* <DEDUP_REMOVED lines=8> */
[----:B------:R3:W1:Y:S01]  /*cb00*/  MUFU.TANH R35, R11 ;  /* 0x0000000b00237308 */ /* 0x0006620000002400 */
[----:B------:R-:W-:Y:S06]  /*cb10*/  BAR.SYNC.DEFER_BLOCKING 0x0 ;  /* 0x0000000000007b1d */ /* 0x000fec0000010000 */
[----:B------:R-:W-:Y:S05]  /*cb20*/  @!P0 BRA `(.L_x_2362) ;  /* 0x000005f000008947 */ /* 0x000fea0003800000 */
[----:B--2-4-:R-:W2:Y:S04]  /*cb30*/  LDL R2, [R1+0x78] ;  /* 0x0000780001027983 */ /* 0x014ea80000100800 */
[----:B------:R-:W4:Y:S04]  /*cb40*/  LDL.64 R100, [R1+0x88] ;  /* 0x0000880001647983 */ /* 0x000f280000100a00 */
[----:B------:R-:W5:Y:S01]  /*cb50*/  LDL R4, [R1+0x9c] ;  /* 0x00009c0001047983 */ /* 0x000f620000100800 */
[----:B------:R-:W-:-:S02]  /*cb60*/  IMAD.MOV.U32 R0, RZ, RZ, 0x1 ;  /* 0x00000001ff007424 */ /* 0x000fc400078e00ff */
[----:B------:R-:W-:Y:S01]  /*cb70*/  IMAD.IADD R3, R251, 0x1, R241 ;  /* 0x00000001fb037824 */ /* 0x000fe200078e02f1 */
[----:B---3--:R-:W3:Y:S02]  /*cb80*/  LDL.64 R98, [R1+0x80] ;  /* 0x0000800001627983 */ /* 0x008ee40000100a00 */
[----:B------:R-:W-:Y:S02]  /*cb90*/  ISETP.NE.AND P0, PT, R0, c[0x0][0x2b8], PT ;  /* 0x0000ae0000007a0c */ /* 0x000fe40003f05270 */
[C---:B------:R-:W-:Y:S01]  /*cba0*/  ISETP.GT.AND P1, PT, R3.reuse, 0x2f, PT ;  /* 0x0000002f0300780c */ /* 0x040fe20003f24270 */
[----:B------:R-:W-:Y:S01]  /*cbb0*/  IMAD.MOV.U32 R224, RZ, RZ, RZ ;  /* 0x000000ffffe07224 */ /* 0x000fe200078e00ff */
[----:B------:R-:W3:Y:S01]  /*cbc0*/  LDL R13, [R1+0x98] ;  /* 0x00009800010d7983 */ /* 0x000ee20000100800 */
[----:B--2---:R-:W-:-:S04]  /*cbd0*/  IADD3 R2, R3, R136, R2 ;  /* 0x0000008803027210 */ /* 0x004fc80007ffe002 */
[----:B------:R-:W-:-:S05]  /*cbe0*/  IADD3 R2, R2, -0x30, RZ ;  /* 0xffffffd002027810 */ /* 0x000fca0007ffe0ff */
[----:B------:R-:W-:-:S04]  /*cbf0*/  @P0 IMAD.HI.U32 R3, R2, c[0x0][0x2bc], RZ ;  /* 0x0000af0002030a27 */ /* 0x000fc800078e00ff */
[----:B------:R-:W-:Y:S01]  /*cc00*/  IMAD.MOV.U32 R0, RZ, RZ, R2 ;  /* 0x000000ffff007224 */ /* 0x000fe200078e0002 */
[----:B------:R-:W-:-:S04]  /*cc10*/  @P0 SHF.R.U32.HI R0, RZ, c[0x0][0x2c0], R3 ;  /* 0x0000b000ff000a19 */ /* 0x000fc80000011603 */
[----:B----4-:R-:W-:-:S04]  /*cc20*/  @!P1 IADD3 R3, P0, R0, R100, RZ ;  /* 0x0000006400039210 */ /* 0x010fc80007f1e0ff */
[----:B-----5:R-:W-:Y:S02]  /*cc30*/  @!P1 LEA.HI.X.SX32 R4, R0, R4, 0x1, P0 ;  /* 0x0000000400049211 */ /* 0x020fe400000f0eff */
[----:B------:R-:W-:-:S04]  /*cc40*/  @!P1 LEA R8, P0, R3, c[0x0][0x2a0], 0x2 ;  /* 0x0000a80003089a11 */ /* 0x000fc800078010ff */
[----:B------:R-:W-:-:S05]  /*cc50*/  @!P1 LEA.HI.X R9, R3, c[0x0][0x2a4], R4, 0x2, P0 ;  /* 0x0000a90003099a11 */ /* 0x000fca00000f1404 */
[----:B------:R-:W2:Y:S01]  /*cc60*/  @!P1 LDG.E R224, [R8.64] ;  /* 0x0000000a08e09981 */ /* 0x000ea2000c1e1900 */
[----:B------:R-:W-:Y:S01]  /*cc70*/  IMAD.MOV R226, RZ, RZ, -R0 ;  /* 0x000000ffffe27224 */ /* 0x000fe200078e0a00 */
[----:B------:R-:W-:-:S03]  /*cc80*/  IADD3 R14, -R241, 0x30, RZ ;  /* 0x00000030f10e7810 */ /* 0x000fc60007ffe1ff */
        /* <DEDUP_REMOVED lines=8> */
[----:B------:R-:W-:-:S04]  /*cd10*/  IMAD R0, R0, c[0x0][0x1f0], RZ ;  /* 0x00007c0000007a24 */ /* 0x000fc800078e02ff */
[----:B------:R-:W-:Y:S01]  /*cd20*/  IMAD R6, R224, c[0x0][0x1f4], R0 ;  /* 0x00007d00e0067a24 */ /* 0x000fe200078e0200 */
[----:B---3--:R-:W-:-:S04]  /*cd30*/  IADD3 R0, P0, R98, R2, RZ ;  /* 0x0000000262007210 */ /* 0x008fc80007f1e0ff */
[----:B------:R-:W-:Y:S02]  /*cd40*/  IADD3.X R6, R13, R3, R6, P0, !PT ;  /* 0x000000030d067210 */ /* 0x000fe400007fe406 */
[----:B------:R-:W-:-:S04]  /*cd50*/  LEA R13, P0, R0, c[0x0][0x1c8], 0x1 ;  /* 0x00007200000d7a11 */ /* 0x000fc800078008ff */
[----:B------:R-:W-:Y:S02]  /*cd60*/  LEA.HI.X R6, R0, c[0x0][0x1cc], R6, 0x1, P0 ;  /* 0x0000730000067a11 */ /* 0x000fe400000f0c06 */
[----:B------:R-:W-:Y:S01]  /*cd70*/  ISETP.GE.AND P0, PT, R14, 0x1, PT ;  /* 0x000000010e00780c */ /* 0x000fe20003f06270 */
[----:B------:R-:W-:Y:S10]  /*cd80*/  BRA.DIV ~URZ, `(.L_x_2363) ;  /* 0x00013bb27f007947 */ /* 0x000ff4000b800000 */
[----:B------:R2:W3:Y:S02]  /*cd90*/  SHFL.IDX PT, R4, R6, RZ, 0x181f ;  /* 0x00181fff06047589 */ /* 0x0004e400000e0000 */
.L_x_2524:
[----:B------:R-:W-:Y:S05]  /*cda0*/  BRA.DIV ~URZ, `(.L_x_2364) ;  /* 0x00013c027f007947 */ /* 0x000fea000b800000 */
[----:B------:R4:W2:Y:S02]  /*cdb0*/  SHFL.IDX PT, R0, R13, RZ, 0x181f ;  /* 0x00181fff0d007589 */ /* 0x0008a400000e0000 */
.L_x_2525:
[----:B------:R-:W-:Y:S01]  /*cdc0*/  BSSY B0, `(.L_x_2365) ;  /* 0x0000019000007945 */ /* 0x000fe20003800000 */
[----:B------:R-:W-:Y:S05]  /*cdd0*/  @!P0 BRA `(.L_x_2366) ;  /* 0x0000017000008947 */ /* 0x000fea0003800000 */
[----:B------:R-:W-:Y:S02]  /*cde0*/  SHF.R.S32.HI R2, RZ, 0x1f, R215 ;  /* 0x0000001fff027819 */ /* 0x000fe400000114d7 */
[C---:B--2---:R-:W-:Y:S02]  /*cdf0*/  LEA R16, P0, R215.reuse, R0, 0x1 ;  /* 0x00000000d7107211 */ /* 0x044fe400078008ff */
[C---:B------:R-:W-:Y:S02]  /*ce00*/  IADD3 R22, R215.reuse, 0x40, RZ ;  /* 0x00000040d7167810 */ /* 0x040fe40007ffe0ff */
[----:B---3--:R-:W-:-:S02]  /*ce10*/  LEA.HI.X R17, R215, R4, R2, 0x1, P0 ;  /* 0x00000004d7117211 */ /* 0x008fc400000f0c02 */
[C---:B------:R-:W-:Y:S02]  /*ce20*/  LEA R10, P0, R232.reuse, R0, 0x1 ;  /* 0x00000000e80a7211 */ /* 0x040fe400078008ff */
[C---:B------:R-:W-:Y:S02]  /*ce30*/  IADD3 R20, R215.reuse, 0x80, RZ ;  /* 0x00000080d7147810 */ /* 0x040fe40007ffe0ff */
[C---:B------:R-:W-:Y:S02]  /*ce40*/  IADD3 R18, R215.reuse, 0xc0, RZ ;  /* 0x000000c0d7127810 */ /* 0x040fe40007ffe0ff */
[----:B------:R-:W-:Y:S02]  /*ce50*/  ISETP.GE.AND P4, PT, R215, c[0x0][0x1d4], PT ;  /* 0x00007500d7007a0c */ /* 0x000fe40003f86270 */
[----:B------:R-:W-:Y:S02]  /*ce60*/  LEA.HI.X R11, R232, R4, R244, 0x1, P0 ;  /* 0x00000004e80b7211 */ /* 0x000fe400000f0cf4 */
[----:B------:R-:W-:-:S02]  /*ce70*/  ISETP.GE.AND P3, PT, R22, c[0x0][0x1d4], PT ;  /* 0x0000750016007a0c */ /* 0x000fc40003f66270 */
[C---:B------:R-:W-:Y:S02]  /*ce80*/  LEA R8, P0, R231.reuse, R0, 0x1 ;  /* 0x00000000e7087211 */ /* 0x040fe400078008ff */
[----:B------:R-:W-:Y:S02]  /*ce90*/  ISETP.GE.AND P2, PT, R20, c[0x0][0x1d4], PT ;  /* 0x0000750014007a0c */ /* 0x000fe40003f46270 */
[----:B------:R-:W-:Y:S02]  /*cea0*/  ISETP.GE.AND P1, PT, R18, c[0x0][0x1d4], PT ;  /* 0x0000750012007a0c */ /* 0x000fe40003f26270 */
[----:B------:R-:W-:Y:S01]  /*ceb0*/  LEA.HI.X R9, R231, R4, R243, 0x1, P0 ;  /* 0x00000004e7097211 */ /* 0x000fe200000f0cf3 */
[----:B------:R-:W-:Y:S01]  /*cec0*/  @!PT LDS RZ, [RZ] ;  /* 0x00000000fffff984 */ /* 0x000fe20000000800 */
[----:B------:R-:W-:Y:S01]  /*ced0*/  @!PT LDS RZ, [RZ] ;  /* 0x00000000fffff984 */ /* 0x000fe20000000800 */
[----:B------:R-:W-:Y:S01]  /*cee0*/  @!PT LDS RZ, [RZ] ;  /* 0x00000000fffff984 */ /* 0x000fe20000000800 */
[----:B------:R2:W-:Y:S01]  /*cef0*/  LDGSTS.E.BYPASS.LTC128B.128 [R214+0xa080], [R16.64], !P4 ;  /* 0x0a08000010d67fae */ /* 0x0005e2000e101d4a */
[----:B------:R-:W-:-:S03]  /*cf00*/  LEA R2, P0, R230, R0, 0x1 ;  /* 0x00000000e6027211 */ /* 0x000fc600078008ff */
[----:B------:R2:W-:Y:S01]  /*cf10*/  LDGSTS.E.BYPASS.LTC128B.128 [R214+0xb880], [R10.64], !P3 ;  /* 0x0b8800000ad67fae */ /* 0x0005e2000d901d4a */
[----:B------:R-:W-:-:S03]  /*cf20*/  LEA.HI.X R3, R230, R4, R242, 0x1, P0 ;  /* 0x00000004e6037211 */ /* 0x000fc600000f0cf2 */
[----:B------:R2:W-:Y:S04]  /*cf30*/  LDGSTS.E.BYPASS.LTC128B.128 [R214+0xd080], [R8.64], !P2 ;  /* 0x0d08000008d67fae */ /* 0x0005e8000d101d4a */
[----:B------:R2:W-:Y:S02]  /*cf40*/  LDGSTS.E.BYPASS.LTC128B.128 [R214+0xe880], [R2.64], !P1 ;  /* 0x0e88000002d67fae */ /* 0x0005e4000c901d4a */
.L_x_2366:
[----:B------:R-:W-:Y:S05]  /*cf50*/  BSYNC B0 ;  /* 0x0000000000007941 */ /* 0x000fea0003800000 */
.L_x_2365:
[----:B------:R-:W-:Y:S05]  /*cf60*/  BRA.DIV ~URZ, `(.L_x_2367) ;  /* 0x00013ab27f007947 */ /* 0x000fea000b800000 */
[----:B---3--:R3:W4:Y:S04]  /*cf70*/  SHFL.IDX PT, R4, R6, 0x1, 0x181f ;  /* 0x00381f0006047f89 */ /* 0x00872800000e0000 */
[----:B--2---:R3:W2:Y:S02]  /*cf80*/  SHFL.IDX PT, R0, R13, 0x1, 0x181f ;  /* 0x00381f000d007f89 */ /* 0x0046a400000e0000 */
.L_x_2526:
[----:B------:R-:W-:-:S13]  /*cf90*/  ISETP.GE.AND P0, PT, R14, 0x21, PT ;  /* 0x000000210e00780c */ /* 0x000fda0003f06270 */
[----:B------:R-:W-:Y:S05]  /*cfa0*/  @!P0 BRA `(.L_x_2362) ;  /* 0x0000017000008947 */ /* 0x000fea0003800000 */
[----:B------:R-:W-:Y:S02]  /*cfb0*/  SHF.R.S32.HI R2, RZ, 0x1f, R215 ;  /* 0x0000001fff027819 */ /* 0x000fe400000114d7 */
[C---:B--2---:R-:W-:Y:S02]  /*cfc0*/  LEA R16, P0, R215.reuse, R0, 0x1 ;  /* 0x00000000d7107211 */ /* 0x044fe400078008ff */
[C---:B------:R-:W-:Y:S02]  /*cfd0*/  IADD3 R18, R215.reuse, 0x40, RZ ;  /* 0x00000040d7127810 */ /* 0x040fe40007ffe0ff */
[C---:B----4-:R-:W-:Y:S02]  /*cfe0*/  LEA.HI.X R17, R215.reuse, R4, R2, 0x1, P0 ;  /* 0x00000004d7117211 */ /* 0x050fe400000f0c02 */
[----:B------:R-:W-:Y:S02]  /*cff0*/  LEA R10, P0, R232, R0, 0x1 ;  /* 0x00000000e80a7211 */ /* 0x000fe400078008ff */
[----:B---3--:R-:W-:-:S02]  /*d000*/  IADD3 R13, R215, 0x80, RZ ;  /* 0x00000080d70d7810 */ /* 0x008fc40007ffe0ff */
[C---:B------:R-:W-:Y:S02]  /*d010*/  IADD3 R6, R215.reuse, 0xc0, RZ ;  /* 0x000000c0d7067810 */ /* 0x040fe40007ffe0ff */
[----:B------:R-:W-:Y:S02]  /*d020*/  ISETP.GE.AND P4, PT, R215, c[0x0][0x1d4], PT ;  /* 0x00007500d7007a0c */ /* 0x000fe40003f86270 */
[----:B------:R-:W-:Y:S02]  /*d030*/  LEA.HI.X R11, R232, R4, R244, 0x1, P0 ;  /* 0x00000004e80b7211 */ /* 0x000fe400000f0cf4 */
[----:B------:R-:W-:Y:S02]  /*d040*/  ISETP.GE.AND P3, PT, R18, c[0x0][0x1d4], PT ;  /* 0x0000750012007a0c */ /* 0x000fe40003f66270 */
[----:B------:R-:W-:Y:S02]  /*d050*/  LEA R8, P0, R231, R0, 0x1 ;  /* 0x00000000e7087211 */ /* 0x000fe400078008ff */
[----:B------:R-:W-:-:S02]  /*d060*/  ISETP.GE.AND P2, PT, R13, c[0x0][0x1d4], PT ;  /* 0x000075000d007a0c */ /* 0x000fc40003f46270 */
        /* <DEDUP_REMOVED lines=11> */
.L_x_2362:
[----:B--2-4-:R-:W-:Y:S05]  /*d120*/  BSYNC B1 ;  /* 0x0000000000017941 */ /* 0x014fea0003800000 */
.L_x_2361:
[----:B---3--:R-:W2:Y:S01]  /*d130*/  LDL R9, [R1+0x4] ;  /* 0x0000040001097983 */ /* 0x008ea20000100800 */
[----:B------:R-:W-:Y:S01]  /*d140*/  SHF.R.S32.HI R0, RZ, 0x1f, R96 ;  /* 0x0000001fff007819 */ /* 0x000fe20000011460 */
[----:B------:R-:W-:Y:S02]  /*d150*/  IMAD.MOV.U32 R11, RZ, RZ, 0x1 ;  /* 0x00000001ff0b7424 */ /* 0x000fe400078e00ff */
[----:B------:R-:W0:Y:S01]  /*d160*/  LDGDEPBAR ;  /* 0x00000000000079af */ /* 0x000e220000000000 */
[CC--:B------:R-:W-:Y:S02]  /*d170*/  LEA.HI R2, R0.reuse, R96.reuse, RZ, 0x2 ;  /* 0x0000006000027211 */ /* 0x0c0fe400078f10ff */
[----:B------:R-:W-:-:S02]  /*d180*/  LEA.HI R0, R0, R96, RZ, 0x5 ;  /* 0x0000006000007211 */ /* 0x000fc400078f28ff */
[----:B------:R-:W-:Y:S02]  /*d190*/  LOP3.LUT R2, R2, 0xfffffffc, RZ, 0xc0, !PT ;  /* 0xfffffffc02027812 */ /* 0x000fe400078ec0ff */
[----:B------:R-:W-:Y:S02]  /*d1a0*/  LOP3.LUT R3, R0, 0xffffffe0, RZ, 0xc0, !PT ;  /* 0xffffffe000037812 */ /* 0x000fe400078ec0ff */
[----:B------:R-:W-:Y:S01]  /*d1b0*/  SHF.R.S32.HI R4, RZ, 0x5, R0 ;  /* 0x00000005ff047819 */ /* 0x000fe20000011400 */
[C---:B------:R-:W-:Y:S01]  /*d1c0*/  IMAD.IADD R2, R96.reuse, 0x1, -R2 ;  /* 0x0000000160027824 */ /* 0x040fe200078e0a02 */
[----:B------:R-:W-:Y:S01]  /*d1d0*/  SHF.R.S32.HI R6, RZ, 0x1f, R0 ;  /* 0x0000001fff067819 */ /* 0x000fe20000011400 */
[----:B------:R-:W-:Y:S01]  /*d1e0*/  IMAD.IADD R0, R96, 0x1, -R3 ;  /* 0x0000000160007824 */ /* 0x000fe200078e0a03 */
[----:B------:R-:W-:Y:S02]  /*d1f0*/  ISETP.NE.AND P0, PT, R11, c[0x0][0x2c4], PT ;  /* 0x0000b1000b007a0c */ /* 0x000fe40003f05270 */
[----:B------:R-:W-:-:S02]  /*d200*/  LEA.HI R6, R6, R4, RZ, 0x3 ;  /* 0x0000000406067211 */ /* 0x000fc400078f18ff */
[----:B------:R-:W-:Y:S02]  /*d210*/  LEA.HI R3, R2, R2, RZ, 0x1 ;  /* 0x0000000202037211 */ /* 0x000fe400078f08ff */
[----:B------:R-:W-:Y:S02]  /*d220*/  LOP3.LUT R8, R6, 0xffffff8, RZ, 0xc0, !PT ;  /* 0x0ffffff806087812 */ /* 0x000fe400078ec0ff */
[----:B------:R-:W-:Y:S02]  /*d230*/  SHF.R.S32.HI R10, RZ, 0x1f, R0 ;  /* 0x0000001fff0a7819 */ /* 0x000fe40000011400 */
[----:B------:R-:W-:Y:S01]  /*d240*/  LOP3.LUT R6, R3, 0x1ffffffe, RZ, 0xc0, !PT ;  /* 0x1ffffffe03067812 */ /* 0x000fe200078ec0ff */
[----:B------:R-:W-:Y:S01]  /*d250*/  IMAD.IADD R4, R4, 0x1, -R8 ;  /* 0x0000000104047824 */ /* 0x000fe200078e0a08 */
[----:B------:R-:W-:Y:S02]  /*d260*/  LEA.HI R3, R10, R0, RZ, 0x2 ;  /* 0x000000000a037211 */ /* 0x000fe400078f10ff */
[----:B------:R-:W-:Y:S01]  /*d270*/  LOP3.LUT R8, RZ, c[0x0][0x324], RZ, 0x33, !PT ;  /* 0x0000c900ff087a12 */ /* 0x000fe200078e33ff */
[----:B------:R-:W-:Y:S01]  /*d280*/  IMAD.SHL.U32 R13, R4, 0x10, RZ ;  /* 0x00000010040d7824 */ /* 0x000fe200078e00ff */
[----:B------:R-:W-:Y:S01]  /*d290*/  SHF.R.S32.HI R14, RZ, 0x2, R3 ;  /* 0x00000002ff0e7819 */ /* 0x000fe20000011403 */
[----:B------:R-:W-:Y:S01]  /*d2a0*/  IMAD.IADD R2, R2, 0x1, -R6 ;  /* 0x0000000102027824 */ /* 0x000fe200078e0a06 */
[----:B------:R-:W-:-:S02]  /*d2b0*/  LOP3.LUT R3, R3, 0x7ffffffc, RZ, 0xc0, !PT ;  /* 0x7ffffffc03037812 */ /* 0x000fc400078ec0ff */
[----:B------:R-:W-:Y:S01]  /*d2c0*/  STL [R1+0x90], R13 ;  /* 0x0000900d01007387 */ /* 0x000fe20000100800 */
[----:B------:R-:W-:Y:S02]  /*d2d0*/  IMAD.SHL.U32 R6, R2, 0x8, RZ ;  /* 0x0000000802067824 */ /* 0x000fe400078e00ff */
[----:B------:R-:W-:Y:S01]  /*d2e0*/  IMAD.IADD R2, R0, 0x1, -R3 ;  /* 0x0000000100027824 */ /* 0x000fe200078e0a03 */
[----:B------:R-:W-:Y:S01]  /*d2f0*/  STL [R1+0x94], R14 ;  /* 0x0000940e01007387 */ /* 0x000fe20000100800 */
[----:B------:R-:W-:Y:S02]  /*d300*/  IMAD.IADD R0, R104, 0x1, R5 ;  /* 0x0000000168007824 */ /* 0x000fe400078e0205 */
[----:B------:R-:W-:Y:S01]  /*d310*/  IMAD.SHL.U32 R247, R2, 0x2, RZ ;  /* 0x0000000202f77824 */ /* 0x000fe200078e00ff */
[----:B------:R3:W-:Y:S03]  /*d320*/  STL [R1+0x7c], R6 ;  /* 0x00007c0601007387 */ /* 0x0007e60000100800 */
[----:B------:R-:W-:Y:S01]  /*d330*/  IMAD.IADD R10, R104, 0x1, -R247 ;  /* 0x00000001680a7824 */ /* 0x000fe200078e0af7 */
[----:B------:R-:W-:-:S05]  /*d340*/  IADD3 R2, -R247, 0x1, R0 ;  /* 0x00000001f7027810 */ /* 0x000fca0007ffe100 */
[----:B------:R-:W-:-:S04]  /*d350*/  IMAD.IADD R2, R2, 0x1, -R240 ;  /* 0x0000000102027824 */ /* 0x000fc800078e0af0 */
[----:B------:R-:W-:Y:S02]  /*d360*/  IMAD.IADD R8, R2, 0x1, R8 ;  /* 0x0000000102087824 */ /* 0x000fe400078e0208 */
[----:B--2---:R-:W-:Y:S02]  /*d370*/  IMAD R4, R9, 0x80, R14 ;  /* 0x0000008009047824 */ /* 0x004fe400078e020e */
[----:B------:R-:W-:-:S03]  /*d380*/  IMAD.IADD R9, R0, 0x1, -R247 ;  /* 0x0000000100097824 */ /* 0x000fc600078e0af7 */
[----:B------:R-:W-:Y:S02]  /*d390*/  IADD3 R4, R6, R4, R13 ;  /* 0x0000000406047210 */ /* 0x000fe40007ffe00d */
[----:B---3--:R-:W-:-:S03]  /*d3a0*/  IADD3 R6, R2, c[0x0][0x328], RZ ;  /* 0x0000ca0002067a10 */ /* 0x008fc60007ffe0ff */
[----:B------:R-:W-:-:S05]  /*d3b0*/  @P0 IMAD.HI.U32 R3, R4, c[0x0][0x2c8], RZ ;  /* 0x0000b20004030a27 */ /* 0x000fca00078e00ff */
[----:B------:R-:W-:Y:S01]  /*d3c0*/  @P0 SHF.R.U32.HI R4, RZ, c[0x0][0x2cc], R3 ;  /* 0x0000b300ff040a19 */ /* 0x000fe20000011603 */
[----:B------:R-:W-:Y:S05]  /*d3d0*/  BRA.DIV ~URZ, `(.L_x_2368) ;  /* 0x000137127f007947 */ /* 0x000fea000b800000 */
[----:B------:R2:W3:Y:S02]  /*d3e0*/  SHFL.IDX PT, R3, R4, RZ, 0x1c1f ;  /* 0x001c1fff04037589 */ /* 0x0004e400000e0000 */
.L_x_2527:
[----:B------:R-:W-:Y:S01]  /*d3f0*/  IMAD.MOV.U32 R13, RZ, RZ, 0x1 ;  /* 0x00000001ff0d7424 */ /* 0x000fe200078e00ff */
[----:B------:R-:W-:Y:S01]  /*d400*/  LOP3.LUT R213, R213, 0xffffefff, RZ, 0xc0, !PT ;  /* 0xffffefffd5d57812 */ /* 0x000fe200078ec0ff */
[--C-:B---3--:R-:W-:Y:S02]  /*d410*/  IMAD.IADD R2, R6, 0x1, R3.reuse ;  /* 0x0000000106027824 */ /* 0x108fe400078e0203 */
[----:B------:R-:W-:Y:S01]  /*d420*/  IMAD.IADD R0, R8, 0x1, R3 ;  /* 0x0000000108007824 */ /* 0x000fe200078e0203 */
[----:B------:R-:W-:Y:S02]  /*d430*/  ISETP.LE.AND P0, PT, R13, c[0x0][0x32c], PT ;  /* 0x0000cb000d007a0c */ /* 0x000fe40003f03270 */
[----:B------:R-:W-:-:S11]  /*d440*/  IMNMX R2, R9, R2, PT ;  /* 0x0000000209027217 */ /* 0x000fd60003800200 */
[----:B------:R-:W-:Y:S01]  /*d450*/  @P0 LOP3.LUT R213, R213, 0x1000, RZ, 0xfc, !PT ;  /* 0x00001000d5d50812 */ /* 0x000fe200078efcff */
[----:B------:R-:W-:Y:S05]  /*d460*/  @!P0 BRA `(.L_x_2369) ;  /* 0x0000012000008947 */ /* 0x000fea0003800000 */
[----:B------:R-:W-:Y:S01]  /*d470*/  IADD3 R3, -R240, R5, R3 ;  /* 0x00000005f0037210 */ /* 0x000fe20007ffe103 */
[----:B------:R-:W-:Y:S03]  /*d480*/  BSSY B0, `(.L_x_2370) ;  /* 0x000000c000007945 */ /* 0x000fe60003800000 */
[----:B------:R-:W-:-:S13]  /*d490*/  ISETP.GT.AND P0, PT, R3, -0x1, PT ;  /* 0xffffffff0300780c */ /* 0x000fda0003f04270 */
[----:B------:R-:W-:Y:S05]  /*d4a0*/  @P0 BRA `(.L_x_2371) ;  /* 0x0000006000000947 */ /* 0x000fea0003800000 */
[----:B------:R-:W-:Y:S02]  /*d4b0*/  ISETP.NE.AND P0, PT, R13, c[0x0][0x32c], PT ;  /* 0x0000cb000d007a0c */ /* 0x000fe40003f05270 */
[----:B------:R-:W-:-:S11]  /*d4c0*/  LOP3.LUT R3, RZ, R3, RZ, 0x33, !PT ;  /* 0x00000003ff037212 */ /* 0x000fd600078e33ff */
[----:B------:R-:W-:-:S05]  /*d4d0*/  @P0 IMAD.HI.U32 R11, R3, c[0x0][0x330], RZ ;  /* 0x0000cc00030b0a27 */ /* 0x000fca00078e00ff */
[----:B------:R-:W-:-:S04]  /*d4e0*/  @P0 SHF.R.U32.HI R3, RZ, c[0x0][0x334], R11 ;  /* 0x0000cd00ff030a19 */ /* 0x000fc8000001160b */
[----:B------:R-:W-:Y:S01]  /*d4f0*/  LOP3.LUT R3, RZ, R3, RZ, 0x33, !PT ;  /* 0x00000003ff037212 */ /* 0x000fe200078e33ff */
[----:B------:R-:W-:Y:S05]  /*d500*/  BRA `(.L_x_2372) ;  /* 0x0000003000007947 */ /* 0x000fea0003800000 */
.L_x_2371:
[----:B------:R-:W-:-:S13]  /*d510*/  ISETP.NE.AND P0, PT, R13, c[0x0][0x32c], PT ;  /* 0x0000cb000d007a0c */ /* 0x000fda0003f05270 */
[----:B------:R-:W-:-:S05]  /*d520*/  @P0 IMAD.HI.U32 R11, R3, c[0x0][0x330], RZ ;  /* 0x0000cc00030b0a27 */ /* 0x000fca00078e00ff */
[----:B------:R-:W-:Y:S02]  /*d530*/  @P0 SHF.R.U32.HI R3, RZ, c[0x0][0x334], R11 ;  /* 0x0000cd00ff030a19 */ /* 0x000fe4000001160b */
.L_x_2372:
[----:B------:R-:W-:Y:S05]  /*d540*/  BSYNC B0 ;  /* 0x0000000000007941 */ /* 0x000fea0003800000 */
.L_x_2370:
[----:B------:R-:W-:-:S05]  /*d550*/  IMAD R3, R3, c[0x0][0x32c], R10 ;  /* 0x0000cb0003037a24 */ /* 0x000fca00078e020a */
[----:B------:R-:W-:Y:S02]  /*d560*/  IADD3 R11, R3, c[0x0][0x32c], RZ ;  /* 0x0000cb00030b7a10 */ /* 0x000fe40007ffe0ff */
[----:B------:R-:W-:Y:S02]  /*d570*/  IMNMX R0, R0, R3, !PT ;  /* 0x0000000300007217 */ /* 0x000fe40007800200 */
[----:B------:R-:W-:Y:S02]  /*d580*/  IMNMX R2, R2, R11, PT ;  /* 0x0000000b02027217 */ /* 0x000fe40003800200 */
.L_x_2369:
[C---:B------:R-:W-:Y:S02]  /*d590*/  ISETP.GE.AND P0, PT, R104.reuse, 0x2, PT ;  /* 0x000000026800780c */ /* 0x040fe40003f06270 */
[----:B------:R-:W-:Y:S02]  /*d5a0*/  LOP3.LUT R213, R213, 0xfffffff7, RZ, 0xc0, !PT ;  /* 0xfffffff7d5d57812 */ /* 0x000fe400078ec0ff */
[C---:B------:R-:W-:Y:S02]  /*d5b0*/  ISETP.GE.AND P1, PT, R104.reuse, 0x9, PT ;  /* 0x000000096800780c */ /* 0x040fe40003f26270 */
[----:B------:R-:W-:-:S02]  /*d5c0*/  ISETP.GE.AND P6, PT, R104, 0x12, PT ;  /* 0x000000126800780c */ /* 0x000fc40003fc6270 */
[C---:B------:R-:W-:Y:S02]  /*d5d0*/  ISETP.GE.AND P5, PT, R104.reuse, 0x19, PT ;  /* 0x000000196800780c */ /* 0x040fe40003fa6270 */
[C---:B------:R-:W-:Y:S02]  /*d5e0*/  ISETP.GE.AND P4, PT, R104.reuse, 0x1a, PT ;  /* 0x0000001a6800780c */ /* 0x040fe40003f86270 */
[----:B------:R-:W-:Y:S02]  /*d5f0*/  ISETP.GE.AND P3, PT, R104, 0x21, PT ;  /* 0x000000216800780c */ /* 0x000fe40003f66270 */
[----:B------:R-:W-:Y:S02]  /*d600*/  @P0 LOP3.LUT R213, R213, 0x8, RZ, 0xfc, !PT ;  /* 0x00000008d5d50812 */ /* 0x000fe400078efcff */
[----:B------:R-:W-:Y:S02]  /*d610*/  ISETP.GT.AND P0, PT, R0, 0x1, !P0 ;  /* 0x000000010000780c */ /* 0x000fe40004704270 */
[----:B------:R-:W-:-:S02]  /*d620*/  LOP3.LUT R213, R213, 0xfffffffb, RZ, 0xc0, !PT ;  /* 0xfffffffbd5d57812 */ /* 0x000fc400078ec0ff */
[----:B------:R-:W-:Y:S02]  /*d630*/  ISETP.LT.OR P0, PT, R2, 0x2, P0 ;  /* 0x000000020200780c */ /* 0x000fe40000701670 */
[----:B------:R-:W-:Y:S02]  /*d640*/  @P1 LOP3.LUT R213, R213, 0x4, RZ, 0xfc, !PT ;  /* 0x00000004d5d51812 */ /* 0x000fe400078efcff */
[----:B------:R-:W-:Y:S02]  /*d650*/  FSEL R20, R57, -INF , !P0 ;  /* 0xff80000039147808 */ /* 0x000fe40004000000 */
[----:B------:R-:W-:Y:S02]  /*d660*/  ISETP.GT.AND P0, PT, R0, 0x8, !P1 ;  /* 0x000000080000780c */ /* 0x000fe40004f04270 */
[----:B------:R-:W-:Y:S02]  /*d670*/  ISETP.GE.AND P1, PT, R104, 0xa, PT ;  /* 0x0000000a6800780c */ /* 0x000fe40003f26270 */
[----:B------:R-:W-:-:S02]  /*d680*/  ISETP.LT.OR P0, PT, R2, 0x9, P0 ;  /* 0x000000090200780c */ /* 0x000fc40000701670 */
[----:B------:R-:W-:Y:S02]  /*d690*/  LOP3.LUT R213, R213, 0xfffffffd, RZ, 0xc0, !PT ;  /* 0xfffffffdd5d57812 */ /* 0x000fe400078ec0ff */
[----:B-1----:R-:W-:Y:S02]  /*d6a0*/  FSEL R22, R52, -INF , !P0 ;  /* 0xff80000034167808 */ /* 0x002fe40004000000 */
[----:B------:R-:W-:Y:S02]  /*d6b0*/  ISETP.GT.AND P0, PT, R0, 0x9, !P1 ;  /* 0x000000090000780c */ /* 0x000fe40004f04270 */
[----:B------:R-:W-:Y:S02]  /*d6c0*/  ISETP.GE.AND P2, PT, R104, 0x22, PT ;  /* 0x000000226800780c */ /* 0x000fe40003f46270 */
[----:B------:R-:W-:Y:S02]  /*d6d0*/  ISETP.LT.OR P0, PT, R2, 0xa, P0 ;  /* 0x0000000a0200780c */ /* 0x000fe40000701670 */
[----:B------:R-:W-:-:S02]  /*d6e0*/  @P1 LOP3.LUT R213, R213, 0x2, RZ, 0xfc, !PT ;  /* 0x00000002d5d51812 */ /* 0x000fc400078efcff */
[----:B------:R-:W-:Y:S02]  /*d6f0*/  ISETP.GE.AND P1, PT, R104, 0x11, PT ;  /* 0x000000116800780c */ /* 0x000fe40003f26270 */
[----:B------:R-:W-:Y:S02]  /*d700*/  FSEL R23, R45, -INF , !P0 ;  /* 0xff8000002d177808 */ /* 0x000fe40004000000 */
[----:B------:R-:W-:Y:S02]  /*d710*/  ISETP.GT.AND P0, PT, R0, 0x10, !P1 ;  /* 0x000000100000780c */ /* 0x000fe40004f04270 */
[----:B------:R-:W-:Y:S02]  /*d720*/  LOP3.LUT R213, R213, 0xfffffffe, RZ, 0xc0, !PT ;  /* 0xfffffffed5d57812 */ /* 0x000fe400078ec0ff */
        /* <DEDUP_REMOVED lines=31> */
[----:B------:R-:W-:-:S04]  /*d920*/  ISETP.GT.AND P0, PT, R0, 0x29, !P0 ;  /* 0x000000290000780c */ /* 0x000fc80004704270 */
[----:B------:R-:W-:-:S04]  /*d930*/  ISETP.LT.OR P0, PT, R2, 0x2a, P0 ;  /* 0x0000002a0200780c */ /* 0x000fc80000701670 */
[----:B------:R-:W-:Y:S01]  /*d940*/  FSEL R32, R32, -INF , !P0 ;  /* 0xff80000020207808 */ /* 0x000fe20004000000 */
[----:B------:R-:W-:Y:S06]  /*d950*/  BRA.DIV ~URZ, `(.L_x_2373) ;  /* 0x000132027f007947 */ /* 0x000fec000b800000 */
[----:B------:R1:W3:Y:S02]  /*d960*/  SHFL.IDX PT, R3, R4, 0x1, 0x1c1f ;  /* 0x003c1f0004037f89 */ /* 0x0002e400000e0000 */
.L_x_2528:
[----:B------:R-:W-:Y:S01]  /*d970*/  ISETP.LE.AND P0, PT, R13, c[0x0][0x32c], PT ;  /* 0x0000cb000d007a0c */ /* 0x000fe20003f03270 */
[--C-:B---3--:R-:W-:Y:S02]  /*d980*/  IMAD.IADD R2, R6, 0x1, R3.reuse ;  /* 0x0000000106027824 */ /* 0x108fe400078e0203 */
[----:B------:R-:W-:-:S03]  /*d990*/  IMAD.IADD R0, R8, 0x1, R3 ;  /* 0x0000000108007824 */ /* 0x000fc600078e0203 */
[----:B------:R-:W-:-:S07]  /*d9a0*/  IMNMX R2, R9, R2, PT ;  /* 0x0000000209027217 */ /* 0x000fce0003800200 */
        /* <DEDUP_REMOVED lines=12> */
.L_x_2376:
[----:B-12---:R-:W-:-:S04]  /*da70*/  MOV R4, 0x1 ;  /* 0x0000000100047802 */ /* 0x006fc80000000f00 */
[----:B------:R-:W-:-:S13]  /*da80*/  ISETP.NE.AND P0, PT, R4, c[0x0][0x32c], PT ;  /* 0x0000cb0004007a0c */ /* 0x000fda0003f05270 */
[----:B------:R-:W-:-:S05]  /*da90*/  @P0 IMAD.HI.U32 R4, R3, c[0x0][0x330], RZ ;  /* 0x0000cc0003040a27 */ /* 0x000fca00078e00ff */
[----:B------:R-:W-:Y:S02]  /*daa0*/  @P0 SHF.R.U32.HI R3, RZ, c[0x0][0x334], R4 ;  /* 0x0000cd00ff030a19 */ /* 0x000fe40000011604 */
.L_x_2377:
[----:B------:R-:W-:Y:S05]  /*dab0*/  BSYNC B0 ;  /* 0x0000000000007941 */ /* 0x000fea0003800000 */
.L_x_2375:
[----:B------:R-:W-:-:S05]  /*dac0*/  IMAD R3, R3, c[0x0][0x32c], R10 ;  /* 0x0000cb0003037a24 */ /* 0x000fca00078e020a */
[----:B------:R-:W-:Y:S02]  /*dad0*/  IADD3 R4, R3, c[0x0][0x32c], RZ ;  /* 0x0000cb0003047a10 */ /* 0x000fe40007ffe0ff */
[----:B------:R-:W-:Y:S02]  /*dae0*/  IMNMX R0, R0, R3, !PT ;  /* 0x0000000300007217 */ /* 0x000fe40007800200 */
[----:B------:R-:W-:Y:S02]  /*daf0*/  IMNMX R2, R2, R4, PT ;  /* 0x0000000402027217 */ /* 0x000fe40003800200 */
.L_x_2374:
[----:B------:R-:W-:Y:S02]  /*db00*/  LOP3.LUT P0, RZ, R213, 0x8, RZ, 0xc0, !PT ;  /* 0x00000008d5ff7812 */ /* 0x000fe4000780c0ff */
[----:B------:R-:W-:Y:S02]  /*db10*/  FMNMX.FTZ R13, R18, R20, !PT ;  /* 0x00000014120d7209 */ /* 0x000fe40007810000 */
[----:B------:R-:W-:Y:S02]  /*db20*/  ISETP.GT.AND P0, PT, R0, 0x1, !P0 ;  /* 0x000000010000780c */ /* 0x000fe40004704270 */
[----:B------:R-:W-:-:S02]  /*db30*/  FMNMX.FTZ R13, R22, R13, !PT ;  /* 0x0000000d160d7209 */ /* 0x000fc40007810000 */
[----:B------:R-:W-:Y:S02]  /*db40*/  ISETP.LT.OR P0, PT, R2, 0x2, P0 ;  /* 0x000000020200780c */ /* 0x000fe40000701670 */
[----:B------:R-:W-:Y:S02]  /*db50*/  FMNMX.FTZ R13, R23, R13, !PT ;  /* 0x0000000d170d7209 */ /* 0x000fe40007810000 */
[----:B------:R-:W-:Y:S02]  /*db60*/  FSEL R8, R59, -INF , !P0 ;  /* 0xff8000003b087808 */ /* 0x000fe40004000000 */
[----:B------:R-:W-:Y:S02]  /*db70*/  LOP3.LUT P0, RZ, R213, 0x4, RZ, 0xc0, !PT ;  /* 0x00000004d5ff7812 */ /* 0x000fe4000780c0ff */
[----:B------:R-:W-:Y:S02]  /*db80*/  FMNMX.FTZ R13, R25, R13, !PT ;  /* 0x0000000d190d7209 */ /* 0x000fe40007810000 */
[----:B------:R-:W-:-:S02]  /*db90*/  ISETP.GT.AND P0, PT, R0, 0x8, !P0 ;  /* 0x000000080000780c */ /* 0x000fc40004704270 */
[----:B------:R-:W-:Y:S02]  /*dba0*/  FMNMX.FTZ R13, R26, R13, !PT ;  /* 0x0000000d1a0d7209 */ /* 0x000fe40007810000 */
[----:B------:R-:W-:Y:S02]  /*dbb0*/  ISETP.LT.OR P0, PT, R2, 0x9, P0 ;  /* 0x000000090200780c */ /* 0x000fe40000701670 */
[----:B------:R-:W-:Y:S02]  /*dbc0*/  FMNMX.FTZ R13, R27, R13, !PT ;  /* 0x0000000d1b0d7209 */ /* 0x000fe40007810000 */
[----:B------:R-:W-:Y:S02]  /*dbd0*/  FSEL R9, R46, -INF , !P0 ;  /* 0xff8000002e097808 */ /* 0x000fe40004000000 */
[----:B------:R-:W-:Y:S02]  /*dbe0*/  LOP3.LUT P0, RZ, R213, 0x2, RZ, 0xc0, !PT ;  /* 0x00000002d5ff7812 */ /* 0x000fe4000780c0ff */
[----:B------:R-:W-:-:S02]  /*dbf0*/  FMNMX.FTZ R13, R28, R13, !PT ;  /* 0x0000000d1c0d7209 */ /* 0x000fc40007810000 */
[----:B------:R-:W-:Y:S02]  /*dc00*/  ISETP.GT.AND P0, PT, R0, 0x9, !P0 ;  /* 0x000000090000780c */ /* 0x000fe40004704270 */
[----:B------:R-:W-:Y:S02]  /*dc10*/  FMNMX.FTZ R13, R29, R13, !PT ;  /* 0x0000000d1d0d7209 */ /* 0x000fe40007810000 */
[----:B------:R-:W-:Y:S02]  /*dc20*/  ISETP.LT.OR P0, PT, R2, 0xa, P0 ;  /* 0x0000000a0200780c */ /* 0x000fe40000701670 */
[----:B------:R-:W-:Y:S02]  /*dc30*/  FMNMX.FTZ R13, R31, R13, !PT ;  /* 0x0000000d1f0d7209 */ /* 0x000fe40007810000 */
[----:B------:R-:W-:Y:S02]  /*dc40*/  FSEL R11, R47, -INF , !P0 ;  /* 0xff8000002f0b7808 */ /* 0x000fe40004000000 */
[----:B------:R-:W-:-:S02]  /*dc50*/  LOP3.LUT P0, RZ, R213, 0x1, RZ, 0xc0, !PT ;  /* 0x00000001d5ff7812 */ /* 0x000fc4000780c0ff */
[----:B------:R-:W-:Y:S02]  /*dc60*/  FMNMX.FTZ R13, R33, R13, !PT ;  /* 0x0000000d210d7209 */ /* 0x000fe40007810000 */
[----:B------:R-:W-:Y:S02]  /*dc70*/  ISETP.GT.AND P0, PT, R0, 0x10, !P0 ;  /* 0x000000100000780c */ /* 0x000fe40004704270 */
[----:B------:R-:W-:Y:S02]  /*dc80*/  FMNMX.FTZ R13, R32, R13, !PT ;  /* 0x0000000d200d7209 */ /* 0x000fe40007810000 */
        /* <DEDUP_REMOVED lines=19> */
[----:B------:R-:W-:-:S04]  /*ddc0*/  ISETP.GT.AND P0, PT, R0, RZ, !P1 ;  /* 0x000000ff0000720c */ /* 0x000fc80004f04270 */
[----:B------:R-:W-:-:S04]  /*ddd0*/  ISETP.LT.OR P0, PT, R2, 0x1, P0 ;  /* 0x000000010200780c */ /* 0x000fc80000701670 */
[----:B-12---:R-:W-:Y:S02]  /*dde0*/  FSEL R4, R58, -INF , !P0 ;  /* 0xff8000003a047808 */ /* 0x006fe40004000000 */
[----:B------:R-:W-:Y:S02]  /*ddf0*/  ISETP.GT.AND P0, PT, R0, 0x28, !P5 ;  /* 0x000000280000780c */ /* 0x000fe40006f04270 */
[----:B------:R-:W-:Y:S02]  /*de00*/  FMNMX.FTZ R6, R4, R8, !PT ;  /* 0x0000000804067209 */ /* 0x000fe40007810000 */
[----:B------:R-:W-:Y:S02]  /*de10*/  ISETP.LT.OR P0, PT, R2, 0x29, P0 ;  /* 0x000000290200780c */ /* 0x000fe40000701670 */
[----:B------:R-:W-:Y:S02]  /*de20*/  FMNMX.FTZ R6, R9, R6, !PT ;  /* 0x0000000609067209 */ /* 0x000fe40007810000 */
[----:B------:R-:W-:-:S02]  /*de30*/  FSEL R30, R30, -INF , !P0 ;  /* 0xff8000001e1e7808 */ /* 0x000fc40004000000 */
[----:B------:R-:W-:Y:S02]  /*de40*/  FMNMX.FTZ R6, R11, R6, !PT ;  /* 0x000000060b067209 */ /* 0x000fe40007810000 */
[----:B------:R-:W-:Y:S02]  /*de50*/  ISETP.GT.AND P0, PT, R0, 0x29, !P6 ;  /* 0x000000290000780c */ /* 0x000fe40007704270 */
[----:B------:R-:W-:Y:S02]  /*de60*/  FMNMX.FTZ R6, R14, R6, !PT ;  /* 0x000000060e067209 */ /* 0x000fe40007810000 */
[----:B------:R-:W-:Y:S02]  /*de70*/  ISETP.LT.OR P0, PT, R2, 0x2a, P0 ;  /* 0x0000002a0200780c */ /* 0x000fe40000701670 */
[----:B------:R-:W-:Y:S02]  /*de80*/  FMNMX.FTZ R6, R16, R6, !PT ;  /* 0x0000000610067209 */ /* 0x000fe40007810000 */
[----:B------:R-:W-:-:S02]  /*de90*/  FSEL R10, R35, -INF , !P0 ;  /* 0xff800000230a7808 */ /* 0x000fc40004000000 */
[----:B------:R-:W-:-:S04]  /*dea0*/  FMNMX.FTZ R6, R17, R6, !PT ;  /* 0x0000000611067209 */ /* 0x000fc80007810000 */
[----:B------:R-:W-:-:S04]  /*deb0*/  FMNMX.FTZ R6, R19, R6, !PT ;  /* 0x0000000613067209 */ /* 0x000fc80007810000 */
[----:B------:R-:W-:-:S04]  /*dec0*/  FMNMX.FTZ R6, R21, R6, !PT ;  /* 0x0000000615067209 */ /* 0x000fc80007810000 */
[----:B------:R-:W-:-:S04]  /*ded0*/  FMNMX.FTZ R6, R24, R6, !PT ;  /* 0x0000000618067209 */ /* 0x000fc80007810000 */
[----:B------:R-:W-:-:S04]  /*dee0*/  FMNMX.FTZ R6, R30, R6, !PT ;  /* 0x000000061e067209 */ /* 0x000fc80007810000 */
[----:B------:R-:W-:Y:S01]  /*def0*/  FMNMX.FTZ R6, R10, R6, !PT ;  /* 0x000000060a067209 */ /* 0x000fe20007810000 */
[----:B------:R-:W-:Y:S05]  /*df00*/  BRA.DIV ~URZ, `(.L_x_2378) ;  /* 0x00012cc27f007947 */ /* 0x000fea000b800000 */
[----:B------:R1:W2:Y:S02]  /*df10*/  SHFL.BFLY PT, R184, R13, 0x2, 0x1f ;  /* 0x0c401f000db87f89 */ /* 0x0002a400000e0000 */
.L_x_2529:
[----:B-12---:R-:W-:Y:S01]  /*df20*/  FMNMX.FTZ R13, R13, R184, !PT ;  /* 0x000000b80d0d7209 */ /* 0x006fe20007810000 */
[----:B------:R-:W-:Y:S05]  /*df30*/  BRA.DIV ~URZ, `(.L_x_2379) ;  /* 0x00012ce27f007947 */ /* 0x000fea000b800000 */
[----:B------:R-:W1:Y:S04]  /*df40*/  SHFL.BFLY PT, R0, R6, 0x2, 0x1f ;  /* 0x0c401f0006007f89 */ /* 0x000e6800000e0000 */
[----:B------:R-:W2:Y:S01]  /*df50*/  SHFL.BFLY PT, R2, R13, 0x1, 0x1f ;  /* 0x0c201f000d027f89 */ /* 0x000ea200000e0000 */
[----:B-1----:R-:W-:Y:S02]  /*df60*/  FMNMX.FTZ R6, R6, R0, !PT ;  /* 0x0000000006067209 */ /* 0x002fe40007810000 */
[----:B--2---:R-:W-:-:S03]  /*df70*/  FMNMX.FTZ R13, R13, R2, !PT ;  /* 0x000000020d0d7209 */ /* 0x004fc60007810000 */
[----:B------:R1:W2:Y:S04]  /*df80*/  SHFL.BFLY PT, R184, R6, 0x1, 0x1f ;  /* 0x0c201f0006b87f89 */ /* 0x0002a800000e0000 */
.L_x_2530:
[C---:B------:R-:W-:Y:S01]  /*df90*/  FMUL.FTZ R0, R13.reuse, c[0x0][0x2d0] ;  /* 0x0000b4000d007a20 */ /* 0x040fe20000410000 */
[----:B------:R-:W-:Y:S01]  /*dfa0*/  FSETP.NEU.FTZ.AND P0, PT, R13, -INF , PT ;  /* 0xff8000000d00780b */ /* 0x000fe20003f1d000 */
[----:B------:R-:W-:Y:S01]  /*dfb0*/  WARPSYNC 0xffffffff ;  /* 0xffffffff00007948 */ /* 0x000fe20003800000 */
[----:B-12---:R-:W-:Y:S02]  /*dfc0*/  FMNMX.FTZ R6, R184, R6, !PT ;  /* 0x00000006b8067209 */ /* 0x006fe40007810000 */
[----:B------:R-:W-:Y:S02]  /*dfd0*/  FSEL R0, R0, RZ, P0 ;  /* 0x000000ff00007208 */ /* 0x000fe40000000000 */
[C---:B------:R-:W-:Y:S01]  /*dfe0*/  FSETP.NEU.FTZ.AND P0, PT, R6.reuse, -INF , PT ;  /* 0xff8000000600780b */ /* 0x040fe20003f1d000 */
[----:B------:R-:W-:Y:S02]  /*dff0*/  FMUL.FTZ R3, R6, c[0x0][0x2d0] ;  /* 0x0000b40006037a20 */ /* 0x000fe40000410000 */
[----:B------:R-:W-:-:S04]  /*e000*/  FFMA.FTZ R2, R18, c[0x0][0x2d0], -R0 ;  /* 0x0000b40012027a23 */ /* 0x000fc80000010800 */
[----:B------:R1:W-:Y:S02]  /*e010*/  MUFU.EX2 R40, R2 ;  /* 0x0000000200287308 */ /* 0x0003e40000000800 */
[----:B-1----:R-:W-:-:S06]  /*e020*/  FFMA.FTZ R2, R20, c[0x0][0x2d0], -R0 ;  /* 0x0000b40014027a23 */ /* 0x002fcc0000010800 */
[----:B------:R1:W2:Y:S02]  /*e030*/  MUFU.EX2 R38, R2 ;  /* 0x0000000200267308 */ /* 0x0002a40000000800 */
[----:B-1----:R-:W-:-:S06]  /*e040*/  FFMA.FTZ R2, R22, c[0x0][0x2d0], -R0 ;  /* 0x0000b40016027a23 */ /* 0x002fcc0000010800 */
[----:B------:R1:W3:Y:S02]  /*e050*/  MUFU.EX2 R39, R2 ;  /* 0x0000000200277308 */ /* 0x0002e40000000800 */
[----:B-1----:R-:W-:-:S06]  /*e060*/  FFMA.FTZ R2, R23, c[0x0][0x2d0], -R0 ;  /* 0x0000b40017027a23 */ /* 0x002fcc0000010800 */
[----:B------:R1:W4:Y:S02]  /*e070*/  MUFU.EX2 R18, R2 ;  /* 0x0000000200127308 */ /* 0x0003240000000800 */
[----:B-1----:R-:W-:-:S06]  /*e080*/  FFMA.FTZ R2, R25, c[0x0][0x2d0], -R0 ;  /* 0x0000b40019027a23 */ /* 0x002fcc0000010800 */
[----:B------:R1:W5:Y:S02]  /*e090*/  MUFU.EX2 R37, R2 ;  /* 0x0000000200257308 */ /* 0x0003640000000800 */
[----:B-1----:R-:W-:-:S06]  /*e0a0*/  FFMA.FTZ R2, R26, c[0x0][0x2d0], -R0 ;  /* 0x0000b4001a027a23 */ /* 0x002fcc0000010800 */
[----:B------:R1:W1:Y:S02]  /*e0b0*/  MUFU.EX2 R35, R2 ;  /* 0x0000000200237308 */ /* 0x0002640000000800 */
[----:B-1----:R-:W-:-:S06]  /*e0c0*/  FFMA.FTZ R2, R27, c[0x0][0x2d0], -R0 ;  /* 0x0000b4001b027a23 */ /* 0x002fcc0000010800 */
[----:B------:R1:W-:Y:S02]  /*e0d0*/  MUFU.EX2 R36, R2 ;  /* 0x0000000200247308 */ /* 0x0003e40000000800 */
        /* <DEDUP_REMOVED lines=8> */
[----:B-1----:R-:W-:Y:S01]  /*e160*/  FFMA.FTZ R2, R32, c[0x0][0x2d0], -R0 ;  /* 0x0000b40020027a23 */ /* 0x002fe20000010800 */
[----:B------:R-:W-:Y:S01]  /*e170*/  FSEL R0, R3, RZ, P0 ;  /* 0x000000ff03007208 */ /* 0x000fe20000000000 */
[----:B--2---:R-:W-:-:S04]  /*e180*/  FADD.FTZ R3, R40, R38 ;  /* 0x0000002628037221 */ /* 0x004fc80000010000 */
[----:B------:R1:W-:Y:S01]  /*e190*/  MUFU.EX2 R138, R2 ;  /* 0x00000002008a7308 */ /* 0x0003e20000000800 */
[----:B---3--:R-:W-:-:S04]  /*e1a0*/  FADD.FTZ R3, R39, R3 ;  /* 0x0000000327037221 */ /* 0x008fc80000010000 */
[C---:B----4-:R-:W-:Y:S01]  /*e1b0*/  FADD.FTZ R3, R18.reuse, R3 ;  /* 0x0000000312037221 */ /* 0x050fe20000010000 */
[----:B------:R-:W-:-:S03]  /*e1c0*/  F2FP.PACK_AB R18, R18, R39 ;  /* 0x000000271212723e */ /* 0x000fc600000000ff */
[----:B-----5:R-:W-:Y:S02]  /*e1d0*/  FADD.FTZ R3, R37, R3 ;  /* 0x0000000325037221 */ /* 0x020fe40000010000 */
[----:B-1----:R-:W-:-:S04]  /*e1e0*/  FFMA.FTZ R2, R4, c[0x0][0x2d0], -R0 ;  /* 0x0000b40004027a23 */ /* 0x002fc80000010800 */
[----:B------:R1:W-:Y:S02]  /*e1f0*/  MUFU.EX2 R27, R2 ;  /* 0x00000002001b7308 */ /* 0x0003e40000000800 */
[----:B-1----:R-:W-:Y:S01]  /*e200*/  FFMA.FTZ R2, R8, c[0x0][0x2d0], -R0 ;  /* 0x0000b40008027a23 */ /* 0x002fe20000010800 */
[----:B------:R-:W-:-:S05]  /*e210*/  F2FP.PACK_AB R8, R35, R37 ;  /* 0x000000252308723e */ /* 0x000fca00000000ff */
[----:B------:R1:W2:Y:S02]  /*e220*/  MUFU.EX2 R26, R2 ;  /* 0x00000002001a7308 */ /* 0x0002a40000000800 */
[----:B-1----:R-:W-:Y:S02]  /*e230*/  FFMA.FTZ R2, R9, c[0x0][0x2d0], -R0 ;  /* 0x0000b40009027a23 */ /* 0x002fe40000010800 */
[----:B--2---:R-:W-:-:S04]  /*e240*/  FADD.FTZ R4, R27, R26 ;  /* 0x0000001a1b047221 */ /* 0x004fc80000010000 */
[----:B------:R1:W2:Y:S02]  /*e250*/  MUFU.EX2 R25, R2 ;  /* 0x0000000200197308 */ /* 0x0002a40000000800 */
[----:B-1----:R-:W-:Y:S02]  /*e260*/  FFMA.FTZ R2, R11, c[0x0][0x2d0], -R0 ;  /* 0x0000b4000b027a23 */ /* 0x002fe40000010800 */
[----:B--2---:R-:W-:-:S04]  /*e270*/  FADD.FTZ R4, R25, R4 ;  /* 0x0000000419047221 */ /* 0x004fc80000010000 */
[----:B------:R1:W2:Y:S02]  /*e280*/  MUFU.EX2 R23, R2 ;  /* 0x0000000200177308 */ /* 0x0002a40000000800 */
[----:B-1----:R-:W-:Y:S02]  /*e290*/  FFMA.FTZ R2, R14, c[0x0][0x2d0], -R0 ;  /* 0x0000b4000e027a23 */ /* 0x002fe40000010800 */
[----:B--2---:R-:W-:-:S04]  /*e2a0*/  FADD.FTZ R4, R23, R4 ;  /* 0x0000000417047221 */ /* 0x004fc80000010000 */
[----:B------:R1:W2:Y:S02]  /*e2b0*/  MUFU.EX2 R22, R2 ;  /* 0x0000000200167308 */ /* 0x0002a40000000800 */
[----:B-1----:R-:W-:Y:S01]  /*e2c0*/  FFMA.FTZ R2, R16, c[0x0][0x2d0], -R0 ;  /* 0x0000b40010027a23 */ /* 0x002fe20000010800 */
[----:B------:R-:W-:Y:S01]  /*e2d0*/  F2FP.PACK_AB R16, R38, R40 ;  /* 0x000000282610723e */ /* 0x000fe200000000ff */
[----:B--2---:R-:W-:-:S04]  /*e2e0*/  FADD.FTZ R4, R22, R4 ;  /* 0x0000000416047221 */ /* 0x004fc80000010000 */
[----:B------:R1:W2:Y:S02]  /*e2f0*/  MUFU.EX2 R9, R2 ;  /* 0x0000000200097308 */ /* 0x0002a40000000800 */
[----:B-1----:R-:W-:Y:S01]  /*e300*/  FFMA.FTZ R2, R17, c[0x0][0x2d0], -R0 ;  /* 0x0000b40011027a23 */ /* 0x002fe20000010800 */
[----:B------:R-:W-:-:S05]  /*e310*/  F2FP.PACK_AB R17, R26, R27 ;  /* 0x0000001b1a11723e */ /* 0x000fca00000000ff */
[----:B------:R1:W3:Y:S02]  /*e320*/  MUFU.EX2 R20, R2 ;  /* 0x0000000200147308 */ /* 0x0002e40000000800 */
[----:B-1----:R-:W-:Y:S01]  /*e330*/  FFMA.FTZ R2, R19, c[0x0][0x2d0], -R0 ;  /* 0x0000b40013027a23 */ /* 0x002fe20000010800 */
[----:B------:R-:W-:-:S05]  /*e340*/  F2FP.PACK_AB R19, R23, R25 ;  /* 0x000000191713723e */ /* 0x000fca00000000ff */
[----:B------:R1:W4:Y:S02]  /*e350*/  MUFU.EX2 R11, R2 ;  /* 0x00000002000b7308 */ /* 0x0003240000000800 */
[----:B-1----:R-:W-:-:S06]  /*e360*/  FFMA.FTZ R2, R21, c[0x0][0x2d0], -R0 ;  /* 0x0000b40015027a23 */ /* 0x002fcc0000010800 */
[----:B------:R1:W5:Y:S02]  /*e370*/  MUFU.EX2 R14, R2 ;  /* 0x00000002000e7308 */ /* 0x0003640000000800 */
[----:B-1----:R-:W-:-:S06]  /*e380*/  FFMA.FTZ R2, R24, c[0x0][0x2d0], -R0 ;  /* 0x0000b40018027a23 */ /* 0x002fcc0000010800 */
[----:B------:R1:W1:Y:S02]  /*e390*/  MUFU.EX2 R137, R2 ;  /* 0x0000000200897308 */ /* 0x0002640000000800 */
[----:B-1----:R-:W-:Y:S02]  /*e3a0*/  FADD.FTZ R2, R35, R3 ;  /* 0x0000000323027221 */ /* 0x002fe40000010000 */
[----:B------:R-:W-:Y:S02]  /*e3b0*/  FFMA.FTZ R3, R30, c[0x0][0x2d0], -R0 ;  /* 0x0000b4001e037a23 */ /* 0x000fe40000010800 */
[----:B------:R-:W-:Y:S02]  /*e3c0*/  FADD.FTZ R2, R36, R2 ;  /* 0x0000000224027221 */ /* 0x000fe40000010000 */
[----:B------:R2:W1:Y:S02]  /*e3d0*/  MUFU.EX2 R139, R3 ;  /* 0x00000003008b7308 */ /* 0x0004640000000800 */
[----:B------:R-:W-:-:S02]  /*e3e0*/  FADD.FTZ R2, R34, R2 ;  /* 0x0000000222027221 */ /* 0x000fc40000010000 */
[C---:B--2---:R-:W-:Y:S01]  /*e3f0*/  FADD.FTZ R3, R9.reuse, R4 ;  /* 0x0000000409037221 */ /* 0x044fe20000010000 */
[----:B------:R-:W-:Y:S01]  /*e400*/  F2FP.PACK_AB R9, R9, R22 ;  /* 0x000000160909723e */ /* 0x000fe200000000ff */
[----:B------:R-:W-:Y:S01]  /*e410*/  FFMA.FTZ R4, R10, c[0x0][0x2d0], -R0 ;  /* 0x0000b4000a047a23 */ /* 0x000fe20000010800 */
[----:B------:R-:W-:Y:S01]  /*e420*/  F2FP.PACK_AB R10, R34, R36 ;  /* 0x00000024220a723e */ /* 0x000fe200000000ff */
[----:B---3--:R-:W-:Y:S02]  /*e430*/  FADD.FTZ R3, R20, R3 ;  /* 0x0000000314037221 */ /* 0x008fe40000010000 */
[----:B------:R-:W-:Y:S02]  /*e440*/  FADD.FTZ R0, R29, R2 ;  /* 0x000000021d007221 */ /* 0x000fe40000010000 */
[----:B------:R-:W2:Y:S01]  /*e450*/  MUFU.EX2 R4, R4 ;  /* 0x0000000400047308 */ /* 0x000ea20000000800 */
[C---:B----4-:R-:W-:Y:S01]  /*e460*/  FADD.FTZ R3, R11.reuse, R3 ;  /* 0x000000030b037221 */ /* 0x050fe20000010000 */
[----:B------:R-:W-:Y:S01]  /*e470*/  F2FP.PACK_AB R11, R11, R20 ;  /* 0x000000140b0b723e */ /* 0x000fe200000000ff */
[C---:B------:R-:W-:Y:S01]  /*e480*/  FADD.FTZ R0, R136.reuse, R0 ;  /* 0x0000000088007221 */ /* 0x040fe20000010000 */
[----:B------:R-:W-:Y:S01]  /*e490*/  F2FP.PACK_AB R136, R136, R29 ;  /* 0x0000001d8888723e */ /* 0x000fe200000000ff */
[----:B-----5:R-:W-:-:S02]  /*e4a0*/  FADD.FTZ R3, R14, R3 ;  /* 0x000000030e037221 */ /* 0x020fc40000010000 */
[----:B------:R-:W-:Y:S02]  /*e4b0*/  FADD.FTZ R0, R28, R0 ;  /* 0x000000001c007221 */ /* 0x000fe40000010000 */
[C---:B------:R-:W-:Y:S01]  /*e4c0*/  FADD.FTZ R3, R137.reuse, R3 ;  /* 0x0000000389037221 */ /* 0x040fe20000010000 */
[----:B------:R-:W-:Y:S01]  /*e4d0*/  F2FP.PACK_AB R137, R137, R14 ;  /* 0x0000000e8989723e */ /* 0x000fe200000000ff */
[C---:B------:R-:W-:Y:S01]  /*e4e0*/  FADD.FTZ R234, R138.reuse, R0 ;  /* 0x000000008aea7221 */ /* 0x040fe20000010000 */
[----:B------:R-:W-:Y:S01]  /*e4f0*/  F2FP.PACK_AB R138, R138, R28 ;  /* 0x0000001c8a8a723e */ /* 0x000fe200000000ff */
[----:B-1----:R-:W-:Y:S01]  /*e500*/  FADD.FTZ R3, R139, R3 ;  /* 0x000000038b037221 */ /* 0x002fe20000010000 */
[----:B--2---:R-:W-:-:S03]  /*e510*/  F2FP.PACK_AB R139, R4, R139 ;  /* 0x0000008b048b723e */ /* 0x004fc600000000ff */
[----:B------:R-:W-:Y:S02]  /*e520*/  FADD.FTZ R233, R4, R3 ;  /* 0x0000000304e97221 */ /* 0x000fe40000010000 */
[----:B------:R-:W1:Y:S04]  /*e530*/  LDSM.16.MT88.4 R20, [R193] ;  /* 0x00000000c114783b */ /* 0x000e680000004200 */
[----:B------:R-:W2:Y:S04]  /*e540*/  LDSM.16.MT88.4 R32, [R194] ;  /* 0x00000000c220783b */ /* 0x000ea80000004200 */
[----:B------:R-:W-:Y:S04]  /*e550*/  LDSM.16.MT88.4 R48, [R194+0x800] ;  /* 0x00080000c230783b */ /* 0x000fe80000004200 */
[----:B------:R-:W3:Y:S04]  /*e560*/  LDSM.16.MT88.4 R36, [R193+0x800] ;  /* 0x00080000c124783b */ /* 0x000ee80000004200 */
[----:B------:R-:W4:Y:S04]  /*e570*/  LDSM.16.MT88.4 R40, [R196] ;  /* 0x00000000c428783b */ /* 0x000f280000004200 */
[----:B------:R-:W5:Y:S04]  /*e580*/  LDSM.16.MT88.4 R52, [R195] ;  /* 0x00000000c334783b */ /* 0x000f680000004200 */
[----:B------:R-:W-:Y:S04]  /*e590*/  LDSM.16.MT88.4 R60, [R195+0x800] ;  /* 0x00080000c33c783b */ /* 0x000fe80000004200 */
[----:B------:R-:W-:Y:S04]  /*e5a0*/  LDSM.16.MT88.4 R44, [R193+0x1800] ;  /* 0x00180000c12c783b */ /* 0x000fe80000004200 */
[----:B------:R-:W-:Y:S04]  /*e5b0*/  LDSM.16.MT88.4 R64, [R194+0x2000] ;  /* 0x00200000c240783b */ /* 0x000fe80000004200 */
[----:B------:R-:W-:Y:S01]  /*e5c0*/  LDSM.16.MT88.4 R72, [R193+0x3000] ;  /* 0x00300000c148783b */ /* 0x000fe20000004200 */
[C---:B-1----:R-:W-:Y:S03]  /*e5d0*/  HMMA.16816.F32 R28, R16.reuse, R20, RZ ;  /* 0x00000014101c723c */ /* 0x042fe600000018ff */
[----:B------:R-:W-:Y:S04]  /*e5e0*/  LDSM.16.MT88.4 R68, [R196+0x2000] ;  /* 0x00200000c444783b */ /* 0x000fe80000004200 */
[----:B------:R-:W-:Y:S01]  /*e5f0*/  LDSM.16.MT88.4 R76, [R194+0x3000] ;  /* 0x00300000c24c783b */ /* 0x000fe20000004200 */
[C---:B------:R-:W-:Y:S03]  /*e600*/  HMMA.16816.F32 R24, R16.reuse, R22, RZ ;  /* 0x000000161018723c */ /* 0x040fe600000018ff */
[----:B------:R-:W-:Y:S04]  /*e610*/  LDSM.16.MT88.4 R80, [R194+0x3800] ;  /* 0x00380000c250783b */ /* 0x000fe80000004200 */
[----:B------:R-:W-:Y:S01]  /*e620*/  LDSM.16.MT88.4 R84, [R195+0x3000] ;  /* 0x00300000c354783b */ /* 0x000fe20000004200 */
[----:B--2---:R-:W-:Y:S03]  /*e630*/  HMMA.16816.F32 R20, R16, R32, RZ ;  /* 0x000000201014723c */ /* 0x004fe600000018ff */
[----:B------:R-:W-:Y:S04]  /*e640*/  LDSM.16.MT88.4 R164, [R193+0x1000] ;  /* 0x00100000c1a4783b */ /* 0x000fe80000004200 */
[----:B------:R-:W-:Y:S01]  /*e650*/  LDSM.16.MT88.4 R156, [R194+0x1000] ;  /* 0x00100000c29c783b */ /* 0x000fe20000004200 */
[C---:B---3--:R-:W-:Y:S08]  /*e660*/  HMMA.16816.F32 R168, R8.reuse, R36, R28 ;  /* 0x0000002408a8723c */ /* 0x048ff0000000181c */
[C---:B------:R-:W-:Y:S01]  /*e670*/  HMMA.16816.F32 R148, R8.reuse, R38, R24 ;  /* 0x000000260894723c */ /* 0x040fe20000001818 */
[----:B------:R-:W1:Y:S07]  /*e680*/  LDSM.16.MT88.4 R36, [R196+0x800] ;  /* 0x00080000c424783b */ /* 0x000e6e0000004200 */
[----:B------:R-:W-:Y:S08]  /*e690*/  HMMA.16816.F32 R160, R8, R48, R20 ;  /* 0x0000003008a0723c */ /* 0x000ff00000001814 */
[C---:B------:R-:W-:Y:S01]  /*e6a0*/  HMMA.16816.F32 R20, R16.reuse, R34, RZ ;  /* 0x000000221014723c */ /* 0x040fe200000018ff */
[----:B------:R-:W-:Y:S07]  /*e6b0*/  LDSM.16.MT88.4 R32, [R196+0x1800] ;  /* 0x00180000c420783b */ /* 0x000fee0000004200 */
[C---:B----4-:R-:W-:Y:S08]  /*e6c0*/  HMMA.16816.F32 R28, R16.reuse, R40, RZ ;  /* 0x00000028101c723c */ /* 0x050ff000000018ff */
[----:B------:R-:W-:Y:S01]  /*e6d0*/  HMMA.16816.F32 R24, R16, R42, RZ ;  /* 0x0000002a1018723c */ /* 0x000fe200000018ff */
[----:B------:R-:W2:Y:S07]  /*e6e0*/  LDSM.16.MT88.4 R40, [R193+0x2000] ;  /* 0x00200000c128783b */ /* 0x000eae0000004200 */
[----:B------:R-:W-:Y:S01]  /*e6f0*/  HMMA.16816.F32 R56, R8, R50, R20 ;  /* 0x000000320838723c */ /* 0x000fe20000001814 */
[----:B------:R-:W-:Y:S07]  /*e700*/  LDSM.16.MT88.4 R48, [R193+0x3800] ;  /* 0x00380000c130783b */ /* 0x000fee0000004200 */
[----:B-----5:R-:W-:Y:S08]  /*e710*/  HMMA.16816.F32 R20, R16, R52, RZ ;  /* 0x000000341014723c */ /* 0x020ff000000018ff */
[----:B-1----:R-:W-:Y:S08]  /*e720*/  HMMA.16816.F32 R152, R8, R36, R28 ;  /* 0x000000240898723c */ /* 0x002ff0000000181c */
[----:B------:R-:W-:Y:S01]  /*e730*/  HMMA.16816.F32 R28, R16, R54, RZ ;  /* 0x00000036101c723c */ /* 0x000fe200000018ff */
[----:B------:R-:W-:Y:S01]  /*e740*/  IMAD.MOV.U32 R4, RZ, RZ, R56 ;  /* 0x000000ffff047224 */ /* 0x000fe200078e0038 */
[----:B------:R-:W-:Y:S01]  /*e750*/  MOV R2, R58 ;  /* 0x0000003a00027202 */ /* 0x000fe20000000f00 */
[----:B------:R-:W-:Y:S01]  /*e760*/  IMAD.MOV.U32 R3, RZ, RZ, R57 ;  /* 0x000000ffff037224 */ /* 0x000fe200078e0039 */
[----:B------:R-:W-:Y:S01]  /*e770*/  LDSM.16.MT88.4 R52, [R195+0x2000] ;  /* 0x00200000c334783b */ /* 0x000fe20000004200 */
[----:B------:R-:W-:-:S03]  /*e780*/  IMAD.MOV.U32 R0, RZ, RZ, R59 ;  /* 0x000000ffff007224 */ /* 0x000fc600078e003b */
[C---:B------:R-:W-:Y:S01]  /*e790*/  HMMA.16816.F32 R20, R8.reuse, R60, R20 ;  /* 0x0000003c0814723c */ /* 0x040fe20000001814 */
[----:B------:R-:W1:Y:S07]  /*e7a0*/  LDSM.16.MT88.4 R56, [R194+0x1800] ;  /* 0x00180000c238783b */ /* 0x000e6e0000004200 */
[----:B------:R-:W-:Y:S08]  /*e7b0*/  HMMA.16816.F32 R24, R8, R38, R24 ;  /* 0x000000260818723c */ /* 0x000ff00000001818 */
[----:B------:R-:W-:Y:S08]  /*e7c0*/  HMMA.16816.F32 R36, R16, R44, RZ ;  /* 0x0000002c1024723c */ /* 0x000ff000000018ff */
[----:B------:R-:W-:Y:S01]  /*e7d0*/  MOV R95, R20 ;  /* 0x00000014005f7202 */ /* 0x000fe20000000f00 */
[----:B------:R-:W-:Y:S01]  /*e7e0*/  IMAD.MOV.U32 R94, RZ, RZ, R21 ;  /* 0x000000ffff5e7224 */ /* 0x000fe200078e0015 */
[----:B------:R-:W-:Y:S01]  /*e7f0*/  MOV R92, R23 ;  /* 0x00000017005c7202 */ /* 0x000fe20000000f00 */
[----:B------:R-:W-:Y:S01]  /*e800*/  IMAD.MOV.U32 R93, RZ, RZ, R22 ;  /* 0x000000ffff5d7224 */ /* 0x000fe200078e0016 */
[----:B------:R-:W-:Y:S04]  /*e810*/  HMMA.16816.F32 R168, R136, R164, R168 ;  /* 0x000000a488a8723c */ /* 0x000fe800000018a8 */
[----:B------:R-:W-:Y:S01]  /*e820*/  IMAD.MOV.U32 R102, RZ, RZ, R24 ;  /* 0x000000ffff667224 */ /* 0x000fe200078e0018 */
[----:B------:R-:W-:Y:S01]  /*e830*/  MOV R101, R25 ;  /* 0x0000001900657202 */ /* 0x000fe20000000f00 */
[----:B------:R-:W-:-:S02]  /*e840*/  IMAD.MOV.U32 R100, RZ, RZ, R26 ;  /* 0x000000ffff647224 */ /* 0x000fc400078e001a */
[----:B------:R-:W-:Y:S01]  /*e850*/  HMMA.16816.F32 R20, R8, R62, R28 ;  /* 0x0000003e0814723c */ /* 0x000fe2000000181c */
[----:B------:R-:W-:Y:S01]  /*e860*/  IMAD.MOV.U32 R14, RZ, RZ, R27 ;  /* 0x000000ffff0e7224 */ /* 0x000fe200078e001b */
[----:B------:R-:W3:Y:S04]  /*e870*/  LDSM.16.MT88.4 R28, [R195+0x1800] ;  /* 0x00180000c31c783b */ /* 0x000ee80000004200 */
[----:B------:R-:W4:Y:S02]  /*e880*/  LDSM.16.MT88.4 R60, [R196+0x3000] ;  /* 0x00300000c43c783b */ /* 0x000f240000004200 */
[----:B------:R-:W-:Y:S08]  /*e890*/  HMMA.16816.F32 R24, R16, R46, RZ ;  /* 0x0000002e1018723c */ /* 0x000ff000000018ff */
[----:B--2---:R-:W-:Y:S08]  /*e8a0*/  HMMA.16816.F32 R216, R8, R40, R36 ;  /* 0x0000002808d8723c */ /* 0x004ff00000001824 */
[----:B------:R-:W-:Y:S01]  /*e8b0*/  IMAD.MOV.U32 R106, RZ, RZ, R20 ;  /* 0x000000ffff6a7224 */ /* 0x000fe200078e0014 */
[----:B------:R-:W-:Y:S01]  /*e8c0*/  MOV R104, R22 ;  /* 0x0000001600687202 */ /* 0x000fe20000000f00 */
[----:B------:R-:W-:Y:S01]  /*e8d0*/  IMAD.MOV.U32 R105, RZ, RZ, R21 ;  /* 0x000000ffff697224 */ /* 0x000fe200078e0015 */
[----:B------:R-:W-:Y:S01]  /*e8e0*/  HMMA.16816.F32 R164, R136, R166, R148 ;  /* 0x000000a688a4723c */ /* 0x000fe20000001894 */
[----:B------:R-:W-:Y:S01]  /*e8f0*/  IMAD.MOV.U32 R103, RZ, RZ, R23 ;  /* 0x000000ffff677224 */ /* 0x000fe200078e0017 */
[----:B------:R-:W-:Y:S06]  /*e900*/  LDSM.16.MT88.4 R148, [R196+0x1000] ;  /* 0x00100000c494783b */ /* 0x000fec0000004200 */
[----:B-1----:R-:W-:Y:S08]  /*e910*/  HMMA.16816.F32 R20, R16, R56, RZ ;  /* 0x000000381014723c */ /* 0x002ff000000018ff */
[----:B------:R-:W-:Y:S08]  /*e920*/  HMMA.16816.F32 R188, R8, R42, R24 ;  /* 0x0000002a08bc723c */ /* 0x000ff00000001818 */
[----:B------:R-:W-:Y:S08]  /*e930*/  HMMA.16816.F32 R40, R16, R34, RZ ;  /* 0x000000221028723c */ /* 0x000ff000000018ff */
[----:B------:R-:W-:Y:S08]  /*e940*/  HMMA.16816.F32 R44, R8, R64, R20 ;  /* 0x00000040082c723c */ /* 0x000ff00000001814 */
[C---:B---3--:R-:W-:Y:S08]  /*e950*/  HMMA.16816.F32 R36, R16.reuse, R28, RZ ;  /* 0x0000001c1024723c */ /* 0x048ff000000018ff */
[C---:B------:R-:W-:Y:S08]  /*e960*/  HMMA.16816.F32 R24, R16.reuse, R74, RZ ;  /* 0x0000004a1018723c */ /* 0x040ff000000018ff */
[----:B------:R-:W-:Y:S01]  /*e970*/  MOV R108, R44 ;  /* 0x0000002c006c7202 */ /* 0x000fe20000000f00 */
[----:B------:R-:W-:Y:S01]  /*e980*/  IMAD.MOV.U32 R107, RZ, RZ, R45 ;  /* 0x000000ffff6b7224 */ /* 0x000fe200078e002d */
[----:B------:R-:W-:Y:S01]  /*e990*/  MOV R65, R46 ;  /* 0x0000002e00417202 */ /* 0x000fe20000000f00 */
[----:B------:R-:W-:Y:S01]  /*e9a0*/  IMAD.MOV.U32 R64, RZ, RZ, R47 ;  /* 0x000000ffff407224 */ /* 0x000fe200078e002f */
[C---:B------:R-:W-:Y:S08]  /*e9b0*/  HMMA.16816.F32 R56, R16.reuse, R58, RZ ;  /* 0x0000003a1038723c */ /* 0x040ff000000018ff */
[C---:B------:R-:W-:Y:S08]  /*e9c0*/  HMMA.16816.F32 R44, R16.reuse, R32, RZ ;  /* 0x00000020102c723c */ /* 0x040ff000000018ff */
[C---:B------:R-:W-:Y:S08]  /*e9d0*/  HMMA.16816.F32 R32, R16.reuse, R30, RZ ;  /* 0x0000001e1020723c */ /* 0x040ff000000018ff */
[----:B------:R-:W-:Y:S08]  /*e9e0*/  HMMA.16816.F32 R28, R16, R72, RZ ;  /* 0x00000048101c723c */ /* 0x000ff000000018ff */
[----:B------:R-:W-:Y:S01]  /*e9f0*/  HMMA.16816.F32 R72, R8, R68, R44 ;  /* 0x000000440848723c */ /* 0x000fe2000000182c */
[----:B------:R-:W1:Y:S07]  /*ea00*/  LDSM.16.MT88.4 R44, [R196+0x3800] ;  /* 0x00380000c42c783b */ /* 0x000e6e0000004200 */
[----:B------:R-:W-:Y:S07]  /*ea10*/  HMMA.16816.F32 R20, R16, R76, RZ ;  /* 0x0000004c1014723c */ /* 0x000fee00000018ff */
[----:B------:R-:W-:Y:S01]  /*ea20*/  IMAD.MOV.U32 R77, RZ, RZ, R107 ;  /* 0x000000ffff4d7224 */ /* 0x000fe200078e006b */
[----:B------:R-:W-:Y:S01]  /*ea30*/  HMMA.16816.F32 R96, R8, R54, R32 ;  /* 0x000000360860723c */ /* 0x000fe20000001820 */
[----:B------:R-:W-:-:S07]  /*ea40*/  MOV R76, R108 ;  /* 0x0000006c004c7202 */ /* 0x000fce0000000f00 */
[----:B------:R-:W-:Y:S07]  /*ea50*/  HMMA.16816.F32 R32, R16, R78, RZ ;  /* 0x0000004e1020723c */ /* 0x000fee00000018ff */
[----:B------:R-:W-:Y:S01]  /*ea60*/  MOV R78, R65 ;  /* 0x00000041004e7202 */ /* 0x000fe20000000f00 */
[----:B------:R-:W-:Y:S01]  /*ea70*/  HMMA.16816.F32 R88, R8, R48, R28 ;  /* 0x000000300858723c */ /* 0x000fe2000000181c */
[----:B------:R-:W-:Y:S01]  /*ea80*/  IMAD.MOV.U32 R79, RZ, RZ, R64 ;  /* 0x000000ffff4f7224 */ /* 0x000fe200078e0040 */
[----:B------:R-:W-:Y:S01]  /*ea90*/  MOV R64, R106 ;  /* 0x0000006a00407202 */ /* 0x000fe20000000f00 */
[----:B------:R-:W-:-:S05]  /*eaa0*/  IMAD.MOV.U32 R65, RZ, RZ, R105 ;  /* 0x000000ffff417224 */ /* 0x000fca00078e0069 */
[----:B------:R-:W-:Y:S01]  /*eab0*/  HMMA.16816.F32 R180, R8, R50, R24 ;  /* 0x0000003208b4723c */ /* 0x000fe20000001818 */
[----:B------:R-:W2:Y:S07]  /*eac0*/  LDSM.16.MT88.4 R48, [R193+0x4800] ;  /* 0x00480000c130783b */ /* 0x000eae0000004200 */
[C---:B----4-:R-:W-:Y:S07]  /*ead0*/  HMMA.16816.F32 R28, R16.reuse, R60, RZ ;  /* 0x0000003c101c723c */ /* 0x050fee00000018ff */
[----:B------:R-:W-:Y:S01]  /*eae0*/  MOV R60, R95 ;  /* 0x0000005f003c7202 */ /* 0x000fe20000000f00 */
[----:B------:R-:W-:Y:S01]  /*eaf0*/  HMMA.16816.F32 R24, R16, R62, RZ ;  /* 0x0000003e1018723c */ /* 0x000fe200000018ff */
[----:B------:R-:W-:-:S06]  /*eb00*/  IMAD.MOV.U32 R61, RZ, RZ, R94 ;  /* 0x000000ffff3d7224 */ /* 0x000fcc00078e005e */
[----:B------:R-:W-:Y:S01]  /*eb10*/  MOV R62, R93 ;  /* 0x0000005d003e7202 */ /* 0x000fe20000000f00 */
[----:B------:R-:W-:Y:S01]  /*eb20*/  HMMA.16816.F32 R172, R8, R66, R56 ;  /* 0x0000004208ac723c */ /* 0x000fe20000001838 */
[----:B------:R-:W3:Y:S01]  /*eb30*/  LDSM.16.MT88.4 R56, [R195+0x3800] ;  /* 0x00380000c338783b */ /* 0x000ee20000004200 */
[----:B------:R-:W-:-:S05]  /*eb40*/  IMAD.MOV.U32 R63, RZ, RZ, R92 ;  /* 0x000000ffff3f7224 */ /* 0x000fca00078e005c */
[----:B------:R-:W-:Y:S01]  /*eb50*/  MOV R66, R104 ;  /* 0x0000006800427202 */ /* 0x000fe20000000f00 */
[----:B------:R-:W-:Y:S01]  /*eb60*/  HMMA.16816.F32 R184, R8, R52, R36 ;  /* 0x0000003408b8723c */ /* 0x000fe20000001824 */
[----:B------:R-:W4:Y:S01]  /*eb70*/  LDSM.16.MT88.4 R52, [R194+0x4800] ;  /* 0x00480000c234783b */ /* 0x000f220000004200 */
[----:B------:R-:W-:-:S06]  /*eb80*/  IMAD.MOV.U32 R67, RZ, RZ, R103 ;  /* 0x000000ffff437224 */ /* 0x000fcc00078e0067 */
[----:B------:R-:W-:Y:S07]  /*eb90*/  HMMA.16816.F32 R176, R8, R80, R20 ;  /* 0x0000005008b0723c */ /* 0x000fee0000001814 */
[----:B------:R-:W-:Y:S01]  /*eba0*/  MOV R80, R102 ;  /* 0x0000006600507202 */ /* 0x000fe20000000f00 */
[----:B------:R-:W-:Y:S01]  /*ebb0*/  HMMA.16816.F32 R20, R16, R84, RZ ;  /* 0x000000541014723c */ /* 0x000fe200000018ff */
[----:B------:R-:W-:-:S06]  /*ebc0*/  IMAD.MOV.U32 R81, RZ, RZ, R101 ;  /* 0x000000ffff517224 */ /* 0x000fcc00078e0065 */
[----:B------:R-:W-:Y:S01]  /*ebd0*/  MOV R84, R4 ;  /* 0x0000000400547202 */ /* 0x000fe20000000f00 */
[----:B------:R-:W-:Y:S01]  /*ebe0*/  HMMA.16816.F32 R92, R8, R82, R32 ;  /* 0x00000052085c723c */ /* 0x000fe20000001820 */
[----:B------:R-:W5:Y:S01]  /*ebf0*/  LDL R4, [R1+0x58] ;  /* 0x0000580001047983 */ /* 0x000f620000100800 */
[----:B------:R-:W-:-:S05]  /*ec00*/  IMAD.MOV.U32 R85, RZ, RZ, R3 ;  /* 0x000000ffff557224 */ /* 0x000fca00078e0003 */
[----:B------:R-:W-:Y:S01]  /*ec10*/  MOV R82, R100 ;  /* 0x0000006400527202 */ /* 0x000fe20000000f00 */
[C---:B-1----:R-:W-:Y:S01]  /*ec20*/  HMMA.16816.F32 R104, R8.reuse, R44, R28 ;  /* 0x0000002c0868723c */ /* 0x042fe2000000181c */
[----:B------:R-:W-:Y:S02]  /*ec30*/  IMAD.MOV.U32 R83, RZ, RZ, R14 ;  /* 0x000000ffff537224 */ /* 0x000fe400078e000e */
[----:B------:R-:W5:Y:S05]  /*ec40*/  LDL R14, [R1+0x64] ;  /* 0x00006400010e7983 */ /* 0x000f6a0000100800 */
[C---:B------:R-:W-:Y:S01]  /*ec50*/  HMMA.16816.F32 R100, R8.reuse, R46, R24 ;  /* 0x0000002e0864723c */ /* 0x040fe20000001818 */
[----:B------:R-:W1:Y:S07]  /*ec60*/  LDSM.16.MT88.4 R44, [R193+0x5000] ;  /* 0x00500000c12c783b */ /* 0x000e6e0000004200 */
[----:B------:R-:W-:Y:S01]  /*ec70*/  HMMA.16816.F32 R68, R8, R70, R40 ;  /* 0x000000460844723c */ /* 0x000fe20000001828 */
[----:B------:R-:W1:Y:S07]  /*ec80*/  LDSM.16.MT88.4 R40, [R194+0x5000] ;  /* 0x00500000c228783b */ /* 0x000e6e0000004200 */
[C---:B--2---:R-:W-:Y:S08]  /*ec90*/  HMMA.16816.F32 R32, R16.reuse, R48, RZ ;  /* 0x000000301020723c */ /* 0x044ff000000018ff */
[----:B------:R-:W-:Y:S01]  /*eca0*/  HMMA.16816.F32 R28, R16, R50, RZ ;  /* 0x00000032101c723c */ /* 0x000fe200000018ff */
[----:B------:R-:W2:Y:S07]  /*ecb0*/  LDSM.16.MT88.4 R48, [R196+0x4800] ;  /* 0x00480000c430783b */ /* 0x000eae0000004200 */
[----:B---3--:R-:W-:Y:S08]  /*ecc0*/  HMMA.16816.F32 R112, R8, R56, R20 ;  /* 0x000000380870723c */ /* 0x008ff00000001814 */
[C---:B----4-:R-:W-:Y:S08]  /*ecd0*/  HMMA.16816.F32 R24, R16.reuse, R52, RZ ;  /* 0x000000341018723c */ /* 0x050ff000000018ff */
[C---:B------:R-:W-:Y:S08]  /*ece0*/  HMMA.16816.F32 R20, R16.reuse, R54, RZ ;  /* 0x000000361014723c */ /* 0x040ff000000018ff */
[----:B------:R-:W-:Y:S07]  /*ecf0*/  HMMA.16816.F32 R36, R16, R86, RZ ;  /* 0x000000561024723c */ /* 0x000fee00000018ff */
[----:B------:R-:W-:Y:S01]  /*ed00*/  IMAD.MOV.U32 R87, RZ, RZ, R0 ;  /* 0x000000ffff577224 */ /* 0x000fe200078e0000 */
[----:B-1----:R-:W-:Y:S01]  /*ed10*/  HMMA.16816.F32 R120, R8, R44, R32 ;  /* 0x0000002c0878723c */ /* 0x002fe20000001820 */
[----:B------:R-:W1:Y:S01]  /*ed20*/  LDSM.16.MT88.4 R32, [R196+0x5000] ;  /* 0x00500000c420783b */ /* 0x000e620000004200 */
[----:B------:R-:W-:-:S03]  /*ed30*/  MOV R86, R2 ;  /* 0x0000000200567202 */ /* 0x000fc60000000f00 */
[----:B------:R-:W3:Y:S03]  /*ed40*/  LDL R0, [R1+0x4] ;  /* 0x0000040001007983 */ /* 0x000ee60000100800 */
[C---:B------:R-:W-:Y:S01]  /*ed50*/  HMMA.16816.F32 R132, R8.reuse, R40, R24 ;  /* 0x000000280884723c */ /* 0x040fe20000001818 */
[----:B------:R-:W-:Y:S07]  /*ed60*/  LDSM.16.MT88.4 R24, [R195+0x4800] ;  /* 0x00480000c318783b */ /* 0x000fee0000004200 */
[C---:B------:R-:W-:Y:S01]  /*ed70*/  HMMA.16816.F32 R128, R8.reuse, R42, R20 ;  /* 0x0000002a0880723c */ /* 0x040fe20000001814 */
[----:B------:R-:W4:Y:S07]  /*ed80*/  LDSM.16.MT88.4 R40, [R195+0x1000] ;  /* 0x00100000c328783b */ /* 0x000f2e0000004200 */
[----:B------:R-:W-:Y:S01]  /*ed90*/  HMMA.16816.F32 R108, R8, R58, R36 ;  /* 0x0000003a086c723c */ /* 0x000fe20000001824 */
[----:B------:R-:W4:Y:S07]  /*eda0*/  LDSM.16.MT88.4 R56, [R194+0x2800] ;  /* 0x00280000c238783b */ /* 0x000f2e0000004200 */
[C---:B--2---:R-:W-:Y:S08]  /*edb0*/  HMMA.16816.F32 R20, R16.reuse, R48, RZ ;  /* 0x000000301014723c */ /* 0x044ff000000018ff */
[----:B------:R-:W-:Y:S01]  /*edc0*/  HMMA.16816.F32 R36, R16, R50, RZ ;  /* 0x000000321024723c */ /* 0x000fe200000018ff */
[----:B------:R-:W-:Y:S07]  /*edd0*/  LDSM.16.MT88.4 R48, [R193+0x2800] ;  /* 0x00280000c130783b */ /* 0x000fee0000004200 */
[----:B------:R-:W-:Y:S08]  /*ede0*/  HMMA.16816.F32 R152, R136, R148, R152 ;  /* 0x000000948898723c */ /* 0x000ff00000001898 */
[C---:B-1----:R-:W-:Y:S01]  /*edf0*/  HMMA.16816.F32 R124, R8.reuse, R32, R20 ;  /* 0x00000020087c723c */ /* 0x042fe20000001814 */
[----:B------:R-:W-:Y:S07]  /*ee00*/  LDSM.16.MT88.4 R20, [R195+0x5000] ;  /* 0x00500000c314783b */ /* 0x000fee0000004200 */
[----:B------:R-:W-:Y:S08]  /*ee10*/  HMMA.16816.F32 R32, R8, R34, R36 ;  /* 0x000000220820723c */ /* 0x000ff00000001824 */
[C---:B----4-:R-:W-:Y:S08]  /*ee20*/  HMMA.16816.F32 R36, R136.reuse, R40, R60 ;  /* 0x000000288824723c */ /* 0x050ff0000000183c */
[C---:B------:R-:W-:Y:S01]  /*ee30*/  HMMA.16816.F32 R40, R136.reuse, R42, R64 ;  /* 0x0000002a8828723c */ /* 0x040fe20000001840 */
[----:B------:R-:W1:Y:S07]  /*ee40*/  LDSM.16.MT88.4 R64, [R196+0x2800] ;  /* 0x00280000c440783b */ /* 0x000e6e0000004200 */
[C---:B------:R-:W-:Y:S01]  /*ee50*/  HMMA.16816.F32 R148, R136.reuse, R150, R80 ;  /* 0x000000968894723c */ /* 0x040fe20000001850 */
[----:B------:R-:W2:Y:S07]  /*ee60*/  LDSM.16.MT88.4 R80, [R193+0x4000] ;  /* 0x00400000c150783b */ /* 0x000eae0000004200 */
[C---:B------:R-:W-:Y:S08]  /*ee70*/  HMMA.16816.F32 R52, R136.reuse, R56, R76 ;  /* 0x000000388834723c */ /* 0x040ff0000000184c */
[C---:B------:R-:W-:Y:S08]  /*ee80*/  HMMA.16816.F32 R160, R136.reuse, R156, R160 ;  /* 0x0000009c88a0723c */ /* 0x040ff000000018a0 */
[----:B------:R-:W-:Y:S08]  /*ee90*/  HMMA.16816.F32 R156, R136, R158, R84 ;  /* 0x0000009e889c723c */ /* 0x000ff00000001854 */
[----:B------:R-:W-:Y:S08]  /*eea0*/  HMMA.16816.F32 R116, R8, R46, R28 ;  /* 0x0000002e0874723c */ /* 0x000ff0000000181c */
[C---:B-1----:R-:W-:Y:S01]  /*eeb0*/  HMMA.16816.F32 R60, R136.reuse, R64, R72 ;  /* 0x00000040883c723c */ /* 0x042fe20000001848 */
[----:B------:R-:W1:Y:S07]  /*eec0*/  LDSM.16.MT88.4 R72, [R195+0x2800] ;  /* 0x00280000c348783b */ /* 0x000e6e0000004200 */
[C---:B------:R-:W-:Y:S08]  /*eed0*/  HMMA.16816.F32 R64, R136.reuse, R66, R68 ;  /* 0x000000428840723c */ /* 0x040ff00000001844 */
[----:B--2---:R-:W-:Y:S01]  /*eee0*/  HMMA.16816.F32 R76, R136, R80, R88 ;  /* 0x00000050884c723c */ /* 0x004fe20000001858 */
[----:B------:R-:W2:Y:S07]  /*eef0*/  LDSM.16.MT88.4 R88, [R194+0x4000] ;  /* 0x00400000c258783b */ /* 0x000eae0000004200 */
[C---:B------:R-:W-:Y:S08]  /*ef00*/  HMMA.16816.F32 R28, R16.reuse, R24, RZ ;  /* 0x00000018101c723c */ /* 0x040ff000000018ff */
[----:B------:R-:W-:Y:S08]  /*ef10*/  HMMA.16816.F32 R16, R16, R26, RZ ;  /* 0x0000001a1010723c */ /* 0x000ff000000018ff */
[C---:B------:R-:W-:Y:S08]  /*ef20*/  HMMA.16816.F32 R44, R136.reuse, R48, R216 ;  /* 0x00000030882c723c */ /* 0x040ff000000018d8 */
[C---:B-1----:R-:W-:Y:S08]  /*ef30*/  HMMA.16816.F32 R68, R136.reuse, R72, R184 ;  /* 0x000000488844723c */ /* 0x042ff000000018b8 */
[C---:B------:R-:W-:Y:S01]  /*ef40*/  HMMA.16816.F32 R72, R136.reuse, R74, R96 ;  /* 0x0000004a8848723c */ /* 0x040fe20000001860 */
[----:B------:R-:W1:Y:S07]  /*ef50*/  LDSM.16.MT88.4 R96, [R196+0x4000] ;  /* 0x00400000c460783b */ /* 0x000e6e0000004200 */
[C---:B--2---:R-:W-:Y:S08]  /*ef60*/  HMMA.16816.F32 R84, R136.reuse, R88, R176 ;  /* 0x000000588854723c */ /* 0x044ff000000018b0 */
[----:B------:R-:W-:Y:S08]  /*ef70*/  HMMA.16816.F32 R88, R136, R90, R92 ;  /* 0x0000005a8858723c */ /* 0x000ff0000000185c */
[C---:B------:R-:W-:Y:S08]  /*ef80*/  HMMA.16816.F32 R28, R8.reuse, R20, R28 ;  /* 0x00000014081c723c */ /* 0x040ff0000000181c */
[----:B------:R-:W-:Y:S01]  /*ef90*/  HMMA.16816.F32 R16, R8, R22, R16 ;  /* 0x000000160810723c */ /* 0x000fe20000001810 */
[----:B------:R-:W-:Y:S01]  /*efa0*/  LDSM.16.MT88.4 R8, [R195+0x5800] ;  /* 0x00580000c308783b */ /* 0x000fe20000004200 */
[----:B------:R-:W-:-:S02]  /*efb0*/  LOP3.LUT R213, R213, 0xffffefff, RZ, 0xc0, !PT ;  /* 0xffffefffd5d57812 */ /* 0x000fc400078ec0ff */
[----:B------:R-:W-:-:S04]  /*efc0*/  IADD3 R225, R225, -0x2, RZ ;  /* 0xfffffffee1e17810 */ /* 0x000fc80007ffe0ff */
[C---:B------:R-:W-:Y:S08]  /*efd0*/  HMMA.16816.F32 R48, R136.reuse, R50, R188 ;  /* 0x000000328830723c */ /* 0x040ff000000018bc */
[C---:B-1----:R-:W-:Y:S01]  /*efe0*/  HMMA.16816.F32 R92, R136.reuse, R96, R104 ;  /* 0x00000060885c723c */ /* 0x042fe20000001868 */
[----:B------:R-:W1:Y:S07]  /*eff0*/  LDSM.16.MT88.4 R104, [R195+0x4000] ;  /* 0x00400000c368783b */ /* 0x000e6e0000004200 */
[C---:B------:R-:W-:Y:S08]  /*f000*/  HMMA.16816.F32 R96, R136.reuse, R98, R100 ;  /* 0x000000628860723c */ /* 0x040ff00000001864 */
[C---:B------:R-:W-:Y:S08]  /*f010*/  HMMA.16816.F32 R56, R136.reuse, R58, R172 ;  /* 0x0000003a8838723c */ /* 0x040ff000000018ac */
[C---:B-1----:R-:W-:Y:S01]  /*f020*/  HMMA.16816.F32 R100, R136.reuse, R104, R112 ;  /* 0x000000688864723c */ /* 0x042fe20000001870 */
[----:B------:R-:W1:Y:S07]  /*f030*/  LDSM.16.MT88.4 R112, [R193+0x5800] ;  /* 0x00580000c170783b */ /* 0x000e6e0000004200 */
[C---:B------:R-:W-:Y:S08]  /*f040*/  HMMA.16816.F32 R104, R136.reuse, R106, R108 ;  /* 0x0000006a8868723c */ /* 0x040ff0000000186c */
[C---:B-1----:R-:W-:Y:S01]  /*f050*/  HMMA.16816.F32 R108, R136.reuse, R112, R120 ;  /* 0x00000070886c723c */ /* 0x042fe20000001878 */
[----:B------:R-:W1:Y:S07]  /*f060*/  LDSM.16.MT88.4 R120, [R194+0x5800] ;  /* 0x00580000c278783b */ /* 0x000e6e0000004200 */
[----:B------:R-:W-:Y:S01]  /*f070*/  HMMA.16816.F32 R112, R136, R114, R116 ;  /* 0x000000728870723c */ /* 0x000fe20000001874 */
[----:B------:R-:W-:-:S04]  /*f080*/  MOV R218, 0x1 ;  /* 0x0000000100da7802 */ /* 0x000fc80000000f00 */
[----:B------:R-:W-:-:S03]  /*f090*/  ISETP.NE.AND P0, PT, R218, c[0x0][0x2c4], PT ;  /* 0x0000b100da007a0c */ /* 0x000fc60003f05270 */
[C---:B-1----:R-:W-:Y:S08]  /*f0a0*/  HMMA.16816.F32 R116, R136.reuse, R120, R132 ;  /* 0x000000788874723c */ /* 0x042ff00000001884 */
[----:B------:R-:W-:Y:S01]  /*f0b0*/  HMMA.16816.F32 R120, R136, R122, R128 ;  /* 0x0000007a8878723c */ /* 0x000fe20000001880 */
[----:B------:R-:W1:Y:S01]  /*f0c0*/  LDSM.16.MT88.4 R128, [R196+0x5800] ;  /* 0x00580000c480783b */ /* 0x000e620000004200 */
[----:B---3--:R-:W-:Y:S01]  /*f0d0*/  IMAD.SHL.U32 R0, R0, 0x80, RZ ;  /* 0x0000008000007824 */ /* 0x008fe200078e00ff */
[----:B------:R-:W-:-:S03]  /*f0e0*/  ISETP.LE.AND P1, PT, R218, c[0x0][0x32c], PT ;  /* 0x0000cb00da007a0c */ /* 0x000fc60003f23270 */
[----:B------:R-:W-:Y:S01]  /*f0f0*/  @P0 IMAD.HI.U32 R3, R0, c[0x0][0x2c8], RZ ;  /* 0x0000b20000030a27 */ /* 0x000fe200078e00ff */
[----:B------:R-:W-:-:S04]  /*f100*/  MOV R2, R0 ;  /* 0x0000000000027202 */ /* 0x000fc80000000f00 */
[----:B------:R-:W-:Y:S01]  /*f110*/  @P0 SHF.R.U32.HI R2, RZ, c[0x0][0x2cc], R3 ;  /* 0x0000b300ff020a19 */ /* 0x000fe20000011603 */
[----:B------:R-:W-:Y:S03]  /*f120*/  HMMA.16816.F32 R80, R136, R82, R180 ;  /* 0x000000528850723c */ /* 0x000fe600000018b4 */
[----:B-----5:R-:W-:-:S05]  /*f130*/  IADD3 R2, -R4, R14, R2 ;  /* 0x0000000e04027210 */ /* 0x020fca0007ffe102 */
[----:B------:R-:W-:Y:S01]  /*f140*/  HMMA.16816.F32 R132, R136, R8, R28 ;  /* 0x000000088884723c */ /* 0x000fe2000000181c */
[----:B------:R-:W-:Y:S02]  /*f150*/  IADD3 R4, R2, c[0x0][0x328], RZ ;  /* 0x0000ca0002047a10 */ /* 0x000fe40007ffe0ff */
[----:B------:R-:W-:-:S05]  /*f160*/  @P1 LOP3.LUT R213, R213, 0x1000, RZ, 0xfc, !PT ;  /* 0x00001000d5d51812 */ /* 0x000fca00078efcff */
[C---:B-1----:R-:W-:Y:S08]  /*f170*/  HMMA.16816.F32 R124, R136.reuse, R128, R124 ;  /* 0x00000080887c723c */ /* 0x042ff0000000187c */
[C---:B------:R-:W-:Y:S08]  /*f180*/  HMMA.16816.F32 R128, R136.reuse, R130, R32 ;  /* 0x000000828880723c */ /* 0x040ff00000001820 */
[----:B------:R-:W-:Y:S01]  /*f190*/  HMMA.16816.F32 R136, R136, R10, R16 ;  /* 0x0000000a8888723c */ /* 0x000fe20000001810 */
[----:B------:R-:W-:Y:S07]  /*f1a0*/  @!P1 BRA `(.L_x_2380) ;  /* 0x0000011000009947 */ /* 0x000fee0003800000 */
[C---:B------:R-:W-:Y:S01]  /*f1b0*/  ISETP.GT.AND P0, PT, R2.reuse, RZ, PT ;  /* 0x000000ff0200720c */ /* 0x040fe20003f04270 */
[----:B------:R-:W-:Y:S01]  /*f1c0*/  BSSY B0, `(.L_x_2381) ;  /* 0x000000c000007945 */ /* 0x000fe20003800000 */
[----:B------:R-:W-:-:S11]  /*f1d0*/  IADD3 R3, R2, -0x1, RZ ;  /* 0xffffffff02037810 */ /* 0x000fd60007ffe0ff */
[----:B------:R-:W-:Y:S05]  /*f1e0*/  @P0 BRA `(.L_x_2382) ;  /* 0x0000006000000947 */ /* 0x000fea0003800000 */
[----:B------:R-:W-:Y:S01]  /*f1f0*/  ISETP.NE.AND P0, PT, R218, c[0x0][0x32c], PT ;  /* 0x0000cb00da007a0c */ /* 0x000fe20003f05270 */
[----:B------:R-:W-:-:S12]  /*f200*/  IMAD.MOV R2, RZ, RZ, -R2 ;  /* 0x000000ffff027224 */ /* 0x000fd800078e0a02 */
[----:B------:R-:W-:-:S05]  /*f210*/  @P0 IMAD.HI.U32 R3, R2, c[0x0][0x330], RZ ;  /* 0x0000cc0002030a27 */ /* 0x000fca00078e00ff */
[----:B------:R-:W-:-:S04]  /*f220*/  @P0 SHF.R.U32.HI R2, RZ, c[0x0][0x334], R3 ;  /* 0x0000cd00ff020a19 */ /* 0x000fc80000011603 */
[----:B------:R-:W-:Y:S01]  /*f230*/  LOP3.LUT R3, RZ, R2, RZ, 0x33, !PT ;  /* 0x00000002ff037212 */ /* 0x000fe200078e33ff */
[----:B------:R-:W-:Y:S05]  /*f240*/  BRA `(.L_x_2383) ;  /* 0x0000003000007947 */ /* 0x000fea0003800000 */
.L_x_2382:
[----:B------:R-:W-:-:S13]  /*f250*/  ISETP.NE.AND P0, PT, R218, c[0x0][0x32c], PT ;  /* 0x0000cb00da007a0c */ /* 0x000fda0003f05270 */
[----:B------:R-:W-:-:S05]  /*f260*/  @P0 IMAD.HI.U32 R2, R3, c[0x0][0x330], RZ ;  /* 0x0000cc0003020a27 */ /* 0x000fca00078e00ff */
[----:B------:R-:W-:Y:S02]  /*f270*/  @P0 SHF.R.U32.HI R3, RZ, c[0x0][0x334], R2 ;  /* 0x0000cd00ff030a19 */ /* 0x000fe40000011602 */
.L_x_2383:
[----:B------:R-:W-:Y:S05]  /*f280*/  BSYNC B0 ;  /* 0x0000000000007941 */ /* 0x000fea0003800000 */
.L_x_2381:
[----:B------:R-:W-:-:S05]  /*f290*/  MOV R2, c[0x0][0x32c] ;  /* 0x0000cb0000027a02 */ /* 0x000fca0000000f00 */
[----:B------:R-:W-:-:S05]  /*f2a0*/  IMAD R3, R3, R2, c[0x0][0x32c] ;  /* 0x0000cb0003037624 */ /* 0x000fca00078e0202 */
[----:B------:R-:W-:-:S05]  /*f2b0*/  IMNMX R4, R4, R3, PT ;  /* 0x0000000304047217 */ /* 0x000fca0003800200 */
.L_x_2380:
[----:B------:R-:W-:-:S05]  /*f2c0*/  IMAD.HI R4, R4, 0x2aaaaaab, RZ ;  /* 0x2aaaaaab04047827 */ /* 0x000fca00078e02ff */
[----:B------:R-:W-:-:S04]  /*f2d0*/  SHF.R.U32.HI R2, RZ, 0x1f, R4 ;  /* 0x0000001fff027819 */ /* 0x000fc80000011604 */
[----:B------:R-:W-:-:S04]  /*f2e0*/  LEA.HI.SX32 R4, R4, R2, 0x1d ;  /* 0x0000000204047211 */ /* 0x000fc800078feaff */
[----:B------:R-:W-:-:S04]  /*f2f0*/  IMNMX R217, R246, R4, !PT ;  /* 0x00000004f6d97217 */ /* 0x000fc80007800200 */
[----:B------:R-:W-:-:S13]  /*f300*/  ISETP.GE.AND P0, PT, R225, R217, PT ;  /* 0x000000d9e100720c */ /* 0x000fda0003f06270 */
[----:B------:R-:W-:Y:S05]  /*f310*/  @!P0 BRA `(.L_x_2384) ;  /* 0x00003db000008947 */ /* 0x000fea0003800000 */
.L_x_2407:
        /* <DEDUP_REMOVED lines=9> */
[----:B------:R1:W1:Y:S04]  /*f3b0*/  LDSM.16.M88.4 R176, [R198] ;  /* 0x00000000c6b0783b */ /* 0x0002680000000200 */
[----:B------:R1:W1:Y:S04]  /*f3c0*/  LDSM.16.M88.4 R180, [R201] ;  /* 0x00000000c9b4783b */ /* 0x0002680000000200 */
[----:B------:R1:W1:Y:S04]  /*f3d0*/  LDSM.16.M88.4 R184, [R211] ;  /* 0x00000000d3b8783b */ /* 0x0002680000000200 */
[----:B------:R1:W1:Y:S01]  /*f3e0*/  LDSM.16.M88.4 R188, [R212] ;  /* 0x00000000d4bc783b */ /* 0x0002620000000200 */
[----:B------:R-:W-:-:S05]  /*f3f0*/  @P0 BRA `(.L_x_2386) ;  /* 0x000004c000000947 */ /* 0x000fca0003800000 */
[----:B------:R-:W-:Y:S01]  /*f400*/  IMAD.WIDE.U32 R2, R226, c[0x0][0x208], RZ ;  /* 0x00008200e2027a25 */ /* 0x000fe200078e00ff */
[----:B------:R-:W-:Y:S01]  /*f410*/  SHF.R.S32.HI R0, RZ, 0x1f, R226 ;  /* 0x0000001fff007819 */ /* 0x000fe200000114e2 */
[----:B------:R-:W5:Y:S04]  /*f420*/  LDL.64 R10, [R1+0x70] ;  /* 0x00007000010a7983 */ /* 0x000f680000100a00 */
[----:B------:R-:W-:Y:S04]  /*f430*/  IMAD R0, R0, c[0x0][0x208], RZ ;  /* 0x0000820000007a24 */ /* 0x000fe800078e02ff */
[----:B------:R-:W-:Y:S05]  /*f440*/  IMAD R0, R226, c[0x0][0x20c], R0 ;  /* 0x00008300e2007a24 */ /* 0x000fea00078e0200 */
[----:B------:R-:W-:Y:S02]  /*f450*/  IADD3 R3, R3, R0, RZ ;  /* 0x0000000003037210 */ /* 0x000fe40007ffe0ff */
[----:B------:R-:W-:Y:S03]  /*f460*/  SHF.R.S32.HI R0, RZ, 0x1f, R224 ;  /* 0x0000001fff007819 */ /* 0x000fe600000114e0 */
[----:B------:R-:W-:Y:S04]  /*f470*/  IMAD.WIDE.U32 R2, R224, c[0x0][0x218], R2 ;  /* 0x00008600e0027a25 */ /* 0x000fe800078e0002 */
[----:B------:R-:W-:Y:S04]  /*f480*/  IMAD R8, R0, c[0x0][0x218], RZ ;  /* 0x0000860000087a24 */ /* 0x000fe800078e02ff */
[----:B------:R-:W-:Y:S01]  /*f490*/  IMAD R8, R224, c[0x0][0x21c], R8 ;  /* 0x00008700e0087a24 */ /* 0x000fe200078e0208 */
[----:B-----5:R-:W-:Y:S04]  /*f4a0*/  IADD3 R0, P0, R10, R2, RZ ;  /* 0x000000020a007210 */ /* 0x020fe80007f1e0ff */
[----:B------:R-:W-:Y:S02]  /*f4b0*/  IADD3.X R8, R252, R3, R8, P0, !PT ;  /* 0x00000003fc087210 */ /* 0x000fe400007fe408 */
[C---:B------:R-:W-:Y:S04]  /*f4c0*/  LEA R9, P0, R0.reuse, c[0x0][0x1f8], 0x1 ;  /* 0x00007e0000097a11 */ /* 0x040fe800078008ff */
[----:B------:R-:W-:Y:S01]  /*f4d0*/  LEA.HI.X R8, R0, c[0x0][0x1fc], R8, 0x1, P0 ;  /* 0x00007f0000087a11 */ /* 0x000fe200000f0c08 */
[----:B------:R-:W-:-:S06]  /*f4e0*/  BRA.DIV ~URZ, `(.L_x_2387) ;  /* 0x000118227f007947 */ /* 0x000fcc000b800000 */
[----:B------:R4:W3:Y:S02]  /*f4f0*/  SHFL.IDX PT, R4, R8, RZ, 0x181f ;  /* 0x00181fff08047589 */ /* 0x0008e400000e0000 */
.L_x_2531:
[----:B------:R-:W-:-:S05]  /*f500*/  BRA.DIV ~URZ, `(.L_x_2388) ;  /* 0x000118727f007947 */ /* 0x000fca000b800000 */
[----:B------:R4:W3:Y:S02]  /*f510*/  SHFL.IDX PT, R0, R9, RZ, 0x181f ;  /* 0x00181fff09007589 */ /* 0x0008e400000e0000 */
.L_x_2532:
[----:B------:R-:W-:Y:S01]  /*f520*/  SHF.R.S32.HI R2, RZ, 0x1f, R215 ;  /* 0x0000001fff027819 */ /* 0x000fe200000114d7 */
[C---:B------:R-:W-:Y:S01]  /*f530*/  IMAD.SHL.U32 R20, R215.reuse, 0x2, RZ ;  /* 0x00000002d7147824 */ /* 0x040fe200078e00ff */
[C---:B------:R-:W-:Y:S01]  /*f540*/  ISETP.GE.AND P3, PT, R215.reuse, c[0x0][0x1d4], PT ;  /* 0x00007500d7007a0c */ /* 0x040fe20003f66270 */
[----:B------:R-:W-:Y:S01]  /*f550*/  IMAD.SHL.U32 R11, R232, 0x2, RZ ;  /* 0x00000002e80b7824 */ /* 0x000fe200078e00ff */
[C---:B------:R-:W-:Y:S01]  /*f560*/  SHF.L.U64.HI R10, R215.reuse, 0x1, R2 ;  /* 0x00000001d70a7819 */ /* 0x040fe20000010202 */
[----:B------:R-:W-:Y:S01]  /*f570*/  IMAD.SHL.U32 R22, R230, 0x2, RZ ;  /* 0x00000002e6167824 */ /* 0x000fe200078e00ff */
[----:B---3--:R-:W-:Y:S02]  /*f580*/  IADD3 R2, P0, R0, R20, RZ ;  /* 0x0000001400027210 */ /* 0x008fe40007f1e0ff */
[----:B------:R-:W-:Y:S02]  /*f590*/  IADD3 R14, R215, 0x40, RZ ;  /* 0x00000040d70e7810 */ /* 0x000fe40007ffe0ff */
[----:B------:R-:W-:Y:S01]  /*f5a0*/  SHF.L.U64.HI R29, R232, 0x1, R244 ;  /* 0x00000001e81d7819 */ /* 0x000fe200000102f4 */
[----:B------:R-:W-:Y:S01]  /*f5b0*/  IMAD.X R3, R4, 0x1, R10, P0 ;  /* 0x0000000104037824 */ /* 0x000fe200000e060a */
[----:B------:R-:W-:Y:S01]  /*f5c0*/  ISETP.GE.AND P2, PT, R14, c[0x0][0x1d4], PT ;  /* 0x000075000e007a0c */ /* 0x000fe20003f46270 */
[----:B------:R-:W-:Y:S01]  /*f5d0*/  IMAD.SHL.U32 R14, R231, 0x2, RZ ;  /* 0x00000002e70e7824 */ /* 0x000fe200078e00ff */
[----:B------:R-:W-:Y:S02]  /*f5e0*/  IADD3 R21, R215, 0x80, RZ ;  /* 0x00000080d7157810 */ /* 0x000fe40007ffe0ff */
[----:B------:R-:W-:Y:S01]  /*f5f0*/  @!PT LDS RZ, [RZ] ;  /* 0x00000000fffff984 */ /* 0x000fe20000000800 */
[----:B------:R-:W-:Y:S01]  /*f600*/  @!PT LDS RZ, [RZ] ;  /* 0x00000000fffff984 */ /* 0x000fe20000000800 */
[----:B------:R-:W-:Y:S01]  /*f610*/  @!PT LDS RZ, [RZ] ;  /* 0x00000000fffff984 */ /* 0x000fe20000000800 */
[----:B------:R3:W-:Y:S01]  /*f620*/  LDGSTS.E.BYPASS.LTC128B.128 [R214+0x4080], [R2.64], !P3 ;  /* 0x0408000002d67fae */ /* 0x0007e2000d901d4a */
[----:B------:R-:W-:Y:S02]  /*f630*/  SHF.L.U64.HI R23, R231, 0x1, R243 ;  /* 0x00000001e7177819 */ /* 0x000fe400000102f3 */
[----:B------:R-:W-:Y:S02]  /*f640*/  SHF.L.U64.HI R28, R230, 0x1, R242 ;  /* 0x00000001e61c7819 */ /* 0x000fe400000102f2 */
[----:B------:R-:W-:Y:S02]  /*f650*/  LOP3.LUT P1, RZ, R213, 0x800, RZ, 0xc0, !PT ;  /* 0x00000800d5ff7812 */ /* 0x000fe4000782c0ff */
[----:B---3--:R-:W-:Y:S05]  /*f660*/  IADD3 R2, P0, R0, R11, RZ ;  /* 0x0000000b00027210 */ /* 0x008fea0007f1e0ff */
[----:B------:R-:W-:Y:S05]  /*f670*/  IMAD.X R3, R4, 0x1, R29, P0 ;  /* 0x0000000104037824 */ /* 0x000fea00000e061d */
[----:B------:R3:W-:Y:S01]  /*f680*/  LDGSTS.E.BYPASS.LTC128B.128 [R214+0x5880], [R2.64], !P2 ;  /* 0x0588000002d67fae */ /* 0x0007e2000d101d4a */
[----:B------:R-:W-:Y:S02]  /*f690*/  ISETP.GE.AND P2, PT, R21, c[0x0][0x1d4], PT ;  /* 0x0000750015007a0c */ /* 0x000fe40003f46270 */
[----:B------:R-:W-:Y:S02]  /*f6a0*/  IADD3 R21, R215, 0xc0, RZ ;  /* 0x000000c0d7157810 */ /* 0x000fe40007ffe0ff */
[----:B---3--:R-:W-:Y:S05]  /*f6b0*/  IADD3 R2, P0, R0, R14, RZ ;  /* 0x0000000e00027210 */ /* 0x008fea0007f1e0ff */
[----:B------:R-:W-:Y:S05]  /*f6c0*/  IMAD.X R3, R4, 0x1, R23, P0 ;  /* 0x0000000104037824 */ /* 0x000fea00000e0617 */
[----:B------:R3:W-:Y:S01]  /*f6d0*/  LDGSTS.E.BYPASS.LTC128B.128 [R214+0x7080], [R2.64], !P2 ;  /* 0x0708000002d67fae */ /* 0x0007e2000d101d4a */
[----:B------:R-:W-:Y:S02]  /*f6e0*/  ISETP.GE.AND P2, PT, R21, c[0x0][0x1d4], PT ;  /* 0x0000750015007a0c */ /* 0x000fe40003f46270 */
[----:B---3--:R-:W-:Y:S05]  /*f6f0*/  IADD3 R2, P0, R0, R22, RZ ;  /* 0x0000001600027210 */ /* 0x008fea0007f1e0ff */
[----:B------:R-:W-:Y:S06]  /*f700*/  IMAD.X R3, R4, 0x1, R28, P0 ;  /* 0x0000000104037824 */ /* 0x000fec00000e061c */
[----:B------:R3:W-:Y:S01]  /*f710*/  LDGSTS.E.BYPASS.LTC128B.128 [R214+0x8880], [R2.64], !P2 ;  /* 0x0888000002d67fae */ /* 0x0007e2000d101d4a */
[----:B------:R-:W-:-:S05]  /*f720*/  @P1 BRA `(.L_x_2386) ;  /* 0x0000019000001947 */ /* 0x000fca0003800000 */
[----:B------:R-:W-:-:S05]  /*f730*/  BRA.DIV ~URZ, `(.L_x_2389) ;  /* 0x000116b27f007947 */ /* 0x000fca000b800000 */
[----:B------:R3:W4:Y:S04]  /*f740*/  SHFL.IDX PT, R4, R8, 0x1, 0x181f ;  /* 0x00381f0008047f89 */ /* 0x00072800000e0000 */
[----:B------:R3:W2:Y:S02]  /*f750*/  SHFL.IDX PT, R0, R9, 0x1, 0x181f ;  /* 0x00381f0009007f89 */ /* 0x0006a400000e0000 */
.L_x_2533:
[----:B--2---:R-:W-:Y:S02]  /*f760*/  IADD3 R20, P0, R0, R20, RZ ;  /* 0x0000001400147210 */ /* 0x004fe40007f1e0ff */
[C---:B------:R-:W-:Y:S02]  /*f770*/  IADD3 R216, R215.reuse, 0x40, RZ ;  /* 0x00000040d7d87810 */ /* 0x040fe40007ffe0ff */
[C---:B------:R-:W-:Y:S01]  /*f780*/  ISETP.GE.AND P4, PT, R215.reuse, c[0x0][0x1d4], PT ;  /* 0x00007500d7007a0c */ /* 0x040fe20003f86270 */
[----:B----4-:R-:W-:Y:S01]  /*f790*/  IMAD.X R21, R4, 0x1, R10, P0 ;  /* 0x0000000104157824 */ /* 0x010fe200000e060a */
[----:B------:R-:W-:Y:S02]  /*f7a0*/  ISETP.GE.AND P3, PT, R216, c[0x0][0x1d4], PT ;  /* 0x00007500d8007a0c */ /* 0x000fe40003f66270 */
[----:B------:R-:W-:Y:S02]  /*f7b0*/  IADD3 R31, R215, 0x80, RZ ;  /* 0x00000080d71f7810 */ /* 0x000fe40007ffe0ff */
[----:B------:R-:W-:Y:S02]  /*f7c0*/  IADD3 R10, P0, R0, R11, RZ ;  /* 0x0000000b000a7210 */ /* 0x000fe40007f1e0ff */
[----:B------:R-:W-:Y:S02]  /*f7d0*/  ISETP.GE.AND P2, PT, R31, c[0x0][0x1d4], PT ;  /* 0x000075001f007a0c */ /* 0x000fe40003f46270 */
[----:B------:R-:W-:Y:S01]  /*f7e0*/  IADD3 R30, R215, 0xc0, RZ ;  /* 0x000000c0d71e7810 */ /* 0x000fe20007ffe0ff */
[----:B------:R-:W-:Y:S01]  /*f7f0*/  IMAD.X R11, R4, 0x1, R29, P0 ;  /* 0x00000001040b7824 */ /* 0x000fe200000e061d */
[----:B---3--:R-:W-:Y:S01]  /*f800*/  IADD3 R8, P0, R0, R14, RZ ;  /* 0x0000000e00087210 */ /* 0x008fe20007f1e0ff */
[----:B------:R-:W-:Y:S01]  /*f810*/  @!PT LDS RZ, [RZ] ;  /* 0x00000000fffff984 */ /* 0x000fe20000000800 */
[----:B------:R-:W-:Y:S01]  /*f820*/  @!PT LDS RZ, [RZ] ;  /* 0x00000000fffff984 */ /* 0x000fe20000000800 */
[----:B------:R-:W-:Y:S01]  /*f830*/  @!PT LDS RZ, [RZ] ;  /* 0x00000000fffff984 */ /* 0x000fe20000000800 */
[----:B------:R2:W-:Y:S01]  /*f840*/  LDGSTS.E.BYPASS.LTC128B.128 [R214+0x5080], [R20.64], !P4 ;  /* 0x0508000014d67fae */ /* 0x0005e2000e101d4a */
[----:B------:R-:W-:Y:S03]  /*f850*/  ISETP.GE.AND P1, PT, R30, c[0x0][0x1d4], PT ;  /* 0x000075001e007a0c */ /* 0x000fe60003f26270 */
[----:B------:R2:W-:Y:S01]  /*f860*/  LDGSTS.E.BYPASS.LTC128B.128 [R214+0x6880], [R10.64], !P3 ;  /* 0x068800000ad67fae */ /* 0x0005e2000d901d4a */
[----:B------:R-:W-:Y:S01]  /*f870*/  IMAD.X R9, R4, 0x1, R23, P0 ;  /* 0x0000000104097824 */ /* 0x000fe200000e0617 */
[----:B------:R-:W-:Y:S04]  /*f880*/  IADD3 R2, P0, R0, R22, RZ ;  /* 0x0000001600027210 */ /* 0x000fe80007f1e0ff */
[----:B------:R2:W-:Y:S01]  /*f890*/  LDGSTS.E.BYPASS.LTC128B.128 [R214+0x8080], [R8.64], !P2 ;  /* 0x0808000008d67fae */ /* 0x0005e2000d101d4a */
[----:B------:R-:W-:Y:S05]  /*f8a0*/  IMAD.X R3, R4, 0x1, R28, P0 ;  /* 0x0000000104037824 */ /* 0x000fea00000e061c */
[----:B------:R2:W-:Y:S03]  /*f8b0*/  LDGSTS.E.BYPASS.LTC128B.128 [R214+0x9880], [R2.64], !P1 ;  /* 0x0988000002d67fae */ /* 0x0005e6000c901d4a */
.L_x_2386:
[----:B------:R-:W-:Y:S05]  /*f8c0*/  BSYNC B0 ;  /* 0x0000000000007941 */ /* 0x000fea0003800000 */
.L_x_2385:
[----:B------:R-:W0:Y:S01]  /*f8d0*/  LDGDEPBAR ;  /* 0x00000000000079af */ /* 0x000e220000000000 */
[----:B------:R-:W-:Y:S01]  /*f8e0*/  WARPSYNC 0xffffffff ;  /* 0xffffffff00007948 */ /* 0x000fe20003800000 */
[C---:B--234-:R-:W-:Y:S01]  /*f8f0*/  HMMA.16816.F32 R8, R32.reuse, R16, RZ ;  /* 0x000000102008723c */ /* 0x05cfe200000018ff */
[----:B------:R-:W-:Y:S02]  /*f900*/  BSSY B0, `(.L_x_2390) ;  /* 0x0000129000007945 */ /* 0x000fe40003800000 */
[----:B------:R-:W-:Y:S05]  /*f910*/  ISETP.GT.AND P0, PT, R225, R246, PT ;  /* 0x000000f6e100720c */ /* 0x000fea0003f04270 */
[C---:B------:R-:W-:Y:S08]  /*f920*/  HMMA.16816.F32 R16, R32.reuse, R18, RZ ;  /* 0x000000122010723c */ /* 0x040ff000000018ff */
[C---:B------:R-:W-:Y:S08]  /*f930*/  HMMA.16816.F32 R20, R32.reuse, R24, RZ ;  /* 0x000000182014723c */ /* 0x040ff000000018ff */
[C---:B------:R-:W-:Y:S08]  /*f940*/  HMMA.16816.F32 R24, R32.reuse, R26, RZ ;  /* 0x0000001a2018723c */ /* 0x040ff000000018ff */
[C---:B-1----:R-:W-:Y:S08]  /*f950*/  HMMA.16816.F32 R28, R32.reuse, R172, RZ ;  /* 0x000000ac201c723c */ /* 0x042ff000000018ff */
        /* <DEDUP_REMOVED lines=33> */
[----:B------:R-:W-:Y:S07]  /*fb70*/  LDSM.16.M88.4 R180, [R204] ;  /* 0x00000000ccb4783b */ /* 0x000fee0000000200 */
[C---:B--2---:R-:W-:Y:S08]  /*fb80*/  HMMA.16816.F32 R20, R172.reuse, R176, R20 ;  /* 0x000000b0ac14723c */ /* 0x044ff00000001814 */
[C---:B------:R-:W-:Y:S01]  /*fb90*/  HMMA.16816.F32 R24, R172.reuse, R178, R24 ;  /* 0x000000b2ac18723c */ /* 0x040fe20000001818 */
[----:B------:R-:W1:Y:S07]  /*fba0*/  LDSM.16.M88.4 R176, [R198+0x4000] ;  /* 0x00400000c6b0783b */ /* 0x000e6e0000000200 */
[C---:B---3--:R-:W-:Y:S08]  /*fbb0*/  HMMA.16816.F32 R28, R172.reuse, R184, R28 ;  /* 0x000000b8ac1c723c */ /* 0x048ff0000000181c */
[----:B------:R-:W-:Y:S01]  /*fbc0*/  HMMA.16816.F32 R32, R172, R186, R32 ;  /* 0x000000baac20723c */ /* 0x000fe20000001820 */
[----:B------:R-:W2:Y:S07]  /*fbd0*/  LDSM.16.M88.4 R172, [R202] ;  /* 0x00000000caac783b */ /* 0x000eae0000000200 */
[----:B------:R-:W3:Y:S01]  /*fbe0*/  LDSM.16.M88.4 R184, [R203] ;  /* 0x00000000cbb8783b */ /* 0x000ee20000000200 */
        /* <DEDUP_REMOVED lines=118> */
[----:B------:R5:W1:Y:S01]  /*10350*/  MUFU.TANH R179, R16 ;  /* 0x0000001000b37308 */ /* 0x000a620000002400 */
[----:B------:R-:W-:Y:S09]  /*10360*/  FMUL.FTZ R27, R27, c[0x0][0x320] ;  /* 0x0000c8001b1b7a20 */ /* 0x000ff20000410000 */
[----:B------:R1:W1:Y:S01]  /*10370*/  MUFU.TANH R176, R17 ;  /* 0x0000001100b07308 */ /* 0x0002620000002400 */
[----:B----4-:R-:W4:Y:S01]  /*10380*/  LDSM.16.M88.4 R8, [R15+0x5800] ;  /* 0x005800000f08783b */ /* 0x010f220000000200 */
[----:B------:R-:W-:Y:S08]  /*10390*/  DEPBAR.LE SB0, 0x0 ;  /* 0x000080000000791a */ /* 0x000ff00000000000 */
[----:B------:R2:W2:Y:S01]  /*103a0*/  MUFU.TANH R188, R18 ;  /* 0x0000001200bc7308 */ /* 0x0004a20000002400 */
[----:B------:R-:W-:Y:S01]  /*103b0*/  BAR.SYNC.DEFER_BLOCKING 0x0 ;  /* 0x0000000000007b1d */ /* 0x000fe20000010000 */
[----:B-----5:R-:W-:Y:S08]  /*103c0*/  FMUL.FTZ R16, R25, c[0x0][0x320] ;  /* 0x0000c80019107a20 */ /* 0x020ff00000410000 */
[----:B------:R5:W3:Y:S01]  /*103d0*/  MUFU.TANH R183, R19 ;  /* 0x0000001300b77308 */ /* 0x000ae20000002400 */
[----:B-1----:R-:W-:Y:S09]  /*103e0*/  FMUL.FTZ R17, R24, c[0x0][0x320] ;  /* 0x0000c80018117a20 */ /* 0x002ff20000410000 */
[----:B------:R-:W1:Y:S01]  /*103f0*/  MUFU.TANH R178, R26 ;  /* 0x0000001a00b27308 */ /* 0x000e620000002400 */
[----:B--2---:R-:W-:Y:S09]  /*10400*/  FMUL.FTZ R18, R21, c[0x0][0x320] ;  /* 0x0000c80015127a20 */ /* 0x004ff20000410000 */
[----:B------:R2:W1:Y:S01]  /*10410*/  MUFU.TANH R177, R27 ;  /* 0x0000001b00b17308 */ /* 0x0004620000002400 */
[C---:B----4-:R-:W-:Y:S05]  /*10420*/  HMMA.16816.F32 R28, R184.reuse, R8, R28 ;  /* 0x00000008b81c723c */ /* 0x050fea000000181c */
[----:B-----5:R-:W-:Y:S04]  /*10430*/  FMUL.FTZ R19, R20, c[0x0][0x320] ;  /* 0x0000c80014137a20 */ /* 0x020fe80000410000 */
[----:B------:R-:W4:Y:S03]  /*10440*/  MUFU.TANH R18, R18 ;  /* 0x0000001200127308 */ /* 0x000f260000002400 */
[----:B------:R-:W-:Y:S01]  /*10450*/  FMUL.FTZ R20, R22, c[0x0][0x320] ;  /* 0x0000c80016147a20 */ /* 0x000fe20000410000 */
[----:B------:R-:W-:Y:S06]  /*10460*/  HMMA.16816.F32 R32, R184, R10, R32 ;  /* 0x0000000ab820723c */ /* 0x000fec0000001820 */
[----:B------:R-:W1:Y:S06]  /*10470*/  MUFU.TANH R19, R19 ;  /* 0x0000001300137308 */ /* 0x000e6c0000002400 */
[----:B------:R-:W-:Y:S04]  /*10480*/  FMUL.FTZ R28, R28, c[0x0][0x320] ;  /* 0x0000c8001c1c7a20 */ /* 0x000fe80000410000 */
[----:B------:R-:W1:Y:S01]  /*10490*/  MUFU.TANH R20, R20 ;  /* 0x0000001400147308 */ /* 0x000e620000002400 */
[----:B--2---:R-:W-:Y:S02]  /*104a0*/  FMUL.FTZ R27, R29, c[0x0][0x320] ;  /* 0x0000c8001d1b7a20 */ /* 0x004fe40000410000 */
[----:B------:R-:W-:Y:S02]  /*104b0*/  FMUL.FTZ R30, R30, c[0x0][0x320] ;  /* 0x0000c8001e1e7a20 */ /* 0x000fe40000410000 */
[----:B------:R-:W-:Y:S03]  /*104c0*/  FMUL.FTZ R31, R31, c[0x0][0x320] ;  /* 0x0000c8001f1f7a20 */ /* 0x000fe60000410000 */
[----:B------:R-:W-:Y:S02]  /*104d0*/  FMUL.FTZ R26, R32, c[0x0][0x320] ;  /* 0x0000c800201a7a20 */ /* 0x000fe40000410000 */
[----:B------:R-:W-:Y:S01]  /*104e0*/  FMUL.FTZ R25, R33, c[0x0][0x320] ;  /* 0x0000c80021197a20 */ /* 0x000fe20000410000 */
[----:B------:R2:W1:Y:S01]  /*104f0*/  MUFU.TANH R181, R23 ;  /* 0x0000001700b57308 */ /* 0x0004620000002400 */
[----:B------:R-:W-:Y:S02]  /*10500*/  FMUL.FTZ R34, R34, c[0x0][0x320] ;  /* 0x0000c80022227a20 */ /* 0x000fe40000410000 */
[----:B------:R-:W-:Y:S07]  /*10510*/  FMUL.FTZ R35, R35, c[0x0][0x320] ;  /* 0x0000c80023237a20 */ /* 0x000fee0000410000 */
[----:B------:R-:W1:Y:S10]  /*10520*/  MUFU.TANH R17, R17 ;  /* 0x0000001100117308 */ /* 0x000e740000002400 */
[----:B------:R-:W1:Y:S10]  /*10530*/  MUFU.TANH R16, R16 ;  /* 0x0000001000107308 */ /* 0x000e740000002400 */
[----:B------:R-:W1:Y:S10]  /*10540*/  MUFU.TANH R28, R28 ;  /* 0x0000001c001c7308 */ /* 0x000e740000002400 */
[----:B------:R-:W1:Y:S10]  /*10550*/  MUFU.TANH R27, R27 ;  /* 0x0000001b001b7308 */ /* 0x000e740000002400 */
[----:B------:R2:W1:Y:S10]  /*10560*/  MUFU.TANH R175, R30 ;  /* 0x0000001e00af7308 */ /* 0x0004740000002400 */
[----:B------:R2:W1:Y:S10]  /*10570*/  MUFU.TANH R174, R31 ;  /* 0x0000001f00ae7308 */ /* 0x0004740000002400 */
[----:B------:R-:W1:Y:S10]  /*10580*/  MUFU.TANH R26, R26 ;  /* 0x0000001a001a7308 */ /* 0x000e740000002400 */
[----:B------:R-:W1:Y:S10]  /*10590*/  MUFU.TANH R25, R25 ;  /* 0x0000001900197308 */ /* 0x000e740000002400 */
[----:B------:R2:W1:Y:S10]  /*105a0*/  MUFU.TANH R173, R34 ;  /* 0x0000002200ad7308 */ /* 0x0004740000002400 */
[----:B------:R2:W1:Y:S01]  /*105b0*/  MUFU.TANH R172, R35 ;  /* 0x0000002300ac7308 */ /* 0x0004620000002400 */
[----:B------:R-:W-:-:S05]  /*105c0*/  @!P0 BRA `(.L_x_2391) ;  /* 0x000005c000008947 */ /* 0x000fca0003800000 */
[--C-:B---34-:R-:W-:Y:S01]  /*105d0*/  IMAD.IADD R3, R251, 0x1, R241.reuse ;  /* 0x00000001fb037824 */ /* 0x118fe200078e02f1 */
[----:B------:R-:W3:Y:S01]  /*105e0*/  LDL R0, [R1+0x78] ;  /* 0x0000780001007983 */ /* 0x000ee20000100800 */
[----:B------:R-:W-:Y:S03]  /*105f0*/  IMAD.MOV.U32 R224, RZ, RZ, RZ ;  /* 0x000000ffffe07224 */ /* 0x000fe600078e00ff */
[----:B------:R-:W-:Y:S01]  /*10600*/  ISETP.GT.AND P1, PT, R3, 0x2f, PT ;  /* 0x0000002f0300780c */ /* 0x000fe20003f24270 */
[----:B--2---:R-:W2:Y:S06]  /*10610*/  LDL.64 R22, [R1+0x88] ;  /* 0x0000880001167983 */ /* 0x004eac0000100a00 */
[----:B------:R-:W4:Y:S04]  /*10620*/  LDL R4, [R1+0x9c] ;  /* 0x00009c0001047983 */ /* 0x000f280000100800 */
[----:B------:R-:W5:Y:S06]  /*10630*/  LDL.64 R220, [R1+0x80] ;  /* 0x0000800001dc7983 */ /* 0x000f6c0000100a00 */
[----:B------:R-:W2:Y:S01]  /*10640*/  LDL R14, [R1+0x98] ;  /* 0x00009800010e7983 */ /* 0x000ea20000100800 */
[----:B---3--:R-:W-:Y:S02]  /*10650*/  IMAD R2, R225, 0x30, R0 ;  /* 0x00000030e1027824 */ /* 0x008fe400078e0200 */
[----:B------:R-:W-:Y:S03]  /*10660*/  IMAD.MOV.U32 R0, RZ, RZ, 0x1 ;  /* 0x00000001ff007424 */ /* 0x000fe600078e00ff */
[----:B------:R-:W-:Y:S02]  /*10670*/  IADD3 R2, R2, R251, R241 ;  /* 0x000000fb02027210 */ /* 0x000fe40007ffe0f1 */
[----:B------:R-:W-:Y:S02]  /*10680*/  ISETP.NE.AND P0, PT, R0, c[0x0][0x2b8], PT ;  /* 0x0000ae0000007a0c */ /* 0x000fe40003f05270 */
[----:B------:R-:W-:Y:S05]  /*10690*/  IADD3 R2, R2, -0x30, RZ ;  /* 0xffffffd002027810 */ /* 0x000fea0007ffe0ff */
[----:B------:R-:W-:Y:S06]  /*106a0*/  IMAD.MOV.U32 R0, RZ, RZ, R2 ;  /* 0x000000ffff007224 */ /* 0x000fec00078e0002 */
[----:B------:R-:W-:Y:S05]  /*106b0*/  @P0 IMAD.HI.U32 R3, R2, c[0x0][0x2bc], RZ ;  /* 0x0000af0002030a27 */ /* 0x000fea00078e00ff */
[----:B------:R-:W-:Y:S04]  /*106c0*/  @P0 SHF.R.U32.HI R0, RZ, c[0x0][0x2c0], R3 ;  /* 0x0000b000ff000a19 */ /* 0x000fe80000011603 */
[C---:B--2---:R-:W-:Y:S04]  /*106d0*/  @!P1 IADD3 R3, P0, R0.reuse, R22, RZ ;  /* 0x0000001600039210 */ /* 0x044fe80007f1e0ff */
[----:B----4-:R-:W-:Y:S01]  /*106e0*/  @!P1 LEA.HI.X.SX32 R4, R0, R4, 0x1, P0 ;  /* 0x0000000400049211 */ /* 0x010fe200000f0eff */
[----:B------:R-:W-:Y:S01]  /*106f0*/  IMAD.MOV R0, RZ, RZ, -R0 ;  /* 0x000000ffff007224 */ /* 0x000fe200078e0a00 */
[C---:B------:R-:W-:Y:S03]  /*10700*/  @!P1 LEA R8, P0, R3.reuse, c[0x0][0x2a0], 0x2 ;  /* 0x0000a80003089a11 */ /* 0x040fe600078010ff */
[----:B------:R-:W-:Y:S01]  /*10710*/  IMAD R226, R0, c[0x0][0x2b8], R2 ;  /* 0x0000ae0000e27a24 */ /* 0x000fe200078e0202 */
[----:B------:R-:W-:Y:S03]  /*10720*/  @!P1 LEA.HI.X R9, R3, c[0x0][0x2a4], R4, 0x2, P0 ;  /* 0x0000a90003099a11 */ /* 0x000fe600000f1404 */
[----:B------:R-:W-:Y:S01]  /*10730*/  IMAD.WIDE.U32 R2, R226, c[0x0][0x1e0], RZ ;  /* 0x00007800e2027a25 */ /* 0x000fe200078e00ff */
[----:B------:R-:W-:Y:S01]  /*10740*/  SHF.R.S32.HI R0, RZ, 0x1f, R226 ;  /* 0x0000001fff007819 */ /* 0x000fe200000114e2 */
[----:B------:R2:W3:Y:S04]  /*10750*/  @!P1 LDG.E R224, [R8.64] ;  /* 0x0000000a08e09981 */ /* 0x0004e8000c1e1900 */
[----:B------:R-:W-:Y:S04]  /*10760*/  IMAD R0, R0, c[0x0][0x1e0], RZ ;  /* 0x0000780000007a24 */ /* 0x000fe800078e02ff */
[----:B------:R-:W-:Y:S04]  /*10770*/  IMAD R0, R226, c[0x0][0x1e4], R0 ;  /* 0x00007900e2007a24 */ /* 0x000fe800078e0200 */
[----:B------:R-:W-:Y:S01]  /*10780*/  IMAD.IADD R3, R3, 0x1, R0 ;  /* 0x0000000103037824 */ /* 0x000fe200078e0200 */
[----:B--2---:R-:W-:Y:S02]  /*10790*/  IADD3 R8, -R241, 0x30, RZ ;  /* 0x00000030f1087810 */ /* 0x004fe40007ffe1ff */
[----:B---3--:R-:W-:Y:S01]  /*107a0*/  SHF.R.S32.HI R0, RZ, 0x1f, R224 ;  /* 0x0000001fff007819 */ /* 0x008fe200000114e0 */
[----:B------:R-:W-:Y:S04]  /*107b0*/  IMAD.WIDE.U32 R2, R224, c[0x0][0x1f0], R2 ;  /* 0x00007c00e0027a25 */ /* 0x000fe800078e0002 */
[----:B------:R-:W-:Y:S01]  /*107c0*/  IMAD R9, R0, c[0x0][0x1f0], RZ ;  /* 0x00007c0000097a24 */ /* 0x000fe200078e02ff */
[----:B-----5:R-:W-:Y:S03]  /*107d0*/  IADD3 R0, P0, R220, R2, RZ ;  /* 0x00000002dc007210 */ /* 0x020fe60007f1e0ff */
[----:B------:R-:W-:Y:S05]  /*107e0*/  IMAD R9, R224, c[0x0][0x1f4], R9 ;  /* 0x00007d00e0097a24 */ /* 0x000fea00078e0209 */
[----:B------:R-:W-:Y:S02]  /*107f0*/  IADD3.X R9, R14, R3, R9, P0, !PT ;  /* 0x000000030e097210 */ /* 0x000fe400007fe409 */
[C---:B------:R-:W-:Y:S04]  /*10800*/  LEA R14, P0, R0.reuse, c[0x0][0x1c8], 0x1 ;  /* 0x00007200000e7a11 */ /* 0x040fe800078008ff */
[----:B------:R-:W-:Y:S02]  /*10810*/  LEA.HI.X R9, R0, c[0x0][0x1cc], R9, 0x1, P0 ;  /* 0x0000730000097a11 */ /* 0x000fe400000f0c09 */
[----:B------:R-:W-:Y:S01]  /*10820*/  ISETP.GE.AND P0, PT, R8, 0x1, PT ;  /* 0x000000010800780c */ /* 0x000fe20003f06270 */
[----:B------:R-:W-:-:S10]  /*10830*/  BRA.DIV ~URZ, `(.L_x_2392) ;  /* 0x000106827f007947 */ /* 0x000fd4000b800000 */
[----:B------:R2:W3:Y:S02]  /*10840*/  SHFL.IDX PT, R4, R9, RZ, 0x181f ;  /* 0x00181fff09047589 */ /* 0x0004e400000e0000 */
.L_x_2534:
[----:B------:R-:W-:-:S05]  /*10850*/  BRA.DIV ~URZ, `(.L_x_2393) ;  /* 0x000106d27f007947 */ /* 0x000fca000b800000 */
[----:B------:R4:W2:Y:S02]  /*10860*/  SHFL.IDX PT, R0, R14, RZ, 0x181f ;  /* 0x00181fff0e007589 */ /* 0x0008a400000e0000 */
.L_x_2535:
[C---:B------:R-:W-:Y:S02]  /*10870*/  IADD3 R2, R215.reuse, 0x40, RZ ;  /* 0x00000040d7027810 */ /* 0x040fe40007ffe0ff */
[C---:B------:R-:W-:Y:S02]  /*10880*/  ISETP.GE.AND P3, PT, R215.reuse, c[0x0][0x1d4], PT ;  /* 0x00007500d7007a0c */ /* 0x040fe40003f66270 */
[----:B------:R-:W-:Y:S02]  /*10890*/  SHF.R.S32.HI R3, RZ, 0x1f, R215 ;  /* 0x0000001fff037819 */ /* 0x000fe400000114d7 */
[C---:B--2---:R-:W-:Y:S02]  /*108a0*/  @P0 LEA R10, P1, R215.reuse, R0, 0x1 ;  /* 0x00000000d70a0211 */ /* 0x044fe400078208ff */
[----:B------:R-:W-:Y:S02]  /*108b0*/  ISETP.GE.AND P2, PT, R2, c[0x0][0x1d4], PT ;  /* 0x0000750002007a0c */ /* 0x000fe40003f46270 */
[C---:B---3--:R-:W-:Y:S02]  /*108c0*/  @P0 LEA.HI.X R11, R215.reuse, R4, R3, 0x1, P1 ;  /* 0x00000004d70b0211 */ /* 0x048fe400008f0c03 */
[C---:B------:R-:W-:Y:S02]  /*108d0*/  @P0 LEA R2, P1, R232.reuse, R0, 0x1 ;  /* 0x00000000e8020211 */ /* 0x040fe400078208ff */
[C---:B------:R-:W-:Y:S01]  /*108e0*/  IADD3 R22, R215.reuse, 0x80, RZ ;  /* 0x00000080d7167810 */ /* 0x040fe20007ffe0ff */
[----:B------:R-:W-:Y:S01]  /*108f0*/  @!PT LDS RZ, [RZ] ;  /* 0x00000000fffff984 */ /* 0x000fe20000000800 */
[----:B------:R-:W-:Y:S01]  /*10900*/  @!PT LDS RZ, [RZ] ;  /* 0x00000000fffff984 */ /* 0x000fe20000000800 */
[----:B------:R-:W-:Y:S01]  /*10910*/  @!PT LDS RZ, [RZ] ;  /* 0x00000000fffff984 */ /* 0x000fe20000000800 */
[----:B------:R2:W-:Y:S01]  /*10920*/  @P0 LDGSTS.E.BYPASS.LTC128B.128 [R214+0xa080], [R10.64], !P3 ;  /* 0x0a0800000ad60fae */ /* 0x0005e2000d901d4a */
[----:B------:R-:W-:Y:S02]  /*10930*/  @P0 LEA.HI.X R3, R232, R4, R244, 0x1, P1 ;  /* 0x00000004e8030211 */ /* 0x000fe400008f0cf4 */
[----:B------:R-:W-:Y:S02]  /*10940*/  ISETP.GE.AND P3, PT, R22, c[0x0][0x1d4], PT ;  /* 0x0000750016007a0c */ /* 0x000fe40003f66270 */
[----:B------:R-:W-:Y:S01]  /*10950*/  IADD3 R21, R215, 0xc0, RZ ;  /* 0x000000c0d7157810 */ /* 0x000fe20007ffe0ff */
[----:B------:R3:W-:Y:S03]  /*10960*/  @P0 LDGSTS.E.BYPASS.LTC128B.128 [R214+0xb880], [R2.64], !P2 ;  /* 0x0b88000002d60fae */ /* 0x0007e6000d101d4a */
[----:B------:R-:W-:Y:S02]  /*10970*/  ISETP.GE.AND P2, PT, R21, c[0x0][0x1d4], PT ;  /* 0x0000750015007a0c */ /* 0x000fe40003f46270 */
[C---:B---3--:R-:W-:Y:S04]  /*10980*/  @P0 LEA R2, P1, R231.reuse, R0, 0x1 ;  /* 0x00000000e7020211 */ /* 0x048fe800078208ff */
[----:B------:R-:W-:Y:S05]  /*10990*/  @P0 LEA.HI.X R3, R231, R4, R243, 0x1, P1 ;  /* 0x00000004e7030211 */ /* 0x000fea00008f0cf3 */
[----:B------:R3:W-:Y:S02]  /*109a0*/  @P0 LDGSTS.E.BYPASS.LTC128B.128 [R214+0xd080], [R2.64], !P3 ;  /* 0x0d08000002d60fae */ /* 0x0007e4000d901d4a */
[C---:B---3--:R-:W-:Y:S04]  /*109b0*/  @P0 LEA R2, P1, R230.reuse, R0, 0x1 ;  /* 0x00000000e6020211 */ /* 0x048fe800078208ff */
[----:B------:R-:W-:Y:S05]  /*109c0*/  @P0 LEA.HI.X R3, R230, R4, R242, 0x1, P1 ;  /* 0x00000004e6030211 */ /* 0x000fea00008f0cf2 */
[----:B------:R2:W-:Y:S01]  /*109d0*/  @P0 LDGSTS.E.BYPASS.LTC128B.128 [R214+0xe880], [R2.64], !P2 ;  /* 0x0e88000002d60fae */ /* 0x0005e2000d101d4a */
[----:B------:R-:W-:Y:S01]  /*109e0*/  ISETP.GE.AND P0, PT, R8, 0x21, PT ;  /* 0x000000210800780c */ /* 0x000fe20003f06270 */
[----:B------:R-:W-:-:S06]  /*109f0*/  BRA.DIV ~URZ, `(.L_x_2394) ;  /* 0x000105a27f007947 */ /* 0x000fcc000b800000 */
[----:B------:R3:W2:Y:S04]  /*10a00*/  SHFL.IDX PT, R4, R9, 0x1, 0x181f ;  /* 0x00381f0009047f89 */ /* 0x0006a800000e0000 */
[----:B------:R3:W4:Y:S02]  /*10a10*/  SHFL.IDX PT, R0, R14, 0x1, 0x181f ;  /* 0x00381f000e007f89 */ /* 0x00072400000e0000 */
.L_x_2536:
[C---:B--2---:R-:W-:Y:S02]  /*10a20*/  IADD3 R2, R215.reuse, 0x40, RZ ;  /* 0x00000040d7027810 */ /* 0x044fe40007ffe0ff */
[C---:B------:R-:W-:Y:S02]  /*10a30*/  ISETP.GE.AND P3, PT, R215.reuse, c[0x0][0x1d4], PT ;  /* 0x00007500d7007a0c */ /* 0x040fe40003f66270 */
[----:B------:R-:W-:Y:S02]  /*10a40*/  SHF.R.S32.HI R3, RZ, 0x1f, R215 ;  /* 0x0000001fff037819 */ /* 0x000fe400000114d7 */
[C---:B----4-:R-:W-:Y:S02]  /*10a50*/  @P0 LEA R8, P1, R215.reuse, R0, 0x1 ;  /* 0x00000000d7080211 */ /* 0x050fe400078208ff */
[----:B------:R-:W-:Y:S02]  /*10a60*/  ISETP.GE.AND P2, PT, R2, c[0x0][0x1d4], PT ;  /* 0x0000750002007a0c */ /* 0x000fe40003f46270 */
[C---:B---3--:R-:W-:Y:S02]  /*10a70*/  @P0 LEA.HI.X R9, R215.reuse, R4, R3, 0x1, P1 ;  /* 0x00000004d7090211 */ /* 0x048fe400008f0c03 */
[C---:B------:R-:W-:Y:S02]  /*10a80*/  @P0 LEA R2, P1, R232.reuse, R0, 0x1 ;  /* 0x00000000e8020211 */ /* 0x040fe400078208ff */
[----:B------:R-:W-:Y:S01]  /*10a90*/  IADD3 R11, R215, 0x80, RZ ;  /* 0x00000080d70b7810 */ /* 0x000fe20007ffe0ff */
        /* <DEDUP_REMOVED lines=14> */
[----:B------:R2:W-:Y:S04]  /*10b80*/  @P0 LDGSTS.E.BYPASS.LTC128B.128 [R214+0xf880], [R2.64], !P2 ;  /* 0x0f88000002d60fae */ /* 0x0005e8000d101d4a */
.L_x_2391:
[----:B---34-:R-:W-:Y:S05]  /*10b90*/  BSYNC B0 ;  /* 0x0000000000007941 */ /* 0x018fea0003800000 */
.L_x_2390:
[----:B------:R-:W3:Y:S01]  /*10ba0*/  LDL R0, [R1+0x94] ;  /* 0x0000940001007983 */ /* 0x000ee20000100800 */
[----:B------:R-:W-:Y:S03]  /*10bb0*/  IMAD R4, R225, -0x30, RZ ;  /* 0xffffffd0e1047824 */ /* 0x000fe600078e02ff */
[----:B--2---:R-:W3:Y:S01]  /*10bc0*/  LDL R8, [R1+0x4] ;  /* 0x0000040001087983 */ /* 0x004ee20000100800 */
[----:B------:R-:W-:Y:S03]  /*10bd0*/  IMAD.IADD R11, R4, 0x1, -R247 ;  /* 0x00000001040b7824 */ /* 0x000fe600078e0af7 */
[----:B------:R-:W2:Y:S04]  /*10be0*/  LDL R3, [R1+0x90] ;  /* 0x0000900001037983 */ /* 0x000ea80000100800 */
[----:B------:R-:W2:Y:S04]  /*10bf0*/  LDL R2, [R1+0x7c] ;  /* 0x00007c0001027983 */ /* 0x000ea80000100800 */
[----:B------:R-:W0:Y:S01]  /*10c00*/  LDGDEPBAR ;  /* 0x00000000000079af */ /* 0x000e220000000000 */
[----:B---3--:R-:W-:Y:S02]  /*10c10*/  IMAD R8, R8, 0x80, R0 ;  /* 0x0000008008087824 */ /* 0x008fe400078e0200 */
[----:B------:R-:W-:Y:S05]  /*10c20*/  IMAD.MOV.U32 R0, RZ, RZ, 0x1 ;  /* 0x00000001ff007424 */ /* 0x000fea00078e00ff */
[----:B------:R-:W-:Y:S02]  /*10c30*/  ISETP.NE.AND P0, PT, R0, c[0x0][0x2c4], PT ;  /* 0x0000b10000007a0c */ /* 0x000fe40003f05270 */
[----:B--2---:R-:W-:Y:S02]  /*10c40*/  IADD3 R8, R2, R8, R3 ;  /* 0x0000000802087210 */ /* 0x004fe40007ffe003 */
[----:B------:R-:W-:Y:S09]  /*10c50*/  LOP3.LUT R2, RZ, c[0x0][0x324], RZ, 0x33, !PT ;  /* 0x0000c900ff027a12 */ /* 0x000ff200078e33ff */
[----:B------:R-:W-:Y:S05]  /*10c60*/  @P0 IMAD.HI.U32 R0, R8, c[0x0][0x2c8], RZ ;  /* 0x0000b20008000a27 */ /* 0x000fea00078e00ff */
[----:B------:R-:W-:Y:S02]  /*10c70*/  @P0 SHF.R.U32.HI R8, RZ, c[0x0][0x2cc], R0 ;  /* 0x0000b300ff080a19 */ /* 0x000fe40000011600 */
[----:B------:R-:W-:Y:S04]  /*10c80*/  IADD3 R0, -R247, 0x1, R4 ;  /* 0x00000001f7007810 */ /* 0x000fe80007ffe104 */
[----:B------:R-:W-:Y:S04]  /*10c90*/  IADD3 R0, -R240, R0, R5 ;  /* 0x00000000f0007210 */ /* 0x000fe80007ffe105 */
[----:B------:R-:W-:Y:S01]  /*10ca0*/  IADD3 R10, R0, c[0x0][0x328], RZ ;  /* 0x0000ca00000a7a10 */ /* 0x000fe20007ffe0ff */
[----:B------:R-:W-:Y:S01]  /*10cb0*/  IMAD.IADD R9, R2, 0x1, R0 ;  /* 0x0000000102097824 */ /* 0x000fe200078e0200 */
[----:B------:R-:W-:-:S05]  /*10cc0*/  BRA.DIV ~URZ, `(.L_x_2395) ;  /* 0x000103a27f007947 */ /* 0x000fca000b800000 */
[----:B------:R2:W3:Y:S02]  /*10cd0*/  SHFL.IDX PT, R3, R8, RZ, 0x1c1f ;  /* 0x001c1fff08037589 */ /* 0x0004e400000e0000 */
.L_x_2537:
[----:B------:R-:W-:Y:S01]  /*10ce0*/  ISETP.LE.AND P0, PT, R218, c[0x0][0x32c], PT ;  /* 0x0000cb00da007a0c */ /* 0x000fe20003f03270 */
[----:B---3--:R-:W-:Y:S01]  /*10cf0*/  IMAD.IADD R2, R10, 0x1, R3 ;  /* 0x000000010a027824 */ /* 0x008fe200078e0203 */
        /* <DEDUP_REMOVED lines=15> */
.L_x_2398:
[----:B------:R-:W-:Y:S04]  /*10df0*/  MOV R14, 0x1 ;  /* 0x00000001000e7802 */ /* 0x000fe80000000f00 */
[----:B------:R-:W-:Y:S11]  /*10e00*/  ISETP.NE.AND P0, PT, R14, c[0x0][0x32c], PT ;  /* 0x0000cb000e007a0c */ /* 0x000ff60003f05270 */
[----:B------:R-:W-:Y:S02]  /*10e10*/  @!UPT UIADD3 URZ, URZ, URZ, URZ ;  /* 0x0000003f3f3ff290 */ /* 0x000fe4000fffe03f */
[----:B------:R-:W-:Y:S05]  /*10e20*/  @P0 IMAD.HI.U32 R14, R3, c[0x0][0x330], RZ ;  /* 0x0000cc00030e0a27 */ /* 0x000fea00078e00ff */
[----:B------:R-:W-:Y:S02]  /*10e30*/  @P0 SHF.R.U32.HI R3, RZ, c[0x0][0x334], R14 ;  /* 0x0000cd00ff030a19 */ /* 0x000fe4000001160e */
.L_x_2399:
[----:B------:R-:W-:Y:S05]  /*10e40*/  BSYNC B0 ;  /* 0x0000000000007941 */ /* 0x000fea0003800000 */
.L_x_2397:
[----:B------:R-:W-:Y:S05]  /*10e50*/  IMAD R3, R3, c[0x0][0x32c], R11 ;  /* 0x0000cb0003037a24 */ /* 0x000fea00078e020b */
[----:B------:R-:W-:Y:S02]  /*10e60*/  IMNMX R0, R0, R3, !PT ;  /* 0x0000000300007217 */ /* 0x000fe40007800200 */
[----:B------:R-:W-:Y:S04]  /*10e70*/  IADD3 R3, R3, c[0x0][0x32c], RZ ;  /* 0x0000cb0003037a10 */ /* 0x000fe80007ffe0ff */
[----:B------:R-:W-:Y:S02]  /*10e80*/  IMNMX R2, R2, R3, PT ;  /* 0x0000000302027217 */ /* 0x000fe40003800200 */
.L_x_2396:
[C---:B------:R-:W-:Y:S02]  /*10e90*/  ISETP.GE.AND P0, PT, R4.reuse, 0x2, PT ;  /* 0x000000020400780c */ /* 0x040fe40003f06270 */
[C---:B------:R-:W-:Y:S02]  /*10ea0*/  ISETP.GE.AND P1, PT, R4.reuse, 0x9, PT ;  /* 0x000000090400780c */ /* 0x040fe40003f26270 */
[----:B------:R-:W-:Y:S02]  /*10eb0*/  LOP3.LUT R213, R213, 0xffffffef, RZ, 0xc0, !PT ;  /* 0xffffffefd5d57812 */ /* 0x000fe400078ec0ff */
[C---:B------:R-:W-:Y:S02]  /*10ec0*/  ISETP.GE.AND P6, PT, R4.reuse, 0x19, PT ;  /* 0x000000190400780c */ /* 0x040fe40003fc6270 */
[C---:B------:R-:W-:Y:S02]  /*10ed0*/  ISETP.GE.AND P5, PT, R4.reuse, 0x1a, PT ;  /* 0x0000001a0400780c */ /* 0x040fe40003fa6270 */
[C---:B------:R-:W-:Y:S02]  /*10ee0*/  ISETP.GE.AND P4, PT, R4.reuse, 0x21, PT ;  /* 0x000000210400780c */ /* 0x040fe40003f86270 */
[----:B------:R-:W-:Y:S02]  /*10ef0*/  ISETP.GE.AND P3, PT, R4, 0x22, PT ;  /* 0x000000220400780c */ /* 0x000fe40003f66270 */
[----:B------:R-:W-:Y:S02]  /*10f00*/  @P0 LOP3.LUT R213, R213, 0x10, RZ, 0xfc, !PT ;  /* 0x00000010d5d50812 */ /* 0x000fe400078efcff */
[----:B------:R-:W-:Y:S02]  /*10f10*/  ISETP.GT.AND P0, PT, R0, 0x1, !P0 ;  /* 0x000000010000780c */ /* 0x000fe40004704270 */
[----:B------:R-:W-:Y:S02]  /*10f20*/  LOP3.LUT R213, R213, 0xfffffff7, RZ, 0xc0, !PT ;  /* 0xfffffff7d5d57812 */ /* 0x000fe400078ec0ff */
[----:B------:R-:W-:Y:S02]  /*10f30*/  ISETP.LT.OR P0, PT, R2, 0x2, P0 ;  /* 0x000000020200780c */ /* 0x000fe40000701670 */
[----:B------:R-:W-:Y:S02]  /*10f40*/  @P1 LOP3.LUT R213, R213, 0x8, RZ, 0xfc, !PT ;  /* 0x00000008d5d51812 */ /* 0x000fe400078efcff */
[----:B------:R-:W-:Y:S02]  /*10f50*/  FSEL R35, R180, -INF , !P0 ;  /* 0xff800000b4237808 */ /* 0x000fe40004000000 */
[----:B------:R-:W-:Y:S02]  /*10f60*/  ISETP.GT.AND P0, PT, R0, 0x8, !P1 ;  /* 0x000000080000780c */ /* 0x000fe40004f04270 */
[----:B------:R-:W-:Y:S02]  /*10f70*/  ISETP.GE.AND P1, PT, R4, 0xa, PT ;  /* 0x0000000a0400780c */ /* 0x000fe40003f26270 */
[----:B------:R-:W-:Y:S02]  /*10f80*/  ISETP.LT.OR P0, PT, R2, 0x9, P0 ;  /* 0x000000090200780c */ /* 0x000fe40000701670 */
[----:B------:R-:W-:Y:S02]  /*10f90*/  LOP3.LUT R213, R213, 0xfffffffb, RZ, 0xc0, !PT ;  /* 0xfffffffbd5d57812 */ /* 0x000fe400078ec0ff */
[----:B------:R-:W-:Y:S02]  /*10fa0*/  FSEL R34, R179, -INF , !P0 ;  /* 0xff800000b3227808 */ /* 0x000fe40004000000 */
[----:B------:R-:W-:Y:S02]  /*10fb0*/  ISETP.GT.AND P0, PT, R0, 0x9, !P1 ;  /* 0x000000090000780c */ /* 0x000fe40004f04270 */
[----:B------:R-:W-:Y:S02]  /*10fc0*/  ISETP.GE.AND P2, PT, R4, 0x29, PT ;  /* 0x000000290400780c */ /* 0x000fe40003f46270 */
[----:B------:R-:W-:Y:S02]  /*10fd0*/  ISETP.LT.OR P0, PT, R2, 0xa, P0 ;  /* 0x0000000a0200780c */ /* 0x000fe40000701670 */
[----:B------:R-:W-:Y:S02]  /*10fe0*/  @P1 LOP3.LUT R213, R213, 0x4, RZ, 0xfc, !PT ;  /* 0x00000004d5d51812 */ /* 0x000fe400078efcff */
[----:B------:R-:W-:Y:S02]  /*10ff0*/  ISETP.GE.AND P1, PT, R4, 0x11, PT ;  /* 0x000000110400780c */ /* 0x000fe40003f26270 */
[----:B------:R-:W-:Y:S02]  /*11000*/  FSEL R33, R176, -INF , !P0 ;  /* 0xff800000b0217808 */ /* 0x000fe40004000000 */
[----:B------:R-:W-:Y:S02]  /*11010*/  LOP3.LUT R213, R213, 0xfffffffd, RZ, 0xc0, !PT ;  /* 0xfffffffdd5d57812 */ /* 0x000fe400078ec0ff */
[----:B------:R-:W-:Y:S04]  /*11020*/  ISETP.GT.AND P0, PT, R0, 0x10, !P1 ;  /* 0x000000100000780c */ /* 0x000fe80004f04270 */
[----:B------:R-:W-:Y:S03]  /*11030*/  ISETP.LT.OR P0, PT, R2, 0x11, P0 ;  /* 0x000000110200780c */ /* 0x000fe60000701670 */
[----:B------:R-:W-:Y:S02]  /*11040*/  @P1 LOP3.LUT R213, R213, 0x2, RZ, 0xfc, !PT ;  /* 0x00000002d5d51812 */ /* 0x000fe400078efcff */
[----:B------:R-:W-:Y:S02]  /*11050*/  ISETP.GE.AND P1, PT, R4, 0x12, PT ;  /* 0x000000120400780c */ /* 0x000fe40003f26270 */
[----:B-1----:R-:W-:Y:S02]  /*11060*/  FSEL R32, R19, -INF , !P0 ;  /* 0xff80000013207808 */ /* 0x002fe40004000000 */
        /* <DEDUP_REMOVED lines=22> */
[----:B------:R-:W-:Y:S04]  /*111d0*/  ISETP.GT.AND P0, PT, R0, RZ, !P1 ;  /* 0x000000ff0000720c */ /* 0x000fe80004f04270 */
[----:B------:R-:W-:Y:S04]  /*111e0*/  ISETP.LT.OR P0, PT, R2, 0x1, P0 ;  /* 0x000000010200780c */ /* 0x000fe80000701670 */
[----:B------:R-:W-:Y:S02]  /*111f0*/  FSEL R24, R182, -INF , !P0 ;  /* 0xff800000b6187808 */ /* 0x000fe40004000000 */
[----:B------:R-:W-:Y:S11]  /*11200*/  ISETP.GE.AND P0, PT, R4, 0x2a, PT ;  /* 0x0000002a0400780c */ /* 0x000ff60003f06270 */
[----:B------:R-:W-:Y:S02]  /*11210*/  @!UPT UIADD3 URZ, URZ, URZ, URZ ;  /* 0x0000003f3f3ff290 */ /* 0x000fe4000fffe03f */
[----:B------:R-:W-:Y:S02]  /*11220*/  @P0 LOP3.LUT R213, R213, 0x20, RZ, 0xfc, !PT ;  /* 0x00000020d5d50812 */ /* 0x000fe400078efcff */
[----:B------:R-:W-:Y:S04]  /*11230*/  ISETP.GT.AND P0, PT, R0, 0x29, !P0 ;  /* 0x000000290000780c */ /* 0x000fe80004704270 */
[----:B------:R-:W-:Y:S04]  /*11240*/  ISETP.LT.OR P0, PT, R2, 0x2a, P0 ;  /* 0x0000002a0200780c */ /* 0x000fe80000701670 */
[----:B------:R-:W-:Y:S01]  /*11250*/  FSEL R25, R25, -INF , !P0 ;  /* 0xff80000019197808 */ /* 0x000fe20004000000 */
[----:B------:R-:W-:-:S06]  /*11260*/  BRA.DIV ~URZ, `(.L_x_2400) ;  /* 0x0000fe727f007947 */ /* 0x000fcc000b800000 */
[----:B------:R1:W3:Y:S02]  /*11270*/  SHFL.IDX PT, R3, R8, 0x1, 0x1c1f ;  /* 0x003c1f0008037f89 */ /* 0x0002e400000e0000 */
.L_x_2538:
        /* <DEDUP_REMOVED lines=17> */
.L_x_2403:
[----:B------:R-:W-:Y:S04]  /*11390*/  MOV R4, 0x1 ;  /* 0x0000000100047802 */ /* 0x000fe80000000f00 */
[----:B------:R-:W-:Y:S11]  /*113a0*/  ISETP.NE.AND P0, PT, R4, c[0x0][0x32c], PT ;  /* 0x0000cb0004007a0c */ /* 0x000ff60003f05270 */
[----:B------:R-:W-:Y:S02]  /*113b0*/  @!UPT UIADD3 URZ, URZ, URZ, URZ ;  /* 0x0000003f3f3ff290 */ /* 0x000fe4000fffe03f */
[----:B------:R-:W-:Y:S05]  /*113c0*/  @P0 IMAD.HI.U32 R4, R3, c[0x0][0x330], RZ ;  /* 0x0000cc0003040a27 */ /* 0x000fea00078e00ff */
[----:B------:R-:W-:Y:S02]  /*113d0*/  @P0 SHF.R.U32.HI R3, RZ, c[0x0][0x334], R4 ;  /* 0x0000cd00ff030a19 */ /* 0x000fe40000011604 */
.L_x_2404:
[----:B------:R-:W-:Y:S05]  /*113e0*/  BSYNC B0 ;  /* 0x0000000000007941 */ /* 0x000fea0003800000 */
.L_x_2402:
[----:B------:R-:W-:Y:S05]  /*113f0*/  IMAD R3, R3, c[0x0][0x32c], R11 ;  /* 0x0000cb0003037a24 */ /* 0x000fea00078e020b */
[----:B------:R-:W-:Y:S02]  /*11400*/  IMNMX R0, R0, R3, !PT ;  /* 0x0000000300007217 */ /* 0x000fe40007800200 */
[----:B------:R-:W-:Y:S04]  /*11410*/  IADD3 R3, R3, c[0x0][0x32c], RZ ;  /* 0x0000cb0003037a10 */ /* 0x000fe80007ffe0ff */
[----:B------:R-:W-:Y:S02]  /*11420*/  IMNMX R2, R2, R3, PT ;  /* 0x0000000302027217 */ /* 0x000fe40003800200 */
.L_x_2401:
[----:B------:R-:W-:Y:S02]  /*11430*/  ISETP.GT.AND P0, PT, R0, RZ, !P1 ;  /* 0x000000ff0000720c */ /* 0x000fe40004f04270 */
[C---:B------:R-:W-:Y:S02]  /*11440*/  LOP3.LUT P1, RZ, R213.reuse, 0x1, RZ, 0xc0, !PT ;  /* 0x00000001d5ff7812 */ /* 0x040fe4000782c0ff */
[----:B------:R-:W-:Y:S04]  /*11450*/  ISETP.LT.OR P0, PT, R2, 0x1, P0 ;  /* 0x000000010200780c */ /* 0x000fe80000701670 */
[----:B------:R-:W-:Y:S02]  /*11460*/  FSEL R9, R190, -INF , !P0 ;  /* 0xff800000be097808 */ /* 0x000fe40004000000 */
[----:B------:R-:W-:Y:S02]  /*11470*/  LOP3.LUT P0, RZ, R213, 0x10, RZ, 0xc0, !PT ;  /* 0x00000010d5ff7812 */ /* 0x000fe4000780c0ff */
[----:B-12---:R-:W-:Y:S02]  /*11480*/  FMNMX.FTZ R8, R9, R6, !PT ;  /* 0x0000000609087209 */ /* 0x006fe40007810000 */
[----:B------:R-:W-:Y:S04]  /*11490*/  ISETP.GT.AND P0, PT, R0, 0x1, !P0 ;  /* 0x000000010000780c */ /* 0x000fe80004704270 */
[----:B------:R-:W-:Y:S04]  /*114a0*/  ISETP.LT.OR P0, PT, R2, 0x2, P0 ;  /* 0x000000020200780c */ /* 0x000fe80000701670 */
[----:B------:R-:W-:Y:S02]  /*114b0*/  FSEL R23, R189, -INF , !P0 ;  /* 0xff800000bd177808 */ /* 0x000fe40004000000 */
[----:B------:R-:W-:Y:S02]  /*114c0*/  LOP3.LUT P0, RZ, R213, 0x8, RZ, 0xc0, !PT ;  /* 0x00000008d5ff7812 */ /* 0x000fe4000780c0ff */
[----:B------:R-:W-:Y:S02]  /*114d0*/  FMNMX.FTZ R8, R23, R8, !PT ;  /* 0x0000000817087209 */ /* 0x000fe40007810000 */
        /* <DEDUP_REMOVED lines=13> */
[----:B------:R-:W-:Y:S02]  /*115b0*/  ISETP.GT.AND P0, PT, R0, 0x11, !P1 ;  /* 0x000000110000780c */ /* 0x000fe40004f04270 */
[----:B------:R-:W-:Y:S02]  /*115c0*/  LOP3.LUT P1, RZ, R213, 0x20, RZ, 0xc0, !PT ;  /* 0x00000020d5ff7812 */ /* 0x000fe4000782c0ff */
[----:B------:R-:W-:Y:S02]  /*115d0*/  ISETP.LT.OR P0, PT, R2, 0x12, P0 ;  /* 0x000000120200780c */ /* 0x000fe40000701670 */
[----:B------:R-:W-:Y:S02]  /*115e0*/  FMNMX.FTZ R8, R20, R8, !PT ;  /* 0x0000000814087209 */ /* 0x000fe40007810000 */
[----:B------:R-:W-:Y:S02]  /*115f0*/  FSEL R19, R181, -INF , !P0 ;  /* 0xff800000b5137808 */ /* 0x000fe40004000000 */
[----:B------:R-:W-:Y:S02]  /*11600*/  ISETP.GT.AND P0, PT, R0, 0x18, !P6 ;  /* 0x000000180000780c */ /* 0x000fe40007704270 */
[----:B------:R-:W-:Y:S02]  /*11610*/  FMNMX.FTZ R8, R19, R8, !PT ;  /* 0x0000000813087209 */ /* 0x000fe40007810000 */
[----:B------:R-:W-:Y:S04]  /*11620*/  ISETP.LT.OR P0, PT, R2, 0x19, P0 ;  /* 0x000000190200780c */ /* 0x000fe80000701670 */
        /* <DEDUP_REMOVED lines=19> */
[----:B------:R-:W-:Y:S02]  /*11760*/  ISETP.LT.OR P0, PT, R2, 0x2a, P0 ;  /* 0x0000002a0200780c */ /* 0x000fe40000701670 */
[----:B------:R-:W-:Y:S02]  /*11770*/  FMNMX.FTZ R0, R35, R0, !PT ;  /* 0x0000000023007209 */ /* 0x000fe40007810000 */
[----:B------:R-:W-:Y:S02]  /*11780*/  FSEL R10, R172, -INF , !P0 ;  /* 0xff800000ac0a7808 */ /* 0x000fe40004000000 */
        /* <DEDUP_REMOVED lines=11> */
[----:B------:R-:W-:Y:S01]  /*11840*/  FMNMX.FTZ R0, R25, R0, !PT ;  /* 0x0000000019007209 */ /* 0x000fe20007810000 */
[----:B------:R-:W-:-:S05]  /*11850*/  BRA.DIV ~URZ, `(.L_x_2405) ;  /* 0x0000f8f27f007947 */ /* 0x000fca000b800000 */
[----:B------:R1:W2:Y:S02]  /*11860*/  SHFL.BFLY PT, R2, R0, 0x2, 0x1f ;  /* 0x0c401f0000027f89 */ /* 0x0002a400000e0000 */
.L_x_2539:
[----:B-12---:R-:W-:Y:S01]  /*11870*/  FMNMX.FTZ R0, R0, R2, !PT ;  /* 0x0000000200007209 */ /* 0x006fe20007810000 */
[----:B------:R-:W-:-:S05]  /*11880*/  BRA.DIV ~URZ, `(.L_x_2406) ;  /* 0x0000f9127f007947 */ /* 0x000fca000b800000 */
[----:B------:R-:W1:Y:S02]  /*11890*/  SHFL.BFLY PT, R4, R0, 0x1, 0x1f ;  /* 0x0c201f0000047f89 */ /* 0x000e6400000e0000 */
[----:B-1----:R-:W-:Y:S02]  /*118a0*/  FMNMX.FTZ R4, R0, R4, !PT ;  /* 0x0000000400047209 */ /* 0x002fe40007810000 */
[----:B------:R-:W1:Y:S02]  /*118b0*/  SHFL.BFLY PT, R0, R8, 0x2, 0x1f ;  /* 0x0c401f0008007f89 */ /* 0x000e6400000e0000 */
[----:B-1----:R-:W-:Y:S05]  /*118c0*/  FMNMX.FTZ R0, R8, R0, !PT ;  /* 0x0000000008007209 */ /* 0x002fea0007810000 */
[----:B------:R1:W2:Y:S02]  /*118d0*/  SHFL.BFLY PT, R2, R0, 0x1, 0x1f ;  /* 0x0c201f0000027f89 */ /* 0x0002a400000e0000 */
.L_x_2540:
[----:B------:R-:W-:Y:S01]  /*118e0*/  FSETP.NEU.FTZ.AND P0, PT, R4, -INF , PT ;  /* 0xff8000000400780b */ /* 0x000fe20003f1d000 */
[----:B------:R-:W-:Y:S01]  /*118f0*/  WARPSYNC 0xffffffff ;  /* 0xffffffff00007948 */ /* 0x000fe20003800000 */
[----:B--2---:R-:W-:Y:S01]  /*11900*/  FMNMX.FTZ R3, R2, R0, !PT ;  /* 0x0000000002037209 */ /* 0x004fe20007810000 */
[C---:B------:R-:W-:Y:S01]  /*11910*/  FMUL.FTZ R2, R4.reuse, c[0x0][0x2d0] ;  /* 0x0000b40004027a20 */ /* 0x040fe20000410000 */
[----:B-1----:R-:W-:Y:S04]  /*11920*/  FSEL R0, R4, RZ, P0 ;  /* 0x000000ff04007208 */ /* 0x002fe80000000000 */
[----:B------:R-:W-:Y:S01]  /*11930*/  FSEL R2, R2, RZ, P0 ;  /* 0x000000ff02027208 */ /* 0x000fe20000000000 */
[----:B------:R-:W-:Y:S01]  /*11940*/  FADD.FTZ R0, -R0, R13 ;  /* 0x0000000d00007221 */ /* 0x000fe20000010100 */
[----:B------:R-:W-:Y:S03]  /*11950*/  FSETP.NEU.FTZ.AND P0, PT, R3, -INF , PT ;  /* 0xff8000000300780b */ /* 0x000fe60003f1d000 */
[----:B------:R-:W-:Y:S02]  /*11960*/  FMUL.FTZ R0, R0, c[0x0][0x2d0] ;  /* 0x0000b40000007a20 */ /* 0x000fe40000410000 */
[--C-:B------:R-:W-:Y:S02]  /*11970*/  FFMA.FTZ R24, R24, c[0x0][0x2d0], -R2.reuse ;  /* 0x0000b40018187a23 */ /* 0x100fe40000010802 */
[--C-:B------:R-:W-:Y:S02]  /*11980*/  FFMA.FTZ R35, R35, c[0x0][0x2d0], -R2.reuse ;  /* 0x0000b40023237a23 */ /* 0x100fe40000010802 */
        /* <DEDUP_REMOVED lines=11> */
[----:B------:R-:W-:Y:S01]  /*11a40*/  FFMA.FTZ R33, R33, c[0x0][0x2d0], -R2 ;  /* 0x0000b40021217a23 */ /* 0x000fe20000010802 */
[----:B------:R-:W-:Y:S10]  /*11a50*/  MUFU.EX2 R35, R35 ;  /* 0x0000002300237308 */ /* 0x000ff40000000800 */
[----:B------:R-:W-:Y:S10]  /*11a60*/  MUFU.EX2 R34, R34 ;  /* 0x0000002200227308 */ /* 0x000ff40000000800 */
[----:B------:R-:W1:Y:S02]  /*11a70*/  MUFU.EX2 R33, R33 ;  /* 0x0000002100217308 */ /* 0x000e640000000800 */
[----:B-1----:R-:W-:Y:S01]  /*11a80*/  F2FP.PACK_AB R174, R33, R34 ;  /* 0x0000002221ae723e */ /* 0x002fe200000000ff */
[C---:B------:R-:W-:Y:S01]  /*11a90*/  FFMA.FTZ R2, R0.reuse, R234, R24 ;  /* 0x000000ea00027223 */ /* 0x040fe20000010018 */
[C---:B------:R-:W-:Y:S01]  /*11aa0*/  F2FP.PACK_AB R172, R35.reuse, R24 ;  /* 0x0000001823ac723e */ /* 0x040fe200000000ff */
[C---:B------:R-:W-:Y:S02]  /*11ab0*/  FMUL.FTZ R32, R0.reuse, R148 ;  /* 0x0000009400207220 */ /* 0x040fe40000410000 */
[----:B------:R-:W-:Y:S01]  /*11ac0*/  FADD.FTZ R8, R35, R2 ;  /* 0x0000000223087221 */ /* 0x000fe20000010000 */
[C---:B------:R-:W-:Y:S01]  /*11ad0*/  FSEL R2, R3.reuse, RZ, P0 ;  /* 0x000000ff03027208 */ /* 0x040fe20000000000 */
[----:B------:R-:W-:Y:S02]  /*11ae0*/  FMUL.FTZ R25, R0, R157 ;  /* 0x0000009d00197220 */ /* 0x000fe40000410000 */
[----:B------:R-:W-:Y:S02]  /*11af0*/  FADD.FTZ R8, R34, R8 ;  /* 0x0000000822087221 */ /* 0x000fe40000010000 */
[----:B------:R-:W-:Y:S02]  /*11b00*/  FADD.FTZ R2, -R2, R6 ;  /* 0x0000000602027221 */ /* 0x000fe40000010100 */
[----:B------:R-:W-:Y:S02]  /*11b10*/  FMUL.FTZ R6, R3, c[0x0][0x2d0] ;  /* 0x0000b40003067a20 */ /* 0x000fe40000410000 */
[----:B------:R-:W-:Y:S02]  /*11b20*/  FMUL.FTZ R2, R2, c[0x0][0x2d0] ;  /* 0x0000b40002027a20 */ /* 0x000fe40000410000 */
[----:B------:R-:W-:Y:S01]  /*11b30*/  FADD.FTZ R177, R33, R8 ;  /* 0x0000000821b17221 */ /* 0x000fe20000010000 */
[----:B------:R-:W-:Y:S01]  /*11b40*/  FSEL R6, R6, RZ, P0 ;  /* 0x000000ff06067208 */ /* 0x000fe20000000000 */
[C---:B------:R-:W-:Y:S01]  /*11b50*/  FMUL.FTZ R33, R0.reuse, R149 ;  /* 0x0000009500217220 */ /* 0x040fe20000410000 */
[----:B------:R-:W-:Y:S01]  /*11b60*/  ISETP.GT.AND P0, PT, R225, R217, PT ;  /* 0x000000d9e100720c */ /* 0x000fe20003f04270 */
[----:B------:R-:W1:Y:S01]  /*11b70*/  MUFU.EX2 R2, R2 ;  /* 0x0000000200027308 */ /* 0x000e620000000800 */
[----:B------:R-:W-:Y:S02]  /*11b80*/  FMUL.FTZ R8, R0, R168 ;  /* 0x000000a800087220 */ /* 0x000fe40000410000 */
[--C-:B------:R-:W-:Y:S02]  /*11b90*/  FFMA.FTZ R9, R9, c[0x0][0x2d0], -R6.reuse ;  /* 0x0000b40009097a23 */ /* 0x100fe40000010806 */
[--C-:B------:R-:W-:Y:S02]  /*11ba0*/  FFMA.FTZ R23, R23, c[0x0][0x2d0], -R6.reuse ;  /* 0x0000b40017177a23 */ /* 0x100fe40000010806 */
[--C-:B------:R-:W-:Y:S02]  /*11bb0*/  FFMA.FTZ R13, R22, c[0x0][0x2d0], -R6.reuse ;  /* 0x0000b400160d7a23 */ /* 0x100fe40000010806 */
[--C-:B------:R-:W-:Y:S01]  /*11bc0*/  FFMA.FTZ R173, R21, c[0x0][0x2d0], -R6.reuse ;  /* 0x0000b40015ad7a23 */ /* 0x100fe20000010806 */
[----:B------:R2:W-:Y:S01]  /*11bd0*/  MUFU.EX2 R168, R23 ;  /* 0x0000001700a87308 */ /* 0x0005e20000000800 */
[----:B------:R-:W-:Y:S02]  /*11be0*/  FMUL.FTZ R21, R0, R161 ;  /* 0x000000a100157220 */ /* 0x000fe40000410000 */
[--C-:B------:R-:W-:Y:S02]  /*11bf0*/  FFMA.FTZ R185, R14, c[0x0][0x2d0], -R6.reuse ;  /* 0x0000b4000eb97a23 */ /* 0x100fe40000010806 */
[--C-:B------:R-:W-:Y:S02]  /*11c00*/  FFMA.FTZ R176, R19, c[0x0][0x2d0], -R6.reuse ;  /* 0x0000b40013b07a23 */ /* 0x100fe40000010806 */
[--C-:B------:R-:W-:Y:S02]  /*11c10*/  FFMA.FTZ R179, R18, c[0x0][0x2d0], -R6.reuse ;  /* 0x0000b40012b37a23 */ /* 0x100fe40000010806 */
[--C-:B------:R-:W-:Y:S01]  /*11c20*/  FFMA.FTZ R180, R17, c[0x0][0x2d0], -R6.reuse ;  /* 0x0000b40011b47a23 */ /* 0x100fe20000010806 */
[----:B------:R-:W-:Y:S01]  /*11c30*/  MUFU.EX2 R161, R13 ;  /* 0x0000000d00a17308 */ /* 0x000fe20000000800 */
[--C-:B------:R-:W-:Y:S02]  /*11c40*/  FFMA.FTZ R186, R16, c[0x0][0x2d0], -R6.reuse ;  /* 0x0000b40010ba7a23 */ /* 0x100fe40000010806 */
[--C-:B------:R-:W-:Y:S02]  /*11c50*/  FFMA.FTZ R178, R20, c[0x0][0x2d0], -R6.reuse ;  /* 0x0000b40014b27a23 */ /* 0x100fe40000010806 */
[C---:B-1----:R-:W-:Y:S02]  /*11c60*/  FMUL.FTZ R34, R2.reuse, R150 ;  /* 0x0000009602227220 */ /* 0x042fe40000410000 */
[C---:B------:R-:W-:Y:S02]  /*11c70*/  FMUL.FTZ R35, R2.reuse, R151 ;  /* 0x0000009702237220 */ /* 0x040fe40000410000 */
[----:B------:R-:W1:Y:S01]  /*11c80*/  LDSM.16.MT88.4 R148, [R193] ;  /* 0x00000000c194783b */ /* 0x000e620000004200 */
[----:B------:R3:W4:Y:S01]  /*11c90*/  MUFU.EX2 R14, R9 ;  /* 0x00000009000e7308 */ /* 0x0007220000000800 */
[--C-:B------:R-:W-:Y:S02]  /*11ca0*/  FFMA.FTZ R187, R11, c[0x0][0x2d0], -R6.reuse ;  /* 0x0000b4000bbb7a23 */ /* 0x100fe40000010806 */
[----:B------:R-:W-:Y:S02]  /*11cb0*/  FMUL.FTZ R11, R2, R171 ;  /* 0x000000ab020b7220 */ /* 0x000fe40000410000 */
[----:B------:R-:W-:Y:S02]  /*11cc0*/  FFMA.FTZ R6, R10, c[0x0][0x2d0], -R6 ;  /* 0x0000b4000a067a23 */ /* 0x000fe40000010806 */
[----:B------:R-:W-:Y:S02]  /*11cd0*/  FMUL.FTZ R10, R2, R170 ;  /* 0x000000aa020a7220 */ /* 0x000fe40000410000 */
[C---:B------:R-:W-:Y:S01]  /*11ce0*/  FMUL.FTZ R16, R0.reuse, R164 ;  /* 0x000000a400107220 */ /* 0x040fe20000410000 */
[----:B------:R4:W5:Y:S01]  /*11cf0*/  MUFU.EX2 R216, R173 ;  /* 0x000000ad00d87308 */ /* 0x0009620000000800 */
[----:B------:R-:W-:Y:S02]  /*11d00*/  FMUL.FTZ R17, R0, R165 ;  /* 0x000000a500117220 */ /* 0x000fe40000410000 */
[C---:B------:R-:W-:Y:S02]  /*11d10*/  FMUL.FTZ R18, R2.reuse, R166 ;  /* 0x000000a602127220 */ /* 0x040fe40000410000 */
[----:B------:R-:W-:Y:S02]  /*11d20*/  FMUL.FTZ R19, R2, R167 ;  /* 0x000000a702137220 */ /* 0x000fe40000410000 */
[----:B------:R-:W-:Y:S01]  /*11d30*/  FMUL.FTZ R20, R0, R160 ;  /* 0x000000a000147220 */ /* 0x000fe20000410000 */
[----:B------:R-:W-:Y:S01]  /*11d40*/  LDSM.16.MT88.4 R164, [R193+0x1000] ;  /* 0x00100000c1a4783b */ /* 0x000fe20000004200 */
[C---:B------:R-:W-:Y:S01]  /*11d50*/  FMUL.FTZ R22, R2.reuse, R162 ;  /* 0x000000a202167220 */ /* 0x040fe20000410000 */
[----:B------:R-:W1:Y:S01]  /*11d60*/  MUFU.EX2 R13, R184 ;  /* 0x000000b8000d7308 */ /* 0x000e620000000800 */
[C---:B--2---:R-:W-:Y:S02]  /*11d70*/  FMUL.FTZ R23, R2.reuse, R163 ;  /* 0x000000a302177220 */ /* 0x044fe40000410000 */
[----:B------:R-:W-:Y:S02]  /*11d80*/  FMUL.FTZ R26, R2, R158 ;  /* 0x0000009e021a7220 */ /* 0x000fe40000410000 */
[----:B---3--:R-:W-:Y:S02]  /*11d90*/  FMUL.FTZ R9, R0, R169 ;  /* 0x000000a900097220 */ /* 0x008fe40000410000 */
[----:B------:R-:W-:Y:S02]  /*11da0*/  FMUL.FTZ R27, R2, R159 ;  /* 0x0000009f021b7220 */ /* 0x000fe40000410000 */
[C---:B------:R-:W-:Y:S01]  /*11db0*/  FMUL.FTZ R24, R0.reuse, R156 ;  /* 0x0000009c00187220 */ /* 0x040fe20000410000 */
[----:B------:R-:W-:Y:S01]  /*11dc0*/  MUFU.EX2 R178, R178 ;  /* 0x000000b200b27308 */ /* 0x000fe20000000800 */
[C---:B------:R-:W-:Y:S02]  /*11dd0*/  FMUL.FTZ R28, R0.reuse, R152 ;  /* 0x00000098001c7220 */ /* 0x040fe40000410000 */
[----:B------:R-:W-:Y:S01]  /*11de0*/  FMUL.FTZ R29, R0, R153 ;  /* 0x00000099001d7220 */ /* 0x000fe20000410000 */
[----:B----4-:R-:W-:Y:S01]  /*11df0*/  F2FP.PACK_AB R173, R168, R14 ;  /* 0x0000000ea8ad723e */ /* 0x010fe200000000ff */
[----:B------:R-:W-:Y:S01]  /*11e00*/  FMUL.FTZ R30, R2, R154 ;  /* 0x0000009a021e7220 */ /* 0x000fe20000410000 */
[----:B-----5:R-:W-:Y:S01]  /*11e10*/  F2FP.PACK_AB R175, R216, R161 ;  /* 0x000000a1d8af723e */ /* 0x020fe200000000ff */
[----:B------:R-:W-:Y:S02]  /*11e20*/  FMUL.FTZ R31, R2, R155 ;  /* 0x0000009b021f7220 */ /* 0x000fe40000410000 */
[----:B------:R-:W-:Y:S01]  /*11e30*/  LDSM.16.MT88.4 R152, [R193+0x800] ;  /* 0x00080000c198783b */ /* 0x000fe20000004200 */
[----:B------:R-:W-:Y:S01]  /*11e40*/  MUFU.EX2 R156, R182 ;  /* 0x000000b6009c7308 */ /* 0x000fe20000000800 */
[C---:B------:R-:W-:Y:S02]  /*11e50*/  FMUL.FTZ R36, R0.reuse, R36 ;  /* 0x0000002400247220 */ /* 0x040fe40000410000 */
        /* <DEDUP_REMOVED lines=113> */
[C---:B------:R-:W-:Y:S02]  /*12570*/  FFMA.FTZ R160, R2.reuse, R233, R14 ;  /* 0x000000e902a07223 */ /* 0x040fe4000001000e */
[----:B------:R-:W-:Y:S01]  /*12580*/  MUFU.EX2 R14, R181 ;  /* 0x000000b5000e7308 */ /* 0x000fe20000000800 */
[C---:B------:R-:W-:Y:S02]  /*12590*/  FMUL.FTZ R134, R2.reuse, R134 ;  /* 0x0000008602867220 */ /* 0x040fe40000410000 */
[C---:B------:R-:W-:Y:S02]  /*125a0*/  FMUL.FTZ R135, R2.reuse, R135 ;  /* 0x0000008702877220 */ /* 0x040fe40000410000 */
[C---:B------:R-:W-:Y:S02]  /*125b0*/  FMUL.FTZ R138, R2.reuse, R138 ;  /* 0x0000008a028a7220 */ /* 0x040fe40000410000 */
[----:B------:R-:W-:Y:S02]  /*125c0*/  FMUL.FTZ R139, R2, R139 ;  /* 0x0000008b028b7220 */ /* 0x000fe40000410000 */
[C---:B------:R-:W-:Y:S01]  /*125d0*/  FMUL.FTZ R132, R0.reuse, R132 ;  /* 0x0000008400847220 */ /* 0x040fe20000410000 */
[----:B------:R-:W2:Y:S01]  /*125e0*/  MUFU.EX2 R2, R183 ;  /* 0x000000b700027308 */ /* 0x000ea20000000800 */
[C---:B------:R-:W-:Y:S02]  /*125f0*/  FMUL.FTZ R133, R0.reuse, R133 ;  /* 0x0000008500857220 */ /* 0x040fe40000410000 */
[C---:B------:R-:W-:Y:S01]  /*12600*/  FMUL.FTZ R136, R0.reuse, R136 ;  /* 0x0000008800887220 */ /* 0x040fe20000410000 */
[C---:B-1----:R-:W-:Y:S03]  /*12610*/  HMMA.16816.F32 R52, R172.reuse, R148, R52 ;  /* 0x00000094ac34723c */ /* 0x042fe60000001834 */
[----:B------:R-:W-:Y:S03]  /*12620*/  FMUL.FTZ R137, R0, R137 ;  /* 0x0000008900897220 */ /* 0x000fe60000410000 */
[----:B------:R-:W1:Y:S01]  /*12630*/  MUFU.EX2 R181, R176 ;  /* 0x000000b000b57308 */ /* 0x000e620000000800 */
[----:B------:R-:W-:Y:S01]  /*12640*/  FADD.FTZ R0, R13, R177 ;  /* 0x000000b10d007221 */ /* 0x000fe20000010000 */
[C---:B------:R-:W-:Y:S01]  /*12650*/  HMMA.16816.F32 R56, R172.reuse, R150, R56 ;  /* 0x00000096ac38723c */ /* 0x040fe20000001838 */
[----:B------:R-:W3:Y:S07]  /*12660*/  LDSM.16.MT88.4 R148, [R196+0x1800] ;  /* 0x00180000c494783b */ /* 0x000eee0000004200 */
[----:B------:R-:W-:Y:S01]  /*12670*/  MUFU.EX2 R176, R186 ;  /* 0x000000ba00b07308 */ /* 0x000fe20000000800 */
[----:B--2---:R-:W-:Y:S04]  /*12680*/  FADD.FTZ R0, R2, R0 ;  /* 0x0000000002007221 */ /* 0x004fe80000010000 */
[----:B------:R-:W-:Y:S05]  /*12690*/  FADD.FTZ R0, R156, R0 ;  /* 0x000000009c007221 */ /* 0x000fea0000010000 */
[----:B------:R-:W2:Y:S01]  /*126a0*/  MUFU.EX2 R177, R185 ;  /* 0x000000b900b17308 */ /* 0x000ea20000000800 */
[----:B------:R-:W-:Y:S01]  /*126b0*/  FADD.FTZ R0, R14, R0 ;  /* 0x000000000e007221 */ /* 0x000fe20000010000 */
        /* <DEDUP_REMOVED lines=36> */
[----:B--2---:R-:W-:Y:S05]  /*12900*/  F2FP.PACK_AB R173, R177, R176 ;  /* 0x000000b0b1ad723e */ /* 0x004fea00000000ff */
[C---:B------:R-:W-:Y:S02]  /*12910*/  HMMA.16816.F32 R8, R148.reuse, R152, R8 ;  /* 0x000000989408723c */ /* 0x040fe40000001808 */
[----:B------:R-:W2:Y:S03]  /*12920*/  MUFU.EX2 R13, R189 ;  /* 0x000000bd000d7308 */ /* 0x000ea60000000800 */
[----:B---3--:R-:W-:Y:S03]  /*12930*/  FADD.FTZ R0, R2, R0 ;  /* 0x0000000002007221 */ /* 0x008fe60000010000 */
[C---:B------:R-:W-:Y:S01]  /*12940*/  HMMA.16816.F32 R16, R148.reuse, R154, R16 ;  /* 0x0000009a9410723c */ /* 0x040fe20000001810 */
[----:B------:R-:W3:Y:S03]  /*12950*/  LDSM.16.MT88.4 R152, [R196+0x800] ;  /* 0x00080000c498783b */ /* 0x000ee60000004200 */
[----:B------:R-:W5:Y:S01]  /*12960*/  MUFU.EX2 R174, R188 ;  /* 0x000000bc00ae7308 */ /* 0x000f620000000800 */
[C---:B----4-:R-:W-:Y:S01]  /*12970*/  FADD.FTZ R0, R172.reuse, R0 ;  /* 0x00000000ac007221 */ /* 0x050fe20000010000 */
[----:B------:R-:W-:Y:S01]  /*12980*/  F2FP.PACK_AB R172, R172, R2 ;  /* 0x00000002acac723e */ /* 0x000fe200000000ff */
[----:B------:R-:W-:Y:S07]  /*12990*/  FADD.FTZ R2, R168, R160 ;  /* 0x000000a0a8027221 */ /* 0x000fee0000010000 */
[----:B------:R-:W4:Y:S01]  /*129a0*/  MUFU.EX2 R14, R187 ;  /* 0x000000bb000e7308 */ /* 0x000f220000000800 */
[----:B--2---:R-:W-:Y:S01]  /*129b0*/  FADD.FTZ R0, R13, R0 ;  /* 0x000000000d007221 */ /* 0x004fe20000010000 */
[C---:B-1----:R-:W-:Y:S03]  /*129c0*/  HMMA.16816.F32 R20, R148.reuse, R156, R20 ;  /* 0x0000009c9414723c */ /* 0x042fe60000001814 */
[C---:B-----5:R-:W-:Y:S01]  /*129d0*/  FADD.FTZ R234, R174.reuse, R0 ;  /* 0x00000000aeea7221 */ /* 0x060fe20000010000 */
[----:B------:R-:W-:Y:S04]  /*129e0*/  F2FP.PACK_AB R174, R174, R13 ;  /* 0x0000000daeae723e */ /* 0x000fe800000000ff */
[C---:B------:R-:W-:Y:S01]  /*129f0*/  HMMA.16816.F32 R24, R148.reuse, R158, R24 ;  /* 0x0000009e9418723c */ /* 0x040fe20000001818 */
[----:B------:R-:W1:Y:S03]  /*12a00*/  LDSM.16.MT88.4 R156, [R195+0x800] ;  /* 0x00080000c39c783b */ /* 0x000e660000004200 */
[----:B------:R-:W-:Y:S01]  /*12a10*/  FADD.FTZ R0, R161, R2 ;  /* 0x00000002a1007221 */ /* 0x000fe20000010000 */
[----:B------:R-:W-:Y:S02]  /*12a20*/  MOV R13, R4 ;  /* 0x00000004000d7202 */ /* 0x000fe40000000f00 */
[----:B----4-:R-:W-:Y:S01]  /*12a30*/  F2FP.PACK_AB R175, R6, R14 ;  /* 0x0000000e06af723e */ /* 0x010fe200000000ff */
[----:B------:R-:W-:Y:S01]  /*12a40*/  FADD.FTZ R0, R216, R0 ;  /* 0x00000000d8007221 */ /* 0x000fe20000010000 */
[C---:B---3--:R-:W-:Y:S03]  /*12a50*/  HMMA.16816.F32 R28, R148.reuse, R152, R28 ;  /* 0x00000098941c723c */ /* 0x048fe6000000181c */
[----:B------:R-:W-:Y:S04]  /*12a60*/  FADD.FTZ R0, R178, R0 ;  /* 0x00000000b2007221 */ /* 0x000fe80000010000 */
[----:B------:R-:W-:Y:S01]  /*12a70*/  FADD.FTZ R0, R181, R0 ;  /* 0x00000000b5007221 */ /* 0x000fe20000010000 */
[C---:B------:R-:W-:Y:S01]  /*12a80*/  HMMA.16816.F32 R32, R148.reuse, R154, R32 ;  /* 0x0000009a9420723c */ /* 0x040fe20000001820 */
[----:B------:R-:W2:Y:S03]  /*12a90*/  LDSM.16.MT88.4 R152, [R193+0x2000] ;  /* 0x00200000c198783b */ /* 0x000ea60000004200 */
[----:B------:R-:W-:Y:S04]  /*12aa0*/  FADD.FTZ R0, R179, R0 ;  /* 0x00000000b3007221 */ /* 0x000fe80000010000 */
[----:B------:R-:W-:Y:S04]  /*12ab0*/  FADD.FTZ R0, R180, R0 ;  /* 0x00000000b4007221 */ /* 0x000fe80000010000 */
[----:B------:R-:W-:Y:S04]  /*12ac0*/  FADD.FTZ R0, R176, R0 ;  /* 0x00000000b0007221 */ /* 0x000fe80000010000 */
[----:B------:R-:W-:Y:S04]  /*12ad0*/  FADD.FTZ R0, R177, R0 ;  /* 0x00000000b1007221 */ /* 0x000fe80000010000 */
[----:B------:R-:W-:Y:S01]  /*12ae0*/  FADD.FTZ R0, R14, R0 ;  /* 0x000000000e007221 */ /* 0x000fe20000010000 */
[C---:B-1----:R-:W-:Y:S03]  /*12af0*/  HMMA.16816.F32 R36, R148.reuse, R156, R36 ;  /* 0x0000009c9424723c */ /* 0x042fe60000001824 */
[----:B------:R-:W-:Y:S01]  /*12b00*/  FADD.FTZ R233, R6, R0 ;  /* 0x0000000006e97221 */ /* 0x000fe20000010000 */
[----:B------:R-:W-:Y:S02]  /*12b10*/  IADD3 R0, R225, -0x1, RZ ;  /* 0xffffffffe1007810 */ /* 0x000fe40007ffe0ff */
[----:B------:R-:W-:Y:S02]  /*12b20*/  MOV R6, R3 ;  /* 0x0000000300067202 */ /* 0x000fe40000000f00 */
[C---:B------:R-:W-:Y:S01]  /*12b30*/  HMMA.16816.F32 R40, R148.reuse, R158, R40 ;  /* 0x0000009e9428723c */ /* 0x040fe20000001828 */
[----:B------:R-:W1:Y:S03]  /*12b40*/  LDSM.16.MT88.4 R156, [R194+0x2000] ;  /* 0x00200000c29c783b */ /* 0x000e660000004200 */
[----:B------:R-:W-:Y:S04]  /*12b50*/  MOV R225, R0 ;  /* 0x0000000000e17202 */ /* 0x000fe80000000f00 */
        /* <DEDUP_REMOVED lines=31> */
[C---:B------:R-:W-:Y:S08]  /*12d50*/  HMMA.16816.F32 R128, R148.reuse, R154, R128 ;  /* 0x0000009a9480723c */ /* 0x040ff00000001880 */
        /* <DEDUP_REMOVED lines=49> */
[----:B------:R-:W-:-:S11]  /*13070*/  @P0 BRA `(.L_x_2407) ;  /* 0xffffc2a000000947 */ /* 0x000fd6000383ffff */
[----:B------:R-:W2:Y:S01]  /*13080*/  LDL R2, [R1+0x4] ;  /* 0x0000040001027983 */ /* 0x000ea20000100800 */
[----:B------:R-:W-:Y:S01]  /*13090*/  MOV R225, R0 ;  /* 0x0000000000e17202 */ /* 0x000fe20000000f00 */
[----:B------:R-:W-:-:S02]  /*130a0*/  IMAD.MOV.U32 R6, RZ, RZ, R3 ;  /* 0x000000ffff067224 */ /* 0x000fc400078e0003 */
[----:B------:R-:W-:Y:S01]  /*130b0*/  IMAD.MOV.U32 R13, RZ, RZ, R4 ;  /* 0x000000ffff0d7224 */ /* 0x000fe200078e0004 */
[----:B--2---:R-:W-:-:S07]  /*130c0*/  SHF.L.U32 R0, R2, 0x7, RZ ;  /* 0x0000000702007819 */ /* 0x004fce00000006ff */
.L_x_2384:
[----:B------:R-:W-:Y:S01]  /*130d0*/  IMAD.MOV.U32 R4, RZ, RZ, 0x1 ;  /* 0x00000001ff047424 */ /* 0x000fe200078e00ff */
[----:B------:R-:W-:-:S04]  /*130e0*/  IADD3 R0, R0, 0x7f, RZ ;  /* 0x0000007f00007810 */ /* 0x000fc80007ffe0ff */
[----:B------:R-:W-:-:S13]  /*130f0*/  ISETP.NE.AND P0, PT, R4, c[0x0][0x2c4], PT ;  /* 0x0000b10004007a0c */ /* 0x000fda0003f05270 */
[----:B------:R-:W-:-:S05]  /*13100*/  @P0 IMAD.HI.U32 R2, R0, c[0x0][0x2c8], RZ ;  /* 0x0000b20000020a27 */ /* 0x000fca00078e00ff */
[----:B------:R-:W-:Y:S02]  /*13110*/  @P0 SHF.R.U32.HI R0, RZ, c[0x0][0x2cc], R2 ;  /* 0x0000b300ff000a19 */ /* 0x000fe40000011602 */
[----:B------:R-:W2:Y:S01]  /*13120*/  LDL R2, [R1+0x64] ;  /* 0x0000640001027983 */ /* 0x000ea20000100800 */
[----:B------:R-:W-:Y:S02]  /*13130*/  ISETP.LE.AND P1, PT, R4, c[0x0][0x32c], PT ;  /* 0x0000cb0004007a0c */ /* 0x000fe40003f23270 */
[----:B--2---:R-:W-:Y:S02]  /*13140*/  IADD3 R2, R0, 0x1, R2 ;  /* 0x0000000100027810 */ /* 0x004fe40007ffe002 */
[----:B------:R-:W2:Y:S01]  /*13150*/  LDL R0, [R1+0x58] ;  /* 0x0000580001007983 */ /* 0x000ea20000100800 */
[----:B------:R-:W-:-:S08]  /*13160*/  LOP3.LUT R213, R213, 0xffffefff, RZ, 0xc0, !PT ;  /* 0xffffefffd5d57812 */ /* 0x000fd000078ec0ff */
[----:B------:R-:W-:Y:S01]  /*13170*/  @P1 LOP3.LUT R213, R213, 0x1000, RZ, 0xfc, !PT ;  /* 0x00001000d5d51812 */ /* 0x000fe200078efcff */
[----:B--2---:R-:W-:-:S05]  /*13180*/  IMAD.IADD R0, R2, 0x1, -R0 ;  /* 0x0000000102007824 */ /* 0x004fca00078e0a00 */
[----:B------:R-:W-:Y:S01]  /*13190*/  IADD3 R2, R0, -c[0x0][0x324], RZ ;  /* 0x8000c90000027a10 */ /* 0x000fe20007ffe0ff */
[----:B------:R-:W-:Y:S05]  /*131a0*/  @!P1 BRA `(.L_x_2408) ;  /* 0x000000f000009947 */ /* 0x000fea0003800000 */
[----:B------:R-:W-:Y:S01]  /*131b0*/  ISETP.GT.AND P0, PT, R0, -0x1, PT ;  /* 0xffffffff0000780c */ /* 0x000fe20003f04270 */
[----:B------:R-:W-:-:S12]  /*131c0*/  BSSY B0, `(.L_x_2409) ;  /* 0x000000b000007945 */ /* 0x000fd80003800000 */
[----:B------:R-:W-:Y:S05]  /*131d0*/  @P0 BRA `(.L_x_2410) ;  /* 0x0000006000000947 */ /* 0x000fea0003800000 */
[----:B------:R-:W-:Y:S02]  /*131e0*/  ISETP.NE.AND P0, PT, R4, c[0x0][0x32c], PT ;  /* 0x0000cb0004007a0c */ /* 0x000fe40003f05270 */
[----:B------:R-:W-:-:S11]  /*131f0*/  LOP3.LUT R0, RZ, R0, RZ, 0x33, !PT ;  /* 0x00000000ff007212 */ /* 0x000fd600078e33ff */
[----:B------:R-:W-:-:S05]  /*13200*/  @P0 IMAD.HI.U32 R3, R0, c[0x0][0x330], RZ ;  /* 0x0000cc0000030a27 */ /* 0x000fca00078e00ff */
[----:B------:R-:W-:-:S04]  /*13210*/  @P0 SHF.R.U32.HI R0, RZ, c[0x0][0x334], R3 ;  /* 0x0000cd00ff000a19 */ /* 0x000fc80000011603 */
[----:B------:R-:W-:Y:S01]  /*13220*/  LOP3.LUT R0, RZ, R0, RZ, 0x33, !PT ;  /* 0x00000000ff007212 */ /* 0x000fe200078e33ff */
[----:B------:R-:W-:Y:S05]  /*13230*/  BRA `(.L_x_2411) ;  /* 0x0000003000007947 */ /* 0x000fea0003800000 */
.L_x_2410:
[----:B------:R-:W-:-:S13]  /*13240*/  ISETP.NE.AND P0, PT, R4, c[0x0][0x32c], PT ;  /* 0x0000cb0004007a0c */ /* 0x000fda0003f05270 */
[----:B------:R-:W-:-:S05]  /*13250*/  @P0 IMAD.HI.U32 R3, R0, c[0x0][0x330], RZ ;  /* 0x0000cc0000030a27 */ /* 0x000fca00078e00ff */
[----:B------:R-:W-:Y:S02]  /*13260*/  @P0 SHF.R.U32.HI R0, RZ, c[0x0][0x334], R3 ;  /* 0x0000cd00ff000a19 */ /* 0x000fe40000011603 */
.L_x_2411:
[----:B------:R-:W-:Y:S05]  /*13270*/  BSYNC B0 ;  /* 0x0000000000007941 */ /* 0x000fea0003800000 */
.L_x_2409:
[----:B------:R-:W-:-:S05]  /*13280*/  IMAD R0, R0, c[0x0][0x32c], RZ ;  /* 0x0000cb0000007a24 */ /* 0x000fca00078e02ff */
[----:B------:R-:W-:-:S04]  /*13290*/  IMNMX R2, R2, R0, !PT ;  /* 0x0000000002027217 */ /* 0x000fc80007800200 */
.L_x_2408:
[----:B------:R-:W-:-:S05]  /*132a0*/  IADD3 R2, R2, 0x2f, RZ ;  /* 0x0000002f02027810 */ /* 0x000fca0007ffe0ff */
[----:B------:R-:W-:-:S05]  /*132b0*/  IMAD.HI R2, R2, 0x2aaaaaab, RZ ;  /* 0x2aaaaaab02027827 */ /* 0x000fca00078e02ff */
[----:B------:R-:W-:-:S04]  /*132c0*/  SHF.R.U32.HI R219, RZ, 0x1f, R2 ;  /* 0x0000001fffdb7819 */ /* 0x000fc80000011602 */
[----:B------:R-:W-:-:S04]  /*132d0*/  LEA.HI.SX32 R219, R2, R219, 0x1d ;  /* 0x000000db02db7211 */ /* 0x000fc800078feaff */
[----:B------:R-:W-:-:S04]  /*132e0*/  IMNMX R219, R246, R219, !PT ;  /* 0x000000dbf6db7217 */ /* 0x000fc80007800200 */
[----:B------:R-:W-:-:S13]  /*132f0*/  ISETP.GE.AND P0, PT, R225, R219, PT ;  /* 0x000000dbe100720c */ /* 0x000fda0003f06270 */
[----:B------:R-:W-:Y:S05]  /*13300*/  @!P0 BRA `(.L_x_2412) ;  /* 0x000031e000008947 */ /* 0x000fea0003800000 */
.L_x_2425:
[----:B------:R-:W-:Y:S04]  /*13310*/  DEPBAR.LE SB0, 0x0 ;  /* 0x000080000000791a */ /* 0x000fe80000000000 */
[----:B------:R-:W-:Y:S01]  /*13320*/  WARPSYNC 0xffffffff ;  /* 0xffffffff00007948 */ /* 0x000fe20003800000 */
[----:B------:R-:W-:Y:S01]  /*13330*/  BAR.SYNC.DEFER_BLOCKING 0x0 ;  /* 0x0000000000007b1d */ /* 0x000fe20000010000 */
[----:B------:R-:W-:Y:S02]  /*13340*/  ISETP.GT.AND P0, PT, R246, R225, PT ;  /* 0x000000e1f600720c */ /* 0x000fe40003f04270 */
[----:B------:R-:W-:Y:S03]  /*13350*/  MOV R4, R13 ;  /* 0x0000000d00047202 */ /* 0x000fe60000000f00 */
        /* <DEDUP_REMOVED lines=26> */
.L_x_2541:
[----:B------:R-:W-:-:S05]  /*13500*/  BRA.DIV ~URZ, `(.L_x_2416) ;  /* 0x0000dde27f007947 */ /* 0x000fca000b800000 */
[----:B------:R4:W3:Y:S02]  /*13510*/  SHFL.IDX PT, R0, R10, RZ, 0x181f ;  /* 0x00181fff0a007589 */ /* 0x0008e400000e0000 */
.L_x_2542:
[----:B------:R-:W-:Y:S01]  /*13520*/  SHF.R.S32.HI R2, RZ, 0x1f, R215 ;  /* 0x0000001fff027819 */ /* 0x000fe200000114d7 */
[C---:B------:R-:W-:Y:S01]  /*13530*/  IMAD.SHL.U32 R22, R215.reuse, 0x2, RZ ;  /* 0x00000002d7167824 */ /* 0x040fe200078e00ff */
[C---:B------:R-:W-:Y:S01]  /*13540*/  ISETP.GE.AND P3, PT, R215.reuse, c[0x0][0x1d4], PT ;  /* 0x00007500d7007a0c */ /* 0x040fe20003f66270 */
[----:B------:R-:W-:Y:S01]  /*13550*/  IMAD.SHL.U32 R20, R232, 0x2, RZ ;  /* 0x00000002e8147824 */ /* 0x000fe200078e00ff */
[C---:B------:R-:W-:Y:S02]  /*13560*/  SHF.L.U64.HI R21, R215.reuse, 0x1, R2 ;  /* 0x00000001d7157819 */ /* 0x040fe40000010202 */
        /* <DEDUP_REMOVED lines=12> */
[----:B------:R-:W-:Y:S02]  /*13630*/  IADD3 R23, R215, 0xc0, RZ ;  /* 0x000000c0d7177810 */ /* 0x000fe40007ffe0ff */
[----:B------:R-:W-:Y:S02]  /*13640*/  SHF.L.U64.HI R28, R230, 0x1, R242 ;  /* 0x00000001e61c7819 */ /* 0x000fe400000102f2 */
[----:B------:R-:W-:Y:S02]  /*13650*/  LOP3.LUT P1, RZ, R213, 0x800, RZ, 0xc0, !PT ;  /* 0x00000800d5ff7812 */ /* 0x000fe4000782c0ff */
[----:B---3--:R-:W-:Y:S05]  /*13660*/  IADD3 R2, P0, R0, R20, RZ ;  /* 0x0000001400027210 */ /* 0x008fea0007f1e0ff */
[----:B------:R-:W-:Y:S05]  /*13670*/  IMAD.X R3, R8, 0x1, R30, P0 ;  /* 0x0000000108037824 */ /* 0x000fea00000e061e */
[----:B------:R3:W-:Y:S01]  /*13680*/  LDGSTS.E.BYPASS.LTC128B.128 [R214+0x5880], [R2.64], !P2 ;  /* 0x0588000002d67fae */ /* 0x0007e2000d101d4a */
[----:B------:R-:W-:Y:S01]  /*13690*/  ISETP.GE.AND P2, PT, R14, c[0x0][0x1d4], PT ;  /* 0x000075000e007a0c */ /* 0x000fe20003f46270 */
[----:B------:R-:W-:Y:S01]  /*136a0*/  IMAD.SHL.U32 R14, R230, 0x2, RZ ;  /* 0x00000002e60e7824 */ /* 0x000fe200078e00ff */
[----:B---3--:R-:W-:Y:S05]  /*136b0*/  IADD3 R2, P0, R0, R11, RZ ;  /* 0x0000000b00027210 */ /* 0x008fea0007f1e0ff */
[----:B------:R-:W-:Y:S06]  /*136c0*/  IMAD.X R3, R8, 0x1, R29, P0 ;  /* 0x0000000108037824 */ /* 0x000fec00000e061d */
        /* <DEDUP_REMOVED lines=9> */
.L_x_2543:
        /* <DEDUP_REMOVED lines=8> */
[----:B---3--:R-:W-:Y:S01]  /*137e0*/  IADD3 R9, R215, 0xc0, RZ ;  /* 0x000000c0d7097810 */ /* 0x008fe20007ffe0ff */
[----:B------:R-:W-:Y:S01]  /*137f0*/  IMAD.X R21, R8, 0x1, R30, P0 ;  /* 0x0000000108157824 */ /* 0x000fe200000e061e */
[----:B------:R-:W-:Y:S01]  /*13800*/  IADD3 R10, P0, R0, R11, RZ ;  /* 0x0000000b000a7210 */ /* 0x000fe20007f1e0ff */
        /* <DEDUP_REMOVED lines=11> */
.L_x_2414:
[----:B------:R-:W-:Y:S05]  /*138c0*/  BSYNC B0 ;  /* 0x0000000000007941 */ /* 0x000fea0003800000 */
.L_x_2413:
        /* <DEDUP_REMOVED lines=174> */
[----:B------:R-:W1:Y:S01]  /*143b0*/  MUFU.TANH R181, R18 ;  /* 0x0000001200b57308 */ /* 0x000e620000002400 */
[----:B----4-:R-:W4:Y:S01]  /*143c0*/  LDSM.16.M88.4 R8, [R15+0x5800] ;  /* 0x005800000f08783b */ /* 0x010f220000000200 */
[----:B------:R-:W-:Y:S08]  /*143d0*/  DEPBAR.LE SB0, 0x0 ;  /* 0x000080000000791a */ /* 0x000ff00000000000 */
[----:B------:R-:W1:Y:S01]  /*143e0*/  MUFU.TANH R179, R19 ;  /* 0x0000001300b37308 */ /* 0x000e620000002400 */
[----:B------:R-:W-:Y:S09]  /*143f0*/  BAR.SYNC.DEFER_BLOCKING 0x0 ;  /* 0x0000000000007b1d */ /* 0x000ff20000010000 */
[----:B------:R-:W1:Y:S10]  /*14400*/  MUFU.TANH R175, R20 ;  /* 0x0000001400af7308 */ /* 0x000e740000002400 */
[----:B------:R5:W1:Y:S10]  /*14410*/  MUFU.TANH R174, R21 ;  /* 0x0000001500ae7308 */ /* 0x000a740000002400 */
[----:B------:R-:W1:Y:S01]  /*14420*/  MUFU.TANH R177, R22 ;  /* 0x0000001600b17308 */ /* 0x000e620000002400 */
[C---:B----4-:R-:W-:Y:S09]  /*14430*/  HMMA.16816.F32 R28, R184.reuse, R8, R28 ;  /* 0x00000008b81c723c */ /* 0x050ff2000000181c */
[----:B------:R4:W1:Y:S01]  /*14440*/  MUFU.TANH R176, R23 ;  /* 0x0000001700b07308 */ /* 0x0008620000002400 */
[----:B------:R-:W-:Y:S09]  /*14450*/  HMMA.16816.F32 R32, R184, R10, R32 ;  /* 0x0000000ab820723c */ /* 0x000ff20000001820 */
[----:B------:R1:W1:Y:S05]  /*14460*/  MUFU.TANH R172, R24 ;  /* 0x0000001800ac7308 */ /* 0x00026a0000002400 */
[----:B-----5:R-:W-:Y:S05]  /*14470*/  FMUL.FTZ R21, R28, c[0x0][0x320] ;  /* 0x0000c8001c157a20 */ /* 0x020fea0000410000 */
[----:B------:R5:W2:Y:S01]  /*14480*/  MUFU.TANH R173, R26 ;  /* 0x0000001a00ad7308 */ /* 0x000aa20000002400 */
[----:B------:R-:W-:Y:S02]  /*14490*/  FMUL.FTZ R19, R29, c[0x0][0x320] ;  /* 0x0000c8001d137a20 */ /* 0x000fe40000410000 */
[----:B----4-:R-:W-:Y:S02]  /*144a0*/  FMUL.FTZ R23, R31, c[0x0][0x320] ;  /* 0x0000c8001f177a20 */ /* 0x010fe40000410000 */
[----:B------:R-:W-:Y:S02]  /*144b0*/  FMUL.FTZ R18, R32, c[0x0][0x320] ;  /* 0x0000c80020127a20 */ /* 0x000fe40000410000 */
[----:B------:R-:W-:Y:S03]  /*144c0*/  FMUL.FTZ R17, R33, c[0x0][0x320] ;  /* 0x0000c80021117a20 */ /* 0x000fe60000410000 */
[----:B------:R4:W2:Y:S01]  /*144d0*/  MUFU.TANH R180, R16 ;  /* 0x0000001000b47308 */ /* 0x0008a20000002400 */
[----:B------:R-:W-:Y:S02]  /*144e0*/  FMUL.FTZ R22, R34, c[0x0][0x320] ;  /* 0x0000c80022167a20 */ /* 0x000fe40000410000 */
[----:B------:R-:W-:Y:S02]  /*144f0*/  FMUL.FTZ R20, R35, c[0x0][0x320] ;  /* 0x0000c80023147a20 */ /* 0x000fe40000410000 */
[----:B-1----:R-:W-:Y:S05]  /*14500*/  FMUL.FTZ R24, R30, c[0x0][0x320] ;  /* 0x0000c8001e187a20 */ /* 0x002fea0000410000 */
[----:B------:R-:W1:Y:S01]  /*14510*/  MUFU.TANH R25, R25 ;  /* 0x0000001900197308 */ /* 0x000e620000002400 */
[----:B-----5:R-:W-:Y:S09]  /*14520*/  FMUL.FTZ R26, R27, c[0x0][0x320] ;  /* 0x0000c8001b1a7a20 */ /* 0x020ff20000410000 */
        /* <DEDUP_REMOVED lines=9> */
[----:B------:R-:W-:-:S05]  /*145c0*/  @!P0 BRA `(.L_x_2419) ;  /* 0x000005c000008947 */ /* 0x000fca0003800000 */
[--C-:B--234-:R-:W-:Y:S01]  /*145d0*/  IMAD.IADD R3, R251, 0x1, R241.reuse ;  /* 0x00000001fb037824 */ /* 0x11cfe200078e02f1 */
[----:B------:R-:W2:Y:S01]  /*145e0*/  LDL R0, [R1+0x78] ;  /* 0x0000780001007983 */ /* 0x000ea20000100800 */
[----:B------:R-:W-:Y:S03]  /*145f0*/  IMAD.MOV.U32 R224, RZ, RZ, RZ ;  /* 0x000000ffffe07224 */ /* 0x000fe600078e00ff */
[----:B------:R-:W-:Y:S01]  /*14600*/  ISETP.GT.AND P1, PT, R3, 0x2f, PT ;  /* 0x0000002f0300780c */ /* 0x000fe20003f24270 */
[----:B------:R-:W3:Y:S06]  /*14610*/  LDL.64 R190, [R1+0x88] ;  /* 0x0000880001be7983 */ /* 0x000eec0000100a00 */
[----:B------:R-:W4:Y:S04]  /*14620*/  LDL R14, [R1+0x9c] ;  /* 0x00009c00010e7983 */ /* 0x000f280000100800 */
[----:B------:R-:W5:Y:S06]  /*14630*/  LDL.64 R220, [R1+0x80] ;  /* 0x0000800001dc7983 */ /* 0x000f6c0000100a00 */
[----:B------:R-:W3:Y:S01]  /*14640*/  LDL R216, [R1+0x98] ;  /* 0x0000980001d87983 */ /* 0x000ee20000100800 */
[----:B--2---:R-:W-:Y:S02]  /*14650*/  IMAD R2, R225, 0x30, R0 ;  /* 0x00000030e1027824 */ /* 0x004fe400078e0200 */
[----:B------:R-:W-:Y:S03]  /*14660*/  IMAD.MOV.U32 R0, RZ, RZ, 0x1 ;  /* 0x00000001ff007424 */ /* 0x000fe600078e00ff */
[----:B------:R-:W-:Y:S02]  /*14670*/  IADD3 R2, R2, R251, R241 ;  /* 0x000000fb02027210 */ /* 0x000fe40007ffe0f1 */
[----:B------:R-:W-:Y:S02]  /*14680*/  ISETP.NE.AND P0, PT, R0, c[0x0][0x2b8], PT ;  /* 0x0000ae0000007a0c */ /* 0x000fe40003f05270 */
[----:B------:R-:W-:Y:S05]  /*14690*/  IADD3 R2, R2, -0x30, RZ ;  /* 0xffffffd002027810 */ /* 0x000fea0007ffe0ff */
[----:B------:R-:W-:Y:S06]  /*146a0*/  IMAD.MOV.U32 R0, RZ, RZ, R2 ;  /* 0x000000ffff007224 */ /* 0x000fec00078e0002 */
[----:B------:R-:W-:Y:S05]  /*146b0*/  @P0 IMAD.HI.U32 R3, R2, c[0x0][0x2bc], RZ ;  /* 0x0000af0002030a27 */ /* 0x000fea00078e00ff */
[----:B------:R-:W-:Y:S04]  /*146c0*/  @P0 SHF.R.U32.HI R0, RZ, c[0x0][0x2c0], R3 ;  /* 0x0000b000ff000a19 */ /* 0x000fe80000011603 */
[C---:B---3--:R-:W-:Y:S04]  /*146d0*/  @!P1 IADD3 R3, P0, R0.reuse, R190, RZ ;  /* 0x000000be00039210 */ /* 0x048fe80007f1e0ff */
        /* <DEDUP_REMOVED lines=23> */
.L_x_2544:
[----:B------:R-:W-:-:S05]  /*14850*/  BRA.DIV ~URZ, `(.L_x_2421) ;  /* 0x0000cc427f007947 */ /* 0x000fca000b800000 */
[----:B------:R4:W2:Y:S02]  /*14860*/  SHFL.IDX PT, R0, R16, RZ, 0x181f ;  /* 0x00181fff10007589 */ /* 0x0008a400000e0000 */
.L_x_2545:
        /* <DEDUP_REMOVED lines=27> */
.L_x_2546:
[C---:B--2---:R-:W-:Y:S02]  /*14a20*/  IADD3 R2, R215.reuse, 0x40, RZ ;  /* 0x00000040d7027810 */ /* 0x044fe40007ffe0ff */
[C---:B------:R-:W-:Y:S02]  /*14a30*/  ISETP.GE.AND P3, PT, R215.reuse, c[0x0][0x1d4], PT ;  /* 0x00007500d7007a0c */ /* 0x040fe40003f66270 */
[----:B------:R-:W-:Y:S02]  /*14a40*/  SHF.R.S32.HI R3, RZ, 0x1f, R215 ;  /* 0x0000001fff037819 */ /* 0x000fe400000114d7 */
[C---:B----4-:R-:W-:Y:S02]  /*14a50*/  @P0 LEA R10, P1, R215.reuse, R0, 0x1 ;  /* 0x00000000d70a0211 */ /* 0x050fe400078208ff */
[----:B------:R-:W-:Y:S02]  /*14a60*/  ISETP.GE.AND P2, PT, R2, c[0x0][0x1d4], PT ;  /* 0x0000750002007a0c */ /* 0x000fe40003f46270 */
[C---:B------:R-:W-:Y:S02]  /*14a70*/  @P0 LEA.HI.X R11, R215.reuse, R8, R3, 0x1, P1 ;  /* 0x00000008d70b0211 */ /* 0x040fe400008f0c03 */
[C---:B------:R-:W-:Y:S02]  /*14a80*/  @P0 LEA R2, P1, R232.reuse, R0, 0x1 ;  /* 0x00000000e8020211 */ /* 0x040fe400078208ff */
[C---:B---3--:R-:W-:Y:S01]  /*14a90*/  IADD3 R14, R215.reuse, 0x80, RZ ;  /* 0x00000080d70e7810 */ /* 0x048fe20007ffe0ff */
        /* <DEDUP_REMOVED lines=15> */
.L_x_2419:
[----:B--234-:R-:W-:Y:S05]  /*14b90*/  BSYNC B0 ;  /* 0x0000000000007941 */ /* 0x01cfea0003800000 */
.L_x_2418:
[----:B------:R-:W-:Y:S01]  /*14ba0*/  FMNMX.FTZ R2, R183, R13, !PT ;  /* 0x0000000db7027209 */ /* 0x000fe20007810000 */
        /* <DEDUP_REMOVED lines=26> */
.L_x_2547:
[----:B-12---:R-:W-:Y:S01]  /*14d50*/  FMNMX.FTZ R0, R0, R2, !PT ;  /* 0x0000000200007209 */ /* 0x006fe20007810000 */
[----:B------:R-:W-:-:S05]  /*14d60*/  BRA.DIV ~URZ, `(.L_x_2424) ;  /* 0x0000c8c27f007947 */ /* 0x000fca000b800000 */
[----:B------:R-:W1:Y:S02]  /*14d70*/  SHFL.BFLY PT, R13, R0, 0x1, 0x1f ;  /* 0x0c201f00000d7f89 */ /* 0x000e6400000e0000 */
[----:B-1----:R-:W-:Y:S02]  /*14d80*/  FMNMX.FTZ R13, R0, R13, !PT ;  /* 0x0000000d000d7209 */ /* 0x002fe40007810000 */
[----:B------:R-:W1:Y:S02]  /*14d90*/  SHFL.BFLY PT, R0, R8, 0x2, 0x1f ;  /* 0x0c401f0008007f89 */ /* 0x000e6400000e0000 */
[----:B-1----:R-:W-:Y:S05]  /*14da0*/  FMNMX.FTZ R0, R8, R0, !PT ;  /* 0x0000000008007209 */ /* 0x002fea0007810000 */
[----:B------:R1:W2:Y:S02]  /*14db0*/  SHFL.BFLY PT, R2, R0, 0x1, 0x1f ;  /* 0x0c201f0000027f89 */ /* 0x0002a400000e0000 */
.L_x_2548:
[----:B--2---:R-:W-:Y:S01]  /*14dc0*/  FMNMX.FTZ R3, R2, R0, !PT ;  /* 0x0000000002037209 */ /* 0x004fe20007810000 */
[C---:B-1----:R-:W-:Y:S01]  /*14dd0*/  FADD.FTZ R0, -R13.reuse, R4 ;  /* 0x000000040d007221 */ /* 0x042fe20000010100 */
[----:B------:R-:W-:Y:S01]  /*14de0*/  WARPSYNC 0xffffffff ;  /* 0xffffffff00007948 */ /* 0x000fe20003800000 */
[----:B------:R-:W-:Y:S01]  /*14df0*/  FMUL.FTZ R4, R13, c[0x0][0x2d0] ;  /* 0x0000b4000d047a20 */ /* 0x000fe20000410000 */
        /* <DEDUP_REMOVED lines=16> */
[----:B------:R-:W2:Y:S10]  /*14f00*/  MUFU.EX2 R10, R10 ;  /* 0x0000000a000a7308 */ /* 0x000eb40000000800 */
[----:B------:R3:W4:Y:S10]  /*14f10*/  MUFU.EX2 R14, R9 ;  /* 0x00000009000e7308 */ /* 0x0007340000000800 */
[----:B------:R5:W-:Y:S10]  /*14f20*/  MUFU.EX2 R174, R8 ;  /* 0x0000000800ae7308 */ /* 0x000bf40000000800 */
[----:B------:R-:W-:Y:S01]  /*14f30*/  MUFU.EX2 R4, R4 ;  /* 0x0000000400047308 */ /* 0x000fe20000000800 */
[----:B-1----:R-:W-:Y:S01]  /*14f40*/  FFMA.FTZ R0, R2, R234, R11 ;  /* 0x000000ea02007223 */ /* 0x002fe2000001000b */
[----:B--2---:R-:W-:Y:S01]  /*14f50*/  F2FP.PACK_AB R172, R10, R11 ;  /* 0x0000000b0aac723e */ /* 0x004fe200000000ff */
[----:B------:R-:W-:Y:S02]  /*14f60*/  FMUL.FTZ R32, R2, R148 ;  /* 0x0000009402207220 */ /* 0x000fe40000410000 */
[----:B---3--:R-:W-:Y:S02]  /*14f70*/  FADD.FTZ R9, R10, R0 ;  /* 0x000000000a097221 */ /* 0x008fe40000010000 */
[C---:B------:R-:W-:Y:S02]  /*14f80*/  FADD.FTZ R0, -R3.reuse, R6 ;  /* 0x0000000603007221 */ /* 0x040fe40000010100 */
[----:B------:R-:W-:Y:S02]  /*14f90*/  FMUL.FTZ R33, R2, R149 ;  /* 0x0000009502217220 */ /* 0x000fe40000410000 */
[----:B------:R-:W-:Y:S02]  /*14fa0*/  FMUL.FTZ R0, R0, c[0x0][0x2d0] ;  /* 0x0000b40000007a20 */ /* 0x000fe40000410000 */
[----:B------:R-:W-:Y:S02]  /*14fb0*/  FMUL.FTZ R6, R3, c[0x0][0x2d0] ;  /* 0x0000b40003067a20 */ /* 0x000fe40000410000 */
[----:B------:R-:W-:Y:S02]  /*14fc0*/  FMUL.FTZ R21, R2, R161 ;  /* 0x000000a102157220 */ /* 0x000fe40000410000 */
[----:B------:R-:W1:Y:S01]  /*14fd0*/  MUFU.EX2 R0, R0 ;  /* 0x0000000000007308 */ /* 0x000e620000000800 */
[--C-:B------:R-:W-:Y:S02]  /*14fe0*/  FFMA.FTZ R189, R189, c[0x0][0x2d0], -R6.reuse ;  /* 0x0000b400bdbd7a23 */ /* 0x100fe40000010806 */
[--C-:B-----5:R-:W-:Y:S02]  /*14ff0*/  FFMA.FTZ R8, R188, c[0x0][0x2d0], -R6.reuse ;  /* 0x0000b400bc087a23 */ /* 0x120fe40000010806 */
[--C-:B------:R-:W-:Y:S02]  /*15000*/  FFMA.FTZ R181, R181, c[0x0][0x2d0], -R6.reuse ;  /* 0x0000b400b5b57a23 */ /* 0x100fe40000010806 */
[--C-:B------:R-:W-:Y:S02]  /*15010*/  FFMA.FTZ R179, R179, c[0x0][0x2d0], -R6.reuse ;  /* 0x0000b400b3b37a23 */ /* 0x100fe40000010806 */
[--C-:B------:R-:W-:Y:S01]  /*15020*/  FFMA.FTZ R178, R173, c[0x0][0x2d0], -R6.reuse ;  /* 0x0000b400adb27a23 */ /* 0x100fe20000010806 */
[----:B------:R-:W-:Y:S01]  /*15030*/  MUFU.EX2 R161, R181 ;  /* 0x000000b500a17308 */ /* 0x000fe20000000800 */
[----:B----4-:R-:W-:Y:S02]  /*15040*/  FADD.FTZ R9, R14, R9 ;  /* 0x000000090e097221 */ /* 0x010fe40000010000 */
[--C-:B------:R-:W-:Y:S02]  /*15050*/  FFMA.FTZ R180, R26, c[0x0][0x2d0], -R6.reuse ;  /* 0x0000b4001ab47a23 */ /* 0x100fe40000010806 */
[--C-:B------:R-:W-:Y:S02]  /*15060*/  FFMA.FTZ R177, R177, c[0x0][0x2d0], -R6.reuse ;  /* 0x0000b400b1b17a23 */ /* 0x100fe40000010806 */
[--C-:B------:R-:W-:Y:S02]  /*15070*/  FFMA.FTZ R176, R176, c[0x0][0x2d0], -R6.reuse ;  /* 0x0000b400b0b07a23 */ /* 0x100fe40000010806 */
[--C-:B------:R-:W-:Y:S01]  /*15080*/  FFMA.FTZ R188, R24, c[0x0][0x2d0], -R6.reuse ;  /* 0x0000b40018bc7a23 */ /* 0x100fe20000010806 */
[----:B------:R2:W3:Y:S01]  /*15090*/  MUFU.EX2 R173, R8 ;  /* 0x0000000800ad7308 */ /* 0x0004e20000000800 */
[--C-:B------:R-:W-:Y:S02]  /*150a0*/  FFMA.FTZ R187, R23, c[0x0][0x2d0], -R6.reuse ;  /* 0x0000b40017bb7a23 */ /* 0x100fe40000010806 */
[--C-:B------:R-:W-:Y:S02]  /*150b0*/  FFMA.FTZ R190, R22, c[0x0][0x2d0], -R6.reuse ;  /* 0x0000b40016be7a23 */ /* 0x100fe40000010806 */
[C---:B-1----:R-:W-:Y:S02]  /*150c0*/  FMUL.FTZ R34, R0.reuse, R150 ;  /* 0x0000009600227220 */ /* 0x042fe40000410000 */
[C---:B------:R-:W-:Y:S02]  /*150d0*/  FMUL.FTZ R35, R0.reuse, R151 ;  /* 0x0000009700237220 */ /* 0x040fe40000410000 */
[----:B------:R-:W1:Y:S01]  /*150e0*/  LDSM.16.MT88.4 R148, [R193] ;  /* 0x00000000c194783b */ /* 0x000e620000004200 */
[----:B------:R-:W4:Y:S01]  /*150f0*/  MUFU.EX2 R189, R189 ;  /* 0x000000bd00bd7308 */ /* 0x000f220000000800 */
[C---:B------:R-:W-:Y:S02]  /*15100*/  FMUL.FTZ R10, R0.reuse, R170 ;  /* 0x000000aa000a7220 */ /* 0x040fe40000410000 */
[----:B------:R-:W-:Y:S02]  /*15110*/  FMUL.FTZ R11, R0, R171 ;  /* 0x000000ab000b7220 */ /* 0x000fe40000410000 */
[----:B------:R-:W-:Y:S02]  /*15120*/  FFMA.FTZ R6, R20, c[0x0][0x2d0], -R6 ;  /* 0x0000b40014067a23 */ /* 0x000fe40000010806 */
[----:B------:R-:W-:Y:S02]  /*15130*/  FMUL.FTZ R20, R2, R160 ;  /* 0x000000a002147220 */ /* 0x000fe40000410000 */
[C---:B------:R-:W-:Y:S01]  /*15140*/  FADD.FTZ R186, R174.reuse, R9 ;  /* 0x00000009aeba7221 */ /* 0x040fe20000010000 */
[----:B------:R-:W5:Y:S01]  /*15150*/  MUFU.EX2 R218, R179 ;  /* 0x000000b300da7308 */ /* 0x000f620000000800 */
[----:B------:R-:W-:Y:S01]  /*15160*/  F2FP.PACK_AB R174, R174, R14 ;  /* 0x0000000eaeae723e */ /* 0x000fe200000000ff */
[C---:B------:R-:W-:Y:S02]  /*15170*/  FMUL.FTZ R9, R2.reuse, R169 ;  /* 0x000000a902097220 */ /* 0x040fe40000410000 */
[----:B--2---:R-:W-:Y:S02]  /*15180*/  FMUL.FTZ R8, R2, R168 ;  /* 0x000000a802087220 */ /* 0x004fe40000410000 */
[----:B---3--:R-:W-:Y:S02]  /*15190*/  FFMA.FTZ R160, R0, R233, R173 ;  /* 0x000000e900a07223 */ /* 0x008fe400000100ad */
[C---:B------:R-:W-:Y:S02]  /*151a0*/  FMUL.FTZ R16, R2.reuse, R164 ;  /* 0x000000a402107220 */ /* 0x040fe40000410000 */
[----:B------:R-:W-:Y:S01]  /*151b0*/  FMUL.FTZ R17, R2, R165 ;  /* 0x000000a502117220 */ /* 0x000fe20000410000 */
[----:B------:R-:W2:Y:S01]  /*151c0*/  MUFU.EX2 R14, R185 ;  /* 0x000000b9000e7308 */ /* 0x000ea20000000800 */
[C---:B------:R-:W-:Y:S01]  /*151d0*/  FMUL.FTZ R18, R0.reuse, R166 ;  /* 0x000000a600127220 */ /* 0x040fe20000410000 */
[----:B----4-:R-:W-:Y:S01]  /*151e0*/  F2FP.PACK_AB R173, R189, R173 ;  /* 0x000000adbdad723e */ /* 0x010fe200000000ff */
[C---:B------:R-:W-:Y:S02]  /*151f0*/  FMUL.FTZ R19, R0.reuse, R167 ;  /* 0x000000a700137220 */ /* 0x040fe40000410000 */
[C---:B------:R-:W-:Y:S01]  /*15200*/  FMUL.FTZ R22, R0.reuse, R162 ;  /* 0x000000a200167220 */ /* 0x040fe20000410000 */
[----:B------:R-:W-:Y:S01]  /*15210*/  LDSM.16.MT88.4 R164, [R193+0x1000] ;  /* 0x00100000c1a4783b */ /* 0x000fe20000004200 */
[C---:B------:R-:W-:Y:S02]  /*15220*/  FMUL.FTZ R23, R0.reuse, R163 ;  /* 0x000000a300177220 */ /* 0x040fe40000410000 */
[C---:B------:R-:W-:Y:S01]  /*15230*/  FMUL.FTZ R26, R0.reuse, R158 ;  /* 0x0000009e001a7220 */ /* 0x040fe20000410000 */
[----:B------:R-:W-:Y:S01]  /*15240*/  MUFU.EX2 R179, R177 ;  /* 0x000000b100b37308 */ /* 0x000fe20000000800 */
[----:B------:R-:W-:Y:S01]  /*15250*/  FMUL.FTZ R27, R0, R159 ;  /* 0x0000009f001b7220 */ /* 0x000fe20000410000 */
[----:B-----5:R-:W-:Y:S01]  /*15260*/  F2FP.PACK_AB R175, R218, R161 ;  /* 0x000000a1daaf723e */ /* 0x020fe200000000ff */
[C---:B------:R-:W-:Y:S02]  /*15270*/  FMUL.FTZ R28, R2.reuse, R152 ;  /* 0x00000098021c7220 */ /* 0x040fe40000410000 */
[----:B------:R-:W-:Y:S02]  /*15280*/  FMUL.FTZ R29, R2, R153 ;  /* 0x00000099021d7220 */ /* 0x000fe40000410000 */
[C---:B------:R-:W-:Y:S02]  /*15290*/  FMUL.FTZ R30, R0.reuse, R154 ;  /* 0x0000009a001e7220 */ /* 0x040fe40000410000 */
[C---:B-1----:R-:W-:Y:S01]  /*152a0*/  HMMA.16816.F32 R8, R172.reuse, R148, R8 ;  /* 0x00000094ac08723c */ /* 0x042fe20000001808 */
[----:B------:R-:W-:Y:S04]  /*152b0*/  MUFU.EX2 R181, R176 ;  /* 0x000000b000b57308 */ /* 0x000fe80000000800 */
[----:B------:R-:W-:Y:S02]  /*152c0*/  FMUL.FTZ R31, R0, R155 ;  /* 0x0000009b001f7220 */ /* 0x000fe40000410000 */
[----:B------:R-:W-:Y:S01]  /*152d0*/  LDSM.16.MT88.4 R152, [R193+0x800] ;  /* 0x00080000c198783b */ /* 0x000fe20000004200 */
[C---:B------:R-:W-:Y:S03]  /*152e0*/  HMMA.16816.F32 R16, R172.reuse, R150, R16 ;  /* 0x00000096ac10723c */ /* 0x040fe60000001810 */
[----:B------:R-:W-:Y:S01]  /*152f0*/  MUFU.EX2 R178, R178 ;  /* 0x000000b200b27308 */ /* 0x000fe20000000800 */
[C---:B------:R-:W-:Y:S02]  /*15300*/  FMUL.FTZ R24, R2.reuse, R156 ;  /* 0x0000009c02187220 */ /* 0x040fe40000410000 */
[C---:B------:R-:W-:Y:S01]  /*15310*/  FMUL.FTZ R25, R2.reuse, R157 ;  /* 0x0000009d02197220 */ /* 0x040fe20000410000 */
[----:B------:R-:W1:Y:S01]  /*15320*/  LDSM.16.MT88.4 R148, [R194] ;  /* 0x00000000c294783b */ /* 0x000e620000004200 */
[C---:B------:R-:W-:Y:S04]  /*15330*/  FMUL.FTZ R36, R2.reuse, R36 ;  /* 0x0000002402247220 */ /* 0x040fe80000410000 */
        /* <DEDUP_REMOVED lines=21> */
[C---:B------:R-:W-:Y:S01]  /*15490*/  FMUL.FTZ R54, R0.reuse, R54 ;  /* 0x0000003600367220 */ /* 0x040fe20000410000 */
[C---:B-1----:R-:W-:Y:S03]  /*154a0*/  HMMA.16816.F32 R20, R172.reuse, R148, R20 ;  /* 0x00000094ac14723c */ /* 0x042fe60000001814 */
[----:B------:R-:W-:Y:S02]  /*154b0*/  FMUL.FTZ R55, R0, R55 ;  /* 0x0000003700377220 */ /* 0x000fe40000410000 */
[C---:B------:R-:W-:Y:S01]  /*154c0*/  FMUL.FTZ R56, R2.reuse, R56 ;  /* 0x0000003802387220 */ /* 0x040fe20000410000 */
[----:B------:R-:W-:Y:S01]  /*154d0*/  MUFU.EX2 R177, R187 ;  /* 0x000000bb00b17308 */ /* 0x000fe20000000800 */
[----:B------:R-:W-:Y:S01]  /*154e0*/  FMUL.FTZ R57, R2, R57 ;  /* 0x0000003902397220 */ /* 0x000fe20000410000 */
[C---:B------:R-:W-:Y:S01]  /*154f0*/  HMMA.16816.F32 R24, R172.reuse, R150, R24 ;  /* 0x00000096ac18723c */ /* 0x040fe20000001818 */
[----:B------:R-:W1:Y:S03]  /*15500*/  LDSM.16.MT88.4 R148, [R196] ;  /* 0x00000000c494783b */ /* 0x000e660000004200 */
[C---:B------:R-:W-:Y:S02]  /*15510*/  FMUL.FTZ R58, R0.reuse, R58 ;  /* 0x0000003a003a7220 */ /* 0x040fe40000410000 */
[----:B------:R-:W-:Y:S02]  /*15520*/  FMUL.FTZ R59, R0, R59 ;  /* 0x0000003b003b7220 */ /* 0x000fe40000410000 */
[C---:B------:R-:W-:Y:S01]  /*15530*/  FMUL.FTZ R60, R2.reuse, R60 ;  /* 0x0000003c023c7220 */ /* 0x040fe20000410000 */
[----:B------:R-:W-:Y:S03]  /*15540*/  MUFU.EX2 R6, R6 ;  /* 0x0000000600067308 */ /* 0x000fe60000000800 */
        /* <DEDUP_REMOVED lines=86> */
[C---:B------:R-:W-:Y:S01]  /*15ab0*/  FMUL.FTZ R135, R0.reuse, R135 ;  /* 0x0000008700877220 */ /* 0x040fe20000410000 */
[C---:B-1----:R-:W-:Y:S03]  /*15ac0*/  HMMA.16816.F32 R52, R172.reuse, R148, R52 ;  /* 0x00000094ac34723c */ /* 0x042fe60000001834 */
[C---:B------:R-:W-:Y:S02]  /*15ad0*/  FMUL.FTZ R138, R0.reuse, R138 ;  /* 0x0000008a008a7220 */ /* 0x040fe40000410000 */
[----:B------:R-:W-:Y:S02]  /*15ae0*/  FMUL.FTZ R139, R0, R139 ;  /* 0x0000008b008b7220 */ /* 0x000fe40000410000 */
[----:B--2---:R-:W-:Y:S01]  /*15af0*/  FADD.FTZ R0, R14, R186 ;  /* 0x000000ba0e007221 */ /* 0x004fe20000010000 */
[C---:B------:R-:W-:Y:S01]  /*15b00*/  HMMA.16816.F32 R56, R172.reuse, R150, R56 ;  /* 0x00000096ac38723c */ /* 0x040fe20000001838 */
[----:B------:R-:W1:Y:S03]  /*15b10*/  LDSM.16.MT88.4 R148, [R196+0x1800] ;  /* 0x00180000c494783b */ /* 0x000e660000004200 */
[----:B---3--:R-:W-:Y:S04]  /*15b20*/  FADD.FTZ R0, R2, R0 ;  /* 0x0000000002007221 */ /* 0x008fe80000010000 */
        /* <DEDUP_REMOVED lines=44> */
[----:B------:R-:W5:Y:S01]  /*15df0*/  MUFU.EX2 R14, R190 ;  /* 0x000000be000e7308 */ /* 0x000f620000000800 */
[C---:B---3--:R-:W-:Y:S01]  /*15e00*/  FADD.FTZ R0, R172.reuse, R0 ;  /* 0x00000000ac007221 */ /* 0x048fe20000010000 */
[----:B------:R-:W-:Y:S01]  /*15e10*/  F2FP.PACK_AB R172, R172, R2 ;  /* 0x00000002acac723e */ /* 0x000fe200000000ff */
[----:B------:R-:W-:Y:S02]  /*15e20*/  FADD.FTZ R2, R189, R160 ;  /* 0x000000a0bd027221 */ /* 0x000fe40000010000 */
[----:B----4-:R-:W-:Y:S03]  /*15e30*/  FADD.FTZ R0, R174, R0 ;  /* 0x00000000ae007221 */ /* 0x010fe60000010000 */
[C---:B------:R-:W-:Y:S01]  /*15e40*/  F2FP.PACK_AB R174, R4.reuse, R174 ;  /* 0x000000ae04ae723e */ /* 0x040fe200000000ff */
[C---:B--2---:R-:W-:Y:S03]  /*15e50*/  HMMA.16816.F32 R20, R148.reuse, R156, R20 ;  /* 0x0000009c9414723c */ /* 0x044fe60000001814 */
[----:B------:R-:W-:Y:S02]  /*15e60*/  FADD.FTZ R234, R4, R0 ;  /* 0x0000000004ea7221 */ /* 0x000fe40000010000 */
[----:B------:R-:W-:Y:S01]  /*15e70*/  FADD.FTZ R0, R161, R2 ;  /* 0x00000002a1007221 */ /* 0x000fe20000010000 */
[----:B-----5:R-:W-:Y:S02]  /*15e80*/  F2FP.PACK_AB R175, R6, R14 ;  /* 0x0000000e06af723e */ /* 0x020fe400000000ff */
[C---:B------:R-:W-:Y:S01]  /*15e90*/  HMMA.16816.F32 R24, R148.reuse, R158, R24 ;  /* 0x0000009e9418723c */ /* 0x040fe20000001818 */
[----:B------:R-:W2:Y:S03]  /*15ea0*/  LDSM.16.MT88.4 R156, [R195+0x800] ;  /* 0x00080000c39c783b */ /* 0x000ea60000004200 */
[----:B------:R-:W-:Y:S04]  /*15eb0*/  FADD.FTZ R0, R218, R0 ;  /* 0x00000000da007221 */ /* 0x000fe80000010000 */
[----:B------:R-:W-:Y:S01]  /*15ec0*/  FADD.FTZ R0, R179, R0 ;  /* 0x00000000b3007221 */ /* 0x000fe20000010000 */
[C---:B-1----:R-:W-:Y:S03]  /*15ed0*/  HMMA.16816.F32 R28, R148.reuse, R152, R28 ;  /* 0x00000098941c723c */ /* 0x042fe6000000181c */
[----:B------:R-:W-:Y:S04]  /*15ee0*/  FADD.FTZ R0, R181, R0 ;  /* 0x00000000b5007221 */ /* 0x000fe80000010000 */
[----:B------:R-:W-:Y:S01]  /*15ef0*/  FADD.FTZ R0, R178, R0 ;  /* 0x00000000b2007221 */ /* 0x000fe20000010000 */
[C---:B------:R-:W-:Y:S01]  /*15f00*/  HMMA.16816.F32 R32, R148.reuse, R154, R32 ;  /* 0x0000009a9420723c */ /* 0x040fe20000001820 */
[----:B------:R-:W1:Y:S03]  /*15f10*/  LDSM.16.MT88.4 R152, [R193+0x2000] ;  /* 0x00200000c198783b */ /* 0x000e660000004200 */
[----:B------:R-:W-:Y:S04]  /*15f20*/  FADD.FTZ R0, R180, R0 ;  /* 0x00000000b4007221 */ /* 0x000fe80000010000 */
[----:B------:R-:W-:Y:S04]  /*15f30*/  FADD.FTZ R0, R176, R0 ;  /* 0x00000000b0007221 */ /* 0x000fe80000010000 */
[----:B------:R-:W-:Y:S04]  /*15f40*/  FADD.FTZ R0, R177, R0 ;  /* 0x00000000b1007221 */ /* 0x000fe80000010000 */
[----:B------:R-:W-:Y:S04]  /*15f50*/  FADD.FTZ R0, R14, R0 ;  /* 0x000000000e007221 */ /* 0x000fe80000010000 */
[----:B------:R-:W-:Y:S01]  /*15f60*/  FADD.FTZ R233, R6, R0 ;  /* 0x0000000006e97221 */ /* 0x000fe20000010000 */
[----:B------:R-:W-:Y:S01]  /*15f70*/  IADD3 R0, R225, -0x1, RZ ;  /* 0xffffffffe1007810 */ /* 0x000fe20007ffe0ff */
[C---:B--2---:R-:W-:Y:S03]  /*15f80*/  HMMA.16816.F32 R36, R148.reuse, R156, R36 ;  /* 0x0000009c9424723c */ /* 0x044fe60000001824 */
[----:B------:R-:W-:Y:S02]  /*15f90*/  MOV R225, R0 ;  /* 0x0000000000e17202 */ /* 0x000fe40000000f00 */
[----:B------:R-:W-:Y:S03]  /*15fa0*/  MOV R6, R3 ;  /* 0x0000000300067202 */ /* 0x000fe60000000f00 */
        /* <DEDUP_REMOVED lines=84> */
.L_x_2412:
[----:B------:R-:W-:-:S13]  /*164f0*/  ISETP.GE.AND P0, PT, R225, R246, PT ;  /* 0x000000f6e100720c */ /* 0x000fda0003f06270 */
[----:B------:R-:W-:Y:S05]  /*16500*/  @!P0 BRA `(.L_x_2426) ;  /* 0x00003d9000008947 */ /* 0x000fea0003800000 */
[----:B------:R-:W-:Y:S01]  /*16510*/  IMAD.MOV.U32 R14, RZ, RZ, R6 ;  /* 0x000000ffff0e7224 */ /* 0x000fe200078e0006 */
[----:B------:R-:W-:Y:S02]  /*16520*/  MOV R4, R13 ;  /* 0x0000000d00047202 */ /* 0x000fe40000000f00 */
[----:B------:R-:W-:Y:S02]  /*16530*/  IADD3 R227, -R241, 0x30, RZ ;  /* 0x00000030f1e37810 */ /* 0x000fe40007ffe1ff */
.L_x_2448:
[----:B------:R-:W2:Y:S01]  /*16540*/  LDL.64 R8, [R1+0x70] ;  /* 0x0000700001087983 */ /* 0x000ea20000100a00 */
        /* <DEDUP_REMOVED lines=9> */
[C---:B------:R-:W-:Y:S03]  /*165e0*/  IMAD R6, R224.reuse, c[0x0][0x21c], R6 ;  /* 0x00008700e0067a24 */ /* 0x040fe600078e0206 */
[----:B------:R-:W-:Y:S05]  /*165f0*/  IADD3 R3, R3, R0, RZ ;  /* 0x0000000003037210 */ /* 0x000fea0007ffe0ff */
[----:B------:R-:W-:Y:S01]  /*16600*/  IMAD.WIDE.U32 R2, R224, c[0x0][0x218], R2 ;  /* 0x00008600e0027a25 */ /* 0x000fe200078e0002 */
[----:B------:R1:W3:Y:S04]  /*16610*/  LDSM.16.M88.4 R32, [R197] ;  /* 0x00000000c520783b */ /* 0x0002e80000000200 */
[----:B------:R1:W4:Y:S04]  /*16620*/  LDSM.16.M88.4 R16, [R192] ;  /* 0x00000000c010783b */ /* 0x0003280000000200 */
[----:B------:R1:W1:Y:S04]  /*16630*/  LDSM.16.M88.4 R24, [R192+0x800] ;  /* 0x00080000c018783b */ /* 0x0002680000000200 */
[----:B------:R1:W1:Y:S04]  /*16640*/  LDSM.16.M88.4 R172, [R192+0x1000] ;  /* 0x00100000c0ac783b */ /* 0x0002680000000200 */
[----:B------:R1:W1:Y:S04]  /*16650*/  LDSM.16.M88.4 R176, [R198] ;  /* 0x00000000c6b0783b */ /* 0x0002680000000200 */
[----:B------:R1:W1:Y:S04]  /*16660*/  LDSM.16.M88.4 R180, [R201] ;  /* 0x00000000c9b4783b */ /* 0x0002680000000200 */
[----:B------:R1:W1:Y:S04]  /*16670*/  LDSM.16.M88.4 R184, [R211] ;  /* 0x00000000d3b8783b */ /* 0x0002680000000200 */
[----:B------:R1:W1:Y:S01]  /*16680*/  LDSM.16.M88.4 R188, [R212] ;  /* 0x00000000d4bc783b */ /* 0x0002620000000200 */
[----:B--2---:R-:W-:Y:S04]  /*16690*/  IADD3 R0, P0, R8, R2, RZ ;  /* 0x0000000208007210 */ /* 0x004fe80007f1e0ff */
[----:B------:R-:W-:Y:S02]  /*166a0*/  IADD3.X R6, R252, R3, R6, P0, !PT ;  /* 0x00000003fc067210 */ /* 0x000fe400007fe406 */
[C---:B------:R-:W-:Y:S04]  /*166b0*/  LEA R10, P0, R0.reuse, c[0x0][0x1f8], 0x1 ;  /* 0x00007e00000a7a11 */ /* 0x040fe800078008ff */
[----:B------:R-:W-:Y:S01]  /*166c0*/  LEA.HI.X R6, R0, c[0x0][0x1fc], R6, 0x1, P0 ;  /* 0x00007f0000067a11 */ /* 0x000fe200000f0c06 */
[----:B------:R-:W-:-:S06]  /*166d0*/  BRA.DIV ~URZ, `(.L_x_2427) ;  /* 0x0000b0327f007947 */ /* 0x000fcc000b800000 */
[----:B-1-34-:R1:W2:Y:S02]  /*166e0*/  SHFL.IDX PT, R0, R6, RZ, 0x181f ;  /* 0x00181fff06007589 */ /* 0x01a2a400000e0000 */
.L_x_2549:
[----:B------:R-:W-:Y:S01]  /*166f0*/  SHF.R.S32.HI R3, RZ, 0x1f, R215 ;  /* 0x0000001fff037819 */ /* 0x000fe200000114d7 */
[----:B------:R-:W3:Y:S01]  /*16700*/  SHFL.IDX PT, R2, R10, RZ, 0x181f ;  /* 0x00181fff0a027589 */ /* 0x000ee200000e0000 */
[C---:B------:R-:W-:Y:S01]  /*16710*/  ISETP.GE.AND P3, PT, R215.reuse, c[0x0][0x1d4], PT ;  /* 0x00007500d7007a0c */ /* 0x040fe20003f66270 */
[C---:B------:R-:W-:Y:S01]  /*16720*/  IMAD.SHL.U32 R239, R215.reuse, 0x2, RZ ;  /* 0x00000002d7ef7824 */ /* 0x040fe200078e00ff */
[C---:B------:R-:W-:Y:S01]  /*16730*/  SHF.L.U64.HI R221, R215.reuse, 0x1, R3 ;  /* 0x00000001d7dd7819 */ /* 0x040fe20000010203 */
[C---:B------:R-:W-:Y:S01]  /*16740*/  IMAD.SHL.U32 R220, R232.reuse, 0x2, RZ ;  /* 0x00000002e8dc7824 */ /* 0x040fe200078e00ff */
[----:B------:R-:W-:Y:S01]  /*16750*/  IADD3 R3, R215, 0x40, RZ ;  /* 0x00000040d7037810 */ /* 0x000fe20007ffe0ff */
[----:B------:R-:W-:Y:S01]  /*16760*/  IMAD.SHL.U32 R217, R231, 0x2, RZ ;  /* 0x00000002e7d97824 */ /* 0x000fe200078e00ff */
[----:B------:R-:W-:Y:S01]  /*16770*/  SHF.L.U64.HI R222, R232, 0x1, R244 ;  /* 0x00000001e8de7819 */ /* 0x000fe200000102f4 */
[C---:B------:R-:W-:Y:S01]  /*16780*/  IMAD.SHL.U32 R13, R230.reuse, 0x2, RZ ;  /* 0x00000002e60d7824 */ /* 0x040fe200078e00ff */
[----:B------:R-:W-:Y:S01]  /*16790*/  ISETP.GE.AND P2, PT, R3, c[0x0][0x1d4], PT ;  /* 0x0000750003007a0c */ /* 0x000fe20003f46270 */
[----:B------:R-:W-:Y:S01]  /*167a0*/  BSSY B0, `(.L_x_2428) ;  /* 0x0000031000007945 */ /* 0x000fe20003800000 */
[----:B------:R-:W-:Y:S02]  /*167b0*/  IADD3 R3, R215, 0x80, RZ ;  /* 0x00000080d7037810 */ /* 0x000fe40007ffe0ff */
[----:B------:R-:W-:Y:S02]  /*167c0*/  SHF.L.U64.HI R219, R231, 0x1, R243 ;  /* 0x00000001e7db7819 */ /* 0x000fe400000102f3 */
[----:B------:R-:W-:Y:S02]  /*167d0*/  SHF.L.U64.HI R218, R230, 0x1, R242 ;  /* 0x00000001e6da7819 */ /* 0x000fe400000102f2 */
[----:B------:R-:W-:Y:S02]  /*167e0*/  LOP3.LUT P1, RZ, R213, 0x800, RZ, 0xc0, !PT ;  /* 0x00000800d5ff7812 */ /* 0x000fe4000782c0ff */
[----:B---3--:R-:W-:Y:S05]  /*167f0*/  IADD3 R8, P0, R2, R239, RZ ;  /* 0x000000ef02087210 */ /* 0x008fea0007f1e0ff */
[----:B--2---:R-:W-:Y:S05]  /*16800*/  IMAD.X R9, R0, 0x1, R221, P0 ;  /* 0x0000000100097824 */ /* 0x004fea00000e06dd */
[----:B------:R-:W-:Y:S01]  /*16810*/  @!PT LDS RZ, [RZ] ;  /* 0x00000000fffff984 */ /* 0x000fe20000000800 */
[----:B------:R-:W-:Y:S01]  /*16820*/  @!PT LDS RZ, [RZ] ;  /* 0x00000000fffff984 */ /* 0x000fe20000000800 */
[----:B------:R2:W-:Y:S02]  /*16830*/  LDGSTS.E.BYPASS.LTC128B.128 [R214+0x4080], [R8.64], !P3 ;  /* 0x0408000008d67fae */ /* 0x0005e4000d901d4a */
[----:B--2---:R-:W-:Y:S05]  /*16840*/  IADD3 R8, P0, R2, R220, RZ ;  /* 0x000000dc02087210 */ /* 0x004fea0007f1e0ff */
[----:B------:R-:W-:Y:S05]  /*16850*/  IMAD.X R9, R0, 0x1, R222, P0 ;  /* 0x0000000100097824 */ /* 0x000fea00000e06de */
[----:B------:R2:W-:Y:S01]  /*16860*/  LDGSTS.E.BYPASS.LTC128B.128 [R214+0x5880], [R8.64], !P2 ;  /* 0x0588000008d67fae */ /* 0x0005e2000d101d4a */
[----:B------:R-:W-:Y:S02]  /*16870*/  ISETP.GE.AND P2, PT, R3, c[0x0][0x1d4], PT ;  /* 0x0000750003007a0c */ /* 0x000fe40003f46270 */
[----:B------:R-:W-:Y:S02]  /*16880*/  IADD3 R3, R215, 0xc0, RZ ;  /* 0x000000c0d7037810 */ /* 0x000fe40007ffe0ff */
[----:B--2---:R-:W-:Y:S05]  /*16890*/  IADD3 R8, P0, R2, R217, RZ ;  /* 0x000000d902087210 */ /* 0x004fea0007f1e0ff */
[----:B------:R-:W-:Y:S01]  /*168a0*/  IMAD.X R9, R0, 0x1, R219, P0 ;  /* 0x0000000100097824 */ /* 0x000fe200000e06db */
[----:B------:R-:W-:Y:S04]  /*168b0*/  IADD3 R2, P0, R2, R13, RZ ;  /* 0x0000000d02027210 */ /* 0x000fe80007f1e0ff */
[----:B------:R2:W-:Y:S01]  /*168c0*/  LDGSTS.E.BYPASS.LTC128B.128 [R214+0x7080], [R8.64], !P2 ;  /* 0x0708000008d67fae */ /* 0x0005e2000d101d4a */
[----:B------:R-:W-:Y:S01]  /*168d0*/  ISETP.GE.AND P2, PT, R3, c[0x0][0x1d4], PT ;  /* 0x0000750003007a0c */ /* 0x000fe20003f46270 */
[----:B------:R-:W-:Y:S11]  /*168e0*/  IMAD.X R3, R0, 0x1, R218, P0 ;  /* 0x0000000100037824 */ /* 0x000ff600000e06da */
[----:B------:R-:W-:Y:S01]  /*168f0*/  @!UPT UIADD3 URZ, URZ, URZ, URZ ;  /* 0x0000003f3f3ff290 */ /* 0x000fe2000fffe03f */
[----:B------:R2:W-:Y:S01]  /*16900*/  LDGSTS.E.BYPASS.LTC128B.128 [R214+0x8880], [R2.64], !P2 ;  /* 0x0888000002d67fae */ /* 0x0005e2000d101d4a */
[----:B------:R-:W-:-:S05]  /*16910*/  @P1 BRA `(.L_x_2429) ;  /* 0x0000019000001947 */ /* 0x000fca0003800000 */
[----:B------:R-:W-:-:S05]  /*16920*/  BRA.DIV ~URZ, `(.L_x_2430) ;  /* 0x0000ae527f007947 */ /* 0x000fca000b800000 */
[----:B-1----:R-:W1:Y:S04]  /*16930*/  SHFL.IDX PT, R6, R6, 0x1, 0x181f ;  /* 0x00381f0006067f89 */ /* 0x002e6800000e0000 */
[----:B------:R3:W4:Y:S02]  /*16940*/  SHFL.IDX PT, R0, R10, 0x1, 0x181f ;  /* 0x00381f000a007f89 */ /* 0x00072400000e0000 */
.L_x_2550:
[C---:B--2---:R-:W-:Y:S02]  /*16950*/  IADD3 R2, R215.reuse, 0x40, RZ ;  /* 0x00000040d7027810 */ /* 0x044fe40007ffe0ff */
[C---:B------:R-:W-:Y:S02]  /*16960*/  ISETP.GE.AND P2, PT, R215.reuse, c[0x0][0x1d4], PT ;  /* 0x00007500d7007a0c */ /* 0x040fe40003f46270 */
[----:B----4-:R-:W-:Y:S02]  /*16970*/  IADD3 R8, P0, R0, R239, RZ ;  /* 0x000000ef00087210 */ /* 0x010fe40007f1e0ff */
[----:B------:R-:W-:Y:S02]  /*16980*/  ISETP.GE.AND P1, PT, R2, c[0x0][0x1d4], PT ;  /* 0x0000750002007a0c */ /* 0x000fe40003f26270 */
[C---:B------:R-:W-:Y:S01]  /*16990*/  IADD3 R11, R215.reuse, 0x80, RZ ;  /* 0x00000080d70b7810 */ /* 0x040fe20007ffe0ff */
[----:B-1----:R-:W-:Y:S01]  /*169a0*/  IMAD.X R9, R6, 0x1, R221, P0 ;  /* 0x0000000106097824 */ /* 0x002fe200000e06dd */
[----:B------:R-:W-:Y:S02]  /*169b0*/  IADD3 R2, P0, R0, R220, RZ ;  /* 0x000000dc00027210 */ /* 0x000fe40007f1e0ff */
[----:B---3--:R-:W-:Y:S03]  /*169c0*/  IADD3 R10, R215, 0xc0, RZ ;  /* 0x000000c0d70a7810 */ /* 0x008fe60007ffe0ff */
[----:B------:R-:W-:Y:S01]  /*169d0*/  @!PT LDS RZ, [RZ] ;  /* 0x00000000fffff984 */ /* 0x000fe20000000800 */
[----:B------:R-:W-:Y:S01]  /*169e0*/  @!PT LDS RZ, [RZ] ;  /* 0x00000000fffff984 */ /* 0x000fe20000000800 */
[----:B------:R-:W-:Y:S01]  /*169f0*/  @!PT LDS RZ, [RZ] ;  /* 0x00000000fffff984 */ /* 0x000fe20000000800 */
[----:B------:R1:W-:Y:S01]  /*16a00*/  LDGSTS.E.BYPASS.LTC128B.128 [R214+0x5080], [R8.64], !P2 ;  /* 0x0508000008d67fae */ /* 0x0003e2000d101d4a */
[----:B------:R-:W-:Y:S01]  /*16a10*/  IMAD.X R3, R6, 0x1, R222, P0 ;  /* 0x0000000106037824 */ /* 0x000fe200000e06de */
[----:B------:R-:W-:Y:S04]  /*16a20*/  ISETP.GE.AND P2, PT, R11, c[0x0][0x1d4], PT ;  /* 0x000075000b007a0c */ /* 0x000fe80003f46270 */
[----:B------:R2:W-:Y:S01]  /*16a30*/  LDGSTS.E.BYPASS.LTC128B.128 [R214+0x6880], [R2.64], !P1 ;  /* 0x0688000002d67fae */ /* 0x0005e2000c901d4a */
[----:B------:R-:W-:Y:S02]  /*16a40*/  ISETP.GE.AND P1, PT, R10, c[0x0][0x1d4], PT ;  /* 0x000075000a007a0c */ /* 0x000fe40003f26270 */
[----:B--2---:R-:W-:Y:S05]  /*16a50*/  IADD3 R2, P0, R0, R217, RZ ;  /* 0x000000d900027210 */ /* 0x004fea0007f1e0ff */
[----:B------:R-:W-:Y:S05]  /*16a60*/  IMAD.X R3, R6, 0x1, R219, P0 ;  /* 0x0000000106037824 */ /* 0x000fea00000e06db */
[----:B------:R2:W-:Y:S02]  /*16a70*/  LDGSTS.E.BYPASS.LTC128B.128 [R214+0x8080], [R2.64], !P2 ;  /* 0x0808000002d67fae */ /* 0x0005e4000d101d4a */
[----:B--2---:R-:W-:Y:S05]  /*16a80*/  IADD3 R2, P0, R0, R13, RZ ;  /* 0x0000000d00027210 */ /* 0x004fea0007f1e0ff */
[----:B------:R-:W-:Y:S05]  /*16a90*/  IMAD.X R3, R6, 0x1, R218, P0 ;  /* 0x0000000106037824 */ /* 0x000fea00000e06da */
[----:B------:R1:W-:Y:S03]  /*16aa0*/  LDGSTS.E.BYPASS.LTC128B.128 [R214+0x9880], [R2.64], !P1 ;  /* 0x0988000002d67fae */ /* 0x0003e6000c901d4a */
.L_x_2429:
[----:B------:R-:W-:Y:S05]  /*16ab0*/  BSYNC B0 ;  /* 0x0000000000007941 */ /* 0x000fea0003800000 */
.L_x_2428:
[----:B------:R-:W0:Y:S01]  /*16ac0*/  LDGDEPBAR ;  /* 0x00000000000079af */ /* 0x000e220000000000 */
[----:B------:R-:W-:Y:S01]  /*16ad0*/  WARPSYNC 0xffffffff ;  /* 0xffffffff00007948 */ /* 0x000fe20003800000 */
[C---:B-12---:R-:W-:Y:S01]  /*16ae0*/  HMMA.16816.F32 R8, R32.reuse, R16, RZ ;  /* 0x000000102008723c */ /* 0x046fe200000018ff */
[----:B------:R-:W-:Y:S02]  /*16af0*/  BSSY B0, `(.L_x_2431) ;  /* 0x0000126000007945 */ /* 0x000fe40003800000 */
[----:B------:R-:W-:Y:S05]  /*16b00*/  ISETP.GT.AND P0, PT, R225, R246, PT ;  /* 0x000000f6e100720c */ /* 0x000fea0003f04270 */
[C---:B------:R-:W-:Y:S08]  /*16b10*/  HMMA.16816.F32 R16, R32.reuse, R18, RZ ;  /* 0x000000122010723c */ /* 0x040ff000000018ff */
[C---:B------:R-:W-:Y:S08]  /*16b20*/  HMMA.16816.F32 R20, R32.reuse, R24, RZ ;  /* 0x000000182014723c */ /* 0x040ff000000018ff */
        /* <DEDUP_REMOVED lines=161> */
[----:B------:R-:W-:Y:S03]  /*17540*/  FMUL.FTZ R23, R23, c[0x0][0x320] ;  /* 0x0000c80017177a20 */ /* 0x000fe60000410000 */
        /* <DEDUP_REMOVED lines=9> */
[----:B------:R-:W3:Y:S01]  /*175e0*/  MUFU.TANH R179, R26 ;  /* 0x0000001a00b37308 */ /* 0x000ee20000002400 */
[----:B-1----:R-:W-:Y:S09]  /*175f0*/  FMUL.FTZ R19, R24, c[0x0][0x320] ;  /* 0x0000c80018137a20 */ /* 0x002ff20000410000 */
[----:B------:R1:W1:Y:S01]  /*17600*/  MUFU.TANH R178, R27 ;  /* 0x0000001b00b27308 */ /* 0x0002620000002400 */
[----:B--2---:R-:W-:Y:S09]  /*17610*/  FMUL.FTZ R20, R21, c[0x0][0x320] ;  /* 0x0000c80015147a20 */ /* 0x004ff20000410000 */
[----:B------:R2:W1:Y:S01]  /*17620*/  MUFU.TANH R180, R16 ;  /* 0x0000001000b47308 */ /* 0x0004620000002400 */
[C---:B----4-:R-:W-:Y:S09]  /*17630*/  HMMA.16816.F32 R28, R184.reuse, R8, R28 ;  /* 0x00000008b81c723c */ /* 0x050ff2000000181c */
[----:B------:R2:W4:Y:S01]  /*17640*/  MUFU.TANH R177, R17 ;  /* 0x0000001100b17308 */ /* 0x0005220000002400 */
[----:B------:R-:W-:Y:S09]  /*17650*/  HMMA.16816.F32 R32, R184, R10, R32 ;  /* 0x0000000ab820723c */ /* 0x000ff20000001820 */
[----:B------:R-:W2:Y:S05]  /*17660*/  MUFU.TANH R20, R20 ;  /* 0x0000001400147308 */ /* 0x000eaa0000002400 */
[----:B------:R-:W-:Y:S05]  /*17670*/  FMUL.FTZ R28, R28, c[0x0][0x320] ;  /* 0x0000c8001c1c7a20 */ /* 0x000fea0000410000 */
[----:B------:R2:W2:Y:S01]  /*17680*/  MUFU.TANH R183, R22 ;  /* 0x0000001600b77308 */ /* 0x0004a20000002400 */
[----:B-1----:R-:W-:Y:S02]  /*17690*/  FMUL.FTZ R27, R29, c[0x0][0x320] ;  /* 0x0000c8001d1b7a20 */ /* 0x002fe40000410000 */
        /* <DEDUP_REMOVED lines=18> */
[--C-:B--234-:R-:W-:Y:S01]  /*177c0*/  IMAD.IADD R3, R251, 0x1, R241.reuse ;  /* 0x00000001fb037824 */ /* 0x11cfe200078e02f1 */
[----:B------:R-:W2:Y:S01]  /*177d0*/  LDL R0, [R1+0x78] ;  /* 0x0000780001007983 */ /* 0x000ea20000100800 */
[----:B------:R-:W-:Y:S03]  /*177e0*/  IMAD.MOV.U32 R224, RZ, RZ, RZ ;  /* 0x000000ffffe07224 */ /* 0x000fe600078e00ff */
[----:B-1----:R-:W3:Y:S01]  /*177f0*/  LDL.64 R22, [R1+0x88] ;  /* 0x0000880001167983 */ /* 0x002ee20000100a00 */
[----:B------:R-:W-:Y:S05]  /*17800*/  ISETP.GT.AND P1, PT, R3, 0x2f, PT ;  /* 0x0000002f0300780c */ /* 0x000fea0003f24270 */
        /* <DEDUP_REMOVED lines=26> */
[----:B-----5:R-:W-:Y:S03]  /*179b0*/  IADD3 R0, P0, R16, R2, RZ ;  /* 0x0000000210007210 */ /* 0x020fe60007f1e0ff */
[----:B------:R-:W-:Y:S05]  /*179c0*/  IMAD R10, R224, c[0x0][0x1f4], R10 ;  /* 0x00007d00e00a7a24 */ /* 0x000fea00078e020a */
[----:B------:R-:W-:Y:S02]  /*179d0*/  IADD3.X R10, R235, R3, R10, P0, !PT ;  /* 0x00000003eb0a7210 */ /* 0x000fe400007fe40a */
[C---:B------:R-:W-:Y:S04]  /*179e0*/  LEA R11, P0, R0.reuse, c[0x0][0x1c8], 0x1 ;  /* 0x00007200000b7a11 */ /* 0x040fe800078008ff */
[----:B------:R-:W-:Y:S01]  /*179f0*/  LEA.HI.X R10, R0, c[0x0][0x1cc], R10, 0x1, P0 ;  /* 0x00007300000a7a11 */ /* 0x000fe200000f0c0a */
[----:B------:R-:W-:-:S06]  /*17a00*/  BRA.DIV ~URZ, `(.L_x_2433) ;  /* 0x00009e427f007947 */ /* 0x000fcc000b800000 */
[----:B------:R1:W2:Y:S02]  /*17a10*/  SHFL.IDX PT, R6, R10, RZ, 0x181f ;  /* 0x00181fff0a067589 */ /* 0x0002a400000e0000 */
.L_x_2551:
[----:B------:R-:W-:-:S05]  /*17a20*/  BRA.DIV ~URZ, `(.L_x_2434) ;  /* 0x00009e927f007947 */ /* 0x000fca000b800000 */
[----:B------:R3:W4:Y:S02]  /*17a30*/  SHFL.IDX PT, R0, R11, RZ, 0x181f ;  /* 0x00181fff0b007589 */ /* 0x00072400000e0000 */
.L_x_2552:
[----:B------:R-:W-:Y:S02]  /*17a40*/  ISETP.GE.AND P0, PT, R227, 0x1, PT ;  /* 0x00000001e300780c */ /* 0x000fe40003f06270 */
[C---:B------:R-:W-:Y:S02]  /*17a50*/  IADD3 R2, R215.reuse, 0x40, RZ ;  /* 0x00000040d7027810 */ /* 0x040fe40007ffe0ff */
[C---:B------:R-:W-:Y:S02]  /*17a60*/  ISETP.GE.AND P3, PT, R215.reuse, c[0x0][0x1d4], PT ;  /* 0x00007500d7007a0c */ /* 0x040fe40003f66270 */
[----:B------:R-:W-:Y:S02]  /*17a70*/  ISETP.GE.AND P2, PT, R2, c[0x0][0x1d4], PT ;  /* 0x0000750002007a0c */ /* 0x000fe40003f46270 */
[C---:B------:R-:W-:Y:S02]  /*17a80*/  IADD3 R17, R215.reuse, 0x80, RZ ;  /* 0x00000080d7117810 */ /* 0x040fe40007ffe0ff */
[----:B------:R-:W-:Y:S03]  /*17a90*/  IADD3 R16, R215, 0xc0, RZ ;  /* 0x000000c0d7107810 */ /* 0x000fe60007ffe0ff */
[----:B----4-:R-:W-:Y:S05]  /*17aa0*/  @P0 IADD3 R8, P1, R0, R239, RZ ;  /* 0x000000ef00080210 */ /* 0x010fea0007f3e0ff */
[----:B--2---:R-:W-:Y:S01]  /*17ab0*/  @P0 IMAD.X R9, R6, 0x1, R221, P1 ;  /* 0x0000000106090824 */ /* 0x004fe200008e06dd */
[----:B------:R-:W-:Y:S04]  /*17ac0*/  @P0 IADD3 R2, P1, R0, R220, RZ ;  /* 0x000000dc00020210 */ /* 0x000fe80007f3e0ff */
[----:B------:R-:W-:Y:S01]  /*17ad0*/  @!PT LDS RZ, [RZ] ;  /* 0x00000000fffff984 */ /* 0x000fe20000000800 */
[----:B------:R-:W-:Y:S01]  /*17ae0*/  @!PT LDS RZ, [RZ] ;  /* 0x00000000fffff984 */ /* 0x000fe20000000800 */
[----:B------:R-:W-:Y:S01]  /*17af0*/  @!PT LDS RZ, [RZ] ;  /* 0x00000000fffff984 */ /* 0x000fe20000000800 */
[----:B------:R2:W-:Y:S01]  /*17b00*/  @P0 LDGSTS.E.BYPASS.LTC128B.128 [R214+0xa080], [R8.64], !P3 ;  /* 0x0a08000008d60fae */ /* 0x0005e2000d901d4a */
[----:B------:R-:W-:Y:S01]  /*17b10*/  @P0 IMAD.X R3, R6, 0x1, R222, P1 ;  /* 0x0000000106030824 */ /* 0x000fe200008e06de */
[----:B------:R-:W-:Y:S04]  /*17b20*/  ISETP.GE.AND P3, PT, R17, c[0x0][0x1d4], PT ;  /* 0x0000750011007a0c */ /* 0x000fe80003f66270 */
[----:B------:R4:W-:Y:S01]  /*17b30*/  @P0 LDGSTS.E.BYPASS.LTC128B.128 [R214+0xb880], [R2.64], !P2 ;  /* 0x0b88000002d60fae */ /* 0x0009e2000d101d4a */
[----:B------:R-:W-:Y:S02]  /*17b40*/  ISETP.GE.AND P2, PT, R16, c[0x0][0x1d4], PT ;  /* 0x0000750010007a0c */ /* 0x000fe40003f46270 */
[----:B----4-:R-:W-:Y:S05]  /*17b50*/  @P0 IADD3 R2, P1, R0, R217, RZ ;  /* 0x000000d900020210 */ /* 0x010fea0007f3e0ff */
[----:B------:R-:W-:Y:S05]  /*17b60*/  @P0 IMAD.X R3, R6, 0x1, R219, P1 ;  /* 0x0000000106030824 */ /* 0x000fea00008e06db */
[----:B------:R4:W-:Y:S02]  /*17b70*/  @P0 LDGSTS.E.BYPASS.LTC128B.128 [R214+0xd080], [R2.64], !P3 ;  /* 0x0d08000002d60fae */ /* 0x0009e4000d901d4a */
[----:B----4-:R-:W-:Y:S05]  /*17b80*/  @P0 IADD3 R2, P1, R0, R13, RZ ;  /* 0x0000000d00020210 */ /* 0x010fea0007f3e0ff */
[----:B------:R-:W-:Y:S05]  /*17b90*/  @P0 IMAD.X R3, R6, 0x1, R218, P1 ;  /* 0x0000000106030824 */ /* 0x000fea00008e06da */
[----:B------:R2:W-:Y:S01]  /*17ba0*/  @P0 LDGSTS.E.BYPASS.LTC128B.128 [R214+0xe880], [R2.64], !P2 ;  /* 0x0e88000002d60fae */ /* 0x0005e2000d101d4a */
[----:B------:R-:W-:-:S05]  /*17bb0*/  BRA.DIV ~URZ, `(.L_x_2435) ;  /* 0x00009d727f007947 */ /* 0x000fca000b800000 */
[----:B------:R4:W1:Y:S04]  /*17bc0*/  SHFL.IDX PT, R6, R10, 0x1, 0x181f ;  /* 0x00381f000a067f89 */ /* 0x00086800000e0000 */
[----:B------:R4:W2:Y:S02]  /*17bd0*/  SHFL.IDX PT, R0, R11, 0x1, 0x181f ;  /* 0x00381f000b007f89 */ /* 0x0008a400000e0000 */
.L_x_2553:
[----:B------:R-:W-:Y:S02]  /*17be0*/  ISETP.GE.AND P0, PT, R227, 0x21, PT ;  /* 0x00000021e300780c */ /* 0x000fe40003f06270 */
[C---:B------:R-:W-:Y:S02]  /*17bf0*/  IADD3 R23, R215.reuse, 0x40, RZ ;  /* 0x00000040d7177810 */ /* 0x040fe40007ffe0ff */
[C---:B------:R-:W-:Y:S02]  /*17c00*/  ISETP.GE.AND P5, PT, R215.reuse, c[0x0][0x1d4], PT ;  /* 0x00007500d7007a0c */ /* 0x040fe40003fa6270 */
[----:B------:R-:W-:Y:S02]  /*17c10*/  IADD3 R22, R215, 0x80, RZ ;  /* 0x00000080d7167810 */ /* 0x000fe40007ffe0ff */
[----:B------:R-:W-:Y:S02]  /*17c20*/  ISETP.GE.AND P4, PT, R23, c[0x0][0x1d4], PT ;  /* 0x0000750017007a0c */ /* 0x000fe40003f86270 */
[----:B------:R-:W-:Y:S02]  /*17c30*/  ISETP.GE.AND P3, PT, R22, c[0x0][0x1d4], PT ;  /* 0x0000750016007a0c */ /* 0x000fe40003f66270 */
[----:B------:R-:W-:Y:S02]  /*17c40*/  IADD3 R21, R215, 0xc0, RZ ;  /* 0x000000c0d7157810 */ /* 0x000fe40007ffe0ff */
[----:B--2---:R-:W-:Y:S02]  /*17c50*/  @P0 IADD3 R16, P1, R0, R239, RZ ;  /* 0x000000ef00100210 */ /* 0x004fe40007f3e0ff */
[----:B------:R-:W-:Y:S03]  /*17c60*/  ISETP.GE.AND P2, PT, R21, c[0x0][0x1d4], PT ;  /* 0x0000750015007a0c */ /* 0x000fe60003f46270 */
[----:B-1----:R-:W-:Y:S01]  /*17c70*/  @P0 IMAD.X R17, R6, 0x1, R221, P1 ;  /* 0x0000000106110824 */ /* 0x002fe200008e06dd */
[----:B----4-:R-:W-:Y:S04]  /*17c80*/  @P0 IADD3 R10, P1, R0, R220, RZ ;  /* 0x000000dc000a0210 */ /* 0x010fe80007f3e0ff */
[----:B------:R-:W-:Y:S01]  /*17c90*/  @!PT LDS RZ, [RZ] ;  /* 0x00000000fffff984 */ /* 0x000fe20000000800 */
[----:B------:R-:W-:Y:S01]  /*17ca0*/  @!PT LDS RZ, [RZ] ;  /* 0x00000000fffff984 */ /* 0x000fe20000000800 */
[----:B------:R-:W-:Y:S01]  /*17cb0*/  @!PT LDS RZ, [RZ] ;  /* 0x00000000fffff984 */ /* 0x000fe20000000800 */
[----:B------:R1:W-:Y:S01]  /*17cc0*/  @P0 LDGSTS.E.BYPASS.LTC128B.128 [R214+0xb080], [R16.64], !P5 ;  /* 0x0b08000010d60fae */ /* 0x0003e2000e901d4a */
[----:B---3--:R-:W-:Y:S01]  /*17cd0*/  @P0 IMAD.X R11, R6, 0x1, R222, P1 ;  /* 0x00000001060b0824 */ /* 0x008fe200008e06de */
[----:B------:R-:W-:Y:S04]  /*17ce0*/  @P0 IADD3 R8, P1, R0, R217, RZ ;  /* 0x000000d900080210 */ /* 0x000fe80007f3e0ff */
[----:B------:R1:W-:Y:S01]  /*17cf0*/  @P0 LDGSTS.E.BYPASS.LTC128B.128 [R214+0xc880], [R10.64], !P4 ;  /* 0x0c8800000ad60fae */ /* 0x0003e2000e101d4a */
[----:B------:R-:W-:Y:S01]  /*17d00*/  @P0 IMAD.X R9, R6, 0x1, R219, P1 ;  /* 0x0000000106090824 */ /* 0x000fe200008e06db */
[----:B------:R-:W-:Y:S04]  /*17d10*/  @P0 IADD3 R2, P1, R0, R13, RZ ;  /* 0x0000000d00020210 */ /* 0x000fe80007f3e0ff */
[----:B------:R1:W-:Y:S01]  /*17d20*/  @P0 LDGSTS.E.BYPASS.LTC128B.128 [R214+0xe080], [R8.64], !P3 ;  /* 0x0e08000008d60fae */ /* 0x0003e2000d901d4a */
[----:B------:R-:W-:Y:S05]  /*17d30*/  @P0 IMAD.X R3, R6, 0x1, R218, P1 ;  /* 0x0000000106030824 */ /* 0x000fea00008e06da */
[----:B------:R1:W-:Y:S03]  /*17d40*/  @P0 LDGSTS.E.BYPASS.LTC128B.128 [R214+0xf880], [R2.64], !P2 ;  /* 0x0f88000002d60fae */ /* 0x0003e6000d101d4a */
.L_x_2432:
[----:B--234-:R-:W-:Y:S05]  /*17d50*/  BSYNC B0 ;  /* 0x0000000000007941 */ /* 0x01cfea0003800000 */
.L_x_2431:
[----:B------:R-:W2:Y:S01]  /*17d60*/  LDL R0, [R1+0x94] ;  /* 0x0000940001007983 */ /* 0x000ea20000100800 */
[----:B------:R-:W-:Y:S03]  /*17d70*/  IMAD R6, R225, -0x30, RZ ;  /* 0xffffffd0e1067824 */ /* 0x000fe600078e02ff */
[----:B-1----:R-:W2:Y:S01]  /*17d80*/  LDL R8, [R1+0x4] ;  /* 0x0000040001087983 */ /* 0x002ea20000100800 */
[----:B------:R-:W-:Y:S03]  /*17d90*/  IMAD.IADD R11, R6, 0x1, -R247 ;  /* 0x00000001060b7824 */ /* 0x000fe600078e0af7 */
[----:B------:R-:W3:Y:S04]  /*17da0*/  LDL R3, [R1+0x90] ;  /* 0x0000900001037983 */ /* 0x000ee80000100800 */
[----:B------:R-:W3:Y:S04]  /*17db0*/  LDL R2, [R1+0x7c] ;  /* 0x00007c0001027983 */ /* 0x000ee80000100800 */
[----:B------:R-:W0:Y:S01]  /*17dc0*/  LDGDEPBAR ;  /* 0x00000000000079af */ /* 0x000e220000000000 */
[----:B--2---:R-:W-:Y:S02]  /*17dd0*/  IMAD R8, R8, 0x80, R0 ;  /* 0x0000008008087824 */ /* 0x004fe400078e0200 */
[----:B------:R-:W-:Y:S05]  /*17de0*/  IMAD.MOV.U32 R0, RZ, RZ, 0x1 ;  /* 0x00000001ff007424 */ /* 0x000fea00078e00ff */
[----:B------:R-:W-:Y:S02]  /*17df0*/  ISETP.NE.AND P0, PT, R0, c[0x0][0x2c4], PT ;  /* 0x0000b10000007a0c */ /* 0x000fe40003f05270 */
[----:B---3--:R-:W-:Y:S02]  /*17e00*/  IADD3 R8, R2, R8, R3 ;  /* 0x0000000802087210 */ /* 0x008fe40007ffe003 */
        /* <DEDUP_REMOVED lines=8> */
[----:B------:R1:W2:Y:S02]  /*17e90*/  SHFL.IDX PT, R3, R8, RZ, 0x1c1f ;  /* 0x001c1fff08037589 */ /* 0x0002a400000e0000 */
.L_x_2554:
[----:B--2---:R-:W-:Y:S01]  /*17ea0*/  IADD3 R2, R10, R3, RZ ;  /* 0x000000030a027210 */ /* 0x004fe20007ffe0ff */
[----:B------:R-:W-:Y:S05]  /*17eb0*/  IMAD.MOV.U32 R0, RZ, RZ, 0x1 ;  /* 0x00000001ff007424 */ /* 0x000fea00078e00ff */
[----:B------:R-:W-:Y:S01]  /*17ec0*/  ISETP.LE.AND P0, PT, R0, c[0x0][0x32c], PT ;  /* 0x0000cb0000007a0c */ /* 0x000fe20003f03270 */
        /* <DEDUP_REMOVED lines=16> */
.L_x_2439:
[----:B------:R-:W-:Y:S04]  /*17fd0*/  MOV R13, 0x1 ;  /* 0x00000001000d7802 */ /* 0x000fe80000000f00 */
[----:B------:R-:W-:Y:S11]  /*17fe0*/  ISETP.NE.AND P0, PT, R13, c[0x0][0x32c], PT ;  /* 0x0000cb000d007a0c */ /* 0x000ff60003f05270 */
[----:B------:R-:W-:Y:S02]  /*17ff0*/  @!UPT UIADD3 URZ, URZ, URZ, URZ ;  /* 0x0000003f3f3ff290 */ /* 0x000fe4000fffe03f */
[----:B------:R-:W-:Y:S05]  /*18000*/  @P0 IMAD.HI.U32 R13, R3, c[0x0][0x330], RZ ;  /* 0x0000cc00030d0a27 */ /* 0x000fea00078e00ff */
[----:B------:R-:W-:Y:S02]  /*18010*/  @P0 SHF.R.U32.HI R3, RZ, c[0x0][0x334], R13 ;  /* 0x0000cd00ff030a19 */ /* 0x000fe4000001160d */
.L_x_2440:
[----:B------:R-:W-:Y:S05]  /*18020*/  BSYNC B0 ;  /* 0x0000000000007941 */ /* 0x000fea0003800000 */
.L_x_2438:
[----:B------:R-:W-:Y:S05]  /*18030*/  IMAD R3, R3, c[0x0][0x32c], R11 ;  /* 0x0000cb0003037a24 */ /* 0x000fea00078e020b */
[----:B------:R-:W-:Y:S02]  /*18040*/  IMNMX R0, R0, R3, !PT ;  /* 0x0000000300007217 */ /* 0x000fe40007800200 */
[----:B------:R-:W-:Y:S04]  /*18050*/  IADD3 R3, R3, c[0x0][0x32c], RZ ;  /* 0x0000cb0003037a10 */ /* 0x000fe80007ffe0ff */
[----:B------:R-:W-:Y:S02]  /*18060*/  IMNMX R2, R2, R3, PT ;  /* 0x0000000302027217 */ /* 0x000fe40003800200 */
.L_x_2437:
        /* <DEDUP_REMOVED lines=63> */
.L_x_2555:
[----:B---3--:R-:W-:Y:S01]  /*18460*/  IADD3 R2, R10, R3, RZ ;  /* 0x000000030a027210 */ /* 0x008fe20007ffe0ff */
        /* <DEDUP_REMOVED lines=18> */
.L_x_2444:
[----:B------:R-:W-:Y:S04]  /*18590*/  MOV R6, 0x1 ;  /* 0x0000000100067802 */ /* 0x000fe80000000f00 */
[----:B------:R-:W-:Y:S11]  /*185a0*/  ISETP.NE.AND P0, PT, R6, c[0x0][0x32c], PT ;  /* 0x0000cb0006007a0c */ /* 0x000ff60003f05270 */
[----:B------:R-:W-:Y:S02]  /*185b0*/  @!UPT UIADD3 URZ, URZ, URZ, URZ ;  /* 0x0000003f3f3ff290 */ /* 0x000fe4000fffe03f */
[----:B------:R-:W-:Y:S05]  /*185c0*/  @P0 IMAD.HI.U32 R6, R3, c[0x0][0x330], RZ ;  /* 0x0000cc0003060a27 */ /* 0x000fea00078e00ff */
[----:B------:R-:W-:Y:S02]  /*185d0*/  @P0 SHF.R.U32.HI R3, RZ, c[0x0][0x334], R6 ;  /* 0x0000cd00ff030a19 */ /* 0x000fe40000011606 */
.L_x_2445:
[----:B------:R-:W-:Y:S05]  /*185e0*/  BSYNC B0 ;  /* 0x0000000000007941 */ /* 0x000fea0003800000 */
.L_x_2443:
[----:B------:R-:W-:Y:S05]  /*185f0*/  IMAD R3, R3, c[0x0][0x32c], R11 ;  /* 0x0000cb0003037a24 */ /* 0x000fea00078e020b */
[----:B------:R-:W-:Y:S02]  /*18600*/  IMNMX R0, R0, R3, !PT ;  /* 0x0000000300007217 */ /* 0x000fe40007800200 */
[----:B------:R-:W-:Y:S04]  /*18610*/  IADD3 R3, R3, c[0x0][0x32c], RZ ;  /* 0x0000cb0003037a10 */ /* 0x000fe80007ffe0ff */
[----:B------:R-:W-:Y:S02]  /*18620*/  IMNMX R2, R2, R3, PT ;  /* 0x0000000302027217 */ /* 0x000fe40003800200 */
.L_x_2442:
[----:B------:R-:W-:Y:S02]  /*18630*/  ISETP.GT.AND P0, PT, R0, RZ, !P1 ;  /* 0x000000ff0000720c */ /* 0x000fe40004f04270 */
[C---:B------:R-:W-:Y:S02]  /*18640*/  LOP3.LUT P1, RZ, R213.reuse, 0x1, RZ, 0xc0, !PT ;  /* 0x00000001d5ff7812 */ /* 0x040fe4000782c0ff */
[----:B------:R-:W-:Y:S04]  /*18650*/  ISETP.LT.OR P0, PT, R2, 0x1, P0 ;  /* 0x000000010200780c */ /* 0x000fe80000701670 */
[----:B-12---:R-:W-:Y:S02]  /*18660*/  FSEL R8, R216, -INF , !P0 ;  /* 0xff800000d8087808 */ /* 0x006fe40004000000 */
        /* <DEDUP_REMOVED lines=64> */
.L_x_2556:
[----:B-12---:R-:W-:Y:S01]  /*18a70*/  FMNMX.FTZ R0, R0, R2, !PT ;  /* 0x0000000200007209 */ /* 0x006fe20007810000 */
[----:B------:R-:W-:-:S05]  /*18a80*/  BRA.DIV ~URZ, `(.L_x_2447) ;  /* 0x000090a27f007947 */ /* 0x000fca000b800000 */
[----:B------:R-:W1:Y:S02]  /*18a90*/  SHFL.BFLY PT, R13, R0, 0x1, 0x1f ;  /* 0x0c201f00000d7f89 */ /* 0x000e6400000e0000 */
[----:B-1----:R-:W-:Y:S02]  /*18aa0*/  FMNMX.FTZ R13, R0, R13, !PT ;  /* 0x0000000d000d7209 */ /* 0x002fe40007810000 */
[----:B------:R-:W1:Y:S02]  /*18ab0*/  SHFL.BFLY PT, R0, R6, 0x2, 0x1f ;  /* 0x0c401f0006007f89 */ /* 0x000e6400000e0000 */
[----:B-1----:R-:W-:Y:S05]  /*18ac0*/  FMNMX.FTZ R0, R6, R0, !PT ;  /* 0x0000000006007209 */ /* 0x002fea0007810000 */
[----:B------:R1:W2:Y:S02]  /*18ad0*/  SHFL.BFLY PT, R2, R0, 0x1, 0x1f ;  /* 0x0c201f0000027f89 */ /* 0x0002a400000e0000 */
.L_x_2557:
[C---:B------:R-:W-:Y:S01]  /*18ae0*/  FSETP.NEU.FTZ.AND P0, PT, R13.reuse, -INF , PT ;  /* 0xff8000000d00780b */ /* 0x040fe20003f1d000 */
[----:B------:R-:W-:Y:S01]  /*18af0*/  WARPSYNC 0xffffffff ;  /* 0xffffffff00007948 */ /* 0x000fe20003800000 */
[----:B--2---:R-:W-:Y:S01]  /*18b00*/  FMNMX.FTZ R3, R2, R0, !PT ;  /* 0x0000000002037209 */ /* 0x004fe20007810000 */
[C---:B------:R-:W-:Y:S01]  /*18b10*/  FMUL.FTZ R2, R13.reuse, c[0x0][0x2d0] ;  /* 0x0000b4000d027a20 */ /* 0x040fe20000410000 */
[----:B-1----:R-:W-:Y:S04]  /*18b20*/  FSEL R0, R13, RZ, P0 ;  /* 0x000000ff0d007208 */ /* 0x002fe80000000000 */
[----:B------:R-:W-:Y:S01]  /*18b30*/  FSEL R2, R2, RZ, P0 ;  /* 0x000000ff02027208 */ /* 0x000fe20000000000 */
[----:B------:R-:W-:Y:S01]  /*18b40*/  FADD.FTZ R0, -R0, R4 ;  /* 0x0000000400007221 */ /* 0x000fe20000010100 */
[C---:B------:R-:W-:Y:S01]  /*18b50*/  FSETP.NEU.FTZ.AND P0, PT, R3.reuse, -INF , PT ;  /* 0xff8000000300780b */ /* 0x040fe20003f1d000 */
[----:B------:R-:W-:Y:S02]  /*18b60*/  FMUL.FTZ R4, R3, c[0x0][0x2d0] ;  /* 0x0000b40003047a20 */ /* 0x000fe40000410000 */
[----:B------:R-:W-:Y:S02]  /*18b70*/  FMUL.FTZ R0, R0, c[0x0][0x2d0] ;  /* 0x0000b40000007a20 */ /* 0x000fe40000410000 */
[--C-:B------:R-:W-:Y:S01]  /*18b80*/  FFMA.FTZ R24, R24, c[0x0][0x2d0], -R2.reuse ;  /* 0x0000b40018187a23 */ /* 0x100fe20000010802 */
[----:B------:R-:W-:Y:S01]  /*18b90*/  FSEL R4, R4, RZ, P0 ;  /* 0x000000ff04047208 */ /* 0x000fe20000000000 */
        /* <DEDUP_REMOVED lines=13> */
[----:B------:R-:W2:Y:S01]  /*18c70*/  MUFU.EX2 R35, R35 ;  /* 0x0000002300237308 */ /* 0x000ea20000000800 */
        /* <DEDUP_REMOVED lines=11> */
[----:B------:R-:W3:Y:S10]  /*18d30*/  MUFU.EX2 R33, R33 ;  /* 0x0000002100217308 */ /* 0x000ef40000000800 */
[----:B------:R4:W-:Y:S10]  /*18d40*/  MUFU.EX2 R175, R8 ;  /* 0x0000000800af7308 */ /* 0x0009f40000000800 */
[----:B------:R-:W-:Y:S10]  /*18d50*/  MUFU.EX2 R216, R173 ;  /* 0x000000ad00d87308 */ /* 0x000ff40000000800 */
[----:B------:R-:W-:Y:S10]  /*18d60*/  MUFU.EX2 R178, R178 ;  /* 0x000000b200b27308 */ /* 0x000ff40000000800 */
[----:B------:R-:W-:Y:S10]  /*18d70*/  MUFU.EX2 R179, R179 ;  /* 0x000000b300b37308 */ /* 0x000ff40000000800 */
[----:B------:R-:W-:Y:S01]  /*18d80*/  MUFU.EX2 R180, R180 ;  /* 0x000000b400b47308 */ /* 0x000fe20000000800 */
[C---:B-1----:R-:W-:Y:S01]  /*18d90*/  FFMA.FTZ R2, R0.reuse, R234, R24 ;  /* 0x000000ea00027223 */ /* 0x042fe20000010018 */
[----:B--2---:R-:W-:Y:S01]  /*18da0*/  F2FP.PACK_AB R172, R35, R24 ;  /* 0x0000001823ac723e */ /* 0x004fe200000000ff */
[C---:B------:R-:W-:Y:S01]  /*18db0*/  FMUL.FTZ R32, R0.reuse, R148 ;  /* 0x0000009400207220 */ /* 0x040fe20000410000 */
[----:B---3--:R-:W-:Y:S01]  /*18dc0*/  F2FP.PACK_AB R174, R33, R34 ;  /* 0x0000002221ae723e */ /* 0x008fe200000000ff */
[----:B------:R-:W-:Y:S01]  /*18dd0*/  FADD.FTZ R6, R35, R2 ;  /* 0x0000000223067221 */ /* 0x000fe20000010000 */
[----:B------:R-:W-:Y:S01]  /*18de0*/  FSEL R2, R3, RZ, P0 ;  /* 0x000000ff03027208 */ /* 0x000fe20000000000 */
[----:B----4-:R-:W-:Y:S01]  /*18df0*/  FMUL.FTZ R8, R0, R168 ;  /* 0x000000a800087220 */ /* 0x010fe20000410000 */
[----:B------:R-:W-:Y:S01]  /*18e00*/  ISETP.GT.AND P0, PT, R225, R246, PT ;  /* 0x000000f6e100720c */ /* 0x000fe20003f04270 */
[----:B------:R-:W-:Y:S01]  /*18e10*/  FADD.FTZ R6, R34, R6 ;  /* 0x0000000622067221 */ /* 0x000fe20000010000 */
[----:B------:R-:W1:Y:S01]  /*18e20*/  MUFU.EX2 R168, R23 ;  /* 0x0000001700a87308 */ /* 0x000e620000000800 */
[----:B------:R-:W-:Y:S02]  /*18e30*/  FADD.FTZ R2, -R2, R14 ;  /* 0x0000000e02027221 */ /* 0x000fe40000010100 */
[----:B------:R-:W-:Y:S02]  /*18e40*/  FADD.FTZ R177, R33, R6 ;  /* 0x0000000621b17221 */ /* 0x000fe40000010000 */
[----:B------:R-:W-:Y:S02]  /*18e50*/  FMUL.FTZ R2, R2, c[0x0][0x2d0] ;  /* 0x0000b40002027a20 */ /* 0x000fe40000410000 */
[----:B------:R-:W-:Y:S02]  /*18e60*/  FMUL.FTZ R33, R0, R149 ;  /* 0x0000009500217220 */ /* 0x000fe40000410000 */
[--C-:B------:R-:W-:Y:S01]  /*18e70*/  FFMA.FTZ R14, R22, c[0x0][0x2d0], -R4.reuse ;  /* 0x0000b400160e7a23 */ /* 0x100fe20000010804 */
[----:B------:R-:W-:Y:S01]  /*18e80*/  MUFU.EX2 R6, R184 ;  /* 0x000000b800067308 */ /* 0x000fe20000000800 */
[C---:B------:R-:W-:Y:S02]  /*18e90*/  FMUL.FTZ R21, R0.reuse, R161 ;  /* 0x000000a100157220 */ /* 0x040fe40000410000 */
[C---:B------:R-:W-:Y:S02]  /*18ea0*/  FMUL.FTZ R20, R0.reuse, R160 ;  /* 0x000000a000147220 */ /* 0x040fe40000410000 */
[----:B------:R-:W-:Y:S02]  /*18eb0*/  FFMA.FTZ R4, R9, c[0x0][0x2d0], -R4 ;  /* 0x0000b40009047a23 */ /* 0x000fe40000010804 */
        /* <DEDUP_REMOVED lines=18> */
[C---:B--2---:R-:W-:Y:S02]  /*18fe0*/  FMUL.FTZ R34, R2.reuse, R150 ;  /* 0x0000009602227220 */ /* 0x044fe40000410000 */
[C---:B------:R-:W-:Y:S02]  /*18ff0*/  FMUL.FTZ R35, R2.reuse, R151 ;  /* 0x0000009702237220 */ /* 0x040fe40000410000 */
[----:B------:R-:W2:Y:S01]  /*19000*/  LDSM.16.MT88.4 R148, [R193] ;  /* 0x00000000c194783b */ /* 0x000ea20000004200 */
[C---:B------:R-:W-:Y:S01]  /*19010*/  FMUL.FTZ R10, R2.reuse, R170 ;  /* 0x000000aa020a7220 */ /* 0x040fe20000410000 */
[----:B------:R-:W-:Y:S01]  /*19020*/  MUFU.EX2 R14, R181 ;  /* 0x000000b5000e7308 */ /* 0x000fe20000000800 */
[C---:B------:R-:W-:Y:S02]  /*19030*/  FMUL.FTZ R11, R2.reuse, R171 ;  /* 0x000000ab020b7220 */ /* 0x040fe40000410000 */
[----:B------:R-:W-:Y:S01]  /*19040*/  FFMA.FTZ R160, R2, R233, R175 ;  /* 0x000000e902a07223 */ /* 0x000fe200000100af */
[----:B-1----:R-:W-:Y:S01]  /*19050*/  F2FP.PACK_AB R175, R216, R161 ;  /* 0x000000a1d8af723e */ /* 0x002fe200000000ff */
[C---:B------:R-:W-:Y:S02]  /*19060*/  FMUL.FTZ R18, R2.reuse, R166 ;  /* 0x000000a602127220 */ /* 0x040fe40000410000 */
[C---:B------:R-:W-:Y:S02]  /*19070*/  FMUL.FTZ R19, R2.reuse, R167 ;  /* 0x000000a702137220 */ /* 0x040fe40000410000 */
[----:B------:R-:W-:Y:S01]  /*19080*/  LDSM.16.MT88.4 R164, [R193+0x1000] ;  /* 0x00100000c1a4783b */ /* 0x000fe20000004200 */
[C---:B------:R-:W-:Y:S01]  /*19090*/  FMUL.FTZ R26, R2.reuse, R158 ;  /* 0x0000009e021a7220 */ /* 0x040fe20000410000 */
[----:B------:R-:W-:Y:S01]  /*190a0*/  MUFU.EX2 R181, R176 ;  /* 0x000000b000b57308 */ /* 0x000fe20000000800 */
[C---:B------:R-:W-:Y:S02]  /*190b0*/  FMUL.FTZ R27, R2.reuse, R159 ;  /* 0x0000009f021b7220 */ /* 0x040fe40000410000 */
[C---:B------:R-:W-:Y:S02]  /*190c0*/  FMUL.FTZ R30, R2.reuse, R154 ;  /* 0x0000009a021e7220 */ /* 0x040fe40000410000 */
[C---:B------:R-:W-:Y:S02]  /*190d0*/  FMUL.FTZ R31, R2.reuse, R155 ;  /* 0x0000009b021f7220 */ /* 0x040fe40000410000 */
[----:B------:R-:W-:Y:S01]  /*190e0*/  LDSM.16.MT88.4 R152, [R193+0x800] ;  /* 0x00080000c198783b */ /* 0x000fe20000004200 */
        /* <DEDUP_REMOVED lines=10> */
[----:B------:R-:W-:Y:S02]  /*19190*/  FMUL.FTZ R49, R0, R49 ;  /* 0x0000003100317220 */ /* 0x000fe40000410000 */
[C---:B------:R-:W-:Y:S01]  /*191a0*/  FMUL.FTZ R50, R2.reuse, R50 ;  /* 0x0000003202327220 */ /* 0x040fe20000410000 */
[C---:B--2---:R-:W-:Y:S05]  /*191b0*/  HMMA.16816.F32 R8, R172.reuse, R148, R8 ;  /* 0x00000094ac08723c */ /* 0x044fea0000001808 */
        /* <DEDUP_REMOVED lines=93> */
[C---:B------:R-:W-:Y:S01]  /*19790*/  FMUL.FTZ R135, R2.reuse, R135 ;  /* 0x0000008702877220 */ /* 0x040fe20000410000 */
[C---:B-1----:R-:W-:Y:S03]  /*197a0*/  HMMA.16816.F32 R44, R172.reuse, R148, R44 ;  /* 0x00000094ac2c723c */ /* 0x042fe6000000182c */
[C---:B------:R-:W-:Y:S02]  /*197b0*/  FMUL.FTZ R138, R2.reuse, R138 ;  /* 0x0000008a028a7220 */ /* 0x040fe40000410000 */
[----:B------:R-:W-:Y:S02]  /*197c0*/  FMUL.FTZ R139, R2, R139 ;  /* 0x0000008b028b7220 */ /* 0x000fe40000410000 */
[----:B------:R-:W1:Y:S01]  /*197d0*/  MUFU.EX2 R2, R183 ;  /* 0x000000b700027308 */ /* 0x000e620000000800 */
[C---:B------:R-:W-:Y:S01]  /*197e0*/  HMMA.16816.F32 R48, R172.reuse, R150, R48 ;  /* 0x00000096ac30723c */ /* 0x040fe20000001830 */
[----:B------:R-:W2:Y:S03]  /*197f0*/  LDSM.16.MT88.4 R148, [R194+0x1800] ;  /* 0x00180000c294783b */ /* 0x000ea60000004200 */
[C---:B------:R-:W-:Y:S02]  /*19800*/  FMUL.FTZ R132, R0.reuse, R132 ;  /* 0x0000008400847220 */ /* 0x040fe40000410000 */
[C---:B------:R-:W-:Y:S02]  /*19810*/  FMUL.FTZ R133, R0.reuse, R133 ;  /* 0x0000008500857220 */ /* 0x040fe40000410000 */
[C---:B------:R-:W-:Y:S04]  /*19820*/  FMUL.FTZ R136, R0.reuse, R136 ;  /* 0x0000008800887220 */ /* 0x040fe80000410000 */
[----:B------:R-:W-:Y:S02]  /*19830*/  FMUL.FTZ R137, R0, R137 ;  /* 0x0000008900897220 */ /* 0x000fe40000410000 */
[----:B------:R-:W-:Y:S02]  /*19840*/  FADD.FTZ R0, R6, R177 ;  /* 0x000000b106007221 */ /* 0x000fe40000010000 */
[----:B------:R-:W3:Y:S02]  /*19850*/  MUFU.EX2 R177, R185 ;  /* 0x000000b900b17308 */ /* 0x000ee40000000800 */
        /* <DEDUP_REMOVED lines=42> */
[----:B---3--:R-:W-:Y:S05]  /*19b00*/  F2FP.PACK_AB R173, R177, R176 ;  /* 0x000000b0b1ad723e */ /* 0x008fea00000000ff */
[C---:B------:R-:W-:Y:S02]  /*19b10*/  HMMA.16816.F32 R8, R148.reuse, R152, R8 ;  /* 0x000000989408723c */ /* 0x040fe40000001808 */
[----:B------:R-:W3:Y:S03]  /*19b20*/  MUFU.EX2 R6, R189 ;  /* 0x000000bd00067308 */ /* 0x000ee60000000800 */
[----:B-1----:R-:W-:Y:S03]  /*19b30*/  FADD.FTZ R0, R2, R0 ;  /* 0x0000000002007221 */ /* 0x002fe60000010000 */
[C---:B------:R-:W-:Y:S01]  /*19b40*/  HMMA.16816.F32 R16, R148.reuse, R154, R16 ;  /* 0x0000009a9410723c */ /* 0x040fe20000001810 */
[----:B------:R-:W1:Y:S03]  /*19b50*/  LDSM.16.MT88.4 R152, [R196+0x800] ;  /* 0x00080000c498783b */ /* 0x000e660000004200 */
[----:B------:R-:W5:Y:S01]  /*19b60*/  MUFU.EX2 R174, R188 ;  /* 0x000000bc00ae7308 */ /* 0x000f620000000800 */
[C---:B----4-:R-:W-:Y:S01]  /*19b70*/  FADD.FTZ R0, R172.reuse, R0 ;  /* 0x00000000ac007221 */ /* 0x050fe20000010000 */
[----:B------:R-:W-:Y:S01]  /*19b80*/  F2FP.PACK_AB R172, R172, R2 ;  /* 0x00000002acac723e */ /* 0x000fe200000000ff */
[----:B------:R-:W-:Y:S07]  /*19b90*/  FADD.FTZ R2, R168, R160 ;  /* 0x000000a0a8027221 */ /* 0x000fee0000010000 */
[----:B------:R-:W4:Y:S01]  /*19ba0*/  MUFU.EX2 R14, R187 ;  /* 0x000000bb000e7308 */ /* 0x000f220000000800 */
[----:B---3--:R-:W-:Y:S01]  /*19bb0*/  FADD.FTZ R0, R6, R0 ;  /* 0x0000000006007221 */ /* 0x008fe20000010000 */
[C---:B--2---:R-:W-:Y:S03]  /*19bc0*/  HMMA.16816.F32 R20, R148.reuse, R156, R20 ;  /* 0x0000009c9414723c */ /* 0x044fe60000001814 */
[C---:B-----5:R-:W-:Y:S01]  /*19bd0*/  FADD.FTZ R234, R174.reuse, R0 ;  /* 0x00000000aeea7221 */ /* 0x060fe20000010000 */
[----:B------:R-:W-:Y:S04]  /*19be0*/  F2FP.PACK_AB R174, R174, R6 ;  /* 0x00000006aeae723e */ /* 0x000fe800000000ff */
[C---:B------:R-:W-:Y:S01]  /*19bf0*/  HMMA.16816.F32 R24, R148.reuse, R158, R24 ;  /* 0x0000009e9418723c */ /* 0x040fe20000001818 */
[----:B------:R-:W2:Y:S03]  /*19c00*/  LDSM.16.MT88.4 R156, [R195+0x800] ;  /* 0x00080000c39c783b */ /* 0x000ea60000004200 */
[----:B------:R-:W-:Y:S01]  /*19c10*/  FADD.FTZ R0, R161, R2 ;  /* 0x00000002a1007221 */ /* 0x000fe20000010000 */
[-C--:B------:R-:W-:Y:S02]  /*19c20*/  MOV R6, R3.reuse ;  /* 0x0000000300067202 */ /* 0x080fe40000000f00 */
[----:B----4-:R-:W-:Y:S01]  /*19c30*/  F2FP.PACK_AB R175, R4, R14 ;  /* 0x0000000e04af723e */ /* 0x010fe200000000ff */
        /* <DEDUP_REMOVED lines=11> */
[----:B------:R-:W-:Y:S01]  /*19cf0*/  MOV R14, R3 ;  /* 0x00000003000e7202 */ /* 0x000fe20000000f00 */
[C---:B--2---:R-:W-:Y:S03]  /*19d00*/  HMMA.16816.F32 R36, R148.reuse, R156, R36 ;  /* 0x0000009c9424723c */ /* 0x044fe60000001824 */
[----:B------:R-:W-:Y:S01]  /*19d10*/  FADD.FTZ R233, R4, R0 ;  /* 0x0000000004e97221 */ /* 0x000fe20000010000 */
[----:B------:R-:W-:Y:S02]  /*19d20*/  IADD3 R0, R225, -0x1, RZ ;  /* 0xffffffffe1007810 */ /* 0x000fe40007ffe0ff */
[----:B------:R-:W-:Y:S02]  /*19d30*/  MOV R4, R13 ;  /* 0x0000000d00047202 */ /* 0x000fe40000000f00 */
[C---:B------:R-:W-:Y:S01]  /*19d40*/  HMMA.16816.F32 R40, R148.reuse, R158, R40 ;  /* 0x0000009e9428723c */ /* 0x040fe20000001828 */
[----:B------:R-:W2:Y:S03]  /*19d50*/  LDSM.16.MT88.4 R156, [R194+0x2000] ;  /* 0x00200000c29c783b */ /* 0x000ea60000004200 */
[----:B------:R-:W-:Y:S04]  /*19d60*/  MOV R225, R0 ;  /* 0x0000000000e17202 */ /* 0x000fe80000000f00 */
        /* <DEDUP_REMOVED lines=83> */
.L_x_2426:
[----:B------:R-:W-:Y:S05]  /*1a2a0*/  BRA.DIV ~URZ, `(.L_x_2449) ;  /* 0x000079627f007947 */ /* 0x000fea000b800000 */
[----:B------:R1:W2:Y:S02]  /*1a2b0*/  SHFL.BFLY PT, R4, R234, 0x2, 0x1f ;  /* 0x0c401f00ea047f89 */ /* 0x0002a400000e0000 */
.L_x_2558:
[----:B--2---:R-:W-:Y:S01]  /*1a2c0*/  FADD.FTZ R4, R4, R234 ;  /* 0x000000ea04047221 */ /* 0x004fe20000010000 */
[----:B------:R-:W-:Y:S05]  /*1a2d0*/  BRA.DIV ~URZ, `(.L_x_2450) ;  /* 0x000079927f007947 */ /* 0x000fea000b800000 */
[----:B------:R-:W2:Y:S02]  /*1a2e0*/  SHFL.BFLY PT, R0, R233, 0x2, 0x1f ;  /* 0x0c401f00e9007f89 */ /* 0x000ea400000e0000 */
[----:B--2---:R-:W-:-:S02]  /*1a2f0*/  FADD.FTZ R233, R0, R233 ;  /* 0x000000e900e97221 */ /* 0x004fc40000010000 */
[----:B------:R-:W2:Y:S04]  /*1a300*/  SHFL.BFLY PT, R0, R4, 0x1, 0x1f ;  /* 0x0c201f0004007f89 */ /* 0x000ea800000e0000 */
[----:B------:R3:W4:Y:S01]  /*1a310*/  SHFL.BFLY PT, R3, R233, 0x1, 0x1f ;  /* 0x0c201f00e9037f89 */ /* 0x00072200000e0000 */
[----:B--2---:R-:W-:-:S05]  /*1a320*/  FADD.FTZ R4, R4, R0 ;  /* 0x0000000004047221 */ /* 0x004fca0000010000 */
.L_x_2559:
[----:B------:R-:W-:Y:S01]  /*1a330*/  FSETP.NE.FTZ.AND P1, PT, R4, RZ, PT ;  /* 0x000000ff0400720b */ /* 0x000fe20003f35000 */
[----:B----4-:R-:W-:Y:S01]  /*1a340*/  FADD.FTZ R3, R3, R233 ;  /* 0x000000e903037221 */ /* 0x010fe20000010000 */
[----:B------:R-:W-:Y:S02]  /*1a350*/  MOV R2, RZ ;  /* 0x000000ff00027202 */ /* 0x000fe40000000f00 */
[----:B------:R-:W-:Y:S02]  /*1a360*/  MOV R20, 0xff800000 ;  /* 0xff80000000147802 */ /* 0x000fe40000000f00 */
[----:B------:R-:W-:-:S02]  /*1a370*/  FSETP.NE.FTZ.AND P0, PT, R3, RZ, PT ;  /* 0x000000ff0300720b */ /* 0x000fc40003f15000 */
[----:B------:R-:W-:-:S05]  /*1a380*/  MOV R21, 0xff800000 ;  /* 0xff80000000157802 */ /* 0x000fca0000000f00 */
[----:B------:R-:W2:Y:S01]  /*1a390*/  @P1 MUFU.LG2 R0, R4 ;  /* 0x0000000400001308 */ /* 0x000ea20000000c00 */
[----:B------:R-:W-:-:S07]  /*1a3a0*/  @P1 MOV R5, 0x3f317218 ;  /* 0x3f31721800051802 */ /* 0x000fce0000000f00 */
[----:B------:R2:W4:Y:S02]  /*1a3b0*/  @P1 MUFU.RCP R2, R4 ;  /* 0x0000000400021308 */ /* 0x0005240000001000 */
[----:B--2---:R-:W-:Y:S02]  /*1a3c0*/  @P1 FMUL.FTZ R4, R0, 0.69314718246459960938 ;  /* 0x3f31721800041820 */ /* 0x004fe40000410000 */
[----:B------:R-:W-:Y:S01]  /*1a3d0*/  @P1 FMUL.FTZ R0, R5, c[0x0][0x2d0] ;  /* 0x0000b40005001a20 */ /* 0x000fe20000410000 */
[----:B------:R-:W-:Y:S01]  /*1a3e0*/  @P0 MOV R5, 0x3f317218 ;  /* 0x3f31721800050802 */ /* 0x000fe20000000f00 */
[----:B----4-:R-:W-:Y:S02]  /*1a3f0*/  FMUL.FTZ R168, R2, R168 ;  /* 0x000000a802a87220 */ /* 0x010fe40000410000 */
[----:B------:R-:W-:Y:S01]  /*1a400*/  @P1 FFMA.FTZ R20, R0, R13, R4 ;  /* 0x0000000d00141223 */ /* 0x000fe20000010004 */
[----:B------:R-:W-:Y:S01]  /*1a410*/  MOV R0, RZ ;  /* 0x000000ff00007202 */ /* 0x000fe20000000f00 */
[----:B------:R-:W2:Y:S01]  /*1a420*/  @P0 MUFU.LG2 R4, R3 ;  /* 0x0000000300040308 */ /* 0x000ea20000000c00 */
[----:B------:R-:W-:-:S02]  /*1a430*/  FMUL.FTZ R169, R2, R169 ;  /* 0x000000a902a97220 */ /* 0x000fc40000410000 */
[C---:B------:R-:W-:Y:S02]  /*1a440*/  FMUL.FTZ R164, R2.reuse, R164 ;  /* 0x000000a402a47220 */ /* 0x040fe40000410000 */
[C---:B------:R-:W-:Y:S02]  /*1a450*/  FMUL.FTZ R165, R2.reuse, R165 ;  /* 0x000000a502a57220 */ /* 0x040fe40000410000 */
[C---:B------:R-:W-:Y:S01]  /*1a460*/  FMUL.FTZ R160, R2.reuse, R160 ;  /* 0x000000a002a07220 */ /* 0x040fe20000410000 */
[----:B------:R2:W4:Y:S01]  /*1a470*/  @P0 MUFU.RCP R0, R3 ;  /* 0x0000000300000308 */ /* 0x0005220000001000 */
        /* <DEDUP_REMOVED lines=8> */
[----:B--2---:R-:W-:-:S02]  /*1a500*/  @P0 FMUL.FTZ R3, R4, 0.69314718246459960938 ;  /* 0x3f31721804030820 */ /* 0x004fc40000410000 */
[----:B------:R-:W-:Y:S02]  /*1a510*/  @P0 FMUL.FTZ R4, R5, c[0x0][0x2d0] ;  /* 0x0000b40005040a20 */ /* 0x000fe40000410000 */
[C---:B----4-:R-:W-:Y:S02]  /*1a520*/  FMUL.FTZ R170, R0.reuse, R170 ;  /* 0x000000aa00aa7220 */ /* 0x050fe40000410000 */
        /* <DEDUP_REMOVED lines=62> */
[----:B------:R-:W-:Y:S01]  /*1a910*/  FMUL.FTZ R139, R0, R139 ;  /* 0x0000008b008b7220 */ /* 0x000fe20000410000 */
[----:B------:R-:W-:Y:S01]  /*1a920*/  MOV R0, 0x1 ;  /* 0x0000000100007802 */ /* 0x000fe20000000f00 */
[----:B------:R-:W-:-:S02]  /*1a930*/  @P0 FFMA.FTZ R21, R4, R6, R3 ;  /* 0x0000000604150223 */ /* 0x000fc40000010003 */
        /* <DEDUP_REMOVED lines=51> */
.L_x_2343:
[----:B------:R2:W5:Y:S04]  /*1ac70*/  LDL R6, [R1+0xd4] ;  /* 0x0000d40001067983 */ /* 0x0005680000100800 */
[----:B------:R-:W4:Y:S01]  /*1ac80*/  S2R R2, SR_TID.X ;  /* 0x0000000000027919 */ /* 0x000f220000002100 */
[----:B------:R-:W-:Y:S01]  /*1ac90*/  BSSY B0, `(.L_x_2451) ;  /* 0x0000011000007945 */ /* 0x000fe20003800000 */
[----:B----4-:R-:W-:-:S13]  /*1aca0*/  LOP3.LUT P0, RZ, R2, 0xff, RZ, 0xc0, !PT ;  /* 0x000000ff02ff7812 */ /* 0x010fda000780c0ff */
        /* <DEDUP_REMOVED lines=8> */
[----:B--2---:R2:W4:Y:S04]  /*1ad30*/  @P0 ATOMG.E.ADD.STRONG.GPU PT, R2, [R4.64], R2 ;  /* 0x00000002040209a8 */ /* 0x00452800081ee1ca */
[----:B--2---:R-:W2:Y:S04]  /*1ad40*/  S2R R4, SR_LTMASK ;  /* 0x0000000000047919 */ /* 0x004ea80000003900 */
[----:B----4-:R2:W4:Y:S02]  /*1ad50*/  SHFL.IDX PT, R3, R2, R3, 0x1f ;  /* 0x00001f0302037589 */ /* 0x01052400000e0000 */
[----:B--2---:R-:W-:-:S06]  /*1ad60*/  LOP3.LUT R2, R4, UR4, RZ, 0xc0, !PT ;  /* 0x0000000404027c12 */ /* 0x004fcc000f8ec0ff */
[----:B------:R-:W4:Y:S02]  /*1ad70*/  POPC R2, R2 ;  /* 0x0000000200027309 */ /* 0x000f240000000000 */
[----:B----45:R-:W-:-:S05]  /*1ad80*/  IADD3 R6, R3, c[0x0][0xc], R2 ;  /* 0x0000030003067a10 */ /* 0x030fca0007ffe002 */
[----:B------:R2:W-:Y:S02]  /*1ad90*/  STL [R1+0xd4], R6 ;  /* 0x0000d40601007387 */ /* 0x0005e40000100800 */
.L_x_2452:
[----:B--2---:R-:W-:Y:S05]  /*1ada0*/  BSYNC B0 ;  /* 0x0000000000007941 */ /* 0x004fea0003800000 */
.L_x_2451:
[----:B------:R-:W-:Y:S01]  /*1adb0*/  PRMT R0, R0, 0x9910, RZ ;  /* 0x0000991000007816 */ /* 0x000fe200000000ff */
[----:B------:R-:W-:Y:S01]  /*1adc0*/  BSSY B1, `(.L_x_2453) ;  /* 0x000041a000017945 */ /* 0x000fe20003800000 */
[----:B-----5:R-:W-:Y:S02]  /*1add0*/  IMAD.MOV.U32 R147, RZ, RZ, R6 ;  /* 0x000000ffff937224 */ /* 0x020fe400078e0006 */
[----:B------:R-:W-:-:S13]  /*1ade0*/  ISETP.NE.AND P0, PT, R0, RZ, PT ;  /* 0x000000ff0000720c */ /* 0x000fda0003f05270 */
[----:B------:R-:W-:Y:S05]  /*1adf0*/  @!P0 BRA `(.L_x_2454) ;  /* 0x0000343000008947 */ /* 0x000fea0003800000 */
[----:B------:R-:W2:Y:S04]  /*1ae00*/  LDL R11, [R1+0xb4] ;  /* 0x0000b400010b7983 */ /* 0x000ea80000100800 */
[----:B------:R-:W4:Y:S04]  /*1ae10*/  LDL R6, [R1+0xb8] ;  /* 0x0000b80001067983 */ /* 0x000f280000100800 */
[----:B---3--:R-:W3:Y:S04]  /*1ae20*/  LDL R8, [R1+0xc0] ;  /* 0x0000c00001087983 */ /* 0x008ee80000100800 */
        /* <DEDUP_REMOVED lines=11> */
[----:B--2---:R-:W-:Y:S02]  /*1aee0*/  F2FP.PACK_AB R2, R165, R164 ;  /* 0x000000a4a502723e */ /* 0x004fe400000000ff */
[----:B-1----:R-:W-:-:S03]  /*1aef0*/  F2FP.PACK_AB R0, R167, R166 ;  /* 0x000000a6a700723e */ /* 0x002fc600000000ff */
[----:B----4-:R1:W-:Y:S04]  /*1af00*/  STS [R6], R2 ;  /* 0x0000000206007388 */ /* 0x0103e80000000800 */
[----:B------:R2:W-:Y:S01]  /*1af10*/  STS [R6+0x400], R0 ;  /* 0x0004000006007388 */ /* 0x0005e20000000800 */
[----:B-1----:R-:W-:Y:S02]  /*1af20*/  F2FP.PACK_AB R2, R161, R160 ;  /* 0x000000a0a102723e */ /* 0x002fe400000000ff */
[----:B--2---:R-:W-:-:S03]  /*1af30*/  F2FP.PACK_AB R0, R163, R162 ;  /* 0x000000a2a300723e */ /* 0x004fc600000000ff */
[----:B---3--:R1:W-:Y:S04]  /*1af40*/  STS [R8+0x80], R2 ;  /* 0x0000800208007388 */ /* 0x0083e80000000800 */
        /* <DEDUP_REMOVED lines=138> */
.L_x_2455:
[----:B-1----:R-:W2:Y:S04]  /*1b7f0*/  LDL.LU R4, [R1+0xa8] ;  /* 0x0000a80001047983 */ /* 0x002ea80000300800 */
[----:B------:R-:W3:Y:S04]  /*1b800*/  LDL R23, [R1+0x1e4] ;  /* 0x0001e40001177983 */ /* 0x000ee80000100800 */
[----:B------:R-:W3:Y:S04]  /*1b810*/  LDL R19, [R1+0xa0] ;  /* 0x0000a00001137983 */ /* 0x000ee80000100800 */
[----:B------:R-:W4:Y:S04]  /*1b820*/  LDL R13, [R1+0xd8] ;  /* 0x0000d800010d7983 */ /* 0x000f280000100800 */
[----:B------:R-:W3:Y:S01]  /*1b830*/  LDL R22, [R1+0x1e0] ;  /* 0x0001e00001167983 */ /* 0x000ee20000100800 */
[----:B------:R-:W-:Y:S01]  /*1b840*/  IMAD.MOV.U32 R18, RZ, RZ, 0x368 ;  /* 0x00000368ff127424 */ /* 0x000fe200078e00ff */
[----:B------:R-:W-:-:S04]  /*1b850*/  ISETP.GT.AND P2, PT, R3, 0x1, PT ;  /* 0x000000010300780c */ /* 0x000fc80003f44270 */
[----:B------:R-:W-:-:S04]  /*1b860*/  SEL R18, R18, 0x328, P2 ;  /* 0x0000032812127807 */ /* 0x000fc80001000000 */
[----:B------:R-:W1:Y:S08]  /*1b870*/  LDC.64 R8, c[0x0][R18+0x170] ;  /* 0x00005c0012087b82 */ /* 0x000e700000000a00 */
[----:B------:R-:W2:Y:S01]  /*1b880*/  LDC.64 R14, c[0x0][R18+0x168] ;  /* 0x00005a00120e7b82 */ /* 0x000ea20000000a00 */
[----:B------:R-:W-:-:S04]  /*1b890*/  ISETP.NE.U32.AND P0, PT, RZ, c[0x0][0x500], PT ;  /* 0x00014000ff007a0c */ /* 0x000fc80003f05070 */
[----:B------:R-:W-:Y:S02]  /*1b8a0*/  ISETP.NE.AND.EX P0, PT, RZ, c[0x0][0x504], PT, P0 ;  /* 0x00014100ff007a0c */ /* 0x000fe40003f05300 */
[----:B------:R-:W-:Y:S02]  /*1b8b0*/  SHF.R.S32.HI R3, RZ, 0x1f, R6 ;  /* 0x0000001fff037819 */ /* 0x000fe40000011406 */
[----:B------:R-:W-:Y:S02]  /*1b8c0*/  SEL R0, R6, RZ, !P0 ;  /* 0x000000ff06007207 */ /* 0x000fe40004000000 */
[----:B------:R-:W-:-:S03]  /*1b8d0*/  SEL R5, R3, RZ, !P0 ;  /* 0x000000ff03057207 */ /* 0x000fc60004000000 */
[----:B-1----:R-:W-:-:S04]  /*1b8e0*/  IMAD R3, R9, R0, RZ ;  /* 0x0000000009037224 */ /* 0x002fc800078e02ff */
[C---:B------:R-:W-:Y:S02]  /*1b8f0*/  IMAD R5, R8.reuse, R5, R3 ;  /* 0x0000000508057224 */ /* 0x040fe400078e0203 */
[----:B------:R-:W-:Y:S01]  /*1b900*/  IMAD.WIDE.U32 R8, R8, R0, RZ ;  /* 0x0000000008087225 */ /* 0x000fe200078e00ff */
[----:B-----5:R-:W-:-:S03]  /*1b910*/  SHF.R.S32.HI R6, RZ, 0x1f, R2 ;  /* 0x0000001fff067819 */ /* 0x020fc60000011402 */
[----:B------:R-:W-:Y:S01]  /*1b920*/  IMAD.IADD R5, R9, 0x1, R5 ;  /* 0x0000000109057824 */ /* 0x000fe200078e0205 */
[----:B------:R-:W1:Y:S01]  /*1b930*/  S2R R24, SR_TID.X ;  /* 0x0000000000187919 */ /* 0x000e620000002100 */
[----:B--2---:R-:W-:-:S05]  /*1b940*/  LOP3.LUT R4, R4, 0xffff, RZ, 0xc0, !PT ;  /* 0x0000ffff04047812 */ /* 0x004fca00078ec0ff */
[----:B------:R-:W-:-:S04]  /*1b950*/  IMAD.WIDE.U32 R10, R14, R4, RZ ;  /* 0x000000040e0a7225 */ /* 0x000fc800078e00ff */
[----:B------:R-:W-:Y:S02]  /*1b960*/  IMAD R3, R15, R4, RZ ;  /* 0x000000040f037224 */ /* 0x000fe400078e02ff */
[----:B------:R-:W2:Y:S01]  /*1b970*/  LDC.64 R14, c[0x0][R18+0x178] ;  /* 0x00005e00120e7b82 */ /* 0x000ea20000000a00 */
[----:B------:R-:W-:Y:S01]  /*1b980*/  IADD3 R16, P1, P0, R8, R10, R2 ;  /* 0x0000000a08107210 */ /* 0x000fe2000783e002 */
[----:B------:R-:W-:Y:S02]  /*1b990*/  IMAD.IADD R10, R11, 0x1, R3 ;  /* 0x000000010b0a7824 */ /* 0x000fe400078e0203 */
[----:B------:R-:W-:-:S05]  /*1b9a0*/  IMAD.MOV.U32 R3, RZ, RZ, c[0x0][0x4e8] ;  /* 0x00013a00ff037624 */ /* 0x000fca00078e00ff */
[----:B------:R-:W-:Y:S01]  /*1b9b0*/  ISETP.NE.AND P3, PT, R3, 0x1, PT ;  /* 0x000000010300780c */ /* 0x000fe20003f65270 */
[----:B---3--:R-:W-:Y:S01]  /*1b9c0*/  IMAD.IADD R3, R23, 0x1, R19 ;  /* 0x0000000117037824 */ /* 0x008fe200078e0213 */
[----:B----4-:R-:W-:Y:S02]  /*1b9d0*/  SEL R8, R13, RZ, P2 ;  /* 0x000000ff0d087207 */ /* 0x010fe40001000000 */
[----:B------:R-:W-:Y:S01]  /*1b9e0*/  IADD3.X R13, R5, R10, R6, P1, P0 ;  /* 0x0000000a050d7210 */ /* 0x000fe20000fe0406 */
[----:B------:R-:W-:-:S08]  /*1b9f0*/  IMAD.MOV.U32 R5, RZ, RZ, R3 ;  /* 0x000000ffff057224 */ /* 0x000fd000078e0003 */
[----:B------:R-:W-:-:S05]  /*1ba00*/  @P3 IMAD.HI.U32 R10, R3, c[0x0][0x4ec], RZ ;  /* 0x00013b00030a3a27 */ /* 0x000fca00078e00ff */
[----:B------:R-:W-:Y:S01]  /*1ba10*/  @P3 SHF.R.U32.HI R5, RZ, c[0x0][0x4f0], R10 ;  /* 0x00013c00ff053a19 */ /* 0x000fe2000001160a */
[-C--:B--2---:R-:W-:Y:S02]  /*1ba20*/  IMAD R11, R15, R8.reuse, RZ ;  /* 0x000000080f0b7224 */ /* 0x084fe400078e02ff */
[----:B------:R-:W-:-:S04]  /*1ba30*/  IMAD.WIDE.U32 R8, R14, R8, RZ ;  /* 0x000000080e087225 */ /* 0x000fc800078e00ff */
[----:B------:R-:W-:Y:S01]  /*1ba40*/  IMAD.IADD R11, R9, 0x1, R11 ;  /* 0x00000001090b7824 */ /* 0x000fe200078e020b */
[----:B------:R-:W-:Y:S02]  /*1ba50*/  IADD3 R8, P1, P0, R5, R16, R8 ;  /* 0x0000001005087210 */ /* 0x000fe4000783e008 */
[----:B------:R-:W-:-:S04]  /*1ba60*/  SHF.R.S32.HI R9, RZ, 0x1f, R5 ;  /* 0x0000001fff097819 */ /* 0x000fc80000011405 */
[----:B------:R-:W-:Y:S02]  /*1ba70*/  IADD3.X R9, R9, R13, R11, P1, P0 ;  /* 0x0000000d09097210 */ /* 0x000fe40000fe040b */
[----:B------:R-:W2:Y:S01]  /*1ba80*/  LDC.64 R10, c[0x0][R18+0x160] ;  /* 0x00005800120a7b82 */ /* 0x000ea20000000a00 */
[----:B------:R-:W-:-:S04]  /*1ba90*/  IMAD.MOV R5, RZ, RZ, -R5 ;  /* 0x000000ffff057224 */ /* 0x000fc800078e0a05 */
[----:B------:R-:W-:-:S05]  /*1baa0*/  IMAD R5, R5, c[0x0][0x4e8], R3 ;  /* 0x00013a0005057a24 */ /* 0x000fca00078e0203 */
[----:B------:R-:W-:Y:S02]  /*1bab0*/  SHF.R.S32.HI R13, RZ, 0x1f, R5 ;  /* 0x0000001fff0d7819 */ /* 0x000fe40000011405 */
[----:B-1----:R-:W-:-:S04]  /*1bac0*/  SHF.R.S32.HI R23, RZ, 0x1f, R24 ;  /* 0x0000001fff177819 */ /* 0x002fc80000011418 */
[----:B------:R-:W-:-:S04]  /*1bad0*/  LEA.HI R23, R23, R24, RZ, 0x5 ;  /* 0x0000001817177211 */ /* 0x000fc800078f28ff */
[----:B------:R-:W-:-:S05]  /*1bae0*/  LOP3.LUT R23, R23, 0xffffffe0, RZ, 0xc0, !PT ;  /* 0xffffffe017177812 */ /* 0x000fca00078ec0ff */
[----:B------:R-:W-:Y:S02]  /*1baf0*/  IMAD.IADD R23, R24, 0x1, -R23 ;  /* 0x0000000118177824 */ /* 0x000fe400078e0a17 */
[----:B--2---:R-:W-:-:S04]  /*1bb00*/  IMAD.WIDE.U32 R8, R10, R5, R8 ;  /* 0x000000050a087225 */ /* 0x004fc800078e0008 */
[----:B------:R-:W-:Y:S02]  /*1bb10*/  IMAD R5, R11, R5, RZ ;  /* 0x000000050b057224 */ /* 0x000fe400078e02ff */
[----:B------:R-:W-:Y:S02]  /*1bb20*/  IMAD.MOV.U32 R11, RZ, RZ, c[0x0][0x4a8] ;  /* 0x00012a00ff0b7624 */ /* 0x000fe400078e00ff */
[----:B------:R-:W-:Y:S02]  /*1bb30*/  IMAD R5, R10, R13, R5 ;  /* 0x0000000d0a057224 */ /* 0x000fe400078e0205 */
[----:B------:R-:W-:Y:S01]  /*1bb40*/  IMAD.MOV.U32 R10, RZ, RZ, c[0x0][0x4ac] ;  /* 0x00012b00ff0a7624 */ /* 0x000fe200078e00ff */
[----:B------:R-:W-:Y:S01]  /*1bb50*/  SEL R11, R11, c[0x0][0x450], P2 ;  /* 0x000114000b0b7a07 */ /* 0x000fe20001000000 */
[----:B------:R-:W-:-:S03]  /*1bb60*/  IMAD.IADD R5, R9, 0x1, R5 ;  /* 0x0000000109057824 */ /* 0x000fc600078e0205 */
[----:B------:R-:W-:Y:S02]  /*1bb70*/  SEL R10, R10, c[0x0][0x454], P2 ;  /* 0x000115000a0a7a07 */ /* 0x000fe40001000000 */
[----:B------:R-:W-:-:S04]  /*1bb80*/  LEA R11, P0, R8, R11, 0x2 ;  /* 0x0000000b080b7211 */ /* 0x000fc800078010ff */
[----:B------:R-:W-:Y:S02]  /*1bb90*/  LEA.HI.X R9, R8, R10, R5, 0x2, P0 ;  /* 0x0000000a08097211 */ /* 0x000fe400000f1405 */
[----:B------:R-:W-:Y:S04]  /*1bba0*/  SHFL.IDX PT, R10, R11, RZ, 0x1c1f ;  /* 0x001c1fff0b0a7589 */ /* 0x000fe800000e0000 */
[----:B------:R-:W-:Y:S01]  /*1bbb0*/  SHFL.IDX PT, R8, R11, 0x1, 0x1c1f ;  /* 0x003c1f000b087f89 */ /* 0x000fe200000e0000 */
[----:B------:R-:W-:-:S03]  /*1bbc0*/  IMAD.IADD R13, R22, 0x1, R19 ;  /* 0x00000001160d7824 */ /* 0x000fc600078e0213 */
[----:B------:R-:W1:Y:S04]  /*1bbd0*/  SHFL.IDX PT, R11, R9, RZ, 0x1c1f ;  /* 0x001c1fff090b7589 */ /* 0x000e6800000e0000 */
[----:B------:R-:W2:Y:S01]  /*1bbe0*/  SHFL.IDX PT, R9, R9, 0x1, 0x1c1f ;  /* 0x003c1f0009097f89 */ /* 0x000ea200000e0000 */
[----:B------:R-:W-:Y:S01]  /*1bbf0*/  IMAD R5, R17, c[0x0][0x4e8], RZ ;  /* 0x00013a0011057a24 */ /* 0x000fe200078e02ff */
[----:B------:R-:W-:Y:S02]  /*1bc00*/  LOP3.LUT P0, RZ, R23, 0x3, RZ, 0xc0, !PT ;  /* 0x0000000317ff7812 */ /* 0x000fe4000780c0ff */
[C---:B------:R-:W-:Y:S02]  /*1bc10*/  IADD3 R16, R13.reuse, 0x8, RZ ;  /* 0x000000080d107810 */ /* 0x040fe40007ffe0ff */
[----:B------:R-:W-:-:S02]  /*1bc20*/  ISETP.GE.OR P1, PT, R13, R5, P0 ;  /* 0x000000050d00720c */ /* 0x000fc40000726670 */
[----:B------:R-:W-:-:S11]  /*1bc30*/  ISETP.GE.OR P0, PT, R16, R5, P0 ;  /* 0x000000051000720c */ /* 0x000fd60000706670 */
[----:B-1----:R1:W-:Y:S04]  /*1bc40*/  @!P1 ST.E [R10.64], R20 ;  /* 0x000000140a009985 */ /* 0x0023e8000c10190a */
[----:B--2---:R1:W-:Y:S01]  /*1bc50*/  @!P0 ST.E [R8.64], R21 ;  /* 0x0000001508008985 */ /* 0x0043e2000c10190a */
[----:B------:R-:W-:Y:S05]  /*1bc60*/  @P2 BRA `(.L_x_2456) ;  /* 0x0000093000002947 */ /* 0x000fea0003800000 */
[----:B------:R-:W-:Y:S01]  /*1bc70*/  IMAD R6, R6, c[0x0][0x3a0], RZ ;  /* 0x0000e80006067a24 */ /* 0x000fe200078e02ff */
[----:B------:R-:W-:Y:S01]  /*1bc80*/  SHF.R.S32.HI R5, RZ, 0x1f, R0 ;  /* 0x0000001fff057819 */ /* 0x000fe20000011400 */
[C---:B-1----:R-:W-:Y:S01]  /*1bc90*/  IMAD.WIDE.U32 R8, R2.reuse, c[0x0][0x3a0], RZ ;  /* 0x0000e80002087a25 */ /* 0x042fe200078e00ff */
[----:B------:R1:W2:Y:S03]  /*1bca0*/  LDS.128 R32, [R223+0x80] ;  /* 0x00008000df207984 */ /* 0x0002a60000000c00 */
[----:B------:R-:W-:Y:S01]  /*1bcb0*/  IMAD R2, R2, c[0x0][0x3a4], R6 ;  /* 0x0000e90002027a24 */ /* 0x000fe200078e0206 */
[----:B------:R-:W-:Y:S01]  /*1bcc0*/  LEA R6, R146, R145, 0x5 ;  /* 0x0000009192067211 */ /* 0x000fe200078e28ff */
[----:B------:R1:W3:Y:S03]  /*1bcd0*/  LDS.128 R48, [R223+0x1080] ;  /* 0x00108000df307984 */ /* 0x0002e60000000c00 */
[----:B------:R-:W-:Y:S01]  /*1bce0*/  IADD3 R3, R9, R2, RZ ;  /* 0x0000000209037210 */ /* 0x000fe20007ffe0ff */
[----:B------:R1:W4:Y:S01]  /*1bcf0*/  LDS.128 R64, [R223+0x2080] ;  /* 0x00208000df407984 */ /* 0x0003220000000c00 */
[----:B------:R-:W-:-:S02]  /*1bd00*/  MOV R2, R8 ;  /* 0x0000000800027202 */ /* 0x000fc40000000f00 */
[----:B------:R-:W-:Y:S01]  /*1bd10*/  IADD3 R6, R19, R6, RZ ;  /* 0x0000000613067210 */ /* 0x000fe20007ffe0ff */
[----:B------:R1:W1:Y:S02]  /*1bd20*/  LDS.128 R80, [R223+0x3080] ;  /* 0x00308000df507984 */ /* 0x0002640000000c00 */
[----:B------:R-:W-:Y:S01]  /*1bd30*/  IMAD.WIDE.U32 R8, R4, c[0x0][0x3e8], R2 ;  /* 0x0000fa0004087a25 */ /* 0x000fe200078e0002 */
[----:B------:R-:W-:Y:S01]  /*1bd40*/  MOV R2, R6 ;  /* 0x0000000600027202 */ /* 0x000fe20000000f00 */
[----:B------:R1:W1:Y:S02]  /*1bd50*/  LDS.128 R28, [R223+0x4080] ;  /* 0x00408000df1c7984 */ /* 0x0002640000000c00 */
[----:B------:R-:W-:Y:S02]  /*1bd60*/  @P3 IMAD.HI.U32 R10, R6, c[0x0][0x4ec], RZ ;  /* 0x00013b00060a3a27 */ /* 0x000fe400078e00ff */
[----:B------:R1:W1:Y:S02]  /*1bd70*/  LDS.128 R44, [R223+0x5080] ;  /* 0x00508000df2c7984 */ /* 0x0002640000000c00 */
[----:B------:R-:W-:Y:S01]  /*1bd80*/  IMAD R3, R5, c[0x0][0x3f0], RZ ;  /* 0x0000fc0005037a24 */ /* 0x000fe200078e02ff */
[----:B------:R-:W-:Y:S01]  /*1bd90*/  @P3 SHF.R.U32.HI R2, RZ, c[0x0][0x4f0], R10 ;  /* 0x00013c00ff023a19 */ /* 0x000fe2000001160a */
[----:B------:R-:W-:Y:S01]  /*1bda0*/  IMAD R5, R4, c[0x0][0x3ec], R9 ;  /* 0x0000fb0004057a24 */ /* 0x000fe200078e0209 */
[----:B------:R1:W1:Y:S01]  /*1bdb0*/  LDS.128 R60, [R223+0x6080] ;  /* 0x00608000df3c7984 */ /* 0x0002620000000c00 */
[----:B------:R-:W-:Y:S01]  /*1bdc0*/  MOV R4, R8 ;  /* 0x0000000800047202 */ /* 0x000fe20000000f00 */
[C---:B------:R-:W-:Y:S01]  /*1bdd0*/  IMAD R9, R0.reuse, c[0x0][0x3f4], R3 ;  /* 0x0000fd0000097a24 */ /* 0x040fe200078e0203 */
[----:B------:R-:W-:Y:S01]  /*1bde0*/  SHF.R.S32.HI R3, RZ, 0x1f, R2 ;  /* 0x0000001fff037819 */ /* 0x000fe20000011402 */
[----:B------:R1:W1:Y:S02]  /*1bdf0*/  LDS.128 R76, [R223+0x7080] ;  /* 0x00708000df4c7984 */ /* 0x0002640000000c00 */
[----:B------:R-:W-:Y:S01]  /*1be00*/  IMAD.WIDE.U32 R4, R0, c[0x0][0x3f0], R4 ;  /* 0x0000fc0000047a25 */ /* 0x000fe200078e0004 */
[----:B------:R-:W-:Y:S01]  /*1be10*/  IADD3 R0, -R2, RZ, RZ ;  /* 0x000000ff02007210 */ /* 0x000fe20007ffe1ff */
[----:B------:R1:W1:Y:S02]  /*1be20*/  LDS.128 R24, [R223+0x8080] ;  /* 0x00808000df187984 */ /* 0x0002640000000c00 */
[----:B------:R-:W-:Y:S01]  /*1be30*/  IMAD R3, R3, c[0x0][0x3e0], RZ ;  /* 0x0000f80003037a24 */ /* 0x000fe200078e02ff */
[----:B------:R-:W-:Y:S01]  /*1be40*/  IADD3 R5, R5, R9, RZ ;  /* 0x0000000905057210 */ /* 0x000fe20007ffe0ff */
[----:B------:R1:W1:Y:S01]  /*1be50*/  LDS.128 R40, [R223+0x9080] ;  /* 0x00908000df287984 */ /* 0x0002620000000c00 */
[----:B------:R-:W-:-:S02]  /*1be60*/  IMAD R0, R0, c[0x0][0x4e8], R6 ;  /* 0x00013a0000007a24 */ /* 0x000fc400078e0206 */
[C---:B------:R-:W-:Y:S01]  /*1be70*/  IMAD R6, R2.reuse, c[0x0][0x3e4], R3 ;  /* 0x0000f90002067a24 */ /* 0x040fe200078e0203 */
[----:B------:R1:W1:Y:S01]  /*1be80*/  LDS.128 R56, [R223+0xa080] ;  /* 0x00a08000df387984 */ /* 0x0002620000000c00 */
[----:B------:R-:W-:Y:S01]  /*1be90*/  IMAD.WIDE.U32 R2, R2, c[0x0][0x3e0], R4 ;  /* 0x0000f80002027a25 */ /* 0x000fe200078e0004 */
[----:B------:R-:W-:Y:S02]  /*1bea0*/  SHF.R.S32.HI R4, RZ, 0x1f, R0 ;  /* 0x0000001fff047819 */ /* 0x000fe40000011400 */
        /* <DEDUP_REMOVED lines=9> */
[----:B------:R-:W-:Y:S02]  /*1bf40*/  LEA R16, P0, R2, c[0x0][0x380], 0x1 ;  /* 0x0000e00002107a11 */ /* 0x000fe400078008ff */
[----:B------:R1:W1:Y:S02]  /*1bf50*/  LDS.128 R68, [R223+0xf080] ;  /* 0x00f08000df447984 */ /* 0x0002640000000c00 */
[----:B------:R-:W-:-:S04]  /*1bf60*/  IADD3 R0, R3, R0, RZ ;  /* 0x0000000003007210 */ /* 0x000fc80007ffe0ff */
[----:B------:R-:W-:Y:S01]  /*1bf70*/  LEA.HI.X R6, R2, c[0x0][0x384], R0, 0x1, P0 ;  /* 0x0000e10002067a11 */ /* 0x000fe200000f0c00 */
[----:B------:R-:W-:Y:S05]  /*1bf80*/  BRA.DIV ~URZ, `(.L_x_2457) ;  /* 0x00005de27f007947 */ /* 0x000fea000b800000 */
[----:B--234-:R2:W3:Y:S02]  /*1bf90*/  SHFL.IDX PT, R4, R6, RZ, 0x181f ;  /* 0x00181fff06047589 */ /* 0x01c4e400000e0000 */
.L_x_2560:
[----:B------:R-:W-:Y:S05]  /*1bfa0*/  BRA.DIV ~URZ, `(.L_x_2458) ;  /* 0x00005e327f007947 */ /* 0x000fea000b800000 */
[----:B------:R4:W2:Y:S02]  /*1bfb0*/  SHFL.IDX PT, R0, R16, RZ, 0x181f ;  /* 0x00181fff10007589 */ /* 0x0008a400000e0000 */
.L_x_2561:
        /* <DEDUP_REMOVED lines=20> */
.L_x_2460:
[----:B------:R-:W-:Y:S05]  /*1c100*/  BSYNC B0 ;  /* 0x0000000000007941 */ /* 0x000fea0003800000 */
.L_x_2459:
[----:B------:R-:W-:Y:S05]  /*1c110*/  BRA.DIV ~URZ, `(.L_x_2461) ;  /* 0x00005d327f007947 */ /* 0x000fea000b800000 */
[----:B---3--:R3:W4:Y:S04]  /*1c120*/  SHFL.IDX PT, R4, R6, 0x1, 0x181f ;  /* 0x00381f0006047f89 */ /* 0x00872800000e0000 */
[----:B--2---:R3:W2:Y:S02]  /*1c130*/  SHFL.IDX PT, R0, R16, 0x1, 0x181f ;  /* 0x00381f0010007f89 */ /* 0x0046a400000e0000 */
.L_x_2562:
        /* <DEDUP_REMOVED lines=20> */
.L_x_2463:
[----:B------:R-:W-:Y:S05]  /*1c280*/  BSYNC B0 ;  /* 0x0000000000007941 */ /* 0x000fea0003800000 */
.L_x_2462:
[----:B------:R-:W-:Y:S05]  /*1c290*/  BRA.DIV ~URZ, `(.L_x_2464) ;  /* 0x00005c827f007947 */ /* 0x000fea000b800000 */
[----:B----4-:R4:W3:Y:S02]  /*1c2a0*/  SHFL.IDX PT, R4, R6, 0x2, 0x181f ;  /* 0x00581f0006047f89 */ /* 0x0108e400000e0000 */
.L_x_2563:
[----:B------:R-:W-:Y:S05]  /*1c2b0*/  BRA.DIV ~URZ, `(.L_x_2465) ;  /* 0x00005cd27f007947 */ /* 0x000fea000b800000 */
[----:B--2---:R2:W4:Y:S02]  /*1c2c0*/  SHFL.IDX PT, R0, R16, 0x2, 0x181f ;  /* 0x00581f0010007f89 */ /* 0x00452400000e0000 */
.L_x_2564:
        /* <DEDUP_REMOVED lines=20> */
.L_x_2467:
[----:B------:R-:W-:Y:S05]  /*1c410*/  BSYNC B0 ;  /* 0x0000000000007941 */ /* 0x000fea0003800000 */
.L_x_2466:
[----:B------:R-:W-:Y:S05]  /*1c420*/  BRA.DIV ~URZ, `(.L_x_2468) ;  /* 0x00005bd27f007947 */ /* 0x000fea000b800000 */
[----:B---3--:R3:W2:Y:S04]  /*1c430*/  SHFL.IDX PT, R4, R6, 0x3, 0x181f ;  /* 0x00781f0006047f89 */ /* 0x0086a800000e0000 */
[----:B----4-:R3:W4:Y:S02]  /*1c440*/  SHFL.IDX PT, R0, R16, 0x3, 0x181f ;  /* 0x00781f0010007f89 */ /* 0x01072400000e0000 */
.L_x_2565:
        /* <DEDUP_REMOVED lines=21> */
.L_x_2456:
        /* <DEDUP_REMOVED lines=9> */
[----:B------:R-:W-:Y:S01]  /*1c630*/  MOV R4, R8 ;  /* 0x0000000800047202 */ /* 0x000fe20000000f00 */
        /* <DEDUP_REMOVED lines=12> */
[----:B------:R-:W-:-:S05]  /*1c700*/  IADD3 R0, -R0, RZ, RZ ;  /* 0x000000ff00007210 */ /* 0x000fca0007ffe1ff */
[----:B------:R-:W-:Y:S01]  /*1c710*/  IMAD R0, R0, c[0x0][0x4e8], R3 ;  /* 0x00013a0000007a24 */ /* 0x000fe200078e0203 */
        /* <DEDUP_REMOVED lines=11> */
.L_x_2566:
[----:B------:R-:W-:Y:S05]  /*1c7d0*/  BRA.DIV ~URZ, `(.L_x_2471) ;  /* 0x000059627f007947 */ /* 0x000fea000b800000 */
[----:B------:R3:W4:Y:S02]  /*1c7e0*/  SHFL.IDX PT, R0, R6, RZ, 0x1c1f ;  /* 0x001c1fff06007589 */ /* 0x00072400000e0000 */
.L_x_2567:
[----:B------:R-:W-:Y:S01]  /*1c7f0*/  IMAD R17, R17, c[0x0][0x4e8], RZ ;  /* 0x00013a0011117a24 */ /* 0x000fe200078e02ff */
[----:B------:R-:W-:Y:S04]  /*1c800*/  BSSY B0, `(.L_x_2472) ;  /* 0x00000cb000007945 */ /* 0x000fe80003800000 */
        /* <DEDUP_REMOVED lines=27> */
[----:B------:R-:W-:Y:S01]  /*1c9c0*/  @!P0 IMAD.MOV.U32 R3, RZ, RZ, R4 ;  /* 0x000000ffff038224 */ /* 0x000fe200078e0004 */
[----:B----4-:R-:W-:-:S03]  /*1c9d0*/  ISETP.GE.AND P2, PT, R11, c[0x0][0x3c8], PT ;  /* 0x0000f2000b007a0c */ /* 0x010fc60003f46270 */
[----:B------:R-:W-:Y:S02]  /*1c9e0*/  @!P0 IMAD.WIDE R2, R9, 0x4, R2 ;  /* 0x0000000409028825 */ /* 0x000fe400078e0202 */
[----:B------:R-:W3:Y:S04]  /*1c9f0*/  LDL R9, [R1+0x1c8] ;  /* 0x0001c80001097983 */ /* 0x000ee80000100800 */
[----:B------:R4:W-:Y:S02]  /*1ca00*/  @!P0 ST.E.64 [R2.64], R168 ;  /* 0x000000a802008985 */ /* 0x0009e4000c101b0a */
[----:B----4-:R-:W-:-:S04]  /*1ca10*/  @!P1 LEA R2, P0, R19, R0, 0x2 ;  /* 0x0000000013029211 */ /* 0x010fc800078010ff */
[----:B--2---:R-:W-:Y:S02]  /*1ca20*/  @!P1 LEA.HI.X R3, R19, R4, R21, 0x2, P0 ;  /* 0x0000000413039211 */ /* 0x004fe400000f1415 */
[----:B------:R-:W2:Y:S04]  /*1ca30*/  LDL R21, [R1+0x1c4] ;  /* 0x0001c40001157983 */ /* 0x000ea80000100800 */
[----:B------:R4:W-:Y:S04]  /*1ca40*/  @!P1 ST.E.64 [R2.64], R164 ;  /* 0x000000a402009985 */ /* 0x0009e8000c101b0a */
[----:B------:R-:W5:Y:S01]  /*1ca50*/  LDL R19, [R1+0x13c] ;  /* 0x00013c0001137983 */ /* 0x000f620000100800 */
[----:B----4-:R-:W-:-:S04]  /*1ca60*/  @!P2 LEA R2, P0, R11, R0, 0x2 ;  /* 0x000000000b02a211 */ /* 0x010fc800078010ff */
[----:B------:R-:W-:Y:S02]  /*1ca70*/  @!P2 LEA.HI.X R3, R11, R4, R23, 0x2, P0 ;  /* 0x000000040b03a211 */ /* 0x000fe400000f1417 */
[----:B------:R-:W4:Y:S01]  /*1ca80*/  LDL R11, [R1+0x1c0] ;  /* 0x0001c000010b7983 */ /* 0x000f220000100800 */
[----:B------:R-:W-:-:S03]  /*1ca90*/  ISETP.GE.AND P1, PT, R14, c[0x0][0x3c8], PT ;  /* 0x0000f2000e007a0c */ /* 0x000fc60003f26270 */
[----:B------:R1:W-:Y:S01]  /*1caa0*/  @!P2 ST.E.64 [R2.64], R160 ;  /* 0x000000a00200a985 */ /* 0x0003e2000c101b0a */
[----:B------:R-:W-:Y:S02]  /*1cab0*/  ISETP.GE.AND P2, PT, R15, c[0x0][0x3c8], PT ;  /* 0x0000f2000f007a0c */ /* 0x000fe40003f46270 */
[----:B------:R-:W-:Y:S01]  /*1cac0*/  ISETP.GE.AND P4, PT, R20, c[0x0][0x3c8], PT ;  /* 0x0000f20014007a0c */ /* 0x000fe20003f86270 */
[----:B------:R-:W4:Y:S01]  /*1cad0*/  LDL R23, [R1+0x120] ;  /* 0x0001200001177983 */ /* 0x000f220000100800 */
[----:B------:R-:W-:-:S05]  /*1cae0*/  ISETP.GE.AND P3, PT, R10, c[0x0][0x3c8], PT ;  /* 0x0000f2000a007a0c */ /* 0x000fca0003f66270 */
[----:B-1----:R-:W-:-:S04]  /*1caf0*/  @!P1 LEA R2, P0, R14, R0, 0x2 ;  /* 0x000000000e029211 */ /* 0x002fc800078010ff */
[----:B------:R-:W-:Y:S02]  /*1cb00*/  @!P1 LEA.HI.X R3, R14, R4, R22, 0x2, P0 ;  /* 0x000000040e039211 */ /* 0x000fe400000f1416 */
[----:B------:R-:W4:Y:S04]  /*1cb10*/  LDL R14, [R1+0x130] ;  /* 0x00013000010e7983 */ /* 0x000f280000100800 */
[----:B------:R1:W-:Y:S01]  /*1cb20*/  @!P1 ST.E.64 [R2.64], R156 ;  /* 0x0000009c02009985 */ /* 0x0003e2000c101b0a */
[----:B------:R-:W-:-:S03]  /*1cb30*/  ISETP.GE.AND P1, PT, R8, c[0x0][0x3c8], PT ;  /* 0x0000f20008007a0c */ /* 0x000fc60003f26270 */
[----:B------:R-:W4:Y:S01]  /*1cb40*/  LDL R22, [R1+0x12c] ;  /* 0x00012c0001167983 */ /* 0x000f220000100800 */
[----:B-1----:R-:W-:-:S04]  /*1cb50*/  @!P2 LEA R2, P0, R15, R0, 0x2 ;  /* 0x000000000f02a211 */ /* 0x002fc800078010ff */
[----:B------:R-:W-:Y:S02]  /*1cb60*/  @!P2 LEA.HI.X R3, R15, R4, R18, 0x2, P0 ;  /* 0x000000040f03a211 */ /* 0x000fe400000f1412 */
[----:B------:R-:W4:Y:S04]  /*1cb70*/  LDL R18, [R1+0xe0] ;  /* 0x0000e00001127983 */ /* 0x000f280000100800 */
[----:B------:R1:W-:Y:S01]  /*1cb80*/  @!P2 ST.E.64 [R2.64], R152 ;  /* 0x000000980200a985 */ /* 0x0003e2000c101b0a */
[----:B------:R-:W-:-:S03]  /*1cb90*/  ISETP.GE.AND P2, PT, R28, c[0x0][0x3c8], PT ;  /* 0x0000f2001c007a0c */ /* 0x000fc60003f46270 */
[----:B------:R-:W4:Y:S01]  /*1cba0*/  LDL R15, [R1+0x1b0] ;  /* 0x0001b000010f7983 */ /* 0x000f220000100800 */
[----:B-1----:R-:W-:-:S04]  /*1cbb0*/  @!P1 LEA R2, P0, R8, R0, 0x2 ;  /* 0x0000000008029211 */ /* 0x002fc800078010ff */
[----:B---3--:R-:W-:Y:S02]  /*1cbc0*/  @!P1 LEA.HI.X R3, R8, R4, R9, 0x2, P0 ;  /* 0x0000000408039211 */ /* 0x008fe400000f1409 */
[----:B------:R-:W-:-:S03]  /*1cbd0*/  @!P4 LEA R8, P0, R20, R0, 0x2 ;  /* 0x000000001408c211 */ /* 0x000fc600078010ff */
[----:B------:R1:W-:Y:S02]  /*1cbe0*/  @!P1 ST.E.64 [R2.64], R148 ;  /* 0x0000009402009985 */ /* 0x0003e4000c101b0a */
[----:B-1----:R-:W-:Y:S02]  /*1cbf0*/  @!P3 LEA R2, P5, R10, R0, 0x2 ;  /* 0x000000000a02b211 */ /* 0x002fe400078a10ff */
[----:B--2---:R-:W-:Y:S02]  /*1cc00*/  @!P4 LEA.HI.X R9, R20, R4, R21, 0x2, P0 ;  /* 0x000000041409c211 */ /* 0x004fe400000f1415 */
[----:B------:R-:W2:Y:S04]  /*1cc10*/  LDL R20, [R1+0x124] ;  /* 0x0001240001147983 */ /* 0x000ea80000100800 */
[----:B------:R1:W-:Y:S04]  /*1cc20*/  @!P4 ST.E.64 [R8.64], R36 ;  /* 0x000000240800c985 */ /* 0x0003e8000c101b0a */
[----:B------:R-:W3:Y:S01]  /*1cc30*/  LDL R21, [R1+0x1a8] ;  /* 0x0001a80001157983 */ /* 0x000ee20000100800 */
[----:B-----5:R-:W-:-:S02]  /*1cc40*/  ISETP.GE.AND P1, PT, R19, c[0x0][0x3c8], PT ;  /* 0x0000f20013007a0c */ /* 0x020fc40003f26270 */
[----:B------:R-:W-:Y:S02]  /*1cc50*/  ISETP.GE.AND P0, PT, R13, c[0x0][0x3c8], PT ;  /* 0x0000f2000d007a0c */ /* 0x000fe40003f06270 */
[----:B----4-:R-:W-:-:S05]  /*1cc60*/  @!P3 LEA.HI.X R3, R10, R4, R11, 0x2, P5 ;  /* 0x000000040a03b211 */ /* 0x010fca00028f140b */
[----:B------:R4:W-:Y:S01]  /*1cc70*/  @!P3 ST.E.64 [R2.64], R40 ;  /* 0x000000280200b985 */ /* 0x0009e2000c101b0a */
[----:B------:R-:W-:-:S04]  /*1cc80*/  @!P2 LEA R10, P3, R28, R0, 0x2 ;  /* 0x000000001c0aa211 */ /* 0x000fc800078610ff */
[----:B------:R-:W-:Y:S02]  /*1cc90*/  @!P2 LEA.HI.X R11, R28, R4, R30, 0x2, P3 ;  /* 0x000000041c0ba211 */ /* 0x000fe400018f141e */
[----:B------:R-:W5:Y:S01]  /*1cca0*/  LDL R28, [R1+0x1a4] ;  /* 0x0001a400011c7983 */ /* 0x000f620000100800 */
[----:B-1----:R-:W-:Y:S02]  /*1ccb0*/  @!P1 LEA R8, P4, R19, R0, 0x2 ;  /* 0x0000000013089211 */ /* 0x002fe400078810ff */
[----:B------:R-:W-:Y:S01]  /*1ccc0*/  ISETP.GE.AND P6, PT, R25, c[0x0][0x3c8], PT ;  /* 0x0000f20019007a0c */ /* 0x000fe20003fc6270 */
[----:B------:R-:W5:Y:S01]  /*1ccd0*/  LDL R30, [R1+0x17c] ;  /* 0x00017c00011e7983 */ /* 0x000f620000100800 */
[----:B------:R-:W-:-:S03]  /*1cce0*/  @!P1 LEA.HI.X R9, R19, R4, R27, 0x2, P4 ;  /* 0x0000000413099211 */ /* 0x000fc600020f141b */
[----:B------:R-:W5:Y:S01]  /*1ccf0*/  LDL R27, [R1+0x1a0] ;  /* 0x0001a000011b7983 */ /* 0x000f620000100800 */
[----:B----4-:R-:W-:-:S03]  /*1cd00*/  @!P0 LEA R2, P3, R13, R0, 0x2 ;  /* 0x000000000d028211 */ /* 0x010fc600078610ff */
[----:B------:R-:W-:Y:S01]  /*1cd10*/  @!P2 ST.E.64 [R10.64], R44 ;  /* 0x0000002c0a00a985 */ /* 0x000fe2000c101b0a */
[----:B------:R-:W-:-:S03]  /*1cd20*/  @!P0 LEA.HI.X R3, R13, R4, R24, 0x2, P3 ;  /* 0x000000040d038211 */ /* 0x000fc600018f1418 */
[----:B------:R-:W4:Y:S04]  /*1cd30*/  LDL R19, [R1+0x11c] ;  /* 0x00011c0001137983 */ /* 0x000f280000100800 */
[----:B------:R-:W4:Y:S01]  /*1cd40*/  LDL R24, [R1+0x19c] ;  /* 0x00019c0001187983 */ /* 0x000f220000100800 */
[----:B------:R-:W-:-:S03]  /*1cd50*/  ISETP.GE.AND P5, PT, R14, c[0x0][0x3c8], PT ;  /* 0x0000f2000e007a0c */ /* 0x000fc60003fa6270 */
[----:B------:R1:W-:Y:S01]  /*1cd60*/  @!P1 ST.E.64 [R8.64], R48 ;  /* 0x0000003008009985 */ /* 0x0003e2000c101b0a */
[----:B------:R-:W-:-:S03]  /*1cd70*/  ISETP.GE.AND P4, PT, R22, c[0x0][0x3c8], PT ;  /* 0x0000f20016007a0c */ /* 0x000fc60003f86270 */
[----:B------:R1:W-:Y:S04]  /*1cd80*/  @!P0 ST.E.64 [R2.64], R52 ;  /* 0x0000003402008985 */ /* 0x0003e8000c101b0a */
[----:B------:R-:W4:Y:S01]  /*1cd90*/  LDL R13, [R1+0x118] ;  /* 0x00011800010d7983 */ /* 0x000f220000100800 */
[----:B------:R-:W-:Y:S02]  /*1cda0*/  ISETP.GE.AND P2, PT, R18, c[0x0][0x3c8], PT ;  /* 0x0000f20012007a0c */ /* 0x000fe40003f46270 */
[----:B-1----:R-:W-:-:S04]  /*1cdb0*/  @!P6 LEA R8, P1, R25, R0, 0x2 ;  /* 0x000000001908e211 */ /* 0x002fc800078210ff */
[----:B------:R-:W-:Y:S02]  /*1cdc0*/  @!P6 LEA.HI.X R9, R25, R4, R29, 0x2, P1 ;  /* 0x000000041909e211 */ /* 0x000fe400008f141d */
[C---:B------:R-:W-:Y:S01]  /*1cdd0*/  ISETP.GE.AND P1, PT, R18.reuse, c[0x0][0x3c8], PT ;  /* 0x0000f20012007a0c */ /* 0x040fe20003f26270 */
[----:B------:R-:W4:Y:S04]  /*1cde0*/  LDL R25, [R1+0x198] ;  /* 0x0001980001197983 */ /* 0x000f280000100800 */
[C---:B------:R-:W-:Y:S01]  /*1cdf0*/  @!P2 LEA R10, P0, R18.reuse, R0, 0x2 ;  /* 0x00000000120aa211 */ /* 0x040fe200078010ff */
[----:B------:R-:W4:Y:S03]  /*1ce00*/  LDL R29, [R1+0x108] ;  /* 0x00010800011d7983 */ /* 0x000f260000100800 */
[----:B------:R-:W-:-:S02]  /*1ce10*/  @!P2 LEA.HI.X R11, R18, R4, R15, 0x2, P0 ;  /* 0x00000004120ba211 */ /* 0x000fc400000f140f */
[----:B------:R-:W-:Y:S01]  /*1ce20*/  @!P5 LEA R2, P0, R14, R0, 0x2 ;  /* 0x000000000e02d211 */ /* 0x000fe200078010ff */
[----:B------:R-:W4:Y:S04]  /*1ce30*/  LDL R15, [R1+0x114] ;  /* 0x00011400010f7983 */ /* 0x000f280000100800 */
[----:B------:R-:W-:Y:S01]  /*1ce40*/  @!P1 ST.E.64 [R10.64], R56 ;  /* 0x000000380a009985 */ /* 0x000fe2000c101b0a */
[----:B------:R-:W-:-:S03]  /*1ce50*/  ISETP.GE.AND P3, PT, R26, c[0x0][0x3c8], PT ;  /* 0x0000f2001a007a0c */ /* 0x000fc60003f66270 */
[----:B------:R1:W-:Y:S04]  /*1ce60*/  @!P6 ST.E.64 [R8.64], R60 ;  /* 0x0000003c0800e985 */ /* 0x0003e8000c101b0a */
[----:B------:R-:W4:Y:S06]  /*1ce70*/  LDL R18, [R1+0x110] ;  /* 0x0001100001127983 */ /* 0x000f2c0000100800 */
[----:B-1----:R-:W-:-:S02]  /*1ce80*/  @!P3 LEA R8, P6, R26, R0, 0x2 ;  /* 0x000000001a08b211 */ /* 0x002fc400078c10ff */
[----:B--2---:R-:W-:Y:S02]  /*1ce90*/  ISETP.GE.AND P2, PT, R20, c[0x0][0x3c8], PT ;  /* 0x0000f20014007a0c */ /* 0x004fe40003f46270 */
[----:B---3--:R-:W-:Y:S02]  /*1cea0*/  @!P5 LEA.HI.X R3, R14, R4, R21, 0x2, P0 ;  /* 0x000000040e03d211 */ /* 0x008fe400000f1415 */
[-C--:B------:R-:W-:Y:S01]  /*1ceb0*/  @!P4 LEA R10, P0, R22, R0.reuse, 0x2 ;  /* 0x00000000160ac211 */ /* 0x080fe200078010ff */
[----:B------:R-:W2:Y:S04]  /*1cec0*/  LDL R21, [R1+0x194] ;  /* 0x0001940001157983 */ /* 0x000ea80000100800 */
[----:B------:R1:W-:Y:S04]  /*1ced0*/  @!P5 ST.E.64 [R2.64], R64 ;  /* 0x000000400200d985 */ /* 0x0003e8000c101b0a */
[----:B------:R-:W3:Y:S01]  /*1cee0*/  LDL R14, [R1+0x190] ;  /* 0x00019000010e7983 */ /* 0x000ee20000100800 */
[----:B-1----:R-:W-:-:S02]  /*1cef0*/  @!P2 LEA R2, P1, R20, R0, 0x2 ;  /* 0x000000001402a211 */ /* 0x002fc400078210ff */
[----:B-----5:R-:W-:Y:S02]  /*1cf00*/  @!P4 LEA.HI.X R11, R22, R4, R28, 0x2, P0 ;  /* 0x00000004160bc211 */ /* 0x020fe400000f141c */
[----:B------:R-:W5:Y:S09]  /*1cf10*/  LDL R22, [R1+0xdc] ;  /* 0x0000dc0001167983 */ /* 0x000f720000100800 */
[----:B------:R-:W-:-:S02]  /*1cf20*/  P2R R3, PR, RZ, 0x2 ;  /* 0x00000002ff037803 */ /* 0x000fc40000000000 */
[----:B------:R-:W-:Y:S01]  /*1cf30*/  @!P3 LEA.HI.X R9, R26, R4, R27, 0x2, P6 ;  /* 0x000000041a09b211 */ /* 0x000fe200030f141b */
[----:B------:R-:W5:Y:S01]  /*1cf40*/  LDL R28, [R1+0x178] ;  /* 0x00017800011c7983 */ /* 0x000f620000100800 */
[----:B------:R-:W-:-:S03]  /*1cf50*/  ISETP.NE.AND P6, PT, R3, RZ, PT ;  /* 0x000000ff0300720c */ /* 0x000fc60003fc5270 */
[----:B------:R-:W5:Y:S01]  /*1cf60*/  LDL R26, [R1+0x18c] ;  /* 0x00018c00011a7983 */ /* 0x000f620000100800 */
[----:B------:R-:W-:-:S03]  /*1cf70*/  ISETP.GE.AND P5, PT, R23, c[0x0][0x3c8], PT ;  /* 0x0000f20017007a0c */ /* 0x000fc60003fa6270 */
[----:B------:R-:W5:Y:S01]  /*1cf80*/  LDL R27, [R1+0x104] ;  /* 0x00010400011b7983 */ /* 0x000f620000100800 */
[----:B----4-:R-:W-:-:S03]  /*1cf90*/  @!P2 LEA.HI.X R3, R20, R4, R24, 0x2, P6 ;  /* 0x000000041403a211 */ /* 0x010fc600030f1418 */
[----:B------:R-:W4:Y:S04]  /*1cfa0*/  LDL R24, [R1+0x188] ;  /* 0x0001880001187983 */ /* 0x000f280000100800 */
[----:B------:R-:W4:Y:S01]  /*1cfb0*/  LDL R20, [R1+0x184] ;  /* 0x0001840001147983 */ /* 0x000f220000100800 */
[----:B------:R-:W-:Y:S02]  /*1cfc0*/  ISETP.GE.AND P1, PT, R19, c[0x0][0x3c8], PT ;  /* 0x0000f20013007a0c */ /* 0x000fe40003f26270 */
[----:B------:R-:W-:Y:S01]  /*1cfd0*/  ISETP.GE.AND P0, PT, R13, c[0x0][0x3c8], PT ;  /* 0x0000f2000d007a0c */ /* 0x000fe20003f06270 */
[----:B------:R1:W-:Y:S04]  /*1cfe0*/  @!P4 ST.E.64 [R10.64], R68 ;  /* 0x000000440a00c985 */ /* 0x0003e8000c101b0a */
[----:B------:R1:W-:Y:S04]  /*1cff0*/  @!P3 ST.E.64 [R8.64], R72 ;  /* 0x000000480800b985 */ /* 0x0003e8000c101b0a */
[----:B------:R1:W-:Y:S02]  /*1d000*/  @!P2 ST.E.64 [R2.64], R76 ;  /* 0x0000004c0200a985 */ /* 0x0003e4000c101b0a */
[----:B-1----:R-:W-:-:S02]  /*1d010*/  @!P5 LEA R10, P2, R23, R0, 0x2 ;  /* 0x00000000170ad211 */ /* 0x002fc400078410ff */
[----:B------:R-:W-:Y:S02]  /*1d020*/  @!P1 LEA R8, P3, R19, R0, 0x2 ;  /* 0x0000000013089211 */ /* 0x000fe400078610ff */
[----:B------:R-:W-:Y:S02]  /*1d030*/  @!P5 LEA.HI.X R11, R23, R4, R25, 0x2, P2 ;  /* 0x00000004170bd211 */ /* 0x000fe400010f1419 */
[----:B------:R-:W-:Y:S01]  /*1d040*/  @!P0 LEA R2, P2, R13, R0, 0x2 ;  /* 0x000000000d028211 */ /* 0x000fe200078410ff */
[----:B------:R-:W4:Y:S01]  /*1d050*/  LDL R25, [R1+0x100] ;  /* 0x0001000001197983 */ /* 0x000f220000100800 */
[----:B------:R-:W-:-:S03]  /*1d060*/  ISETP.GE.AND P6, PT, R15, c[0x0][0x3c8], PT ;  /* 0x0000f2000f007a0c */ /* 0x000fc60003fc6270 */
[----:B------:R-:W-:Y:S04]  /*1d070*/  @!P5 ST.E.64 [R10.64], R80 ;  /* 0x000000500a00d985 */ /* 0x000fe8000c101b0a */
[----:B------:R-:W4:Y:S01]  /*1d080*/  LDL R23, [R1+0xf8] ;  /* 0x0000f80001177983 */ /* 0x000f220000100800 */
[----:B------:R-:W-:Y:S02]  /*1d090*/  ISETP.GE.AND P4, PT, R18, c[0x0][0x3c8], PT ;  /* 0x0000f20012007a0c */ /* 0x000fe40003f86270 */
[-C--:B--2---:R-:W-:Y:S02]  /*1d0a0*/  @!P1 LEA.HI.X R9, R19, R4.reuse, R21, 0x2, P3 ;  /* 0x0000000413099211 */ /* 0x084fe400018f1415 */
[----:B------:R-:W2:Y:S01]  /*1d0b0*/  LDL R21, [R1+0xf4] ;  /* 0x0000f40001157983 */ /* 0x000ea20000100800 */
[----:B---3--:R-:W-:-:S03]  /*1d0c0*/  @!P0 LEA.HI.X R3, R13, R4, R14, 0x2, P2 ;  /* 0x000000040d038211 */ /* 0x008fc600010f140e */
[----:B------:R-:W3:Y:S04]  /*1d0d0*/  LDL R19, [R1+0xf0] ;  /* 0x0000f00001137983 */ /* 0x000ee80000100800 */
[----:B------:R-:W2:Y:S04]  /*1d0e0*/  LDL R14, [R1+0xfc] ;  /* 0x0000fc00010e7983 */ /* 0x000ea80000100800 */
[----:B------:R1:W-:Y:S04]  /*1d0f0*/  @!P1 ST.E.64 [R8.64], R84 ;  /* 0x0000005408009985 */ /* 0x0003e8000c101b0a */
[----:B------:R4:W-:Y:S04]  /*1d100*/  @!P0 ST.E.64 [R2.64], R88 ;  /* 0x0000005802008985 */ /* 0x0009e8000c101b0a */
[----:B------:R-:W3:Y:S01]  /*1d110*/  LDL R13, [R1+0xec] ;  /* 0x0000ec00010d7983 */ /* 0x000ee20000100800 */
[----:B-----5:R-:W-:-:S02]  /*1d120*/  ISETP.GE.AND P3, PT, R22, c[0x0][0x3c8], PT ;  /* 0x0000f20016007a0c */ /* 0x020fc40003f66270 */
[----:B-1----:R-:W-:-:S11]  /*1d130*/  @!P6 LEA R8, P5, R15, R0, 0x2 ;  /* 0x000000000f08e211 */ /* 0x002fd600078a10ff */
[----:B------:R-:W-:-:S04]  /*1d140*/  @!P3 LEA R10, P0, R22, R0, 0x2 ;  /* 0x00000000160ab211 */ /* 0x000fc800078010ff */
[-C--:B------:R-:W-:Y:S02]  /*1d150*/  @!P3 LEA.HI.X R11, R22, R4.reuse, R26, 0x2, P0 ;  /* 0x00000004160bb211 */ /* 0x080fe400000f141a */
[----:B------:R-:W5:Y:S01]  /*1d160*/  LDL R26, [R1+0x174] ;  /* 0x00017400011a7983 */ /* 0x000f620000100800 */
[----:B----4-:R-:W-:-:S03]  /*1d170*/  @!P6 LEA.HI.X R9, R15, R4, R24, 0x2, P5 ;  /* 0x000000040f09e211 */ /* 0x010fc600028f1418 */
[----:B------:R-:W4:Y:S01]  /*1d180*/  LDL R15, [R1+0x170] ;  /* 0x00017000010f7983 */ /* 0x000f220000100800 */
[----:B------:R-:W-:-:S03]  /*1d190*/  @!P4 LEA R2, P3, R18, R0, 0x2 ;  /* 0x000000001202c211 */ /* 0x000fc600078610ff */
[----:B------:R-:W4:Y:S01]  /*1d1a0*/  LDL R24, [R1+0x16c] ;  /* 0x00016c0001187983 */ /* 0x000f220000100800 */
[----:B------:R-:W-:Y:S02]  /*1d1b0*/  ISETP.GE.AND P5, PT, R22, c[0x0][0x3c8], PT ;  /* 0x0000f20016007a0c */ /* 0x000fe40003fa6270 */
[----:B------:R-:W-:Y:S01]  /*1d1c0*/  @!P4 LEA.HI.X R3, R18, R4, R20, 0x2, P3 ;  /* 0x000000041203c211 */ /* 0x000fe200018f1414 */
[----:B------:R-:W4:Y:S04]  /*1d1d0*/  LDL R22, [R1+0x168] ;  /* 0x0001680001167983 */ /* 0x000f280000100800 */
[----:B------:R-:W4:Y:S04]  /*1d1e0*/  LDL R20, [R1+0x164] ;  /* 0x0001640001147983 */ /* 0x000f280000100800 */
[----:B------:R-:W4:Y:S01]  /*1d1f0*/  LDL R18, [R1+0x160] ;  /* 0x0001600001127983 */ /* 0x000f220000100800 */
[----:B------:R-:W-:-:S03]  /*1d200*/  ISETP.GE.AND P1, PT, R29, c[0x0][0x3c8], PT ;  /* 0x0000f2001d007a0c */ /* 0x000fc60003f26270 */
[----:B------:R-:W-:Y:S01]  /*1d210*/  @!P5 ST.E.64 [R10.64], R92 ;  /* 0x0000005c0a00d985 */ /* 0x000fe2000c101b0a */
[----:B------:R-:W-:-:S03]  /*1d220*/  ISETP.GE.AND P2, PT, R31, c[0x0][0x3c8], PT ;  /* 0x0000f2001f007a0c */ /* 0x000fc60003f46270 */
[----:B------:R1:W-:Y:S04]  /*1d230*/  @!P6 ST.E.64 [R8.64], R96 ;  /* 0x000000600800e985 */ /* 0x0003e8000c101b0a */
[----:B------:R1:W-:Y:S01]  /*1d240*/  @!P4 ST.E.64 [R2.64], R100 ;  /* 0x000000640200c985 */ /* 0x0003e2000c101b0a */
[----:B------:R-:W-:Y:S02]  /*1d250*/  ISETP.GE.AND P0, PT, R27, c[0x0][0x3c8], PT ;  /* 0x0000f2001b007a0c */ /* 0x000fe40003f06270 */
[----:B-1----:R-:W-:-:S03]  /*1d260*/  @!P1 LEA R8, P4, R29, R0, 0x2 ;  /* 0x000000001d089211 */ /* 0x002fc600078810ff */
[----:B------:R-:W-:Y:S02]  /*1d270*/  @!P2 LEA R10, P3, R31, R0, 0x2 ;  /* 0x000000001f0aa211 */ /* 0x000fe400078610ff */
[----:B------:R-:W-:Y:S02]  /*1d280*/  ISETP.GE.AND P5, PT, R25, c[0x0][0x3c8], PT ;  /* 0x0000f20019007a0c */ /* 0x000fe40003fa6270 */
[----:B------:R-:W-:-:S04]  /*1d290*/  @!P2 LEA.HI.X R11, R31, R4, R32, 0x2, P3 ;  /* 0x000000041f0ba211 */ /* 0x000fc800018f1420 */
[----:B------:R-:W-:Y:S02]  /*1d2a0*/  @!P0 LEA R2, P6, R27, R0, 0x2 ;  /* 0x000000001b028211 */ /* 0x000fe400078c10ff */
[----:B------:R-:W-:-:S04]  /*1d2b0*/  P2R R3, PR, RZ, 0x10 ;  /* 0x00000010ff037803 */ /* 0x000fc80000000000 */
[----:B------:R-:W-:Y:S02]  /*1d2c0*/  ISETP.NE.AND P3, PT, R3, RZ, PT ;  /* 0x000000ff0300720c */ /* 0x000fe40003f65270 */
[-C--:B------:R-:W-:Y:S02]  /*1d2d0*/  @!P0 LEA.HI.X R3, R27, R4.reuse, R28, 0x2, P6 ;  /* 0x000000041b038211 */ /* 0x080fe400030f141c */
[----:B------:R-:W-:Y:S01]  /*1d2e0*/  @!P1 LEA.HI.X R9, R29, R4, R30, 0x2, P3 ;  /* 0x000000041d099211 */ /* 0x000fe200018f141e */
[----:B------:R-:W-:Y:S01]  /*1d2f0*/  @!P2 ST.E.64 [R10.64], R104 ;  /* 0x000000680a00a985 */ /* 0x000fe2000c101b0a */
[----:B------:R-:W-:-:S03]  /*1d300*/  ISETP.GE.AND P3, PT, R23, c[0x0][0x3c8], PT ;  /* 0x0000f20017007a0c */ /* 0x000fc60003f66270 */
[----:B------:R1:W-:Y:S04]  /*1d310*/  @!P1 ST.E.64 [R8.64], R108 ;  /* 0x0000006c08009985 */ /* 0x0003e8000c101b0a */
[----:B------:R2:W-:Y:S01]  /*1d320*/  @!P0 ST.E.64 [R2.64], R112 ;  /* 0x0000007002008985 */ /* 0x0005e2000c101b0a */
[----:B-1----:R-:W-:Y:S02]  /*1d330*/  @!P5 LEA R8, P0, R25, R0, 0x2 ;  /* 0x000000001908d211 */ /* 0x002fe400078010ff */
[----:B--2---:R-:W-:-:S13]  /*1d340*/  ISETP.GE.AND P4, PT, R14, c[0x0][0x3c8], PT ;  /* 0x0000f2000e007a0c */ /* 0x004fda0003f86270 */
[----:B------:R-:W-:Y:S02]  /*1d350*/  @!P4 LEA R2, P6, R14, R0, 0x2 ;  /* 0x000000000e02c211 */ /* 0x000fe400078c10ff */
[----:B------:R-:W-:Y:S02]  /*1d360*/  ISETP.GE.AND P2, PT, R21, c[0x0][0x3c8], PT ;  /* 0x0000f20015007a0c */ /* 0x000fe40003f46270 */
[----:B---3--:R-:W-:Y:S02]  /*1d370*/  ISETP.GE.AND P1, PT, R19, c[0x0][0x3c8], PT ;  /* 0x0000f20013007a0c */ /* 0x008fe40003f26270 */
[----:B-----5:R-:W-:-:S05]  /*1d380*/  @!P5 LEA.HI.X R9, R25, R4, R26, 0x2, P0 ;  /* 0x000000041909d211 */ /* 0x020fca00000f141a */
[----:B------:R-:W-:Y:S01]  /*1d390*/  @!P5 ST.E.64 [R8.64], R116 ;  /* 0x000000740800d985 */ /* 0x000fe2000c101b0a */
[----:B----4-:R-:W-:Y:S02]  /*1d3a0*/  @!P4 LEA.HI.X R3, R14, R4, R15, 0x2, P6 ;  /* 0x000000040e03c211 */ /* 0x010fe400030f140f */
[-C--:B------:R-:W-:Y:S02]  /*1d3b0*/  @!P3 LEA R14, P5, R23, R0.reuse, 0x2 ;  /* 0x00000000170eb211 */ /* 0x080fe400078a10ff */
[----:B------:R-:W-:Y:S01]  /*1d3c0*/  ISETP.GE.AND P0, PT, R13, c[0x0][0x3c8], PT ;  /* 0x0000f2000d007a0c */ /* 0x000fe20003f06270 */
[----:B------:R1:W-:Y:S01]  /*1d3d0*/  @!P4 ST.E.64 [R2.64], R120 ;  /* 0x000000780200c985 */ /* 0x0003e2000c101b0a */
[----:B------:R-:W-:-:S04]  /*1d3e0*/  @!P2 LEA R10, P6, R21, R0, 0x2 ;  /* 0x00000000150aa211 */ /* 0x000fc800078c10ff */
[----:B------:R-:W-:-:S05]  /*1d3f0*/  @!P2 LEA.HI.X R11, R21, R4, R22, 0x2, P6 ;  /* 0x00000004150ba211 */ /* 0x000fca00030f1416 */
[----:B-1----:R-:W-:-:S04]  /*1d400*/  P2R R2, PR, RZ, 0x20 ;  /* 0x00000020ff027803 */ /* 0x002fc80000000000 */
[----:B------:R-:W-:Y:S02]  /*1d410*/  ISETP.NE.AND P4, PT, R2, RZ, PT ;  /* 0x000000ff0200720c */ /* 0x000fe40003f85270 */
[----:B------:R-:W-:Y:S02]  /*1d420*/  @!P1 LEA R8, P5, R19, R0, 0x2 ;  /* 0x0000000013089211 */ /* 0x000fe400078a10ff */
[----:B------:R-:W-:Y:S02]  /*1d430*/  @!P3 LEA.HI.X R15, R23, R4, R24, 0x2, P4 ;  /* 0x00000004170fb211 */ /* 0x000fe400020f1418 */
[----:B------:R-:W-:Y:S02]  /*1d440*/  @!P0 LEA R2, P4, R13, R0, 0x2 ;  /* 0x000000000d028211 */ /* 0x000fe400078810ff */
[-C--:B------:R-:W-:Y:S02]  /*1d450*/  @!P1 LEA.HI.X R9, R19, R4.reuse, R20, 0x2, P5 ;  /* 0x0000000413099211 */ /* 0x080fe400028f1414 */
[----:B------:R-:W-:Y:S01]  /*1d460*/  @!P0 LEA.HI.X R3, R13, R4, R18, 0x2, P4 ;  /* 0x000000040d038211 */ /* 0x000fe200020f1412 */
[----:B------:R1:W-:Y:S04]  /*1d470*/  @!P3 ST.E.64 [R14.64], R124 ;  /* 0x0000007c0e00b985 */ /* 0x0003e8000c101b0a */
[----:B------:R1:W-:Y:S04]  /*1d480*/  @!P2 ST.E.64 [R10.64], R128 ;  /* 0x000000800a00a985 */ /* 0x0003e8000c101b0a */
[----:B------:R1:W-:Y:S04]  /*1d490*/  @!P1 ST.E.64 [R8.64], R132 ;  /* 0x0000008408009985 */ /* 0x0003e8000c101b0a */
[----:B------:R1:W-:Y:S02]  /*1d4a0*/  @!P0 ST.E.64 [R2.64], R136 ;  /* 0x0000008802008985 */ /* 0x0003e4000c101b0a */
.L_x_2473:
[----:B------:R-:W-:Y:S05]  /*1d4b0*/  BSYNC B0 ;  /* 0x0000000000007941 */ /* 0x000fea0003800000 */
.L_x_2472:
[----:B------:R-:W-:Y:S05]  /*1d4c0*/  BRA.DIV ~URZ, `(.L_x_2474) ;  /* 0x00004ce27f007947 */ /* 0x000fea000b800000 */
[----:B--2---:R2:W1:Y:S04]  /*1d4d0*/  SHFL.IDX PT, R4, R5, 0x1, 0x1c1f ;  /* 0x003c1f0005047f89 */ /* 0x00446800000e0000 */
[----:B----4-:R2:W4:Y:S02]  /*1d4e0*/  SHFL.IDX PT, R0, R6, 0x1, 0x1c1f ;  /* 0x003c1f0006007f89 */ /* 0x01052400000e0000 */
.L_x_2568:
[----:B------:R-:W-:-:S13]  /*1d4f0*/  ISETP.GE.AND P0, PT, R16, R17, PT ;  /* 0x000000111000720c */ /* 0x000fda0003f06270 */
[----:B------:R-:W-:Y:S05]  /*1d500*/  @P0 BRA `(.L_x_2469) ;  /* 0x00001a5000000947 */ /* 0x000fea0003800000 */
[----:B-1----:R-:W5:Y:S04]  /*1d510*/  LDL R8, [R1+0x158] ;  /* 0x0001580001087983 */ /* 0x002f680000100800 */
[----:B--23--:R-:W2:Y:S04]  /*1d520*/  LDL R6, [R1+0x154] ;  /* 0x0001540001067983 */ /* 0x00cea80000100800 */
[----:B------:R-:W3:Y:S04]  /*1d530*/  LDL R23, [R1+0x150] ;  /* 0x0001500001177983 */ /* 0x000ee80000100800 */
        /* <DEDUP_REMOVED lines=25> */
[C---:B------:R-:W-:Y:S02]  /*1d6d0*/  @!P2 LEA R10, P3, R6.reuse, R0, 0x2 ;  /* 0x00000000060aa211 */ /* 0x040fe400078610ff */
        /* <DEDUP_REMOVED lines=181> */
.L_x_2454:
[----:B------:R-:W2:Y:S01]  /*1e230*/  LDL R8, [R1+0xac] ;  /* 0x0000ac0001087983 */ /* 0x000ea20000100800 */
[----:B------:R-:W-:Y:S02]  /*1e240*/  ISETP.NE.U32.AND P0, PT, RZ, c[0x0][0x508], PT ;  /* 0x00014200ff007a0c */ /* 0x000fe40003f05070 */
[----:B------:R-:W-:Y:S01]  /*1e250*/  ISETP.NE.U32.AND P2, PT, RZ, c[0x0][0x500], PT ;  /* 0x00014000ff007a0c */ /* 0x000fe20003f45070 */
[----:B------:R-:W4:Y:S01]  /*1e260*/  LDL.LU R6, [R1+0xb0] ;  /* 0x0000b00001067983 */ /* 0x000f220000300800 */
[----:B------:R-:W-:Y:S02]  /*1e270*/  ISETP.NE.AND.EX P0, PT, RZ, c[0x0][0x50c], PT, P0 ;  /* 0x00014300ff007a0c */ /* 0x000fe40003f05300 */
[----:B------:R-:W-:Y:S01]  /*1e280*/  ISETP.NE.AND.EX P2, PT, RZ, c[0x0][0x504], PT, P2 ;  /* 0x00014100ff007a0c */ /* 0x000fe20003f45320 */
[----:B------:R-:W-:Y:S02]  /*1e290*/  IMAD.MOV.U32 R4, RZ, RZ, 0x4 ;  /* 0x00000004ff047424 */ /* 0x000fe400078e00ff */
[----:B------:R-:W-:-:S02]  /*1e2a0*/  IMAD.MOV.U32 R21, RZ, RZ, c[0x0][0x388] ;  /* 0x0000e200ff157624 */ /* 0x000fc400078e00ff */
[----:B------:R-:W-:Y:S02]  /*1e2b0*/  IMAD.MOV.U32 R0, RZ, RZ, RZ ;  /* 0x000000ffff007224 */ /* 0x000fe400078e00ff */
[----:B--2---:R-:W-:-:S04]  /*1e2c0*/  IMAD.WIDE R2, R8, R4, c[0x0][0x500] ;  /* 0x0001400008027625 */ /* 0x004fc800078e0204 */
[----:B------:R-:W-:Y:S02]  /*1e2d0*/  @P0 IMAD.WIDE R4, R8, R4, c[0x0][0x508] ;  /* 0x0001420008040625 */ /* 0x000fe400078e0204 */
[----:B------:R2:W5:Y:S04]  /*1e2e0*/  @P2 LDG.E R0, [R2.64] ;  /* 0x0000000a02002981 */ /* 0x000568000c1e1900 */
[----:B------:R2:W5:Y:S01]  /*1e2f0*/  @P0 LDG.E R21, [R4.64] ;  /* 0x0000000a04150981 */ /* 0x000562000c1e1900 */
[----:B----4-:R-:W-:-:S04]  /*1e300*/  ISETP.NE.AND P1, PT, R6, RZ, PT ;  /* 0x000000ff0600720c */ /* 0x010fc80003f25270 */
[----:B------:R-:W-:Y:S01]  /*1e310*/  SEL R22, R6, c[0x0][0x3d4], P1 ;  /* 0x0000f50006167a07 */ /* 0x000fe20000800000 */
[----:B------:R-:W-:Y:S05]  /*1e320*/  @P0 BRA `(.L_x_2475) ;  /* 0x0000004000000947 */ /* 0x000fea0003800000 */
[----:B------:R-:W-:Y:S05]  /*1e330*/  @!P2 BRA `(.L_x_2475) ;  /* 0x000000300000a947 */ /* 0x000fea0003800000 */
[----:B--2---:R2:W4:Y:S04]  /*1e340*/  LDG.E R4, [R2.64] ;  /* 0x0000000a02047981 */ /* 0x004528000c1e1900 */
[----:B--2---:R-:W4:Y:S02]  /*1e350*/  LDG.E R2, [R2.64+0x4] ;  /* 0x0000040a02027981 */ /* 0x004f24000c1e1900 */
[----:B----45:R-:W-:Y:S02]  /*1e360*/  IADD3 R21, -R4, R2, RZ ;  /* 0x0000000204157210 */ /* 0x030fe40007ffe1ff */
.L_x_2475:
[----:B--2---:R-:W2:Y:S01]  /*1e370*/  LDL.LU R3, [R1+0xa8] ;  /* 0x0000a80001037983 */ /* 0x004ea20000300800 */
[----:B------:R-:W-:Y:S01]  /*1e380*/  SHF.R.S32.HI R2, RZ, 0x1f, R8 ;  /* 0x0000001fff027819 */ /* 0x000fe20000011408 */
[----:B------:R-:W-:Y:S01]  /*1e390*/  BSSY B0, `(.L_x_2476) ;  /* 0x0000039000007945 */ /* 0x000fe20003800000 */
[----:B-----5:R-:W-:Y:S01]  /*1e3a0*/  SHF.R.S32.HI R20, RZ, 0x1f, R0 ;  /* 0x0000001fff147819 */ /* 0x020fe20000011400 */
[----:B------:R-:W4:Y:S01]  /*1e3b0*/  S2R R4, SR_TID.X ;  /* 0x0000000000047919 */ /* 0x000f220000002100 */
[----:B------:R-:W-:-:S02]  /*1e3c0*/  SEL R13, R8, RZ, !P2 ;  /* 0x000000ff080d7207 */ /* 0x000fc40005000000 */
[----:B------:R-:W-:Y:S02]  /*1e3d0*/  SEL R23, R2, RZ, !P2 ;  /* 0x000000ff02177207 */ /* 0x000fe40005000000 */
[----:B----4-:R-:W-:Y:S02]  /*1e3e0*/  ISETP.GT.AND P0, PT, R4, 0x7f, PT ;  /* 0x0000007f0400780c */ /* 0x010fe40003f04270 */
        /* <DEDUP_REMOVED lines=11> */
[----:B------:R4:W5:Y:S08]  /*1e4a0*/  LDC.64 R10, c[0x0][R2+0x170] ;  /* 0x00005c00020a7b82 */ /* 0x0009700000000a00 */
[----:B------:R4:W1:Y:S08]  /*1e4b0*/  LDC.64 R8, c[0x0][R2+0x168] ;  /* 0x00005a0002087b82 */ /* 0x0008700000000a00 */
[----:B------:R4:W3:Y:S08]  /*1e4c0*/  LDC.64 R16, c[0x0][R2+0x178] ;  /* 0x00005e0002107b82 */ /* 0x0008f00000000a00 */
[----:B------:R4:W2:Y:S02]  /*1e4d0*/  LDC.64 R14, c[0x0][R2+0x160] ;  /* 0x00005800020e7b82 */ /* 0x0008a40000000a00 */
[----:B----4-:R-:W-:-:S02]  /*1e4e0*/  IMAD.MOV.U32 R2, RZ, RZ, c[0x0][0x4e8] ;  /* 0x00013a00ff027624 */ /* 0x010fc400078e00ff */
[-C--:B-----5:R-:W-:Y:S02]  /*1e4f0*/  IMAD R3, R11, R13.reuse, RZ ;  /* 0x0000000d0b037224 */ /* 0x0a0fe400078e02ff */
[----:B------:R-:W-:Y:S01]  /*1e500*/  IMAD.WIDE.U32 R4, R10, R13, RZ ;  /* 0x0000000d0a047225 */ /* 0x000fe200078e00ff */
[----:B------:R-:W-:Y:S02]  /*1e510*/  ISETP.NE.AND P0, PT, R2, 0x1, PT ;  /* 0x000000010200780c */ /* 0x000fe40003f05270 */
[----:B------:R-:W-:Y:S01]  /*1e520*/  MOV R2, R18 ;  /* 0x0000001200027202 */ /* 0x000fe20000000f00 */
[----:B------:R-:W-:Y:S02]  /*1e530*/  IMAD R10, R10, R23, R3 ;  /* 0x000000170a0a7224 */ /* 0x000fe400078e0203 */
[-C--:B-1----:R-:W-:Y:S02]  /*1e540*/  IMAD R11, R9, R6.reuse, RZ ;  /* 0x00000006090b7224 */ /* 0x082fe400078e02ff */
[----:B------:R-:W-:-:S04]  /*1e550*/  IMAD.WIDE.U32 R8, R8, R6, RZ ;  /* 0x0000000608087225 */ /* 0x000fc800078e00ff */
[----:B------:R-:W-:Y:S01]  /*1e560*/  IMAD.IADD R11, R9, 0x1, R11 ;  /* 0x00000001090b7824 */ /* 0x000fe200078e020b */
[----:B------:R-:W-:Y:S01]  /*1e570*/  IADD3 R9, R5, R10, RZ ;  /* 0x0000000a05097210 */ /* 0x000fe20007ffe0ff */
[----:B------:R-:W-:-:S05]  /*1e580*/  @P0 IMAD.HI.U32 R19, R18, c[0x0][0x4ec], RZ ;  /* 0x00013b0012130a27 */ /* 0x000fca00078e00ff */
[----:B------:R-:W-:Y:S02]  /*1e590*/  @P0 SHF.R.U32.HI R2, RZ, c[0x0][0x4f0], R19 ;  /* 0x00013c00ff020a19 */ /* 0x000fe40000011613 */
[----:B------:R-:W-:-:S03]  /*1e5a0*/  IADD3 R19, P1, P0, R4, R8, R0 ;  /* 0x0000000804137210 */ /* 0x000fc6000783e000 */
[----:B------:R-:W-:Y:S01]  /*1e5b0*/  IMAD.MOV R8, RZ, RZ, -R2 ;  /* 0x000000ffff087224 */ /* 0x000fe200078e0a02 */
[----:B------:R-:W-:Y:S02]  /*1e5c0*/  IADD3.X R11, R9, R11, R20, P1, P0 ;  /* 0x0000000b090b7210 */ /* 0x000fe40000fe0414 */
[----:B--2---:R-:W-:-:S05]  /*1e5d0*/  SEL R3, R24, RZ, P2 ;  /* 0x000000ff18037207 */ /* 0x004fca0001000000 */
[-C--:B---3--:R-:W-:Y:S02]  /*1e5e0*/  IMAD R10, R17, R3.reuse, RZ ;  /* 0x00000003110a7224 */ /* 0x088fe400078e02ff */
[----:B------:R-:W-:-:S04]  /*1e5f0*/  IMAD.WIDE.U32 R4, R16, R3, RZ ;  /* 0x0000000310047225 */ /* 0x000fc800078e00ff */
[----:B------:R-:W-:Y:S01]  /*1e600*/  IMAD R3, R8, c[0x0][0x4e8], R18 ;  /* 0x00013a0008037a24 */ /* 0x000fe200078e0212 */
[----:B------:R-:W-:Y:S02]  /*1e610*/  IADD3 R9, R5, R10, RZ ;  /* 0x0000000a05097210 */ /* 0x000fe40007ffe0ff */
[----:B------:R-:W-:Y:S02]  /*1e620*/  IADD3 R4, P1, P0, R2, R19, R4 ;  /* 0x0000001302047210 */ /* 0x000fe4000783e004 */
[----:B------:R-:W-:Y:S01]  /*1e630*/  SHF.R.S32.HI R5, RZ, 0x1f, R2 ;  /* 0x0000001fff057819 */ /* 0x000fe20000011402 */
[----:B------:R-:W-:Y:S01]  /*1e640*/  IMAD R2, R15, R3, RZ ;  /* 0x000000030f027224 */ /* 0x000fe200078e02ff */
[----:B------:R-:W-:Y:S02]  /*1e650*/  SHF.R.S32.HI R8, RZ, 0x1f, R3 ;  /* 0x0000001fff087819 */ /* 0x000fe40000011403 */
[----:B------:R-:W-:Y:S01]  /*1e660*/  IADD3.X R5, R5, R11, R9, P1, P0 ;  /* 0x0000000b05057210 */ /* 0x000fe20000fe0409 */
[----:B------:R-:W-:-:S02]  /*1e670*/  IMAD.MOV.U32 R9, RZ, RZ, c[0x0][0x4a8] ;  /* 0x00012a00ff097624 */ /* 0x000fc400078e00ff */
        /* <DEDUP_REMOVED lines=10> */
.L_x_2477:
[----:B------:R-:W-:Y:S05]  /*1e720*/  BSYNC B0 ;  /* 0x0000000000007941 */ /* 0x000fea0003800000 */
.L_x_2476:
[----:B------:R-:W-:-:S13]  /*1e730*/  ISETP.GT.AND P0, PT, R22, 0x1, PT ;  /* 0x000000011600780c */ /* 0x000fda0003f04270 */
[----:B------:R-:W-:Y:S05]  /*1e740*/  @P0 BRA `(.L_x_2469) ;  /* 0x0000081000000947 */ /* 0x000fea0003800000 */
[----:B------:R-:W2:Y:S01]  /*1e750*/  LDL.LU R9, [R1+0xa0] ;  /* 0x0000a00001097983 */ /* 0x000ea20000300800 */
[----:B-1----:R-:W-:Y:S01]  /*1e760*/  MOV R2, c[0x0][0x4e8] ;  /* 0x00013a0000027a02 */ /* 0x002fe20000000f00 */
[----:B------:R-:W-:Y:S02]  /*1e770*/  IMAD R4, R20, c[0x0][0x3a0], RZ ;  /* 0x0000e80014047a24 */ /* 0x000fe400078e02ff */
[----:B------:R-:W-:Y:S01]  /*1e780*/  IMAD R5, R23, c[0x0][0x3f0], RZ ;  /* 0x0000fc0017057a24 */ /* 0x000fe200078e02ff */
[----:B------:R-:W-:Y:S01]  /*1e790*/  ISETP.NE.AND P0, PT, R2, 0x1, PT ;  /* 0x000000010200780c */ /* 0x000fe20003f05270 */
[----:B------:R-:W-:-:S04]  /*1e7a0*/  IMAD.WIDE.U32 R2, R0, c[0x0][0x3a0], RZ ;  /* 0x0000e80000027a25 */ /* 0x000fc800078e00ff */
[----:B------:R-:W-:Y:S01]  /*1e7b0*/  IMAD R0, R0, c[0x0][0x3a4], R4 ;  /* 0x0000e90000007a24 */ /* 0x000fe200078e0204 */
[----:B------:R-:W-:-:S04]  /*1e7c0*/  LEA R4, R146, R145, 0x5 ;  /* 0x0000009192047211 */ /* 0x000fc800078e28ff */
[----:B------:R-:W-:-:S05]  /*1e7d0*/  IADD3 R3, R3, R0, RZ ;  /* 0x0000000003037210 */ /* 0x000fca0007ffe0ff */
[----:B------:R-:W-:-:S04]  /*1e7e0*/  IMAD.WIDE.U32 R2, R6, c[0x0][0x3e8], R2 ;  /* 0x0000fa0006027a25 */ /* 0x000fc800078e0002 */
[----:B------:R-:W-:-:S04]  /*1e7f0*/  IMAD R3, R6, c[0x0][0x3ec], R3 ;  /* 0x0000fb0006037a24 */ /* 0x000fc800078e0203 */
[----:B------:R-:W-:Y:S01]  /*1e800*/  IMAD.WIDE.U32 R2, R13, c[0x0][0x3f0], R2 ;  /* 0x0000fc000d027a25 */ /* 0x000fe200078e0002 */
[----:B--2---:R-:W-:-:S04]  /*1e810*/  IADD3 R4, R9, R4, RZ ;  /* 0x0000000409047210 */ /* 0x004fc80007ffe0ff */
[----:B------:R-:W-:Y:S01]  /*1e820*/  MOV R0, R4 ;  /* 0x0000000400007202 */ /* 0x000fe20000000f00 */
[----:B------:R-:W-:-:S05]  /*1e830*/  @P0 IMAD.HI.U32 R8, R4, c[0x0][0x4ec], RZ ;  /* 0x00013b0004080a27 */ /* 0x000fca00078e00ff */
[----:B------:R-:W-:Y:S01]  /*1e840*/  @P0 SHF.R.U32.HI R0, RZ, c[0x0][0x4f0], R8 ;  /* 0x00013c00ff000a19 */ /* 0x000fe20000011608 */
[----:B------:R-:W-:Y:S01]  /*1e850*/  IMAD R8, R13, c[0x0][0x3f4], R5 ;  /* 0x0000fd000d087a24 */ /* 0x000fe200078e0205 */
[----:B------:R-:W-:Y:S02]  /*1e860*/  IADD3 R13, R145, R9, RZ ;  /* 0x00000009910d7210 */ /* 0x000fe40007ffe0ff */
[----:B------:R-:W-:Y:S02]  /*1e870*/  SHF.R.S32.HI R6, RZ, 0x1f, R0 ;  /* 0x0000001fff067819 */ /* 0x000fe40000011400 */
[----:B------:R-:W-:Y:S02]  /*1e880*/  IADD3 R5, -R0, RZ, RZ ;  /* 0x000000ff00057210 */ /* 0x000fe40007ffe1ff */
[----:B------:R-:W-:Y:S01]  /*1e890*/  IADD3 R3, R3, R8, RZ ;  /* 0x0000000803037210 */ /* 0x000fe20007ffe0ff */
[----:B------:R-:W-:Y:S02]  /*1e8a0*/  IMAD R6, R6, c[0x0][0x3e0], RZ ;  /* 0x0000f80006067a24 */ /* 0x000fe400078e02ff */
[----:B------:R-:W-:-:S02]  /*1e8b0*/  IMAD R4, R5, c[0x0][0x4e8], R4 ;  /* 0x00013a0005047a24 */ /* 0x000fc400078e0204 */
        /* <DEDUP_REMOVED lines=12> */
.L_x_2569:
[----:B------:R-:W-:Y:S05]  /*1e980*/  BRA.DIV ~URZ, `(.L_x_2479) ;  /* 0x000039627f007947 */ /* 0x000fea000b800000 */
[----:B------:R4:W1:Y:S02]  /*1e990*/  SHFL.IDX PT, R0, R16, RZ, 0x181f ;  /* 0x00181fff10007589 */ /* 0x00086400000e0000 */
.L_x_2570:
        /* <DEDUP_REMOVED lines=20> */
.L_x_2481:
[----:B------:R-:W-:Y:S05]  /*1eae0*/  BSYNC B0 ;  /* 0x0000000000007941 */ /* 0x000fea0003800000 */
.L_x_2480:
[----:B------:R-:W-:Y:S05]  /*1eaf0*/  BRA.DIV ~URZ, `(.L_x_2482) ;  /* 0x000038627f007947 */ /* 0x000fea000b800000 */
[----:B--2---:R2:W3:Y:S04]  /*1eb00*/  SHFL.IDX PT, R4, R5, 0x1, 0x181f ;  /* 0x00381f0005047f89 */ /* 0x0044e800000e0000 */
[----:B-1----:R2:W1:Y:S02]  /*1eb10*/  SHFL.IDX PT, R0, R16, 0x1, 0x181f ;  /* 0x00381f0010007f89 */ /* 0x00246400000e0000 */
.L_x_2571:
        /* <DEDUP_REMOVED lines=20> */
.L_x_2484:
[----:B------:R-:W-:Y:S05]  /*1ec60*/  BSYNC B0 ;  /* 0x0000000000007941 */ /* 0x000fea0003800000 */
.L_x_2483:
[----:B------:R-:W-:Y:S05]  /*1ec70*/  BRA.DIV ~URZ, `(.L_x_2485) ;  /* 0x000037b27f007947 */ /* 0x000fea000b800000 */
[----:B---3--:R3:W2:Y:S02]  /*1ec80*/  SHFL.IDX PT, R4, R5, 0x2, 0x181f ;  /* 0x00581f0005047f89 */ /* 0x0086a400000e0000 */
.L_x_2572:
[----:B------:R-:W-:Y:S05]  /*1ec90*/  BRA.DIV ~URZ, `(.L_x_2486) ;  /* 0x000038027f007947 */ /* 0x000fea000b800000 */
[----:B-1----:R1:W3:Y:S02]  /*1eca0*/  SHFL.IDX PT, R0, R16, 0x2, 0x181f ;  /* 0x00581f0010007f89 */ /* 0x0022e400000e0000 */
.L_x_2573:
        /* <DEDUP_REMOVED lines=8> */
[-C--:B---3--:R-:W-:Y:S02]  /*1ed30*/  @!P3 LEA R14, P4, R140, R0.reuse, 0x1 ;  /* 0x000000008c0eb211 */ /* 0x088fe400078808ff */
        /* <DEDUP_REMOVED lines=11> */
.L_x_2488:
[----:B------:R-:W-:Y:S05]  /*1edf0*/  BSYNC B0 ;  /* 0x0000000000007941 */ /* 0x000fea0003800000 */
.L_x_2487:
[----:B------:R-:W-:Y:S05]  /*1ee00*/  BRA.DIV ~URZ, `(.L_x_2489) ;  /* 0x000037027f007947 */ /* 0x000fea000b800000 */
[----:B--2---:R2:W1:Y:S04]  /*1ee10*/  SHFL.IDX PT, R4, R5, 0x3, 0x181f ;  /* 0x00781f0005047f89 */ /* 0x00446800000e0000 */
[----:B---3--:R2:W3:Y:S02]  /*1ee20*/  SHFL.IDX PT, R0, R16, 0x3, 0x181f ;  /* 0x00781f0010007f89 */ /* 0x0084e400000e0000 */
.L_x_2574:
[----:B------:R-:W-:-:S04]  /*1ee30*/  IADD3 R13, R13, 0x60, RZ ;  /* 0x000000600d0d7810 */ /* 0x000fc80007ffe0ff */
        /* <DEDUP_REMOVED lines=18> */
.L_x_2469:
[----:B------:R-:W-:Y:S05]  /*1ef60*/  BSYNC B1 ;  /* 0x0000000000017941 */ /* 0x000fea0003800000 */
.L_x_2453:
[----:B-1----:R1:W5:Y:S01]  /*1ef70*/  LDL R11, [R1+0xac] ;  /* 0x0000ac00010b7983 */ /* 0x0023620000100800 */
[----:B------:R-:W-:-:S13]  /*1ef80*/  ISETP.NE.AND P0, PT, RZ, UR8, PT ;  /* 0x00000008ff007c0c */ /* 0x000fda000bf05270 */
[----:B------:R-:W-:Y:S01]  /*1ef90*/  @P0 WARPSYNC 0xffffffff ;  /* 0xffffffff00000948 */ /* 0x000fe20003800000 */
[----:B------:R-:W-:Y:S06]  /*1efa0*/  @P0 BAR.SYNC.DEFER_BLOCKING 0x5, 0x100 ;  /* 0x0144000000000b1d */ /* 0x000fec0000010000 */
[----:B-----5:R-:W5:Y:S02]  /*1efb0*/  @P0 LDS.128 R8, [0x20080] ;  /* 0x02008000ff080984 */ /* 0x020f640000000c00 */
[----:B-----5:R-:W-:Y:S01]  /*1efc0*/  IMAD.MOV.U32 R2, RZ, RZ, R8 ;  /* 0x000000ffff027224 */ /* 0x020fe200078e0008 */
[----:B---34-:R-:W-:Y:S01]  /*1efd0*/  MOV R0, R9 ;  /* 0x0000000900007202 */ /* 0x018fe20000000f00 */
[----:B------:R1:W-:Y:S04]  /*1efe0*/  @P0 STL.64 [R1+0xa8], R10 ;  /* 0x0000a80a01000387 */ /* 0x0003e80000100a00 */
[----:B------:R1:W-:Y:S04]  /*1eff0*/  @P0 STL [R1+0x15c], R0 ;  /* 0x00015c0001000387 */ /* 0x0003e80000100800 */
[----:B------:R1:W-:Y:S04]  /*1f000*/  @P0 STL [R1+0xd4], R2 ;  /* 0x0000d40201000387 */ /* 0x0003e80000100800 */
[----:B------:R-:W-:Y:S06]  /*1f010*/  @P0 BAR.ARV 0x4, 0x100 ;  /* 0x0104000000000b1d */ /* 0x000fec0000002000 */
[----:B------:R-:W-:Y:S05]  /*1f020*/  @P0 BRA `(.L_x_2490) ;  /* 0x0000106000000947 */ /* 0x000fea0003800000 */
[----:B-1----:R-:W1:Y:S01]  /*1f030*/  S2R R0, SR_TID.X ;  /* 0x0000000000007919 */ /* 0x002e620000002100 */
[----:B------:R-:W-:Y:S01]  /*1f040*/  IMAD.MOV.U32 R8, RZ, RZ, RZ ;  /* 0x000000ffff087224 */ /* 0x000fe200078e00ff */
[----:B-1----:R-:W-:-:S04]  /*1f050*/  LOP3.LUT R14, R0, 0x1f, RZ, 0xc0, !PT ;  /* 0x0000001f000e7812 */ /* 0x002fc800078ec0ff */
[----:B------:R-:W-:Y:S01]  /*1f060*/  ISETP.NE.AND P6, PT, R14, 0x1f, PT ;  /* 0x0000001f0e00780c */ /* 0x000fe20003fc5270 */
[----:B------:R-:W-:Y:S10]  /*1f070*/  BRA.DIV ~URZ, `(.L_x_2491) ;  /* 0x000035627f007947 */ /* 0x000ff4000b800000 */
[----:B------:R1:W3:Y:S02]  /*1f080*/  SHFL.IDX PT, R10, R147, RZ, 0x1f ;  /* 0x00001fff930a7589 */ /* 0x0002e400000e0000 */
.L_x_2575:
[----:B------:R-:W-:Y:S05]  /*1f090*/  BRA.DIV ~URZ, `(.L_x_2492) ;  /* 0x000035b27f007947 */ /* 0x000fea000b800000 */
[----:B------:R4:W1:Y:S02]  /*1f0a0*/  SHFL.IDX PT, R9, R147, 0x1, 0x1f ;  /* 0x00201f0093097f89 */ /* 0x00086400000e0000 */
.L_x_2576:
[----:B------:R-:W5:Y:S01]  /*1f0b0*/  LDL R0, [R1+0xac] ;  /* 0x0000ac0001007983 */ /* 0x000f620000100800 */
[----:B--2---:R-:W-:Y:S02]  /*1f0c0*/  IMAD.MOV.U32 R6, RZ, RZ, RZ ;  /* 0x000000ffff067224 */ /* 0x004fe400078e00ff */
[----:B-----5:R-:W-:-:S05]  /*1f0d0*/  IMAD.IADD R0, R0, 0x1, R14 ;  /* 0x0000000100007824 */ /* 0x020fca00078e020e */
[----:B------:R-:W-:-:S13]  /*1f0e0*/  ISETP.GE.OR P0, PT, R0, c[0x0][0x53c], !P6 ;  /* 0x00014f0000007a0c */ /* 0x000fda0007706670 */
[----:B------:R-:W-:Y:S01]  /*1f0f0*/  @!P0 MOV R2, 0x4 ;  /* 0x0000000400028802 */ /* 0x000fe20000000f00 */
[----:B------:R-:W-:-:S04]  /*1f100*/  @!P0 IMAD.MOV.U32 R4, RZ, RZ, 0x4 ;  /* 0x00000004ff048424 */ /* 0x000fc800078e00ff */
        /* <DEDUP_REMOVED lines=12> */
[----:B------:R2:W4:Y:S02]  /*1f1d0*/  SHFL.UP PT, R4, R0, 0x1, RZ ;  /* 0x0420000000047989 */ /* 0x00052400000e00ff */
.L_x_2577:
[----:B----4-:R-:W-:-:S04]  /*1f1e0*/  SEL R4, R4, RZ, P5 ;  /* 0x000000ff04047207 */ /* 0x010fc80002800000 */
[----:B--2---:R-:W-:Y:S01]  /*1f1f0*/  IADD3 R0, R0, R4, RZ ;  /* 0x0000000400007210 */ /* 0x004fe20007ffe0ff */
[----:B------:R-:W-:Y:S05]  /*1f200*/  BRA.DIV ~URZ, `(.L_x_2494) ;  /* 0x000034f27f007947 */ /* 0x000fea000b800000 */
        /* <DEDUP_REMOVED lines=12> */
[----:B------:R2:W4:Y:S02]  /*1f2d0*/  SHFL.IDX PT, R0, R4, 0x1f, 0x1f ;  /* 0x03e01f0004007f89 */ /* 0x00052400000e0000 */
.L_x_2578:
[----:B----4-:R-:W-:Y:S01]  /*1f2e0*/  IMAD R0, R0, c[0x0][0x538], RZ ;  /* 0x00014e0000007a24 */ /* 0x010fe200078e02ff */
[----:B------:R-:W-:Y:S04]  /*1f2f0*/  BSSY B1, `(.L_x_2495) ;  /* 0x00000cc000017945 */ /* 0x000fe80003800000 */
[----:B-1----:R-:W-:-:S04]  /*1f300*/  IADD3 R9, R0, R9, RZ ;  /* 0x0000000900097210 */ /* 0x002fc80007ffe0ff */
[----:B---3--:R-:W-:-:S13]  /*1f310*/  ISETP.GT.AND P0, PT, R9, R10, PT ;  /* 0x0000000a0900720c */ /* 0x008fda0003f04270 */
[----:B------:R-:W-:Y:S05]  /*1f320*/  @P0 BRA `(.L_x_2496) ;  /* 0x0000026000000947 */ /* 0x000fea0003800000 */
.L_x_2500:
[----:B------:R-:W3:Y:S02]  /*1f330*/  LDL.LU R0, [R1+0xac] ;  /* 0x0000ac0001007983 */ /* 0x000ee40000300800 */
[----:B---3--:R-:W-:-:S04]  /*1f340*/  IADD3 R0, R0, 0x1f, RZ ;  /* 0x0000001f00007810 */ /* 0x008fc80007ffe0ff */
[----:B------:R-:W-:-:S13]  /*1f350*/  ISETP.GE.AND P0, PT, R0, c[0x0][0x53c], PT ;  /* 0x00014f0000007a0c */ /* 0x000fda0003f06270 */
[----:B------:R-:W-:Y:S05]  /*1f360*/  @P0 BRA `(.L_x_2497) ;  /* 0x00000bf000000947 */ /* 0x000fea0003800000 */
[----:B------:R1:W-:Y:S01]  /*1f370*/  STL [R1+0xac], R0 ;  /* 0x0000ac0001007387 */ /* 0x0003e20000100800 */
[----:B------:R-:W-:Y:S02]  /*1f380*/  MOV R6, RZ ;  /* 0x000000ff00067202 */ /* 0x000fe40000000f00 */
[----:B------:R-:W-:Y:S02]  /*1f390*/  MOV R8, RZ ;  /* 0x000000ff00087202 */ /* 0x000fe40000000f00 */
[----:B-1----:R-:W-:-:S04]  /*1f3a0*/  IADD3 R0, R0, R14, RZ ;  /* 0x0000000e00007210 */ /* 0x002fc80007ffe0ff */
[----:B------:R-:W-:-:S13]  /*1f3b0*/  ISETP.GE.OR P0, PT, R0, c[0x0][0x53c], !P6 ;  /* 0x00014f0000007a0c */ /* 0x000fda0007706670 */
[----:B--2---:R-:W-:Y:S02]  /*1f3c0*/  @!P0 MOV R4, 0x4 ;  /* 0x0000000400048802 */ /* 0x004fe40000000f00 */
        /* <DEDUP_REMOVED lines=8> */
.L_x_2579:
        /* <DEDUP_REMOVED lines=16> */
.L_x_2580:
[----:B--2---:R-:W-:-:S05]  /*1f550*/  IMAD R0, R0, c[0x0][0x538], RZ ;  /* 0x00014e0000007a24 */ /* 0x004fca00078e02ff */
[----:B------:R-:W-:-:S04]  /*1f560*/  IADD3 R9, R0, R9, RZ ;  /* 0x0000000900097210 */ /* 0x000fc80007ffe0ff */
[----:B------:R-:W-:-:S13]  /*1f570*/  ISETP.GT.AND P0, PT, R9, R10, PT ;  /* 0x0000000a0900720c */ /* 0x000fda0003f04270 */
[----:B-1----:R-:W-:Y:S05]  /*1f580*/  @!P0 BRA `(.L_x_2500) ;  /* 0xfffffda000008947 */ /* 0x002fea000383ffff */
.L_x_2496:
[----:B------:R-:W-:-:S05]  /*1f590*/  IADD3 R9, -R0, R9, RZ ;  /* 0x0000000900097210 */ /* 0x000fca0007ffe1ff */
[----:B------:R-:W-:-:S05]  /*1f5a0*/  IMAD R0, R4, c[0x0][0x538], R9 ;  /* 0x00014e0004007a24 */ /* 0x000fca00078e0209 */
[----:B------:R-:W-:Y:S01]  /*1f5b0*/  ISETP.GT.AND P0, PT, R0, R10, PT ;  /* 0x0000000a0000720c */ /* 0x000fe20003f04270 */
[----:B------:R-:W-:-:S12]  /*1f5c0*/  BRA.DIV ~URZ, `(.L_x_2501) ;  /* 0x000034e27f007947 */ /* 0x000fd8000b800000 */
[----:B------:R-:W-:-:S03]  /*1f5d0*/  VOTE.ANY R5, PT, !P0 ;  /* 0x0000000000057806 */ /* 0x000fc600040e0100 */
.L_x_2581:
[----:B------:R-:W3:Y:S01]  /*1f5e0*/  LDL.LU R2, [R1+0xac] ;  /* 0x0000ac0001027983 */ /* 0x000ee20000300800 */
[----:B------:R-:W3:Y:S02]  /*1f5f0*/  POPC R0, R5 ;  /* 0x0000000500007309 */ /* 0x000ee40000000000 */
[----:B---3--:R-:W-:-:S05]  /*1f600*/  IADD3 R2, R0, R2, RZ ;  /* 0x0000000200027210 */ /* 0x008fca0007ffe0ff */
[----:B------:R1:W-:Y:S01]  /*1f610*/  STL [R1+0xac], R2 ;  /* 0x0000ac0201007387 */ /* 0x0003e20000100800 */
[----:B------:R-:W-:Y:S05]  /*1f620*/  BRA.DIV ~URZ, `(.L_x_2502) ;  /* 0x000034d27f007947 */ /* 0x000fea000b800000 */
[----:B------:R3:W4:Y:S04]  /*1f630*/  SHFL.IDX PT, R6, R6, R0, 0x1f ;  /* 0x00001f0006067589 */ /* 0x00072800000e0000 */
[----:B------:R3:W1:Y:S02]  /*1f640*/  SHFL.IDX PT, R8, R8, R0, 0x1f ;  /* 0x00001f0008087589 */ /* 0x00066400000e0000 */
.L_x_2582:
[----:B------:R-:W-:Y:S01]  /*1f650*/  ISETP.NE.AND P0, PT, R5, RZ, PT ;  /* 0x000000ff0500720c */ /* 0x000fe20003f05270 */
[----:B------:R-:W-:-:S12]  /*1f660*/  BSSY B0, `(.L_x_2503) ;  /* 0x0000005000007945 */ /* 0x000fd80003800000 */
[----:B------:R-:W-:Y:S05]  /*1f670*/  @!P0 BRA `(.L_x_2504) ;  /* 0x0000003000008947 */ /* 0x000fea0003800000 */
[----:B---3--:R-:W-:Y:S01]  /*1f680*/  IADD3 R0, R0, -0x1, RZ ;  /* 0xffffffff00007810 */ /* 0x008fe20007ffe0ff */
[----:B------:R-:W-:Y:S05]  /*1f690*/  BRA.DIV ~URZ, `(.L_x_2505) ;  /* 0x000035327f007947 */ /* 0x000fea000b800000 */
[----:B------:R3:W2:Y:S02]  /*1f6a0*/  SHFL.IDX PT, R11, R4, R0, 0x1f ;  /* 0x00001f00040b7589 */ /* 0x0006a400000e0000 */
.L_x_2504:
[----:B------:R-:W-:Y:S05]  /*1f6b0*/  BSYNC B0 ;  /* 0x0000000000007941 */ /* 0x000fea0003800000 */
.L_x_2503:
[----:B--23--:R-:W-:Y:S01]  /*1f6c0*/  IMAD R0, R11, c[0x0][0x538], R9 ;  /* 0x00014e000b007a24 */ /* 0x00cfe200078e0209 */
[----:B-1----:R-:W-:Y:S01]  /*1f6d0*/  ISETP.NE.AND P0, PT, R8, 0x1, PT ;  /* 0x000000010800780c */ /* 0x002fe20003f05270 */
[----:B------:R-:W-:Y:S03]  /*1f6e0*/  BSSY B0, `(.L_x_2506) ;  /* 0x0000083000007945 */ /* 0x000fe60003800000 */
[----:B------:R1:W-:Y:S01]  /*1f6f0*/  STL [R1+0xd4], R0 ;  /* 0x0000d40001007387 */ /* 0x0003e20000100800 */
[----:B------:R-:W-:-:S08]  /*1f700*/  IADD3 R9, -R0, R10, RZ ;  /* 0x0000000a00097210 */ /* 0x000fd00007ffe1ff */
[----:B------:R-:W-:Y:S05]  /*1f710*/  @!P0 BRA `(.L_x_2507) ;  /* 0x000003e000008947 */ /* 0x000fea0003800000 */
[----:B----4-:R-:W-:Y:S02]  /*1f720*/  IABS R4, R6 ;  /* 0x0000000600047213 */ /* 0x010fe40000000000 */
[----:B------:R-:W-:Y:S02]  /*1f730*/  IABS R5, R8 ;  /* 0x0000000800057213 */ /* 0x000fe40000000000 */
[----:B------:R-:W2:Y:S01]  /*1f740*/  I2F.RP R2, R4 ;  /* 0x0000000400027306 */ /* 0x000ea20000209400 */
[----:B------:R-:W-:-:S07]  /*1f750*/  IABS R11, R6 ;  /* 0x00000006000b7213 */ /* 0x000fce0000000000 */
[----:B------:R-:W-:Y:S08]  /*1f760*/  I2F.RP R13, R5 ;  /* 0x00000005000d7306 */ /* 0x000ff00000209400 */
[----:B--2---:R-:W2:Y:S02]  /*1f770*/  MUFU.RCP R2, R2 ;  /* 0x0000000200027308 */ /* 0x004ea40000001000 */
[----:B--2---:R-:W-:-:S06]  /*1f780*/  IADD3 R2, R2, 0xffffffe, RZ ;  /* 0x0ffffffe02027810 */ /* 0x004fcc0007ffe0ff */
[----:B------:R-:W2:Y:S02]  /*1f790*/  F2I.FTZ.U32.TRUNC.NTZ R3, R2 ;  /* 0x0000000200037305 */ /* 0x000ea4000021f000 */
[----:B-12---:R-:W-:Y:S02]  /*1f7a0*/  IMAD.MOV R0, RZ, RZ, -R3 ;  /* 0x000000ffff007224 */ /* 0x006fe400078e0a03 */
[----:B------:R-:W-:Y:S02]  /*1f7b0*/  IMAD.MOV.U32 R2, RZ, RZ, RZ ;  /* 0x000000ffff027224 */ /* 0x000fe400078e00ff */
[----:B------:R-:W-:Y:S01]  /*1f7c0*/  IMAD.MOV.U32 R10, RZ, RZ, R0 ;  /* 0x000000ffff0a7224 */ /* 0x000fe200078e0000 */
[----:B------:R-:W-:-:S03]  /*1f7d0*/  IABS R0, R9 ;  /* 0x0000000900007213 */ /* 0x000fc60000000000 */
[----:B------:R-:W-:-:S04]  /*1f7e0*/  IMAD R10, R10, R4, RZ ;  /* 0x000000040a0a7224 */ /* 0x000fc800078e02ff */
[----:B------:R-:W-:-:S04]  /*1f7f0*/  IMAD.HI.U32 R10, R3, R10, R2 ;  /* 0x0000000a030a7227 */ /* 0x000fc800078e0002 */
[----:B------:R-:W-:Y:S02]  /*1f800*/  IMAD.MOV.U32 R2, RZ, RZ, R0 ;  /* 0x000000ffff027224 */ /* 0x000fe400078e0000 */
[----:B------:R-:W-:-:S05]  /*1f810*/  IMAD.MOV R0, RZ, RZ, -R11 ;  /* 0x000000ffff007224 */ /* 0x000fca00078e0a0b */
[----:B------:R-:W-:Y:S01]  /*1f820*/  MOV R3, R0 ;  /* 0x0000000000037202 */ /* 0x000fe20000000f00 */
        /* <DEDUP_REMOVED lines=45> */
.L_x_2507:
[----:B-1----:R-:W2:Y:S01]  /*1fb00*/  LDL R0, [R1+0xac] ;  /* 0x0000ac0001007983 */ /* 0x002ea20000100800 */
[----:B------:R-:W-:-:S04]  /*1fb10*/  IMAD.MOV.U32 R4, RZ, RZ, 0x4 ;  /* 0x00000004ff047424 */ /* 0x000fc800078e00ff */
[----:B--2---:R-:W-:-:S06]  /*1fb20*/  IMAD.WIDE R4, R0, R4, c[0x0][0x590] ;  /* 0x0001640000047625 */ /* 0x004fcc00078e0204 */
[----:B------:R-:W2:Y:S01]  /*1fb30*/  LDG.E R4, [R4.64] ;  /* 0x0000000a04047981 */ /* 0x000ea2000c1e1900 */
[----:B------:R-:W-:Y:S01]  /*1fb40*/  IABS R8, R9 ;  /* 0x0000000900087213 */ /* 0x000fe20000000000 */
[----:B--2-4-:R-:W-:-:S05]  /*1fb50*/  IMAD R10, R4, R6, RZ ;  /* 0x00000006040a7224 */ /* 0x014fca00078e02ff */
[-C--:B------:R-:W-:Y:S02]  /*1fb60*/  IABS R5, R10.reuse ;  /* 0x0000000a00057213 */ /* 0x080fe40000000000 */
[----:B------:R-:W-:Y:S02]  /*1fb70*/  IABS R11, R10 ;  /* 0x0000000a000b7213 */ /* 0x000fe40000000000 */
[----:B------:R-:W1:Y:S08]  /*1fb80*/  I2F.RP R2, R5 ;  /* 0x0000000500027306 */ /* 0x000e700000209400 */
[----:B-1----:R-:W1:Y:S02]  /*1fb90*/  MUFU.RCP R2, R2 ;  /* 0x0000000200027308 */ /* 0x002e640000001000 */
[----:B-1----:R-:W-:-:S06]  /*1fba0*/  IADD3 R2, R2, 0xffffffe, RZ ;  /* 0x0ffffffe02027810 */ /* 0x002fcc0007ffe0ff */
[----:B------:R-:W1:Y:S02]  /*1fbb0*/  F2I.FTZ.U32.TRUNC.NTZ R3, R2 ;  /* 0x0000000200037305 */ /* 0x000e64000021f000 */
[----:B-1----:R-:W-:Y:S02]  /*1fbc0*/  IMAD.MOV R0, RZ, RZ, -R3 ;  /* 0x000000ffff007224 */ /* 0x002fe400078e0a03 */
[----:B------:R-:W-:Y:S02]  /*1fbd0*/  IMAD.MOV.U32 R2, RZ, RZ, RZ ;  /* 0x000000ffff027224 */ /* 0x000fe400078e00ff */
[----:B------:R-:W-:-:S04]  /*1fbe0*/  IMAD R0, R0, R5, RZ ;  /* 0x0000000500007224 */ /* 0x000fc800078e02ff */
        /* <DEDUP_REMOVED lines=12> */
[----:B------:R-:W-:-:S04]  /*1fcb0*/  IMAD.MOV.U32 R2, RZ, RZ, R0 ;  /* 0x000000ffff027224 */ /* 0x000fc800078e0000 */
[----:B------:R-:W-:Y:S01]  /*1fcc0*/  @!P1 IMAD.MOV R2, RZ, RZ, -R2 ;  /* 0x000000ffff029224 */ /* 0x000fe200078e0a02 */
[----:B------:R-:W-:-:S05]  /*1fcd0*/  @!P0 LOP3.LUT R2, RZ, R10, RZ, 0x33, !PT ;  /* 0x0000000aff028212 */ /* 0x000fca00078e33ff */
[----:B------:R-:W-:Y:S02]  /*1fce0*/  IMAD R11, R4, R2, RZ ;  /* 0x00000002040b7224 */ /* 0x000fe400078e02ff */
[----:B------:R-:W-:-:S03]  /*1fcf0*/  IMAD.MOV R2, RZ, RZ, -R2 ;  /* 0x000000ffff027224 */ /* 0x000fc600078e0a02 */
[----:B------:R-:W-:Y:S01]  /*1fd00*/  IADD3 R0, -R11, c[0x0][0x538], RZ ;  /* 0x00014e000b007a10 */ /* 0x000fe20007ffe1ff */
[----:B------:R-:W-:Y:S02]  /*1fd10*/  IMAD R9, R10, R2, R9 ;  /* 0x000000020a097224 */ /* 0x000fe400078e0209 */
[----:B------:R-:W-:Y:S01]  /*1fd20*/  IMAD.MOV.U32 R2, RZ, RZ, RZ ;  /* 0x000000ffff027224 */ /* 0x000fe200078e00ff */
[----:B------:R-:W-:-:S04]  /*1fd30*/  IMNMX R0, R4, R0, PT ;  /* 0x0000000004007217 */ /* 0x000fc80003800200 */
[-C--:B------:R-:W-:Y:S02]  /*1fd40*/  IABS R4, R0.reuse ;  /* 0x0000000000047213 */ /* 0x080fe40000000000 */
[----:B------:R-:W-:Y:S02]  /*1fd50*/  IABS R10, R0 ;  /* 0x00000000000a7213 */ /* 0x000fe40000000000 */
[----:B------:R-:W1:Y:S08]  /*1fd60*/  I2F.RP R3, R4 ;  /* 0x0000000400037306 */ /* 0x000e700000209400 */
[----:B-1----:R-:W1:Y:S02]  /*1fd70*/  MUFU.RCP R3, R3 ;  /* 0x0000000300037308 */ /* 0x002e640000001000 */
[----:B-1----:R-:W-:-:S06]  /*1fd80*/  IADD3 R3, R3, 0xffffffe, RZ ;  /* 0x0ffffffe03037810 */ /* 0x002fcc0007ffe0ff */
[----:B------:R-:W1:Y:S02]  /*1fd90*/  F2I.FTZ.U32.TRUNC.NTZ R3, R3 ;  /* 0x0000000300037305 */ /* 0x000e64000021f000 */
[----:B-1----:R-:W-:-:S05]  /*1fda0*/  IADD3 R5, RZ, -R3, RZ ;  /* 0x80000003ff057210 */ /* 0x002fca0007ffe0ff */
[----:B------:R-:W-:Y:S01]  /*1fdb0*/  IMAD.MOV.U32 R8, RZ, RZ, R5 ;  /* 0x000000ffff087224 */ /* 0x000fe200078e0005 */
        /* <DEDUP_REMOVED lines=21> */
.L_x_2508:
[----:B------:R-:W-:Y:S05]  /*1ff10*/  BSYNC B0 ;  /* 0x0000000000007941 */ /* 0x000fea0003800000 */
.L_x_2506:
[----:B------:R-:W-:-:S04]  /*1ff20*/  LOP3.LUT R2, RZ, R2, RZ, 0x33, !PT ;  /* 0x00000002ff027212 */ /* 0x000fc800078e33ff */
[----:B-1----:R-:W-:-:S05]  /*1ff30*/  IADD3 R0, R2, R6, RZ ;  /* 0x0000000602007210 */ /* 0x002fca0007ffe0ff */
[----:B------:R1:W-:Y:S01]  /*1ff40*/  STL [R1+0x15c], R0 ;  /* 0x00015c0001007387 */ /* 0x0003e20000100800 */
[----:B------:R-:W-:Y:S05]  /*1ff50*/  BRA `(.L_x_2509) ;  /* 0x0000005000007947 */ /* 0x000fea0003800000 */
.L_x_2497:
[----:B------:R-:W-:Y:S01]  /*1ff60*/  MOV R0, c[0x0][0x53c] ;  /* 0x00014f0000007a02 */ /* 0x000fe20000000f00 */
[----:B------:R1:W-:Y:S04]  /*1ff70*/  STL [R1+0xd4], R10 ;  /* 0x0000d40a01007387 */ /* 0x0003e80000100800 */
[----:B------:R1:W-:Y:S04]  /*1ff80*/  STL [R1+0x15c], RZ ;  /* 0x00015cff01007387 */ /* 0x0003e80000100800 */
[----:B------:R1:W-:Y:S04]  /*1ff90*/  STL [R1+0xa8], RZ ;  /* 0x0000a8ff01007387 */ /* 0x0003e80000100800 */
[----:B------:R1:W-:Y:S02]  /*1ffa0*/  STL [R1+0xac], R0 ;  /* 0x0000ac0001007387 */ /* 0x0003e40000100800 */
.L_x_2509:
[----:B------:R-:W-:Y:S05]  /*1ffb0*/  BSYNC B1 ;  /* 0x0000000000017941 */ /* 0x000fea0003800000 */
.L_x_2495:
[----:B-1----:R-:W3:Y:S04]  /*1ffc0*/  LDL R0, [R1+0xd4] ;  /* 0x0000d40001007983 */ /* 0x002ee80000100800 */
[----:B--2---:R-:W2:Y:S04]  /*1ffd0*/  LDL R4, [R1+0x15c] ;  /* 0x00015c0001047983 */ /* 0x004ea80000100800 */
[----:B------:R-:W4:Y:S04]  /*1ffe0*/  LDL R3, [R1+0xa8] ;  /* 0x0000a80001037983 */ /* 0x000f280000100800 */
[----:B------:R-:W5:Y:S01]  /*1fff0*/  LDL R2, [R1+0xac] ;  /* 0x0000ac0001027983 */ /* 0x000f620000100800 */
[----:B------:R-:W-:Y:S03]  /*20000*/  WARPSYNC 0xffffffff ;  /* 0xffffffff00007948 */ /* 0x000fe60003800000 */
[----:B------:R-:W-:Y:S01]  /*20010*/  BAR.SYNC.DEFER_BLOCKING 0x4, 0x100 ;  /* 0x0104000000007b1d */ /* 0x000fe20000010000 */
[----:B------:R-:W-:-:S02]  /*20020*/  ISETP.NE.AND P0, PT, R14, RZ, PT ;  /* 0x000000ff0e00720c */ /* 0x000fc40003f05270 */
[----:B---3--:R-:W-:Y:S01]  /*20030*/  MOV R8, R0 ;  /* 0x0000000000087202 */ /* 0x008fe20000000f00 */
[----:B--2---:R-:W-:Y:S02]  /*20040*/  IMAD.MOV.U32 R9, RZ, RZ, R4 ;  /* 0x000000ffff097224 */ /* 0x004fe400078e0004 */
[----:B----4-:R-:W-:Y:S01]  /*20050*/  IMAD.MOV.U32 R10, RZ, RZ, R3 ;  /* 0x000000ffff0a7224 */ /* 0x010fe200078e0003 */
[----:B-----5:R-:W-:-:S07]  /*20060*/  MOV R11, R2 ;  /* 0x00000002000b7202 */ /* 0x020fce0000000f00 */
[----:B------:R1:W-:Y:S04]  /*20070*/  @!P0 STS.128 [0x20080], R8 ;  /* 0x02008008ff008388 */ /* 0x0003e80000000c00 */
[----:B------:R-:W-:Y:S06]  /*20080*/  BAR.ARV 0x5, 0x100 ;  /* 0x0144000000007b1d */ /* 0x000fec0000002000 */
.L_x_2490:
[----:B-1----:R-:W3:Y:S02]  /*20090*/  LDL R0, [R1+0xac] ;  /* 0x0000ac0001007983 */ /* 0x002ee40000100800 */
[----:B---3--:R-:W-:-:S13]  /*200a0*/  ISETP.GE.AND P0, PT, R0, c[0x0][0x53c], PT ;  /* 0x00014f0000007a0c */ /* 0x008fda0003f06270 */
[----:B--2---:R-:W-:Y:S01]  /*200b0*/  @P0 CALL.REL.NOINC `(.L_x_2510) ;  /* 0x0000001000000944 */ /* 0x004fe20003c00000 */
[----:B------:R-:W-:Y:S05]  /*200c0*/  BRA `(.L_x_2511) ;  /* 0xfffe214000007947 */ /* 0x000fea000383ffff */
.L_x_2510:
[----:B------:R-:W-:Y:S05]  /*200d0*/  EXIT ;  /* 0x000000000000794d */ /* 0x000fea0003800000 */
.L_x_2266:
[----:B------:R-:W-:Y:S01]  /*200e0*/  IMAD.MOV.U32 R0, RZ, RZ, R5 ;  /* 0x000000ffff007224 */ /* 0x000fe200078e0005 */
[----:B------:R-:W-:Y:S02]  /*200f0*/  MOV R3, 0x1 ;  /* 0x0000000100037802 */ /* 0x000fe40000000f00 */
[----:B------:R-:W-:Y:S02]  /*20100*/  MOV R2, 0x20120 ;  /* 0x0002012000027802 */ /* 0x000fe40000000f00 */
[----:B------:R-:W-:Y:S05]  /*20110*/  CALL.REL.NOINC `($__internal_41_$__cuda_sm70_shflsync_up_p) ;  /* 0x0000d1c000007944 */ /* 0x000fea0003c00000 */
[----:B------:R-:W-:Y:S01]  /*20120*/  MOV R0, R4 ;  /* 0x0000000400007202 */ /* 0x000fe20000000f00 */
[----:B------:R-:W-:Y:S05]  /*20130*/  BRA `(.L_x_2512) ;  /* 0xfffe03a000007947 */ /* 0x000fea000383ffff */
.L_x_2267:
[----:B------:R-:W-:Y:S01]  /*20140*/  IMAD.MOV.U32 R0, RZ, RZ, R5 ;  /* 0x000000ffff007224 */ /* 0x000fe200078e0005 */
[----:B------:R-:W-:Y:S02]  /*20150*/  MOV R3, 0x2 ;  /* 0x0000000200037802 */ /* 0x000fe40000000f00 */
[----:B------:R-:W-:Y:S02]  /*20160*/  MOV R2, 0x20180 ;  /* 0x0002018000027802 */ /* 0x000fe40000000f00 */
[----:B------:R-:W-:Y:S05]  /*20170*/  CALL.REL.NOINC `($__internal_41_$__cuda_sm70_shflsync_up_p) ;  /* 0x0000d16000007944 */ /* 0x000fea0003c00000 */
[----:B------:R-:W-:Y:S01]  /*20180*/  SEL R4, R4, RZ, P4 ;  /* 0x000000ff04047207 */ /* 0x000fe20002000000 */
[----:B------:R-:W-:Y:S01]  /*20190*/  IMAD.MOV.U32 R3, RZ, RZ, 0x4 ;  /* 0x00000004ff037424 */ /* 0x000fe200078e00ff */
[----:B------:R-:W-:-:S03]  /*201a0*/  MOV R2, 0x201d0 ;  /* 0x000201d000027802 */ /* 0x000fc60000000f00 */
[----:B------:R-:W-:Y:S02]  /*201b0*/  IMAD.IADD R0, R5, 0x1, R4 ;  /* 0x0000000105007824 */ /* 0x000fe400078e0204 */
        /* <DEDUP_REMOVED lines=13> */
[----:B------:R-:W-:Y:S02]  /*20290*/  MOV R236, 0x1f ;  /* 0x0000001f00ec7802 */ /* 0x000fe40000000f00 */
[----:B------:R-:W-:Y:S01]  /*202a0*/  MOV R3, 0x202e0 ;  /* 0x000202e000037802 */ /* 0x000fe20000000f00 */
[----:B------:R-:W-:-:S04]  /*202b0*/  IMAD.IADD R4, R0, 0x1, R4 ;  /* 0x0000000100047824 */ /* 0x000fc800078e0204 */
[----:B------:R-:W-:Y:S02]  /*202c0*/  IMAD.MOV.U32 R235, RZ, RZ, R4 ;  /* 0x000000ffffeb7224 */ /* 0x000fe400078e0004 */
[----:B------:R-:W-:Y:S05]  /*202d0*/  CALL.REL.NOINC `($__internal_40_$__cuda_sm70_shflsync_idx_p) ;  /* 0x0000cfa000007944 */ /* 0x000fea0003c00000 */
[----:B------:R-:W-:Y:S01]  /*202e0*/  MOV R0, R237 ;  /* 0x000000ed00007202 */ /* 0x000fe20000000f00 */
[----:B------:R-:W-:Y:S05]  /*202f0*/  BRA `(.L_x_2513) ;  /* 0xfffe02e000007947 */ /* 0x000fea000383ffff */
.L_x_2269:
[----:B------:R-:W-:Y:S02]  /*20300*/  SEL R0, RZ, 0x1, P0 ;  /* 0x00000001ff007807 */ /* 0x000fe40000000000 */
[----:B------:R-:W-:Y:S02]  /*20310*/  MOV R2, 0x20330 ;  /* 0x0002033000027802 */ /* 0x000fe40000000f00 */
[----:B------:R-:W-:Y:S05]  /*20320*/  CALL.REL.NOINC `($__internal_42_$__cuda_sm70_votesync_ballot) ;  /* 0x0000d01000007944 */ /* 0x000fea0003c00000 */
[----:B------:R-:W-:Y:S01]  /*20330*/  MOV R7, R0 ;  /* 0x0000000000077202 */ /* 0x000fe20000000f00 */
[----:B------:R-:W-:Y:S05]  /*20340*/  BRA `(.L_x_2514) ;  /* 0xfffe032000007947 */ /* 0x000fea000383ffff */
.L_x_2270:
[----:B------:R-:W-:Y:S01]  /*20350*/  IMAD.MOV.U32 R235, RZ, RZ, R9 ;  /* 0x000000ffffeb7224 */ /* 0x000fe200078e0009 */
[----:B-1----:R-:W-:Y:S01]  /*20360*/  MOV R2, R0 ;  /* 0x0000000000027202 */ /* 0x002fe20000000f00 */
[----:B------:R-:W-:Y:S01]  /*20370*/  IMAD.MOV.U32 R236, RZ, RZ, 0x1f ;  /* 0x0000001fffec7424 */ /* 0x000fe200078e00ff */
[----:B------:R-:W-:Y:S02]  /*20380*/  MOV R3, 0x203a0 ;  /* 0x000203a000037802 */ /* 0x000fe40000000f00 */
[----:B------:R-:W-:Y:S05]  /*20390*/  CALL.REL.NOINC `($__internal_40_$__cuda_sm70_shflsync_idx_p) ;  /* 0x0000cee000007944 */ /* 0x000fea0003c00000 */
[----:B------:R-:W-:Y:S01]  /*203a0*/  IMAD.MOV.U32 R12, RZ, RZ, R237 ;  /* 0x000000ffff0c7224 */ /* 0x000fe200078e00ed */
[----:B------:R-:W-:Y:S01]  /*203b0*/  MOV R235, R8 ;  /* 0x0000000800eb7202 */ /* 0x000fe20000000f00 */
[----:B------:R-:W-:Y:S01]  /*203c0*/  IMAD.MOV.U32 R5, RZ, RZ, RZ ;  /* 0x000000ffff057224 */ /* 0x000fe200078e00ff */
[----:B------:R-:W-:Y:S01]  /*203d0*/  MOV R2, R0 ;  /* 0x0000000000027202 */ /* 0x000fe20000000f00 */
[----:B------:R-:W-:Y:S01]  /*203e0*/  IMAD.MOV.U32 R236, RZ, RZ, 0x1f ;  /* 0x0000001fffec7424 */ /* 0x000fe200078e00ff */
[----:B------:R-:W-:-:S02]  /*203f0*/  MOV R3, 0x20410 ;  /* 0x0002041000037802 */ /* 0x000fc40000000f00 */
[----:B------:R-:W-:Y:S05]  /*20400*/  CALL.REL.NOINC `($__internal_40_$__cuda_sm70_shflsync_idx_p) ;  /* 0x0000ce7000007944 */ /* 0x000fea0003c00000 */
[----:B------:R-:W-:Y:S01]  /*20410*/  MOV R9, R237 ;  /* 0x000000ed00097202 */ /* 0x000fe20000000f00 */
[----:B------:R-:W-:Y:S05]  /*20420*/  BRA `(.L_x_2515) ;  /* 0xfffe02b000007947 */ /* 0x000fea000383ffff */
.L_x_2273:
[----:B------:R-:W-:Y:S01]  /*20430*/  IMAD.MOV.U32 R235, RZ, RZ, R4 ;  /* 0x000000ffffeb7224 */ /* 0x000fe200078e0004 */
[----:B-1----:R-:W-:Y:S01]  /*20440*/  MOV R2, R0 ;  /* 0x0000000000027202 */ /* 0x002fe20000000f00 */
[----:B------:R-:W-:Y:S01]  /*20450*/  IMAD.MOV.U32 R236, RZ, RZ, 0x1f ;  /* 0x0000001fffec7424 */ /* 0x000fe200078e00ff */
[----:B------:R-:W-:-:S02]  /*20460*/  MOV R3, 0x20480 ;  /* 0x0002048000037802 */ /* 0x000fc40000000f00 */
[----:B---34-:R-:W-:Y:S05]  /*20470*/  CALL.REL.NOINC `($__internal_40_$__cuda_sm70_shflsync_idx_p) ;  /* 0x0000ce0000007944 */ /* 0x018fea0003c00000 */
[----:B------:R-:W-:Y:S01]  /*20480*/  MOV R5, R237 ;  /* 0x000000ed00057202 */ /* 0x000fe20000000f00 */
[----:B------:R-:W-:Y:S05]  /*20490*/  BRA `(.L_x_2272) ;  /* 0xfffe02a000007947 */ /* 0x000fea000383ffff */
.L_x_2344:
[----:B-1----:R-:W-:Y:S01]  /*204a0*/  IMAD.MOV.U32 R235, RZ, RZ, R13 ;  /* 0x000000ffffeb7224 */ /* 0x002fe200078e000d */
[----:B------:R-:W-:Y:S01]  /*204b0*/  MOV R2, RZ ;  /* 0x000000ff00027202 */ /* 0x000fe20000000f00 */
[----:B------:R-:W-:Y:S01]  /*204c0*/  IMAD.MOV.U32 R236, RZ, RZ, 0x181f ;  /* 0x0000181fffec7424 */ /* 0x000fe200078e00ff */
[----:B------:R-:W-:-:S02]  /*204d0*/  MOV R3, 0x204f0 ;  /* 0x000204f000037802 */ /* 0x000fc40000000f00 */
[----:B-----5:R-:W-:Y:S05]  /*204e0*/  CALL.REL.NOINC `($__internal_40_$__cuda_sm70_shflsync_idx_p) ;  /* 0x0000cd9000007944 */ /* 0x020fea0003c00000 */
[----:B------:R-:W-:Y:S01]  /*204f0*/  MOV R4, R237 ;  /* 0x000000ed00047202 */ /* 0x000fe20000000f00 */
[----:B------:R-:W-:Y:S05]  /*20500*/  BRA `(.L_x_2516) ;  /* 0xfffea40000007947 */ /* 0x000fea000383ffff */
.L_x_2345:
[----:B------:R-:W-:Y:S01]  /*20510*/  IMAD.MOV.U32 R235, RZ, RZ, R17 ;  /* 0x000000ffffeb7224 */ /* 0x000fe200078e0011 */
[----:B------:R-:W-:Y:S01]  /*20520*/  MOV R2, RZ ;  /* 0x000000ff00027202 */ /* 0x000fe20000000f00 */
[----:B------:R-:W-:Y:S01]  /*20530*/  IMAD.MOV.U32 R236, RZ, RZ, 0x181f ;  /* 0x0000181fffec7424 */ /* 0x000fe200078e00ff */
[----:B------:R-:W-:-:S02]  /*20540*/  MOV R3, 0x20560 ;  /* 0x0002056000037802 */ /* 0x000fc40000000f00 */
[----:B-12--5:R-:W-:Y:S05]  /*20550*/  CALL.REL.NOINC `($__internal_40_$__cuda_sm70_shflsync_idx_p) ;  /* 0x0000cd2000007944 */ /* 0x026fea0003c00000 */
[----:B------:R-:W-:Y:S01]  /*20560*/  MOV R0, R237 ;  /* 0x000000ed00007202 */ /* 0x000fe20000000f00 */
[----:B------:R-:W-:Y:S05]  /*20570*/  BRA `(.L_x_2517) ;  /* 0xfffea3b000007947 */ /* 0x000fea000383ffff */
.L_x_2348:
[----:B------:R-:W-:Y:S01]  /*20580*/  IMAD.MOV.U32 R235, RZ, RZ, R13 ;  /* 0x000000ffffeb7224 */ /* 0x000fe200078e000d */
[----:B--2---:R-:W-:Y:S01]  /*20590*/  MOV R2, 0x1 ;  /* 0x0000000100027802 */ /* 0x004fe20000000f00 */
[----:B------:R-:W-:Y:S01]  /*205a0*/  IMAD.MOV.U32 R236, RZ, RZ, 0x181f ;  /* 0x0000181fffec7424 */ /* 0x000fe200078e00ff */
[----:B------:R-:W-:-:S02]  /*205b0*/  MOV R3, 0x205d0 ;  /* 0x000205d000037802 */ /* 0x000fc40000000f00 */
[----:B-1-345:R-:W-:Y:S05]  /*205c0*/  CALL.REL.NOINC `($__internal_40_$__cuda_sm70_shflsync_idx_p) ;  /* 0x0000ccb000007944 */ /* 0x03afea0003c00000 */
[----:B------:R-:W-:Y:S01]  /*205d0*/  IMAD.MOV.U32 R4, RZ, RZ, R237 ;  /* 0x000000ffff047224 */ /* 0x000fe200078e00ed */
[----:B------:R-:W-:Y:S01]  /*205e0*/  MOV R2, 0x1 ;  /* 0x0000000100027802 */ /* 0x000fe20000000f00 */
[----:B------:R-:W-:Y:S01]  /*205f0*/  IMAD.MOV.U32 R235, RZ, RZ, R17 ;  /* 0x000000ffffeb7224 */ /* 0x000fe200078e0011 */
[----:B------:R-:W-:-:S02]  /*20600*/  MOV R236, 0x181f ;  /* 0x0000181f00ec7802 */ /* 0x000fc40000000f00 */
[----:B------:R-:W-:Y:S02]  /*20610*/  MOV R3, 0x20630 ;  /* 0x0002063000037802 */ /* 0x000fe40000000f00 */
[----:B------:R-:W-:Y:S05]  /*20620*/  CALL.REL.NOINC `($__internal_40_$__cuda_sm70_shflsync_idx_p) ;  /* 0x0000cc5000007944 */ /* 0x000fea0003c00000 */
[----:B------:R-:W-:Y:S01]  /*20630*/  MOV R0, R237 ;  /* 0x000000ed00007202 */ /* 0x000fe20000000f00 */
[----:B------:R-:W-:Y:S05]  /*20640*/  BRA `(.L_x_2518) ;  /* 0xfffea46000007947 */ /* 0x000fea000383ffff */
.L_x_2351:
[----:B------:R-:W-:Y:S01]  /*20650*/  IMAD.MOV.U32 R235, RZ, RZ, R13 ;  /* 0x000000ffffeb7224 */ /* 0x000fe200078e000d */
[----:B-1----:R-:W-:Y:S01]  /*20660*/  MOV R2, 0x2 ;  /* 0x0000000200027802 */ /* 0x002fe20000000f00 */
[----:B------:R-:W-:Y:S01]  /*20670*/  IMAD.MOV.U32 R236, RZ, RZ, 0x181f ;  /* 0x0000181fffec7424 */ /* 0x000fe200078e00ff */
[----:B------:R-:W-:Y:S02]  /*20680*/  MOV R3, 0x206a0 ;  /* 0x000206a000037802 */ /* 0x000fe40000000f00 */
[----:B--2345:R-:W-:Y:S05]  /*20690*/  CALL.REL.NOINC `($__internal_40_$__cuda_sm70_shflsync_idx_p) ;  /* 0x0000cbe000007944 */ /* 0x03cfea0003c00000 */
[----:B------:R-:W-:Y:S01]  /*206a0*/  MOV R4, R237 ;  /* 0x000000ed00047202 */ /* 0x000fe20000000f00 */
[----:B------:R-:W-:Y:S05]  /*206b0*/  BRA `(.L_x_2519) ;  /* 0xfffea56000007947 */ /* 0x000fea000383ffff */
.L_x_2352:
[----:B------:R-:W-:Y:S01]  /*206c0*/  IMAD.MOV.U32 R235, RZ, RZ, R17 ;  /* 0x000000ffffeb7224 */ /* 0x000fe200078e0011 */
[----:B------:R-:W-:Y:S01]  /*206d0*/  MOV R2, 0x2 ;  /* 0x0000000200027802 */ /* 0x000fe20000000f00 */
[----:B------:R-:W-:Y:S01]  /*206e0*/  IMAD.MOV.U32 R236, RZ, RZ, 0x181f ;  /* 0x0000181fffec7424 */ /* 0x000fe200078e00ff */
[----:B------:R-:W-:Y:S02]  /*206f0*/  MOV R3, 0x20710 ;  /* 0x0002071000037802 */ /* 0x000fe40000000f00 */
[----:B-12345:R-:W-:Y:S05]  /*20700*/  CALL.REL.NOINC `($__internal_40_$__cuda_sm70_shflsync_idx_p) ;  /* 0x0000cb7000007944 */ /* 0x03efea0003c00000 */
[----:B------:R-:W-:Y:S01]  /*20710*/  MOV R0, R237 ;  /* 0x000000ed00007202 */ /* 0x000fe20000000f00 */
[----:B------:R-:W-:Y:S05]  /*20720*/  BRA `(.L_x_2520) ;  /* 0xfffea51000007947 */ /* 0x000fea000383ffff */
.L_x_2355:
[----:B------:R-:W-:Y:S01]  /*20730*/  IMAD.MOV.U32 R235, RZ, RZ, R13 ;  /* 0x000000ffffeb7224 */ /* 0x000fe200078e000d */
[----:B-1----:R-:W-:Y:S01]  /*20740*/  MOV R2, 0x3 ;  /* 0x0000000300027802 */ /* 0x002fe20000000f00 */
[----:B------:R-:W-:Y:S01]  /*20750*/  IMAD.MOV.U32 R236, RZ, RZ, 0x181f ;  /* 0x0000181fffec7424 */ /* 0x000fe200078e00ff */
[----:B------:R-:W-:-:S02]  /*20760*/  MOV R3, 0x20780 ;  /* 0x0002078000037802 */ /* 0x000fc40000000f00 */
[----:B--2345:R-:W-:Y:S05]  /*20770*/  CALL.REL.NOINC `($__internal_40_$__cuda_sm70_shflsync_idx_p) ;  /* 0x0000cb0000007944 */ /* 0x03cfea0003c00000 */
        /* <DEDUP_REMOVED lines=8> */
.L_x_2357:
[----:B------:R-:W-:Y:S01]  /*20800*/  IMAD.MOV.U32 R235, RZ, RZ, R4 ;  /* 0x000000ffffeb7224 */ /* 0x000fe200078e0004 */
[----:B------:R-:W-:Y:S01]  /*20810*/  MOV R2, RZ ;  /* 0x000000ff00027202 */ /* 0x000fe20000000f00 */
[----:B------:R-:W-:Y:S01]  /*20820*/  IMAD.MOV.U32 R236, RZ, RZ, 0x181f ;  /* 0x0000181fffec7424 */ /* 0x000fe200078e00ff */
[----:B------:R-:W-:Y:S02]  /*20830*/  MOV R3, 0x20850 ;  /* 0x0002085000037802 */ /* 0x000fe40000000f00 */
[----:B-1234-:R-:W-:Y:S05]  /*20840*/  CALL.REL.NOINC `($__internal_40_$__cuda_sm70_shflsync_idx_p) ;  /* 0x0000ca3000007944 */ /* 0x01efea0003c00000 */
[----:B------:R-:W-:Y:S01]  /*20850*/  MOV R3, R237 ;  /* 0x000000ed00037202 */ /* 0x000fe20000000f00 */
[----:B------:R-:W-:Y:S05]  /*20860*/  BRA `(.L_x_2522) ;  /* 0xfffeb1a000007947 */ /* 0x000fea000383ffff */
.L_x_2360:
[----:B------:R-:W-:Y:S01]  /*20870*/  IMAD.MOV.U32 R235, RZ, RZ, R4 ;  /* 0x000000ffffeb7224 */ /* 0x000fe200078e0004 */
[----:B------:R-:W-:Y:S01]  /*20880*/  MOV R2, 0x1 ;  /* 0x0000000100027802 */ /* 0x000fe20000000f00 */
[----:B------:R-:W-:Y:S01]  /*20890*/  IMAD.MOV.U32 R236, RZ, RZ, 0x181f ;  /* 0x0000181fffec7424 */ /* 0x000fe200078e00ff */
[----:B------:R-:W-:Y:S02]  /*208a0*/  MOV R3, 0x208c0 ;  /* 0x000208c000037802 */ /* 0x000fe40000000f00 */
[----:B-1-3--:R-:W-:Y:S05]  /*208b0*/  CALL.REL.NOINC `($__internal_40_$__cuda_sm70_shflsync_idx_p) ;  /* 0x0000c9c000007944 */ /* 0x00afea0003c00000 */
        /* <DEDUP_REMOVED lines=8> */
.L_x_2363:
[----:B------:R-:W-:Y:S01]  /*20940*/  IMAD.MOV.U32 R235, RZ, RZ, R6 ;  /* 0x000000ffffeb7224 */ /* 0x000fe200078e0006 */
[----:B------:R-:W-:Y:S01]  /*20950*/  MOV R2, RZ ;  /* 0x000000ff00027202 */ /* 0x000fe20000000f00 */
[----:B------:R-:W-:Y:S01]  /*20960*/  IMAD.MOV.U32 R236, RZ, RZ, 0x181f ;  /* 0x0000181fffec7424 */ /* 0x000fe200078e00ff */
[----:B------:R-:W-:Y:S02]  /*20970*/  MOV R3, 0x20990 ;  /* 0x0002099000037802 */ /* 0x000fe40000000f00 */
[----:B-1----:R-:W-:Y:S05]  /*20980*/  CALL.REL.NOINC `($__internal_40_$__cuda_sm70_shflsync_idx_p) ;  /* 0x0000c8f000007944 */ /* 0x002fea0003c00000 */
[----:B------:R-:W-:Y:S01]  /*20990*/  MOV R4, R237 ;  /* 0x000000ed00047202 */ /* 0x000fe20000000f00 */
[----:B------:R-:W-:Y:S05]  /*209a0*/  BRA `(.L_x_2524) ;  /* 0xfffec3f000007947 */ /* 0x000fea000383ffff */
.L_x_2364:
[----:B------:R-:W-:Y:S01]  /*209b0*/  IMAD.MOV.U32 R235, RZ, RZ, R13 ;  /* 0x000000ffffeb7224 */ /* 0x000fe200078e000d */
[----:B------:R-:W-:Y:S01]  /*209c0*/  MOV R2, RZ ;  /* 0x000000ff00027202 */ /* 0x000fe20000000f00 */
[----:B------:R-:W-:Y:S01]  /*209d0*/  IMAD.MOV.U32 R236, RZ, RZ, 0x181f ;  /* 0x0000181fffec7424 */ /* 0x000fe200078e00ff */
[----:B------:R-:W-:Y:S02]  /*209e0*/  MOV R3, 0x20a00 ;  /* 0x00020a0000037802 */ /* 0x000fe40000000f00 */
[----:B-123--:R-:W-:Y:S05]  /*209f0*/  CALL.REL.NOINC `($__internal_40_$__cuda_sm70_shflsync_idx_p) ;  /* 0x0000c88000007944 */ /* 0x00efea0003c00000 */
[----:B------:R-:W-:Y:S01]  /*20a00*/  MOV R0, R237 ;  /* 0x000000ed00007202 */ /* 0x000fe20000000f00 */
[----:B------:R-:W-:Y:S05]  /*20a10*/  BRA `(.L_x_2525) ;  /* 0xfffec3a000007947 */ /* 0x000fea000383ffff */
.L_x_2367:
[----:B------:R-:W-:Y:S01]  /*20a20*/  IMAD.MOV.U32 R235, RZ, RZ, R6 ;  /* 0x000000ffffeb7224 */ /* 0x000fe200078e0006 */
[----:B--2---:R-:W-:Y:S01]  /*20a30*/  MOV R2, 0x1 ;  /* 0x0000000100027802 */ /* 0x004fe20000000f00 */
[----:B------:R-:W-:Y:S01]  /*20a40*/  IMAD.MOV.U32 R236, RZ, RZ, 0x181f ;  /* 0x0000181fffec7424 */ /* 0x000fe200078e00ff */
[----:B------:R-:W-:-:S02]  /*20a50*/  MOV R3, 0x20a70 ;  /* 0x00020a7000037802 */ /* 0x000fc40000000f00 */
[----:B-1-34-:R-:W-:Y:S05]  /*20a60*/  CALL.REL.NOINC `($__internal_40_$__cuda_sm70_shflsync_idx_p) ;  /* 0x0000c81000007944 */ /* 0x01afea0003c00000 */
        /* <DEDUP_REMOVED lines=8> */
.L_x_2368:
[----:B------:R-:W-:Y:S01]  /*20af0*/  IMAD.MOV.U32 R235, RZ, RZ, R4 ;  /* 0x000000ffffeb7224 */ /* 0x000fe200078e0004 */
[----:B------:R-:W-:Y:S01]  /*20b00*/  MOV R2, RZ ;  /* 0x000000ff00027202 */ /* 0x000fe20000000f00 */
[----:B------:R-:W-:Y:S01]  /*20b10*/  IMAD.MOV.U32 R236, RZ, RZ, 0x1c1f ;  /* 0x00001c1fffec7424 */ /* 0x000fe200078e00ff */
[----:B------:R-:W-:Y:S02]  /*20b20*/  MOV R3, 0x20b40 ;  /* 0x00020b4000037802 */ /* 0x000fe40000000f00 */
[----:B-1----:R-:W-:Y:S05]  /*20b30*/  CALL.REL.NOINC `($__internal_40_$__cuda_sm70_shflsync_idx_p) ;  /* 0x0000c74000007944 */ /* 0x002fea0003c00000 */
[----:B------:R-:W-:Y:S01]  /*20b40*/  MOV R3, R237 ;  /* 0x000000ed00037202 */ /* 0x000fe20000000f00 */
[----:B------:R-:W-:Y:S05]  /*20b50*/  BRA `(.L_x_2527) ;  /* 0xfffec89000007947 */ /* 0x000fea000383ffff */
.L_x_2373:
[----:B------:R-:W-:Y:S01]  /*20b60*/  IMAD.MOV.U32 R235, RZ, RZ, R4 ;  /* 0x000000ffffeb7224 */ /* 0x000fe200078e0004 */
[----:B------:R-:W-:Y:S01]  /*20b70*/  MOV R2, 0x1 ;  /* 0x0000000100027802 */ /* 0x000fe20000000f00 */
[----:B------:R-:W-:Y:S01]  /*20b80*/  IMAD.MOV.U32 R236, RZ, RZ, 0x1c1f ;  /* 0x00001c1fffec7424 */ /* 0x000fe200078e00ff */
[----:B------:R-:W-:Y:S02]  /*20b90*/  MOV R3, 0x20bb0 ;  /* 0x00020bb000037802 */ /* 0x000fe40000000f00 */
[----:B--2---:R-:W-:Y:S05]  /*20ba0*/  CALL.REL.NOINC `($__internal_40_$__cuda_sm70_shflsync_idx_p) ;  /* 0x0000c6d000007944 */ /* 0x004fea0003c00000 */
[----:B------:R-:W-:Y:S01]  /*20bb0*/  MOV R3, R237 ;  /* 0x000000ed00037202 */ /* 0x000fe20000000f00 */
[----:B------:R-:W-:Y:S05]  /*20bc0*/  BRA `(.L_x_2528) ;  /* 0xfffecda000007947 */ /* 0x000fea000383ffff */
.L_x_2378:
[----:B------:R-:W-:Y:S01]  /*20bd0*/  IMAD.MOV.U32 R0, RZ, RZ, R13 ;  /* 0x000000ffff007224 */ /* 0x000fe200078e000d */
[----:B------:R-:W-:-:S02]  /*20be0*/  MOV R3, 0x2 ;  /* 0x0000000200037802 */ /* 0x000fc40000000f00 */
[----:B------:R-:W-:Y:S02]  /*20bf0*/  MOV R2, 0x20c10 ;  /* 0x00020c1000027802 */ /* 0x000fe40000000f00 */
[----:B------:R-:W-:Y:S05]  /*20c00*/  CALL.REL.NOINC `($__internal_39_$__cuda_sm70_shflsync_bfly_p) ;  /* 0x0000c61000007944 */ /* 0x000fea0003c00000 */
[----:B------:R-:W-:Y:S05]  /*20c10*/  BRA `(.L_x_2529) ;  /* 0xfffed30000007947 */ /* 0x000fea000383ffff */
.L_x_2379:
[----:B------:R-:W-:Y:S01]  /*20c20*/  IMAD.MOV.U32 R0, RZ, RZ, R13 ;  /* 0x000000ffff007224 */ /* 0x000fe200078e000d */
[----:B------:R-:W-:Y:S02]  /*20c30*/  MOV R3, 0x1 ;  /* 0x0000000100037802 */ /* 0x000fe40000000f00 */
[----:B------:R-:W-:Y:S02]  /*20c40*/  MOV R2, 0x20c60 ;  /* 0x00020c6000027802 */ /* 0x000fe40000000f00 */
[----:B------:R-:W-:Y:S05]  /*20c50*/  CALL.REL.NOINC `($__internal_39_$__cuda_sm70_shflsync_bfly_p) ;  /* 0x0000c5c000007944 */ /* 0x000fea0003c00000 */
[----:B------:R-:W-:Y:S01]  /*20c60*/  FMNMX.FTZ R13, R13, R184, !PT ;  /* 0x000000b80d0d7209 */ /* 0x000fe20007810000 */
[----:B------:R-:W-:Y:S01]  /*20c70*/  IMAD.MOV.U32 R0, RZ, RZ, R6 ;  /* 0x000000ffff007224 */ /* 0x000fe200078e0006 */
[----:B------:R-:W-:Y:S01]  /*20c80*/  MOV R2, 0x20cb0 ;  /* 0x00020cb000027802 */ /* 0x000fe20000000f00 */
[----:B------:R-:W-:Y:S02]  /*20c90*/  IMAD.MOV.U32 R3, RZ, RZ, 0x2 ;  /* 0x00000002ff037424 */ /* 0x000fe400078e00ff */
[----:B------:R-:W-:Y:S05]  /*20ca0*/  CALL.REL.NOINC `($__internal_39_$__cuda_sm70_shflsync_bfly_p) ;  /* 0x0000c57000007944 */ /* 0x000fea0003c00000 */
[----:B------:R-:W-:Y:S01]  /*20cb0*/  FMNMX.FTZ R6, R6, R184, !PT ;  /* 0x000000b806067209 */ /* 0x000fe20007810000 */
[----:B------:R-:W-:Y:S01]  /*20cc0*/  IMAD.MOV.U32 R3, RZ, RZ, 0x1 ;  /* 0x00000001ff037424 */ /* 0x000fe200078e00ff */
[----:B------:R-:W-:-:S03]  /*20cd0*/  MOV R2, 0x20d00 ;  /* 0x00020d0000027802 */ /* 0x000fc60000000f00 */
[----:B------:R-:W-:Y:S02]  /*20ce0*/  IMAD.MOV.U32 R0, RZ, RZ, R6 ;  /* 0x000000ffff007224 */ /* 0x000fe400078e0006 */
[----:B------:R-:W-:Y:S05]  /*20cf0*/  CALL.REL.NOINC `($__internal_39_$__cuda_sm70_shflsync_bfly_p) ;  /* 0x0000c52000007944 */ /* 0x000fea0003c00000 */
[----:B------:R-:W-:Y:S05]  /*20d00*/  BRA `(.L_x_2530) ;  /* 0xfffed28000007947 */ /* 0x000fea000383ffff */
.L_x_2387:
[----:B------:R-:W-:Y:S01]  /*20d10*/  MOV R2, RZ ;  /* 0x000000ff00027202 */ /* 0x000fe20000000f00 */
[----:B------:R-:W-:Y:S01]  /*20d20*/  IMAD.MOV.U32 R235, RZ, RZ, R8 ;  /* 0x000000ffffeb7224 */ /* 0x000fe200078e0008 */
[----:B------:R-:W-:Y:S01]  /*20d30*/  MOV R3, 0x20d60 ;  /* 0x00020d6000037802 */ /* 0x000fe20000000f00 */
[----:B------:R-:W-:Y:S02]  /*20d40*/  IMAD.MOV.U32 R236, RZ, RZ, 0x181f ;  /* 0x0000181fffec7424 */ /* 0x000fe400078e00ff */
[----:B-1234-:R-:W-:Y:S05]  /*20d50*/  CALL.REL.NOINC `($__internal_40_$__cuda_sm70_shflsync_idx_p) ;  /* 0x0000c52000007944 */ /* 0x01efea0003c00000 */
[----:B------:R-:W-:Y:S01]  /*20d60*/  MOV R4, R237 ;  /* 0x000000ed00047202 */ /* 0x000fe20000000f00 */
[----:B------:R-:W-:-:S05]  /*20d70*/  BRA `(.L_x_2531) ;  /* 0xfffee78000007947 */ /* 0x000fca000383ffff */
.L_x_2388:
[----:B------:R-:W-:Y:S01]  /*20d80*/  MOV R2, RZ ;  /* 0x000000ff00027202 */ /* 0x000fe20000000f00 */
[----:B------:R-:W-:Y:S01]  /*20d90*/  IMAD.MOV.U32 R235, RZ, RZ, R9 ;  /* 0x000000ffffeb7224 */ /* 0x000fe200078e0009 */
[----:B------:R-:W-:Y:S01]  /*20da0*/  MOV R3, 0x20dd0 ;  /* 0x00020dd000037802 */ /* 0x000fe20000000f00 */
[----:B------:R-:W-:Y:S02]  /*20db0*/  IMAD.MOV.U32 R236, RZ, RZ, 0x181f ;  /* 0x0000181fffec7424 */ /* 0x000fe400078e00ff */
[----:B-1234-:R-:W-:Y:S05]  /*20dc0*/  CALL.REL.NOINC `($__internal_40_$__cuda_sm70_shflsync_idx_p) ;  /* 0x0000c4b000007944 */ /* 0x01efea0003c00000 */
[----:B------:R-:W-:Y:S01]  /*20dd0*/  MOV R0, R237 ;  /* 0x000000ed00007202 */ /* 0x000fe20000000f00 */
[----:B------:R-:W-:-:S05]  /*20de0*/  BRA `(.L_x_2532) ;  /* 0xfffee73000007947 */ /* 0x000fca000383ffff */
.L_x_2389:
[----:B---3--:R-:W-:Y:S01]  /*20df0*/  MOV R2, 0x1 ;  /* 0x0000000100027802 */ /* 0x008fe20000000f00 */
[----:B------:R-:W-:Y:S01]  /*20e00*/  IMAD.MOV.U32 R235, RZ, RZ, R8 ;  /* 0x000000ffffeb7224 */ /* 0x000fe200078e0008 */
[----:B------:R-:W-:Y:S01]  /*20e10*/  MOV R3, 0x20e40 ;  /* 0x00020e4000037802 */ /* 0x000fe20000000f00 */
[----:B------:R-:W-:Y:S02]  /*20e20*/  IMAD.MOV.U32 R236, RZ, RZ, 0x181f ;  /* 0x0000181fffec7424 */ /* 0x000fe400078e00ff */
[----:B-12-4-:R-:W-:Y:S05]  /*20e30*/  CALL.REL.NOINC `($__internal_40_$__cuda_sm70_shflsync_idx_p) ;  /* 0x0000c44000007944 */ /* 0x016fea0003c00000 */
[----:B------:R-:W-:Y:S01]  /*20e40*/  MOV R2, 0x1 ;  /* 0x0000000100027802 */ /* 0x000fe20000000f00 */
[----:B------:R-:W-:Y:S01]  /*20e50*/  IMAD.MOV.U32 R4, RZ, RZ, R237 ;  /* 0x000000ffff047224 */ /* 0x000fe200078e00ed */
[----:B------:R-:W-:Y:S01]  /*20e60*/  MOV R236, 0x181f ;  /* 0x0000181f00ec7802 */ /* 0x000fe20000000f00 */
[----:B------:R-:W-:Y:S01]  /*20e70*/  IMAD.MOV.U32 R235, RZ, RZ, R9 ;  /* 0x000000ffffeb7224 */ /* 0x000fe200078e0009 */
[----:B------:R-:W-:Y:S02]  /*20e80*/  MOV R3, 0x20ea0 ;  /* 0x00020ea000037802 */ /* 0x000fe40000000f00 */
[----:B------:R-:W-:Y:S05]  /*20e90*/  CALL.REL.NOINC `($__internal_40_$__cuda_sm70_shflsync_idx_p) ;  /* 0x0000c3e000007944 */ /* 0x000fea0003c00000 */
[----:B------:R-:W-:Y:S01]  /*20ea0*/  MOV R0, R237 ;  /* 0x000000ed00007202 */ /* 0x000fe20000000f00 */
[----:B------:R-:W-:-:S05]  /*20eb0*/  BRA `(.L_x_2533) ;  /* 0xfffee8a000007947 */ /* 0x000fca000383ffff */
.L_x_2392:
[----:B------:R-:W-:Y:S01]  /*20ec0*/  MOV R2, RZ ;  /* 0x000000ff00027202 */ /* 0x000fe20000000f00 */
[----:B------:R-:W-:Y:S01]  /*20ed0*/  IMAD.MOV.U32 R235, RZ, RZ, R9 ;  /* 0x000000ffffeb7224 */ /* 0x000fe200078e0009 */
[----:B------:R-:W-:Y:S01]  /*20ee0*/  MOV R3, 0x20f10 ;  /* 0x00020f1000037802 */ /* 0x000fe20000000f00 */
[----:B------:R-:W-:Y:S02]  /*20ef0*/  IMAD.MOV.U32 R236, RZ, RZ, 0x181f ;  /* 0x0000181fffec7424 */ /* 0x000fe400078e00ff */
[----:B-1----:R-:W-:Y:S05]  /*20f00*/  CALL.REL.NOINC `($__internal_40_$__cuda_sm70_shflsync_idx_p) ;  /* 0x0000c37000007944 */ /* 0x002fea0003c00000 */
[----:B------:R-:W-:Y:S01]  /*20f10*/  MOV R4, R237 ;  /* 0x000000ed00047202 */ /* 0x000fe20000000f00 */
[----:B------:R-:W-:-:S05]  /*20f20*/  BRA `(.L_x_2534) ;  /* 0xfffef92000007947 */ /* 0x000fca000383ffff */
.L_x_2393:
[----:B------:R-:W-:Y:S01]  /*20f30*/  MOV R2, RZ ;  /* 0x000000ff00027202 */ /* 0x000fe20000000f00 */
[----:B------:R-:W-:Y:S01]  /*20f40*/  IMAD.MOV.U32 R235, RZ, RZ, R14 ;  /* 0x000000ffffeb7224 */ /* 0x000fe200078e000e */
[----:B------:R-:W-:Y:S01]  /*20f50*/  MOV R3, 0x20f80 ;  /* 0x00020f8000037802 */ /* 0x000fe20000000f00 */
[----:B------:R-:W-:Y:S02]  /*20f60*/  IMAD.MOV.U32 R236, RZ, RZ, 0x181f ;  /* 0x0000181fffec7424 */ /* 0x000fe400078e00ff */
[----:B-123--:R-:W-:Y:S05]  /*20f70*/  CALL.REL.NOINC `($__internal_40_$__cuda_sm70_shflsync_idx_p) ;  /* 0x0000c30000007944 */ /* 0x00efea0003c00000 */
[----:B------:R-:W-:Y:S01]  /*20f80*/  MOV R0, R237 ;  /* 0x000000ed00007202 */ /* 0x000fe20000000f00 */
[----:B------:R-:W-:-:S05]  /*20f90*/  BRA `(.L_x_2535) ;  /* 0xfffef8d000007947 */ /* 0x000fca000383ffff */
.L_x_2394:
[----:B--2---:R-:W-:Y:S01]  /*20fa0*/  MOV R2, 0x1 ;  /* 0x0000000100027802 */ /* 0x004fe20000000f00 */
[----:B------:R-:W-:Y:S01]  /*20fb0*/  IMAD.MOV.U32 R235, RZ, RZ, R9 ;  /* 0x000000ffffeb7224 */ /* 0x000fe200078e0009 */
[----:B------:R-:W-:Y:S01]  /*20fc0*/  MOV R3, 0x20ff0 ;  /* 0x00020ff000037802 */ /* 0x000fe20000000f00 */
[----:B------:R-:W-:Y:S03]  /*20fd0*/  IMAD.MOV.U32 R236, RZ, RZ, 0x181f ;  /* 0x0000181fffec7424 */ /* 0x000fe600078e00ff */
[----:B-1--4-:R-:W-:Y:S05]  /*20fe0*/  CALL.REL.NOINC `($__internal_40_$__cuda_sm70_shflsync_idx_p) ;  /* 0x0000c29000007944 */ /* 0x012fea0003c00000 */
        /* <DEDUP_REMOVED lines=8> */
.L_x_2395:
[----:B------:R-:W-:Y:S01]  /*21070*/  MOV R2, RZ ;  /* 0x000000ff00027202 */ /* 0x000fe20000000f00 */
[----:B------:R-:W-:Y:S01]  /*21080*/  IMAD.MOV.U32 R235, RZ, RZ, R8 ;  /* 0x000000ffffeb7224 */ /* 0x000fe200078e0008 */
[----:B------:R-:W-:Y:S01]  /*21090*/  MOV R3, 0x210c0 ;  /* 0x000210c000037802 */ /* 0x000fe20000000f00 */
[----:B------:R-:W-:Y:S02]  /*210a0*/  IMAD.MOV.U32 R236, RZ, RZ, 0x1c1f ;  /* 0x00001c1fffec7424 */ /* 0x000fe400078e00ff */
[----:B-1----:R-:W-:Y:S05]  /*210b0*/  CALL.REL.NOINC `($__internal_40_$__cuda_sm70_shflsync_idx_p) ;  /* 0x0000c1c000007944 */ /* 0x002fea0003c00000 */
[----:B------:R-:W-:Y:S01]  /*210c0*/  MOV R3, R237 ;  /* 0x000000ed00037202 */ /* 0x000fe20000000f00 */
[----:B------:R-:W-:-:S05]  /*210d0*/  BRA `(.L_x_2537) ;  /* 0xfffefc0000007947 */ /* 0x000fca000383ffff */
.L_x_2400:
[----:B------:R-:W-:Y:S01]  /*210e0*/  MOV R2, 0x1 ;  /* 0x0000000100027802 */ /* 0x000fe20000000f00 */
[----:B------:R-:W-:Y:S01]  /*210f0*/  IMAD.MOV.U32 R235, RZ, RZ, R8 ;  /* 0x000000ffffeb7224 */ /* 0x000fe200078e0008 */
[----:B------:R-:W-:Y:S01]  /*21100*/  MOV R3, 0x21130 ;  /* 0x0002113000037802 */ /* 0x000fe20000000f00 */
[----:B------:R-:W-:Y:S02]  /*21110*/  IMAD.MOV.U32 R236, RZ, RZ, 0x1c1f ;  /* 0x00001c1fffec7424 */ /* 0x000fe400078e00ff */
[----:B--2---:R-:W-:Y:S05]  /*21120*/  CALL.REL.NOINC `($__internal_40_$__cuda_sm70_shflsync_idx_p) ;  /* 0x0000c15000007944 */ /* 0x004fea0003c00000 */
[----:B------:R-:W-:Y:S01]  /*21130*/  MOV R3, R237 ;  /* 0x000000ed00037202 */ /* 0x000fe20000000f00 */
[----:B------:R-:W-:-:S05]  /*21140*/  BRA `(.L_x_2538) ;  /* 0xffff013000007947 */ /* 0x000fca000383ffff */
.L_x_2405:
[----:B------:R-:W-:Y:S02]  /*21150*/  MOV R3, 0x2 ;  /* 0x0000000200037802 */ /* 0x000fe40000000f00 */
[----:B------:R-:W-:Y:S02]  /*21160*/  MOV R2, 0x21180 ;  /* 0x0002118000027802 */ /* 0x000fe40000000f00 */
[----:B------:R-:W-:Y:S05]  /*21170*/  CALL.REL.NOINC `($__internal_39_$__cuda_sm70_shflsync_bfly_p) ;  /* 0x0000c0a000007944 */ /* 0x000fea0003c00000 */
[----:B------:R-:W-:Y:S01]  /*21180*/  MOV R2, R184 ;  /* 0x000000b800027202 */ /* 0x000fe20000000f00 */
[----:B------:R-:W-:-:S05]  /*21190*/  BRA `(.L_x_2539) ;  /* 0xffff06d000007947 */ /* 0x000fca000383ffff */
.L_x_2406:
[----:B------:R-:W-:Y:S02]  /*211a0*/  MOV R3, 0x1 ;  /* 0x0000000100037802 */ /* 0x000fe40000000f00 */
[----:B------:R-:W-:Y:S02]  /*211b0*/  MOV R2, 0x211d0 ;  /* 0x000211d000027802 */ /* 0x000fe40000000f00 */
[----:B------:R-:W-:Y:S05]  /*211c0*/  CALL.REL.NOINC `($__internal_39_$__cuda_sm70_shflsync_bfly_p) ;  /* 0x0000c05000007944 */ /* 0x000fea0003c00000 */
[----:B------:R-:W-:Y:S01]  /*211d0*/  IMAD.MOV.U32 R3, RZ, RZ, 0x2 ;  /* 0x00000002ff037424 */ /* 0x000fe200078e00ff */
[----:B------:R-:W-:Y:S01]  /*211e0*/  FMNMX.FTZ R4, R0, R184, !PT ;  /* 0x000000b800047209 */ /* 0x000fe20007810000 */
[----:B------:R-:W-:Y:S01]  /*211f0*/  IMAD.MOV.U32 R0, RZ, RZ, R8 ;  /* 0x000000ffff007224 */ /* 0x000fe200078e0008 */
[----:B------:R-:W-:Y:S02]  /*21200*/  MOV R2, 0x21220 ;  /* 0x0002122000027802 */ /* 0x000fe40000000f00 */
[----:B------:R-:W-:Y:S05]  /*21210*/  CALL.REL.NOINC `($__internal_39_$__cuda_sm70_shflsync_bfly_p) ;  /* 0x0000c00000007944 */ /* 0x000fea0003c00000 */
[----:B------:R-:W-:Y:S01]  /*21220*/  FMNMX.FTZ R0, R8, R184, !PT ;  /* 0x000000b808007209 */ /* 0x000fe20007810000 */
[----:B------:R-:W-:Y:S01]  /*21230*/  IMAD.MOV.U32 R3, RZ, RZ, 0x1 ;  /* 0x00000001ff037424 */ /* 0x000fe200078e00ff */
[----:B------:R-:W-:Y:S02]  /*21240*/  MOV R2, 0x21260 ;  /* 0x0002126000027802 */ /* 0x000fe40000000f00 */
[----:B------:R-:W-:Y:S05]  /*21250*/  CALL.REL.NOINC `($__internal_39_$__cuda_sm70_shflsync_bfly_p) ;  /* 0x0000bfc000007944 */ /* 0x000fea0003c00000 */
[----:B------:R-:W-:Y:S01]  /*21260*/  MOV R2, R184 ;  /* 0x000000b800027202 */ /* 0x000fe20000000f00 */
[----:B------:R-:W-:-:S05]  /*21270*/  BRA `(.L_x_2540) ;  /* 0xffff066000007947 */ /* 0x000fca000383ffff */
.L_x_2415:
[----:B------:R-:W-:Y:S01]  /*21280*/  MOV R2, RZ ;  /* 0x000000ff00027202 */ /* 0x000fe20000000f00 */
[----:B------:R-:W-:Y:S01]  /*21290*/  IMAD.MOV.U32 R235, RZ, RZ, R9 ;  /* 0x000000ffffeb7224 */ /* 0x000fe200078e0009 */
[----:B------:R-:W-:Y:S01]  /*212a0*/  MOV R3, 0x212d0 ;  /* 0x000212d000037802 */ /* 0x000fe20000000f00 */
[----:B------:R-:W-:Y:S02]  /*212b0*/  IMAD.MOV.U32 R236, RZ, RZ, 0x181f ;  /* 0x0000181fffec7424 */ /* 0x000fe400078e00ff */
[----:B-1234-:R-:W-:Y:S05]  /*212c0*/  CALL.REL.NOINC `($__internal_40_$__cuda_sm70_shflsync_idx_p) ;  /* 0x0000bfb000007944 */ /* 0x01efea0003c00000 */
[----:B------:R-:W-:Y:S01]  /*212d0*/  MOV R8, R237 ;  /* 0x000000ed00087202 */ /* 0x000fe20000000f00 */
[----:B------:R-:W-:-:S05]  /*212e0*/  BRA `(.L_x_2541) ;  /* 0xffff221000007947 */ /* 0x000fca000383ffff */
.L_x_2416:
[----:B------:R-:W-:Y:S01]  /*212f0*/  MOV R2, RZ ;  /* 0x000000ff00027202 */ /* 0x000fe20000000f00 */
[----:B------:R-:W-:Y:S01]  /*21300*/  IMAD.MOV.U32 R235, RZ, RZ, R10 ;  /* 0x000000ffffeb7224 */ /* 0x000fe200078e000a */
[----:B------:R-:W-:Y:S01]  /*21310*/  MOV R3, 0x21340 ;  /* 0x0002134000037802 */ /* 0x000fe20000000f00 */
[----:B------:R-:W-:Y:S02]  /*21320*/  IMAD.MOV.U32 R236, RZ, RZ, 0x181f ;  /* 0x0000181fffec7424 */ /* 0x000fe400078e00ff */
[----:B-1234-:R-:W-:Y:S05]  /*21330*/  CALL.REL.NOINC `($__internal_40_$__cuda_sm70_shflsync_idx_p) ;  /* 0x0000bf4000007944 */ /* 0x01efea0003c00000 */
[----:B------:R-:W-:Y:S01]  /*21340*/  MOV R0, R237 ;  /* 0x000000ed00007202 */ /* 0x000fe20000000f00 */
[----:B------:R-:W-:-:S05]  /*21350*/  BRA `(.L_x_2542) ;  /* 0xffff21c000007947 */ /* 0x000fca000383ffff */
.L_x_2417:
        /* <DEDUP_REMOVED lines=13> */
.L_x_2420:
[----:B------:R-:W-:Y:S01]  /*21430*/  MOV R2, RZ ;  /* 0x000000ff00027202 */ /* 0x000fe20000000f00 */
[----:B------:R-:W-:Y:S01]  /*21440*/  IMAD.MOV.U32 R235, RZ, RZ, R14 ;  /* 0x000000ffffeb7224 */ /* 0x000fe200078e000e */
[----:B------:R-:W-:Y:S01]  /*21450*/  MOV R3, 0x21480 ;  /* 0x0002148000037802 */ /* 0x000fe20000000f00 */
[----:B------:R-:W-:Y:S02]  /*21460*/  IMAD.MOV.U32 R236, RZ, RZ, 0x181f ;  /* 0x0000181fffec7424 */ /* 0x000fe400078e00ff */
[----:B-1----:R-:W-:Y:S05]  /*21470*/  CALL.REL.NOINC `($__internal_40_$__cuda_sm70_shflsync_idx_p) ;  /* 0x0000be0000007944 */ /* 0x002fea0003c00000 */
[----:B------:R-:W-:Y:S01]  /*21480*/  MOV R8, R237 ;  /* 0x000000ed00087202 */ /* 0x000fe20000000f00 */
[----:B------:R-:W-:-:S05]  /*21490*/  BRA `(.L_x_2544) ;  /* 0xffff33b000007947 */ /* 0x000fca000383ffff */
.L_x_2421:
[----:B------:R-:W-:Y:S01]  /*214a0*/  MOV R2, RZ ;  /* 0x000000ff00027202 */ /* 0x000fe20000000f00 */
[----:B------:R-:W-:Y:S01]  /*214b0*/  IMAD.MOV.U32 R235, RZ, RZ, R16 ;  /* 0x000000ffffeb7224 */ /* 0x000fe200078e0010 */
[----:B------:R-:W-:Y:S01]  /*214c0*/  MOV R3, 0x214f0 ;  /* 0x000214f000037802 */ /* 0x000fe20000000f00 */
[----:B------:R-:W-:Y:S02]  /*214d0*/  IMAD.MOV.U32 R236, RZ, RZ, 0x181f ;  /* 0x0000181fffec7424 */ /* 0x000fe400078e00ff */
[----:B-123--:R-:W-:Y:S05]  /*214e0*/  CALL.REL.NOINC `($__internal_40_$__cuda_sm70_shflsync_idx_p) ;  /* 0x0000bd9000007944 */ /* 0x00efea0003c00000 */
[----:B------:R-:W-:Y:S01]  /*214f0*/  MOV R0, R237 ;  /* 0x000000ed00007202 */ /* 0x000fe20000000f00 */
[----:B------:R-:W-:-:S05]  /*21500*/  BRA `(.L_x_2545) ;  /* 0xffff336000007947 */ /* 0x000fca000383ffff */
.L_x_2422:
        /* <DEDUP_REMOVED lines=13> */
.L_x_2423:
[----:B------:R-:W-:Y:S02]  /*215e0*/  MOV R3, 0x2 ;  /* 0x0000000200037802 */ /* 0x000fe40000000f00 */
[----:B------:R-:W-:Y:S02]  /*215f0*/  MOV R2, 0x21610 ;  /* 0x0002161000027802 */ /* 0x000fe40000000f00 */
[----:B------:R-:W-:Y:S05]  /*21600*/  CALL.REL.NOINC `($__internal_39_$__cuda_sm70_shflsync_bfly_p) ;  /* 0x0000bc1000007944 */ /* 0x000fea0003c00000 */
[----:B------:R-:W-:Y:S01]  /*21610*/  MOV R2, R184 ;  /* 0x000000b800027202 */ /* 0x000fe20000000f00 */
[----:B------:R-:W-:-:S05]  /*21620*/  BRA `(.L_x_2547) ;  /* 0xffff372000007947 */ /* 0x000fca000383ffff */
.L_x_2424:
        /* <DEDUP_REMOVED lines=14> */
.L_x_2427:
[----:B-1-34-:R-:W-:Y:S01]  /*21710*/  MOV R2, RZ ;  /* 0x000000ff00027202 */ /* 0x01afe20000000f00 */
[----:B------:R-:W-:Y:S01]  /*21720*/  IMAD.MOV.U32 R235, RZ, RZ, R6 ;  /* 0x000000ffffeb7224 */ /* 0x000fe200078e0006 */
[----:B------:R-:W-:Y:S01]  /*21730*/  MOV R3, 0x21760 ;  /* 0x0002176000037802 */ /* 0x000fe20000000f00 */
[----:B------:R-:W-:Y:S02]  /*21740*/  IMAD.MOV.U32 R236, RZ, RZ, 0x181f ;  /* 0x0000181fffec7424 */ /* 0x000fe400078e00ff */
[----:B------:R-:W-:Y:S05]  /*21750*/  CALL.REL.NOINC `($__internal_40_$__cuda_sm70_shflsync_idx_p) ;  /* 0x0000bb2000007944 */ /* 0x000fea0003c00000 */
[----:B------:R-:W-:Y:S01]  /*21760*/  MOV R0, R237 ;  /* 0x000000ed00007202 */ /* 0x000fe20000000f00 */
[----:B------:R-:W-:-:S05]  /*21770*/  BRA `(.L_x_2549) ;  /* 0xffff4f7000007947 */ /* 0x000fca000383ffff */
.L_x_2430:
[----:B--2---:R-:W-:Y:S01]  /*21780*/  MOV R2, 0x1 ;  /* 0x0000000100027802 */ /* 0x004fe20000000f00 */
[----:B------:R-:W-:Y:S01]  /*21790*/  IMAD.MOV.U32 R235, RZ, RZ, R6 ;  /* 0x000000ffffeb7224 */ /* 0x000fe200078e0006 */
[----:B------:R-:W-:Y:S01]  /*217a0*/  MOV R3, 0x217d0 ;  /* 0x000217d000037802 */ /* 0x000fe20000000f00 */
[----:B------:R-:W-:Y:S02]  /*217b0*/  IMAD.MOV.U32 R236, RZ, RZ, 0x181f ;  /* 0x0000181fffec7424 */ /* 0x000fe400078e00ff */
[----:B-1----:R-:W-:Y:S05]  /*217c0*/  CALL.REL.NOINC `($__internal_40_$__cuda_sm70_shflsync_idx_p) ;  /* 0x0000bab000007944 */ /* 0x002fea0003c00000 */
        /* <DEDUP_REMOVED lines=8> */
.L_x_2433:
[----:B------:R-:W-:Y:S01]  /*21850*/  MOV R2, RZ ;  /* 0x000000ff00027202 */ /* 0x000fe20000000f00 */
[----:B------:R-:W-:Y:S01]  /*21860*/  IMAD.MOV.U32 R235, RZ, RZ, R10 ;  /* 0x000000ffffeb7224 */ /* 0x000fe200078e000a */
[----:B------:R-:W-:Y:S01]  /*21870*/  MOV R3, 0x218a0 ;  /* 0x000218a000037802 */ /* 0x000fe20000000f00 */
[----:B------:R-:W-:Y:S02]  /*21880*/  IMAD.MOV.U32 R236, RZ, RZ, 0x181f ;  /* 0x0000181fffec7424 */ /* 0x000fe400078e00ff */
[----:B------:R-:W-:Y:S05]  /*21890*/  CALL.REL.NOINC `($__internal_40_$__cuda_sm70_shflsync_idx_p) ;  /* 0x0000b9e000007944 */ /* 0x000fea0003c00000 */
[----:B------:R-:W-:Y:S01]  /*218a0*/  MOV R6, R237 ;  /* 0x000000ed00067202 */ /* 0x000fe20000000f00 */
[----:B------:R-:W-:-:S05]  /*218b0*/  BRA `(.L_x_2551) ;  /* 0xffff616000007947 */ /* 0x000fca000383ffff */
.L_x_2434:
[----:B------:R-:W-:Y:S01]  /*218c0*/  MOV R2, RZ ;  /* 0x000000ff00027202 */ /* 0x000fe20000000f00 */
[----:B------:R-:W-:Y:S01]  /*218d0*/  IMAD.MOV.U32 R235, RZ, RZ, R11 ;  /* 0x000000ffffeb7224 */ /* 0x000fe200078e000b */
[----:B------:R-:W-:Y:S01]  /*218e0*/  MOV R3, 0x21910 ;  /* 0x0002191000037802 */ /* 0x000fe20000000f00 */
[----:B------:R-:W-:Y:S02]  /*218f0*/  IMAD.MOV.U32 R236, RZ, RZ, 0x181f ;  /* 0x0000181fffec7424 */ /* 0x000fe400078e00ff */
[----:B-12---:R-:W-:Y:S05]  /*21900*/  CALL.REL.NOINC `($__internal_40_$__cuda_sm70_shflsync_idx_p) ;  /* 0x0000b97000007944 */ /* 0x006fea0003c00000 */
[----:B------:R-:W-:Y:S01]  /*21910*/  MOV R0, R237 ;  /* 0x000000ed00007202 */ /* 0x000fe20000000f00 */
[----:B------:R-:W-:-:S05]  /*21920*/  BRA `(.L_x_2552) ;  /* 0xffff611000007947 */ /* 0x000fca000383ffff */
.L_x_2435:
[----:B--2---:R-:W-:Y:S01]  /*21930*/  MOV R2, 0x1 ;  /* 0x0000000100027802 */ /* 0x004fe20000000f00 */
[----:B------:R-:W-:Y:S01]  /*21940*/  IMAD.MOV.U32 R235, RZ, RZ, R10 ;  /* 0x000000ffffeb7224 */ /* 0x000fe200078e000a */
[----:B------:R-:W-:Y:S01]  /*21950*/  MOV R3, 0x21980 ;  /* 0x0002198000037802 */ /* 0x000fe20000000f00 */
[----:B------:R-:W-:Y:S02]  /*21960*/  IMAD.MOV.U32 R236, RZ, RZ, 0x181f ;  /* 0x0000181fffec7424 */ /* 0x000fe400078e00ff */
[----:B-1-3--:R-:W-:Y:S05]  /*21970*/  CALL.REL.NOINC `($__internal_40_$__cuda_sm70_shflsync_idx_p) ;  /* 0x0000b90000007944 */ /* 0x00afea0003c00000 */
        /* <DEDUP_REMOVED lines=8> */
.L_x_2436:
[----:B------:R-:W-:Y:S01]  /*21a00*/  MOV R2, RZ ;  /* 0x000000ff00027202 */ /* 0x000fe20000000f00 */
[----:B------:R-:W-:Y:S01]  /*21a10*/  IMAD.MOV.U32 R235, RZ, RZ, R8 ;  /* 0x000000ffffeb7224 */ /* 0x000fe200078e0008 */
[----:B------:R-:W-:Y:S01]  /*21a20*/  MOV R3, 0x21a50 ;  /* 0x00021a5000037802 */ /* 0x000fe20000000f00 */
[----:B------:R-:W-:Y:S02]  /*21a30*/  IMAD.MOV.U32 R236, RZ, RZ, 0x1c1f ;  /* 0x00001c1fffec7424 */ /* 0x000fe400078e00ff */
[----:B------:R-:W-:Y:S05]  /*21a40*/  CALL.REL.NOINC `($__internal_40_$__cuda_sm70_shflsync_idx_p) ;  /* 0x0000b83000007944 */ /* 0x000fea0003c00000 */
[----:B------:R-:W-:Y:S01]  /*21a50*/  MOV R3, R237 ;  /* 0x000000ed00037202 */ /* 0x000fe20000000f00 */
[----:B------:R-:W-:-:S05]  /*21a60*/  BRA `(.L_x_2554) ;  /* 0xffff643000007947 */ /* 0x000fca000383ffff */
.L_x_2441:
[----:B------:R-:W-:Y:S01]  /*21a70*/  MOV R2, 0x1 ;  /* 0x0000000100027802 */ /* 0x000fe20000000f00 */
[----:B------:R-:W-:Y:S01]  /*21a80*/  IMAD.MOV.U32 R235, RZ, RZ, R8 ;  /* 0x000000ffffeb7224 */ /* 0x000fe200078e0008 */
[----:B------:R-:W-:Y:S01]  /*21a90*/  MOV R3, 0x21ac0 ;  /* 0x00021ac000037802 */ /* 0x000fe20000000f00 */
[----:B------:R-:W-:Y:S02]  /*21aa0*/  IMAD.MOV.U32 R236, RZ, RZ, 0x1c1f ;  /* 0x00001c1fffec7424 */ /* 0x000fe400078e00ff */
[----:B-1----:R-:W-:Y:S05]  /*21ab0*/  CALL.REL.NOINC `($__internal_40_$__cuda_sm70_shflsync_idx_p) ;  /* 0x0000b7c000007944 */ /* 0x002fea0003c00000 */
[----:B------:R-:W-:Y:S01]  /*21ac0*/  MOV R3, R237 ;  /* 0x000000ed00037202 */ /* 0x000fe20000000f00 */
[----:B------:R-:W-:-:S05]  /*21ad0*/  BRA `(.L_x_2555) ;  /* 0xffff698000007947 */ /* 0x000fca000383ffff */
.L_x_2446:
[----:B------:R-:W-:Y:S02]  /*21ae0*/  MOV R3, 0x2 ;  /* 0x0000000200037802 */ /* 0x000fe40000000f00 */
[----:B------:R-:W-:Y:S02]  /*21af0*/  MOV R2, 0x21b10 ;  /* 0x00021b1000027802 */ /* 0x000fe40000000f00 */
[----:B------:R-:W-:Y:S05]  /*21b00*/  CALL.REL.NOINC `($__internal_39_$__cuda_sm70_shflsync_bfly_p) ;  /* 0x0000b71000007944 */ /* 0x000fea0003c00000 */
[----:B------:R-:W-:Y:S01]  /*21b10*/  MOV R2, R184 ;  /* 0x000000b800027202 */ /* 0x000fe20000000f00 */
[----:B------:R-:W-:-:S05]  /*21b20*/  BRA `(.L_x_2556) ;  /* 0xffff6f4000007947 */ /* 0x000fca000383ffff */
.L_x_2447:
        /* <DEDUP_REMOVED lines=14> */
.L_x_2449:
[----:B------:R-:W-:Y:S01]  /*21c10*/  IMAD.MOV.U32 R0, RZ, RZ, R234 ;  /* 0x000000ffff007224 */ /* 0x000fe200078e00ea */
[----:B------:R-:W-:-:S02]  /*21c20*/  MOV R3, 0x2 ;  /* 0x0000000200037802 */ /* 0x000fc40000000f00 */
[----:B------:R-:W-:Y:S02]  /*21c30*/  MOV R2, 0x21c50 ;  /* 0x00021c5000027802 */ /* 0x000fe40000000f00 */
[----:B------:R-:W-:Y:S05]  /*21c40*/  CALL.REL.NOINC `($__internal_39_$__cuda_sm70_shflsync_bfly_p) ;  /* 0x0000b5d000007944 */ /* 0x000fea0003c00000 */
[----:B------:R-:W-:Y:S01]  /*21c50*/  MOV R4, R184 ;  /* 0x000000b800047202 */ /* 0x000fe20000000f00 */
[----:B------:R-:W-:Y:S05]  /*21c60*/  BRA `(.L_x_2558) ;  /* 0xffff865000007947 */ /* 0x000fea000383ffff */
.L_x_2450:
[----:B------:R-:W-:Y:S01]  /*21c70*/  IMAD.MOV.U32 R0, RZ, RZ, R4 ;  /* 0x000000ffff007224 */ /* 0x000fe200078e0004 */
[----:B------:R-:W-:Y:S02]  /*21c80*/  MOV R3, 0x1 ;  /* 0x0000000100037802 */ /* 0x000fe40000000f00 */
[----:B------:R-:W-:Y:S02]  /*21c90*/  MOV R2, 0x21cb0 ;  /* 0x00021cb000027802 */ /* 0x000fe40000000f00 */
[----:B-1----:R-:W-:Y:S05]  /*21ca0*/  CALL.REL.NOINC `($__internal_39_$__cuda_sm70_shflsync_bfly_p) ;  /* 0x0000b57000007944 */ /* 0x002fea0003c00000 */
[----:B------:R-:W-:Y:S01]  /*21cb0*/  FADD.FTZ R4, R4, R184 ;  /* 0x000000b804047221 */ /* 0x000fe20000010000 */
[----:B------:R-:W-:Y:S02]  /*21cc0*/  MOV R0, R233 ;  /* 0x000000e900007202 */ /* 0x000fe40000000f00 */
[----:B------:R-:W-:Y:S02]  /*21cd0*/  MOV R3, 0x2 ;  /* 0x0000000200037802 */ /* 0x000fe40000000f00 */
[----:B------:R-:W-:Y:S02]  /*21ce0*/  MOV R2, 0x21d00 ;  /* 0x00021d0000027802 */ /* 0x000fe40000000f00 */
[----:B------:R-:W-:Y:S05]  /*21cf0*/  CALL.REL.NOINC `($__internal_39_$__cuda_sm70_shflsync_bfly_p) ;  /* 0x0000b52000007944 */ /* 0x000fea0003c00000 */
[----:B------:R-:W-:Y:S01]  /*21d00*/  FADD.FTZ R233, R233, R184 ;  /* 0x000000b8e9e97221 */ /* 0x000fe20000010000 */
[----:B------:R-:W-:-:S02]  /*21d10*/  MOV R3, 0x1 ;  /* 0x0000000100037802 */ /* 0x000fc40000000f00 */
[----:B------:R-:W-:Y:S02]  /*21d20*/  MOV R2, 0x21d50 ;  /* 0x00021d5000027802 */ /* 0x000fe40000000f00 */
[----:B------:R-:W-:Y:S02]  /*21d30*/  MOV R0, R233 ;  /* 0x000000e900007202 */ /* 0x000fe40000000f00 */
[----:B------:R-:W-:Y:S05]  /*21d40*/  CALL.REL.NOINC `($__internal_39_$__cuda_sm70_shflsync_bfly_p) ;  /* 0x0000b4d000007944 */ /* 0x000fea0003c00000 */
[----:B------:R-:W-:Y:S01]  /*21d50*/  MOV R3, R184 ;  /* 0x000000b800037202 */ /* 0x000fe20000000f00 */
[----:B------:R-:W-:Y:S05]  /*21d60*/  BRA `(.L_x_2559) ;  /* 0xffff85c000007947 */ /* 0x000fea000383ffff */
.L_x_2457:
[----:B--234-:R-:W-:Y:S01]  /*21d70*/  IMAD.MOV.U32 R235, RZ, RZ, R6 ;  /* 0x000000ffffeb7224 */ /* 0x01cfe200078e0006 */
[----:B------:R-:W-:Y:S01]  /*21d80*/  MOV R2, RZ ;  /* 0x000000ff00027202 */ /* 0x000fe20000000f00 */
[----:B------:R-:W-:Y:S01]  /*21d90*/  IMAD.MOV.U32 R236, RZ, RZ, 0x181f ;  /* 0x0000181fffec7424 */ /* 0x000fe200078e00ff */
[----:B------:R-:W-:Y:S02]  /*21da0*/  MOV R3, 0x21dc0 ;  /* 0x00021dc000037802 */ /* 0x000fe40000000f00 */
[----:B-1----:R-:W-:Y:S05]  /*21db0*/  CALL.REL.NOINC `($__internal_40_$__cuda_sm70_shflsync_idx_p) ;  /* 0x0000b4c000007944 */ /* 0x002fea0003c00000 */
[----:B------:R-:W-:Y:S01]  /*21dc0*/  MOV R4, R237 ;  /* 0x000000ed00047202 */ /* 0x000fe20000000f00 */
[----:B------:R-:W-:Y:S05]  /*21dd0*/  BRA `(.L_x_2560) ;  /* 0xffffa1c000007947 */ /* 0x000fea000383ffff */
.L_x_2458:
[----:B------:R-:W-:Y:S01]  /*21de0*/  IMAD.MOV.U32 R235, RZ, RZ, R16 ;  /* 0x000000ffffeb7224 */ /* 0x000fe200078e0010 */
[----:B------:R-:W-:Y:S01]  /*21df0*/  MOV R2, RZ ;  /* 0x000000ff00027202 */ /* 0x000fe20000000f00 */
[----:B------:R-:W-:Y:S01]  /*21e00*/  IMAD.MOV.U32 R236, RZ, RZ, 0x181f ;  /* 0x0000181fffec7424 */ /* 0x000fe200078e00ff */
[----:B------:R-:W-:-:S02]  /*21e10*/  MOV R3, 0x21e30 ;  /* 0x00021e3000037802 */ /* 0x000fc40000000f00 */
[----:B-123--:R-:W-:Y:S05]  /*21e20*/  CALL.REL.NOINC `($__internal_40_$__cuda_sm70_shflsync_idx_p) ;  /* 0x0000b45000007944 */ /* 0x00efea0003c00000 */
[----:B------:R-:W-:Y:S01]  /*21e30*/  MOV R0, R237 ;  /* 0x000000ed00007202 */ /* 0x000fe20000000f00 */
[----:B------:R-:W-:Y:S05]  /*21e40*/  BRA `(.L_x_2561) ;  /* 0xffffa17000007947 */ /* 0x000fea000383ffff */
.L_x_2461:
        /* <DEDUP_REMOVED lines=13> */
.L_x_2464:
[----:B------:R-:W-:Y:S01]  /*21f20*/  IMAD.MOV.U32 R235, RZ, RZ, R6 ;  /* 0x000000ffffeb7224 */ /* 0x000fe200078e0006 */
[----:B--2---:R-:W-:Y:S01]  /*21f30*/  MOV R2, 0x2 ;  /* 0x0000000200027802 */ /* 0x004fe20000000f00 */
[----:B------:R-:W-:Y:S01]  /*21f40*/  IMAD.MOV.U32 R236, RZ, RZ, 0x181f ;  /* 0x0000181fffec7424 */ /* 0x000fe200078e00ff */
[----:B------:R-:W-:Y:S02]  /*21f50*/  MOV R3, 0x21f70 ;  /* 0x00021f7000037802 */ /* 0x000fe40000000f00 */
[----:B-1-34-:R-:W-:Y:S05]  /*21f60*/  CALL.REL.NOINC `($__internal_40_$__cuda_sm70_shflsync_idx_p) ;  /* 0x0000b31000007944 */ /* 0x01afea0003c00000 */
[----:B------:R-:W-:Y:S01]  /*21f70*/  MOV R4, R237 ;  /* 0x000000ed00047202 */ /* 0x000fe20000000f00 */
[----:B------:R-:W-:Y:S05]  /*21f80*/  BRA `(.L_x_2563) ;  /* 0xffffa32000007947 */ /* 0x000fea000383ffff */
.L_x_2465:
[----:B------:R-:W-:Y:S01]  /*21f90*/  IMAD.MOV.U32 R235, RZ, RZ, R16 ;  /* 0x000000ffffeb7224 */ /* 0x000fe200078e0010 */
[----:B--2---:R-:W-:Y:S01]  /*21fa0*/  MOV R2, 0x2 ;  /* 0x0000000200027802 */ /* 0x004fe20000000f00 */
[----:B------:R-:W-:Y:S01]  /*21fb0*/  IMAD.MOV.U32 R236, RZ, RZ, 0x181f ;  /* 0x0000181fffec7424 */ /* 0x000fe200078e00ff */
[----:B------:R-:W-:Y:S02]  /*21fc0*/  MOV R3, 0x21fe0 ;  /* 0x00021fe000037802 */ /* 0x000fe40000000f00 */
[----:B-1-34-:R-:W-:Y:S05]  /*21fd0*/  CALL.REL.NOINC `($__internal_40_$__cuda_sm70_shflsync_idx_p) ;  /* 0x0000b2a000007944 */ /* 0x01afea0003c00000 */
[----:B------:R-:W-:Y:S01]  /*21fe0*/  MOV R0, R237 ;  /* 0x000000ed00007202 */ /* 0x000fe20000000f00 */
[----:B------:R-:W-:Y:S05]  /*21ff0*/  BRA `(.L_x_2564) ;  /* 0xffffa2d000007947 */ /* 0x000fea000383ffff */
.L_x_2468:
[----:B------:R-:W-:Y:S01]  /*22000*/  IMAD.MOV.U32 R235, RZ, RZ, R6 ;  /* 0x000000ffffeb7224 */ /* 0x000fe200078e0006 */
[----:B---3--:R-:W-:Y:S01]  /*22010*/  MOV R2, 0x3 ;  /* 0x0000000300027802 */ /* 0x008fe20000000f00 */
        /* <DEDUP_REMOVED lines=11> */
.L_x_2470:
[----:B------:R-:W-:Y:S01]  /*220d0*/  IMAD.MOV.U32 R235, RZ, RZ, R5 ;  /* 0x000000ffffeb7224 */ /* 0x000fe200078e0005 */
[----:B------:R-:W-:Y:S01]  /*220e0*/  MOV R2, RZ ;  /* 0x000000ff00027202 */ /* 0x000fe20000000f00 */
[----:B------:R-:W-:Y:S01]  /*220f0*/  IMAD.MOV.U32 R236, RZ, RZ, 0x1c1f ;  /* 0x00001c1fffec7424 */ /* 0x000fe200078e00ff */
[----:B------:R-:W-:Y:S02]  /*22100*/  MOV R3, 0x22120 ;  /* 0x0002212000037802 */ /* 0x000fe40000000f00 */
[----:B------:R-:W-:Y:S05]  /*22110*/  CALL.REL.NOINC `($__internal_40_$__cuda_sm70_shflsync_idx_p) ;  /* 0x0000b16000007944 */ /* 0x000fea0003c00000 */
[----:B------:R-:W-:Y:S01]  /*22120*/  MOV R4, R237 ;  /* 0x000000ed00047202 */ /* 0x000fe20000000f00 */
[----:B------:R-:W-:Y:S05]  /*22130*/  BRA `(.L_x_2566) ;  /* 0xffffa69000007947 */ /* 0x000fea000383ffff */
.L_x_2471:
[----:B------:R-:W-:Y:S01]  /*22140*/  IMAD.MOV.U32 R235, RZ, RZ, R6 ;  /* 0x000000ffffeb7224 */ /* 0x000fe200078e0006 */
[----:B------:R-:W-:Y:S01]  /*22150*/  MOV R2, RZ ;  /* 0x000000ff00027202 */ /* 0x000fe20000000f00 */
[----:B------:R-:W-:Y:S01]  /*22160*/  IMAD.MOV.U32 R236, RZ, RZ, 0x1c1f ;  /* 0x00001c1fffec7424 */ /* 0x000fe200078e00ff */
[----:B------:R-:W-:Y:S02]  /*22170*/  MOV R3, 0x22190 ;  /* 0x0002219000037802 */ /* 0x000fe40000000f00 */
[----:B-12---:R-:W-:Y:S05]  /*22180*/  CALL.REL.NOINC `($__internal_40_$__cuda_sm70_shflsync_idx_p) ;  /* 0x0000b0f000007944 */ /* 0x006fea0003c00000 */
[----:B------:R-:W-:Y:S01]  /*22190*/  MOV R0, R237 ;  /* 0x000000ed00007202 */ /* 0x000fe20000000f00 */
[----:B------:R-:W-:Y:S05]  /*221a0*/  BRA `(.L_x_2567) ;  /* 0xffffa64000007947 */ /* 0x000fea000383ffff */
.L_x_2474:
[----:B------:R-:W-:Y:S01]  /*221b0*/  IMAD.MOV.U32 R235, RZ, RZ, R5 ;  /* 0x000000ffffeb7224 */ /* 0x000fe200078e0005 */
[----:B-1----:R-:W-:Y:S01]  /*221c0*/  MOV R2, 0x1 ;  /* 0x0000000100027802 */ /* 0x002fe20000000f00 */
[----:B------:R-:W-:Y:S01]  /*221d0*/  IMAD.MOV.U32 R236, RZ, RZ, 0x1c1f ;  /* 0x00001c1fffec7424 */ /* 0x000fe200078e00ff */
[----:B------:R-:W-:-:S02]  /*221e0*/  MOV R3, 0x22200 ;  /* 0x0002220000037802 */ /* 0x000fc40000000f00 */
[----:B--234-:R-:W-:Y:S05]  /*221f0*/  CALL.REL.NOINC `($__internal_40_$__cuda_sm70_shflsync_idx_p) ;  /* 0x0000b08000007944 */ /* 0x01cfea0003c00000 */
        /* <DEDUP_REMOVED lines=8> */
.L_x_2478:
[----:B------:R-:W-:Y:S01]  /*22280*/  IMAD.MOV.U32 R235, RZ, RZ, R5 ;  /* 0x000000ffffeb7224 */ /* 0x000fe200078e0005 */
[----:B------:R-:W-:Y:S01]  /*22290*/  MOV R2, RZ ;  /* 0x000000ff00027202 */ /* 0x000fe20000000f00 */
[----:B------:R-:W-:Y:S01]  /*222a0*/  IMAD.MOV.U32 R236, RZ, RZ, 0x181f ;  /* 0x0000181fffec7424 */ /* 0x000fe200078e00ff */
[----:B------:R-:W-:Y:S02]  /*222b0*/  MOV R3, 0x222d0 ;  /* 0x000222d000037802 */ /* 0x000fe40000000f00 */
[----:B---3--:R-:W-:Y:S05]  /*222c0*/  CALL.REL.NOINC `($__internal_40_$__cuda_sm70_shflsync_idx_p) ;  /* 0x0000afb000007944 */ /* 0x008fea0003c00000 */
[----:B------:R-:W-:Y:S01]  /*222d0*/  MOV R4, R237 ;  /* 0x000000ed00047202 */ /* 0x000fe20000000f00 */
[----:B------:R-:W-:Y:S05]  /*222e0*/  BRA `(.L_x_2569) ;  /* 0xffffc69000007947 */ /* 0x000fea000383ffff */
.L_x_2479:
[----:B------:R-:W-:Y:S01]  /*222f0*/  IMAD.MOV.U32 R235, RZ, RZ, R16 ;  /* 0x000000ffffeb7224 */ /* 0x000fe200078e0010 */
[----:B------:R-:W-:Y:S01]  /*22300*/  MOV R2, RZ ;  /* 0x000000ff00027202 */ /* 0x000fe20000000f00 */
[----:B------:R-:W-:Y:S01]  /*22310*/  IMAD.MOV.U32 R236, RZ, RZ, 0x181f ;  /* 0x0000181fffec7424 */ /* 0x000fe200078e00ff */
[----:B------:R-:W-:Y:S02]  /*22320*/  MOV R3, 0x22340 ;  /* 0x0002234000037802 */ /* 0x000fe40000000f00 */
[----:B-123--:R-:W-:Y:S05]  /*22330*/  CALL.REL.NOINC `($__internal_40_$__cuda_sm70_shflsync_idx_p) ;  /* 0x0000af4000007944 */ /* 0x00efea0003c00000 */
[----:B------:R-:W-:Y:S01]  /*22340*/  MOV R0, R237 ;  /* 0x000000ed00007202 */ /* 0x000fe20000000f00 */
[----:B------:R-:W-:Y:S05]  /*22350*/  BRA `(.L_x_2570) ;  /* 0xffffc64000007947 */ /* 0x000fea000383ffff */
.L_x_2482:
        /* <DEDUP_REMOVED lines=13> */
.L_x_2485:
[----:B------:R-:W-:Y:S01]  /*22430*/  IMAD.MOV.U32 R235, RZ, RZ, R5 ;  /* 0x000000ffffeb7224 */ /* 0x000fe200078e0005 */
[----:B-1----:R-:W-:Y:S01]  /*22440*/  MOV R2, 0x2 ;  /* 0x0000000200027802 */ /* 0x002fe20000000f00 */
[----:B------:R-:W-:Y:S01]  /*22450*/  IMAD.MOV.U32 R236, RZ, RZ, 0x181f ;  /* 0x0000181fffec7424 */ /* 0x000fe200078e00ff */
[----:B------:R-:W-:Y:S02]  /*22460*/  MOV R3, 0x22480 ;  /* 0x0002248000037802 */ /* 0x000fe40000000f00 */
[----:B--234-:R-:W-:Y:S05]  /*22470*/  CALL.REL.NOINC `($__internal_40_$__cuda_sm70_shflsync_idx_p) ;  /* 0x0000ae0000007944 */ /* 0x01cfea0003c00000 */
[----:B------:R-:W-:Y:S01]  /*22480*/  MOV R4, R237 ;  /* 0x000000ed00047202 */ /* 0x000fe20000000f00 */
[----:B------:R-:W-:Y:S05]  /*22490*/  BRA `(.L_x_2572) ;  /* 0xffffc7f000007947 */ /* 0x000fea000383ffff */
.L_x_2486:
[----:B------:R-:W-:Y:S01]  /*224a0*/  IMAD.MOV.U32 R235, RZ, RZ, R16 ;  /* 0x000000ffffeb7224 */ /* 0x000fe200078e0010 */
[----:B-1----:R-:W-:Y:S01]  /*224b0*/  MOV R2, 0x2 ;  /* 0x0000000200027802 */ /* 0x002fe20000000f00 */
[----:B------:R-:W-:Y:S01]  /*224c0*/  IMAD.MOV.U32 R236, RZ, RZ, 0x181f ;  /* 0x0000181fffec7424 */ /* 0x000fe200078e00ff */
[----:B------:R-:W-:Y:S02]  /*224d0*/  MOV R3, 0x224f0 ;  /* 0x000224f000037802 */ /* 0x000fe40000000f00 */
[----:B--234-:R-:W-:Y:S05]  /*224e0*/  CALL.REL.NOINC `($__internal_40_$__cuda_sm70_shflsync_idx_p) ;  /* 0x0000ad9000007944 */ /* 0x01cfea0003c00000 */
[----:B------:R-:W-:Y:S01]  /*224f0*/  MOV R0, R237 ;  /* 0x000000ed00007202 */ /* 0x000fe20000000f00 */
[----:B------:R-:W-:Y:S05]  /*22500*/  BRA `(.L_x_2573) ;  /* 0xffffc7a000007947 */ /* 0x000fea000383ffff */
.L_x_2489:
        /* <DEDUP_REMOVED lines=13> */
.L_x_2491:
[----:B------:R-:W-:Y:S01]  /*225e0*/  IMAD.MOV.U32 R235, RZ, RZ, R147 ;  /* 0x000000ffffeb7224 */ /* 0x000fe200078e0093 */
[----:B------:R-:W-:Y:S01]  /*225f0*/  MOV R2, RZ ;  /* 0x000000ff00027202 */ /* 0x000fe20000000f00 */
[----:B------:R-:W-:Y:S01]  /*22600*/  IMAD.MOV.U32 R236, RZ, RZ, 0x1f ;  /* 0x0000001fffec7424 */ /* 0x000fe200078e00ff */
[----:B------:R-:W-:Y:S02]  /*22610*/  MOV R3, 0x22630 ;  /* 0x0002263000037802 */ /* 0x000fe40000000f00 */
[----:B--2---:R-:W-:Y:S05]  /*22620*/  CALL.REL.NOINC `($__internal_40_$__cuda_sm70_shflsync_idx_p) ;  /* 0x0000ac5000007944 */ /* 0x004fea0003c00000 */
[----:B------:R-:W-:Y:S01]  /*22630*/  MOV R10, R237 ;  /* 0x000000ed000a7202 */ /* 0x000fe20000000f00 */
[----:B------:R-:W-:Y:S05]  /*22640*/  BRA `(.L_x_2575) ;  /* 0xffffca4000007947 */ /* 0x000fea000383ffff */
.L_x_2492:
[----:B------:R-:W-:Y:S01]  /*22650*/  IMAD.MOV.U32 R235, RZ, RZ, R147 ;  /* 0x000000ffffeb7224 */ /* 0x000fe200078e0093 */
[----:B------:R-:W-:Y:S01]  /*22660*/  MOV R2, 0x1 ;  /* 0x0000000100027802 */ /* 0x000fe20000000f00 */
[----:B------:R-:W-:Y:S01]  /*22670*/  IMAD.MOV.U32 R236, RZ, RZ, 0x1f ;  /* 0x0000001fffec7424 */ /* 0x000fe200078e00ff */
[----:B------:R-:W-:Y:S02]  /*22680*/  MOV R3, 0x226a0 ;  /* 0x000226a000037802 */ /* 0x000fe40000000f00 */
[----:B-123--:R-:W-:Y:S05]  /*22690*/  CALL.REL.NOINC `($__internal_40_$__cuda_sm70_shflsync_idx_p) ;  /* 0x0000abe000007944 */ /* 0x00efea0003c00000 */
[----:B------:R-:W-:Y:S01]  /*226a0*/  MOV R9, R237 ;  /* 0x000000ed00097202 */ /* 0x000fe20000000f00 */
[----:B------:R-:W-:Y:S05]  /*226b0*/  BRA `(.L_x_2576) ;  /* 0xffffc9f000007947 */ /* 0x000fea000383ffff */
.L_x_2493:
[----:B------:R-:W-:Y:S02]  /*226c0*/  MOV R3, 0x1 ;  /* 0x0000000100037802 */ /* 0x000fe40000000f00 */
[----:B------:R-:W-:-:S02]  /*226d0*/  MOV R2, 0x226f0 ;  /* 0x000226f000027802 */ /* 0x000fc40000000f00 */
[----:B-1-34-:R-:W-:Y:S05]  /*226e0*/  CALL.REL.NOINC `($__internal_41_$__cuda_sm70_shflsync_up_p) ;  /* 0x0000abf000007944 */ /* 0x01afea0003c00000 */
[----:B------:R-:W-:Y:S05]  /*226f0*/  BRA `(.L_x_2577) ;  /* 0xffffcae000007947 */ /* 0x000fea000383ffff */
.L_x_2494:
[----:B------:R-:W-:Y:S02]  /*22700*/  MOV R3, 0x2 ;  /* 0x0000000200037802 */ /* 0x000fe40000000f00 */
[----:B------:R-:W-:-:S02]  /*22710*/  MOV R2, 0x22730 ;  /* 0x0002273000027802 */ /* 0x000fc40000000f00 */
[----:B-1-3--:R-:W-:Y:S05]  /*22720*/  CALL.REL.NOINC `($__internal_41_$__cuda_sm70_shflsync_up_p) ;  /* 0x0000abb000007944 */ /* 0x00afea0003c00000 */
        /* <DEDUP_REMOVED lines=24> */
.L_x_2498:
[----:B------:R-:W-:Y:S02]  /*228b0*/  MOV R3, 0x1 ;  /* 0x0000000100037802 */ /* 0x000fe40000000f00 */
[----:B------:R-:W-:Y:S02]  /*228c0*/  MOV R2, 0x228e0 ;  /* 0x000228e000027802 */ /* 0x000fe40000000f00 */
[----:B------:R-:W-:Y:S05]  /*228d0*/  CALL.REL.NOINC `($__internal_41_$__cuda_sm70_shflsync_up_p) ;  /* 0x0000aa0000007944 */ /* 0x000fea0003c00000 */
[----:B------:R-:W-:Y:S01]  /*228e0*/  MOV R2, R4 ;  /* 0x0000000400027202 */ /* 0x000fe20000000f00 */
[----:B------:R-:W-:Y:S05]  /*228f0*/  BRA `(.L_x_2579) ;  /* 0xffffcb5000007947 */ /* 0x000fea000383ffff */
.L_x_2499:
        /* <DEDUP_REMOVED lines=27> */
.L_x_2501:
[----:B------:R-:W-:Y:S02]  /*22ab0*/  SEL R0, RZ, 0x1, P0 ;  /* 0x00000001ff007807 */ /* 0x000fe40000000000 */
[----:B------:R-:W-:Y:S02]  /*22ac0*/  MOV R2, 0x22ae0 ;  /* 0x00022ae000027802 */ /* 0x000fe40000000f00 */
[----:B--2---:R-:W-:Y:S05]  /*22ad0*/  CALL.REL.NOINC `($__internal_42_$__cuda_sm70_votesync_ballot) ;  /* 0x0000a86000007944 */ /* 0x004fea0003c00000 */
[----:B------:R-:W-:Y:S01]  /*22ae0*/  MOV R5, R0 ;  /* 0x0000000000057202 */ /* 0x000fe20000000f00 */
[----:B------:R-:W-:Y:S05]  /*22af0*/  BRA `(.L_x_2581) ;  /* 0xffffcae000007947 */ /* 0x000fea000383ffff */
.L_x_2502:
[----:B------:R-:W-:Y:S01]  /*22b00*/  IMAD.MOV.U32 R235, RZ, RZ, R6 ;  /* 0x000000ffffeb7224 */ /* 0x000fe200078e0006 */
[----:B-1----:R-:W-:Y:S01]  /*22b10*/  MOV R2, R0 ;  /* 0x0000000000027202 */ /* 0x002fe20000000f00 */
[----:B------:R-:W-:Y:S01]  /*22b20*/  IMAD.MOV.U32 R236, RZ, RZ, 0x1f ;  /* 0x0000001fffec7424 */ /* 0x000fe200078e00ff */
[----:B------:R-:W-:Y:S02]  /*22b30*/  MOV R3, 0x22b50 ;  /* 0x00022b5000037802 */ /* 0x000fe40000000f00 */
[----:B--2---:R-:W-:Y:S05]  /*22b40*/  CALL.REL.NOINC `($__internal_40_$__cuda_sm70_shflsync_idx_p) ;  /* 0x0000a73000007944 */ /* 0x004fea0003c00000 */
[----:B------:R-:W-:Y:S01]  /*22b50*/  IMAD.MOV.U32 R6, RZ, RZ, R237 ;  /* 0x000000ffff067224 */ /* 0x000fe200078e00ed */
[----:B------:R-:W-:Y:S01]  /*22b60*/  MOV R2, R0 ;  /* 0x0000000000027202 */ /* 0x000fe20000000f00 */
[----:B------:R-:W-:Y:S01]  /*22b70*/  IMAD.MOV.U32 R235, RZ, RZ, R8 ;  /* 0x000000ffffeb7224 */ /* 0x000fe200078e0008 */
[----:B------:R-:W-:-:S02]  /*22b80*/  MOV R236, 0x1f ;  /* 0x0000001f00ec7802 */ /* 0x000fc40000000f00 */
[----:B------:R-:W-:Y:S02]  /*22b90*/  MOV R3, 0x22bb0 ;  /* 0x00022bb000037802 */ /* 0x000fe40000000f00 */
[----:B------:R-:W-:Y:S05]  /*22ba0*/  CALL.REL.NOINC `($__internal_40_$__cuda_sm70_shflsync_idx_p) ;  /* 0x0000a6d000007944 */ /* 0x000fea0003c00000 */
[----:B------:R-:W-:Y:S01]  /*22bb0*/  MOV R8, R237 ;  /* 0x000000ed00087202 */ /* 0x000fe20000000f00 */
[----:B------:R-:W-:Y:S05]  /*22bc0*/  BRA `(.L_x_2582) ;  /* 0xffffca8000007947 */ /* 0x000fea000383ffff */
.L_x_2505:
[----:B------:R-:W-:Y:S01]  /*22bd0*/  IMAD.MOV.U32 R235, RZ, RZ, R4 ;  /* 0x000000ffffeb7224 */ /* 0x000fe200078e0004 */
[----:B-1----:R-:W-:Y:S01]  /*22be0*/  MOV R2, R0 ;  /* 0x0000000000027202 */ /* 0x002fe20000000f00 */
[----:B------:R-:W-:Y:S01]  /*22bf0*/  IMAD.MOV.U32 R236, RZ, RZ, 0x1f ;  /* 0x0000001fffec7424 */ /* 0x000fe200078e00ff */
[----:B------:R-:W-:Y:S02]  /*22c00*/  MOV R3, 0x22c20 ;  /* 0x00022c2000037802 */ /* 0x000fe40000000f00 */
[----:B--2-4-:R-:W-:Y:S05]  /*22c10*/  CALL.REL.NOINC `($__internal_40_$__cuda_sm70_shflsync_idx_p) ;  /* 0x0000a66000007944 */ /* 0x014fea0003c00000 */
[----:B------:R-:W-:Y:S01]  /*22c20*/  MOV R11, R237 ;  /* 0x000000ed000b7202 */ /* 0x000fe20000000f00 */
[----:B------:R-:W-:Y:S05]  /*22c30*/  BRA `(.L_x_2504) ;  /* 0xffffca7000007947 */ /* 0x000fea000383ffff */
        .type           $_ZN7cutlass13device_kernelIN5flash19enable_sm80_to_sm89INS1_16FlashAttnFwdSm80INS1_25CollectiveMainloopFwdSm80ILi8ELi1ELb0EN4cute5tupleIJNS5_1CILi128EEENS7_ILi48EEENS7_ILi256EEEEEELi256ENS_6half_tEfNS_4arch4Sm80ELb0ELb1ELb1ELb1ELb1ELb1ELb1ELb1EEENS1_21CollectiveEpilogueFwdINS6_IJS8_SA_S9_EEENS6_IJNS7_ILi1EEESI_SI_EEESC_SE_Li256ELb1ELb1ELb1ELb0EEENS1_36VarlenDynamicPersistentTileSchedulerILi128ELi48ELi256ELi256ELb1ELb1ELb0ELb1ELb0ELb1EEEEEEEEEvNT_6ParamsE$_ZZN5flash25CollectiveMainloopFwdSm80ILi8ELi1ELb0EN4cute5tupleIJNS1_1CILi128EEENS3_ILi48EEENS3_ILi256EEEEEELi256EN7cutlass6half_tEfNS8_4arch4Sm80ELb0ELb1ELb1ELb1ELb1ELb1ELb1ELb1EE3mmaINS_16FlashAttnFwdSm80ISC_NS_21CollectiveEpilogueFwdINS2_IJS4_S6_S5_EEENS2_IJNS3_ILi1EEESH_SH_EEES9_SB_Li256ELb1ELb1ELb1ELb0EEENS_36VarlenDynamicPersistentTileSchedulerILi128ELi48ELi256ELi256ELb1ELb1ELb0ELb1ELb0ELb1EEEE13SharedStorageENS1_6TensorINS1_11ArrayEngineIfLm128EEENS1_6LayoutINS2_IJNS2_IJNS3_ILi2EEESS_EEESH_NS3_ILi32EEEEEENS2_IJNS2_IJSH_SS_EEENS3_ILi0EEENS3_ILi4EEEEEEEEEENS_7SoftmaxILi2ELi0EEEEEbRKNSC_6ParamsERT0_RT1_iRKNS_16SeqlenInfoQKNewKILb1ELb1EEENS2_IJiiiiEEERT_ENKUlvE_clEv,@function
        .size           $_ZN7cutlass13device_kernelIN5flash19enable_sm80_to_sm89INS1_16FlashAttnFwdSm80INS1_25CollectiveMainloopFwdSm80ILi8ELi1ELb0EN4cute5tupleIJNS5_1CILi128EEENS7_ILi48EEENS7_ILi256EEEEEELi256ENS_6half_tEfNS_4arch4Sm80ELb0ELb1ELb1ELb1ELb1ELb1ELb1ELb1EEENS1_21CollectiveEpilogueFwdINS6_IJS8_SA_S9_EEENS6_IJNS7_ILi1EEESI_SI_EEESC_SE_Li256ELb1ELb1ELb1ELb0EEENS1_36VarlenDynamicPersistentTileSchedulerILi128ELi48ELi256ELi256ELb1ELb1ELb0ELb1ELb0ELb1EEEEEEEEEvNT_6ParamsE$_ZZN5flash25CollectiveMainloopFwdSm80ILi8ELi1ELb0EN4cute5tupleIJNS1_1CILi128EEENS3_ILi48EEENS3_ILi256EEEEEELi256EN7cutlass6half_tEfNS8_4arch4Sm80ELb0ELb1ELb1ELb1ELb1ELb1ELb1ELb1EE3mmaINS_16FlashAttnFwdSm80ISC_NS_21CollectiveEpilogueFwdINS2_IJS4_S6_S5_EEENS2_IJNS3_ILi1EEESH_SH_EEES9_SB_Li256ELb1ELb1ELb1ELb0EEENS_36VarlenDynamicPersistentTileSchedulerILi128ELi48ELi256ELi256ELb1ELb1ELb0ELb1ELb0ELb1EEEE13SharedStorageENS1_6TensorINS1_11ArrayEngineIfLm128EEENS1_6LayoutINS2_IJNS2_IJNS3_ILi2EEESS_EEESH_NS3_ILi32EEEEEENS2_IJNS2_IJSH_SS_EEENS3_ILi0EEENS3_ILi4EEEEEEEEEENS_7SoftmaxILi2ELi0EEEEEbRKNSC_6ParamsERT0_RT1_iRKNS_16SeqlenInfoQKNewKILb1ELb1EEENS2_IJiiiiEEERT_ENKUlvE_clEv,($__internal_39_$__cuda_sm70_shflsync_bfly_p - $_ZN7cutlass13device_kernelIN5flash19enable_sm80_to_sm89INS1_16FlashAttnFwdSm80INS1_25CollectiveMainloopFwdSm80ILi8ELi1ELb0EN4cute5tupleIJNS5_1CILi128EEENS7_ILi48EEENS7_ILi256EEEEEELi256ENS_6half_tEfNS_4arch4Sm80ELb0ELb1ELb1ELb1ELb1ELb1ELb1ELb1EEENS1_21CollectiveEpilogueFwdINS6_IJS8_SA_S9_EEENS6_IJNS7_ILi1EEESI_SI_EEESC_SE_Li256ELb1ELb1ELb1ELb0EEENS1_36VarlenDynamicPersistentTileSchedulerILi128ELi48ELi256ELi256ELb1ELb1ELb0ELb1ELb0ELb1EEEEEEEEEvNT_6ParamsE$_ZZN5flash25CollectiveMainloopFwdSm80ILi8ELi1ELb0EN4cute5tupleIJNS1_1CILi128EEENS3_ILi48EEENS3_ILi256EEEEEELi256EN7cutlass6half_tEfNS8_4arch4Sm80ELb0ELb1ELb1ELb1ELb1ELb1ELb1ELb1EE3mmaINS_16FlashAttnFwdSm80ISC_NS_21CollectiveEpilogueFwdINS2_IJS4_S6_S5_EEENS2_IJNS3_ILi1EEESH_SH_EEES9_SB_Li256ELb1ELb1ELb1ELb0EEENS_36VarlenDynamicPersistentTileSchedulerILi128ELi48ELi256ELi256ELb1ELb1ELb0ELb1ELb0ELb1EEEE13SharedStorageENS1_6TensorINS1_11ArrayEngineIfLm128EEENS1_6LayoutINS2_IJNS2_IJNS3_ILi2EEESS_EEESH_NS3_ILi32EEEEEENS2_IJNS2_IJSH_SS_EEENS3_ILi0EEENS3_ILi4EEEEEEEEEENS_7SoftmaxILi2ELi0EEEEEbRKNSC_6ParamsERT0_RT1_iRKNS_16SeqlenInfoQKNewKILb1ELb1EEENS2_IJiiiiEEERT_ENKUlvE_clEv)
$_ZN7cutlass13device_kernelIN5flash19enable_sm80_to_sm89INS1_16FlashAttnFwdSm80INS1_25CollectiveMainloopFwdSm80ILi8ELi1ELb0EN4cute5tupleIJNS5_1CILi128EEENS7_ILi48EEENS7_ILi256EEEEEELi256ENS_6half_tEfNS_4arch4Sm80ELb0ELb1ELb1ELb1ELb1ELb1ELb1ELb1EEENS1_21CollectiveEpilogueFwdINS6_IJS8_SA_S9_EEENS6_IJNS7_ILi1EEESI_SI_EEESC_SE_Li256ELb1ELb1ELb1ELb0EEENS1_36VarlenDynamicPersistentTileSchedulerILi128ELi48ELi256ELi256ELb1ELb1ELb0ELb1ELb0ELb1EEEEEEEEEvNT_6ParamsE$_ZZN5flash25CollectiveMainloopFwdSm80ILi8ELi1ELb0EN4cute5tupleIJNS1_1CILi128EEENS3_ILi48EEENS3_ILi256EEEEEELi256EN7cutlass6half_tEfNS8_4arch4Sm80ELb0ELb1ELb1ELb1ELb1ELb1ELb1ELb1EE3mmaINS_16FlashAttnFwdSm80ISC_NS_21CollectiveEpilogueFwdINS2_IJS4_S6_S5_EEENS2_IJNS3_ILi1EEESH_SH_EEES9_SB_Li256ELb1ELb1ELb1ELb0EEENS_36VarlenDynamicPersistentTileSchedulerILi128ELi48ELi256ELi256ELb1ELb1ELb0ELb1ELb0ELb1EEEE13SharedStorageENS1_6TensorINS1_11ArrayEngineIfLm128EEENS1_6LayoutINS2_IJNS2_IJNS3_ILi2EEESS_EEESH_NS3_ILi32EEEEEENS2_IJNS2_IJSH_SS_EEENS3_ILi0EEENS3_ILi4EEEEEEEEEENS_7SoftmaxILi2ELi0EEEEEbRKNSC_6ParamsERT0_RT1_iRKNS_16SeqlenInfoQKNewKILb1ELb1EEENS2_IJiiiiEEERT_ENKUlvE_clEv:
[----:B------:R-:W-:-:S05]  /*22c40*/  IADD3 R16, R92, -c[0x0][0x20], RZ ;  /* 0x800008005c107a10 */ /* 0x000fca0007ffe0ff */
[----:B------:R-:W2:Y:S01]  /*22c50*/  LDL.64 R10, [R16] ;  /* 0x00000000100a7983 */ /* 0x000ea20000100a00 */
[----:B------:R-:W-:-:S03]  /*22c60*/  ULDC.64 UR4, c[0x0][0x118] ;  /* 0x0000460000047ab9 */ /* 0x000fc60000000a00 */
[----:B--2---:R-:W2:Y:S02]  /*22c70*/  LD.E R0, [R10.64+0x11c] ;  /* 0x00011c040a007980 */ /* 0x004ea4000c101900 */
[----:B--2---:R-:W-:-:S13]  /*22c80*/  ISETP.GT.AND P0, PT, R0, RZ, PT ;  /* 0x000000ff0000720c */ /* 0x004fda0003f04270 */
[----:B------:R-:W-:Y:S05]  /*22c90*/  @P0 BRA `(.L_x_2583) ;  /* 0x0000004000000947 */ /* 0x000fea0003800000 */
[----:B------:R-:W-:Y:S01]  /*22ca0*/  MOV R2, R138 ;  /* 0x0000008a00027202 */ /* 0x000fe20000000f00 */
[----:B------:R-:W-:-:S04]  /*22cb0*/  DEPBAR.LE SB0, 0x1 ;  /* 0x000080400000791a */ /* 0x000fc80000000000 */
[----:B------:R-:W-:-:S04]  /*22cc0*/  MOV R3, 0x0 ;  /* 0x0000000000037802 */ /* 0x000fc80000000f00 */
[----:B------:R-:W-:Y:S05]  /*22cd0*/  RET.REL.NODEC R2 `(_ZN7cutlass13device_kernelIN5flash19enable_sm80_to_sm89INS1_16FlashAttnFwdSm80INS1_25CollectiveMainloopFwdSm80ILi8ELi1ELb0EN4cute5tupleIJNS5_1CILi128EEENS7_ILi48EEENS7_ILi256EEEEEELi256ENS_6half_tEfNS_4arch4Sm80ELb0ELb1ELb1ELb1ELb1ELb1ELb1ELb1EEENS1_21CollectiveEpilogueFwdINS6_IJS8_SA_S9_EEENS6_IJNS7_ILi1EEESI_SI_EEESC_SE_Li256ELb1ELb1ELb1ELb0EEENS1_36VarlenDynamicPersistentTileSchedulerILi128ELi48ELi256ELi256ELb1ELb1ELb0ELb1ELb0ELb1EEEEEEEEEvNT_6ParamsE) ;  /* 0xfffdd32002007950 */ /* 0x000fea0003c3ffff */
.L_x_2583:
[----:B------:R1:W2:Y:S04]  /*22ce0*/  LDL.64 R8, [R16+0x8] ;  /* 0x0000080010087983 */ /* 0x0002a80000100a00 */
[----:B------:R1:W3:Y:S04]  /*22cf0*/  LDL.64 R2, [R16+0x20] ;  /* 0x0000200010027983 */ /* 0x0002e80000100a00 */
[----:B------:R1:W4:Y:S04]  /*22d00*/  LDL.64 R14, [R16+0x18] ;  /* 0x00001800100e7983 */ /* 0x0003280000100a00 */
[----:B------:R-:W4:Y:S04]  /*22d10*/  LD.E.U8 R19, [R10.64+0x138] ;  /* 0x000138040a137980 */ /* 0x000f28000c101100 */
[----:B------:R2:W5:Y:S04]  /*22d20*/  LD.E R13, [R10.64+0x164] ;  /* 0x000164040a0d7980 */ /* 0x000568000c101900 */
[----:B-1----:R-:W4:Y:S04]  /*22d30*/  LDL.64 R16, [R16+0x10] ;  /* 0x0000100010107983 */ /* 0x002f280000100a00 */
[----:B--2---:R1:W2:Y:S04]  /*22d40*/  LD.E R22, [R8.64] ;  /* 0x0000000408167980 */ /* 0x0042a8000c101900 */
[----:B---3--:R3:W2:Y:S04]  /*22d50*/  LD.E R76, [R2.64] ;  /* 0x00000004024c7980 */ /* 0x0086a8000c101900 */
[----:B----4-:R4:W2:Y:S04]  /*22d60*/  LD.E R6, [R14.64+0x20] ;  /* 0x000020040e067980 */ /* 0x0108a8000c101900 */
[----:B-1----:R1:W5:Y:S04]  /*22d70*/  LD.E.64 R8, [R10.64+0x120] ;  /* 0x000120040a087980 */ /* 0x002368000c101b00 */
[----:B---3--:R1:W5:Y:S04]  /*22d80*/  LD.E.64 R2, [R10.64+0x130] ;  /* 0x000130040a027980 */ /* 0x008368000c101b00 */
[----:B------:R3:W5:Y:S04]  /*22d90*/  LD.E R23, [R16.64] ;  /* 0x0000000410177980 */ /* 0x000768000c101900 */
[----:B----4-:R1:W5:Y:S04]  /*22da0*/  LD.E.64 R14, [R10.64+0x110] ;  /* 0x000110040a0e7980 */ /* 0x010368000c101b00 */
[----:B---3--:R1:W5:Y:S01]  /*22db0*/  LD.E.64 R16, [R10.64+0x128] ;  /* 0x000128040a107980 */ /* 0x008362000c101b00 */
[----:B------:R-:W-:-:S02]  /*22dc0*/  ISETP.NE.AND P0, PT, R19, RZ, PT ;  /* 0x000000ff1300720c */ /* 0x000fc40003f05270 */
[----:B--2---:R-:W-:-:S04]  /*22dd0*/  SHF.R.S32.HI R4, RZ, 0x1f, R22 ;  /* 0x0000001fff047819 */ /* 0x004fc80000011416 */
[----:B------:R-:W-:-:S04]  /*22de0*/  LEA.HI R4, R4, R22, RZ, 0x3 ;  /* 0x0000001604047211 */ /* 0x000fc800078f18ff */
[----:B------:R-:W-:Y:S02]  /*22df0*/  LOP3.LUT R18, R4, 0xfffffff8, RZ, 0xc0, !PT ;  /* 0xfffffff804127812 */ /* 0x000fe400078ec0ff */
[----:B------:R-:W-:-:S03]  /*22e00*/  SHF.R.S32.HI R93, RZ, 0x3, R4 ;  /* 0x00000003ff5d7819 */ /* 0x000fc60000011404 */
[----:B------:R-:W-:Y:S02]  /*22e10*/  IMAD.IADD R39, R22, 0x1, -R18 ;  /* 0x0000000116277824 */ /* 0x000fe400078e0a12 */
[----:B------:R-:W-:Y:S01]  /*22e20*/  IMAD R57, R76, 0x80, R93 ;  /* 0x000000804c397824 */ /* 0x000fe200078e025d */
[----:B------:R-:W-:Y:S01]  /*22e30*/  SHF.R.S32.HI R24, RZ, 0x1f, R6 ;  /* 0x0000001fff187819 */ /* 0x000fe20000011406 */
[C---:B------:R-:W-:Y:S02]  /*22e40*/  IMAD.SHL.U32 R56, R39.reuse, 0x8, RZ ;  /* 0x0000000827387824 */ /* 0x040fe400078e00ff */
[----:B------:R-:W-:Y:S01]  /*22e50*/  IMAD R4, R39, 0x20, R57 ;  /* 0x0000002027047824 */ /* 0x000fe200078e0239 */
[----:B------:R-:W-:Y:S05]  /*22e60*/  @!P0 BRA `(.L_x_2584) ;  /* 0x00004a1000008947 */ /* 0x000fea0003800000 */
[----:B-1---5:R-:W-:-:S13]  /*22e70*/  ISETP.NE.AND P0, PT, R13, 0x1, PT ;  /* 0x000000010d00780c */ /* 0x022fda0003f05270 */
[----:B------:R1:W2:Y:S04]  /*22e80*/  @P0 LD.E R18, [R10.64+0x168] ;  /* 0x000168040a120980 */ /* 0x0002a8000c101900 */
[----:B-1----:R2:W3:Y:S02]  /*22e90*/  @P0 LD.E R10, [R10.64+0x16c] ;  /* 0x00016c040a0a0980 */ /* 0x0024e4000c101900 */
[----:B--2---:R-:W-:-:S05]  /*22ea0*/  @P0 IMAD.HI.U32 R11, R4, R18, RZ ;  /* 0x00000012040b0227 */ /* 0x004fca00078e00ff */
[----:B---3--:R-:W-:-:S04]  /*22eb0*/  @P0 SHF.R.U32.HI R4, RZ, R10, R11 ;  /* 0x0000000aff040219 */ /* 0x008fc8000001160b */
[----:B------:R-:W-:Y:S01]  /*22ec0*/  SHF.R.S32.HI R18, RZ, 0x1f, R4 ;  /* 0x0000001fff127819 */ /* 0x000fe20000011404 */
[-C--:B------:R-:W-:Y:S02]  /*22ed0*/  IMAD R20, R9, R4.reuse, RZ ;  /* 0x0000000409147224 */ /* 0x080fe400078e02ff */
[-C--:B------:R-:W-:Y:S02]  /*22ee0*/  IMAD R19, R3, R4.reuse, RZ ;  /* 0x0000000403137224 */ /* 0x080fe400078e02ff */
[----:B------:R-:W-:-:S04]  /*22ef0*/  IMAD.WIDE.U32 R10, R8, R4, RZ ;  /* 0x00000004080a7225 */ /* 0x000fc800078e00ff */
[-C--:B------:R-:W-:Y:S02]  /*22f00*/  IMAD R21, R8, R18.reuse, R20 ;  /* 0x0000001208157224 */ /* 0x080fe400078e0214 */
[C---:B------:R-:W-:Y:S02]  /*22f10*/  IMAD R20, R2.reuse, R18, R19 ;  /* 0x0000001202147224 */ /* 0x040fe400078e0213 */
[----:B------:R-:W-:Y:S01]  /*22f20*/  IMAD.WIDE.U32 R18, R2, R4, RZ ;  /* 0x0000000402127225 */ /* 0x000fe200078e00ff */
[----:B------:R-:W-:-:S03]  /*22f30*/  IADD3 R11, R11, R21, RZ ;  /* 0x000000150b0b7210 */ /* 0x000fc60007ffe0ff */
[----:B------:R-:W-:Y:S01]  /*22f40*/  IMAD R4, R9, R6, RZ ;  /* 0x0000000609047224 */ /* 0x000fe200078e02ff */
[----:B------:R-:W-:Y:S01]  /*22f50*/  IADD3 R9, R19, R20, RZ ;  /* 0x0000001413097210 */ /* 0x000fe20007ffe0ff */
[----:B------:R-:W-:-:S04]  /*22f60*/  IMAD.WIDE.U32 R10, R6, R8, R10 ;  /* 0x00000008060a7225 */ /* 0x000fc800078e000a */
[----:B------:R-:W-:Y:S01]  /*22f70*/  IMAD R4, R8, R24, R4 ;  /* 0x0000001808047224 */ /* 0x000fe200078e0204 */
[----:B------:R-:W-:Y:S01]  /*22f80*/  MOV R8, R18 ;  /* 0x0000001200087202 */ /* 0x000fe20000000f00 */
[----:B------:R-:W-:Y:S01]  /*22f90*/  IMAD R3, R3, R6, RZ ;  /* 0x0000000603037224 */ /* 0x000fe200078e02ff */
[----:B------:R-:W-:-:S03]  /*22fa0*/  LEA R34, P1, R10, R14, 0x1 ;  /* 0x0000000e0a227211 */ /* 0x000fc600078208ff */
[----:B------:R-:W-:-:S04]  /*22fb0*/  IMAD.WIDE.U32 R8, R6, R2, R8 ;  /* 0x0000000206087225 */ /* 0x000fc800078e0008 */
[----:B------:R-:W-:Y:S01]  /*22fc0*/  IMAD R2, R2, R24, R3 ;  /* 0x0000001802027224 */ /* 0x000fe200078e0203 */
[----:B------:R-:W-:Y:S02]  /*22fd0*/  IADD3 R3, R11, R4, RZ ;  /* 0x000000040b037210 */ /* 0x000fe40007ffe0ff */
[----:B------:R-:W-:Y:S02]  /*22fe0*/  LEA R35, P0, R8, R16, 0x1 ;  /* 0x0000001008237211 */ /* 0x000fe400078008ff */
[----:B------:R-:W-:Y:S02]  /*22ff0*/  IADD3 R2, R9, R2, RZ ;  /* 0x0000000209027210 */ /* 0x000fe40007ffe0ff */
[----:B------:R-:W-:Y:S02]  /*23000*/  LEA.HI.X R29, R10, R15, R3, 0x1, P1 ;  /* 0x0000000f0a1d7211 */ /* 0x000fe400008f0c03 */
[----:B------:R-:W-:Y:S02]  /*23010*/  SHF.L.U32 R4, R39, 0x2, RZ ;  /* 0x0000000227047819 */ /* 0x000fe400000006ff */
[----:B------:R-:W-:Y:S01]  /*23020*/  LEA.HI.X R28, R8, R17, R2, 0x1, P0 ;  /* 0x00000011081c7211 */ /* 0x000fe200000f0c02 */
[----:B------:R-:W-:Y:S05]  /*23030*/  BRA.DIV ~URZ, `(.L_x_2585) ;  /* 0x000094a27f007947 */ /* 0x000fea000b800000 */
[----:B------:R1:W2:Y:S02]  /*23040*/  SHFL.IDX PT, R6, R29, RZ, 0x181f ;  /* 0x00181fff1d067589 */ /* 0x0002a400000e0000 */
.L_x_2659:
[----:B------:R-:W-:Y:S05]  /*23050*/  BRA.DIV ~URZ, `(.L_x_2586) ;  /* 0x000094f27f007947 */ /* 0x000fea000b800000 */
[----:B------:R3:W4:Y:S01]  /*23060*/  SHFL.IDX PT, R8, R34, RZ, 0x181f ;  /* 0x00181fff22087589 */ /* 0x00072200000e0000 */
[----:B--2---:R-:W-:-:S03]  /*23070*/  MOV R9, R6 ;  /* 0x0000000600097202 */ /* 0x004fc60000000f00 */
[----:B------:R3:W2:Y:S04]  /*23080*/  SHFL.IDX PT, R10, R28, RZ, 0x181f ;  /* 0x00181fff1c0a7589 */ /* 0x0006a800000e0000 */
[----:B------:R3:W1:Y:S02]  /*23090*/  SHFL.IDX PT, R2, R35, RZ, 0x181f ;  /* 0x00181fff23027589 */ /* 0x00066400000e0000 */
.L_x_2660:
[----:B------:R-:W-:Y:S01]  /*230a0*/  IMAD R23, R23, R13, RZ ;  /* 0x0000000d17177224 */ /* 0x000fe200078e02ff */
[----:B------:R-:W-:Y:S01]  /*230b0*/  BSSY B0, `(.L_x_2587) ;  /* 0x0000035000007945 */ /* 0x000fe20003800000 */
[----:B------:R-:W-:Y:S01]  /*230c0*/  CS2R R58, SRZ ;  /* 0x00000000003a7805 */ /* 0x000fe2000001ff00 */
[----:B------:R-:W-:Y:S01]  /*230d0*/  CS2R R36, SRZ ;  /* 0x0000000000247805 */ /* 0x000fe2000001ff00 */
[----:B------:R-:W-:Y:S01]  /*230e0*/  CS2R R30, SRZ ;  /* 0x00000000001e7805 */ /* 0x000fe2000001ff00 */
[----:B------:R-:W-:Y:S01]  /*230f0*/  ISETP.GE.AND P0, PT, R57, R23, PT ;  /* 0x000000173900720c */ /* 0x000fe20003f06270 */
[----:B------:R-:W-:Y:S01]  /*23100*/  CS2R R24, SRZ ;  /* 0x0000000000187805 */ /* 0x000fe2000001ff00 */
[----:B------:R-:W-:Y:S01]  /*23110*/  CS2R R20, SRZ ;  /* 0x0000000000147805 */ /* 0x000fe2000001ff00 */
[----:B------:R-:W-:Y:S01]  /*23120*/  CS2R R38, SRZ ;  /* 0x0000000000267805 */ /* 0x000fe2000001ff00 */
[----:B------:R-:W-:Y:S01]  /*23130*/  CS2R R32, SRZ ;  /* 0x0000000000207805 */ /* 0x000fe2000001ff00 */
[----:B------:R-:W-:Y:S01]  /*23140*/  CS2R R26, SRZ ;  /* 0x00000000001a7805 */ /* 0x000fe2000001ff00 */
[----:B------:R-:W-:Y:S01]  /*23150*/  CS2R R18, SRZ ;  /* 0x0000000000127805 */ /* 0x000fe2000001ff00 */
[----:B--2---:R-:W-:-:S06]  /*23160*/  MOV R3, R10 ;  /* 0x0000000a00037202 */ /* 0x004fcc0000000f00 */
[----:B------:R-:W-:Y:S05]  /*23170*/  @P0 BRA `(.L_x_2588) ;  /* 0x0000028000000947 */ /* 0x000fea0003800000 */
[C---:B------:R-:W-:Y:S01]  /*23180*/  IADD3 R13, R4.reuse, 0x20, RZ ;  /* 0x00000020040d7810 */ /* 0x040fe20007ffe0ff */
[----:B------:R-:W-:Y:S01]  /*23190*/  CS2R R20, SRZ ;  /* 0x0000000000147805 */ /* 0x000fe2000001ff00 */
[-C--:B------:R-:W-:Y:S01]  /*231a0*/  ISETP.GE.AND P1, PT, R4, R0.reuse, PT ;  /* 0x000000000400720c */ /* 0x080fe20003f26270 */
[----:B------:R-:W-:Y:S01]  /*231b0*/  CS2R R18, SRZ ;  /* 0x0000000000127805 */ /* 0x000fe2000001ff00 */
[----:B------:R-:W-:Y:S01]  /*231c0*/  ISETP.GE.AND P0, PT, R13, R0, PT ;  /* 0x000000000d00720c */ /* 0x000fe20003f06270 */
[----:B------:R-:W-:Y:S01]  /*231d0*/  CS2R R24, SRZ ;  /* 0x0000000000187805 */ /* 0x000fe2000001ff00 */
[----:B------:R-:W-:-:S09]  /*231e0*/  CS2R R26, SRZ ;  /* 0x00000000001a7805 */ /* 0x000fd2000001ff00 */
[C---:B----4-:R-:W-:Y:S02]  /*231f0*/  @!P1 IMAD.WIDE R10, R4.reuse, 0x2, R8 ;  /* 0x00000002040a9825 */ /* 0x050fe400078e0208 */
[----:B------:R-:W-:Y:S02]  /*23200*/  @!P0 SHF.R.S32.HI R6, RZ, 0x1f, R13 ;  /* 0x0000001fff068819 */ /* 0x000fe4000001140d */
[----:B-1----:R-:W-:Y:S01]  /*23210*/  @!P1 IMAD.WIDE R16, R4, 0x2, R2 ;  /* 0x0000000204109825 */ /* 0x002fe200078e0202 */
[----:B------:R1:W5:Y:S01]  /*23220*/  @!P1 LD.E.64 R20, [R10.64] ;  /* 0x000000040a149980 */ /* 0x000362000c101b00 */
[----:B------:R-:W-:-:S03]  /*23230*/  @!P0 LEA.HI R6, R6, R13, RZ, 0x2 ;  /* 0x0000000d06068211 */ /* 0x000fc600078f10ff */
[----:B------:R2:W5:Y:S01]  /*23240*/  @!P1 LD.E.64 R18, [R16.64] ;  /* 0x0000000410129980 */ /* 0x000562000c101b00 */
[----:B------:R-:W-:Y:S02]  /*23250*/  @!P0 LOP3.LUT R6, R6, 0xfffffffc, RZ, 0xc0, !PT ;  /* 0xfffffffc06068812 */ /* 0x000fe400078ec0ff */
[----:B------:R-:W-:-:S03]  /*23260*/  IADD3 R13, R4, 0x40, RZ ;  /* 0x00000040040d7810 */ /* 0x000fc60007ffe0ff */
[----:B------:R-:W-:Y:S01]  /*23270*/  @!P0 IMAD.WIDE R14, R6, 0x2, R8 ;  /* 0x00000002060e8825 */ /* 0x000fe200078e0208 */
[----:B------:R-:W-:-:S04]  /*23280*/  ISETP.GE.AND P1, PT, R13, R0, PT ;  /* 0x000000000d00720c */ /* 0x000fc80003f26270 */
[----:B------:R4:W5:Y:S01]  /*23290*/  @!P0 LD.E.64 R24, [R14.64] ;  /* 0x000000040e188980 */ /* 0x000962000c101b00 */
[----:B-1----:R-:W-:Y:S01]  /*232a0*/  @!P0 IMAD.WIDE R10, R6, 0x2, R2 ;  /* 0x00000002060a8825 */ /* 0x002fe200078e0202 */
[----:B--2---:R-:W-:-:S04]  /*232b0*/  IADD3 R16, R4, 0x60, RZ ;  /* 0x0000006004107810 */ /* 0x004fc80007ffe0ff */
[----:B------:R1:W5:Y:S01]  /*232c0*/  @!P0 LD.E.64 R26, [R10.64] ;  /* 0x000000040a1a8980 */ /* 0x000362000c101b00 */
[----:B------:R-:W-:Y:S01]  /*232d0*/  ISETP.GE.AND P0, PT, R16, R0, PT ;  /* 0x000000001000720c */ /* 0x000fe20003f06270 */
[----:B------:R-:W-:-:S12]  /*232e0*/  CS2R R30, SRZ ;  /* 0x00000000001e7805 */ /* 0x000fd8000001ff00 */
[----:B------:R-:W-:Y:S02]  /*232f0*/  @!P0 SHF.R.S32.HI R6, RZ, 0x1f, R16 ;  /* 0x0000001fff068819 */ /* 0x000fe40000011410 */
[----:B-1----:R-:W-:Y:S02]  /*23300*/  @!P1 SHF.R.S32.HI R10, RZ, 0x1f, R13 ;  /* 0x0000001fff0a9819 */ /* 0x002fe4000001140d */
[----:B------:R-:W-:Y:S02]  /*23310*/  @!P0 LEA.HI R6, R6, R16, RZ, 0x2 ;  /* 0x0000001006068211 */ /* 0x000fe400078f10ff */
[----:B------:R-:W-:Y:S02]  /*23320*/  @!P1 LEA.HI R10, R10, R13, RZ, 0x2 ;  /* 0x0000000d0a0a9211 */ /* 0x000fe400078f10ff */
[----:B------:R-:W-:Y:S02]  /*23330*/  @!P0 LOP3.LUT R6, R6, 0xfffffffc, RZ, 0xc0, !PT ;  /* 0xfffffffc06068812 */ /* 0x000fe400078ec0ff */
[----:B------:R-:W-:Y:S01]  /*23340*/  @!P1 LOP3.LUT R10, R10, 0xfffffffc, RZ, 0xc0, !PT ;  /* 0xfffffffc0a0a9812 */ /* 0x000fe200078ec0ff */
[----:B------:R-:W-:Y:S01]  /*23350*/  CS2R R36, SRZ ;  /* 0x0000000000247805 */ /* 0x000fe2000001ff00 */
[----:B------:R-:W-:Y:S01]  /*23360*/  CS2R R32, SRZ ;  /* 0x0000000000207805 */ /* 0x000fe2000001ff00 */
[----:B------:R-:W-:-:S02]  /*23370*/  CS2R R38, SRZ ;  /* 0x0000000000267805 */ /* 0x000fc4000001ff00 */
[----:B----4-:R-:W-:-:S04]  /*23380*/  @!P1 IMAD.WIDE R14, R10, 0x2, R8 ;  /* 0x000000020a0e9825 */ /* 0x010fc800078e0208 */
[----:B------:R-:W-:Y:S01]  /*23390*/  @!P1 IMAD.WIDE R10, R10, 0x2, R2 ;  /* 0x000000020a0a9825 */ /* 0x000fe200078e0202 */
[----:B------:R1:W5:Y:S03]  /*233a0*/  @!P1 LD.E.64 R30, [R14.64] ;  /* 0x000000040e1e9980 */ /* 0x000366000c101b00 */
[C---:B------:R-:W-:Y:S01]  /*233b0*/  @!P0 IMAD.WIDE R8, R6.reuse, 0x2, R8 ;  /* 0x0000000206088825 */ /* 0x040fe200078e0208 */
[----:B------:R1:W5:Y:S03]  /*233c0*/  @!P1 LD.E.64 R32, [R10.64] ;  /* 0x000000040a209980 */ /* 0x000366000c101b00 */
[----:B------:R-:W-:Y:S01]  /*233d0*/  @!P0 IMAD.WIDE R2, R6, 0x2, R2 ;  /* 0x0000000206028825 */ /* 0x000fe200078e0202 */
[----:B------:R1:W5:Y:S04]  /*233e0*/  @!P0 LD.E.64 R36, [R8.64] ;  /* 0x0000000408248980 */ /* 0x000368000c101b00 */
[----:B------:R1:W5:Y:S02]  /*233f0*/  @!P0 LD.E.64 R38, [R2.64] ;  /* 0x0000000402268980 */ /* 0x000364000c101b00 */
.L_x_2588:
[----:B------:R-:W-:Y:S05]  /*23400*/  BSYNC B0 ;  /* 0x0000000000007941 */ /* 0x000fea0003800000 */
.L_x_2587:
[----:B-1--45:R-:W-:Y:S02]  /*23410*/  IMAD.MOV.U32 R8, RZ, RZ, R36 ;  /* 0x000000ffff087224 */ /* 0x032fe400078e0024 */
[----:B------:R-:W-:-:S02]  /*23420*/  IMAD.MOV.U32 R3, RZ, RZ, R30 ;  /* 0x000000ffff037224 */ /* 0x000fc400078e001e */
        /* <DEDUP_REMOVED lines=9> */
[----:B------:R-:W-:-:S04]  /*234c0*/  MOV R6, R25 ;  /* 0x0000001900067202 */ /* 0x000fc80000000f00 */
        /* <DEDUP_REMOVED lines=12> */
[----:B------:R-:W-:-:S02]  /*23590*/  PRMT R96, R6, 0x7610, R96 ;  /* 0x0000761006607816 */ /* 0x000fc40000000060 */
[----:B------:R-:W-:Y:S02]  /*235a0*/  MOV R6, R27 ;  /* 0x0000001b00067202 */ /* 0x000fe40000000f00 */
[----:B------:R-:W-:Y:S02]  /*235b0*/  PRMT R85, R3, 0x5410, R2 ;  /* 0x0000541003557816 */ /* 0x000fe40000000002 */
[----:B------:R-:W-:Y:S01]  /*235c0*/  PRMT R87, R8, 0x5410, R6 ;  /* 0x0000541008577816 */ /* 0x000fe20000000006 */
[----:B------:R-:W-:Y:S05]  /*235d0*/  BRA.DIV ~URZ, `(.L_x_2589) ;  /* 0x000090b27f007947 */ /* 0x000fea000b800000 */
[----:B------:R1:W2:Y:S04]  /*235e0*/  SHFL.IDX PT, R9, R29, 0x1, 0x181f ;  /* 0x00381f001d097f89 */ /* 0x0002a800000e0000 */
[----:B------:R1:W4:Y:S04]  /*235f0*/  SHFL.IDX PT, R8, R34, 0x1, 0x181f ;  /* 0x00381f0022087f89 */ /* 0x00032800000e0000 */
[----:B------:R1:W3:Y:S04]  /*23600*/  SHFL.IDX PT, R6, R28, 0x1, 0x181f ;  /* 0x00381f001c067f89 */ /* 0x0002e800000e0000 */
[----:B------:R1:W1:Y:S02]  /*23610*/  SHFL.IDX PT, R2, R35, 0x1, 0x181f ;  /* 0x00381f0023027f89 */ /* 0x00026400000e0000 */
.L_x_2661:
[----:B------:R-:W-:Y:S01]  /*23620*/  IADD3 R3, R57, 0x20, RZ ;  /* 0x0000002039037810 */ /* 0x000fe20007ffe0ff */
[----:B------:R-:W-:Y:S01]  /*23630*/  BSSY B0, `(.L_x_2590) ;  /* 0x0000033000007945 */ /* 0x000fe20003800000 */
        /* <DEDUP_REMOVED lines=8> */
[----:B---3--:R-:W-:-:S07]  /*236c0*/  IMAD.MOV.U32 R3, RZ, RZ, R6 ;  /* 0x000000ffff037224 */ /* 0x008fce00078e0006 */
        /* <DEDUP_REMOVED lines=8> */
[C---:B--2-4-:R-:W-:Y:S02]  /*23750*/  @!P1 IMAD.WIDE R10, R4.reuse, 0x2, R8 ;  /* 0x00000002040a9825 */ /* 0x054fe400078e0208 */
        /* <DEDUP_REMOVED lines=24> */
[----:B---3--:R-:W-:-:S04]  /*238e0*/  @!P1 IMAD.WIDE R14, R10, 0x2, R8 ;  /* 0x000000020a0e9825 */ /* 0x008fc800078e0208 */
[----:B------:R-:W-:Y:S01]  /*238f0*/  @!P1 IMAD.WIDE R10, R10, 0x2, R2 ;  /* 0x000000020a0a9825 */ /* 0x000fe200078e0202 */
[----:B------:R1:W5:Y:S03]  /*23900*/  @!P1 LD.E.64 R48, [R14.64] ;  /* 0x000000040e309980 */ /* 0x000366000c101b00 */
[C---:B------:R-:W-:Y:S01]  /*23910*/  @!P0 IMAD.WIDE R8, R6.reuse, 0x2, R8 ;  /* 0x0000000206088825 */ /* 0x040fe200078e0208 */
[----:B------:R1:W5:Y:S03]  /*23920*/  @!P1 LD.E.64 R50, [R10.64] ;  /* 0x000000040a329980 */ /* 0x000366000c101b00 */
[----:B------:R-:W-:Y:S01]  /*23930*/  @!P0 IMAD.WIDE R2, R6, 0x2, R2 ;  /* 0x0000000206028825 */ /* 0x000fe200078e0202 */
[----:B------:R1:W5:Y:S04]  /*23940*/  @!P0 LD.E.64 R58, [R8.64] ;  /* 0x00000004083a8980 */ /* 0x000368000c101b00 */
[----:B------:R1:W5:Y:S02]  /*23950*/  @!P0 LD.E.64 R52, [R2.64] ;  /* 0x0000000402348980 */ /* 0x000364000c101b00 */
.L_x_2591:
[----:B------:R-:W-:Y:S05]  /*23960*/  BSYNC B0 ;  /* 0x0000000000007941 */ /* 0x000fea0003800000 */
.L_x_2590:
        /* <DEDUP_REMOVED lines=30> */
[----:B------:R-:W-:Y:S02]  /*23b50*/  PRMT R91, R3, 0x7610, R91 ;  /* 0x00007610035b7816 */ /* 0x000fe4000000005b */
[----:B------:R-:W-:Y:S01]  /*23b60*/  PRMT R94, R2, 0x7610, R94 ;  /* 0x00007610025e7816 */ /* 0x000fe2000000005e */
[----:B------:R-:W-:Y:S05]  /*23b70*/  BRA.DIV ~URZ, `(.L_x_2592) ;  /* 0x00008cb27f007947 */ /* 0x000fea000b800000 */
[----:B------:R1:W3:Y:S02]  /*23b80*/  SHFL.IDX PT, R6, R29, 0x2, 0x181f ;  /* 0x00581f001d067f89 */ /* 0x0002e400000e0000 */
.L_x_2662:
[----:B------:R-:W-:Y:S05]  /*23b90*/  BRA.DIV ~URZ, `(.L_x_2593) ;  /* 0x00008d027f007947 */ /* 0x000fea000b800000 */
[----:B------:R4:W1:Y:S01]  /*23ba0*/  SHFL.IDX PT, R8, R34, 0x2, 0x181f ;  /* 0x00581f0022087f89 */ /* 0x00086200000e0000 */
[----:B--23--:R-:W-:-:S03]  /*23bb0*/  MOV R9, R6 ;  /* 0x0000000600097202 */ /* 0x00cfc60000000f00 */
[----:B------:R4:W2:Y:S04]  /*23bc0*/  SHFL.IDX PT, R10, R28, 0x2, 0x181f ;  /* 0x00581f001c0a7f89 */ /* 0x0008a800000e0000 */
[----:B------:R4:W3:Y:S02]  /*23bd0*/  SHFL.IDX PT, R2, R35, 0x2, 0x181f ;  /* 0x00581f0023027f89 */ /* 0x0008e400000e0000 */
.L_x_2663:
        /* <DEDUP_REMOVED lines=11> */
[----:B--2---:R-:W-:-:S06]  /*23c90*/  IMAD.MOV.U32 R3, RZ, RZ, R10 ;  /* 0x000000ffff037224 */ /* 0x004fcc00078e000a */
        /* <DEDUP_REMOVED lines=8> */
[C---:B-1----:R-:W-:Y:S02]  /*23d20*/  @!P1 IMAD.WIDE R10, R4.reuse, 0x2, R8 ;  /* 0x00000002040a9825 */ /* 0x042fe400078e0208 */
[----:B------:R-:W-:Y:S02]  /*23d30*/  @!P0 SHF.R.S32.HI R6, RZ, 0x1f, R13 ;  /* 0x0000001fff068819 */ /* 0x000fe4000001140d */
[----:B---3--:R-:W-:Y:S01]  /*23d40*/  @!P1 IMAD.WIDE R16, R4, 0x2, R2 ;  /* 0x0000000204109825 */ /* 0x008fe200078e0202 */
        /* <DEDUP_REMOVED lines=30> */
.L_x_2595:
[----:B------:R-:W-:Y:S05]  /*23f30*/  BSYNC B0 ;  /* 0x0000000000007941 */ /* 0x000fea0003800000 */
.L_x_2594:
[----:B-1---5:R-:W-:Y:S01]  /*23f40*/  IMAD.MOV.U32 R3, RZ, RZ, R68 ;  /* 0x000000ffff037224 */ /* 0x022fe200078e0044 */
[----:B------:R-:W-:Y:S01]  /*23f50*/  CS2R R82, SRZ ;  /* 0x0000000000527805 */ /* 0x000fe2000001ff00 */
[----:B---3--:R-:W-:-:S02]  /*23f60*/  IMAD.MOV.U32 R2, RZ, RZ, R69 ;  /* 0x000000ffff027224 */ /* 0x008fc400078e0045 */
        /* <DEDUP_REMOVED lines=23> */
[----:B------:R-:W-:Y:S01]  /*240e0*/  SHF.R.S32.HI R6, RZ, 0x1f, R22 ;  /* 0x0000001fff067819 */ /* 0x000fe20000011416 */
[----:B------:R-:W-:Y:S01]  /*240f0*/  IMAD.SHL.U32 R76, R76, 0x80, RZ ;  /* 0x000000804c4c7824 */ /* 0x000fe200078e00ff */
[----:B------:R-:W-:Y:S01]  /*24100*/  PRMT R106, R3, 0x7610, R106 ;  /* 0x00007610036a7816 */ /* 0x000fe2000000006a */
[----:B------:R-:W-:Y:S01]  /*24110*/  IMAD.MOV.U32 R3, RZ, RZ, R54 ;  /* 0x000000ffff037224 */ /* 0x000fe200078e0036 */
[----:B------:R-:W-:Y:S01]  /*24120*/  PRMT R107, R2, 0x7610, R107 ;  /* 0x00007610026b7816 */ /* 0x000fe2000000006b */
[----:B------:R-:W-:Y:S01]  /*24130*/  IMAD.MOV.U32 R2, RZ, RZ, R55 ;  /* 0x000000ffff027224 */ /* 0x000fe200078e0037 */
[----:B------:R-:W-:-:S02]  /*24140*/  PRMT R101, R101, 0x5410, R8 ;  /* 0x0000541065657816 */ /* 0x000fc40000000008 */
[----:B------:R-:W-:Y:S02]  /*24150*/  LEA.HI R6, R6, R22, RZ, 0x3 ;  /* 0x0000001606067211 */ /* 0x000fe400078f18ff */
[----:B------:R-:W-:Y:S02]  /*24160*/  PRMT R101, R3, 0x7610, R101 ;  /* 0x0000761003657816 */ /* 0x000fe40000000065 */
[----:B------:R-:W-:Y:S02]  /*24170*/  LEA.HI.SX32 R6, R6, R76, 0x1d ;  /* 0x0000004c06067211 */ /* 0x000fe400078feaff */
[----:B------:R-:W-:Y:S01]  /*24180*/  PRMT R102, R2, 0x7610, R102 ;  /* 0x0000761002667816 */ /* 0x000fe20000000066 */
[----:B------:R-:W-:Y:S05]  /*24190*/  BRA.DIV ~URZ, `(.L_x_2596) ;  /* 0x000088427f007947 */ /* 0x000fea000b800000 */
[----:B------:R1:W2:Y:S02]  /*241a0*/  SHFL.IDX PT, R9, R29, 0x3, 0x181f ;  /* 0x00781f001d097f89 */ /* 0x0002a400000e0000 */
.L_x_2664:
[----:B------:R-:W-:Y:S05]  /*241b0*/  BRA.DIV ~URZ, `(.L_x_2597) ;  /* 0x000088927f007947 */ /* 0x000fea000b800000 */
[----:B------:R3:W1:Y:S04]  /*241c0*/  SHFL.IDX PT, R8, R34, 0x3, 0x181f ;  /* 0x00781f0022087f89 */ /* 0x00066800000e0000 */
[----:B------:R3:W4:Y:S04]  /*241d0*/  SHFL.IDX PT, R10, R28, 0x3, 0x181f ;  /* 0x00781f001c0a7f89 */ /* 0x00072800000e0000 */
[----:B------:R3:W2:Y:S02]  /*241e0*/  SHFL.IDX PT, R2, R35, 0x3, 0x181f ;  /* 0x00781f0023027f89 */ /* 0x0006a400000e0000 */
.L_x_2665:
[----:B------:R-:W-:Y:S01]  /*241f0*/  IADD3 R6, R6, 0x60, RZ ;  /* 0x0000006006067810 */ /* 0x000fe20007ffe0ff */
[----:B------:R-:W-:Y:S01]  /*24200*/  BSSY B0, `(.L_x_2598) ;  /* 0x0000033000007945 */ /* 0x000fe20003800000 */
[----:B----4-:R-:W-:Y:S01]  /*24210*/  IMAD.MOV.U32 R3, RZ, RZ, R10 ;  /* 0x000000ffff037224 */ /* 0x010fe200078e000a */
[----:B------:R-:W-:Y:S01]  /*24220*/  CS2R R78, SRZ ;  /* 0x00000000004e7805 */ /* 0x000fe2000001ff00 */
[----:B------:R-:W-:Y:S01]  /*24230*/  ISETP.GE.AND P0, PT, R6, R23, PT ;  /* 0x000000170600720c */ /* 0x000fe20003f06270 */
[----:B------:R-:W-:Y:S01]  /*24240*/  CS2R R74, SRZ ;  /* 0x00000000004a7805 */ /* 0x000fe2000001ff00 */
[----:B---3--:R-:W-:Y:S01]  /*24250*/  CS2R R34, SRZ ;  /* 0x0000000000227805 */ /* 0x008fe2000001ff00 */
[----:B------:R-:W-:Y:S01]  /*24260*/  CS2R R80, SRZ ;  /* 0x0000000000507805 */ /* 0x000fe2000001ff00 */
[----:B------:R-:W-:Y:S01]  /*24270*/  CS2R R76, SRZ ;  /* 0x00000000004c7805 */ /* 0x000fe2000001ff00 */
[----:B------:R-:W-:Y:S01]  /*24280*/  CS2R R72, SRZ ;  /* 0x0000000000487805 */ /* 0x000fe2000001ff00 */
[----:B-1----:R-:W-:-:S07]  /*24290*/  CS2R R28, SRZ ;  /* 0x00000000001c7805 */ /* 0x002fce000001ff00 */
[----:B------:R-:W-:Y:S05]  /*242a0*/  @P0 BRA `(.L_x_2599) ;  /* 0x0000028000000947 */ /* 0x000fea0003800000 */
[C---:B------:R-:W-:Y:S01]  /*242b0*/  IADD3 R13, R4.reuse, 0x20, RZ ;  /* 0x00000020040d7810 */ /* 0x040fe20007ffe0ff */
[----:B------:R-:W-:Y:S01]  /*242c0*/  CS2R R34, SRZ ;  /* 0x0000000000227805 */ /* 0x000fe2000001ff00 */
[-C--:B------:R-:W-:Y:S02]  /*242d0*/  ISETP.GE.AND P0, PT, R4, R0.reuse, PT ;  /* 0x000000000400720c */ /* 0x080fe40003f06270 */
[----:B------:R-:W-:Y:S01]  /*242e0*/  ISETP.GE.AND P2, PT, R13, R0, PT ;  /* 0x000000000d00720c */ /* 0x000fe20003f46270 */
[----:B------:R-:W-:-:S10]  /*242f0*/  CS2R R28, SRZ ;  /* 0x00000000001c7805 */ /* 0x000fd4000001ff00 */
[----:B--2---:R-:W-:Y:S02]  /*24300*/  @!P0 IMAD.WIDE R10, R4, 0x2, R8 ;  /* 0x00000002040a8825 */ /* 0x004fe400078e0208 */
[----:B------:R-:W-:-:S03]  /*24310*/  @!P2 SHF.R.S32.HI R6, RZ, 0x1f, R13 ;  /* 0x0000001fff06a819 */ /* 0x000fc6000001140d */
[----:B------:R1:W5:Y:S01]  /*24320*/  @!P0 LD.E.64 R34, [R10.64] ;  /* 0x000000040a228980 */ /* 0x000362000c101b00 */
[----:B------:R-:W-:Y:S02]  /*24330*/  @!P2 LEA.HI R6, R6, R13, RZ, 0x2 ;  /* 0x0000000d0606a211 */ /* 0x000fe400078f10ff */
[----:B------:R-:W-:Y:S02]  /*24340*/  IADD3 R13, R4, 0x40, RZ ;  /* 0x00000040040d7810 */ /* 0x000fe40007ffe0ff */
[----:B------:R-:W-:Y:S02]  /*24350*/  @!P2 LOP3.LUT R6, R6, 0xfffffffc, RZ, 0xc0, !PT ;  /* 0xfffffffc0606a812 */ /* 0x000fe400078ec0ff */
[----:B------:R-:W-:Y:S01]  /*24360*/  ISETP.GE.AND P1, PT, R13, R0, PT ;  /* 0x000000000d00720c */ /* 0x000fe20003f26270 */
[----:B------:R-:W-:Y:S01]  /*24370*/  CS2R R74, SRZ ;  /* 0x00000000004a7805 */ /* 0x000fe2000001ff00 */
[----:B-1----:R-:W-:-:S05]  /*24380*/  @!P0 IMAD.WIDE R10, R4, 0x2, R2 ;  /* 0x00000002040a8825 */ /* 0x002fca00078e0202 */
[----:B------:R1:W5:Y:S01]  /*24390*/  @!P0 LD.E.64 R28, [R10.64] ;  /* 0x000000040a1c8980 */ /* 0x000362000c101b00 */
[----:B------:R-:W-:Y:S01]  /*243a0*/  CS2R R72, SRZ ;  /* 0x0000000000487805 */ /* 0x000fe2000001ff00 */
[----:B------:R-:W-:Y:S01]  /*243b0*/  CS2R R78, SRZ ;  /* 0x00000000004e7805 */ /* 0x000fe2000001ff00 */
[----:B-1----:R-:W-:-:S05]  /*243c0*/  @!P2 IMAD.WIDE R10, R6, 0x2, R8 ;  /* 0x00000002060aa825 */ /* 0x002fca00078e0208 */
[----:B------:R1:W5:Y:S02]  /*243d0*/  @!P2 LD.E.64 R74, [R10.64] ;  /* 0x000000040a4aa980 */ /* 0x000364000c101b00 */
[----:B-1----:R-:W-:Y:S01]  /*243e0*/  @!P2 IMAD.WIDE R10, R6, 0x2, R2 ;  /* 0x00000002060aa825 */ /* 0x002fe200078e0202 */
[----:B------:R-:W-:-:S04]  /*243f0*/  @!P1 SHF.R.S32.HI R6, RZ, 0x1f, R13 ;  /* 0x0000001fff069819 */ /* 0x000fc8000001140d */
[----:B------:R-:W-:Y:S01]  /*24400*/  @!P1 LEA.HI R6, R6, R13, RZ, 0x2 ;  /* 0x0000000d06069211 */ /* 0x000fe200078f10ff */
[----:B------:R1:W5:Y:S01]  /*24410*/  @!P2 LD.E.64 R72, [R10.64] ;  /* 0x000000040a48a980 */ /* 0x000362000c101b00 */
[----:B------:R-:W-:Y:S02]  /*24420*/  IADD3 R13, R4, 0x60, RZ ;  /* 0x00000060040d7810 */ /* 0x000fe40007ffe0ff */
[----:B------:R-:W-:Y:S02]  /*24430*/  @!P1 LOP3.LUT R6, R6, 0xfffffffc, RZ, 0xc0, !PT ;  /* 0xfffffffc06069812 */ /* 0x000fe400078ec0ff */
[----:B------:R-:W-:Y:S01]  /*24440*/  ISETP.GE.AND P0, PT, R13, R0, PT ;  /* 0x000000000d00720c */ /* 0x000fe20003f06270 */
[----:B------:R-:W-:Y:S01]  /*24450*/  CS2R R76, SRZ ;  /* 0x00000000004c7805 */ /* 0x000fe2000001ff00 */
[----:B------:R-:W-:Y:S01]  /*24460*/  CS2R R82, SRZ ;  /* 0x0000000000527805 */ /* 0x000fe2000001ff00 */
[----:B-1----:R-:W-:-:S05]  /*24470*/  @!P1 IMAD.WIDE R10, R6, 0x2, R8 ;  /* 0x00000002060a9825 */ /* 0x002fca00078e0208 */
[----:B------:R1:W5:Y:S01]  /*24480*/  @!P1 LD.E.64 R78, [R10.64] ;  /* 0x000000040a4e9980 */ /* 0x000362000c101b00 */
[----:B------:R-:W-:-:S04]  /*24490*/  CS2R R80, SRZ ;  /* 0x0000000000507805 */ /* 0x000fc8000001ff00 */
[----:B-1----:R-:W-:-:S04]  /*244a0*/  @!P0 SHF.R.S32.HI R10, RZ, 0x1f, R13 ;  /* 0x0000001fff0a8819 */ /* 0x002fc8000001140d */
[----:B------:R-:W-:Y:S01]  /*244b0*/  @!P0 LEA.HI R13, R10, R13, RZ, 0x2 ;  /* 0x0000000d0a0d8211 */ /* 0x000fe200078f10ff */
[----:B------:R-:W-:-:S03]  /*244c0*/  @!P1 IMAD.WIDE R10, R6, 0x2, R2 ;  /* 0x00000002060a9825 */ /* 0x000fc600078e0202 */
[----:B------:R-:W-:Y:S02]  /*244d0*/  @!P0 LOP3.LUT R6, R13, 0xfffffffc, RZ, 0xc0, !PT ;  /* 0xfffffffc0d068812 */ /* 0x000fe400078ec0ff */
[----:B------:R1:W5:Y:S03]  /*244e0*/  @!P1 LD.E.64 R76, [R10.64] ;  /* 0x000000040a4c9980 */ /* 0x000366000c101b00 */
[----:B------:R-:W-:-:S04]  /*244f0*/  @!P0 IMAD.WIDE R8, R6, 0x2, R8 ;  /* 0x0000000206088825 */ /* 0x000fc800078e0208 */
[----:B------:R-:W-:Y:S01]  /*24500*/  @!P0 IMAD.WIDE R2, R6, 0x2, R2 ;  /* 0x0000000206028825 */ /* 0x000fe200078e0202 */
[----:B------:R1:W5:Y:S04]  /*24510*/  @!P0 LD.E.64 R82, [R8.64] ;  /* 0x0000000408528980 */ /* 0x000368000c101b00 */
[----:B------:R1:W5:Y:S02]  /*24520*/  @!P0 LD.E.64 R80, [R2.64] ;  /* 0x0000000402508980 */ /* 0x000364000c101b00 */
.L_x_2599:
[----:B------:R-:W-:Y:S05]  /*24530*/  BSYNC B0 ;  /* 0x0000000000007941 */ /* 0x000fea0003800000 */
.L_x_2598:
[----:B-1----:R-:W-:Y:S01]  /*24540*/  IADD3 R8, R92, -c[0x0][0x20], RZ ;  /* 0x800008005c087a10 */ /* 0x002fe20007ffe0ff */
[----:B------:R-:W-:-:S04]  /*24550*/  DEPBAR.LE SB0, 0x1 ;  /* 0x000080400000791a */ /* 0x000fc80000000000 */
[----:B--2---:R1:W2:Y:S04]  /*24560*/  LDL.64 R2, [R8+0x20] ;  /* 0x0000200008027983 */ /* 0x0042a80000100a00 */
[----:B-1----:R-:W3:Y:S01]  /*24570*/  LDL.64 R8, [R8+0x28] ;  /* 0x0000280008087983 */ /* 0x002ee20000100a00 */
[----:B------:R-:W-:Y:S03]  /*24580*/  WARPSYNC 0xffffffff ;  /* 0xffffffff00007948 */ /* 0x000fe60003800000 */
[----:B------:R-:W-:Y:S01]  /*24590*/  BAR.SYNC.DEFER_BLOCKING 0x0 ;  /* 0x0000000000007b1d */ /* 0x000fe20000010000 */
[----:B------:R-:W-:-:S05]  /*245a0*/  SHF.R.S32.HI R6, RZ, 0x1f, R22 ;  /* 0x0000001fff067819 */ /* 0x000fca0000011416 */
[----:B--2---:R1:W2:Y:S04]  /*245b0*/  LD.E R13, [R2.64] ;  /* 0x00000004020d7980 */ /* 0x0042a8000c101900 */
[----:B---3--:R3:W4:Y:S01]  /*245c0*/  LD.E.64 R10, [R8.64] ;  /* 0x00000004080a7980 */ /* 0x008722000c101b00 */
[----:B------:R-:W-:Y:S01]  /*245d0*/  BSSY B1, `(.L_x_2600) ;  /* 0x00000eb000017945 */ /* 0x000fe20003800000 */
[CC--:B-1----:R-:W-:Y:S02]  /*245e0*/  LEA.HI R2, R6.reuse, R22.reuse, RZ, 0x3 ;  /* 0x0000001606027211 */ /* 0x0c2fe400078f18ff */
[----:B------:R-:W-:Y:S02]  /*245f0*/  LEA.HI R6, R6, R22, RZ, 0x6 ;  /* 0x0000001606067211 */ /* 0x000fe400078f30ff */
[----:B------:R-:W-:-:S05]  /*24600*/  LOP3.LUT R2, R2, 0xfffffff8, RZ, 0xc0, !PT ;  /* 0xfffffff802027812 */ /* 0x000fca00078ec0ff */
[----:B------:R-:W-:Y:S02]  /*24610*/  IMAD.IADD R3, R22, 0x1, -R2 ;  /* 0x0000000116037824 */ /* 0x000fe400078e0a02 */
[----:B------:R-:W-:Y:S02]  /*24620*/  IMAD.SHL.U32 R2, R93, 0x40, RZ ;  /* 0x000000405d027824 */ /* 0x000fe400078e00ff */
[----:B------:R-:W-:-:S03]  /*24630*/  IMAD.SHL.U32 R3, R3, 0x8, RZ ;  /* 0x0000000803037824 */ /* 0x000fc600078e00ff */
[----:B------:R-:W-:-:S04]  /*24640*/  LOP3.LUT R2, R2, 0x1c0, RZ, 0xc0, !PT ;  /* 0x000001c002027812 */ /* 0x000fc800078ec0ff */
[----:B------:R-:W-:Y:S02]  /*24650*/  LOP3.LUT R3, R2, 0x38, R3, 0xf8, !PT ;  /* 0x0000003802037812 */ /* 0x000fe400078ef803 */
[----:B---3--:R-:W-:Y:S01]  /*24660*/  SHF.R.U32.HI R8, RZ, 0x3, R2 ;  /* 0x00000003ff087819 */ /* 0x008fe20000011602 */
[----:B------:R-:W-:-:S03]  /*24670*/  IMAD.SHL.U32 R2, R6, 0x8, RZ ;  /* 0x0000000806027824 */ /* 0x000fc600078e00ff */
[----:B------:R-:W-:Y:S01]  /*24680*/  LOP3.LUT R8, R3, R8, RZ, 0x3c, !PT ;  /* 0x0000000803087212 */ /* 0x000fe200078e3cff */
[----:B-----5:R-:W-:-:S03]  /*24690*/  IMAD.MOV.U32 R3, RZ, RZ, R82 ;  /* 0x000000ffff037224 */ /* 0x020fc600078e0052 */
[----:B------:R-:W-:Y:S01]  /*246a0*/  LOP3.LUT R8, R8, 0xfffffe00, R2, 0xf8, !PT ;  /* 0xfffffe0008087812 */ /* 0x000fe200078ef802 */
[----:B------:R-:W-:Y:S01]  /*246b0*/  IMAD.MOV.U32 R2, RZ, RZ, R83 ;  /* 0x000000ffff027224 */ /* 0x000fe200078e0053 */
[----:B------:R-:W-:Y:S01]  /*246c0*/  PRMT R117, R117, 0x5410, R3 ;  /* 0x0000541075757816 */ /* 0x000fe20000000003 */
[----:B------:R-:W-:-:S03]  /*246d0*/  IMAD.MOV.U32 R3, RZ, RZ, R78 ;  /* 0x000000ffff037224 */ /* 0x000fc600078e004e */
[----:B------:R-:W-:Y:S01]  /*246e0*/  PRMT R118, R118, 0x5410, R2 ;  /* 0x0000541076767816 */ /* 0x000fe20000000002 */
        /* <DEDUP_REMOVED lines=13> */
[----:B------:R-:W-:-:S04]  /*247c0*/  PRMT R117, R3, 0x7610, R117 ;  /* 0x0000761003757816 */ /* 0x000fc80000000075 */
[----:B------:R-:W-:Y:S01]  /*247d0*/  PRMT R118, R2, 0x7610, R118 ;  /* 0x0000761002767816 */ /* 0x000fe20000000076 */
[----:B------:R-:W-:-:S05]  /*247e0*/  IMAD.MOV.U32 R2, RZ, RZ, R76 ;  /* 0x000000ffff027224 */ /* 0x000fca00078e004c */
        /* <DEDUP_REMOVED lines=11> */
[----:B--2---:R-:W-:-:S05]  /*248a0*/  IMAD R13, R13, -0x80, R23 ;  /* 0xffffff800d0d7824 */ /* 0x004fca00078e0217 */
[----:B------:R-:W-:-:S04]  /*248b0*/  IMNMX R84, R13, 0x80, PT ;  /* 0x000000800d547817 */ /* 0x000fc80003800200 */
[----:B------:R-:W-:Y:S01]  /*248c0*/  ISETP.GE.AND P0, PT, R93, R84, PT ;  /* 0x000000545d00720c */ /* 0x000fe20003f06270 */
[----:B----4-:R-:W-:-:S12]  /*248d0*/  IMAD.WIDE.U32 R8, R8, 0x2, R10 ;  /* 0x0000000208087825 */ /* 0x010fd800078e000a */
[----:B------:R-:W-:Y:S05]  /*248e0*/  @P0 BRA `(.L_x_2601) ;  /* 0x00000b9000000947 */ /* 0x000fea0003800000 */
[----:B------:R-:W-:Y:S01]  /*248f0*/  ISETP.GE.AND P0, PT, R4, R0, PT ;  /* 0x000000000400720c */ /* 0x000fe20003f06270 */
[----:B------:R-:W-:-:S12]  /*24900*/  BSSY B0, `(.L_x_2602) ;  /* 0x000002c000007945 */ /* 0x000fd80003800000 */
[----:B------:R-:W-:Y:S05]  /*24910*/  @P0 BRA `(.L_x_2603) ;  /* 0x000002a000000947 */ /* 0x000fea0003800000 */
[--C-:B------:R-:W-:Y:S02]  /*24920*/  SHF.R.U64 R11, R18, 0x10, R19.reuse ;  /* 0x00000010120b7819 */ /* 0x100fe40000001213 */
[----:B------:R-:W-:Y:S02]  /*24930*/  SHF.R.U32.HI R2, RZ, 0x10, R19 ;  /* 0x00000010ff027819 */ /* 0x000fe40000011613 */
[----:B------:R-:W2:Y:S01]  /*24940*/  LD.E.128 R16, [R8.64] ;  /* 0x0000000408107980 */ /* 0x000ea2000c101d00 */
[--C-:B------:R-:W-:Y:S02]  /*24950*/  SHF.R.U32.HI R6, RZ, 0x10, R21.reuse ;  /* 0x00000010ff067819 */ /* 0x100fe40000011615 */
[----:B------:R-:W-:Y:S01]  /*24960*/  HADD2.F32 R10, -RZ, R2.H0_H0 ;  /* 0x20000002ff0a7230 */ /* 0x000fe20000004100 */
[----:B------:R-:W-:Y:S01]  /*24970*/  SHF.R.U64 R13, R20, 0x10, R21 ;  /* 0x00000010140d7819 */ /* 0x000fe20000001215 */
[----:B------:R-:W-:-:S04]  /*24980*/  HADD2.F32 R11, -RZ, R11.H0_H0 ;  /* 0x2000000bff0b7230 */ /* 0x000fc80000004100 */
[----:B------:R-:W-:Y:S02]  /*24990*/  HADD2.F32 R13, -RZ, R13.H0_H0 ;  /* 0x2000000dff0d7230 */ /* 0x000fe40000004100 */
[--C-:B--2---:R-:W-:Y:S02]  /*249a0*/  HADD2.F32 R2, -RZ, R19.reuse.H1_H1 ;  /* 0x30000013ff027230 */ /* 0x104fe40000004100 */
[----:B------:R-:W-:Y:S02]  /*249b0*/  HADD2.F32 R3, -RZ, R19.H0_H0 ;  /* 0x20000013ff037230 */ /* 0x000fe40000004100 */
[----:B------:R-:W-:Y:S01]  /*249c0*/  HADD2.F32 R19, -RZ, R6.H0_H0 ;  /* 0x20000006ff137230 */ /* 0x000fe20000004100 */
[----:B------:R-:W-:-:S04]  /*249d0*/  FMUL.FTZ R6, R2, R10 ;  /* 0x0000000a02067220 */ /* 0x000fc80000410000 */
[-C--:B------:R-:W-:Y:S02]  /*249e0*/  FFMA.FTZ R6, R3, R19.reuse, -R6 ;  /* 0x0000001303067223 */ /* 0x080fe40000010806 */
[----:B------:R-:W-:-:S04]  /*249f0*/  FMUL.FTZ R19, R2, R19 ;  /* 0x0000001302137220 */ /* 0x000fc80000410000 */
[----:B------:R-:W-:Y:S01]  /*24a00*/  FFMA.FTZ R19, R3, R10, R19 ;  /* 0x0000000a03137223 */ /* 0x000fe20000010013 */
[----:B------:R-:W-:-:S04]  /*24a10*/  HADD2.F32 R2, -RZ, R85.H0_H0 ;  /* 0x20000055ff027230 */ /* 0x000fc80000004100 */
[----:B------:R-:W-:Y:S01]  /*24a20*/  F2FP.PACK_AB R19, R19, R6 ;  /* 0x000000061313723e */ /* 0x000fe200000000ff */
[----:B------:R-:W-:Y:S02]  /*24a30*/  HADD2.F32 R6, -RZ, R16.H1_H1 ;  /* 0x30000010ff067230 */ /* 0x000fe40000004100 */
[----:B------:R-:W-:Y:S02]  /*24a40*/  HADD2.F32 R3, -RZ, R86.H0_H0 ;  /* 0x20000056ff037230 */ /* 0x000fe40000004100 */
[----:B------:R-:W-:Y:S01]  /*24a50*/  HADD2.F32 R10, -RZ, R16.H0_H0 ;  /* 0x20000010ff0a7230 */ /* 0x000fe20000004100 */
[----:B------:R-:W-:-:S04]  /*24a60*/  FMUL.FTZ R14, R6, R2 ;  /* 0x00000002060e7220 */ /* 0x000fc80000410000 */
[-C--:B------:R-:W-:Y:S02]  /*24a70*/  FFMA.FTZ R15, R10, R3.reuse, -R14 ;  /* 0x000000030a0f7223 */ /* 0x080fe4000001080e */
[----:B------:R-:W-:Y:S01]  /*24a80*/  FMUL.FTZ R3, R6, R3 ;  /* 0x0000000306037220 */ /* 0x000fe20000410000 */
[----:B------:R-:W-:-:S03]  /*24a90*/  HADD2.F32 R6, -RZ, R18.H1_H1 ;  /* 0x30000012ff067230 */ /* 0x000fc60000004100 */
[----:B------:R-:W-:Y:S01]  /*24aa0*/  FFMA.FTZ R16, R10, R2, R3 ;  /* 0x000000020a107223 */ /* 0x000fe20000010003 */
[----:B------:R-:W-:Y:S02]  /*24ab0*/  HADD2.F32 R3, -RZ, R86.H1_H1 ;  /* 0x30000056ff037230 */ /* 0x000fe40000004100 */
[----:B------:R-:W-:Y:S02]  /*24ac0*/  HADD2.F32 R2, -RZ, R85.H1_H1 ;  /* 0x30000055ff027230 */ /* 0x000fe40000004100 */
[----:B------:R-:W-:Y:S01]  /*24ad0*/  HADD2.F32 R10, -RZ, R18.H0_H0 ;  /* 0x20000012ff0a7230 */ /* 0x000fe20000004100 */
[CC--:B------:R-:W-:Y:S02]  /*24ae0*/  FMUL.FTZ R18, R6.reuse, R3.reuse ;  /* 0x0000000306127220 */ /* 0x0c0fe40000410000 */
[-C--:B------:R-:W-:Y:S02]  /*24af0*/  FMUL.FTZ R14, R6, R2.reuse ;  /* 0x00000002060e7220 */ /* 0x080fe40000410000 */
[C---:B------:R-:W-:Y:S01]  /*24b00*/  FFMA.FTZ R18, R10.reuse, R2, R18 ;  /* 0x000000020a127223 */ /* 0x040fe20000010012 */
[--C-:B------:R-:W-:Y:S01]  /*24b10*/  HADD2.F32 R2, -RZ, R17.reuse.H1_H1 ;  /* 0x30000011ff027230 */ /* 0x100fe20000004100 */
[----:B------:R-:W-:Y:S01]  /*24b20*/  FFMA.FTZ R14, R10, R3, -R14 ;  /* 0x000000030a0e7223 */ /* 0x000fe2000001080e */
[----:B------:R-:W-:-:S03]  /*24b30*/  HADD2.F32 R3, -RZ, R17.H0_H0 ;  /* 0x20000011ff037230 */ /* 0x000fc60000004100 */
[C---:B------:R-:W-:Y:S02]  /*24b40*/  FMUL.FTZ R6, R2.reuse, R11 ;  /* 0x0000000b02067220 */ /* 0x040fe40000410000 */
[-C--:B------:R-:W-:Y:S02]  /*24b50*/  FMUL.FTZ R17, R2, R13.reuse ;  /* 0x0000000d02117220 */ /* 0x080fe40000410000 */
[C---:B------:R-:W-:Y:S02]  /*24b60*/  FFMA.FTZ R6, R3.reuse, R13, -R6 ;  /* 0x0000000d03067223 */ /* 0x040fe40000010806 */
[----:B------:R-:W-:Y:S01]  /*24b70*/  FFMA.FTZ R17, R3, R11, R17 ;  /* 0x0000000b03117223 */ /* 0x000fe20000010011 */
[----:B------:R-:W-:Y:S02]  /*24b80*/  F2FP.PACK_AB R18, R18, R14 ;  /* 0x0000000e1212723e */ /* 0x000fe400000000ff */
[----:B------:R-:W-:Y:S02]  /*24b90*/  F2FP.PACK_AB R16, R16, R15 ;  /* 0x0000000f1010723e */ /* 0x000fe400000000ff */
[----:B------:R-:W-:-:S05]  /*24ba0*/  F2FP.PACK_AB R17, R17, R6 ;  /* 0x000000061111723e */ /* 0x000fca00000000ff */
[----:B------:R1:W-:Y:S02]  /*24bb0*/  ST.E.128 [R8.64], R16 ;  /* 0x0000001008007985 */ /* 0x0003e4000c101d04 */
.L_x_2603:
[----:B------:R-:W-:Y:S05]  /*24bc0*/  BSYNC B0 ;  /* 0x0000000000007941 */ /* 0x000fea0003800000 */
.L_x_2602:
[----:B------:R-:W-:Y:S01]  /*24bd0*/  IADD3 R2, R4, 0x20, RZ ;  /* 0x0000002004027810 */ /* 0x000fe20007ffe0ff */
[----:B------:R-:W-:Y:S03]  /*24be0*/  BSSY B0, `(.L_x_2604) ;  /* 0x000002d000007945 */ /* 0x000fe60003800000 */
[----:B------:R-:W-:-:S13]  /*24bf0*/  ISETP.GE.AND P0, PT, R2, R0, PT ;  /* 0x000000000200720c */ /* 0x000fda0003f06270 */
[----:B------:R-:W-:Y:S05]  /*24c00*/  @P0 BRA `(.L_x_2605) ;  /* 0x000002a000000947 */ /* 0x000fea0003800000 */
[----:B-1----:R-:W2:Y:S01]  /*24c10*/  LD.E.128 R16, [R8.64+0x4000] ;  /* 0x0040000408107980 */ /* 0x002ea2000c101d00 */
[----:B------:R-:W-:Y:S02]  /*24c20*/  SHF.R.U32.HI R2, RZ, 0x10, R27 ;  /* 0x00000010ff027819 */ /* 0x000fe4000001161b */
[--C-:B------:R-:W-:Y:S02]  /*24c30*/  SHF.R.U32.HI R6, RZ, 0x10, R25.reuse ;  /* 0x00000010ff067819 */ /* 0x100fe40000011619 */
[----:B------:R-:W-:Y:S01]  /*24c40*/  SHF.R.U64 R13, R24, 0x10, R25 ;  /* 0x00000010180d7819 */ /* 0x000fe20000001219 */
[----:B------:R-:W-:Y:S01]  /*24c50*/  HADD2.F32 R10, -RZ, R2.H0_H0 ;  /* 0x20000002ff0a7230 */ /* 0x000fe20000004100 */
[----:B------:R-:W-:-:S03]  /*24c60*/  SHF.R.U64 R11, R26, 0x10, R27 ;  /* 0x000000101a0b7819 */ /* 0x000fc6000000121b */
[----:B------:R-:W-:Y:S02]  /*24c70*/  HADD2.F32 R13, -RZ, R13.H0_H0 ;  /* 0x2000000dff0d7230 */ /* 0x000fe40000004100 */
        /* <DEDUP_REMOVED lines=34> */
[----:B------:R1:W-:Y:S02]  /*24ea0*/  ST.E.128 [R8.64+0x4000], R16 ;  /* 0x0040001008007985 */ /* 0x0003e4000c101d04 */
.L_x_2605:
[----:B------:R-:W-:Y:S05]  /*24eb0*/  BSYNC B0 ;  /* 0x0000000000007941 */ /* 0x000fea0003800000 */
.L_x_2604:
[----:B------:R-:W-:Y:S01]  /*24ec0*/  IADD3 R2, R4, 0x40, RZ ;  /* 0x0000004004027810 */ /* 0x000fe20007ffe0ff */
[----:B------:R-:W-:Y:S03]  /*24ed0*/  BSSY B0, `(.L_x_2606) ;  /* 0x000002d000007945 */ /* 0x000fe60003800000 */
[----:B------:R-:W-:-:S13]  /*24ee0*/  ISETP.GE.AND P0, PT, R2, R0, PT ;  /* 0x000000000200720c */ /* 0x000fda0003f06270 */
[----:B------:R-:W-:Y:S05]  /*24ef0*/  @P0 BRA `(.L_x_2607) ;  /* 0x000002a000000947 */ /* 0x000fea0003800000 */
[----:B-1----:R-:W2:Y:S01]  /*24f00*/  LD.E.128 R16, [R8.64+0x8000] ;  /* 0x0080000408107980 */ /* 0x002ea2000c101d00 */
[----:B------:R-:W-:Y:S02]  /*24f10*/  SHF.R.U32.HI R2, RZ, 0x10, R33 ;  /* 0x00000010ff027819 */ /* 0x000fe40000011621 */
[----:B------:R-:W-:Y:S02]  /*24f20*/  SHF.R.U32.HI R3, RZ, 0x10, R31 ;  /* 0x00000010ff037819 */ /* 0x000fe4000001161f */
[----:B------:R-:W-:Y:S01]  /*24f30*/  SHF.R.U64 R13, R32, 0x10, R33 ;  /* 0x00000010200d7819 */ /* 0x000fe20000001221 */
[----:B------:R-:W-:Y:S02]  /*24f40*/  HADD2.F32 R2, -RZ, R2.H0_H0 ;  /* 0x20000002ff027230 */ /* 0x000fe40000004100 */
[----:B------:R-:W-:Y:S02]  /*24f50*/  HADD2.F32 R3, -RZ, R3.H0_H0 ;  /* 0x20000003ff037230 */ /* 0x000fe40000004100 */
[----:B------:R-:W-:-:S02]  /*24f60*/  HADD2.F32 R13, -RZ, R13.H0_H0 ;  /* 0x2000000dff0d7230 */ /* 0x000fc40000004100 */
[--C-:B--2---:R-:W-:Y:S02]  /*24f70*/  HADD2.F32 R6, -RZ, R19.reuse.H1_H1 ;  /* 0x30000013ff067230 */ /* 0x104fe40000004100 */
[----:B------:R-:W-:-:S03]  /*24f80*/  HADD2.F32 R10, -RZ, R19.H0_H0 ;  /* 0x20000013ff0a7230 */ /* 0x000fc60000004100 */
[CC--:B------:R-:W-:Y:S02]  /*24f90*/  FMUL.FTZ R11, R6.reuse, R2.reuse ;  /* 0x00000002060b7220 */ /* 0x0c0fe40000410000 */
[-C--:B------:R-:W-:Y:S02]  /*24fa0*/  FMUL.FTZ R6, R6, R3.reuse ;  /* 0x0000000306067220 */ /* 0x080fe40000410000 */
[C---:B------:R-:W-:Y:S01]  /*24fb0*/  FFMA.FTZ R14, R10.reuse, R3, -R11 ;  /* 0x000000030a0e7223 */ /* 0x040fe2000001080b */
[--C-:B------:R-:W-:Y:S01]  /*24fc0*/  HADD2.F32 R3, -RZ, R89.reuse.H1_H1 ;  /* 0x30000059ff037230 */ /* 0x100fe20000004100 */
[----:B------:R-:W-:Y:S01]  /*24fd0*/  FFMA.FTZ R19, R10, R2, R6 ;  /* 0x000000020a137223 */ /* 0x000fe20000010006 */
[----:B------:R-:W-:Y:S02]  /*24fe0*/  HADD2.F32 R2, -RZ, R89.H0_H0 ;  /* 0x20000059ff027230 */ /* 0x000fe40000004100 */
[--C-:B------:R-:W-:Y:S02]  /*24ff0*/  HADD2.F32 R6, -RZ, R16.reuse.H1_H1 ;  /* 0x30000010ff067230 */ /* 0x100fe40000004100 */
[----:B------:R-:W-:Y:S01]  /*25000*/  HADD2.F32 R10, -RZ, R16.H0_H0 ;  /* 0x20000010ff0a7230 */ /* 0x000fe20000004100 */
[----:B------:R-:W-:-:S02]  /*25010*/  F2FP.PACK_AB R19, R19, R14 ;  /* 0x0000000e1313723e */ /* 0x000fc400000000ff */
[CC--:B------:R-:W-:Y:S02]  /*25020*/  FMUL.FTZ R11, R6.reuse, R2.reuse ;  /* 0x00000002060b7220 */ /* 0x0c0fe40000410000 */
[-C--:B------:R-:W-:Y:S02]  /*25030*/  FMUL.FTZ R6, R6, R3.reuse ;  /* 0x0000000306067220 */ /* 0x080fe40000410000 */
[C---:B------:R-:W-:Y:S01]  /*25040*/  FFMA.FTZ R20, R10.reuse, R3, -R11 ;  /* 0x000000030a147223 */ /* 0x040fe2000001080b */
[----:B------:R-:W-:Y:S01]  /*25050*/  HADD2.F32 R3, -RZ, R90.H1_H1 ;  /* 0x3000005aff037230 */ /* 0x000fe20000004100 */
[----:B------:R-:W-:Y:S01]  /*25060*/  FFMA.FTZ R16, R10, R2, R6 ;  /* 0x000000020a107223 */ /* 0x000fe20000010006 */
[----:B------:R-:W-:Y:S01]  /*25070*/  HADD2.F32 R6, -RZ, R18.H1_H1 ;  /* 0x30000012ff067230 */ /* 0x000fe20000004100 */
[----:B------:R-:W-:Y:S01]  /*25080*/  SHF.R.U64 R11, R30, 0x10, R31 ;  /* 0x000000101e0b7819 */ /* 0x000fe2000000121f */
[----:B------:R-:W-:Y:S02]  /*25090*/  HADD2.F32 R2, -RZ, R90.H0_H0 ;  /* 0x2000005aff027230 */ /* 0x000fe40000004100 */
[----:B------:R-:W-:Y:S01]  /*250a0*/  HADD2.F32 R10, -RZ, R18.H0_H0 ;  /* 0x20000012ff0a7230 */ /* 0x000fe20000004100 */
[CC--:B------:R-:W-:Y:S01]  /*250b0*/  FMUL.FTZ R18, R6.reuse, R3.reuse ;  /* 0x0000000306127220 */ /* 0x0c0fe20000410000 */
[----:B------:R-:W-:Y:S01]  /*250c0*/  HADD2.F32 R11, -RZ, R11.H0_H0 ;  /* 0x2000000bff0b7230 */ /* 0x000fe20000004100 */
[----:B------:R-:W-:Y:S01]  /*250d0*/  FMUL.FTZ R15, R6, R2 ;  /* 0x00000002060f7220 */ /* 0x000fe20000410000 */
[----:B------:R-:W-:Y:S01]  /*250e0*/  F2FP.PACK_AB R16, R16, R20 ;  /* 0x000000141010723e */ /* 0x000fe200000000ff */
[C---:B------:R-:W-:Y:S01]  /*250f0*/  FFMA.FTZ R18, R10.reuse, R2, R18 ;  /* 0x000000020a127223 */ /* 0x040fe20000010012 */
[--C-:B------:R-:W-:Y:S01]  /*25100*/  HADD2.F32 R2, -RZ, R17.reuse.H1_H1 ;  /* 0x30000011ff027230 */ /* 0x100fe20000004100 */
[----:B------:R-:W-:Y:S01]  /*25110*/  FFMA.FTZ R15, R10, R3, -R15 ;  /* 0x000000030a0f7223 */ /* 0x000fe2000001080f */
[----:B------:R-:W-:-:S03]  /*25120*/  HADD2.F32 R3, -RZ, R17.H0_H0 ;  /* 0x20000011ff037230 */ /* 0x000fc60000004100 */
[----:B------:R-:W-:Y:S01]  /*25130*/  FMUL.FTZ R6, R2, R13 ;  /* 0x0000000d02067220 */ /* 0x000fe20000410000 */
[----:B------:R-:W-:Y:S01]  /*25140*/  F2FP.PACK_AB R18, R18, R15 ;  /* 0x0000000f1212723e */ /* 0x000fe200000000ff */
[-C--:B------:R-:W-:Y:S02]  /*25150*/  FMUL.FTZ R17, R2, R11.reuse ;  /* 0x0000000b02117220 */ /* 0x080fe40000410000 */
[C---:B------:R-:W-:Y:S02]  /*25160*/  FFMA.FTZ R2, R3.reuse, R11, -R6 ;  /* 0x0000000b03027223 */ /* 0x040fe40000010806 */
[----:B------:R-:W-:-:S05]  /*25170*/  FFMA.FTZ R17, R3, R13, R17 ;  /* 0x0000000d03117223 */ /* 0x000fca0000010011 */
[----:B------:R-:W-:-:S05]  /*25180*/  F2FP.PACK_AB R17, R17, R2 ;  /* 0x000000021111723e */ /* 0x000fca00000000ff */
[----:B------:R1:W-:Y:S02]  /*25190*/  ST.E.128 [R8.64+0x8000], R16 ;  /* 0x0080001008007985 */ /* 0x0003e4000c101d04 */
.L_x_2607:
[----:B------:R-:W-:Y:S05]  /*251a0*/  BSYNC B0 ;  /* 0x0000000000007941 */ /* 0x000fea0003800000 */
.L_x_2606:
[----:B------:R-:W-:-:S04]  /*251b0*/  IADD3 R2, R4, 0x60, RZ ;  /* 0x0000006004027810 */ /* 0x000fc80007ffe0ff */
        /* <DEDUP_REMOVED lines=14> */
[----:B------:R-:W-:Y:S01]  /*252a0*/  HADD2.F32 R3, -RZ, R95.H1_H1 ;  /* 0x3000005fff037230 */ /* 0x000fe20000004100 */
[----:B------:R-:W-:Y:S01]  /*252b0*/  FFMA.FTZ R19, R10, R2, R6 ;  /* 0x000000020a137223 */ /* 0x000fe20000010006 */
[----:B------:R-:W-:Y:S02]  /*252c0*/  HADD2.F32 R2, -RZ, R94.H1_H1 ;  /* 0x3000005eff027230 */ /* 0x000fe40000004100 */
        /* <DEDUP_REMOVED lines=27> */
.L_x_2601:
[----:B------:R-:W-:Y:S05]  /*25480*/  BSYNC B1 ;  /* 0x0000000000017941 */ /* 0x000fea0003800000 */
.L_x_2600:
[----:B------:R-:W-:Y:S01]  /*25490*/  IADD3 R2, R93, 0x20, RZ ;  /* 0x000000205d027810 */ /* 0x000fe20007ffe0ff */
[----:B------:R-:W-:Y:S03]  /*254a0*/  BSSY B1, `(.L_x_2608) ;  /* 0x00000bc000017945 */ /* 0x000fe60003800000 */
[----:B------:R-:W-:-:S13]  /*254b0*/  ISETP.GE.AND P0, PT, R2, R84, PT ;  /* 0x000000540200720c */ /* 0x000fda0003f06270 */
[----:B------:R-:W-:Y:S05]  /*254c0*/  @P0 BRA `(.L_x_2609) ;  /* 0x00000b9000000947 */ /* 0x000fea0003800000 */
[----:B------:R-:W-:Y:S01]  /*254d0*/  ISETP.GE.AND P0, PT, R4, R0, PT ;  /* 0x000000000400720c */ /* 0x000fe20003f06270 */
[----:B------:R-:W-:-:S12]  /*254e0*/  BSSY B0, `(.L_x_2610) ;  /* 0x000002c000007945 */ /* 0x000fd80003800000 */
[----:B------:R-:W-:Y:S05]  /*254f0*/  @P0 BRA `(.L_x_2611) ;  /* 0x000002a000000947 */ /* 0x000fea0003800000 */
[----:B-1----:R-:W2:Y:S01]  /*25500*/  LD.E.128 R16, [R8.64+0x1000] ;  /* 0x0010000408107980 */ /* 0x002ea2000c101d00 */
[----:B------:R-:W-:Y:S02]  /*25510*/  SHF.R.U32.HI R2, RZ, 0x10, R41 ;  /* 0x00000010ff027819 */ /* 0x000fe40000011629 */
[--C-:B------:R-:W-:Y:S02]  /*25520*/  SHF.R.U32.HI R3, RZ, 0x10, R43.reuse ;  /* 0x00000010ff037819 */ /* 0x100fe4000001162b */
        /* <DEDUP_REMOVED lines=18> */
[----:B------:R-:W-:Y:S01]  /*25650*/  HADD2.F32 R3, -RZ, R95.H0_H0 ;  /* 0x2000005fff037230 */ /* 0x000fe20000004100 */
        /* <DEDUP_REMOVED lines=20> */
.L_x_2611:
[----:B------:R-:W-:Y:S05]  /*257a0*/  BSYNC B0 ;  /* 0x0000000000007941 */ /* 0x000fea0003800000 */
.L_x_2610:
[----:B------:R-:W-:Y:S01]  /*257b0*/  IADD3 R2, R4, 0x20, RZ ;  /* 0x0000002004027810 */ /* 0x000fe20007ffe0ff */
[----:B------:R-:W-:Y:S03]  /*257c0*/  BSSY B0, `(.L_x_2612) ;  /* 0x000002d000007945 */ /* 0x000fe60003800000 */
[----:B------:R-:W-:-:S13]  /*257d0*/  ISETP.GE.AND P0, PT, R2, R0, PT ;  /* 0x000000000200720c */ /* 0x000fda0003f06270 */
[----:B------:R-:W-:Y:S05]  /*257e0*/  @P0 BRA `(.L_x_2613) ;  /* 0x000002a000000947 */ /* 0x000fea0003800000 */
[----:B-1----:R-:W2:Y:S01]  /*257f0*/  LD.E.128 R16, [R8.64+0x5000] ;  /* 0x0050000408107980 */ /* 0x002ea2000c101d00 */
[----:B------:R-:W-:Y:S01]  /*25800*/  SHF.R.U32.HI R15, RZ, 0x10, R47 ;  /* 0x00000010ff0f7819 */ /* 0x000fe2000001162f */
[----:B------:R-:W-:Y:S01]  /*25810*/  HADD2.F32 R14, -RZ, R97.H0_H0 ;  /* 0x20000061ff0e7230 */ /* 0x000fe20000004100 */
[--C-:B------:R-:W-:Y:S02]  /*25820*/  SHF.R.U32.HI R2, RZ, 0x10, R45.reuse ;  /* 0x00000010ff027819 */ /* 0x100fe4000001162d */
[----:B------:R-:W-:Y:S01]  /*25830*/  SHF.R.U64 R21, R44, 0x10, R45 ;  /* 0x000000102c157819 */ /* 0x000fe2000000122d */
[----:B------:R-:W-:Y:S01]  /*25840*/  HADD2.F32 R15, -RZ, R15.H0_H0 ;  /* 0x2000000fff0f7230 */ /* 0x000fe20000004100 */
[----:B------:R-:W-:Y:S01]  /*25850*/  SHF.R.U64 R22, R46, 0x10, R47 ;  /* 0x000000102e167819 */ /* 0x000fe2000000122f */
[----:B------:R-:W-:Y:S02]  /*25860*/  HADD2.F32 R2, -RZ, R2.H0_H0 ;  /* 0x20000002ff027230 */ /* 0x000fe40000004100 */
[----:B------:R-:W-:-:S02]  /*25870*/  HADD2.F32 R21, -RZ, R21.H0_H0 ;  /* 0x20000015ff157230 */ /* 0x000fc40000004100 */
[----:B------:R-:W-:Y:S02]  /*25880*/  HADD2.F32 R22, -RZ, R22.H0_H0 ;  /* 0x20000016ff167230 */ /* 0x000fe40000004100 */
[--C-:B--2---:R-:W-:Y:S02]  /*25890*/  HADD2.F32 R3, -RZ, R19.reuse.H1_H1 ;  /* 0x30000013ff037230 */ /* 0x104fe40000004100 */
[----:B------:R-:W-:Y:S02]  /*258a0*/  HADD2.F32 R19, -RZ, R19.H0_H0 ;  /* 0x20000013ff137230 */ /* 0x000fe40000004100 */
[----:B------:R-:W-:Y:S01]  /*258b0*/  HADD2.F32 R13, -RZ, R18.H0_H0 ;  /* 0x20000012ff0d7230 */ /* 0x000fe20000004100 */
[CC--:B------:R-:W-:Y:S01]  /*258c0*/  FMUL.FTZ R6, R3.reuse, R15.reuse ;  /* 0x0000000f03067220 */ /* 0x0c0fe20000410000 */
[----:B------:R-:W-:Y:S01]  /*258d0*/  HADD2.F32 R11, -RZ, R17.H0_H0 ;  /* 0x20000011ff0b7230 */ /* 0x000fe20000004100 */
[-C--:B------:R-:W-:Y:S01]  /*258e0*/  FMUL.FTZ R20, R3, R2.reuse ;  /* 0x0000000203147220 */ /* 0x080fe20000410000 */
[--C-:B------:R-:W-:Y:S01]  /*258f0*/  HADD2.F32 R3, -RZ, R16.reuse.H1_H1 ;  /* 0x30000010ff037230 */ /* 0x100fe20000004100 */
[C---:B------:R-:W-:Y:S01]  /*25900*/  FFMA.FTZ R23, R19.reuse, R2, -R6 ;  /* 0x0000000213177223 */ /* 0x040fe20000010806 */
[----:B------:R-:W-:Y:S01]  /*25910*/  HADD2.F32 R2, -RZ, R97.H1_H1 ;  /* 0x30000061ff027230 */ /* 0x000fe20000004100 */
[----:B------:R-:W-:Y:S01]  /*25920*/  FFMA.FTZ R19, R19, R15, R20 ;  /* 0x0000000f13137223 */ /* 0x000fe20000010014 */
[----:B------:R-:W-:-:S02]  /*25930*/  HADD2.F32 R16, -RZ, R16.H0_H0 ;  /* 0x20000010ff107230 */ /* 0x000fc40000004100 */
[----:B------:R-:W-:Y:S01]  /*25940*/  HADD2.F32 R6, -RZ, R18.H1_H1 ;  /* 0x30000012ff067230 */ /* 0x000fe20000004100 */
[C---:B------:R-:W-:Y:S01]  /*25950*/  FMUL.FTZ R18, R3.reuse, R14 ;  /* 0x0000000e03127220 */ /* 0x040fe20000410000 */
[----:B------:R-:W-:Y:S01]  /*25960*/  HADD2.F32 R10, -RZ, R17.H1_H1 ;  /* 0x30000011ff0a7230 */ /* 0x000fe20000004100 */
[-C--:B------:R-:W-:Y:S01]  /*25970*/  FMUL.FTZ R17, R3, R2.reuse ;  /* 0x0000000203117220 */ /* 0x080fe20000410000 */
[--C-:B------:R-:W-:Y:S01]  /*25980*/  HADD2.F32 R3, -RZ, R98.reuse.H1_H1 ;  /* 0x30000062ff037230 */ /* 0x100fe20000004100 */
[C---:B------:R-:W-:Y:S01]  /*25990*/  FFMA.FTZ R15, R16.reuse, R2, -R18 ;  /* 0x00000002100f7223 */ /* 0x040fe20000010812 */
[----:B------:R-:W-:Y:S01]  /*259a0*/  HADD2.F32 R2, -RZ, R98.H0_H0 ;  /* 0x20000062ff027230 */ /* 0x000fe20000004100 */
[----:B------:R-:W-:Y:S01]  /*259b0*/  FFMA.FTZ R16, R16, R14, R17 ;  /* 0x0000000e10107223 */ /* 0x000fe20000010011 */
[----:B------:R-:W-:Y:S01]  /*259c0*/  F2FP.PACK_AB R19, R19, R23 ;  /* 0x000000171313723e */ /* 0x000fe200000000ff */
[C---:B------:R-:W-:Y:S02]  /*259d0*/  FMUL.FTZ R18, R6.reuse, R3 ;  /* 0x0000000306127220 */ /* 0x040fe40000410000 */
[----:B------:R-:W-:Y:S01]  /*259e0*/  FMUL.FTZ R14, R6, R2 ;  /* 0x00000002060e7220 */ /* 0x000fe20000410000 */
[----:B------:R-:W-:Y:S01]  /*259f0*/  F2FP.PACK_AB R16, R16, R15 ;  /* 0x0000000f1010723e */ /* 0x000fe200000000ff */
[----:B------:R-:W-:-:S02]  /*25a00*/  FMUL.FTZ R6, R10, R22 ;  /* 0x000000160a067220 */ /* 0x000fc40000410000 */
[----:B------:R-:W-:Y:S02]  /*25a10*/  FMUL.FTZ R17, R10, R21 ;  /* 0x000000150a117220 */ /* 0x000fe40000410000 */
[C---:B------:R-:W-:Y:S02]  /*25a20*/  FFMA.FTZ R18, R13.reuse, R2, R18 ;  /* 0x000000020d127223 */ /* 0x040fe40000010012 */
[----:B------:R-:W-:Y:S02]  /*25a30*/  FFMA.FTZ R3, R13, R3, -R14 ;  /* 0x000000030d037223 */ /* 0x000fe4000001080e */
[C---:B------:R-:W-:Y:S02]  /*25a40*/  FFMA.FTZ R2, R11.reuse, R21, -R6 ;  /* 0x000000150b027223 */ /* 0x040fe40000010806 */
[----:B------:R-:W-:Y:S01]  /*25a50*/  FFMA.FTZ R17, R11, R22, R17 ;  /* 0x000000160b117223 */ /* 0x000fe20000010011 */
[----:B------:R-:W-:-:S04]  /*25a60*/  F2FP.PACK_AB R18, R18, R3 ;  /* 0x000000031212723e */ /* 0x000fc800000000ff */
[----:B------:R-:W-:-:S05]  /*25a70*/  F2FP.PACK_AB R17, R17, R2 ;  /* 0x000000021111723e */ /* 0x000fca00000000ff */
[----:B------:R1:W-:Y:S02]  /*25a80*/  ST.E.128 [R8.64+0x5000], R16 ;  /* 0x0050001008007985 */ /* 0x0003e4000c101d04 */
.L_x_2613:
[----:B------:R-:W-:Y:S05]  /*25a90*/  BSYNC B0 ;  /* 0x0000000000007941 */ /* 0x000fea0003800000 */
.L_x_2612:
[----:B------:R-:W-:Y:S01]  /*25aa0*/  IADD3 R2, R4, 0x40, RZ ;  /* 0x0000004004027810 */ /* 0x000fe20007ffe0ff */
[----:B------:R-:W-:Y:S03]  /*25ab0*/  BSSY B0, `(.L_x_2614) ;  /* 0x000002d000007945 */ /* 0x000fe60003800000 */
[----:B------:R-:W-:-:S13]  /*25ac0*/  ISETP.GE.AND P0, PT, R2, R0, PT ;  /* 0x000000000200720c */ /* 0x000fda0003f06270 */
[----:B------:R-:W-:Y:S05]  /*25ad0*/  @P0 BRA `(.L_x_2615) ;  /* 0x000002a000000947 */ /* 0x000fea0003800000 */
[----:B-1----:R-:W2:Y:S01]  /*25ae0*/  LD.E.128 R16, [R8.64+0x9000] ;  /* 0x0090000408107980 */ /* 0x002ea2000c101d00 */
[----:B------:R-:W-:Y:S01]  /*25af0*/  SHF.R.U32.HI R6, RZ, 0x10, R49 ;  /* 0x00000010ff067819 */ /* 0x000fe20000011631 */
[--C-:B------:R-:W-:Y:S01]  /*25b00*/  HADD2.F32 R20, -RZ, R99.reuse.H0_H0 ;  /* 0x20000063ff147230 */ /* 0x100fe20000004100 */
[----:B------:R-:W-:Y:S01]  /*25b10*/  SHF.R.U32.HI R10, RZ, 0x10, R51 ;  /* 0x00000010ff0a7819 */ /* 0x000fe20000011633 */
[----:B------:R-:W-:Y:S01]  /*25b20*/  HADD2.F32 R11, -RZ, R99.H1_H1 ;  /* 0x30000063ff0b7230 */ /* 0x000fe20000004100 */
[----:B------:R-:W-:Y:S02]  /*25b30*/  SHF.R.U64 R21, R48, 0x10, R49 ;  /* 0x0000001030157819 */ /* 0x000fe40000001231 */
[----:B------:R-:W-:Y:S01]  /*25b40*/  SHF.R.U64 R22, R50, 0x10, R51 ;  /* 0x0000001032167819 */ /* 0x000fe20000001233 */
[----:B------:R-:W-:Y:S02]  /*25b50*/  HADD2.F32 R24, -RZ, R10.H0_H0 ;  /* 0x2000000aff187230 */ /* 0x000fe40000004100 */
[----:B------:R-:W-:-:S02]  /*25b60*/  HADD2.F32 R21, -RZ, R21.H0_H0 ;  /* 0x20000015ff157230 */ /* 0x000fc40000004100 */
[----:B------:R-:W-:Y:S02]  /*25b70*/  HADD2.F32 R22, -RZ, R22.H0_H0 ;  /* 0x20000016ff167230 */ /* 0x000fe40000004100 */
[--C-:B--2---:R-:W-:Y:S02]  /*25b80*/  HADD2.F32 R15, -RZ, R16.reuse.H0_H0 ;  /* 0x20000010ff0f7230 */ /* 0x104fe40000004100 */
[----:B------:R-:W-:Y:S02]  /*25b90*/  HADD2.F32 R3, -RZ, R16.H1_H1 ;  /* 0x30000010ff037230 */ /* 0x000fe40000004100 */
[--C-:B------:R-:W-:Y:S02]  /*25ba0*/  HADD2.F32 R2, -RZ, R19.reuse.H1_H1 ;  /* 0x30000013ff027230 */ /* 0x100fe40000004100 */
[----:B------:R-:W-:Y:S02]  /*25bb0*/  HADD2.F32 R16, -RZ, R6.H0_H0 ;  /* 0x20000006ff107230 */ /* 0x000fe40000004100 */
[----:B------:R-:W-:Y:S01]  /*25bc0*/  HADD2.F32 R13, -RZ, R19.H0_H0 ;  /* 0x20000013ff0d7230 */ /* 0x000fe20000004100 */
[C---:B------:R-:W-:Y:S01]  /*25bd0*/  FMUL.FTZ R23, R2.reuse, R24 ;  /* 0x0000001802177220 */ /* 0x040fe20000410000 */
[--C-:B------:R-:W-:Y:S01]  /*25be0*/  HADD2.F32 R14, -RZ, R18.reuse.H0_H0 ;  /* 0x20000012ff0e7230 */ /* 0x100fe20000004100 */
[----:B------:R-:W-:Y:S01]  /*25bf0*/  FMUL.FTZ R19, R2, R16 ;  /* 0x0000001002137220 */ /* 0x000fe20000410000 */
[----:B------:R-:W-:Y:S01]  /*25c00*/  HADD2.F32 R18, -RZ, R18.H1_H1 ;  /* 0x30000012ff127230 */ /* 0x000fe20000004100 */
[----:B------:R-:W-:Y:S01]  /*25c10*/  FMUL.FTZ R2, R3, R20 ;  /* 0x0000001403027220 */ /* 0x000fe20000410000 */
[--C-:B------:R-:W-:Y:S01]  /*25c20*/  HADD2.F32 R6, -RZ, R17.reuse.H1_H1 ;  /* 0x30000011ff067230 */ /* 0x100fe20000004100 */
[C---:B------:R-:W-:Y:S01]  /*25c30*/  FFMA.FTZ R23, R13.reuse, R16, -R23 ;  /* 0x000000100d177223 */ /* 0x040fe20000010817 */
[----:B------:R-:W-:Y:S01]  /*25c40*/  HADD2.F32 R10, -RZ, R17.H0_H0 ;  /* 0x20000011ff0a7230 */ /* 0x000fe20000004100 */
[----:B------:R-:W-:-:S02]  /*25c50*/  FFMA.FTZ R19, R13, R24, R19 ;  /* 0x000000180d137223 */ /* 0x000fc40000010013 */
[-C--:B------:R-:W-:Y:S01]  /*25c60*/  FFMA.FTZ R13, R15, R11.reuse, -R2 ;  /* 0x0000000b0f0d7223 */ /* 0x080fe20000010802 */
[--C-:B------:R-:W-:Y:S01]  /*25c70*/  HADD2.F32 R2, -RZ, R100.reuse.H0_H0 ;  /* 0x20000064ff027230 */ /* 0x100fe20000004100 */
[----:B------:R-:W-:Y:S01]  /*25c80*/  FMUL.FTZ R16, R3, R11 ;  /* 0x0000000b03107220 */ /* 0x000fe20000410000 */
[----:B------:R-:W-:Y:S01]  /*25c90*/  HADD2.F32 R3, -RZ, R100.H1_H1 ;  /* 0x30000064ff037230 */ /* 0x000fe20000004100 */
[----:B------:R-:W-:Y:S01]  /*25ca0*/  FMUL.FTZ R11, R6, R22 ;  /* 0x00000016060b7220 */ /* 0x000fe20000410000 */
[----:B------:R-:W-:Y:S01]  /*25cb0*/  F2FP.PACK_AB R19, R19, R23 ;  /* 0x000000171313723e */ /* 0x000fe200000000ff */
[----:B------:R-:W-:Y:S02]  /*25cc0*/  FFMA.FTZ R16, R15, R20, R16 ;  /* 0x000000140f107223 */ /* 0x000fe40000010010 */
[C---:B------:R-:W-:Y:S02]  /*25cd0*/  FMUL.FTZ R15, R18.reuse, R2 ;  /* 0x00000002120f7220 */ /* 0x040fe40000410000 */
[----:B------:R-:W-:Y:S01]  /*25ce0*/  FMUL.FTZ R18, R18, R3 ;  /* 0x0000000312127220 */ /* 0x000fe20000410000 */
[----:B------:R-:W-:Y:S01]  /*25cf0*/  F2FP.PACK_AB R16, R16, R13 ;  /* 0x0000000d1010723e */ /* 0x000fe200000000ff */
[----:B------:R-:W-:-:S02]  /*25d00*/  FMUL.FTZ R17, R6, R21 ;  /* 0x0000001506117220 */ /* 0x000fc40000410000 */
[C---:B------:R-:W-:Y:S02]  /*25d10*/  FFMA.FTZ R18, R14.reuse, R2, R18 ;  /* 0x000000020e127223 */ /* 0x040fe40000010012 */
[----:B------:R-:W-:Y:S02]  /*25d20*/  FFMA.FTZ R3, R14, R3, -R15 ;  /* 0x000000030e037223 */ /* 0x000fe4000001080f */
[C---:B------:R-:W-:Y:S02]  /*25d30*/  FFMA.FTZ R2, R10.reuse, R21, -R11 ;  /* 0x000000150a027223 */ /* 0x040fe4000001080b */
[----:B------:R-:W-:Y:S01]  /*25d40*/  FFMA.FTZ R17, R10, R22, R17 ;  /* 0x000000160a117223 */ /* 0x000fe20000010011 */
[----:B------:R-:W-:-:S04]  /*25d50*/  F2FP.PACK_AB R18, R18, R3 ;  /* 0x000000031212723e */ /* 0x000fc800000000ff */
[----:B------:R-:W-:-:S05]  /*25d60*/  F2FP.PACK_AB R17, R17, R2 ;  /* 0x000000021111723e */ /* 0x000fca00000000ff */
[----:B------:R1:W-:Y:S02]  /*25d70*/  ST.E.128 [R8.64+0x9000], R16 ;  /* 0x0090001008007985 */ /* 0x0003e4000c101d04 */
.L_x_2615:
[----:B------:R-:W-:Y:S05]  /*25d80*/  BSYNC B0 ;  /* 0x0000000000007941 */ /* 0x000fea0003800000 */
.L_x_2614:
[----:B------:R-:W-:-:S04]  /*25d90*/  IADD3 R2, R4, 0x60, RZ ;  /* 0x0000006004027810 */ /* 0x000fc80007ffe0ff */
[----:B------:R-:W-:-:S13]  /*25da0*/  ISETP.GE.AND P0, PT, R2, R0, PT ;  /* 0x000000000200720c */ /* 0x000fda0003f06270 */
[----:B------:R-:W-:Y:S05]  /*25db0*/  @P0 BRA `(.L_x_2609) ;  /* 0x000002a000000947 */ /* 0x000fea0003800000 */
[----:B-1----:R-:W2:Y:S01]  /*25dc0*/  LD.E.128 R16, [R8.64+0xd000] ;  /* 0x00d0000408107980 */ /* 0x002ea2000c101d00 */
[----:B------:R-:W-:Y:S01]  /*25dd0*/  SHF.R.U32.HI R6, RZ, 0x10, R59 ;  /* 0x00000010ff067819 */ /* 0x000fe2000001163b */
[----:B------:R-:W-:Y:S01]  /*25de0*/  HADD2.F32 R20, -RZ, R102.H1_H1 ;  /* 0x30000066ff147230 */ /* 0x000fe20000004100 */
[----:B------:R-:W-:Y:S01]  /*25df0*/  SHF.R.U32.HI R10, RZ, 0x10, R53 ;  /* 0x00000010ff0a7819 */ /* 0x000fe20000011635 */
[----:B------:R-:W-:Y:S01]  /*25e00*/  HADD2.F32 R11, -RZ, R103.H0_H0 ;  /* 0x20000067ff0b7230 */ /* 0x000fe20000004100 */
        /* <DEDUP_REMOVED lines=37> */
.L_x_2609:
[----:B------:R-:W-:Y:S05]  /*26060*/  BSYNC B1 ;  /* 0x0000000000017941 */ /* 0x000fea0003800000 */
.L_x_2608:
        /* <DEDUP_REMOVED lines=32> */
[----:B------:R-:W-:Y:S01]  /*26270*/  HADD2.F32 R2, -RZ, R102.H0_H0 ;  /* 0x20000066ff027230 */ /* 0x000fe20000004100 */
        /* <DEDUP_REMOVED lines=16> */
.L_x_2619:
[----:B------:R-:W-:Y:S05]  /*26380*/  BSYNC B0 ;  /* 0x0000000000007941 */ /* 0x000fea0003800000 */
.L_x_2618:
        /* <DEDUP_REMOVED lines=46> */
.L_x_2621:
[----:B------:R-:W-:Y:S05]  /*26670*/  BSYNC B0 ;  /* 0x0000000000007941 */ /* 0x000fea0003800000 */
.L_x_2620:
        /* <DEDUP_REMOVED lines=29> */
[----:B------:R-:W-:Y:S01]  /*26850*/  HADD2.F32 R2, -RZ, R109.H1_H1 ;  /* 0x3000006dff027230 */ /* 0x000fe20000004100 */
        /* <DEDUP_REMOVED lines=16> */
.L_x_2623:
[----:B------:R-:W-:Y:S05]  /*26960*/  BSYNC B0 ;  /* 0x0000000000007941 */ /* 0x000fea0003800000 */
.L_x_2622:
[----:B------:R-:W-:-:S04]  /*26970*/  IADD3 R2, R4, 0x60, RZ ;  /* 0x0000006004027810 */ /* 0x000fc80007ffe0ff */
[----:B------:R-:W-:-:S13]  /*26980*/  ISETP.GE.AND P0, PT, R2, R0, PT ;  /* 0x000000000200720c */ /* 0x000fda0003f06270 */
[----:B------:R-:W-:Y:S05]  /*26990*/  @P0 BRA `(.L_x_2617) ;  /* 0x000002a000000947 */ /* 0x000fea0003800000 */
[----:B-1----:R-:W2:Y:S01]  /*269a0*/  LD.E.128 R16, [R8.64+0xe000] ;  /* 0x00e0000408107980 */ /* 0x002ea2000c101d00 */
[----:B------:R-:W-:Y:S01]  /*269b0*/  SHF.R.U32.HI R6, RZ, 0x10, R69 ;  /* 0x00000010ff067819 */ /* 0x000fe20000011645 */
[----:B------:R-:W-:Y:S01]  /*269c0*/  HADD2.F32 R20, -RZ, R111.H1_H1 ;  /* 0x3000006fff147230 */ /* 0x000fe20000004100 */
        /* <DEDUP_REMOVED lines=39> */
.L_x_2617:
[----:B------:R-:W-:Y:S05]  /*26c40*/  BSYNC B1 ;  /* 0x0000000000017941 */ /* 0x000fea0003800000 */
.L_x_2616:
[----:B------:R-:W-:Y:S01]  /*26c50*/  IADD3 R2, R93, 0x60, RZ ;  /* 0x000000605d027810 */ /* 0x000fe20007ffe0ff */
[----:B------:R-:W-:-:S03]  /*26c60*/  IMAD.MOV.U32 R3, RZ, RZ, 0x0 ;  /* 0x00000000ff037424 */ /* 0x000fc600078e00ff */
[----:B------:R-:W-:Y:S01]  /*26c70*/  ISETP.GE.AND P0, PT, R2, R84, PT ;  /* 0x000000540200720c */ /* 0x000fe20003f06270 */
[----:B------:R-:W-:-:S12]  /*26c80*/  IMAD.MOV.U32 R2, RZ, RZ, R138 ;  /* 0x000000ffff027224 */ /* 0x000fd800078e008a */
[----:B------:R-:W-:Y:S05]  /*26c90*/  @P0 RET.REL.NODEC R2 `(_ZN7cutlass13device_kernelIN5flash19enable_sm80_to_sm89INS1_16FlashAttnFwdSm80INS1_25CollectiveMainloopFwdSm80ILi8ELi1ELb0EN4cute5tupleIJNS5_1CILi128EEENS7_ILi48EEENS7_ILi256EEEEEELi256ENS_6half_tEfNS_4arch4Sm80ELb0ELb1ELb1ELb1ELb1ELb1ELb1ELb1EEENS1_21CollectiveEpilogueFwdINS6_IJS8_SA_S9_EEENS6_IJNS7_ILi1EEESI_SI_EEESC_SE_Li256ELb1ELb1ELb1ELb0EEENS1_36VarlenDynamicPersistentTileSchedulerILi128ELi48ELi256ELi256ELb1ELb1ELb0ELb1ELb0ELb1EEEEEEEEEvNT_6ParamsE) ;  /* 0xfffd936002000950 */ /* 0x000fea0003c3ffff */
        /* <DEDUP_REMOVED lines=30> */
[----:B------:R-:W-:Y:S01]  /*26e80*/  HADD2.F32 R3, -RZ, R110.H0_H0 ;  /* 0x2000006eff037230 */ /* 0x000fe20000004100 */
        /* <DEDUP_REMOVED lines=14> */
.L_x_2625:
[----:B------:R-:W-:Y:S05]  /*26f70*/  BSYNC B0 ;  /* 0x0000000000007941 */ /* 0x000fea0003800000 */
.L_x_2624:
[----:B------:R-:W-:Y:S01]  /*26f80*/  IADD3 R2, R4, 0x20, RZ ;  /* 0x0000002004027810 */ /* 0x000fe20007ffe0ff */
[----:B------:R-:W-:Y:S03]  /*26f90*/  BSSY B0, `(.L_x_2626) ;  /* 0x000002d000007945 */ /* 0x000fe60003800000 */
[----:B------:R-:W-:-:S13]  /*26fa0*/  ISETP.GE.AND P0, PT, R2, R0, PT ;  /* 0x000000000200720c */ /* 0x000fda0003f06270 */
[----:B------:R-:W-:Y:S05]  /*26fb0*/  @P0 BRA `(.L_x_2627) ;  /* 0x000002a000000947 */ /* 0x000fea0003800000 */
[----:B-1----:R-:W2:Y:S01]  /*26fc0*/  LD.E.128 R16, [R8.64+0x7000] ;  /* 0x0070000408107980 */ /* 0x002ea2000c101d00 */
[----:B------:R-:W-:Y:S01]  /*26fd0*/  SHF.R.U32.HI R6, RZ, 0x10, R75 ;  /* 0x00000010ff067819 */ /* 0x000fe2000001164b */
[----:B------:R-:W-:Y:S01]  /*26fe0*/  HADD2.F32 R20, -RZ, R111.H0_H0 ;  /* 0x2000006fff147230 */ /* 0x000fe20000004100 */
        /* <DEDUP_REMOVED lines=39> */
.L_x_2627:
[----:B------:R-:W-:Y:S05]  /*27260*/  BSYNC B0 ;  /* 0x0000000000007941 */ /* 0x000fea0003800000 */
.L_x_2626:
        /* <DEDUP_REMOVED lines=46> */
.L_x_2629:
[----:B------:R-:W-:Y:S05]  /*27550*/  BSYNC B0 ;  /* 0x0000000000007941 */ /* 0x000fea0003800000 */
.L_x_2628:
[----:B------:R-:W-:Y:S01]  /*27560*/  IADD3 R4, R4, 0x60, RZ ;  /* 0x0000006004047810 */ /* 0x000fe20007ffe0ff */
[----:B------:R-:W-:Y:S02]  /*27570*/  IMAD.MOV.U32 R2, RZ, RZ, R138 ;  /* 0x000000ffff027224 */ /* 0x000fe400078e008a */
[----:B------:R-:W-:Y:S01]  /*27580*/  IMAD.MOV.U32 R3, RZ, RZ, 0x0 ;  /* 0x00000000ff037424 */ /* 0x000fe200078e00ff */
[----:B------:R-:W-:-:S13]  /*27590*/  ISETP.GE.AND P0, PT, R4, R0, PT ;  /* 0x000000000400720c */ /* 0x000fda0003f06270 */
[----:B------:R-:W-:Y:S05]  /*275a0*/  @P0 RET.REL.NODEC R2 `(_ZN7cutlass13device_kernelIN5flash19enable_sm80_to_sm89INS1_16FlashAttnFwdSm80INS1_25CollectiveMainloopFwdSm80ILi8ELi1ELb0EN4cute5tupleIJNS5_1CILi128EEENS7_ILi48EEENS7_ILi256EEEEEELi256ENS_6half_tEfNS_4arch4Sm80ELb0ELb1ELb1ELb1ELb1ELb1ELb1ELb1EEENS1_21CollectiveEpilogueFwdINS6_IJS8_SA_S9_EEENS6_IJNS7_ILi1EEESI_SI_EEESC_SE_Li256ELb1ELb1ELb1ELb0EEENS1_36VarlenDynamicPersistentTileSchedulerILi128ELi48ELi256ELi256ELb1ELb1ELb0ELb1ELb0ELb1EEEEEEEEEvNT_6ParamsE) ;  /* 0xfffd8a5002000950 */ /* 0x000fea0003c3ffff */
        /* <DEDUP_REMOVED lines=12> */
[----:B------:R-:W-:Y:S02]  /*27670*/  HADD2.F32 R0, -RZ, R19.H1_H1 ;  /* 0x30000013ff007230 */ /* 0x000fe40000004100 */
        /* <DEDUP_REMOVED lines=21> */
[----:B------:R-:W-:Y:S01]  /*277d0*/  FMUL.FTZ R17, R3, R15 ;  /* 0x0000000f03117220 */ /* 0x000fe20000410000 */
[----:B------:R-:W-:Y:S01]  /*277e0*/  MOV R3, 0x0 ;  /* 0x0000000000037802 */ /* 0x000fe20000000f00 */
[----:B------:R-:W-:-:S02]  /*277f0*/  FFMA.FTZ R18, R11, R0, R18 ;  /* 0x000000000b127223 */ /* 0x000fc40000010012 */
[----:B------:R-:W-:Y:S02]  /*27800*/  FFMA.FTZ R2, R11, R2, -R13 ;  /* 0x000000020b027223 */ /* 0x000fe4000001080d */
[C---:B------:R-:W-:Y:S02]  /*27810*/  FFMA.FTZ R0, R4.reuse, R15, -R6 ;  /* 0x0000000f04007223 */ /* 0x040fe40000010806 */
[----:B------:R-:W-:Y:S01]  /*27820*/  FFMA.FTZ R17, R4, R20, R17 ;  /* 0x0000001404117223 */ /* 0x000fe20000010011 */
[----:B------:R-:W-:Y:S02]  /*27830*/  F2FP.PACK_AB R18, R18, R2 ;  /* 0x000000021212723e */ /* 0x000fe400000000ff */
[----:B------:R-:W-:Y:S02]  /*27840*/  MOV R2, R138 ;  /* 0x0000008a00027202 */ /* 0x000fe40000000f00 */
[----:B------:R-:W-:-:S05]  /*27850*/  F2FP.PACK_AB R17, R17, R0 ;  /* 0x000000001111723e */ /* 0x000fca00000000ff */
[----:B------:R1:W-:Y:S01]  /*27860*/  ST.E.128 [R8.64+0xf000], R16 ;  /* 0x00f0001008007985 */ /* 0x0003e2000c101d04 */
[----:B------:R-:W-:Y:S05]  /*27870*/  RET.REL.NODEC R2 `(_ZN7cutlass13device_kernelIN5flash19enable_sm80_to_sm89INS1_16FlashAttnFwdSm80INS1_25CollectiveMainloopFwdSm80ILi8ELi1ELb0EN4cute5tupleIJNS5_1CILi128EEENS7_ILi48EEENS7_ILi256EEEEEELi256ENS_6half_tEfNS_4arch4Sm80ELb0ELb1ELb1ELb1ELb1ELb1ELb1ELb1EEENS1_21CollectiveEpilogueFwdINS6_IJS8_SA_S9_EEENS6_IJNS7_ILi1EEESI_SI_EEESC_SE_Li256ELb1ELb1ELb1ELb0EEENS1_36VarlenDynamicPersistentTileSchedulerILi128ELi48ELi256ELi256ELb1ELb1ELb0ELb1ELb0ELb1EEEEEEEEEvNT_6ParamsE) ;  /* 0xfffd878002007950 */ /* 0x000fea0003c3ffff */
.L_x_2584:
[----:B-1---5:R-:W-:-:S13]  /*27880*/  ISETP.NE.AND P0, PT, R13, 0x1, PT ;  /* 0x000000010d00780c */ /* 0x022fda0003f05270 */
[----:B------:R1:W2:Y:S04]  /*27890*/  @P0 LD.E R18, [R10.64+0x168] ;  /* 0x000168040a120980 */ /* 0x0002a8000c101900 */
[----:B-1----:R2:W3:Y:S02]  /*278a0*/  @P0 LD.E R10, [R10.64+0x16c] ;  /* 0x00016c040a0a0980 */ /* 0x0024e4000c101900 */
[----:B--2---:R-:W-:-:S05]  /*278b0*/  @P0 IMAD.HI.U32 R11, R4, R18, RZ ;  /* 0x00000012040b0227 */ /* 0x004fca00078e00ff */
[----:B---3--:R-:W-:-:S04]  /*278c0*/  @P0 SHF.R.U32.HI R4, RZ, R10, R11 ;  /* 0x0000000aff040219 */ /* 0x008fc8000001160b */
[----:B------:R-:W-:Y:S01]  /*278d0*/  SHF.R.S32.HI R10, RZ, 0x1f, R4 ;  /* 0x0000001fff0a7819 */ /* 0x000fe20000011404 */
[-C--:B------:R-:W-:Y:S02]  /*278e0*/  IMAD R20, R9, R4.reuse, RZ ;  /* 0x0000000409147224 */ /* 0x080fe400078e02ff */
[----:B------:R-:W-:Y:S02]  /*278f0*/  IMAD R11, R3, R4, RZ ;  /* 0x00000004030b7224 */ /* 0x000fe400078e02ff */
[-C--:B------:R-:W-:Y:S02]  /*27900*/  IMAD R21, R8, R10.reuse, R20 ;  /* 0x0000000a08157224 */ /* 0x080fe400078e0214 */
[C---:B------:R-:W-:Y:S02]  /*27910*/  IMAD R20, R2.reuse, R10, R11 ;  /* 0x0000000a02147224 */ /* 0x040fe400078e020b */
[----:B------:R-:W-:-:S04]  /*27920*/  IMAD.WIDE.U32 R10, R2, R4, RZ ;  /* 0x00000004020a7225 */ /* 0x000fc800078e00ff */
[----:B------:R-:W-:Y:S01]  /*27930*/  IMAD.WIDE.U32 R18, R8, R4, RZ ;  /* 0x0000000408127225 */ /* 0x000fe200078e00ff */
[----:B------:R-:W-:-:S03]  /*27940*/  IADD3 R11, R11, R20, RZ ;  /* 0x000000140b0b7210 */ /* 0x000fc60007ffe0ff */
[-C--:B------:R-:W-:Y:S01]  /*27950*/  IMAD R9, R9, R6.reuse, RZ ;  /* 0x0000000609097224 */ /* 0x080fe200078e02ff */
[----:B------:R-:W-:Y:S01]  /*27960*/  IADD3 R19, R19, R21, RZ ;  /* 0x0000001513137210 */ /* 0x000fe20007ffe0ff */
[----:B------:R-:W-:Y:S02]  /*27970*/  IMAD R4, R3, R6, RZ ;  /* 0x0000000603047224 */ /* 0x000fe400078e02ff */
[----:B------:R-:W-:-:S04]  /*27980*/  IMAD.WIDE.U32 R10, R6, R2, R10 ;  /* 0x00000002060a7225 */ /* 0x000fc800078e000a */
[----:B------:R-:W-:Y:S01]  /*27990*/  IMAD.WIDE.U32 R18, R6, R8, R18 ;  /* 0x0000000806127225 */ /* 0x000fe200078e0012 */
[----:B------:R-:W-:-:S03]  /*279a0*/  LEA R21, P0, R10, R16, 0x1 ;  /* 0x000000100a157211 */ /* 0x000fc600078008ff */
[----:B------:R-:W-:Y:S01]  /*279b0*/  IMAD R3, R8, R24, R9 ;  /* 0x0000001808037224 */ /* 0x000fe200078e0209 */
[----:B------:R-:W-:Y:S01]  /*279c0*/  LEA R20, P1, R18, R14, 0x1 ;  /* 0x0000000e12147211 */ /* 0x000fe200078208ff */
[----:B------:R-:W-:-:S03]  /*279d0*/  IMAD R2, R2, R24, R4 ;  /* 0x0000001802027224 */ /* 0x000fc600078e0204 */
[----:B------:R-:W-:Y:S02]  /*279e0*/  IADD3 R3, R19, R3, RZ ;  /* 0x0000000313037210 */ /* 0x000fe40007ffe0ff */
[----:B------:R-:W-:Y:S02]  /*279f0*/  IADD3 R2, R11, R2, RZ ;  /* 0x000000020b027210 */ /* 0x000fe40007ffe0ff */
[----:B------:R-:W-:Y:S02]  /*27a00*/  LEA.HI.X R18, R18, R15, R3, 0x1, P1 ;  /* 0x0000000f12127211 */ /* 0x000fe400008f0c03 */
[----:B------:R-:W-:Y:S01]  /*27a10*/  LEA.HI.X R16, R10, R17, R2, 0x1, P0 ;  /* 0x000000110a107211 */ /* 0x000fe200000f0c02 */
[----:B------:R-:W-:Y:S05]  /*27a20*/  BRA.DIV ~URZ, `(.L_x_2630) ;  /* 0x000051527f007947 */ /* 0x000fea000b800000 */
[----:B------:R1:W2:Y:S02]  /*27a30*/  SHFL.IDX PT, R4, R18, RZ, 0x181f ;  /* 0x00181fff12047589 */ /* 0x0002a400000e0000 */
.L_x_2666:
[----:B------:R-:W-:Y:S05]  /*27a40*/  BRA.DIV ~URZ, `(.L_x_2631) ;  /* 0x000051a27f007947 */ /* 0x000fea000b800000 */
[----:B------:R3:W4:Y:S01]  /*27a50*/  SHFL.IDX PT, R8, R20, RZ, 0x181f ;  /* 0x00181fff14087589 */ /* 0x00072200000e0000 */
[----:B--2---:R-:W-:-:S03]  /*27a60*/  MOV R9, R4 ;  /* 0x0000000400097202 */ /* 0x004fc60000000f00 */
[----:B------:R3:W2:Y:S04]  /*27a70*/  SHFL.IDX PT, R6, R16, RZ, 0x181f ;  /* 0x00181fff10067589 */ /* 0x0006a800000e0000 */
[----:B------:R3:W1:Y:S02]  /*27a80*/  SHFL.IDX PT, R2, R21, RZ, 0x181f ;  /* 0x00181fff15027589 */ /* 0x00066400000e0000 */
.L_x_2667:
        /* <DEDUP_REMOVED lines=20> */
[----:B------:R-:W-:Y:S01]  /*27bd0*/  CS2R R28, SRZ ;  /* 0x00000000001c7805 */ /* 0x000fe2000001ff00 */
[----:B------:R-:W-:Y:S01]  /*27be0*/  CS2R R42, SRZ ;  /* 0x00000000002a7805 */ /* 0x000fe2000001ff00 */
[----:B------:R-:W-:Y:S01]  /*27bf0*/  CS2R R40, SRZ ;  /* 0x0000000000287805 */ /* 0x000fe2000001ff00 */
[----:B------:R-:W-:Y:S01]  /*27c00*/  CS2R R46, SRZ ;  /* 0x00000000002e7805 */ /* 0x000fe2000001ff00 */
[----:B------:R-:W-:-:S05]  /*27c10*/  CS2R R44, SRZ ;  /* 0x00000000002c7805 */ /* 0x000fca000001ff00 */
[----:B----4-:R-:W-:Y:S02]  /*27c20*/  @!P1 IMAD.WIDE R14, R56, 0x2, R8 ;  /* 0x00000002380e9825 */ /* 0x010fe400078e0208 */
[----:B------:R-:W-:-:S03]  /*27c30*/  @!P0 SHF.R.S32.HI R4, RZ, 0x1f, R6 ;  /* 0x0000001fff048819 */ /* 0x000fc60000011406 */
[----:B------:R2:W5:Y:S01]  /*27c40*/  @!P1 LD.E.128 R32, [R14.64] ;  /* 0x000000040e209980 */ /* 0x000562000c101d00 */
[----:B------:R-:W-:-:S04]  /*27c50*/  @!P0 LEA.HI R4, R4, R6, RZ, 0x3 ;  /* 0x0000000604048211 */ /* 0x000fc800078f18ff */
[----:B------:R-:W-:-:S05]  /*27c60*/  @!P0 LOP3.LUT R4, R4, 0xfffffff8, RZ, 0xc0, !PT ;  /* 0xfffffff804048812 */ /* 0x000fca00078ec0ff */
[----:B------:R-:W-:-:S04]  /*27c70*/  @!P0 IMAD.WIDE R10, R4, 0x2, R8 ;  /* 0x00000002040a8825 */ /* 0x000fc800078e0208 */
[--C-:B-1----:R-:W-:Y:S01]  /*27c80*/  @!P0 IMAD.WIDE R8, R4, 0x2, R2.reuse ;  /* 0x0000000204088825 */ /* 0x102fe200078e0202 */
[----:B------:R2:W5:Y:S03]  /*27c90*/  @!P0 LD.E.128 R40, [R10.64] ;  /* 0x000000040a288980 */ /* 0x000566000c101d00 */
[----:B------:R-:W-:Y:S01]  /*27ca0*/  @!P1 IMAD.WIDE R2, R56, 0x2, R2 ;  /* 0x0000000238029825 */ /* 0x000fe200078e0202 */
[----:B------:R2:W5:Y:S04]  /*27cb0*/  @!P0 LD.E.128 R44, [R8.64] ;  /* 0x00000004082c8980 */ /* 0x000568000c101d00 */
[----:B------:R2:W5:Y:S02]  /*27cc0*/  @!P1 LD.E.128 R28, [R2.64] ;  /* 0x00000004021c9980 */ /* 0x000564000c101d00 */
.L_x_2633:
[----:B------:R-:W-:Y:S05]  /*27cd0*/  BSYNC B0 ;  /* 0x0000000000007941 */ /* 0x000fea0003800000 */
.L_x_2632:
[----:B-----5:R-:W-:Y:S02]  /*27ce0*/  IMAD.MOV.U32 R6, RZ, RZ, R42 ;  /* 0x000000ffff067224 */ /* 0x020fe400078e002a */
[----:B------:R-:W-:-:S02]  /*27cf0*/  IMAD.MOV.U32 R4, RZ, RZ, R43 ;  /* 0x000000ffff047224 */ /* 0x000fc400078e002b */
[----:B--2---:R-:W-:Y:S01]  /*27d00*/  IMAD.MOV.U32 R3, RZ, RZ, R40 ;  /* 0x000000ffff037224 */ /* 0x004fe200078e0028 */
[----:B------:R-:W-:Y:S01]  /*27d10*/  PRMT R109, R6, 0x7610, R109 ;  /* 0x00007610066d7816 */ /* 0x000fe2000000006d */
[----:B-1----:R-:W-:Y:S01]  /*27d20*/  IMAD.MOV.U32 R2, RZ, RZ, R41 ;  /* 0x000000ffff027224 */ /* 0x002fe200078e0029 */
        /* <DEDUP_REMOVED lines=28> */
[----:B------:R1:W2:Y:S04]  /*27ef0*/  SHFL.IDX PT, R9, R18, 0x1, 0x181f ;  /* 0x00381f0012097f89 */ /* 0x0002a800000e0000 */
[----:B----4-:R1:W4:Y:S04]  /*27f00*/  SHFL.IDX PT, R8, R20, 0x1, 0x181f ;  /* 0x00381f0014087f89 */ /* 0x01032800000e0000 */
[----:B------:R1:W3:Y:S04]  /*27f10*/  SHFL.IDX PT, R4, R16, 0x1, 0x181f ;  /* 0x00381f0010047f89 */ /* 0x0002e800000e0000 */
[----:B------:R1:W1:Y:S02]  /*27f20*/  SHFL.IDX PT, R2, R21, 0x1, 0x181f ;  /* 0x00381f0015027f89 */ /* 0x00026400000e0000 */
.L_x_2668:
        /* <DEDUP_REMOVED lines=23> */
[----:B--2-4-:R-:W-:Y:S02]  /*280a0*/  @!P1 IMAD.WIDE R14, R56, 0x2, R8 ;  /* 0x00000002380e9825 */ /* 0x014fe400078e0208 */
        /* <DEDUP_REMOVED lines=10> */
.L_x_2636:
[----:B------:R-:W-:Y:S05]  /*28150*/  BSYNC B0 ;  /* 0x0000000000007941 */ /* 0x000fea0003800000 */
.L_x_2635:
[----:B--2--5:R-:W-:Y:S02]  /*28160*/  IMAD.MOV.U32 R3, RZ, RZ, R64 ;  /* 0x000000ffff037224 */ /* 0x024fe400078e0040 */
[----:B-1----:R-:W-:-:S02]  /*28170*/  IMAD.MOV.U32 R2, RZ, RZ, R65 ;  /* 0x000000ffff027224 */ /* 0x002fc400078e0041 */
        /* <DEDUP_REMOVED lines=12> */
[----:B------:R-:W-:-:S02]  /*28240*/  IMAD.MOV.U32 R3, RZ, RZ, R60 ;  /* 0x000000ffff037224 */ /* 0x000fc400078e003c */
        /* <DEDUP_REMOVED lines=13> */
[----:B------:R-:W-:Y:S02]  /*28320*/  PRMT R111, R6, 0x5410, R4 ;  /* 0x00005410066f7816 */ /* 0x000fe40000000004 */
[----:B------:R-:W-:Y:S01]  /*28330*/  PRMT R108, R108, 0x5410, R2 ;  /* 0x000054106c6c7816 */ /* 0x000fe20000000002 */
[----:B------:R-:W-:Y:S05]  /*28340*/  BRA.DIV ~URZ, `(.L_x_2637) ;  /* 0x00004b727f007947 */ /* 0x000fea000b800000 */
[----:B------:R1:W2:Y:S02]  /*28350*/  SHFL.IDX PT, R4, R18, 0x2, 0x181f ;  /* 0x00581f0012047f89 */ /* 0x0002a400000e0000 */
.L_x_2669:
[----:B------:R-:W-:Y:S05]  /*28360*/  BRA.DIV ~URZ, `(.L_x_2638) ;  /* 0x00004bc27f007947 */ /* 0x000fea000b800000 */
[----:B----4-:R3:W4:Y:S01]  /*28370*/  SHFL.IDX PT, R8, R20, 0x2, 0x181f ;  /* 0x00581f0014087f89 */ /* 0x01072200000e0000 */
[----:B--2---:R-:W-:-:S03]  /*28380*/  MOV R9, R4 ;  /* 0x0000000400097202 */ /* 0x004fc60000000f00 */
[----:B------:R3:W2:Y:S04]  /*28390*/  SHFL.IDX PT, R6, R16, 0x2, 0x181f ;  /* 0x00581f0010067f89 */ /* 0x0006a800000e0000 */
[----:B------:R3:W1:Y:S02]  /*283a0*/  SHFL.IDX PT, R2, R21, 0x2, 0x181f ;  /* 0x00581f0015027f89 */ /* 0x00066400000e0000 */
.L_x_2670:
        /* <DEDUP_REMOVED lines=21> */
[----:B------:R-:W-:-:S07]  /*28500*/  CS2R R84, SRZ ;  /* 0x0000000000547805 */ /* 0x000fce000001ff00 */
[----:B----4-:R-:W-:Y:S02]  /*28510*/  @!P1 IMAD.WIDE R10, R56, 0x2, R8 ;  /* 0x00000002380a9825 */ /* 0x010fe400078e0208 */
[----:B------:R-:W-:Y:S01]  /*28520*/  @!P0 SHF.R.S32.HI R4, RZ, 0x1f, R6 ;  /* 0x0000001fff048819 */ /* 0x000fe20000011406 */
[----:B------:R-:W-:Y:S02]  /*28530*/  CS2R R82, SRZ ;  /* 0x0000000000527805 */ /* 0x000fe4000001ff00 */
[----:B------:R2:W5:Y:S01]  /*28540*/  @!P1 LD.E.128 R72, [R10.64] ;  /* 0x000000040a489980 */ /* 0x000562000c101d00 */
[----:B------:R-:W-:-:S04]  /*28550*/  @!P0 LEA.HI R4, R4, R6, RZ, 0x3 ;  /* 0x0000000604048211 */ /* 0x000fc800078f18ff */
[----:B------:R-:W-:Y:S01]  /*28560*/  @!P0 LOP3.LUT R4, R4, 0xfffffff8, RZ, 0xc0, !PT ;  /* 0xfffffff804048812 */ /* 0x000fe200078ec0ff */
[----:B------:R-:W-:-:S04]  /*28570*/  CS2R R80, SRZ ;  /* 0x0000000000507805 */ /* 0x000fc8000001ff00 */
[----:B--2---:R-:W-:-:S04]  /*28580*/  @!P0 IMAD.WIDE R10, R4, 0x2, R8 ;  /* 0x00000002040a8825 */ /* 0x004fc800078e0208 */
[--C-:B-1----:R-:W-:Y:S01]  /*28590*/  @!P0 IMAD.WIDE R8, R4, 0x2, R2.reuse ;  /* 0x0000000204088825 */ /* 0x102fe200078e0202 */
[----:B------:R1:W5:Y:S03]  /*285a0*/  @!P0 LD.E.128 R84, [R10.64] ;  /* 0x000000040a548980 */ /* 0x000366000c101d00 */
[----:B------:R-:W-:Y:S01]  /*285b0*/  @!P1 IMAD.WIDE R2, R56, 0x2, R2 ;  /* 0x0000000238029825 */ /* 0x000fe200078e0202 */
[----:B------:R1:W5:Y:S04]  /*285c0*/  @!P0 LD.E.128 R80, [R8.64] ;  /* 0x0000000408508980 */ /* 0x000368000c101d00 */
[----:B------:R1:W5:Y:S02]  /*285d0*/  @!P1 LD.E.128 R68, [R2.64] ;  /* 0x0000000402449980 */ /* 0x000364000c101d00 */
.L_x_2640:
[----:B------:R-:W-:Y:S05]  /*285e0*/  BSYNC B0 ;  /* 0x0000000000007941 */ /* 0x000fea0003800000 */
.L_x_2639:
[----:B-----5:R-:W-:Y:S01]  /*285f0*/  IMAD.MOV.U32 R6, RZ, RZ, R86 ;  /* 0x000000ffff067224 */ /* 0x020fe200078e0056 */
[----:B------:R-:W-:Y:S01]  /*28600*/  CS2R R102, SRZ ;  /* 0x0000000000667805 */ /* 0x000fe2000001ff00 */
[----:B-1----:R-:W-:-:S02]  /*28610*/  IMAD.MOV.U32 R3, RZ, RZ, R84 ;  /* 0x000000ffff037224 */ /* 0x002fc400078e0054 */
[----:B------:R-:W-:Y:S02]  /*28620*/  IMAD.MOV.U32 R2, RZ, RZ, R85 ;  /* 0x000000ffff027224 */ /* 0x000fe400078e0055 */
        /* <DEDUP_REMOVED lines=14> */
[----:B------:R-:W-:Y:S01]  /*28710*/  PRMT R122, R2, 0x7610, R122 ;  /* 0x00007610027a7816 */ /* 0x000fe2000000007a */
[----:B------:R-:W-:Y:S01]  /*28720*/  IMAD.MOV.U32 R2, RZ, RZ, R81 ;  /* 0x000000ffff027224 */ /* 0x000fe200078e0051 */
[----:B------:R-:W-:Y:S01]  /*28730*/  PRMT R120, R6, 0x5410, R4 ;  /* 0x0000541006787816 */ /* 0x000fe20000000004 */
[----:B------:R-:W-:Y:S01]  /*28740*/  IMAD.SHL.U32 R6, R76, 0x80, RZ ;  /* 0x000000804c067824 */ /* 0x000fe200078e00ff */
[----:B------:R-:W-:Y:S01]  /*28750*/  PRMT R124, R3, 0x7610, R124 ;  /* 0x00007610037c7816 */ /* 0x000fe2000000007c */
[----:B------:R-:W-:Y:S01]  /*28760*/  IMAD.MOV.U32 R3, RZ, RZ, R70 ;  /* 0x000000ffff037224 */ /* 0x000fe200078e0046 */
[----:B------:R-:W-:Y:S01]  /*28770*/  PRMT R123, R2, 0x7610, R123 ;  /* 0x00007610027b7816 */ /* 0x000fe2000000007b */
[----:B------:R-:W-:Y:S01]  /*28780*/  IMAD.MOV.U32 R2, RZ, RZ, R71 ;  /* 0x000000ffff027224 */ /* 0x000fe200078e0047 */
[----:B------:R-:W-:-:S02]  /*28790*/  SHF.R.S32.HI R4, RZ, 0x1f, R22 ;  /* 0x0000001fff047819 */ /* 0x000fc40000011416 */
[----:B------:R-:W-:Y:S01]  /*287a0*/  PRMT R118, R118, 0x5410, R3 ;  /* 0x0000541076767816 */ /* 0x000fe20000000003 */
[----:B------:R-:W-:Y:S01]  /*287b0*/  IMAD.MOV.U32 R3, RZ, RZ, R68 ;  /* 0x000000ffff037224 */ /* 0x000fe200078e0044 */
[----:B------:R-:W-:Y:S01]  /*287c0*/  PRMT R119, R119, 0x5410, R2 ;  /* 0x0000541077777816 */ /* 0x000fe20000000002 */
[----:B------:R-:W-:Y:S01]  /*287d0*/  IMAD.MOV.U32 R2, RZ, RZ, R69 ;  /* 0x000000ffff027224 */ /* 0x000fe200078e0045 */
[----:B------:R-:W-:Y:S02]  /*287e0*/  LEA.HI R4, R4, R22, RZ, 0x3 ;  /* 0x0000001604047211 */ /* 0x000fe400078f18ff */
[----:B------:R-:W-:Y:S02]  /*287f0*/  PRMT R118, R3, 0x7610, R118 ;  /* 0x0000761003767816 */ /* 0x000fe40000000076 */
[----:B------:R-:W-:Y:S02]  /*28800*/  LEA.HI.SX32 R10, R4, R6, 0x1d ;  /* 0x00000006040a7211 */ /* 0x000fe400078feaff */
[----:B------:R-:W-:Y:S01]  /*28810*/  PRMT R117, R2, 0x7610, R117 ;  /* 0x0000761002757816 */ /* 0x000fe20000000075 */
[----:B------:R-:W-:Y:S05]  /*28820*/  BRA.DIV ~URZ, `(.L_x_2641) ;  /* 0x000048427f007947 */ /* 0x000fea000b800000 */
[----:B------:R1:W2:Y:S02]  /*28830*/  SHFL.IDX PT, R4, R18, 0x3, 0x181f ;  /* 0x00781f0012047f89 */ /* 0x0002a400000e0000 */
.L_x_2671:
[----:B------:R-:W-:Y:S05]  /*28840*/  BRA.DIV ~URZ, `(.L_x_2642) ;  /* 0x000048927f007947 */ /* 0x000fea000b800000 */
[----:B----4-:R4:W1:Y:S01]  /*28850*/  SHFL.IDX PT, R8, R20, 0x3, 0x181f ;  /* 0x00781f0014087f89 */ /* 0x01086200000e0000 */
[----:B--2---:R-:W-:-:S03]  /*28860*/  MOV R9, R4 ;  /* 0x0000000400097202 */ /* 0x004fc60000000f00 */
[----:B------:R4:W2:Y:S04]  /*28870*/  SHFL.IDX PT, R6, R16, 0x3, 0x181f ;  /* 0x00781f0010067f89 */ /* 0x0008a800000e0000 */
[----:B------:R4:W3:Y:S02]  /*28880*/  SHFL.IDX PT, R2, R21, 0x3, 0x181f ;  /* 0x00781f0015027f89 */ /* 0x0008e400000e0000 */
.L_x_2672:
[----:B------:R-:W-:Y:S01]  /*28890*/  IADD3 R3, R10, 0x60, RZ ;  /* 0x000000600a037810 */ /* 0x000fe20007ffe0ff */
[----:B------:R-:W-:Y:S01]  /*288a0*/  BSSY B0, `(.L_x_2643) ;  /* 0x0000021000007945 */ /* 0x000fe20003800000 */
[----:B------:R-:W-:Y:S01]  /*288b0*/  CS2R R100, SRZ ;  /* 0x0000000000647805 */ /* 0x000fe2000001ff00 */
[----:B------:R-:W-:Y:S01]  /*288c0*/  CS2R R90, SRZ ;  /* 0x00000000005a7805 */ /* 0x000fe2000001ff00 */
[----:B------:R-:W-:Y:S01]  /*288d0*/  ISETP.GE.AND P0, PT, R3, R13, PT ;  /* 0x0000000d0300720c */ /* 0x000fe20003f06270 */
[----:B--2---:R-:W-:Y:S01]  /*288e0*/  IMAD.MOV.U32 R3, RZ, RZ, R6 ;  /* 0x000000ffff037224 */ /* 0x004fe200078e0006 */
[----:B------:R-:W-:Y:S01]  /*288f0*/  CS2R R88, SRZ ;  /* 0x0000000000587805 */ /* 0x000fe2000001ff00 */
[----:B------:R-:W-:Y:S01]  /*28900*/  CS2R R98, SRZ ;  /* 0x0000000000627805 */ /* 0x000fe2000001ff00 */
[----:B------:R-:W-:Y:S01]  /*28910*/  CS2R R96, SRZ ;  /* 0x0000000000607805 */ /* 0x000fe2000001ff00 */
[----:B------:R-:W-:Y:S01]  /*28920*/  CS2R R78, SRZ ;  /* 0x00000000004e7805 */ /* 0x000fe2000001ff00 */
[----:B------:R-:W-:-:S07]  /*28930*/  CS2R R76, SRZ ;  /* 0x00000000004c7805 */ /* 0x000fce000001ff00 */
        /* <DEDUP_REMOVED lines=10> */
[----:B-1----:R-:W-:Y:S02]  /*289e0*/  @!P1 IMAD.WIDE R10, R56, 0x2, R8 ;  /* 0x00000002380a9825 */ /* 0x002fe400078e0208 */
[----:B------:R-:W-:Y:S01]  /*289f0*/  @!P0 SHF.R.S32.HI R4, RZ, 0x1f, R6 ;  /* 0x0000001fff048819 */ /* 0x000fe20000011406 */
[----:B------:R-:W-:Y:S01]  /*28a00*/  CS2R R98, SRZ ;  /* 0x0000000000627805 */ /* 0x000fe2000001ff00 */
[----:B------:R-:W-:Y:S01]  /*28a10*/  CS2R R96, SRZ ;  /* 0x0000000000607805 */ /* 0x000fe2000001ff00 */
[----:B------:R1:W5:Y:S01]  /*28a20*/  @!P1 LD.E.128 R88, [R10.64] ;  /* 0x000000040a589980 */ /* 0x000362000c101d00 */
[----:B------:R-:W-:-:S04]  /*28a30*/  @!P0 LEA.HI R4, R4, R6, RZ, 0x3 ;  /* 0x0000000604048211 */ /* 0x000fc800078f18ff */
[----:B------:R-:W-:-:S05]  /*28a40*/  @!P0 LOP3.LUT R4, R4, 0xfffffff8, RZ, 0xc0, !PT ;  /* 0xfffffff804048812 */ /* 0x000fca00078ec0ff */
[----:B------:R-:W-:-:S05]  /*28a50*/  @!P0 IMAD.WIDE R8, R4, 0x2, R8 ;  /* 0x0000000204088825 */ /* 0x000fca00078e0208 */
[----:B------:R2:W5:Y:S02]  /*28a60*/  @!P0 LD.E.128 R100, [R8.64] ;  /* 0x0000000408648980 */ /* 0x000564000c101d00 */
[----:B--23--:R-:W-:-:S04]  /*28a70*/  @!P1 IMAD.WIDE R8, R56, 0x2, R2 ;  /* 0x0000000238089825 */ /* 0x00cfc800078e0202 */
[----:B------:R-:W-:Y:S01]  /*28a80*/  @!P0 IMAD.WIDE R2, R4, 0x2, R2 ;  /* 0x0000000204028825 */ /* 0x000fe200078e0202 */
[----:B------:R1:W5:Y:S04]  /*28a90*/  @!P1 LD.E.128 R76, [R8.64] ;  /* 0x00000004084c9980 */ /* 0x000368000c101d00 */
[----:B------:R1:W5:Y:S02]  /*28aa0*/  @!P0 LD.E.128 R96, [R2.64] ;  /* 0x0000000402608980 */ /* 0x000364000c101d00 */
.L_x_2644:
[----:B------:R-:W-:Y:S05]  /*28ab0*/  BSYNC B0 ;  /* 0x0000000000007941 */ /* 0x000fea0003800000 */
.L_x_2643:
[----:B------:R-:W-:Y:S01]  /*28ac0*/  IADD3 R6, R92, -c[0x0][0x20], RZ ;  /* 0x800008005c067a10 */ /* 0x000fe20007ffe0ff */
[----:B------:R-:W-:-:S04]  /*28ad0*/  DEPBAR.LE SB0, 0x1 ;  /* 0x000080400000791a */ /* 0x000fc80000000000 */
[----:B-1-3--:R-:W2:Y:S01]  /*28ae0*/  LDL.64 R2, [R6+0x20] ;  /* 0x0000200006027983 */ /* 0x00aea20000100a00 */
[----:B------:R-:W-:Y:S03]  /*28af0*/  WARPSYNC 0xffffffff ;  /* 0xffffffff00007948 */ /* 0x000fe60003800000 */
[----:B------:R-:W-:Y:S06]  /*28b00*/  BAR.SYNC.DEFER_BLOCKING 0x0 ;  /* 0x0000000000007b1d */ /* 0x000fec0000010000 */
[----:B--2---:R1:W2:Y:S02]  /*28b10*/  LD.E R2, [R2.64] ;  /* 0x0000000402027980 */ /* 0x0042a4000c101900 */
[----:B-1---5:R-:W-:-:S05]  /*28b20*/  IMAD.MOV.U32 R3, RZ, RZ, R102 ;  /* 0x000000ffff037224 */ /* 0x022fca00078e0066 */
[----:B------:R-:W-:Y:S01]  /*28b30*/  PRMT R132, R132, 0x5410, R3 ;  /* 0x0000541084847816 */ /* 0x000fe20000000003 */
[----:B------:R-:W-:-:S05]  /*28b40*/  IMAD.MOV.U32 R3, RZ, RZ, R100 ;  /* 0x000000ffff037224 */ /* 0x000fca00078e0064 */
[----:B------:R-:W-:Y:S01]  /*28b50*/  PRMT R132, R3, 0x7610, R132 ;  /* 0x0000761003847816 */ /* 0x000fe20000000084 */
[----:B------:R-:W-:Y:S02]  /*28b60*/  IMAD.MOV.U32 R3, RZ, RZ, R90 ;  /* 0x000000ffff037224 */ /* 0x000fe400078e005a */
[----:B--2---:R-:W-:Y:S02]  /*28b70*/  IMAD R4, R2, -0x80, R13 ;  /* 0xffffff8002047824 */ /* 0x004fe400078e020d */
[----:B------:R-:W-:-:S05]  /*28b80*/  IMAD.MOV.U32 R2, RZ, RZ, R103 ;  /* 0x000000ffff027224 */ /* 0x000fca00078e0067 */
[----:B------:R-:W-:Y:S01]  /*28b90*/  PRMT R130, R130, 0x5410, R2 ;  /* 0x0000541082827816 */ /* 0x000fe20000000002 */
[----:B------:R-:W-:-:S05]  /*28ba0*/  IMAD.MOV.U32 R2, RZ, RZ, R101 ;  /* 0x000000ffff027224 */ /* 0x000fca00078e0065 */
[----:B------:R-:W-:Y:S01]  /*28bb0*/  PRMT R129, R129, 0x5410, R2 ;  /* 0x0000541081817816 */ /* 0x000fe20000000002 */
[----:B------:R-:W-:-:S05]  /*28bc0*/  IMAD.MOV.U32 R2, RZ, RZ, R91 ;  /* 0x000000ffff027224 */ /* 0x000fca00078e005b */
[----:B------:R-:W-:Y:S01]  /*28bd0*/  PRMT R128, R3, 0x5410, R2 ;  /* 0x0000541003807816 */ /* 0x000fe20000000002 */
[----:B------:R-:W-:Y:S02]  /*28be0*/  IMAD.MOV.U32 R2, RZ, RZ, R89 ;  /* 0x000000ffff027224 */ /* 0x000fe400078e0059 */
        /* <DEDUP_REMOVED lines=18> */
[----:B------:R-:W-:Y:S02]  /*28d10*/  PRMT R92, R2, 0x7610, R92 ;  /* 0x00007610025c7816 */ /* 0x000fe4000000005c */
[----:B------:R-:W2:Y:S01]  /*28d20*/  LDL.64 R2, [R6+0x28] ;  /* 0x0000280006027983 */ /* 0x000ea20000100a00 */
[----:B------:R-:W-:-:S04]  /*28d30*/  IMNMX R59, R4, 0x80, PT ;  /* 0x00000080043b7817 */ /* 0x000fc80003800200 */
[----:B------:R-:W-:Y:S01]  /*28d40*/  ISETP.GE.AND P0, PT, R93, R59, PT ;  /* 0x0000003b5d00720c */ /* 0x000fe20003f06270 */
[----:B------:R-:W-:Y:S01]  /*28d50*/  BSSY B1, `(.L_x_2645) ;  /* 0x00000dc000017945 */ /* 0x000fe20003800000 */
[----:B--2---:R1:W5:Y:S11]  /*28d60*/  LD.E.64 R36, [R2.64] ;  /* 0x0000000402247980 */ /* 0x004376000c101b00 */
[----:B------:R-:W-:Y:S05]  /*28d70*/  @P0 BRA `(.L_x_2646) ;  /* 0x00000d9000000947 */ /* 0x000fea0003800000 */
[----:B-1----:R-:W-:Y:S01]  /*28d80*/  SHF.R.S32.HI R2, RZ, 0x1f, R22 ;  /* 0x0000001fff027819 */ /* 0x002fe20000011416 */
[----:B------:R-:W-:Y:S01]  /*28d90*/  BSSY B0, `(.L_x_2647) ;  /* 0x000006b000007945 */ /* 0x000fe20003800000 */
[----:B------:R-:W-:-:S02]  /*28da0*/  ISETP.GE.AND P0, PT, R56, R0, PT ;  /* 0x000000003800720c */ /* 0x000fc40003f06270 */
[----:B------:R-:W-:-:S05]  /*28db0*/  LEA.HI R2, R2, R22, RZ, 0x6 ;  /* 0x0000001602027211 */ /* 0x000fca00078f30ff */
[----:B------:R-:W-:Y:S02]  /*28dc0*/  IMAD.SHL.U32 R3, R2, 0x8, RZ ;  /* 0x0000000802037824 */ /* 0x000fe400078e00ff */
[----:B------:R-:W-:-:S03]  /*28dd0*/  IMAD.SHL.U32 R2, R93, 0x40, RZ ;  /* 0x000000405d027824 */ /* 0x000fc600078e00ff */
[----:B------:R-:W-:Y:S02]  /*28de0*/  LOP3.LUT R14, R3, 0xfffffe00, RZ, 0xc0, !PT ;  /* 0xfffffe00030e7812 */ /* 0x000fe400078ec0ff */
[----:B------:R-:W-:Y:S01]  /*28df0*/  LOP3.LUT R2, R2, 0x1c0, RZ, 0xc0, !PT ;  /* 0x000001c002027812 */ /* 0x000fe200078ec0ff */
[----:B------:R-:W-:Y:S05]  /*28e00*/  @P0 BRA `(.L_x_2648) ;  /* 0x0000063000000947 */ /* 0x000fea0003800000 */
[----:B------:R-:W-:Y:S02]  /*28e10*/  LEA.HI R4, R0, R39, RZ, 0x1d ;  /* 0x0000002700047211 */ /* 0x000fe400078fe8ff */
[----:B------:R-:W-:Y:S02]  /*28e20*/  SHF.R.U32.HI R6, RZ, 0x3, R2 ;  /* 0x00000003ff067819 */ /* 0x000fe40000011602 */
[----:B------:R-:W-:-:S04]  /*28e30*/  SHF.R.S32.HI R3, RZ, 0x1f, R4 ;  /* 0x0000001fff037819 */ /* 0x000fc80000011404 */
[----:B------:R-:W-:Y:S02]  /*28e40*/  LEA.HI R3, R3, R4, RZ, 0x3 ;  /* 0x0000000403037211 */ /* 0x000fe400078f18ff */
[----:B------:R-:W-:Y:S02]  /*28e50*/  SHF.L.U32 R4, R4, 0x3, RZ ;  /* 0x0000000304047819 */ /* 0x000fe400000006ff */
[----:B------:R-:W-:Y:S02]  /*28e60*/  SHF.L.U32 R3, R3, 0xa, RZ ;  /* 0x0000000a03037819 */ /* 0x000fe400000006ff */
[----:B------:R-:W-:Y:S02]  /*28e70*/  LOP3.LUT R4, R2, 0x38, R4, 0xf8, !PT ;  /* 0x0000003802047812 */ /* 0x000fe400078ef804 */
[----:B------:R-:W-:Y:S02]  /*28e80*/  LOP3.LUT R3, R3, 0xffffe000, RZ, 0xc0, !PT ;  /* 0xffffe00003037812 */ /* 0x000fe400078ec0ff */
[----:B------:R-:W-:-:S04]  /*28e90*/  LOP3.LUT R4, R4, R6, RZ, 0x3c, !PT ;  /* 0x0000000604047212 */ /* 0x000fc800078e3cff */
[----:B------:R-:W-:Y:S02]  /*28ea0*/  IADD3 R4, R4, R3, R14 ;  /* 0x0000000304047210 */ /* 0x000fe40007ffe00e */
[----:B------:R-:W-:-:S03]  /*28eb0*/  LOP3.LUT R3, R2, 0x38, R56, 0xf8, !PT ;  /* 0x0000003802037812 */ /* 0x000fc600078ef838 */
[----:B-----5:R-:W-:Y:S01]  /*28ec0*/  IMAD.WIDE.U32 R26, R4, 0x2, R36 ;  /* 0x00000002041a7825 */ /* 0x020fe200078e0024 */
[----:B------:R-:W-:-:S04]  /*28ed0*/  LOP3.LUT R3, R3, R6, RZ, 0x3c, !PT ;  /* 0x0000000603037212 */ /* 0x000fc800078e3cff */
[----:B------:R-:W-:Y:S01]  /*28ee0*/  IADD3 R3, R14, R3, RZ ;  /* 0x000000030e037210 */ /* 0x000fe20007ffe0ff */
[----:B----4-:R-:W2:Y:S04]  /*28ef0*/  LD.E.128 R16, [R26.64] ;  /* 0x000000041a107980 */ /* 0x010ea8000c101d00 */
[----:B------:R-:W-:-:S05]  /*28f00*/  IMAD.WIDE.U32 R24, R3, 0x2, R36 ;  /* 0x0000000203187825 */ /* 0x000fca00078e0024 */
[----:B------:R-:W3:Y:S01]  /*28f10*/  LD.E.128 R20, [R24.64] ;  /* 0x0000000418147980 */ /* 0x000ee2000c101d00 */
[--C-:B------:R-:W-:Y:S02]  /*28f20*/  HADD2.F32 R3, -RZ, R38.reuse.H0_H0 ;  /* 0x20000026ff037230 */ /* 0x100fe40000004100 */
[----:B------:R-:W-:Y:S01]  /*28f30*/  HADD2.F32 R4, -RZ, R38.H1_H1 ;  /* 0x30000026ff047230 */ /* 0x000fe20000004100 */
[----:B------:R-:W-:Y:S02]  /*28f40*/  SHF.R.U64 R11, R28, 0x10, R29 ;  /* 0x000000101c0b7819 */ /* 0x000fe4000000121d */
[----:B------:R-:W-:Y:S02]  /*28f50*/  SHF.R.U64 R13, R32, 0x10, R33 ;  /* 0x00000010200d7819 */ /* 0x000fe40000001221 */
[----:B------:R-:W-:Y:S01]  /*28f60*/  SHF.R.U64 R15, R34, 0x10, R35 ;  /* 0x00000010220f7819 */ /* 0x000fe20000001223 */
[----:B--2---:R-:W-:-:S05]  /*28f70*/  HADD2.F32 R8, -RZ, R17.H0_H0 ;  /* 0x20000011ff087230 */ /* 0x004fca0000004100 */
[----:B------:R-:W-:Y:S01]  /*28f80*/  FMUL.FTZ R6, R8, R3 ;  /* 0x0000000308067220 */ /* 0x000fe20000410000 */
[----:B---3--:R-:W-:-:S05]  /*28f90*/  HADD2.F32 R9, -RZ, R21.H0_H0 ;  /* 0x20000015ff097230 */ /* 0x008fca0000004100 */
[-C--:B------:R-:W-:Y:S02]  /*28fa0*/  FFMA.FTZ R38, R9, R4.reuse, -R6 ;  /* 0x0000000409267223 */ /* 0x080fe40000010806 */
[----:B------:R-:W-:-:S04]  /*28fb0*/  FMUL.FTZ R4, R8, R4 ;  /* 0x0000000408047220 */ /* 0x000fc80000410000 */
[----:B------:R-:W-:Y:S01]  /*28fc0*/  FFMA.FTZ R57, R9, R3, R4 ;  /* 0x0000000309397223 */ /* 0x000fe20000010004 */
[----:B------:R-:W-:Y:S02]  /*28fd0*/  SHF.R.U32.HI R3, RZ, 0x10, R29 ;  /* 0x00000010ff037819 */ /* 0x000fe4000001161d */
[----:B------:R-:W-:-:S03]  /*28fe0*/  SHF.R.U32.HI R4, RZ, 0x10, R33 ;  /* 0x00000010ff047819 */ /* 0x000fc60000011621 */
[----:B------:R-:W-:Y:S02]  /*28ff0*/  HADD2.F32 R9, -RZ, R3.H0_H0 ;  /* 0x20000003ff097230 */ /* 0x000fe40000004100 */
[----:B------:R-:W-:Y:S02]  /*29000*/  HADD2.F32 R3, -RZ, R17.H1_H1 ;  /* 0x30000011ff037230 */ /* 0x000fe40000004100 */
[----:B------:R-:W-:Y:S02]  /*29010*/  HADD2.F32 R8, -RZ, R4.H0_H0 ;  /* 0x20000004ff087230 */ /* 0x000fe40000004100 */
[----:B------:R-:W-:Y:S01]  /*29020*/  HADD2.F32 R4, -RZ, R21.H1_H1 ;  /* 0x30000015ff047230 */ /* 0x000fe20000004100 */
[CC--:B------:R-:W-:Y:S02]  /*29030*/  FMUL.FTZ R6, R3.reuse, R9.reuse ;  /* 0x0000000903067220 */ /* 0x0c0fe40000410000 */
[-C--:B------:R-:W-:Y:S02]  /*29040*/  FMUL.FTZ R3, R3, R8.reuse ;  /* 0x0000000803037220 */ /* 0x080fe40000410000 */
[C---:B------:R-:W-:Y:S01]  /*29050*/  FFMA.FTZ R17, R4.reuse, R8, -R6 ;  /* 0x0000000804117223 */ /* 0x040fe20000010806 */
[----:B------:R-:W-:Y:S01]  /*29060*/  HADD2.F32 R8, -RZ, R19.H0_H0 ;  /* 0x20000013ff087230 */ /* 0x000fe20000004100 */
[----:B------:R-:W-:Y:S01]  /*29070*/  FFMA.FTZ R29, R4, R9, R3 ;  /* 0x00000009041d7223 */ /* 0x000fe20000010003 */
[----:B------:R-:W-:-:S02]  /*29080*/  HADD2.F32 R3, -RZ, R58.H0_H0 ;  /* 0x2000003aff037230 */ /* 0x000fc40000004100 */
[----:B------:R-:W-:Y:S02]  /*29090*/  HADD2.F32 R4, -RZ, R58.H1_H1 ;  /* 0x3000003aff047230 */ /* 0x000fe40000004100 */
[----:B------:R-:W-:Y:S01]  /*290a0*/  HADD2.F32 R9, -RZ, R23.H0_H0 ;  /* 0x20000017ff097230 */ /* 0x000fe20000004100 */
[----:B------:R-:W-:-:S04]  /*290b0*/  FMUL.FTZ R6, R8, R3 ;  /* 0x0000000308067220 */ /* 0x000fc80000410000 */
[-C--:B------:R-:W-:Y:S02]  /*290c0*/  FFMA.FTZ R28, R9, R4.reuse, -R6 ;  /* 0x00000004091c7223 */ /* 0x080fe40000010806 */
[----:B------:R-:W-:-:S04]  /*290d0*/  FMUL.FTZ R4, R8, R4 ;  /* 0x0000000408047220 */ /* 0x000fc80000410000 */
[----:B------:R-:W-:Y:S01]  /*290e0*/  FFMA.FTZ R32, R9, R3, R4 ;  /* 0x0000000309207223 */ /* 0x000fe20000010004 */
[----:B------:R-:W-:Y:S01]  /*290f0*/  SHF.R.U32.HI R3, RZ, 0x10, R31 ;  /* 0x00000010ff037819 */ /* 0x000fe2000001161f */
[----:B------:R-:W-:Y:S01]  /*29100*/  HADD2.F32 R6, -RZ, R19.H1_H1 ;  /* 0x30000013ff067230 */ /* 0x000fe20000004100 */
[----:B------:R-:W-:-:S03]  /*29110*/  SHF.R.U32.HI R4, RZ, 0x10, R35 ;  /* 0x00000010ff047819 */ /* 0x000fc60000011623 */
[----:B------:R-:W-:Y:S02]  /*29120*/  HADD2.F32 R3, -RZ, R3.H0_H0 ;  /* 0x20000003ff037230 */ /* 0x000fe40000004100 */
[----:B------:R-:W-:Y:S02]  /*29130*/  HADD2.F32 R4, -RZ, R4.H0_H0 ;  /* 0x20000004ff047230 */ /* 0x000fe40000004100 */
[----:B------:R-:W-:Y:S01]  /*29140*/  HADD2.F32 R8, -RZ, R23.H1_H1 ;  /* 0x30000017ff087230 */ /* 0x000fe20000004100 */
[----:B------:R-:W-:-:S04]  /*29150*/  FMUL.FTZ R9, R6, R3 ;  /* 0x0000000306097220 */ /* 0x000fc80000410000 */
[-C--:B------:R-:W-:Y:S02]  /*29160*/  FFMA.FTZ R10, R8, R4.reuse, -R9 ;  /* 0x00000004080a7223 */ /* 0x080fe40000010809 */
[----:B------:R-:W-:-:S04]  /*29170*/  FMUL.FTZ R4, R6, R4 ;  /* 0x0000000406047220 */ /* 0x000fc80000410000 */
[----:B------:R-:W-:Y:S01]  /*29180*/  FFMA.FTZ R21, R8, R3, R4 ;  /* 0x0000000308157223 */ /* 0x000fe20000010004 */
[----:B------:R-:W-:Y:S02]  /*29190*/  HADD2.F32 R3, -RZ, R94.H0_H0 ;  /* 0x2000005eff037230 */ /* 0x000fe40000004100 */
[----:B------:R-:W-:Y:S02]  /*291a0*/  HADD2.F32 R8, -RZ, R16.H0_H0 ;  /* 0x20000010ff087230 */ /* 0x000fe40000004100 */
[----:B------:R-:W-:Y:S02]  /*291b0*/  HADD2.F32 R4, -RZ, R94.H1_H1 ;  /* 0x3000005eff047230 */ /* 0x000fe40000004100 */
[----:B------:R-:W-:Y:S01]  /*291c0*/  HADD2.F32 R9, -RZ, R20.H0_H0 ;  /* 0x20000014ff097230 */ /* 0x000fe20000004100 */
[----:B------:R-:W-:-:S04]  /*291d0*/  FMUL.FTZ R6, R8, R3 ;  /* 0x0000000308067220 */ /* 0x000fc80000410000 */
[-C--:B------:R-:W-:Y:S02]  /*291e0*/  FFMA.FTZ R6, R9, R4.reuse, -R6 ;  /* 0x0000000409067223 */ /* 0x080fe40000010806 */
[----:B------:R-:W-:-:S04]  /*291f0*/  FMUL.FTZ R4, R8, R4 ;  /* 0x0000000408047220 */ /* 0x000fc80000410000 */
[----:B------:R-:W-:Y:S01]  /*29200*/  FFMA.FTZ R23, R9, R3, R4 ;  /* 0x0000000309177223 */ /* 0x000fe20000010004 */
[----:B------:R-:W-:Y:S01]  /*29210*/  SHF.R.U64 R3, R30, 0x10, R31 ;  /* 0x000000101e037819 */ /* 0x000fe2000000121f */
[----:B------:R-:W-:Y:S02]  /*29220*/  HADD2.F32 R31, -RZ, R11.H0_H0 ;  /* 0x2000000bff1f7230 */ /* 0x000fe40000004100 */
[----:B------:R-:W-:Y:S02]  /*29230*/  HADD2.F32 R9, -RZ, R16.H1_H1 ;  /* 0x30000010ff097230 */ /* 0x000fe40000004100 */
[----:B------:R-:W-:Y:S02]  /*29240*/  HADD2.F32 R30, -RZ, R13.H0_H0 ;  /* 0x2000000dff1e7230 */ /* 0x000fe40000004100 */
[----:B------:R-:W-:Y:S01]  /*29250*/  HADD2.F32 R13, -RZ, R20.H1_H1 ;  /* 0x30000014ff0d7230 */ /* 0x000fe20000004100 */
[----:B------:R-:W-:-:S04]  /*29260*/  FMUL.FTZ R4, R9, R31 ;  /* 0x0000001f09047220 */ /* 0x000fc80000410000 */
[----:B------:R-:W-:Y:S01]  /*29270*/  FFMA.FTZ R4, R13, R30, -R4 ;  /* 0x0000001e0d047223 */ /* 0x000fe20000010804 */
[----:B------:R-:W-:Y:S01]  /*29280*/  F2FP.PACK_AB R19, R10, R28 ;  /* 0x0000001c0a13723e */ /* 0x000fe200000000ff */
[----:B------:R-:W-:Y:S02]  /*29290*/  HADD2.F32 R28, -RZ, R3.H0_H0 ;  /* 0x20000003ff1c7230 */ /* 0x000fe40000004100 */
[--C-:B------:R-:W-:Y:S01]  /*292a0*/  HADD2.F32 R8, -RZ, R18.reuse.H0_H0 ;  /* 0x20000012ff087230 */ /* 0x100fe20000004100 */
[----:B------:R-:W-:Y:S01]  /*292b0*/  F2FP.PACK_AB R16, R4, R6 ;  /* 0x000000060410723e */ /* 0x000fe200000000ff */
[----:B------:R-:W-:Y:S02]  /*292c0*/  HADD2.F32 R6, -RZ, R18.H1_H1 ;  /* 0x30000012ff067230 */ /* 0x000fe40000004100 */
[----:B------:R-:W-:Y:S02]  /*292d0*/  HADD2.F32 R3, -RZ, R95.H0_H0 ;  /* 0x2000005fff037230 */ /* 0x000fe40000004100 */
[----:B------:R-:W-:-:S02]  /*292e0*/  HADD2.F32 R11, -RZ, R22.H0_H0 ;  /* 0x20000016ff0b7230 */ /* 0x000fc40000004100 */
[----:B------:R-:W-:Y:S01]  /*292f0*/  HADD2.F32 R10, -RZ, R22.H1_H1 ;  /* 0x30000016ff0a7230 */ /* 0x000fe20000004100 */
[----:B------:R-:W-:Y:S01]  /*29300*/  FMUL.FTZ R18, R8, R3 ;  /* 0x0000000308127220 */ /* 0x000fe20000410000 */
[----:B------:R-:W-:Y:S02]  /*29310*/  HADD2.F32 R4, -RZ, R95.H1_H1 ;  /* 0x3000005fff047230 */ /* 0x000fe40000004100 */
[----:B------:R-:W-:Y:S01]  /*29320*/  HADD2.F32 R20, -RZ, R15.H0_H0 ;  /* 0x2000000fff147230 */ /* 0x000fe20000004100 */
[----:B------:R-:W-:Y:S02]  /*29330*/  FMUL.FTZ R15, R6, R28 ;  /* 0x0000001c060f7220 */ /* 0x000fe40000410000 */
[----:B------:R-:W-:Y:S02]  /*29340*/  FFMA.FTZ R18, R11, R4, -R18 ;  /* 0x000000040b127223 */ /* 0x000fe40000010812 */
[----:B------:R-:W-:-:S05]  /*29350*/  FFMA.FTZ R15, R10, R20, -R15 ;  /* 0x000000140a0f7223 */ /* 0x000fca000001080f */
[----:B------:R-:W-:Y:S01]  /*29360*/  F2FP.PACK_AB R18, R15, R18 ;  /* 0x000000120f12723e */ /* 0x000fe200000000ff */
[----:B------:R-:W-:Y:S02]  /*29370*/  FMUL.FTZ R15, R8, R4 ;  /* 0x00000004080f7220 */ /* 0x000fe40000410000 */
[----:B------:R-:W-:Y:S02]  /*29380*/  FMUL.FTZ R4, R9, R30 ;  /* 0x0000001e09047220 */ /* 0x000fe40000410000 */
[----:B------:R-:W-:Y:S02]  /*29390*/  FMUL.FTZ R8, R6, R20 ;  /* 0x0000001406087220 */ /* 0x000fe40000410000 */
[----:B------:R-:W-:Y:S02]  /*293a0*/  FFMA.FTZ R6, R11, R3, R15 ;  /* 0x000000030b067223 */ /* 0x000fe4000001000f */
[----:B------:R-:W-:Y:S02]  /*293b0*/  FFMA.FTZ R4, R13, R31, R4 ;  /* 0x0000001f0d047223 */ /* 0x000fe40000010004 */
[----:B------:R-:W-:Y:S01]  /*293c0*/  FFMA.FTZ R3, R10, R28, R8 ;  /* 0x0000001c0a037223 */ /* 0x000fe20000010008 */
[----:B------:R-:W-:-:S02]  /*293d0*/  F2FP.PACK_AB R17, R17, R38 ;  /* 0x000000261111723e */ /* 0x000fc400000000ff */
[----:B------:R-:W-:Y:S02]  /*293e0*/  F2FP.PACK_AB R9, R29, R57 ;  /* 0x000000391d09723e */ /* 0x000fe400000000ff */
[----:B------:R-:W-:Y:S02]  /*293f0*/  F2FP.PACK_AB R11, R21, R32 ;  /* 0x00000020150b723e */ /* 0x000fe400000000ff */
[----:B------:R-:W-:Y:S02]  /*29400*/  F2FP.PACK_AB R8, R4, R23 ;  /* 0x000000170408723e */ /* 0x000fe400000000ff */
[----:B------:R-:W-:Y:S01]  /*29410*/  F2FP.PACK_AB R10, R3, R6 ;  /* 0x00000006030a723e */ /* 0x000fe200000000ff */
[----:B------:R1:W-:Y:S04]  /*29420*/  ST.E.128 [R24.64], R16 ;  /* 0x0000001018007985 */ /* 0x0003e8000c101d04 */
[----:B------:R1:W-:Y:S02]  /*29430*/  ST.E.128 [R26.64], R8 ;  /* 0x000000081a007985 */ /* 0x0003e4000c101d04 */
.L_x_2648:
[----:B------:R-:W-:Y:S05]  /*29440*/  BSYNC B0 ;  /* 0x0000000000007941 */ /* 0x000fea0003800000 */
.L_x_2647:
[----:B------:R-:W-:-:S04]  /*29450*/  IADD3 R6, R56, 0x40, RZ ;  /* 0x0000004038067810 */ /* 0x000fc80007ffe0ff */
[----:B------:R-:W-:-:S13]  /*29460*/  ISETP.GE.AND P0, PT, R6, R0, PT ;  /* 0x000000000600720c */ /* 0x000fda0003f06270 */
[----:B------:R-:W-:Y:S05]  /*29470*/  @P0 BRA `(.L_x_2646) ;  /* 0x0000069000000947 */ /* 0x000fea0003800000 */
[----:B-1----:R-:W-:-:S04]  /*29480*/  SHF.R.S32.HI R9, RZ, 0x1f, R6 ;  /* 0x0000001fff097819 */ /* 0x002fc80000011406 */
[CC--:B------:R-:W-:Y:S02]  /*29490*/  LEA.HI R4, R9.reuse, R6.reuse, RZ, 0x3 ;  /* 0x0000000609047211 */ /* 0x0c0fe400078f18ff */
[----:B------:R-:W-:Y:S02]  /*294a0*/  LEA.HI R9, R9, R6, RZ, 0x6 ;  /* 0x0000000609097211 */ /* 0x000fe400078f30ff */
[----:B------:R-:W-:-:S04]  /*294b0*/  SHF.R.S32.HI R3, RZ, 0x3, R4 ;  /* 0x00000003ff037819 */ /* 0x000fc80000011404 */
[----:B------:R-:W-:-:S04]  /*294c0*/  LEA.HI R3, R0, R3, RZ, 0x1d ;  /* 0x0000000300037211 */ /* 0x000fc800078fe8ff */
[----:B------:R-:W-:Y:S02]  /*294d0*/  SHF.R.S32.HI R6, RZ, 0x1f, R3 ;  /* 0x0000001fff067819 */ /* 0x000fe40000011403 */
[----:B------:R-:W-:Y:S02]  /*294e0*/  SHF.L.U32 R8, R3, 0x3, RZ ;  /* 0x0000000303087819 */ /* 0x000fe400000006ff */
[----:B------:R-:W-:Y:S02]  /*294f0*/  LEA.HI R3, R6, R3, RZ, 0x3 ;  /* 0x0000000306037211 */ /* 0x000fe400078f18ff */
[C---:B------:R-:W-:Y:S02]  /*29500*/  LOP3.LUT R6, R2.reuse, 0x38, R4, 0xf8, !PT ;  /* 0x0000003802067812 */ /* 0x040fe400078ef804 */
[----:B------:R-:W-:Y:S02]  /*29510*/  LOP3.LUT R4, R2, 0x38, R8, 0xf8, !PT ;  /* 0x0000003802047812 */ /* 0x000fe400078ef808 */
[----:B------:R-:W-:-:S02]  /*29520*/  SHF.R.U32.HI R8, RZ, 0x3, R2 ;  /* 0x00000003ff087819 */ /* 0x000fc40000011602 */
[----:B------:R-:W-:Y:S02]  /*29530*/  SHF.L.U32 R2, R3, 0xa, RZ ;  /* 0x0000000a03027819 */ /* 0x000fe400000006ff */
[----:B------:R-:W-:Y:S02]  /*29540*/  LOP3.LUT R3, R4, R8, RZ, 0x3c, !PT ;  /* 0x0000000804037212 */ /* 0x000fe400078e3cff */
[----:B------:R-:W-:Y:S02]  /*29550*/  LOP3.LUT R2, R2, 0xffffe000, RZ, 0xc0, !PT ;  /* 0xffffe00002027812 */ /* 0x000fe400078ec0ff */
[----:B------:R-:W-:Y:S02]  /*29560*/  SHF.L.U32 R4, R9, 0x7, RZ ;  /* 0x0000000709047819 */ /* 0x000fe400000006ff */
[----:B------:R-:W-:Y:S02]  /*29570*/  IADD3 R3, R3, R2, R14 ;  /* 0x0000000203037210 */ /* 0x000fe40007ffe00e */
[----:B------:R-:W-:-:S02]  /*29580*/  LOP3.LUT R6, R6, R8, RZ, 0x3c, !PT ;  /* 0x0000000806067212 */ /* 0x000fc400078e3cff */
[----:B------:R-:W-:Y:S01]  /*29590*/  LOP3.LUT R2, R4, 0xffffe000, RZ, 0xc0, !PT ;  /* 0xffffe00004027812 */ /* 0x000fe200078ec0ff */
[----:B----45:R-:W-:-:S03]  /*295a0*/  IMAD.WIDE.U32 R20, R3, 0x2, R36 ;  /* 0x0000000203147825 */ /* 0x030fc600078e0024 */
[----:B------:R-:W-:Y:S02]  /*295b0*/  IADD3 R2, R6, R2, R14 ;  /* 0x0000000206027210 */ /* 0x000fe40007ffe00e */
[----:B------:R-:W2:Y:S03]  /*295c0*/  LD.E.128 R8, [R20.64] ;  /* 0x0000000414087980 */ /* 0x000ea6000c101d00 */
[----:B------:R-:W-:-:S05]  /*295d0*/  IMAD.WIDE.U32 R14, R2, 0x2, R36 ;  /* 0x00000002020e7825 */ /* 0x000fca00078e0024 */
[----:B------:R-:W3:Y:S01]  /*295e0*/  LD.E.128 R16, [R14.64] ;  /* 0x000000040e107980 */ /* 0x000ee2000c101d00 */
[--C-:B------:R-:W-:Y:S02]  /*295f0*/  HADD2.F32 R2, -RZ, R105.reuse.H0_H0 ;  /* 0x20000069ff027230 */ /* 0x100fe40000004100 */
[----:B------:R-:W-:Y:S01]  /*29600*/  HADD2.F32 R3, -RZ, R105.H1_H1 ;  /* 0x30000069ff037230 */ /* 0x000fe20000004100 */
[----:B------:R-:W-:Y:S02]  /*29610*/  SHF.R.U64 R22, R44, 0x10, R45 ;  /* 0x000000102c167819 */ /* 0x000fe4000000122d */
[----:B------:R-:W-:-:S03]  /*29620*/  SHF.R.U64 R23, R40, 0x10, R41 ;  /* 0x0000001028177819 */ /* 0x000fc60000001229 */
[----:B------:R-:W-:Y:S02]  /*29630*/  HADD2.F32 R29, -RZ, R22.H0_H0 ;  /* 0x20000016ff1d7230 */ /* 0x000fe40000004100 */
[----:B------:R-:W-:Y:S02]  /*29640*/  HADD2.F32 R28, -RZ, R23.H0_H0 ;  /* 0x20000017ff1c7230 */ /* 0x000fe40000004100 */
        /* <DEDUP_REMOVED lines=34> */
[--C-:B------:R-:W-:Y:S02]  /*29870*/  HADD2.F32 R2, -RZ, R107.reuse.H0_H0 ;  /* 0x2000006bff027230 */ /* 0x100fe40000004100 */
[----:B------:R-:W-:Y:S02]  /*29880*/  HADD2.F32 R6, -RZ, R8.H0_H0 ;  /* 0x20000008ff067230 */ /* 0x000fe40000004100 */
[----:B------:R-:W-:Y:S02]  /*29890*/  HADD2.F32 R3, -RZ, R107.H1_H1 ;  /* 0x3000006bff037230 */ /* 0x000fe40000004100 */
[----:B------:R-:W-:Y:S01]  /*298a0*/  HADD2.F32 R11, -RZ, R16.H0_H0 ;  /* 0x20000010ff0b7230 */ /* 0x000fe20000004100 */
[----:B------:R-:W-:Y:S01]  /*298b0*/  FMUL.FTZ R4, R6, R2 ;  /* 0x0000000206047220 */ /* 0x000fe20000410000 */
[----:B------:R-:W-:-:S03]  /*298c0*/  HADD2.F32 R8, -RZ, R8.H1_H1 ;  /* 0x30000008ff087230 */ /* 0x000fc60000004100 */
[-C--:B------:R-:W-:Y:S02]  /*298d0*/  FFMA.FTZ R4, R11, R3.reuse, -R4 ;  /* 0x000000030b047223 */ /* 0x080fe40000010804 */
[----:B------:R-:W-:-:S04]  /*298e0*/  FMUL.FTZ R3, R6, R3 ;  /* 0x0000000306037220 */ /* 0x000fc80000410000 */
[----:B------:R-:W-:Y:S01]  /*298f0*/  FFMA.FTZ R26, R11, R2, R3 ;  /* 0x000000020b1a7223 */ /* 0x000fe20000010003 */
[----:B------:R-:W-:Y:S01]  /*29900*/  HADD2.F32 R11, -RZ, R16.H1_H1 ;  /* 0x30000010ff0b7230 */ /* 0x000fe20000004100 */
[----:B------:R-:W-:Y:S01]  /*29910*/  FMUL.FTZ R3, R8, R29 ;  /* 0x0000001d08037220 */ /* 0x000fe20000410000 */
[----:B------:R-:W-:-:S03]  /*29920*/  SHF.R.U64 R2, R46, 0x10, R47 ;  /* 0x000000102e027819 */ /* 0x000fc6000000122f */
[----:B------:R-:W-:Y:S01]  /*29930*/  FFMA.FTZ R3, R11, R28, -R3 ;  /* 0x0000001c0b037223 */ /* 0x000fe20000010803 */
[----:B------:R-:W-:Y:S01]  /*29940*/  SHF.R.U64 R13, R42, 0x10, R43 ;  /* 0x000000102a0d7819 */ /* 0x000fe2000000122b */
[----:B------:R-:W-:Y:S02]  /*29950*/  HADD2.F32 R23, -RZ, R2.H0_H0 ;  /* 0x20000002ff177230 */ /* 0x000fe40000004100 */
[--C-:B------:R-:W-:Y:S01]  /*29960*/  HADD2.F32 R6, -RZ, R10.reuse.H0_H0 ;  /* 0x2000000aff067230 */ /* 0x100fe20000004100 */
[----:B------:R-:W-:Y:S01]  /*29970*/  F2FP.PACK_AB R16, R3, R4 ;  /* 0x000000040310723e */ /* 0x000fe200000000ff */
[----:B------:R-:W-:Y:S02]  /*29980*/  HADD2.F32 R4, -RZ, R10.H1_H1 ;  /* 0x3000000aff047230 */ /* 0x000fe40000004100 */
[----:B------:R-:W-:Y:S01]  /*29990*/  HADD2.F32 R2, -RZ, R108.H0_H0 ;  /* 0x2000006cff027230 */ /* 0x000fe20000004100 */
[----:B------:R-:W-:Y:S01]  /*299a0*/  F2FP.PACK_AB R19, R9, R25 ;  /* 0x000000190913723e */ /* 0x000fe200000000ff */
[----:B------:R-:W-:-:S02]  /*299b0*/  HADD2.F32 R10, -RZ, R18.H0_H0 ;  /* 0x20000012ff0a7230 */ /* 0x000fc40000004100 */
[----:B------:R-:W-:Y:S01]  /*299c0*/  HADD2.F32 R9, -RZ, R18.H1_H1 ;  /* 0x30000012ff097230 */ /* 0x000fe20000004100 */
[----:B------:R-:W-:Y:S01]  /*299d0*/  FMUL.FTZ R18, R6, R2 ;  /* 0x0000000206127220 */ /* 0x000fe20000410000 */
[----:B------:R-:W-:Y:S02]  /*299e0*/  HADD2.F32 R3, -RZ, R109.H0_H0 ;  /* 0x2000006dff037230 */ /* 0x000fe40000004100 */
        /* <DEDUP_REMOVED lines=18> */
.L_x_2646:
[----:B------:R-:W-:Y:S05]  /*29b10*/  BSYNC B1 ;  /* 0x0000000000017941 */ /* 0x000fea0003800000 */
.L_x_2645:
[----:B-1----:R-:W-:Y:S01]  /*29b20*/  IADD3 R3, R93, 0x20, RZ ;  /* 0x000000205d037810 */ /* 0x002fe20007ffe0ff */
[----:B------:R-:W-:Y:S03]  /*29b30*/  BSSY B1, `(.L_x_2649) ;  /* 0x00000db000017945 */ /* 0x000fe60003800000 */
[----:B------:R-:W-:-:S13]  /*29b40*/  ISETP.GE.AND P0, PT, R3, R59, PT ;  /* 0x0000003b0300720c */ /* 0x000fda0003f06270 */
[----:B------:R-:W-:Y:S05]  /*29b50*/  @P0 BRA `(.L_x_2650) ;  /* 0x00000d8000000947 */ /* 0x000fea0003800000 */
[----:B------:R-:W-:Y:S01]  /*29b60*/  ISETP.GE.AND P0, PT, R56, R0, PT ;  /* 0x000000003800720c */ /* 0x000fe20003f06270 */
[----:B------:R-:W-:Y:S01]  /*29b70*/  IMAD.SHL.U32 R4, R3, 0x40, RZ ;  /* 0x0000004003047824 */ /* 0x000fe200078e00ff */
[----:B------:R-:W-:Y:S01]  /*29b80*/  SHF.R.S32.HI R2, RZ, 0x1f, R3 ;  /* 0x0000001fff027819 */ /* 0x000fe20000011403 */
[----:B------:R-:W-:Y:S03]  /*29b90*/  BSSY B0, `(.L_x_2651) ;  /* 0x0000069000007945 */ /* 0x000fe60003800000 */
[----:B------:R-:W-:Y:S02]  /*29ba0*/  LEA.HI R3, R2, R3, RZ, 0x3 ;  /* 0x0000000302037211 */ /* 0x000fe400078f18ff */
[----:B------:R-:W-:-:S03]  /*29bb0*/  LOP3.LUT R2, R4, 0x1c0, RZ, 0xc0, !PT ;  /* 0x000001c004027812 */ /* 0x000fc600078ec0ff */
[----:B------:R-:W-:Y:S01]  /*29bc0*/  IMAD.SHL.U32 R3, R3, 0x40, RZ ;  /* 0x0000004003037824 */ /* 0x000fe200078e00ff */
[----:B------:R-:W-:-:S04]  /*29bd0*/  SHF.R.U32.HI R35, RZ, 0x3, R2 ;  /* 0x00000003ff237819 */ /* 0x000fc80000011602 */
[----:B------:R-:W-:Y:S01]  /*29be0*/  LOP3.LUT R13, R3, 0xfffffe00, RZ, 0xc0, !PT ;  /* 0xfffffe00030d7812 */ /* 0x000fe200078ec0ff */
[----:B------:R-:W-:Y:S05]  /*29bf0*/  @P0 BRA `(.L_x_2652) ;  /* 0x0000062000000947 */ /* 0x000fea0003800000 */
[----:B------:R-:W-:-:S04]  /*29c00*/  LEA.HI R4, R0, R39, RZ, 0x1d ;  /* 0x0000002700047211 */ /* 0x000fc800078fe8ff */
        /* <DEDUP_REMOVED lines=15> */
[----:B------:R-:W-:Y:S02]  /*29d00*/  HADD2.F32 R3, -RZ, R108.H1_H1 ;  /* 0x3000006cff037230 */ /* 0x000fe40000004100 */
[----:B------:R-:W-:Y:S01]  /*29d10*/  HADD2.F32 R4, -RZ, R109.H1_H1 ;  /* 0x3000006dff047230 */ /* 0x000fe20000004100 */
[----:B------:R-:W-:Y:S01]  /*29d20*/  SHF.R.U64 R10, R52, 0x10, R53 ;  /* 0x00000010340a7819 */ /* 0x000fe20000001235 */
[----:B--2---:R-:W-:-:S05]  /*29d30*/  HADD2.F32 R6, -RZ, R17.H0_H0 ;  /* 0x20000011ff067230 */ /* 0x004fca0000004100 */
[C---:B------:R-:W-:Y:S02]  /*29d40*/  FMUL.FTZ R8, R6.reuse, R3 ;  /* 0x0000000306087220 */ /* 0x040fe40000410000 */
[----:B------:R-:W-:Y:S01]  /*29d50*/  FMUL.FTZ R6, R6, R4 ;  /* 0x0000000406067220 */ /* 0x000fe20000410000 */
[----:B---3--:R-:W-:-:S05]  /*29d60*/  HADD2.F32 R9, -RZ, R21.H0_H0 ;  /* 0x20000015ff097230 */ /* 0x008fca0000004100 */
[C---:B------:R-:W-:Y:S01]  /*29d70*/  FFMA.FTZ R33, R9.reuse, R3, R6 ;  /* 0x0000000309217223 */ /* 0x040fe20000010006 */
[----:B------:R-:W-:Y:S01]  /*29d80*/  SHF.R.U32.HI R3, RZ, 0x10, R53 ;  /* 0x00000010ff037819 */ /* 0x000fe20000011635 */
[----:B------:R-:W-:Y:S01]  /*29d90*/  FFMA.FTZ R34, R9, R4, -R8 ;  /* 0x0000000409227223 */ /* 0x000fe20000010808 */
[----:B------:R-:W-:Y:S01]  /*29da0*/  SHF.R.U32.HI R4, RZ, 0x10, R49 ;  /* 0x00000010ff047819 */ /* 0x000fe20000011631 */
[----:B------:R-:W-:Y:S02]  /*29db0*/  HADD2.F32 R6, -RZ, R17.H1_H1 ;  /* 0x30000011ff067230 */ /* 0x000fe40000004100 */
[----:B------:R-:W-:Y:S02]  /*29dc0*/  HADD2.F32 R3, -RZ, R3.H0_H0 ;  /* 0x20000003ff037230 */ /* 0x000fe40000004100 */
[----:B------:R-:W-:Y:S02]  /*29dd0*/  HADD2.F32 R4, -RZ, R4.H0_H0 ;  /* 0x20000004ff047230 */ /* 0x000fe40000004100 */
[----:B------:R-:W-:Y:S01]  /*29de0*/  HADD2.F32 R8, -RZ, R21.H1_H1 ;  /* 0x30000015ff087230 */ /* 0x000fe20000004100 */
[----:B------:R-:W-:-:S02]  /*29df0*/  FMUL.FTZ R9, R6, R3 ;  /* 0x0000000306097220 */ /* 0x000fc40000410000 */
[-C--:B------:R-:W-:Y:S02]  /*29e00*/  FMUL.FTZ R6, R6, R4.reuse ;  /* 0x0000000406067220 */ /* 0x080fe40000410000 */
[C---:B------:R-:W-:Y:S02]  /*29e10*/  FFMA.FTZ R26, R8.reuse, R4, -R9 ;  /* 0x00000004081a7223 */ /* 0x040fe40000010809 */
[----:B------:R-:W-:Y:S01]  /*29e20*/  FFMA.FTZ R21, R8, R3, R6 ;  /* 0x0000000308157223 */ /* 0x000fe20000010006 */
[----:B------:R-:W-:Y:S02]  /*29e30*/  HADD2.F32 R3, -RZ, R110.H0_H0 ;  /* 0x2000006eff037230 */ /* 0x000fe40000004100 */
[----:B------:R-:W-:Y:S02]  /*29e40*/  HADD2.F32 R6, -RZ, R16.H0_H0 ;  /* 0x20000010ff067230 */ /* 0x000fe40000004100 */
[----:B------:R-:W-:Y:S02]  /*29e50*/  HADD2.F32 R4, -RZ, R110.H1_H1 ;  /* 0x3000006eff047230 */ /* 0x000fe40000004100 */
[----:B------:R-:W-:Y:S01]  /*29e60*/  HADD2.F32 R9, -RZ, R20.H0_H0 ;  /* 0x20000014ff097230 */ /* 0x000fe20000004100 */
[----:B------:R-:W-:-:S02]  /*29e70*/  FMUL.FTZ R8, R6, R3 ;  /* 0x0000000306087220 */ /* 0x000fc40000410000 */
[-C--:B------:R-:W-:Y:S02]  /*29e80*/  FMUL.FTZ R6, R6, R4.reuse ;  /* 0x0000000406067220 */ /* 0x080fe40000410000 */
[C---:B------:R-:W-:Y:S02]  /*29e90*/  FFMA.FTZ R32, R9.reuse, R4, -R8 ;  /* 0x0000000409207223 */ /* 0x040fe40000010808 */
[----:B------:R-:W-:Y:S01]  /*29ea0*/  FFMA.FTZ R31, R9, R3, R6 ;  /* 0x00000003091f7223 */ /* 0x000fe20000010006 */
[----:B------:R-:W-:Y:S02]  /*29eb0*/  HADD2.F32 R3, -RZ, R111.H0_H0 ;  /* 0x2000006fff037230 */ /* 0x000fe40000004100 */
[----:B------:R-:W-:Y:S02]  /*29ec0*/  HADD2.F32 R6, -RZ, R18.H0_H0 ;  /* 0x20000012ff067230 */ /* 0x000fe40000004100 */
[----:B------:R-:W-:Y:S02]  /*29ed0*/  HADD2.F32 R4, -RZ, R112.H0_H0 ;  /* 0x20000070ff047230 */ /* 0x000fe40000004100 */
[----:B------:R-:W-:Y:S01]  /*29ee0*/  HADD2.F32 R9, -RZ, R22.H0_H0 ;  /* 0x20000016ff097230 */ /* 0x000fe20000004100 */
[----:B------:R-:W-:-:S02]  /*29ef0*/  FMUL.FTZ R8, R6, R3 ;  /* 0x0000000306087220 */ /* 0x000fc40000410000 */
[-C--:B------:R-:W-:Y:S02]  /*29f00*/  FMUL.FTZ R6, R6, R4.reuse ;  /* 0x0000000406067220 */ /* 0x080fe40000410000 */
[C---:B------:R-:W-:Y:S01]  /*29f10*/  FFMA.FTZ R30, R9.reuse, R4, -R8 ;  /* 0x00000004091e7223 */ /* 0x040fe20000010808 */
[----:B------:R-:W-:Y:S01]  /*29f20*/  HADD2.F32 R8, -RZ, R19.H0_H0 ;  /* 0x20000013ff087230 */ /* 0x000fe20000004100 */
[----:B------:R-:W-:Y:S01]  /*29f30*/  FFMA.FTZ R29, R9, R3, R6 ;  /* 0x00000003091d7223 */ /* 0x000fe20000010006 */
[----:B------:R-:W-:Y:S02]  /*29f40*/  HADD2.F32 R3, -RZ, R111.H1_H1 ;  /* 0x3000006fff037230 */ /* 0x000fe40000004100 */
[----:B------:R-:W-:Y:S02]  /*29f50*/  HADD2.F32 R4, -RZ, R112.H1_H1 ;  /* 0x30000070ff047230 */ /* 0x000fe40000004100 */
[----:B------:R-:W-:Y:S01]  /*29f60*/  HADD2.F32 R9, -RZ, R23.H0_H0 ;  /* 0x20000017ff097230 */ /* 0x000fe20000004100 */
[----:B------:R-:W-:-:S04]  /*29f70*/  FMUL.FTZ R6, R8, R3 ;  /* 0x0000000308067220 */ /* 0x000fc80000410000 */
[-C--:B------:R-:W-:Y:S02]  /*29f80*/  FFMA.FTZ R28, R9, R4.reuse, -R6 ;  /* 0x00000004091c7223 */ /* 0x080fe40000010806 */
[----:B------:R-:W-:Y:S01]  /*29f90*/  FMUL.FTZ R4, R8, R4 ;  /* 0x0000000408047220 */ /* 0x000fe20000410000 */
[----:B------:R-:W-:-:S03]  /*29fa0*/  SHF.R.U32.HI R6, RZ, 0x10, R51 ;  /* 0x00000010ff067819 */ /* 0x000fc60000011633 */
[----:B------:R-:W-:Y:S01]  /*29fb0*/  FFMA.FTZ R27, R9, R3, R4 ;  /* 0x00000003091b7223 */ /* 0x000fe20000010004 */
[----:B------:R-:W-:Y:S01]  /*29fc0*/  SHF.R.U32.HI R3, RZ, 0x10, R55 ;  /* 0x00000010ff037819 */ /* 0x000fe20000011637 */
[----:B------:R-:W-:Y:S02]  /*29fd0*/  HADD2.F32 R4, -RZ, R19.H1_H1 ;  /* 0x30000013ff047230 */ /* 0x000fe40000004100 */
[----:B------:R-:W-:Y:S02]  /*29fe0*/  HADD2.F32 R11, -RZ, R6.H0_H0 ;  /* 0x20000006ff0b7230 */ /* 0x000fe40000004100 */
[----:B------:R-:W-:Y:S02]  /*29ff0*/  HADD2.F32 R3, -RZ, R3.H0_H0 ;  /* 0x20000003ff037230 */ /* 0x000fe40000004100 */
[----:B------:R-:W-:Y:S01]  /*2a000*/  HADD2.F32 R6, -RZ, R23.H1_H1 ;  /* 0x30000017ff067230 */ /* 0x000fe20000004100 */
[----:B------:R-:W-:Y:S02]  /*2a010*/  SHF.R.U64 R17, R48, 0x10, R49 ;  /* 0x0000001030117819 */ /* 0x000fe40000001231 */
[----:B------:R-:W-:-:S02]  /*2a020*/  FMUL.FTZ R8, R4, R3 ;  /* 0x0000000304087220 */ /* 0x000fc40000410000 */
[-C--:B------:R-:W-:Y:S02]  /*2a030*/  FMUL.FTZ R4, R4, R11.reuse ;  /* 0x0000000b04047220 */ /* 0x080fe40000410000 */
[C---:B------:R-:W-:Y:S01]  /*2a040*/  FFMA.FTZ R8, R6.reuse, R11, -R8 ;  /* 0x0000000b06087223 */ /* 0x040fe20000010808 */
[----:B------:R-:W-:Y:S01]  /*2a050*/  HADD2.F32 R19, -RZ, R10.H0_H0 ;  /* 0x2000000aff137230 */ /* 0x000fe20000004100 */
[----:B------:R-:W-:Y:S01]  /*2a060*/  FFMA.FTZ R11, R6, R3, R4 ;  /* 0x00000003060b7223 */ /* 0x000fe20000010004 */
[----:B------:R-:W-:Y:S02]  /*2a070*/  HADD2.F32 R3, -RZ, R16.H1_H1 ;  /* 0x30000010ff037230 */ /* 0x000fe40000004100 */
[----:B------:R-:W-:Y:S02]  /*2a080*/  HADD2.F32 R17, -RZ, R17.H0_H0 ;  /* 0x20000011ff117230 */ /* 0x000fe40000004100 */
[----:B------:R-:W-:Y:S01]  /*2a090*/  HADD2.F32 R4, -RZ, R20.H1_H1 ;  /* 0x30000014ff047230 */ /* 0x000fe20000004100 */
[C---:B------:R-:W-:Y:S01]  /*2a0a0*/  FMUL.FTZ R10, R3.reuse, R19 ;  /* 0x00000013030a7220 */ /* 0x040fe20000410000 */
[----:B------:R-:W-:Y:S01]  /*2a0b0*/  SHF.R.U64 R6, R54, 0x10, R55 ;  /* 0x0000001036067819 */ /* 0x000fe20000001237 */
[-C--:B------:R-:W-:Y:S01]  /*2a0c0*/  FMUL.FTZ R3, R3, R17.reuse ;  /* 0x0000001103037220 */ /* 0x080fe20000410000 */
[----:B------:R-:W-:Y:S01]  /*2a0d0*/  SHF.R.U64 R9, R50, 0x10, R51 ;  /* 0x0000001032097819 */ /* 0x000fe20000001233 */
[----:B------:R-:W-:-:S02]  /*2a0e0*/  FFMA.FTZ R16, R4, R17, -R10 ;  /* 0x0000001104107223 */ /* 0x000fc4000001080a */
[----:B------:R-:W-:Y:S01]  /*2a0f0*/  FFMA.FTZ R10, R4, R19, R3 ;  /* 0x00000013040a7223 */ /* 0x000fe20000010003 */
[----:B------:R-:W-:Y:S02]  /*2a100*/  HADD2.F32 R3, -RZ, R18.H1_H1 ;  /* 0x30000012ff037230 */ /* 0x000fe40000004100 */
[----:B------:R-:W-:Y:S02]  /*2a110*/  HADD2.F32 R17, -RZ, R6.H0_H0 ;  /* 0x20000006ff117230 */ /* 0x000fe40000004100 */
[----:B------:R-:W-:Y:S02]  /*2a120*/  HADD2.F32 R9, -RZ, R9.H0_H0 ;  /* 0x20000009ff097230 */ /* 0x000fe40000004100 */
[----:B------:R-:W-:Y:S01]  /*2a130*/  HADD2.F32 R4, -RZ, R22.H1_H1 ;  /* 0x30000016ff047230 */ /* 0x000fe20000004100 */
[C---:B------:R-:W-:Y:S02]  /*2a140*/  FMUL.FTZ R6, R3.reuse, R17 ;  /* 0x0000001103067220 */ /* 0x040fe40000410000 */
[----:B------:R-:W-:-:S02]  /*2a150*/  FMUL.FTZ R3, R3, R9 ;  /* 0x0000000903037220 */ /* 0x000fc40000410000 */
[C---:B------:R-:W-:Y:S02]  /*2a160*/  FFMA.FTZ R6, R4.reuse, R9, -R6 ;  /* 0x0000000904067223 */ /* 0x040fe40000010806 */
[----:B------:R-:W-:Y:S01]  /*2a170*/  FFMA.FTZ R3, R4, R17, R3 ;  /* 0x0000001104037223 */ /* 0x000fe20000010003 */
[----:B------:R-:W-:Y:S02]  /*2a180*/  F2FP.PACK_AB R19, R8, R28 ;  /* 0x0000001c0813723e */ /* 0x000fe400000000ff */
[----:B------:R-:W-:Y:S02]  /*2a190*/  F2FP.PACK_AB R17, R26, R34 ;  /* 0x000000221a11723e */ /* 0x000fe400000000ff */
[----:B------:R-:W-:Y:S02]  /*2a1a0*/  F2FP.PACK_AB R16, R16, R32 ;  /* 0x000000201010723e */ /* 0x000fe400000000ff */
[----:B------:R-:W-:Y:S02]  /*2a1b0*/  F2FP.PACK_AB R8, R10, R31 ;  /* 0x0000001f0a08723e */ /* 0x000fe400000000ff */
[----:B------:R-:W-:-:S02]  /*2a1c0*/  F2FP.PACK_AB R18, R6, R30 ;  /* 0x0000001e0612723e */ /* 0x000fc400000000ff */
[----:B------:R-:W-:Y:S02]  /*2a1d0*/  F2FP.PACK_AB R11, R11, R27 ;  /* 0x0000001b0b0b723e */ /* 0x000fe400000000ff */
[----:B------:R-:W-:Y:S02]  /*2a1e0*/  F2FP.PACK_AB R9, R21, R33 ;  /* 0x000000211509723e */ /* 0x000fe400000000ff */
[----:B------:R-:W-:Y:S01]  /*2a1f0*/  F2FP.PACK_AB R10, R3, R29 ;  /* 0x0000001d030a723e */ /* 0x000fe200000000ff */
[----:B------:R1:W-:Y:S04]  /*2a200*/  ST.E.128 [R14.64], R16 ;  /* 0x000000100e007985 */ /* 0x0003e8000c101d04 */
[----:B------:R1:W-:Y:S02]  /*2a210*/  ST.E.128 [R24.64], R8 ;  /* 0x0000000818007985 */ /* 0x0003e4000c101d04 */
.L_x_2652:
[----:B------:R-:W-:Y:S05]  /*2a220*/  BSYNC B0 ;  /* 0x0000000000007941 */ /* 0x000fea0003800000 */
.L_x_2651:
[----:B-1----:R-:W-:-:S04]  /*2a230*/  IADD3 R9, R56, 0x40, RZ ;  /* 0x0000004038097810 */ /* 0x002fc80007ffe0ff */
[----:B------:R-:W-:-:S13]  /*2a240*/  ISETP.GE.AND P0, PT, R9, R0, PT ;  /* 0x000000000900720c */ /* 0x000fda0003f06270 */
[----:B------:R-:W-:Y:S05]  /*2a250*/  @P0 BRA `(.L_x_2650) ;  /* 0x0000068000000947 */ /* 0x000fea0003800000 */
[----:B------:R-:W-:-:S04]  /*2a260*/  SHF.R.S32.HI R10, RZ, 0x1f, R9 ;  /* 0x0000001fff0a7819 */ /* 0x000fc80000011409 */
        /* <DEDUP_REMOVED lines=8> */
[----:B------:R-:W-:Y:S02]  /*2a2f0*/  SHF.L.U32 R6, R3, 0xa, RZ ;  /* 0x0000000a03067819 */ /* 0x000fe400000006ff */
[----:B------:R-:W-:-:S02]  /*2a300*/  LOP3.LUT R3, R2, 0x38, R4, 0xf8, !PT ;  /* 0x0000003802037812 */ /* 0x000fc400078ef804 */
[-C--:B------:R-:W-:Y:S02]  /*2a310*/  LOP3.LUT R8, R8, R35.reuse, RZ, 0x3c, !PT ;  /* 0x0000002308087212 */ /* 0x080fe400078e3cff */
[----:B------:R-:W-:Y:S02]  /*2a320*/  LOP3.LUT R4, R6, 0xffffe000, RZ, 0xc0, !PT ;  /* 0xffffe00006047812 */ /* 0x000fe400078ec0ff */
[----:B------:R-:W-:Y:S02]  /*2a330*/  SHF.L.U32 R2, R9, 0x7, RZ ;  /* 0x0000000709027819 */ /* 0x000fe400000006ff */
[----:B------:R-:W-:Y:S02]  /*2a340*/  LOP3.LUT R6, R3, R35, RZ, 0x3c, !PT ;  /* 0x0000002303067212 */ /* 0x000fe400078e3cff */
[----:B------:R-:W-:Y:S02]  /*2a350*/  IADD3 R3, R8, R4, R13 ;  /* 0x0000000408037210 */ /* 0x000fe40007ffe00d */
[----:B------:R-:W-:-:S03]  /*2a360*/  LOP3.LUT R2, R2, 0xffffe000, RZ, 0xc0, !PT ;  /* 0xffffe00002027812 */ /* 0x000fc600078ec0ff */
[----:B-----5:R-:W-:Y:S01]  /*2a370*/  IMAD.WIDE.U32 R24, R3, 0x2, R36 ;  /* 0x0000000203187825 */ /* 0x020fe200078e0024 */
[----:B------:R-:W-:-:S04]  /*2a380*/  IADD3 R2, R6, R2, R13 ;  /* 0x0000000206027210 */ /* 0x000fc80007ffe00d */
[----:B----4-:R-:W2:Y:S01]  /*2a390*/  LD.E.128 R16, [R24.64] ;  /* 0x0000000418107980 */ /* 0x010ea2000c101d00 */
[----:B------:R-:W-:-:S05]  /*2a3a0*/  IMAD.WIDE.U32 R14, R2, 0x2, R36 ;  /* 0x00000002020e7825 */ /* 0x000fca00078e0024 */
[----:B------:R-:W3:Y:S01]  /*2a3b0*/  LD.E.128 R20, [R14.64] ;  /* 0x000000040e147980 */ /* 0x000ee2000c101d00 */
[--C-:B------:R-:W-:Y:S02]  /*2a3c0*/  HADD2.F32 R2, -RZ, R113.reuse.H0_H0 ;  /* 0x20000071ff027230 */ /* 0x100fe40000004100 */
[----:B------:R-:W-:Y:S01]  /*2a3d0*/  HADD2.F32 R3, -RZ, R113.H1_H1 ;  /* 0x30000071ff037230 */ /* 0x000fe20000004100 */
[----:B------:R-:W-:Y:S02]  /*2a3e0*/  SHF.R.U64 R26, R64, 0x10, R65 ;  /* 0x00000010401a7819 */ /* 0x000fe40000001241 */
[----:B------:R-:W-:Y:S01]  /*2a3f0*/  SHF.R.U64 R13, R62, 0x10, R63 ;  /* 0x000000103e0d7819 */ /* 0x000fe2000000123f */
[----:B--2---:R-:W-:-:S05]  /*2a400*/  HADD2.F32 R4, -RZ, R17.H0_H0 ;  /* 0x20000011ff047230 */ /* 0x004fca0000004100 */
[C---:B------:R-:W-:Y:S01]  /*2a410*/  FMUL.FTZ R6, R4.reuse, R2 ;  /* 0x0000000204067220 */ /* 0x040fe20000410000 */
[----:B---3--:R-:W-:Y:S01]  /*2a420*/  HADD2.F32 R8, -RZ, R21.H0_H0 ;  /* 0x20000015ff087230 */ /* 0x008fe20000004100 */
[----:B------:R-:W-:-:S04]  /*2a430*/  FMUL.FTZ R4, R4, R3 ;  /* 0x0000000304047220 */ /* 0x000fc80000410000 */
        /* <DEDUP_REMOVED lines=12> */
[--C-:B------:R-:W-:Y:S02]  /*2a500*/  HADD2.F32 R2, -RZ, R114.reuse.H0_H0 ;  /* 0x20000072ff027230 */ /* 0x100fe40000004100 */
[----:B------:R-:W-:Y:S02]  /*2a510*/  HADD2.F32 R4, -RZ, R19.H0_H0 ;  /* 0x20000013ff047230 */ /* 0x000fe40000004100 */
[----:B------:R-:W-:Y:S02]  /*2a520*/  HADD2.F32 R3, -RZ, R114.H1_H1 ;  /* 0x30000072ff037230 */ /* 0x000fe40000004100 */
[----:B------:R-:W-:Y:S01]  /*2a530*/  HADD2.F32 R8, -RZ, R23.H0_H0 ;  /* 0x20000017ff087230 */ /* 0x000fe20000004100 */
[----:B------:R-:W-:-:S02]  /*2a540*/  FMUL.FTZ R6, R4, R2 ;  /* 0x0000000204067220 */ /* 0x000fc40000410000 */
        /* <DEDUP_REMOVED lines=10> */
[-C--:B------:R-:W-:Y:S01]  /*2a5f0*/  FMUL.FTZ R9, R3, R2.reuse ;  /* 0x0000000203097220 */ /* 0x080fe20000410000 */
[--C-:B------:R-:W-:Y:S01]  /*2a600*/  HADD2.F32 R3, -RZ, R115.reuse.H1_H1 ;  /* 0x30000073ff037230 */ /* 0x100fe20000004100 */
[C---:B------:R-:W-:Y:S01]  /*2a610*/  FFMA.FTZ R23, R6.reuse, R2, -R8 ;  /* 0x0000000206177223 */ /* 0x040fe20000010808 */
[----:B------:R-:W-:Y:S01]  /*2a620*/  HADD2.F32 R8, -RZ, R16.H0_H0 ;  /* 0x20000010ff087230 */ /* 0x000fe20000004100 */
[----:B------:R-:W-:Y:S01]  /*2a630*/  FFMA.FTZ R21, R6, R4, R9 ;  /* 0x0000000406157223 */ /* 0x000fe20000010009 */
[----:B------:R-:W-:Y:S02]  /*2a640*/  HADD2.F32 R2, -RZ, R115.H0_H0 ;  /* 0x20000073ff027230 */ /* 0x000fe40000004100 */
[----:B------:R-:W-:Y:S01]  /*2a650*/  HADD2.F32 R9, -RZ, R20.H0_H0 ;  /* 0x20000014ff097230 */ /* 0x000fe20000004100 */
[C---:B------:R-:W-:Y:S01]  /*2a660*/  FMUL.FTZ R4, R8.reuse, R3 ;  /* 0x0000000308047220 */ /* 0x040fe20000410000 */
[----:B------:R-:W-:Y:S01]  /*2a670*/  HADD2.F32 R11, -RZ, R18.H0_H0 ;  /* 0x20000012ff0b7230 */ /* 0x000fe20000004100 */
[----:B------:R-:W-:-:S02]  /*2a680*/  FMUL.FTZ R6, R8, R2 ;  /* 0x0000000208067220 */ /* 0x000fc40000410000 */
[C---:B------:R-:W-:Y:S01]  /*2a690*/  FFMA.FTZ R29, R9.reuse, R2, R4 ;  /* 0x00000002091d7223 */ /* 0x040fe20000010004 */
[--C-:B------:R-:W-:Y:S01]  /*2a6a0*/  HADD2.F32 R2, -RZ, R116.reuse.H0_H0 ;  /* 0x20000074ff027230 */ /* 0x100fe20000004100 */
[----:B------:R-:W-:Y:S01]  /*2a6b0*/  FFMA.FTZ R30, R9, R3, -R6 ;  /* 0x00000003091e7223 */ /* 0x000fe20000010806 */
[----:B------:R-:W-:Y:S01]  /*2a6c0*/  HADD2.F32 R3, -RZ, R116.H1_H1 ;  /* 0x30000074ff037230 */ /* 0x000fe20000004100 */
[----:B------:R-:W-:Y:S01]  /*2a6d0*/  SHF.R.U64 R19, R60, 0x10, R61 ;  /* 0x000000103c137819 */ /* 0x000fe2000000123d */
[----:B------:R-:W-:Y:S01]  /*2a6e0*/  HADD2.F32 R10, -RZ, R20.H1_H1 ;  /* 0x30000014ff0a7230 */ /* 0x000fe20000004100 */
[C---:B------:R-:W-:Y:S01]  /*2a6f0*/  FMUL.FTZ R20, R11.reuse, R2 ;  /* 0x000000020b147220 */ /* 0x040fe20000410000 */
[----:B------:R-:W-:Y:S01]  /*2a700*/  HADD2.F32 R9, -RZ, R22.H0_H0 ;  /* 0x20000016ff097230 */ /* 0x000fe20000004100 */
[----:B------:R-:W-:Y:S01]  /*2a710*/  SHF.R.U64 R17, R66, 0x10, R67 ;  /* 0x0000001042117819 */ /* 0x000fe20000001243 */
[----:B------:R-:W-:Y:S01]  /*2a720*/  HADD2.F32 R4, -RZ, R18.H1_H1 ;  /* 0x30000012ff047230 */ /* 0x000fe20000004100 */
[-C--:B------:R-:W-:Y:S01]  /*2a730*/  FMUL.FTZ R11, R11, R3.reuse ;  /* 0x000000030b0b7220 */ /* 0x080fe20000410000 */
[----:B------:R-:W-:Y:S01]  /*2a740*/  HADD2.F32 R6, -RZ, R16.H1_H1 ;  /* 0x30000010ff067230 */ /* 0x000fe20000004100 */
[----:B------:R-:W-:Y:S01]  /*2a750*/  FFMA.FTZ R18, R9, R3, -R20 ;  /* 0x0000000309127223 */ /* 0x000fe20000010814 */
[----:B------:R-:W-:-:S02]  /*2a760*/  HADD2.F32 R20, -RZ, R19.H0_H0 ;  /* 0x20000013ff147230 */ /* 0x000fc40000004100 */
[----:B------:R-:W-:Y:S02]  /*2a770*/  HADD2.F32 R16, -RZ, R26.H0_H0 ;  /* 0x2000001aff107230 */ /* 0x000fe40000004100 */
[----:B------:R-:W-:Y:S02]  /*2a780*/  HADD2.F32 R19, -RZ, R13.H0_H0 ;  /* 0x2000000dff137230 */ /* 0x000fe40000004100 */
[----:B------:R-:W-:Y:S01]  /*2a790*/  HADD2.F32 R17, -RZ, R17.H0_H0 ;  /* 0x20000011ff117230 */ /* 0x000fe20000004100 */
[----:B------:R-:W-:Y:S01]  /*2a7a0*/  FFMA.FTZ R13, R9, R2, R11 ;  /* 0x00000002090d7223 */ /* 0x000fe2000001000b */
[----:B------:R-:W-:Y:S01]  /*2a7b0*/  HADD2.F32 R8, -RZ, R22.H1_H1 ;  /* 0x30000016ff087230 */ /* 0x000fe20000004100 */
[C---:B------:R-:W-:Y:S02]  /*2a7c0*/  FMUL.FTZ R3, R6.reuse, R20 ;  /* 0x0000001406037220 */ /* 0x040fe40000410000 */
[----:B------:R-:W-:Y:S02]  /*2a7d0*/  FMUL.FTZ R2, R6, R16 ;  /* 0x0000001006027220 */ /* 0x000fe40000410000 */
[----:B------:R-:W-:-:S02]  /*2a7e0*/  FMUL.FTZ R6, R4, R19 ;  /* 0x0000001304067220 */ /* 0x000fc40000410000 */
[-C--:B------:R-:W-:Y:S02]  /*2a7f0*/  FMUL.FTZ R4, R4, R17.reuse ;  /* 0x0000001104047220 */ /* 0x080fe40000410000 */
[----:B------:R-:W-:Y:S02]  /*2a800*/  FFMA.FTZ R3, R10, R16, -R3 ;  /* 0x000000100a037223 */ /* 0x000fe40000010803 */
[----:B------:R-:W-:Y:S02]  /*2a810*/  FFMA.FTZ R6, R8, R17, -R6 ;  /* 0x0000001108067223 */ /* 0x000fe40000010806 */
[----:B------:R-:W-:Y:S02]  /*2a820*/  FFMA.FTZ R2, R10, R20, R2 ;  /* 0x000000140a027223 */ /* 0x000fe40000010002 */
[----:B------:R-:W-:Y:S01]  /*2a830*/  FFMA.FTZ R4, R8, R19, R4 ;  /* 0x0000001308047223 */ /* 0x000fe20000010004 */
[----:B------:R-:W-:Y:S02]  /*2a840*/  F2FP.PACK_AB R17, R28, R34 ;  /* 0x000000221c11723e */ /* 0x000fe400000000ff */
[----:B------:R-:W-:-:S02]  /*2a850*/  F2FP.PACK_AB R19, R23, R32 ;  /* 0x000000201713723e */ /* 0x000fc400000000ff */
[----:B------:R-:W-:Y:S02]  /*2a860*/  F2FP.PACK_AB R16, R3, R30 ;  /* 0x0000001e0310723e */ /* 0x000fe400000000ff */
[----:B------:R-:W-:Y:S02]  /*2a870*/  F2FP.PACK_AB R18, R6, R18 ;  /* 0x000000120612723e */ /* 0x000fe400000000ff */
[----:B------:R-:W-:Y:S02]  /*2a880*/  F2FP.PACK_AB R9, R27, R33 ;  /* 0x000000211b09723e */ /* 0x000fe400000000ff */
[----:B------:R-:W-:Y:S02]  /*2a890*/  F2FP.PACK_AB R11, R21, R31 ;  /* 0x0000001f150b723e */ /* 0x000fe400000000ff */
[----:B------:R-:W-:Y:S02]  /*2a8a0*/  F2FP.PACK_AB R8, R2, R29 ;  /* 0x0000001d0208723e */ /* 0x000fe400000000ff */
[----:B------:R-:W-:Y:S01]  /*2a8b0*/  F2FP.PACK_AB R10, R4, R13 ;  /* 0x0000000d040a723e */ /* 0x000fe200000000ff */
[----:B------:R1:W-:Y:S04]  /*2a8c0*/  ST.E.128 [R14.64], R16 ;  /* 0x000000100e007985 */ /* 0x0003e8000c101d04 */
[----:B------:R1:W-:Y:S02]  /*2a8d0*/  ST.E.128 [R24.64], R8 ;  /* 0x0000000818007985 */ /* 0x0003e4000c101d04 */
.L_x_2650:
[----:B------:R-:W-:Y:S05]  /*2a8e0*/  BSYNC B1 ;  /* 0x0000000000017941 */ /* 0x000fea0003800000 */
.L_x_2649:
[----:B------:R-:W-:Y:S01]  /*2a8f0*/  IADD3 R3, R93, 0x40, RZ ;  /* 0x000000405d037810 */ /* 0x000fe20007ffe0ff */
[----:B------:R-:W-:Y:S03]  /*2a900*/  BSSY B1, `(.L_x_2653) ;  /* 0x00000db000017945 */ /* 0x000fe60003800000 */
[----:B------:R-:W-:-:S13]  /*2a910*/  ISETP.GE.AND P0, PT, R3, R59, PT ;  /* 0x0000003b0300720c */ /* 0x000fda0003f06270 */
[----:B------:R-:W-:Y:S05]  /*2a920*/  @P0 BRA `(.L_x_2654) ;  /* 0x00000d8000000947 */ /* 0x000fea0003800000 */
[----:B------:R-:W-:Y:S01]  /*2a930*/  ISETP.GE.AND P0, PT, R56, R0, PT ;  /* 0x000000003800720c */ /* 0x000fe20003f06270 */
[----:B------:R-:W-:Y:S01]  /*2a940*/  IMAD.SHL.U32 R4, R3, 0x40, RZ ;  /* 0x0000004003047824 */ /* 0x000fe200078e00ff */
[----:B------:R-:W-:Y:S01]  /*2a950*/  SHF.R.S32.HI R2, RZ, 0x1f, R3 ;  /* 0x0000001fff027819 */ /* 0x000fe20000011403 */
[----:B------:R-:W-:Y:S01]  /*2a960*/  BSSY B0, `(.L_x_2655) ;  /* 0x000006a000007945 */ /* 0x000fe20003800000 */
[----:B------:R-:W-:Y:S02]  /*2a970*/  SHF.R.U32.HI R48, RZ, 0x3, R0 ;  /* 0x00000003ff307819 */ /* 0x000fe40000011600 */
[----:B------:R-:W-:Y:S02]  /*2a980*/  LEA.HI R3, R2, R3, RZ, 0x3 ;  /* 0x0000000302037211 */ /* 0x000fe400078f18ff */
[----:B------:R-:W-:-:S03]  /*2a990*/  LOP3.LUT R2, R4, 0x1c0, RZ, 0xc0, !PT ;  /* 0x000001c004027812 */ /* 0x000fc600078ec0ff */
[----:B------:R-:W-:Y:S01]  /*2a9a0*/  IMAD.SHL.U32 R3, R3, 0x40, RZ ;  /* 0x0000004003037824 */ /* 0x000fe200078e00ff */
[----:B------:R-:W-:-:S04]  /*2a9b0*/  SHF.R.U32.HI R49, RZ, 0x3, R2 ;  /* 0x00000003ff317819 */ /* 0x000fc80000011602 */
[----:B------:R-:W-:Y:S01]  /*2a9c0*/  LOP3.LUT R28, R3, 0xfffffe00, RZ, 0xc0, !PT ;  /* 0xfffffe00031c7812 */ /* 0x000fe200078ec0ff */
[----:B------:R-:W-:Y:S05]  /*2a9d0*/  @P0 BRA `(.L_x_2656) ;  /* 0x0000062000000947 */ /* 0x000fea0003800000 */
[----:B------:R-:W-:Y:S02]  /*2a9e0*/  IADD3 R6, R39, R48, RZ ;  /* 0x0000003027067210 */ /* 0x000fe40007ffe0ff */
[----:B------:R-:W-:Y:S02]  /*2a9f0*/  LOP3.LUT R3, R2, 0x38, R56, 0xf8, !PT ;  /* 0x0000003802037812 */ /* 0x000fe400078ef838 */
[----:B-1----:R-:W-:Y:S02]  /*2aa00*/  SHF.R.S32.HI R8, RZ, 0x1f, R6 ;  /* 0x0000001fff087819 */ /* 0x002fe40000011406 */
[----:B------:R-:W-:Y:S02]  /*2aa10*/  LOP3.LUT R4, R3, R49, RZ, 0x3c, !PT ;  /* 0x0000003103047212 */ /* 0x000fe400078e3cff */
[----:B------:R-:W-:Y:S02]  /*2aa20*/  SHF.L.U32 R3, R6, 0x3, RZ ;  /* 0x0000000306037819 */ /* 0x000fe400000006ff */
[----:B------:R-:W-:-:S02]  /*2aa30*/  LEA.HI R6, R8, R6, RZ, 0x3 ;  /* 0x0000000608067211 */ /* 0x000fc400078f18ff */
[----:B------:R-:W-:Y:S02]  /*2aa40*/  IADD3 R8, R28, R4, RZ ;  /* 0x000000041c087210 */ /* 0x000fe40007ffe0ff */
[----:B------:R-:W-:Y:S02]  /*2aa50*/  LOP3.LUT R4, R2, 0x38, R3, 0xf8, !PT ;  /* 0x0000003802047812 */ /* 0x000fe400078ef803 */
[----:B------:R-:W-:Y:S01]  /*2aa60*/  SHF.L.U32 R3, R6, 0xa, RZ ;  /* 0x0000000a06037819 */ /* 0x000fe200000006ff */
[----:B-----5:R-:W-:Y:S01]  /*2aa70*/  IMAD.WIDE.U32 R32, R8, 0x2, R36 ;  /* 0x0000000208207825 */ /* 0x020fe200078e0024 */
[----:B------:R-:W-:Y:S02]  /*2aa80*/  LOP3.LUT R4, R4, R49, RZ, 0x3c, !PT ;  /* 0x0000003104047212 */ /* 0x000fe400078e3cff */
[----:B------:R-:W-:Y:S02]  /*2aa90*/  LOP3.LUT R3, R3, 0xffffe000, RZ, 0xc0, !PT ;  /* 0xffffe00003037812 */ /* 0x000fe400078ec0ff */
[----:B------:R-:W2:Y:S02]  /*2aaa0*/  LD.E.128 R8, [R32.64] ;  /* 0x0000000420087980 */ /* 0x000ea4000c101d00 */
[----:B------:R-:W-:-:S05]  /*2aab0*/  IADD3 R3, R4, R3, R28 ;  /* 0x0000000304037210 */ /* 0x000fca0007ffe01c */
[----:B------:R-:W-:-:S05]  /*2aac0*/  IMAD.WIDE.U32 R30, R3, 0x2, R36 ;  /* 0x00000002031e7825 */ /* 0x000fca00078e0024 */
[----:B----4-:R-:W3:Y:S01]  /*2aad0*/  LD.E.128 R16, [R30.64] ;  /* 0x000000041e107980 */ /* 0x010ee2000c101d00 */
[----:B------:R-:W-:Y:S01]  /*2aae0*/  SHF.R.U32.HI R34, RZ, 0x10, R69 ;  /* 0x00000010ff227819 */ /* 0x000fe20000011645 */
[--C-:B------:R-:W-:Y:S01]  /*2aaf0*/  HADD2.F32 R6, -RZ, R117.reuse.H0_H0 ;  /* 0x20000075ff067230 */ /* 0x100fe20000004100 */
[----:B------:R-:W-:Y:S01]  /*2ab00*/  SHF.R.U32.HI R29, RZ, 0x10, R73 ;  /* 0x00000010ff1d7819 */ /* 0x000fe20000011649 */
[----:B------:R-:W-:Y:S01]  /*2ab10*/  HADD2.F32 R3, -RZ, R117.H1_H1 ;  /* 0x30000075ff037230 */ /* 0x000fe20000004100 */
[----:B------:R-:W-:Y:S02]  /*2ab20*/  SHF.R.U32.HI R38, RZ, 0x10, R71 ;  /* 0x00000010ff267819 */ /* 0x000fe40000011647 */
[----:B------:R-:W-:Y:S02]  /*2ab30*/  SHF.R.U32.HI R35, RZ, 0x10, R75 ;  /* 0x00000010ff237819 */ /* 0x000fe4000001164b */
[----:B------:R-:W-:Y:S02]  /*2ab40*/  SHF.R.U64 R42, R68, 0x10, R69 ;  /* 0x00000010442a7819 */ /* 0x000fe40000001245 */
[----:B------:R-:W-:-:S02]  /*2ab50*/  SHF.R.U64 R43, R70, 0x10, R71 ;  /* 0x00000010462b7819 */ /* 0x000fc40000001247 */
[----:B------:R-:W-:Y:S02]  /*2ab60*/  SHF.R.U64 R40, R72, 0x10, R73 ;  /* 0x0000001048287819 */ /* 0x000fe40000001249 */
[----:B------:R-:W-:Y:S01]  /*2ab70*/  SHF.R.U64 R41, R74, 0x10, R75 ;  /* 0x000000104a297819 */ /* 0x000fe2000000124b */
[--C-:B--2---:R-:W-:Y:S02]  /*2ab80*/  HADD2.F32 R20, -RZ, R9.reuse.H0_H0 ;  /* 0x20000009ff147230 */ /* 0x104fe40000004100 */
[----:B------:R-:W-:Y:S02]  /*2ab90*/  HADD2.F32 R22, -RZ, R9.H1_H1 ;  /* 0x30000009ff167230 */ /* 0x000fe40000004100 */
[--C-:B------:R-:W-:Y:S02]  /*2aba0*/  HADD2.F32 R25, -RZ, R8.reuse.H0_H0 ;  /* 0x20000008ff197230 */ /* 0x100fe40000004100 */
[----:B------:R-:W-:Y:S02]  /*2abb0*/  HADD2.F32 R27, -RZ, R8.H1_H1 ;  /* 0x30000008ff1b7230 */ /* 0x000fe40000004100 */
[----:B------:R-:W-:-:S02]  /*2abc0*/  HADD2.F32 R26, -RZ, R10.H0_H0 ;  /* 0x2000000aff1a7230 */ /* 0x000fc40000004100 */
[----:B------:R-:W-:Y:S02]  /*2abd0*/  HADD2.F32 R23, -RZ, R11.H0_H0 ;  /* 0x2000000bff177230 */ /* 0x000fe40000004100 */
[--C-:B---3--:R-:W-:Y:S02]  /*2abe0*/  HADD2.F32 R4, -RZ, R17.reuse.H0_H0 ;  /* 0x20000011ff047230 */ /* 0x108fe40000004100 */
[--C-:B------:R-:W-:Y:S02]  /*2abf0*/  HADD2.F32 R9, -RZ, R16.reuse.H0_H0 ;  /* 0x20000010ff097230 */ /* 0x100fe40000004100 */
[----:B------:R-:W-:Y:S01]  /*2ac00*/  HADD2.F32 R15, -RZ, R16.H1_H1 ;  /* 0x30000010ff0f7230 */ /* 0x000fe20000004100 */
[CC--:B------:R-:W-:Y:S01]  /*2ac10*/  FMUL.FTZ R16, R4.reuse, R6.reuse ;  /* 0x0000000604107220 */ /* 0x0c0fe20000410000 */
[--C-:B------:R-:W-:Y:S01]  /*2ac20*/  HADD2.F32 R14, -RZ, R18.reuse.H0_H0 ;  /* 0x20000012ff0e7230 */ /* 0x100fe20000004100 */
[-C--:B------:R-:W-:Y:S01]  /*2ac30*/  FMUL.FTZ R4, R4, R3.reuse ;  /* 0x0000000304047220 */ /* 0x080fe20000410000 */
[----:B------:R-:W-:Y:S01]  /*2ac40*/  HADD2.F32 R13, -RZ, R18.H1_H1 ;  /* 0x30000012ff0d7230 */ /* 0x000fe20000004100 */
[C---:B------:R-:W-:Y:S01]  /*2ac50*/  FFMA.FTZ R47, R20.reuse, R3, -R16 ;  /* 0x00000003142f7223 */ /* 0x040fe20000010810 */
[----:B------:R-:W-:Y:S01]  /*2ac60*/  HADD2.F32 R8, -RZ, R17.H1_H1 ;  /* 0x30000011ff087230 */ /* 0x000fe20000004100 */
[----:B------:R-:W-:Y:S01]  /*2ac70*/  FFMA.FTZ R46, R20, R6, R4 ;  /* 0x00000006142e7223 */ /* 0x000fe20000010004 */
[----:B------:R-:W-:-:S02]  /*2ac80*/  HADD2.F32 R18, -RZ, R34.H0_H0 ;  /* 0x20000022ff127230 */ /* 0x000fc40000004100 */
[----:B------:R-:W-:Y:S02]  /*2ac90*/  HADD2.F32 R17, -RZ, R29.H0_H0 ;  /* 0x2000001dff117230 */ /* 0x000fe40000004100 */
[--C-:B------:R-:W-:Y:S01]  /*2aca0*/  HADD2.F32 R3, -RZ, R118.reuse.H0_H0 ;  /* 0x20000076ff037230 */ /* 0x100fe20000004100 */
[C---:B------:R-:W-:Y:S01]  /*2acb0*/  FMUL.FTZ R16, R8.reuse, R18 ;  /* 0x0000001208107220 */ /* 0x040fe20000410000 */
[----:B------:R-:W-:Y:S01]  /*2acc0*/  HADD2.F32 R4, -RZ, R119.H0_H0 ;  /* 0x20000077ff047230 */ /* 0x000fe20000004100 */
[-C--:B------:R-:W-:Y:S01]  /*2acd0*/  FMUL.FTZ R6, R8, R17.reuse ;  /* 0x0000001108067220 */ /* 0x080fe20000410000 */
[----:B------:R-:W-:Y:S01]  /*2ace0*/  HADD2.F32 R8, -RZ, R118.H1_H1 ;  /* 0x30000076ff087230 */ /* 0x000fe20000004100 */
[C---:B------:R-:W-:Y:S01]  /*2acf0*/  FFMA.FTZ R29, R22.reuse, R17, -R16 ;  /* 0x00000011161d7223 */ /* 0x040fe20000010810 */
[----:B------:R-:W-:Y:S01]  /*2ad00*/  HADD2.F32 R21, -RZ, R11.H1_H1 ;  /* 0x3000000bff157230 */ /* 0x000fe20000004100 */
[CC--:B------:R-:W-:Y:S01]  /*2ad10*/  FMUL.FTZ R16, R9.reuse, R3.reuse ;  /* 0x0000000309107220 */ /* 0x0c0fe20000410000 */
[----:B------:R-:W-:Y:S01]  /*2ad20*/  HADD2.F32 R11, -RZ, R19.H0_H0 ;  /* 0x20000013ff0b7230 */ /* 0x000fe20000004100 */
[----:B------:R-:W-:Y:S01]  /*2ad30*/  FMUL.FTZ R9, R9, R4 ;  /* 0x0000000409097220 */ /* 0x000fe20000410000 */
[----:B------:R-:W-:Y:S01]  /*2ad40*/  HADD2.F32 R24, -RZ, R10.H1_H1 ;  /* 0x3000000aff187230 */ /* 0x000fe20000004100 */
[----:B------:R-:W-:Y:S01]  /*2ad50*/  FFMA.FTZ R22, R22, R18, R6 ;  /* 0x0000001216167223 */ /* 0x000fe20000010006 */
[--C-:B------:R-:W-:Y:S01]  /*2ad60*/  HADD2.F32 R6, -RZ, R120.reuse.H0_H0 ;  /* 0x20000078ff067230 */ /* 0x100fe20000004100 */
[C---:B------:R-:W-:Y:S01]  /*2ad70*/  FFMA.FTZ R44, R25.reuse, R3, R9 ;  /* 0x00000003192c7223 */ /* 0x040fe20000010009 */
[----:B------:R-:W-:Y:S01]  /*2ad80*/  HADD2.F32 R3, -RZ, R119.H1_H1 ;  /* 0x30000077ff037230 */ /* 0x000fe20000004100 */
[----:B------:R-:W-:Y:S01]  /*2ad90*/  FFMA.FTZ R45, R25, R4, -R16 ;  /* 0x00000004192d7223 */ /* 0x000fe20000010810 */
[----:B------:R-:W-:Y:S01]  /*2ada0*/  HADD2.F32 R4, -RZ, R120.H1_H1 ;  /* 0x30000078ff047230 */ /* 0x000fe20000004100 */
[C---:B------:R-:W-:Y:S01]  /*2adb0*/  FMUL.FTZ R9, R14.reuse, R8 ;  /* 0x000000080e097220 */ /* 0x040fe20000410000 */
[----:B------:R-:W-:Y:S01]  /*2adc0*/  HADD2.F32 R10, -RZ, R19.H1_H1 ;  /* 0x30000013ff0a7230 */ /* 0x000fe20000004100 */
[-C--:B------:R-:W-:Y:S01]  /*2add0*/  FMUL.FTZ R14, R14, R6.reuse ;  /* 0x000000060e0e7220 */ /* 0x080fe20000410000 */
[----:B------:R-:W-:Y:S01]  /*2ade0*/  HADD2.F32 R34, -RZ, R38.H0_H0 ;  /* 0x20000026ff227230 */ /* 0x000fe20000004100 */
[----:B------:R-:W-:Y:S01]  /*2adf0*/  FFMA.FTZ R25, R26, R6, -R9 ;  /* 0x000000061a197223 */ /* 0x000fe20000010809 */
[----:B------:R-:W-:Y:S01]  /*2ae00*/  HADD2.F32 R16, -RZ, R35.H0_H0 ;  /* 0x20000023ff107230 */ /* 0x000fe20000004100 */
[C---:B------:R-:W-:Y:S01]  /*2ae10*/  FMUL.FTZ R9, R11.reuse, R3 ;  /* 0x000000030b097220 */ /* 0x040fe20000410000 */
[----:B------:R-:W-:Y:S01]  /*2ae20*/  HADD2.F32 R19, -RZ, R42.H0_H0 ;  /* 0x2000002aff137230 */ /* 0x000fe20000004100 */
[----:B------:R-:W-:Y:S01]  /*2ae30*/  FMUL.FTZ R11, R11, R4 ;  /* 0x000000040b0b7220 */ /* 0x000fe20000410000 */
[----:B------:R-:W-:Y:S01]  /*2ae40*/  HADD2.F32 R18, -RZ, R43.H0_H0 ;  /* 0x2000002bff127230 */ /* 0x000fe20000004100 */
[----:B------:R-:W-:Y:S01]  /*2ae50*/  FMUL.FTZ R6, R10, R34 ;  /* 0x000000220a067220 */ /* 0x000fe20000410000 */
[----:B------:R-:W-:Y:S01]  /*2ae60*/  HADD2.F32 R17, -RZ, R40.H0_H0 ;  /* 0x20000028ff117230 */ /* 0x000fe20000004100 */
[----:B------:R-:W-:-:S02]  /*2ae70*/  FFMA.FTZ R20, R26, R8, R14 ;  /* 0x000000081a147223 */ /* 0x000fc4000001000e */
[C---:B------:R-:W-:Y:S02]  /*2ae80*/  FFMA.FTZ R14, R23.reuse, R4, -R9 ;  /* 0x00000004170e7223 */ /* 0x040fe40000010809 */
[----:B------:R-:W-:Y:S02]  /*2ae90*/  FFMA.FTZ R11, R23, R3, R11 ;  /* 0x00000003170b7223 */ /* 0x000fe4000001000b */
[-C--:B------:R-:W-:Y:S02]  /*2aea0*/  FMUL.FTZ R4, R10, R16.reuse ;  /* 0x000000100a047220 */ /* 0x080fe40000410000 */
[----:B------:R-:W-:Y:S01]  /*2aeb0*/  FFMA.FTZ R3, R21, R16, -R6 ;  /* 0x0000001015037223 */ /* 0x000fe20000010806 */
[----:B------:R-:W-:Y:S01]  /*2aec0*/  HADD2.F32 R16, -RZ, R41.H0_H0 ;  /* 0x20000029ff107230 */ /* 0x000fe20000004100 */
[----:B------:R-:W-:Y:S02]  /*2aed0*/  FMUL.FTZ R8, R15, R19 ;  /* 0x000000130f087220 */ /* 0x000fe40000410000 */
[----:B------:R-:W-:-:S02]  /*2aee0*/  FMUL.FTZ R9, R13, R18 ;  /* 0x000000120d097220 */ /* 0x000fc40000410000 */
[-C--:B------:R-:W-:Y:S02]  /*2aef0*/  FMUL.FTZ R6, R15, R17.reuse ;  /* 0x000000110f067220 */ /* 0x080fe40000410000 */
[-C--:B------:R-:W-:Y:S02]  /*2af00*/  FMUL.FTZ R10, R13, R16.reuse ;  /* 0x000000100d0a7220 */ /* 0x080fe40000410000 */
[----:B------:R-:W-:Y:S01]  /*2af10*/  FFMA.FTZ R8, R27, R17, -R8 ;  /* 0x000000111b087223 */ /* 0x000fe20000010808 */
[----:B------:R-:W-:Y:S01]  /*2af20*/  F2FP.PACK_AB R17, R29, R47 ;  /* 0x0000002f1d11723e */ /* 0x000fe200000000ff */
[----:B------:R-:W-:Y:S01]  /*2af30*/  FFMA.FTZ R13, R24, R16, -R9 ;  /* 0x00000010180d7223 */ /* 0x000fe20000010809 */
[----:B------:R-:W-:Y:S01]  /*2af40*/  F2FP.PACK_AB R9, R22, R46 ;  /* 0x0000002e1609723e */ /* 0x000fe200000000ff */
[----:B------:R-:W-:Y:S01]  /*2af50*/  FFMA.FTZ R4, R21, R34, R4 ;  /* 0x0000002215047223 */ /* 0x000fe20000010004 */
[----:B------:R-:W-:Y:S01]  /*2af60*/  F2FP.PACK_AB R16, R8, R45 ;  /* 0x0000002d0810723e */ /* 0x000fe200000000ff */
[----:B------:R-:W-:Y:S01]  /*2af70*/  FFMA.FTZ R6, R27, R19, R6 ;  /* 0x000000131b067223 */ /* 0x000fe20000010006 */
[----:B------:R-:W-:Y:S01]  /*2af80*/  F2FP.PACK_AB R19, R3, R14 ;  /* 0x0000000e0313723e */ /* 0x000fe200000000ff */
[----:B------:R-:W-:Y:S01]  /*2af90*/  FFMA.FTZ R10, R24, R18, R10 ;  /* 0x00000012180a7223 */ /* 0x000fe2000001000a */
[----:B------:R-:W-:-:S02]  /*2afa0*/  F2FP.PACK_AB R18, R13, R25 ;  /* 0x000000190d12723e */ /* 0x000fc400000000ff */
[----:B------:R-:W-:Y:S02]  /*2afb0*/  F2FP.PACK_AB R11, R4, R11 ;  /* 0x0000000b040b723e */ /* 0x000fe400000000ff */
[----:B------:R-:W-:Y:S01]  /*2afc0*/  F2FP.PACK_AB R8, R6, R44 ;  /* 0x0000002c0608723e */ /* 0x000fe200000000ff */
[----:B------:R1:W-:Y:S01]  /*2afd0*/  ST.E.128 [R32.64], R16 ;  /* 0x0000001020007985 */ /* 0x0003e2000c101d04 */
[----:B------:R-:W-:-:S05]  /*2afe0*/  F2FP.PACK_AB R10, R10, R20 ;  /* 0x000000140a0a723e */ /* 0x000fca00000000ff */
[----:B------:R1:W-:Y:S02]  /*2aff0*/  ST.E.128 [R30.64], R8 ;  /* 0x000000081e007985 */ /* 0x0003e4000c101d04 */
.L_x_2656:
[----:B------:R-:W-:Y:S05]  /*2b000*/  BSYNC B0 ;  /* 0x0000000000007941 */ /* 0x000fea0003800000 */
.L_x_2655:
[----:B------:R-:W-:-:S04]  /*2b010*/  IADD3 R4, R56, 0x40, RZ ;  /* 0x0000004038047810 */ /* 0x000fc80007ffe0ff */
[----:B------:R-:W-:-:S13]  /*2b020*/  ISETP.GE.AND P0, PT, R4, R0, PT ;  /* 0x000000000400720c */ /* 0x000fda0003f06270 */
[----:B------:R-:W-:Y:S05]  /*2b030*/  @P0 BRA `(.L_x_2654) ;  /* 0x0000067000000947 */ /* 0x000fea0003800000 */
[----:B------:R-:W-:-:S04]  /*2b040*/  SHF.R.S32.HI R6, RZ, 0x1f, R4 ;  /* 0x0000001fff067819 */ /* 0x000fc80000011404 */
[CC--:B------:R-:W-:Y:S02]  /*2b050*/  LEA.HI R3, R6.reuse, R4.reuse, RZ, 0x6 ;  /* 0x0000000406037211 */ /* 0x0c0fe400078f30ff */
[----:B------:R-:W-:Y:S02]  /*2b060*/  LEA.HI R4, R6, R4, RZ, 0x3 ;  /* 0x0000000406047211 */ /* 0x000fe400078f18ff */
[----:B------:R-:W-:Y:S02]  /*2b070*/  SHF.L.U32 R6, R3, 0x7, RZ ;  /* 0x0000000703067819 */ /* 0x000fe400000006ff */
[----:B------:R-:W-:Y:S02]  /*2b080*/  LEA.HI.SX32 R3, R4, R48, 0x1d ;  /* 0x0000003004037211 */ /* 0x000fe400078feaff */
[----:B-1----:R-:W-:Y:S02]  /*2b090*/  LOP3.LUT R8, R2, 0x38, R4, 0xf8, !PT ;  /* 0x0000003802087812 */ /* 0x002fe400078ef804 */
[----:B------:R-:W-:-:S02]  /*2b0a0*/  SHF.R.S32.HI R4, RZ, 0x1f, R3 ;  /* 0x0000001fff047819 */ /* 0x000fc40000011403 */
[----:B------:R-:W-:Y:S02]  /*2b0b0*/  LOP3.LUT R9, R6, 0xffffe000, RZ, 0xc0, !PT ;  /* 0xffffe00006097812 */ /* 0x000fe400078ec0ff */
[----:B------:R-:W-:Y:S02]  /*2b0c0*/  LOP3.LUT R6, R8, R49, RZ, 0x3c, !PT ;  /* 0x0000003108067212 */ /* 0x000fe400078e3cff */
[----:B------:R-:W-:Y:S02]  /*2b0d0*/  SHF.L.U32 R8, R3, 0x3, RZ ;  /* 0x0000000303087819 */ /* 0x000fe400000006ff */
[----:B------:R-:W-:Y:S02]  /*2b0e0*/  LEA.HI R3, R4, R3, RZ, 0x3 ;  /* 0x0000000304037211 */ /* 0x000fe400078f18ff */
[----:B------:R-:W-:Y:S02]  /*2b0f0*/  LOP3.LUT R4, R2, 0x38, R8, 0xf8, !PT ;  /* 0x0000003802047812 */ /* 0x000fe400078ef808 */
[----:B------:R-:W-:-:S02]  /*2b100*/  SHF.L.U32 R2, R3, 0xa, RZ ;  /* 0x0000000a03027819 */ /* 0x000fc400000006ff */
[----:B------:R-:W-:Y:S02]  /*2b110*/  LOP3.LUT R3, R4, R49, RZ, 0x3c, !PT ;  /* 0x0000003104037212 */ /* 0x000fe400078e3cff */
[----:B------:R-:W-:Y:S02]  /*2b120*/  LOP3.LUT R2, R2, 0xffffe000, RZ, 0xc0, !PT ;  /* 0xffffe00002027812 */ /* 0x000fe400078ec0ff */
[--C-:B------:R-:W-:Y:S02]  /*2b130*/  IADD3 R6, R6, R9, R28.reuse ;  /* 0x0000000906067210 */ /* 0x100fe40007ffe01c */
[----:B------:R-:W-:-:S03]  /*2b140*/  IADD3 R2, R3, R2, R28 ;  /* 0x0000000203027210 */ /* 0x000fc60007ffe01c */
[----:B-----5:R-:W-:-:S04]  /*2b150*/  IMAD.WIDE.U32 R30, R6, 0x2, R36 ;  /* 0x00000002061e7825 */ /* 0x020fc800078e0024 */
[----:B------:R-:W-:Y:S01]  /*2b160*/  IMAD.WIDE.U32 R28, R2, 0x2, R36 ;  /* 0x00000002021c7825 */ /* 0x000fe200078e0024 */
[----:B------:R-:W2:Y:S04]  /*2b170*/  LD.E.128 R8, [R30.64] ;  /* 0x000000041e087980 */ /* 0x000ea8000c101d00 */
[----:B----4-:R-:W3:Y:S01]  /*2b180*/  LD.E.128 R16, [R28.64] ;  /* 0x000000041c107980 */ /* 0x010ee2000c101d00 */
[----:B------:R-:W-:Y:S01]  /*2b190*/  SHF.R.U32.HI R32, RZ, 0x10, R83 ;  /* 0x00000010ff207819 */ /* 0x000fe20000011653 */
[--C-:B------:R-:W-:Y:S01]  /*2b1a0*/  HADD2.F32 R4, -RZ, R122.reuse.H0_H0 ;  /* 0x2000007aff047230 */ /* 0x100fe20000004100 */
[----:B------:R-:W-:Y:S01]  /*2b1b0*/  SHF.R.U32.HI R27, RZ, 0x10, R87 ;  /* 0x00000010ff1b7819 */ /* 0x000fe20000011657 */
[----:B------:R-:W-:Y:S01]  /*2b1c0*/  HADD2.F32 R2, -RZ, R122.H1_H1 ;  /* 0x3000007aff027230 */ /* 0x000fe20000004100 */
[----:B------:R-:W-:-:S02]  /*2b1d0*/  SHF.R.U32.HI R34, RZ, 0x10, R81 ;  /* 0x00000010ff227819 */ /* 0x000fc40000011651 */
[--C-:B------:R-:W-:Y:S02]  /*2b1e0*/  SHF.R.U32.HI R33, RZ, 0x10, R85.reuse ;  /* 0x00000010ff217819 */ /* 0x100fe40000011655 */
[----:B------:R-:W-:Y:S02]  /*2b1f0*/  SHF.R.U64 R35, R84, 0x10, R85 ;  /* 0x0000001054237819 */ /* 0x000fe40000001255 */
[----:B------:R-:W-:Y:S02]  /*2b200*/  SHF.R.U64 R41, R82, 0x10, R83 ;  /* 0x0000001052297819 */ /* 0x000fe40000001253 */
[----:B------:R-:W-:Y:S02]  /*2b210*/  SHF.R.U64 R40, R80, 0x10, R81 ;  /* 0x0000001050287819 */ /* 0x000fe40000001251 */
[----:B------:R-:W-:Y:S01]  /*2b220*/  SHF.R.U64 R38, R86, 0x10, R87 ;  /* 0x0000001056267819 */ /* 0x000fe20000001257 */
[--C-:B--2---:R-:W-:Y:S02]  /*2b230*/  HADD2.F32 R20, -RZ, R11.reuse.H0_H0 ;  /* 0x2000000bff147230 */ /* 0x104fe40000004100 */
[----:B------:R-:W-:-:S02]  /*2b240*/  HADD2.F32 R15, -RZ, R11.H1_H1 ;  /* 0x3000000bff0f7230 */ /* 0x000fc40000004100 */
[----:B---3--:R-:W-:Y:S02]  /*2b250*/  HADD2.F32 R3, -RZ, R19.H0_H0 ;  /* 0x20000013ff037230 */ /* 0x008fe40000004100 */
[--C-:B------:R-:W-:Y:S02]  /*2b260*/  HADD2.F32 R21, -RZ, R9.reuse.H0_H0 ;  /* 0x20000009ff157230 */ /* 0x100fe40000004100 */
[----:B------:R-:W-:Y:S02]  /*2b270*/  HADD2.F32 R25, -RZ, R9.H1_H1 ;  /* 0x30000009ff197230 */ /* 0x000fe40000004100 */
[--C-:B------:R-:W-:Y:S02]  /*2b280*/  HADD2.F32 R14, -RZ, R16.reuse.H0_H0 ;  /* 0x20000010ff0e7230 */ /* 0x100fe40000004100 */
[----:B------:R-:W-:Y:S01]  /*2b290*/  HADD2.F32 R13, -RZ, R16.H1_H1 ;  /* 0x30000010ff0d7230 */ /* 0x000fe20000004100 */
[C---:B------:R-:W-:Y:S01]  /*2b2a0*/  FMUL.FTZ R16, R3.reuse, R4 ;  /* 0x0000000403107220 */ /* 0x040fe20000410000 */
[--C-:B------:R-:W-:Y:S01]  /*2b2b0*/  HADD2.F32 R11, -RZ, R18.reuse.H0_H0 ;  /* 0x20000012ff0b7230 */ /* 0x100fe20000004100 */
[-C--:B------:R-:W-:Y:S01]  /*2b2c0*/  FMUL.FTZ R3, R3, R2.reuse ;  /* 0x0000000203037220 */ /* 0x080fe20000410000 */
[----:B------:R-:W-:Y:S01]  /*2b2d0*/  HADD2.F32 R9, -RZ, R18.H1_H1 ;  /* 0x30000012ff097230 */ /* 0x000fe20000004100 */
[C---:B------:R-:W-:Y:S01]  /*2b2e0*/  FFMA.FTZ R43, R20.reuse, R2, -R16 ;  /* 0x00000002142b7223 */ /* 0x040fe20000010810 */
[----:B------:R-:W-:Y:S01]  /*2b2f0*/  HADD2.F32 R6, -RZ, R19.H1_H1 ;  /* 0x30000013ff067230 */ /* 0x000fe20000004100 */
[----:B------:R-:W-:Y:S01]  /*2b300*/  FFMA.FTZ R42, R20, R4, R3 ;  /* 0x00000004142a7223 */ /* 0x000fe20000010003 */
[----:B------:R-:W-:-:S02]  /*2b310*/  HADD2.F32 R18, -RZ, R32.H0_H0 ;  /* 0x20000020ff127230 */ /* 0x000fc40000004100 */
[--C-:B------:R-:W-:Y:S02]  /*2b320*/  HADD2.F32 R26, -RZ, R8.reuse.H0_H0 ;  /* 0x20000008ff1a7230 */ /* 0x100fe40000004100 */
[----:B------:R-:W-:Y:S01]  /*2b330*/  HADD2.F32 R24, -RZ, R8.H1_H1 ;  /* 0x30000008ff187230 */ /* 0x000fe20000004100 */
[----:B------:R-:W-:Y:S01]  /*2b340*/  FMUL.FTZ R16, R6, R18 ;  /* 0x0000001206107220 */ /* 0x000fe20000410000 */
[--C-:B------:R-:W-:Y:S02]  /*2b350*/  HADD2.F32 R23, -RZ, R10.reuse.H0_H0 ;  /* 0x2000000aff177230 */ /* 0x100fe40000004100 */
[----:B------:R-:W-:Y:S02]  /*2b360*/  HADD2.F32 R22, -RZ, R10.H1_H1 ;  /* 0x3000000aff167230 */ /* 0x000fe40000004100 */
[--C-:B------:R-:W-:Y:S02]  /*2b370*/  HADD2.F32 R8, -RZ, R17.reuse.H0_H0 ;  /* 0x20000011ff087230 */ /* 0x100fe40000004100 */
[----:B------:R-:W-:-:S02]  /*2b380*/  HADD2.F32 R10, -RZ, R17.H1_H1 ;  /* 0x30000011ff0a7230 */ /* 0x000fc40000004100 */
[----:B------:R-:W-:Y:S02]  /*2b390*/  HADD2.F32 R17, -RZ, R27.H0_H0 ;  /* 0x2000001bff117230 */ /* 0x000fe40000004100 */
[--C-:B------:R-:W-:Y:S02]  /*2b3a0*/  HADD2.F32 R2, -RZ, R123.reuse.H0_H0 ;  /* 0x2000007bff027230 */ /* 0x100fe40000004100 */
[----:B------:R-:W-:Y:S01]  /*2b3b0*/  HADD2.F32 R3, -RZ, R123.H1_H1 ;  /* 0x3000007bff037230 */ /* 0x000fe20000004100 */
[-C--:B------:R-:W-:Y:S01]  /*2b3c0*/  FMUL.FTZ R6, R6, R17.reuse ;  /* 0x0000001106067220 */ /* 0x080fe20000410000 */
[----:B------:R-:W-:Y:S01]  /*2b3d0*/  HADD2.F32 R19, -RZ, R40.H0_H0 ;  /* 0x20000028ff137230 */ /* 0x000fe20000004100 */
[----:B------:R-:W-:Y:S01]  /*2b3e0*/  FFMA.FTZ R32, R15, R17, -R16 ;  /* 0x000000110f207223 */ /* 0x000fe20000010810 */
[----:B------:R-:W-:Y:S01]  /*2b3f0*/  HADD2.F32 R17, -RZ, R34.H0_H0 ;  /* 0x20000022ff117230 */ /* 0x000fe20000004100 */
[C---:B------:R-:W-:Y:S02]  /*2b400*/  FMUL.FTZ R16, R8.reuse, R2 ;  /* 0x0000000208107220 */ /* 0x040fe40000410000 */
[----:B------:R-:W-:-:S02]  /*2b410*/  FMUL.FTZ R4, R8, R3 ;  /* 0x0000000308047220 */ /* 0x000fc40000410000 */
[----:B------:R-:W-:Y:S01]  /*2b420*/  FFMA.FTZ R27, R15, R18, R6 ;  /* 0x000000120f1b7223 */ /* 0x000fe20000010006 */
[----:B------:R-:W-:Y:S01]  /*2b430*/  HADD2.F32 R15, -RZ, R33.H0_H0 ;  /* 0x20000021ff0f7230 */ /* 0x000fe20000004100 */
[C---:B------:R-:W-:Y:S01]  /*2b440*/  FFMA.FTZ R34, R21.reuse, R3, -R16 ;  /* 0x0000000315227223 */ /* 0x040fe20000010810 */
[--C-:B------:R-:W-:Y:S01]  /*2b450*/  HADD2.F32 R3, -RZ, R124.reuse.H0_H0 ;  /* 0x2000007cff037230 */ /* 0x100fe20000004100 */
[----:B------:R-:W-:Y:S01]  /*2b460*/  FFMA.FTZ R21, R21, R2, R4 ;  /* 0x0000000215157223 */ /* 0x000fe20000010004 */
[--C-:B------:R-:W-:Y:S01]  /*2b470*/  HADD2.F32 R6, -RZ, R125.reuse.H0_H0 ;  /* 0x2000007dff067230 */ /* 0x100fe20000004100 */
[C---:B------:R-:W-:Y:S01]  /*2b480*/  FMUL.FTZ R2, R10.reuse, R17 ;  /* 0x000000110a027220 */ /* 0x040fe20000410000 */
[----:B------:R-:W-:Y:S01]  /*2b490*/  HADD2.F32 R4, -RZ, R125.H1_H1 ;  /* 0x3000007dff047230 */ /* 0x000fe20000004100 */
[-C--:B------:R-:W-:Y:S02]  /*2b4a0*/  FMUL.FTZ R8, R10, R15.reuse ;  /* 0x0000000f0a087220 */ /* 0x080fe40000410000 */
[----:B------:R-:W-:Y:S01]  /*2b4b0*/  FFMA.FTZ R15, R25, R15, -R2 ;  /* 0x0000000f190f7223 */ /* 0x000fe20000010802 */
[----:B------:R-:W-:Y:S01]  /*2b4c0*/  HADD2.F32 R2, -RZ, R124.H1_H1 ;  /* 0x3000007cff027230 */ /* 0x000fe20000004100 */
[----:B------:R-:W-:-:S02]  /*2b4d0*/  FMUL.FTZ R16, R14, R3 ;  /* 0x000000030e107220 */ /* 0x000fc40000410000 */
[----:B------:R-:W-:Y:S02]  /*2b4e0*/  FMUL.FTZ R14, R14, R6 ;  /* 0x000000060e0e7220 */ /* 0x000fe40000410000 */
[----:B------:R-:W-:Y:S02]  /*2b4f0*/  FMUL.FTZ R10, R11, R2 ;  /* 0x000000020b0a7220 */ /* 0x000fe40000410000 */
[C---:B------:R-:W-:Y:S01]  /*2b500*/  FFMA.FTZ R20, R26.reuse, R6, -R16 ;  /* 0x000000061a147223 */ /* 0x040fe20000010810 */
[----:B------:R-:W-:Y:S01]  /*2b510*/  HADD2.F32 R16, -RZ, R35.H0_H0 ;  /* 0x20000023ff107230 */ /* 0x000fe20000004100 */
[----:B------:R-:W-:Y:S02]  /*2b520*/  FFMA.FTZ R18, R26, R3, R14 ;  /* 0x000000031a127223 */ /* 0x000fe4000001000e */
[----:B------:R-:W-:Y:S01]  /*2b530*/  FFMA.FTZ R8, R25, R17, R8 ;  /* 0x0000001119087223 */ /* 0x000fe20000010008 */
[----:B------:R-:W-:Y:S01]  /*2b540*/  HADD2.F32 R17, -RZ, R41.H0_H0 ;  /* 0x20000029ff117230 */ /* 0x000fe20000004100 */
[-C--:B------:R-:W-:Y:S01]  /*2b550*/  FMUL.FTZ R3, R11, R4.reuse ;  /* 0x000000040b037220 */ /* 0x080fe20000410000 */
[----:B------:R-:W-:Y:S01]  /*2b560*/  HADD2.F32 R11, -RZ, R38.H0_H0 ;  /* 0x20000026ff0b7230 */ /* 0x000fe20000004100 */
[----:B------:R-:W-:-:S02]  /*2b570*/  FFMA.FTZ R14, R23, R4, -R10 ;  /* 0x00000004170e7223 */ /* 0x000fc4000001080a */
[----:B------:R-:W-:Y:S02]  /*2b580*/  FFMA.FTZ R10, R23, R2, R3 ;  /* 0x00000002170a7223 */ /* 0x000fe40000010003 */
[CC--:B------:R-:W-:Y:S02]  /*2b590*/  FMUL.FTZ R2, R13.reuse, R16.reuse ;  /* 0x000000100d027220 */ /* 0x0c0fe40000410000 */
[----:B------:R-:W-:Y:S02]  /*2b5a0*/  FMUL.FTZ R3, R13, R19 ;  /* 0x000000130d037220 */ /* 0x000fe40000410000 */
[C---:B------:R-:W-:Y:S02]  /*2b5b0*/  FMUL.FTZ R6, R9.reuse, R17 ;  /* 0x0000001109067220 */ /* 0x040fe40000410000 */
[----:B------:R-:W-:Y:S01]  /*2b5c0*/  FMUL.FTZ R4, R9, R11 ;  /* 0x0000000b09047220 */ /* 0x000fe20000410000 */
[----:B------:R-:W-:Y:S01]  /*2b5d0*/  F2FP.PACK_AB R9, R8, R21 ;  /* 0x000000150809723e */ /* 0x000fe200000000ff */
[----:B------:R-:W-:Y:S01]  /*2b5e0*/  FFMA.FTZ R2, R24, R19, R2 ;  /* 0x0000001318027223 */ /* 0x000fe20000010002 */
[----:B------:R-:W-:Y:S01]  /*2b5f0*/  F2FP.PACK_AB R19, R32, R43 ;  /* 0x0000002b2013723e */ /* 0x000fe200000000ff */
[----:B------:R-:W-:-:S02]  /*2b600*/  FFMA.FTZ R3, R24, R16, -R3 ;  /* 0x0000001018037223 */ /* 0x000fc40000010803 */
[----:B------:R-:W-:Y:S01]  /*2b610*/  FFMA.FTZ R6, R22, R11, -R6 ;  /* 0x0000000b16067223 */ /* 0x000fe20000010806 */
[----:B------:R-:W-:Y:S01]  /*2b620*/  F2FP.PACK_AB R8, R2, R18 ;  /* 0x000000120208723e */ /* 0x000fe200000000ff */
[----:B------:R-:W-:Y:S01]  /*2b630*/  FFMA.FTZ R4, R22, R17, R4 ;  /* 0x0000001116047223 */ /* 0x000fe20000010004 */
[----:B------:R-:W-:Y:S02]  /*2b640*/  F2FP.PACK_AB R17, R15, R34 ;  /* 0x000000220f11723e */ /* 0x000fe400000000ff */
[----:B------:R-:W-:Y:S02]  /*2b650*/  F2FP.PACK_AB R16, R3, R20 ;  /* 0x000000140310723e */ /* 0x000fe400000000ff */
[----:B------:R-:W-:Y:S02]  /*2b660*/  F2FP.PACK_AB R18, R6, R14 ;  /* 0x0000000e0612723e */ /* 0x000fe400000000ff */
[----:B------:R-:W-:Y:S02]  /*2b670*/  F2FP.PACK_AB R11, R27, R42 ;  /* 0x0000002a1b0b723e */ /* 0x000fe400000000ff */
[----:B------:R-:W-:Y:S01]  /*2b680*/  F2FP.PACK_AB R10, R4, R10 ;  /* 0x0000000a040a723e */ /* 0x000fe200000000ff */
[----:B------:R1:W-:Y:S04]  /*2b690*/  ST.E.128 [R30.64], R16 ;  /* 0x000000101e007985 */ /* 0x0003e8000c101d04 */
[----:B------:R1:W-:Y:S02]  /*2b6a0*/  ST.E.128 [R28.64], R8 ;  /* 0x000000081c007985 */ /* 0x0003e4000c101d04 */
.L_x_2654:
[----:B------:R-:W-:Y:S05]  /*2b6b0*/  BSYNC B1 ;  /* 0x0000000000017941 */ /* 0x000fea0003800000 */
.L_x_2653:
[----:B------:R-:W-:Y:S01]  /*2b6c0*/  IADD3 R4, R93, 0x60, RZ ;  /* 0x000000605d047810 */ /* 0x000fe20007ffe0ff */
[----:B------:R-:W-:-:S02]  /*2b6d0*/  IMAD.MOV.U32 R2, RZ, RZ, R138 ;  /* 0x000000ffff027224 */ /* 0x000fc400078e008a */
[----:B------:R-:W-:Y:S01]  /*2b6e0*/  IMAD.MOV.U32 R3, RZ, RZ, 0x0 ;  /* 0x00000000ff037424 */ /* 0x000fe200078e00ff */
[----:B------:R-:W-:-:S13]  /*2b6f0*/  ISETP.GE.AND P0, PT, R4, R59, PT ;  /* 0x0000003b0400720c */ /* 0x000fda0003f06270 */
[----:B------:R-:W-:Y:S05]  /*2b700*/  @P0 RET.REL.NODEC R2 `(_ZN7cutlass13device_kernelIN5flash19enable_sm80_to_sm89INS1_16FlashAttnFwdSm80INS1_25CollectiveMainloopFwdSm80ILi8ELi1ELb0EN4cute5tupleIJNS5_1CILi128EEENS7_ILi48EEENS7_ILi256EEEEEELi256ENS_6half_tEfNS_4arch4Sm80ELb0ELb1ELb1ELb1ELb1ELb1ELb1ELb1EEENS1_21CollectiveEpilogueFwdINS6_IJS8_SA_S9_EEENS6_IJNS7_ILi1EEESI_SI_EEESC_SE_Li256ELb1ELb1ELb1ELb0EEENS1_36VarlenDynamicPersistentTileSchedulerILi128ELi48ELi256ELi256ELb1ELb1ELb0ELb1ELb0ELb1EEEEEEEEEvNT_6ParamsE) ;  /* 0xfffd48f002000950 */ /* 0x000fea0003c3ffff */
        /* <DEDUP_REMOVED lines=9> */
[----:B-1----:R-:W-:Y:S01]  /*2b7a0*/  LOP3.LUT R28, R2, 0xfffffe00, RZ, 0xc0, !PT ;  /* 0xfffffe00021c7812 */ /* 0x002fe200078ec0ff */
[----:B------:R-:W-:Y:S05]  /*2b7b0*/  @P0 BRA `(.L_x_2658) ;  /* 0x0000062000000947 */ /* 0x000fea0003800000 */
[----:B------:R-:W-:Y:S02]  /*2b7c0*/  IADD3 R6, R39, R35, RZ ;  /* 0x0000002327067210 */ /* 0x000fe40007ffe0ff */
[----:B------:R-:W-:Y:S02]  /*2b7d0*/  LOP3.LUT R2, R4, 0x38, R56, 0xf8, !PT ;  /* 0x0000003804027812 */ /* 0x000fe400078ef838 */
[----:B------:R-:W-:Y:S02]  /*2b7e0*/  SHF.R.S32.HI R8, RZ, 0x1f, R6 ;  /* 0x0000001fff087819 */ /* 0x000fe40000011406 */
        /* <DEDUP_REMOVED lines=48> */
[C---:B------:R-:W-:Y:S01]  /*2baf0*/  FMUL.FTZ R16, R9.reuse, R2 ;  /* 0x0000000209107220 */ /* 0x040fe20000410000 */
[----:B------:R-:W-:Y:S01]  /*2bb00*/  HADD2.F32 R11, -RZ, R19.H0_H0 ;  /* 0x20000013ff0b7230 */ /* 0x000fe20000004100 */
[-C--:B------:R-:W-:Y:S01]  /*2bb10*/  FMUL.FTZ R9, R9, R3.reuse ;  /* 0x0000000309097220 */ /* 0x080fe20000410000 */
        /* <DEDUP_REMOVED lines=44> */
.L_x_2658:
[----:B------:R-:W-:Y:S05]  /*2bde0*/  BSYNC B0 ;  /* 0x0000000000007941 */ /* 0x000fea0003800000 */
.L_x_2657:
[----:B------:R-:W-:Y:S01]  /*2bdf0*/  IADD3 R6, R56, 0x40, RZ ;  /* 0x0000004038067810 */ /* 0x000fe20007ffe0ff */
[----:B------:R-:W-:Y:S02]  /*2be00*/  IMAD.MOV.U32 R2, RZ, RZ, R138 ;  /* 0x000000ffff027224 */ /* 0x000fe400078e008a */
[----:B------:R-:W-:Y:S01]  /*2be10*/  IMAD.MOV.U32 R3, RZ, RZ, 0x0 ;  /* 0x00000000ff037424 */ /* 0x000fe200078e00ff */
[----:B------:R-:W-:-:S13]  /*2be20*/  ISETP.GE.AND P0, PT, R6, R0, PT ;  /* 0x000000000600720c */ /* 0x000fda0003f06270 */
[----:B------:R-:W-:Y:S05]  /*2be30*/  @P0 RET.REL.NODEC R2 `(_ZN7cutlass13device_kernelIN5flash19enable_sm80_to_sm89INS1_16FlashAttnFwdSm80INS1_25CollectiveMainloopFwdSm80ILi8ELi1ELb0EN4cute5tupleIJNS5_1CILi128EEENS7_ILi48EEENS7_ILi256EEEEEELi256ENS_6half_tEfNS_4arch4Sm80ELb0ELb1ELb1ELb1ELb1ELb1ELb1ELb1EEENS1_21CollectiveEpilogueFwdINS6_IJS8_SA_S9_EEENS6_IJNS7_ILi1EEESI_SI_EEESC_SE_Li256ELb1ELb1ELb1ELb0EEENS1_36VarlenDynamicPersistentTileSchedulerILi128ELi48ELi256ELi256ELb1ELb1ELb0ELb1ELb0ELb1EEEEEEEEEvNT_6ParamsE) ;  /* 0xfffd41c002000950 */ /* 0x000fea0003c3ffff */
[----:B------:R-:W-:-:S04]  /*2be40*/  SHF.R.S32.HI R2, RZ, 0x1f, R6 ;  /* 0x0000001fff027819 */ /* 0x000fc80000011406 */
[CC--:B------:R-:W-:Y:S02]  /*2be50*/  LEA.HI R3, R2.reuse, R6.reuse, RZ, 0x6 ;  /* 0x0000000602037211 */ /* 0x0c0fe400078f30ff */
[----:B------:R-:W-:Y:S02]  /*2be60*/  LEA.HI R2, R2, R6, RZ, 0x3 ;  /* 0x0000000602027211 */ /* 0x000fe400078f18ff */
[----:B------:R-:W-:Y:S02]  /*2be70*/  SHF.L.U32 R3, R3, 0x7, RZ ;  /* 0x0000000703037819 */ /* 0x000fe400000006ff */
[----:B------:R-:W-:Y:S02]  /*2be80*/  LEA.HI.SX32 R0, R2, R35, 0x1d ;  /* 0x0000002302007211 */ /* 0x000fe400078feaff */
[----:B------:R-:W-:Y:S02]  /*2be90*/  LOP3.LUT R6, R4, 0x38, R2, 0xf8, !PT ;  /* 0x0000003804067812 */ /* 0x000fe400078ef802 */
[----:B------:R-:W-:-:S02]  /*2bea0*/  SHF.R.S32.HI R2, RZ, 0x1f, R0 ;  /* 0x0000001fff027819 */ /* 0x000fc40000011400 */
[----:B-1----:R-:W-:Y:S02]  /*2beb0*/  LOP3.LUT R8, R3, 0xffffe000, RZ, 0xc0, !PT ;  /* 0xffffe00003087812 */ /* 0x002fe400078ec0ff */
        /* <DEDUP_REMOVED lines=13> */
[--C-:B------:R-:W-:Y:S01]  /*2bf90*/  HADD2.F32 R3, -RZ, R129.reuse.H0_H0 ;  /* 0x20000081ff037230 */ /* 0x100fe20000004100 */
[----:B------:R-:W-:Y:S01]  /*2bfa0*/  SHF.R.U32.HI R29, RZ, 0x10, R97 ;  /* 0x00000010ff1d7819 */ /* 0x000fe20000011661 */
[----:B------:R-:W-:Y:S01]  /*2bfb0*/  HADD2.F32 R0, -RZ, R129.H1_H1 ;  /* 0x30000081ff007230 */ /* 0x000fe20000004100 */
[----:B------:R-:W-:Y:S02]  /*2bfc0*/  SHF.R.U32.HI R31, RZ, 0x10, R99 ;  /* 0x00000010ff1f7819 */ /* 0x000fe40000011663 */
[----:B------:R-:W-:Y:S01]  /*2bfd0*/  SHF.R.U32.HI R28, RZ, 0x10, R101 ;  /* 0x00000010ff1c7819 */ /* 0x000fe20000011665 */
[----:B------:R-:W-:Y:S01]  /*2bfe0*/  HADD2.F32 R29, -RZ, R29.H0_H0 ;  /* 0x2000001dff1d7230 */ /* 0x000fe20000004100 */
[----:B------:R-:W-:Y:S01]  /*2bff0*/  SHF.R.U32.HI R30, RZ, 0x10, R103 ;  /* 0x00000010ff1e7819 */ /* 0x000fe20000011667 */
[----:B------:R-:W-:Y:S01]  /*2c000*/  HADD2.F32 R31, -RZ, R31.H0_H0 ;  /* 0x2000001fff1f7230 */ /* 0x000fe20000004100 */
[----:B------:R-:W-:Y:S01]  /*2c010*/  SHF.R.U64 R34, R96, 0x10, R97 ;  /* 0x0000001060227819 */ /* 0x000fe20000001261 */
[----:B------:R-:W-:Y:S01]  /*2c020*/  HADD2.F32 R28, -RZ, R28.H0_H0 ;  /* 0x2000001cff1c7230 */ /* 0x000fe20000004100 */
[----:B------:R-:W-:Y:S01]  /*2c030*/  SHF.R.U64 R35, R98, 0x10, R99 ;  /* 0x0000001062237819 */ /* 0x000fe20000001263 */
[----:B------:R-:W-:Y:S01]  /*2c040*/  HADD2.F32 R30, -RZ, R30.H0_H0 ;  /* 0x2000001eff1e7230 */ /* 0x000fe20000004100 */
[----:B------:R-:W-:Y:S01]  /*2c050*/  SHF.R.U64 R32, R100, 0x10, R101 ;  /* 0x0000001064207819 */ /* 0x000fe20000001265 */
[----:B------:R-:W-:Y:S01]  /*2c060*/  HADD2.F32 R34, -RZ, R34.H0_H0 ;  /* 0x20000022ff227230 */ /* 0x000fe20000004100 */
[----:B------:R-:W-:Y:S01]  /*2c070*/  SHF.R.U64 R33, R102, 0x10, R103 ;  /* 0x0000001066217819 */ /* 0x000fe20000001267 */
[----:B------:R-:W-:-:S02]  /*2c080*/  HADD2.F32 R35, -RZ, R35.H0_H0 ;  /* 0x20000023ff237230 */ /* 0x000fc40000004100 */
[----:B------:R-:W-:Y:S02]  /*2c090*/  HADD2.F32 R32, -RZ, R32.H0_H0 ;  /* 0x20000020ff207230 */ /* 0x000fe40000004100 */
[----:B------:R-:W-:Y:S02]  /*2c0a0*/  HADD2.F32 R33, -RZ, R33.H0_H0 ;  /* 0x20000021ff217230 */ /* 0x000fe40000004100 */
[----:B--2---:R-:W-:Y:S02]  /*2c0b0*/  HADD2.F32 R15, -RZ, R9.H0_H0 ;  /* 0x20000009ff0f7230 */ /* 0x004fe40000004100 */
[----:B------:R-:W-:Y:S02]  /*2c0c0*/  HADD2.F32 R13, -RZ, R11.H0_H0 ;  /* 0x2000000bff0d7230 */ /* 0x000fe40000004100 */
[--C-:B---3--:R-:W-:Y:S02]  /*2c0d0*/  HADD2.F32 R2, -RZ, R17.reuse.H0_H0 ;  /* 0x20000011ff027230 */ /* 0x108fe40000004100 */
[----:B------:R-:W-:-:S02]  /*2c0e0*/  HADD2.F32 R6, -RZ, R17.H1_H1 ;  /* 0x30000011ff067230 */ /* 0x000fc40000004100 */
[--C-:B------:R-:W-:Y:S01]  /*2c0f0*/  HADD2.F32 R4, -RZ, R19.reuse.H0_H0 ;  /* 0x20000013ff047230 */ /* 0x100fe20000004100 */
[CC--:B------:R-:W-:Y:S01]  /*2c100*/  FMUL.FTZ R17, R2.reuse, R3.reuse ;  /* 0x0000000302117220 */ /* 0x0c0fe20000410000 */
[--C-:B------:R-:W-:Y:S01]  /*2c110*/  HADD2.F32 R23, -RZ, R8.reuse.H0_H0 ;  /* 0x20000008ff177230 */ /* 0x100fe20000004100 */
[-C--:B------:R-:W-:Y:S01]  /*2c120*/  FMUL.FTZ R2, R2, R0.reuse ;  /* 0x0000000002027220 */ /* 0x080fe20000410000 */
[----:B------:R-:W-:Y:S01]  /*2c130*/  HADD2.F32 R21, -RZ, R8.H1_H1 ;  /* 0x30000008ff157230 */ /* 0x000fe20000004100 */
[C---:B------:R-:W-:Y:S01]  /*2c140*/  FFMA.FTZ R37, R15.reuse, R0, -R17 ;  /* 0x000000000f257223 */ /* 0x040fe20000010811 */
[--C-:B------:R-:W-:Y:S01]  /*2c150*/  HADD2.F32 R0, -RZ, R130.reuse.H0_H0 ;  /* 0x20000082ff007230 */ /* 0x100fe20000004100 */
[----:B------:R-:W-:Y:S01]  /*2c160*/  FFMA.FTZ R36, R15, R3, R2 ;  /* 0x000000030f247223 */ /* 0x000fe20000010002 */
[----:B------:R-:W-:Y:S01]  /*2c170*/  HADD2.F32 R2, -RZ, R130.H1_H1 ;  /* 0x30000082ff027230 */ /* 0x000fe20000004100 */
[----:B------:R-:W-:Y:S01]  /*2c180*/  FMUL.FTZ R17, R6, R29 ;  /* 0x0000001d06117220 */ /* 0x000fe20000410000 */
[----:B------:R-:W-:Y:S01]  /*2c190*/  HADD2.F32 R8, -RZ, R19.H1_H1 ;  /* 0x30000013ff087230 */ /* 0x000fe20000004100 */
[C---:B------:R-:W-:Y:S01]  /*2c1a0*/  FMUL.FTZ R3, R4.reuse, R0 ;  /* 0x0000000004037220 */ /* 0x040fe20000410000 */
[----:B------:R-:W-:Y:S01]  /*2c1b0*/  HADD2.F32 R14, -RZ, R9.H1_H1 ;  /* 0x30000009ff0e7230 */ /* 0x000fe20000004100 */
[----:B------:R-:W-:Y:S01]  /*2c1c0*/  FMUL.FTZ R4, R4, R2 ;  /* 0x0000000204047220 */ /* 0x000fe20000410000 */
[----:B------:R-:W-:Y:S01]  /*2c1d0*/  HADD2.F32 R22, -RZ, R11.H1_H1 ;  /* 0x3000000bff167230 */ /* 0x000fe20000004100 */
[----:B------:R-:W-:Y:S01]  /*2c1e0*/  FMUL.FTZ R6, R6, R28 ;  /* 0x0000001c06067220 */ /* 0x000fe20000410000 */
[--C-:B------:R-:W-:Y:S01]  /*2c1f0*/  HADD2.F32 R20, -RZ, R10.reuse.H0_H0 ;  /* 0x2000000aff147230 */ /* 0x100fe20000004100 */
[C---:B------:R-:W-:Y:S01]  /*2c200*/  FFMA.FTZ R15, R13.reuse, R0, R4 ;  /* 0x000000000d0f7223 */ /* 0x040fe20000010004 */
[----:B------:R-:W-:Y:S01]  /*2c210*/  HADD2.F32 R11, -RZ, R10.H1_H1 ;  /* 0x3000000aff0b7230 */ /* 0x000fe20000004100 */
[----:B------:R-:W-:Y:S01]  /*2c220*/  FMUL.FTZ R0, R8, R31 ;  /* 0x0000001f08007220 */ /* 0x000fe20000410000 */
[----:B------:R-:W-:Y:S01]  /*2c230*/  HADD2.F32 R10, -RZ, R16.H0_H0 ;  /* 0x20000010ff0a7230 */ /* 0x000fe20000004100 */
[----:B------:R-:W-:Y:S01]  /*2c240*/  FFMA.FTZ R17, R14, R28, -R17 ;  /* 0x0000001c0e117223 */ /* 0x000fe20000010811 */
[----:B------:R-:W-:Y:S01]  /*2c250*/  HADD2.F32 R9, -RZ, R18.H0_H0 ;  /* 0x20000012ff097230 */ /* 0x000fe20000004100 */
[----:B------:R-:W-:Y:S01]  /*2c260*/  FFMA.FTZ R28, R13, R2, -R3 ;  /* 0x000000020d1c7223 */ /* 0x000fe20000010803 */
[--C-:B------:R-:W-:Y:S01]  /*2c270*/  HADD2.F32 R2, -RZ, R131.reuse.H0_H0 ;  /* 0x20000083ff027230 */ /* 0x100fe20000004100 */
[----:B------:R-:W-:Y:S01]  /*2c280*/  FFMA.FTZ R19, R22, R30, -R0 ;  /* 0x0000001e16137223 */ /* 0x000fe20000010800 */
[----:B------:R-:W-:Y:S01]  /*2c290*/  HADD2.F32 R0, -RZ, R131.H1_H1 ;  /* 0x30000083ff007230 */ /* 0x000fe20000004100 */
[----:B------:R-:W-:Y:S01]  /*2c2a0*/  FFMA.FTZ R14, R14, R29, R6 ;  /* 0x0000001d0e0e7223 */ /* 0x000fe20000010006 */
[--C-:B------:R-:W-:Y:S01]  /*2c2b0*/  HADD2.F32 R4, -RZ, R132.reuse.H0_H0 ;  /* 0x20000084ff047230 */ /* 0x100fe20000004100 */
[C---:B------:R-:W-:Y:S01]  /*2c2c0*/  FMUL.FTZ R13, R10.reuse, R2 ;  /* 0x000000020a0d7220 */ /* 0x040fe20000410000 */
[----:B------:R-:W-:Y:S01]  /*2c2d0*/  HADD2.F32 R3, -RZ, R132.H1_H1 ;  /* 0x30000084ff037230 */ /* 0x000fe20000004100 */
[C---:B------:R-:W-:Y:S01]  /*2c2e0*/  FMUL.FTZ R6, R9.reuse, R0 ;  /* 0x0000000009067220 */ /* 0x040fe20000410000 */
[----:B------:R-:W-:Y:S01]  /*2c2f0*/  HADD2.F32 R16, -RZ, R16.H1_H1 ;  /* 0x30000010ff107230 */ /* 0x000fe20000004100 */
[----:B------:R-:W-:Y:S01]  /*2c300*/  FMUL.FTZ R10, R10, R4 ;  /* 0x000000040a0a7220 */ /* 0x000fe20000410000 */
[----:B------:R-:W-:Y:S01]  /*2c310*/  HADD2.F32 R18, -RZ, R18.H1_H1 ;  /* 0x30000012ff127230 */ /* 0x000fe20000004100 */
[----:B------:R-:W-:Y:S01]  /*2c320*/  FMUL.FTZ R9, R9, R3 ;  /* 0x0000000309097220 */ /* 0x000fe20000410000 */
[----:B------:R-:W-:Y:S01]  /*2c330*/  F2FP.PACK_AB R17, R17, R37 ;  /* 0x000000251111723e */ /* 0x000fe200000000ff */
[----:B------:R-:W-:Y:S01]  /*2c340*/  FMUL.FTZ R8, R8, R30 ;  /* 0x0000001e08087220 */ /* 0x000fe20000410000 */
[----:B------:R-:W-:Y:S01]  /*2c350*/  F2FP.PACK_AB R19, R19, R28 ;  /* 0x0000001c1313723e */ /* 0x000fe200000000ff */
[----:B------:R-:W-:-:S02]  /*2c360*/  FFMA.FTZ R13, R23, R4, -R13 ;  /* 0x00000004170d7223 */ /* 0x000fc4000001080d */
[C---:B------:R-:W-:Y:S02]  /*2c370*/  FFMA.FTZ R3, R20.reuse, R3, -R6 ;  /* 0x0000000314037223 */ /* 0x040fe40000010806 */
[----:B------:R-:W-:Y:S02]  /*2c380*/  FFMA.FTZ R23, R23, R2, R10 ;  /* 0x0000000217177223 */ /* 0x000fe4000001000a */
[----:B------:R-:W-:Y:S01]  /*2c390*/  FFMA.FTZ R20, R20, R0, R9 ;  /* 0x0000000014147223 */ /* 0x000fe20000010009 */
[----:B------:R-:W-:Y:S01]  /*2c3a0*/  F2FP.PACK_AB R9, R14, R36 ;  /* 0x000000240e09723e */ /* 0x000fe200000000ff */
[----:B------:R-:W-:Y:S02]  /*2c3b0*/  FFMA.FTZ R22, R22, R31, R8 ;  /* 0x0000001f16167223 */ /* 0x000fe40000010008 */
[----:B------:R-:W-:Y:S02]  /*2c3c0*/  FMUL.FTZ R0, R18, R35 ;  /* 0x0000002312007220 */ /* 0x000fe40000410000 */
[----:B------:R-:W-:-:S02]  /*2c3d0*/  FMUL.FTZ R2, R16, R34 ;  /* 0x0000002210027220 */ /* 0x000fc40000410000 */
[-C--:B------:R-:W-:Y:S02]  /*2c3e0*/  FMUL.FTZ R10, R18, R33.reuse ;  /* 0x00000021120a7220 */ /* 0x080fe40000410000 */
[-C--:B------:R-:W-:Y:S02]  /*2c3f0*/  FMUL.FTZ R8, R16, R32.reuse ;  /* 0x0000002010087220 */ /* 0x080fe40000410000 */
[----:B------:R-:W-:Y:S02]  /*2c400*/  FFMA.FTZ R18, R11, R33, -R0 ;  /* 0x000000210b127223 */ /* 0x000fe40000010800 */
[----:B------:R-:W-:Y:S01]  /*2c410*/  FFMA.FTZ R16, R21, R32, -R2 ;  /* 0x0000002015107223 */ /* 0x000fe20000010802 */
[----:B------:R-:W-:Y:S01]  /*2c420*/  MOV R2, R138 ;  /* 0x0000008a00027202 */ /* 0x000fe20000000f00 */
[----:B------:R-:W-:Y:S01]  /*2c430*/  FFMA.FTZ R10, R11, R35, R10 ;  /* 0x000000230b0a7223 */ /* 0x000fe2000001000a */
[----:B------:R-:W-:Y:S01]  /*2c440*/  F2FP.PACK_AB R18, R18, R3 ;  /* 0x000000031212723e */ /* 0x000fe200000000ff */
[----:B------:R-:W-:Y:S01]  /*2c450*/  FFMA.FTZ R8, R21, R34, R8 ;  /* 0x0000002215087223 */ /* 0x000fe20000010008 */
[----:B------:R-:W-:-:S02]  /*2c460*/  F2FP.PACK_AB R16, R16, R13 ;  /* 0x0000000d1010723e */ /* 0x000fc400000000ff */
[----:B------:R-:W-:Y:S02]  /*2c470*/  F2FP.PACK_AB R11, R22, R15 ;  /* 0x0000000f160b723e */ /* 0x000fe400000000ff */
[----:B------:R-:W-:Y:S01]  /*2c480*/  F2FP.PACK_AB R10, R10, R20 ;  /* 0x000000140a0a723e */ /* 0x000fe200000000ff */
[----:B------:R1:W-:Y:S01]  /*2c490*/  ST.E.128 [R26.64], R16 ;  /* 0x000000101a007985 */ /* 0x0003e2000c101d04 */
[----:B------:R-:W-:Y:S02]  /*2c4a0*/  F2FP.PACK_AB R8, R8, R23 ;  /* 0x000000170808723e */ /* 0x000fe400000000ff */
[----:B------:R-:W-:-:S03]  /*2c4b0*/  MOV R3, 0x0 ;  /* 0x0000000000037802 */ /* 0x000fc60000000f00 */
[----:B------:R1:W-:Y:S01]  /*2c4c0*/  ST.E.128 [R24.64], R8 ;  /* 0x0000000818007985 */ /* 0x0003e2000c101d04 */
[----:B------:R-:W-:Y:S05]  /*2c4d0*/  RET.REL.NODEC R2 `(_ZN7cutlass13device_kernelIN5flash19enable_sm80_to_sm89INS1_16FlashAttnFwdSm80INS1_25CollectiveMainloopFwdSm80ILi8ELi1ELb0EN4cute5tupleIJNS5_1CILi128EEENS7_ILi48EEENS7_ILi256EEEEEELi256ENS_6half_tEfNS_4arch4Sm80ELb0ELb1ELb1ELb1ELb1ELb1ELb1ELb1EEENS1_21CollectiveEpilogueFwdINS6_IJS8_SA_S9_EEENS6_IJNS7_ILi1EEESI_SI_EEESC_SE_Li256ELb1ELb1ELb1ELb0EEENS1_36VarlenDynamicPersistentTileSchedulerILi128ELi48ELi256ELi256ELb1ELb1ELb0ELb1ELb0ELb1EEEEEEEEEvNT_6ParamsE) ;  /* 0xfffd3b2002007950 */ /* 0x000fea0003c3ffff */
.L_x_2585:
[----:B------:R-:W-:Y:S01]  /*2c4e0*/  IMAD.MOV.U32 R235, RZ, RZ, R29 ;  /* 0x000000ffffeb7224 */ /* 0x000fe200078e001d */
[----:B------:R-:W-:Y:S01]  /*2c4f0*/  MOV R2, RZ ;  /* 0x000000ff00027202 */ /* 0x000fe20000000f00 */
[----:B------:R-:W-:Y:S01]  /*2c500*/  IMAD.MOV.U32 R236, RZ, RZ, 0x181f ;  /* 0x0000181fffec7424 */ /* 0x000fe200078e00ff */
[----:B------:R-:W-:Y:S02]  /*2c510*/  MOV R3, 0x2c530 ;  /* 0x0002c53000037802 */ /* 0x000fe40000000f00 */
[----:B------:R-:W-:Y:S05]  /*2c520*/  CALL.REL.NOINC `($__internal_40_$__cuda_sm70_shflsync_idx_p) ;  /* 0x00000d5000007944 */ /* 0x000fea0003c00000 */
[----:B------:R-:W-:Y:S01]  /*2c530*/  MOV R6, R237 ;  /* 0x000000ed00067202 */ /* 0x000fe20000000f00 */
[----:B------:R-:W-:Y:S05]  /*2c540*/  BRA `(.L_x_2659) ;  /* 0xffff6b0000007947 */ /* 0x000fea000383ffff */
.L_x_2586:
[----:B------:R-:W-:Y:S01]  /*2c550*/  IMAD.MOV.U32 R235, RZ, RZ, R34 ;  /* 0x000000ffffeb7224 */ /* 0x000fe200078e0022 */
[----:B------:R-:W-:Y:S01]  /*2c560*/  MOV R2, RZ ;  /* 0x000000ff00027202 */ /* 0x000fe20000000f00 */
[----:B------:R-:W-:Y:S01]  /*2c570*/  IMAD.MOV.U32 R236, RZ, RZ, 0x181f ;  /* 0x0000181fffec7424 */ /* 0x000fe200078e00ff */
[----:B------:R-:W-:Y:S02]  /*2c580*/  MOV R3, 0x2c5a0 ;  /* 0x0002c5a000037802 */ /* 0x000fe40000000f00 */
[----:B-12---:R-:W-:Y:S05]  /*2c590*/  CALL.REL.NOINC `($__internal_40_$__cuda_sm70_shflsync_idx_p) ;  /* 0x00000ce000007944 */ /* 0x006fea0003c00000 */
[----:B------:R-:W-:Y:S01]  /*2c5a0*/  IMAD.MOV.U32 R235, RZ, RZ, R28 ;  /* 0x000000ffffeb7224 */ /* 0x000fe200078e001c */
[----:B------:R-:W-:Y:S01]  /*2c5b0*/  MOV R2, RZ ;  /* 0x000000ff00027202 */ /* 0x000fe20000000f00 */
[----:B------:R-:W-:Y:S01]  /*2c5c0*/  IMAD.MOV.U32 R236, RZ, RZ, 0x181f ;  /* 0x0000181fffec7424 */ /* 0x000fe200078e00ff */
[----:B------:R-:W-:Y:S01]  /*2c5d0*/  MOV R8, R237 ;  /* 0x000000ed00087202 */ /* 0x000fe20000000f00 */
[----:B------:R-:W-:Y:S01]  /*2c5e0*/  IMAD.MOV.U32 R9, RZ, RZ, R6 ;  /* 0x000000ffff097224 */ /* 0x000fe200078e0006 */
[----:B------:R-:W-:-:S02]  /*2c5f0*/  MOV R3, 0x2c610 ;  /* 0x0002c61000037802 */ /* 0x000fc40000000f00 */
[----:B------:R-:W-:Y:S05]  /*2c600*/  CALL.REL.NOINC `($__internal_40_$__cuda_sm70_shflsync_idx_p) ;  /* 0x00000c7000007944 */ /* 0x000fea0003c00000 */
[----:B------:R-:W-:Y:S01]  /*2c610*/  IMAD.MOV.U32 R10, RZ, RZ, R237 ;  /* 0x000000ffff0a7224 */ /* 0x000fe200078e00ed */
[----:B------:R-:W-:Y:S01]  /*2c620*/  MOV R2, RZ ;  /* 0x000000ff00027202 */ /* 0x000fe20000000f00 */
[----:B------:R-:W-:Y:S01]  /*2c630*/  IMAD.MOV.U32 R235, RZ, RZ, R35 ;  /* 0x000000ffffeb7224 */ /* 0x000fe200078e0023 */
[----:B------:R-:W-:-:S02]  /*2c640*/  MOV R236, 0x181f ;  /* 0x0000181f00ec7802 */ /* 0x000fc40000000f00 */
[----:B------:R-:W-:Y:S02]  /*2c650*/  MOV R3, 0x2c670 ;  /* 0x0002c67000037802 */ /* 0x000fe40000000f00 */
[----:B------:R-:W-:Y:S05]  /*2c660*/  CALL.REL.NOINC `($__internal_40_$__cuda_sm70_shflsync_idx_p) ;  /* 0x00000c1000007944 */ /* 0x000fea0003c00000 */
[----:B------:R-:W-:Y:S01]  /*2c670*/  MOV R2, R237 ;  /* 0x000000ed00027202 */ /* 0x000fe20000000f00 */
[----:B------:R-:W-:Y:S05]  /*2c680*/  BRA `(.L_x_2660) ;  /* 0xffff6a1000007947 */ /* 0x000fea000383ffff */
.L_x_2589:
[----:B------:R-:W-:Y:S01]  /*2c690*/  IMAD.MOV.U32 R235, RZ, RZ, R29 ;  /* 0x000000ffffeb7224 */ /* 0x000fe200078e001d */
[----:B------:R-:W-:Y:S01]  /*2c6a0*/  MOV R2, 0x1 ;  /* 0x0000000100027802 */ /* 0x000fe20000000f00 */
[----:B------:R-:W-:Y:S01]  /*2c6b0*/  IMAD.MOV.U32 R236, RZ, RZ, 0x181f ;  /* 0x0000181fffec7424 */ /* 0x000fe200078e00ff */
[----:B------:R-:W-:Y:S02]  /*2c6c0*/  MOV R3, 0x2c6e0 ;  /* 0x0002c6e000037802 */ /* 0x000fe40000000f00 */
[----:B---3--:R-:W-:Y:S05]  /*2c6d0*/  CALL.REL.NOINC `($__internal_40_$__cuda_sm70_shflsync_idx_p) ;  /* 0x00000ba000007944 */ /* 0x008fea0003c00000 */
[----:B------:R-:W-:Y:S01]  /*2c6e0*/  IMAD.MOV.U32 R6, RZ, RZ, R237 ;  /* 0x000000ffff067224 */ /* 0x000fe200078e00ed */
[----:B------:R-:W-:Y:S01]  /*2c6f0*/  MOV R2, 0x1 ;  /* 0x0000000100027802 */ /* 0x000fe20000000f00 */
[----:B------:R-:W-:Y:S01]  /*2c700*/  IMAD.MOV.U32 R235, RZ, RZ, R34 ;  /* 0x000000ffffeb7224 */ /* 0x000fe200078e0022 */
[----:B------:R-:W-:Y:S02]  /*2c710*/  MOV R236, 0x181f ;  /* 0x0000181f00ec7802 */ /* 0x000fe40000000f00 */
[----:B------:R-:W-:Y:S02]  /*2c720*/  MOV R3, 0x2c740 ;  /* 0x0002c74000037802 */ /* 0x000fe40000000f00 */
[----:B------:R-:W-:Y:S05]  /*2c730*/  CALL.REL.NOINC `($__internal_40_$__cuda_sm70_shflsync_idx_p) ;  /* 0x00000b4000007944 */ /* 0x000fea0003c00000 */
[----:B------:R-:W-:Y:S01]  /*2c740*/  IMAD.MOV.U32 R235, RZ, RZ, R28 ;  /* 0x000000ffffeb7224 */ /* 0x000fe200078e001c */
[----:B------:R-:W-:Y:S01]  /*2c750*/  MOV R2, 0x1 ;  /* 0x0000000100027802 */ /* 0x000fe20000000f00 */
[----:B------:R-:W-:Y:S01]  /*2c760*/  IMAD.MOV.U32 R236, RZ, RZ, 0x181f ;  /* 0x0000181fffec7424 */ /* 0x000fe200078e00ff */
[----:B------:R-:W-:Y:S01]  /*2c770*/  MOV R8, R237 ;  /* 0x000000ed00087202 */ /* 0x000fe20000000f00 */
[----:B------:R-:W-:Y:S01]  /*2c780*/  IMAD.MOV.U32 R9, RZ, RZ, R6 ;  /* 0x000000ffff097224 */ /* 0x000fe200078e0006 */
[----:B------:R-:W-:-:S02]  /*2c790*/  MOV R3, 0x2c7b0 ;  /* 0x0002c7b000037802 */ /* 0x000fc40000000f00 */
[----:B------:R-:W-:Y:S05]  /*2c7a0*/  CALL.REL.NOINC `($__internal_40_$__cuda_sm70_shflsync_idx_p) ;  /* 0x00000ad000007944 */ /* 0x000fea0003c00000 */
        /* <DEDUP_REMOVED lines=8> */
.L_x_2592:
[----:B------:R-:W-:Y:S01]  /*2c830*/  IMAD.MOV.U32 R235, RZ, RZ, R29 ;  /* 0x000000ffffeb7224 */ /* 0x000fe200078e001d */
[----:B------:R-:W-:Y:S01]  /*2c840*/  MOV R2, 0x2 ;  /* 0x0000000200027802 */ /* 0x000fe20000000f00 */
[----:B------:R-:W-:Y:S01]  /*2c850*/  IMAD.MOV.U32 R236, RZ, RZ, 0x181f ;  /* 0x0000181fffec7424 */ /* 0x000fe200078e00ff */
[----:B------:R-:W-:Y:S02]  /*2c860*/  MOV R3, 0x2c880 ;  /* 0x0002c88000037802 */ /* 0x000fe40000000f00 */
[----:B--2---:R-:W-:Y:S05]  /*2c870*/  CALL.REL.NOINC `($__internal_40_$__cuda_sm70_shflsync_idx_p) ;  /* 0x00000a0000007944 */ /* 0x004fea0003c00000 */
[----:B------:R-:W-:Y:S01]  /*2c880*/  MOV R6, R237 ;  /* 0x000000ed00067202 */ /* 0x000fe20000000f00 */
[----:B------:R-:W-:Y:S05]  /*2c890*/  BRA `(.L_x_2662) ;  /* 0xffff72f000007947 */ /* 0x000fea000383ffff */
.L_x_2593:
[----:B------:R-:W-:Y:S01]  /*2c8a0*/  IMAD.MOV.U32 R235, RZ, RZ, R34 ;  /* 0x000000ffffeb7224 */ /* 0x000fe200078e0022 */
[----:B------:R-:W-:Y:S01]  /*2c8b0*/  MOV R2, 0x2 ;  /* 0x0000000200027802 */ /* 0x000fe20000000f00 */
[----:B------:R-:W-:Y:S01]  /*2c8c0*/  IMAD.MOV.U32 R236, RZ, RZ, 0x181f ;  /* 0x0000181fffec7424 */ /* 0x000fe200078e00ff */
[----:B------:R-:W-:Y:S02]  /*2c8d0*/  MOV R3, 0x2c8f0 ;  /* 0x0002c8f000037802 */ /* 0x000fe40000000f00 */
[----:B-123--:R-:W-:Y:S05]  /*2c8e0*/  CALL.REL.NOINC `($__internal_40_$__cuda_sm70_shflsync_idx_p) ;  /* 0x0000099000007944 */ /* 0x00efea0003c00000 */
        /* <DEDUP_REMOVED lines=15> */
.L_x_2596:
[----:B------:R-:W-:Y:S01]  /*2c9e0*/  IMAD.MOV.U32 R235, RZ, RZ, R29 ;  /* 0x000000ffffeb7224 */ /* 0x000fe200078e001d */
[----:B------:R-:W-:Y:S01]  /*2c9f0*/  MOV R2, 0x3 ;  /* 0x0000000300027802 */ /* 0x000fe20000000f00 */
[----:B------:R-:W-:Y:S01]  /*2ca00*/  IMAD.MOV.U32 R236, RZ, RZ, 0x181f ;  /* 0x0000181fffec7424 */ /* 0x000fe200078e00ff */
[----:B------:R-:W-:Y:S02]  /*2ca10*/  MOV R3, 0x2ca30 ;  /* 0x0002ca3000037802 */ /* 0x000fe40000000f00 */
[----:B----4-:R-:W-:Y:S05]  /*2ca20*/  CALL.REL.NOINC `($__internal_40_$__cuda_sm70_shflsync_idx_p) ;  /* 0x0000085000007944 */ /* 0x010fea0003c00000 */
[----:B------:R-:W-:Y:S01]  /*2ca30*/  MOV R9, R237 ;  /* 0x000000ed00097202 */ /* 0x000fe20000000f00 */
[----:B------:R-:W-:Y:S05]  /*2ca40*/  BRA `(.L_x_2664) ;  /* 0xffff776000007947 */ /* 0x000fea000383ffff */
.L_x_2597:
[----:B------:R-:W-:Y:S01]  /*2ca50*/  IMAD.MOV.U32 R235, RZ, RZ, R34 ;  /* 0x000000ffffeb7224 */ /* 0x000fe200078e0022 */
[----:B------:R-:W-:Y:S01]  /*2ca60*/  MOV R2, 0x3 ;  /* 0x0000000300027802 */ /* 0x000fe20000000f00 */
[----:B------:R-:W-:Y:S01]  /*2ca70*/  IMAD.MOV.U32 R236, RZ, RZ, 0x181f ;  /* 0x0000181fffec7424 */ /* 0x000fe200078e00ff */
[----:B------:R-:W-:Y:S02]  /*2ca80*/  MOV R3, 0x2caa0 ;  /* 0x0002caa000037802 */ /* 0x000fe40000000f00 */
[----:B-12-4-:R-:W-:Y:S05]  /*2ca90*/  CALL.REL.NOINC `($__internal_40_$__cuda_sm70_shflsync_idx_p) ;  /* 0x000007e000007944 */ /* 0x016fea0003c00000 */
[----:B------:R-:W-:Y:S01]  /*2caa0*/  IMAD.MOV.U32 R235, RZ, RZ, R28 ;  /* 0x000000ffffeb7224 */ /* 0x000fe200078e001c */
[----:B------:R-:W-:Y:S01]  /*2cab0*/  MOV R236, 0x181f ;  /* 0x0000181f00ec7802 */ /* 0x000fe20000000f00 */
[----:B------:R-:W-:Y:S01]  /*2cac0*/  IMAD.MOV.U32 R2, RZ, RZ, 0x3 ;  /* 0x00000003ff027424 */ /* 0x000fe200078e00ff */
[----:B------:R-:W-:-:S02]  /*2cad0*/  MOV R8, R237 ;  /* 0x000000ed00087202 */ /* 0x000fc40000000f00 */
[----:B------:R-:W-:Y:S02]  /*2cae0*/  MOV R3, 0x2cb00 ;  /* 0x0002cb0000037802 */ /* 0x000fe40000000f00 */
[----:B------:R-:W-:Y:S05]  /*2caf0*/  CALL.REL.NOINC `($__internal_40_$__cuda_sm70_shflsync_idx_p) ;  /* 0x0000078000007944 */ /* 0x000fea0003c00000 */
[----:B------:R-:W-:Y:S01]  /*2cb00*/  IMAD.MOV.U32 R10, RZ, RZ, R237 ;  /* 0x000000ffff0a7224 */ /* 0x000fe200078e00ed */
[----:B------:R-:W-:Y:S01]  /*2cb10*/  MOV R2, 0x3 ;  /* 0x0000000300027802 */ /* 0x000fe20000000f00 */
[----:B------:R-:W-:Y:S01]  /*2cb20*/  IMAD.MOV.U32 R235, RZ, RZ, R35 ;  /* 0x000000ffffeb7224 */ /* 0x000fe200078e0023 */
[----:B------:R-:W-:Y:S02]  /*2cb30*/  MOV R236, 0x181f ;  /* 0x0000181f00ec7802 */ /* 0x000fe40000000f00 */
[----:B------:R-:W-:Y:S02]  /*2cb40*/  MOV R3, 0x2cb60 ;  /* 0x0002cb6000037802 */ /* 0x000fe40000000f00 */
[----:B------:R-:W-:Y:S05]  /*2cb50*/  CALL.REL.NOINC `($__internal_40_$__cuda_sm70_shflsync_idx_p) ;  /* 0x0000072000007944 */ /* 0x000fea0003c00000 */
[----:B------:R-:W-:Y:S01]  /*2cb60*/  MOV R2, R237 ;  /* 0x000000ed00027202 */ /* 0x000fe20000000f00 */
[----:B------:R-:W-:Y:S05]  /*2cb70*/  BRA `(.L_x_2665) ;  /* 0xffff767000007947 */ /* 0x000fea000383ffff */
.L_x_2630:
[----:B------:R-:W-:Y:S01]  /*2cb80*/  IMAD.MOV.U32 R235, RZ, RZ, R18 ;  /* 0x000000ffffeb7224 */ /* 0x000fe200078e0012 */
[----:B------:R-:W-:Y:S01]  /*2cb90*/  MOV R2, RZ ;  /* 0x000000ff00027202 */ /* 0x000fe20000000f00 */
[----:B------:R-:W-:Y:S01]  /*2cba0*/  IMAD.MOV.U32 R236, RZ, RZ, 0x181f ;  /* 0x0000181fffec7424 */ /* 0x000fe200078e00ff */
[----:B------:R-:W-:Y:S02]  /*2cbb0*/  MOV R3, 0x2cbd0 ;  /* 0x0002cbd000037802 */ /* 0x000fe40000000f00 */
[----:B------:R-:W-:Y:S05]  /*2cbc0*/  CALL.REL.NOINC `($__internal_40_$__cuda_sm70_shflsync_idx_p) ;  /* 0x000006b000007944 */ /* 0x000fea0003c00000 */
[----:B------:R-:W-:Y:S01]  /*2cbd0*/  MOV R4, R237 ;  /* 0x000000ed00047202 */ /* 0x000fe20000000f00 */
[----:B------:R-:W-:Y:S05]  /*2cbe0*/  BRA `(.L_x_2666) ;  /* 0xffffae5000007947 */ /* 0x000fea000383ffff */
.L_x_2631:
[----:B------:R-:W-:Y:S01]  /*2cbf0*/  IMAD.MOV.U32 R235, RZ, RZ, R20 ;  /* 0x000000ffffeb7224 */ /* 0x000fe200078e0014 */
[----:B------:R-:W-:Y:S01]  /*2cc00*/  MOV R2, RZ ;  /* 0x000000ff00027202 */ /* 0x000fe20000000f00 */
[----:B------:R-:W-:Y:S01]  /*2cc10*/  IMAD.MOV.U32 R236, RZ, RZ, 0x181f ;  /* 0x0000181fffec7424 */ /* 0x000fe200078e00ff */
[----:B------:R-:W-:-:S02]  /*2cc20*/  MOV R3, 0x2cc40 ;  /* 0x0002cc4000037802 */ /* 0x000fc40000000f00 */
        /* <DEDUP_REMOVED lines=16> */
.L_x_2634:
[----:B------:R-:W-:Y:S01]  /*2cd30*/  IMAD.MOV.U32 R235, RZ, RZ, R18 ;  /* 0x000000ffffeb7224 */ /* 0x000fe200078e0012 */
[----:B------:R-:W-:Y:S01]  /*2cd40*/  MOV R2, 0x1 ;  /* 0x0000000100027802 */ /* 0x000fe20000000f00 */
[----:B------:R-:W-:Y:S01]  /*2cd50*/  IMAD.MOV.U32 R236, RZ, RZ, 0x181f ;  /* 0x0000181fffec7424 */ /* 0x000fe200078e00ff */
[----:B------:R-:W-:Y:S02]  /*2cd60*/  MOV R3, 0x2cd80 ;  /* 0x0002cd8000037802 */ /* 0x000fe40000000f00 */
[----:B---34-:R-:W-:Y:S05]  /*2cd70*/  CALL.REL.NOINC `($__internal_40_$__cuda_sm70_shflsync_idx_p) ;  /* 0x0000050000007944 */ /* 0x018fea0003c00000 */
        /* <DEDUP_REMOVED lines=20> */
.L_x_2637:
[----:B------:R-:W-:Y:S01]  /*2cec0*/  IMAD.MOV.U32 R235, RZ, RZ, R18 ;  /* 0x000000ffffeb7224 */ /* 0x000fe200078e0012 */
[----:B------:R-:W-:Y:S01]  /*2ced0*/  MOV R2, 0x2 ;  /* 0x0000000200027802 */ /* 0x000fe20000000f00 */
[----:B------:R-:W-:Y:S01]  /*2cee0*/  IMAD.MOV.U32 R236, RZ, RZ, 0x181f ;  /* 0x0000181fffec7424 */ /* 0x000fe200078e00ff */
[----:B------:R-:W-:Y:S02]  /*2cef0*/  MOV R3, 0x2cf10 ;  /* 0x0002cf1000037802 */ /* 0x000fe40000000f00 */
[----:B----4-:R-:W-:Y:S05]  /*2cf00*/  CALL.REL.NOINC `($__internal_40_$__cuda_sm70_shflsync_idx_p) ;  /* 0x0000037000007944 */ /* 0x010fea0003c00000 */
[----:B------:R-:W-:Y:S01]  /*2cf10*/  MOV R4, R237 ;  /* 0x000000ed00047202 */ /* 0x000fe20000000f00 */
[----:B------:R-:W-:Y:S05]  /*2cf20*/  BRA `(.L_x_2669) ;  /* 0xffffb43000007947 */ /* 0x000fea000383ffff */
.L_x_2638:
[----:B------:R-:W-:Y:S01]  /*2cf30*/  IMAD.MOV.U32 R235, RZ, RZ, R20 ;  /* 0x000000ffffeb7224 */ /* 0x000fe200078e0014 */
[----:B------:R-:W-:Y:S01]  /*2cf40*/  MOV R2, 0x2 ;  /* 0x0000000200027802 */ /* 0x000fe20000000f00 */
[----:B------:R-:W-:Y:S01]  /*2cf50*/  IMAD.MOV.U32 R236, RZ, RZ, 0x181f ;  /* 0x0000181fffec7424 */ /* 0x000fe200078e00ff */
[----:B------:R-:W-:-:S02]  /*2cf60*/  MOV R3, 0x2cf80 ;  /* 0x0002cf8000037802 */ /* 0x000fc40000000f00 */
[----:B-12-4-:R-:W-:Y:S05]  /*2cf70*/  CALL.REL.NOINC `($__internal_40_$__cuda_sm70_shflsync_idx_p) ;  /* 0x0000030000007944 */ /* 0x016fea0003c00000 */
        /* <DEDUP_REMOVED lines=15> */
.L_x_2641:
[----:B------:R-:W-:Y:S01]  /*2d070*/  IMAD.MOV.U32 R235, RZ, RZ, R18 ;  /* 0x000000ffffeb7224 */ /* 0x000fe200078e0012 */
[----:B------:R-:W-:Y:S01]  /*2d080*/  MOV R2, 0x3 ;  /* 0x0000000300027802 */ /* 0x000fe20000000f00 */
[----:B------:R-:W-:Y:S01]  /*2d090*/  IMAD.MOV.U32 R236, RZ, RZ, 0x181f ;  /* 0x0000181fffec7424 */ /* 0x000fe200078e00ff */
[----:B------:R-:W-:Y:S02]  /*2d0a0*/  MOV R3, 0x2d0c0 ;  /* 0x0002d0c000037802 */ /* 0x000fe40000000f00 */
[----:B---34-:R-:W-:Y:S05]  /*2d0b0*/  CALL.REL.NOINC `($__internal_40_$__cuda_sm70_shflsync_idx_p) ;  /* 0x000001c000007944 */ /* 0x018fea0003c00000 */
[----:B------:R-:W-:Y:S01]  /*2d0c0*/  MOV R4, R237 ;  /* 0x000000ed00047202 */ /* 0x000fe20000000f00 */
[----:B------:R-:W-:Y:S05]  /*2d0d0*/  BRA `(.L_x_2671) ;  /* 0xffffb76000007947 */ /* 0x000fea000383ffff */
.L_x_2642:
[----:B------:R-:W-:Y:S01]  /*2d0e0*/  IMAD.MOV.U32 R235, RZ, RZ, R20 ;  /* 0x000000ffffeb7224 */ /* 0x000fe200078e0014 */
[----:B------:R-:W-:Y:S01]  /*2d0f0*/  MOV R2, 0x3 ;  /* 0x0000000300027802 */ /* 0x000fe20000000f00 */
[----:B------:R-:W-:Y:S01]  /*2d100*/  IMAD.MOV.U32 R236, RZ, RZ, 0x181f ;  /* 0x0000181fffec7424 */ /* 0x000fe200078e00ff */
[----:B------:R-:W-:Y:S02]  /*2d110*/  MOV R3, 0x2d130 ;  /* 0x0002d13000037802 */ /* 0x000fe40000000f00 */
[----:B-1234-:R-:W-:Y:S05]  /*2d120*/  CALL.REL.NOINC `($__internal_40_$__cuda_sm70_shflsync_idx_p) ;  /* 0x0000015000007944 */ /* 0x01efea0003c00000 */
        /* <DEDUP_REMOVED lines=15> */
        .weak           $__internal_39_$__cuda_sm70_shflsync_bfly_p
        .type           $__internal_39_$__cuda_sm70_shflsync_bfly_p,@function
        .size           $__internal_39_$__cuda_sm70_shflsync_bfly_p,($__internal_40_$__cuda_sm70_shflsync_idx_p - $__internal_39_$__cuda_sm70_shflsync_bfly_p)
$__internal_39_$__cuda_sm70_shflsync_bfly_p:
[----:B------:R-:W-:Y:S02]  /*2d220*/  MOV R184, 0x1f ;  /* 0x0000001f00b87802 */ /* 0x000fe40000000f00 */
[----:B------:R-:W-:-:S04]  /*2d230*/  MOV R185, 0xffffffff ;  /* 0xffffffff00b97802 */ /* 0x000fc80000000f00 */
[----:B------:R-:W-:Y:S04]  /*2d240*/  WARPSYNC R185 ;  /* 0x000000b900007348 */ /* 0x000fe80003800000 */
[----:B------:R1:W2:Y:S02]  /*2d250*/  SHFL.BFLY PT, R184, R0, R3, R184 ;  /* 0x0c00000300b87389 */ /* 0x0002a400000e00b8 */
[----:B-1----:R-:W-:-:S04]  /*2d260*/  MOV R3, 0x0 ;  /* 0x0000000000037802 */ /* 0x002fc80000000f00 */
[----:B--2---:R-:W-:Y:S05]  /*2d270*/  RET.REL.NODEC R2 `(_ZN7cutlass13device_kernelIN5flash19enable_sm80_to_sm89INS1_16FlashAttnFwdSm80INS1_25CollectiveMainloopFwdSm80ILi8ELi1ELb0EN4cute5tupleIJNS5_1CILi128EEENS7_ILi48EEENS7_ILi256EEEEEELi256ENS_6half_tEfNS_4arch4Sm80ELb0ELb1ELb1ELb1ELb1ELb1ELb1ELb1EEENS1_21CollectiveEpilogueFwdINS6_IJS8_SA_S9_EEENS6_IJNS7_ILi1EEESI_SI_EEESC_SE_Li256ELb1ELb1ELb1ELb0EEENS1_36VarlenDynamicPersistentTileSchedulerILi128ELi48ELi256ELi256ELb1ELb1ELb0ELb1ELb0ELb1EEEEEEEEEvNT_6ParamsE) ;  /* 0xfffd2d8002007950 */ /* 0x004fea0003c3ffff */
        .weak           $__internal_40_$__cuda_sm70_shflsync_idx_p
        .type           $__internal_40_$__cuda_sm70_shflsync_idx_p,@function
        .size           $__internal_40_$__cuda_sm70_shflsync_idx_p,($__internal_41_$__cuda_sm70_shflsync_up_p - $__internal_40_$__cuda_sm70_shflsync_idx_p)
$__internal_40_$__cuda_sm70_shflsync_idx_p:
[----:B------:R-:W-:-:S04]  /*2d280*/  MOV R237, 0xffffffff ;  /* 0xffffffff00ed7802 */ /* 0x000fc80000000f00 */
[----:B------:R-:W-:Y:S04]  /*2d290*/  WARPSYNC R237 ;  /* 0x000000ed00007348 */ /* 0x000fe80003800000 */
[----:B------:R1:W2:Y:S02]  /*2d2a0*/  SHFL.IDX PT, R237, R235, R2, R236 ;  /* 0x00000002ebed7389 */ /* 0x0002a400000e00ec */
[----:B-1----:R-:W-:Y:S02]  /*2d2b0*/  MOV R2, R3 ;  /* 0x0000000300027202 */ /* 0x002fe40000000f00 */
[----:B------:R-:W-:-:S04]  /*2d2c0*/  MOV R3, 0x0 ;  /* 0x0000000000037802 */ /* 0x000fc80000000f00 */
[----:B--2---:R-:W-:Y:S05]  /*2d2d0*/  RET.REL.NODEC R2 `(_ZN7cutlass13device_kernelIN5flash19enable_sm80_to_sm89INS1_16FlashAttnFwdSm80INS1_25CollectiveMainloopFwdSm80ILi8ELi1ELb0EN4cute5tupleIJNS5_1CILi128EEENS7_ILi48EEENS7_ILi256EEEEEELi256ENS_6half_tEfNS_4arch4Sm80ELb0ELb1ELb1ELb1ELb1ELb1ELb1ELb1EEENS1_21CollectiveEpilogueFwdINS6_IJS8_SA_S9_EEENS6_IJNS7_ILi1EEESI_SI_EEESC_SE_Li256ELb1ELb1ELb1ELb0EEENS1_36VarlenDynamicPersistentTileSchedulerILi128ELi48ELi256ELi256ELb1ELb1ELb0ELb1ELb0ELb1EEEEEEEEEvNT_6ParamsE) ;  /* 0xfffd2d2002007950 */ /* 0x004fea0003c3ffff */
        .weak           $__internal_41_$__cuda_sm70_shflsync_up_p
        .type           $__internal_41_$__cuda_sm70_shflsync_up_p,@function
        .size           $__internal_41_$__cuda_sm70_shflsync_up_p,($__internal_42_$__cuda_sm70_votesync_ballot - $__internal_41_$__cuda_sm70_shflsync_up_p)
$__internal_41_$__cuda_sm70_shflsync_up_p:
[----:B------:R-:W-:Y:S02]  /*2d2e0*/  MOV R4, RZ ;  /* 0x000000ff00047202 */ /* 0x000fe40000000f00 */
[----:B------:R-:W-:-:S04]  /*2d2f0*/  MOV R15, 0xffffffff ;  /* 0xffffffff000f7802 */ /* 0x000fc80000000f00 */
[----:B------:R-:W-:Y:S04]  /*2d300*/  WARPSYNC R15 ;  /* 0x0000000f00007348 */ /* 0x000fe80003800000 */
[----:B------:R1:W2:Y:S02]  /*2d310*/  SHFL.UP PT, R4, R0, R3, R4 ;  /* 0x0400000300047389 */ /* 0x0002a400000e0004 */
[----:B-1----:R-:W-:-:S04]  /*2d320*/  MOV R3, 0x0 ;  /* 0x0000000000037802 */ /* 0x002fc80000000f00 */
[----:B--2---:R-:W-:Y:S05]  /*2d330*/  RET.REL.NODEC R2 `(_ZN7cutlass13device_kernelIN5flash19enable_sm80_to_sm89INS1_16FlashAttnFwdSm80INS1_25CollectiveMainloopFwdSm80ILi8ELi1ELb0EN4cute5tupleIJNS5_1CILi128EEENS7_ILi48EEENS7_ILi256EEEEEELi256ENS_6half_tEfNS_4arch4Sm80ELb0ELb1ELb1ELb1ELb1ELb1ELb1ELb1EEENS1_21CollectiveEpilogueFwdINS6_IJS8_SA_S9_EEENS6_IJNS7_ILi1EEESI_SI_EEESC_SE_Li256ELb1ELb1ELb1ELb0EEENS1_36VarlenDynamicPersistentTileSchedulerILi128ELi48ELi256ELi256ELb1ELb1ELb0ELb1ELb0ELb1EEEEEEEEEvNT_6ParamsE) ;  /* 0xfffd2cc002007950 */ /* 0x004fea0003c3ffff */
        .weak           $__internal_42_$__cuda_sm70_votesync_ballot
        .type           $__internal_42_$__cuda_sm70_votesync_ballot,@function
        .size           $__internal_42_$__cuda_sm70_votesync_ballot,(.L_x_6509 - $__internal_42_$__cuda_sm70_votesync_ballot)
$__internal_42_$__cuda_sm70_votesync_ballot:
[----:B------:R-:W-:Y:S01]  /*2d340*/  ISETP.NE.U32.AND P0, PT, R0, 0x1, PT ;  /* 0x000000010000780c */ /* 0x000fe20003f05070 */
[----:B------:R-:W-:-:S04]  /*2d350*/  IMAD.MOV.U32 R3, RZ, RZ, -0x1 ;  /* 0xffffffffff037424 */ /* 0x000fc800078e00ff */
[----:B------:R-:W-:Y:S08]  /*2d360*/  WARPSYNC R3 ;  /* 0x0000000300007348 */ /* 0x000ff00003800000 */
[----:B------:R-:W-:-:S04]  /*2d370*/  VOTE.ANY R0, PT, !P0 ;  /* 0x0000000000007806 */ /* 0x000fc800040e0100 */
[----:B------:R-:W-:Y:S01]  /*2d380*/  LOP3.LUT R0, R0, R3, RZ, 0xc0, !PT ;  /* 0x0000000300007212 */ /* 0x000fe200078ec0ff */
[----:B------:R-:W-:-:S04]  /*2d390*/  IMAD.MOV.U32 R3, RZ, RZ, 0x0 ;  /* 0x00000000ff037424 */ /* 0x000fc800078e00ff */
[----:B------:R-:W-:Y:S05]  /*2d3a0*/  RET.REL.NODEC R2 `(_ZN7cutlass13device_kernelIN5flash19enable_sm80_to_sm89INS1_16FlashAttnFwdSm80INS1_25CollectiveMainloopFwdSm80ILi8ELi1ELb0EN4cute5tupleIJNS5_1CILi128EEENS7_ILi48EEENS7_ILi256EEEEEELi256ENS_6half_tEfNS_4arch4Sm80ELb0ELb1ELb1ELb1ELb1ELb1ELb1ELb1EEENS1_21CollectiveEpilogueFwdINS6_IJS8_SA_S9_EEENS6_IJNS7_ILi1EEESI_SI_EEESC_SE_Li256ELb1ELb1ELb1ELb0EEENS1_36VarlenDynamicPersistentTileSchedulerILi128ELi48ELi256ELi256ELb1ELb1ELb0ELb1ELb0ELb1EEEEEEEEEvNT_6ParamsE) ;  /* 0xfffd2c5002007950 */ /* 0x000fea0003c3ffff */
.L_x_2673:
        /* <DEDUP_REMOVED lines=13> */
.L_x_6509:


//--------------------- .text._ZN7cutlass13device_kernelIN5flash19enable_sm80_to_sm89INS1_16FlashAttnFwdSm80INS1_25CollectiveMainloopFwdSm80ILi8ELi1ELb0EN4cute5tupleIJNS5_1CILi128EEENS7_ILi96EEENS7_ILi256EEEEEELi256ENS_6half_tEfNS_4arch4Sm80ELb1ELb0ELb1ELb0ELb1ELb0ELb1ELb1EEENS1_21CollectiveEpilogueFwdINS6_IJS8_SA_S9_EEENS6_IJNS7_ILi1EEESI_SI_EEESC_SE_Li256ELb0ELb1ELb1ELb0EEENS1_30DynamicPersistentTileSchedulerILi256ELi256ELb1ELb1ELb0EEEEEEEEEvNT_6ParamsE --------------------------
	.section	.text._ZN7cutlass13device_kernelIN5flash19enable_sm80_to_sm89INS1_16FlashAttnFwdSm80INS1_25CollectiveMainloopFwdSm80ILi8ELi1ELb0EN4cute5tupleIJNS5_1CILi128EEENS7_ILi96EEENS7_ILi256EEEEEELi256ENS_6half_tEfNS_4arch4Sm80ELb1ELb0ELb1ELb0ELb1ELb0ELb1ELb1EEENS1_21CollectiveEpilogueFwdINS6_IJS8_SA_S9_EEENS6_IJNS7_ILi1EEESI_SI_EEESC_SE_Li256ELb0ELb1ELb1ELb0EEENS1_30DynamicPersistentTileSchedulerILi256ELi256ELb1ELb1ELb0EEEEEEEEEvNT_6ParamsE,"ax",@progbits
	.sectioninfo	@"SHI_REGISTERS=255"
	.align	128
.text._ZN7cutlass13device_kernelIN5flash19enable_sm80_to_sm89INS1_16FlashAttnFwdSm80INS1_25CollectiveMainloopFwdSm80ILi8ELi1ELb0EN4cute5tupleIJNS5_1CILi128EEENS7_ILi96EEENS7_ILi256EEEEEELi256ENS_6half_tEfNS_4arch4Sm80ELb1ELb0ELb1ELb0ELb1ELb0ELb1ELb1EEENS1_21CollectiveEpilogueFwdINS6_IJS8_SA_S9_EEENS6_IJNS7_ILi1EEESI_SI_EEESC_SE_Li256ELb0ELb1ELb1ELb0EEENS1_30DynamicPersistentTileSchedulerILi256ELi256ELb1ELb1ELb0EEEEEEEEEvNT_6ParamsE:
        .type           _ZN7cutlass13device_kernelIN5flash19enable_sm80_to_sm89INS1_16FlashAttnFwdSm80INS1_25CollectiveMainloopFwdSm80ILi8ELi1ELb0EN4cute5tupleIJNS5_1CILi128EEENS7_ILi96EEENS7_ILi256EEEEEELi256ENS_6half_tEfNS_4arch4Sm80ELb1ELb0ELb1ELb0ELb1ELb0ELb1ELb1EEENS1_21CollectiveEpilogueFwdINS6_IJS8_SA_S9_EEENS6_IJNS7_ILi1EEESI_SI_EEESC_SE_Li256ELb0ELb1ELb1ELb0EEENS1_30DynamicPersistentTileSchedulerILi256ELi256ELb1ELb1ELb0EEEEEEEEEvNT_6ParamsE,@function
        .size           _ZN7cutlass13device_kernelIN5flash19enable_sm80_to_sm89INS1_16FlashAttnFwdSm80INS1_25CollectiveMainloopFwdSm80ILi8ELi1ELb0EN4cute5tupleIJNS5_1CILi128EEENS7_ILi96EEENS7_ILi256EEEEEELi256ENS_6half_tEfNS_4arch4Sm80ELb1ELb0ELb1ELb0ELb1ELb0ELb1ELb1EEENS1_21CollectiveEpilogueFwdINS6_IJS8_SA_S9_EEENS6_IJNS7_ILi1EEESI_SI_EEESC_SE_Li256ELb0ELb1ELb1ELb0EEENS1_30DynamicPersistentTileSchedulerILi256ELi256ELb1ELb1ELb0EEEEEEEEEvNT_6ParamsE,(.L_x_6515 - _ZN7cutlass13device_kernelIN5flash19enable_sm80_to_sm89INS1_16FlashAttnFwdSm80INS1_25CollectiveMainloopFwdSm80ILi8ELi1ELb0EN4cute5tupleIJNS5_1CILi128EEENS7_ILi96EEENS7_ILi256EEEEEELi256ENS_6half_tEfNS_4arch4Sm80ELb1ELb0ELb1ELb0ELb1ELb0ELb1ELb1EEENS1_21CollectiveEpilogueFwdINS6_IJS8_SA_S9_EEENS6_IJNS7_ILi1EEESI_SI_EEESC_SE_Li256ELb0ELb1ELb1ELb0EEENS1_30DynamicPersistentTileSchedulerILi256ELi256ELb1ELb1ELb0EEEEEEEEEvNT_6ParamsE)
        .other          _ZN7cutlass13device_kernelIN5flash19enable_sm80_to_sm89INS1_16FlashAttnFwdSm80INS1_25CollectiveMainloopFwdSm80ILi8ELi1ELb0EN4cute5tupleIJNS5_1CILi128EEENS7_ILi96EEENS7_ILi256EEEEEELi256ENS_6half_tEfNS_4arch4Sm80ELb1ELb0ELb1ELb0ELb1ELb0ELb1ELb1EEENS1_21CollectiveEpilogueFwdINS6_IJS8_SA_S9_EEENS6_IJNS7_ILi1EEESI_SI_EEESC_SE_Li256ELb0ELb1ELb1ELb0EEENS1_30DynamicPersistentTileSchedulerILi256ELi256ELb1ELb1ELb0EEEEEEEEEvNT_6ParamsE,@"STO_CUDA_ENTRY STV_DEFAULT"
_ZN7cutlass13device_kernelIN5flash19enable_sm80_to_sm89INS1_16FlashAttnFwdSm80INS1_25CollectiveMainloopFwdSm80ILi8ELi1ELb0EN4cute5tupleIJNS5_1CILi128EEENS7_ILi96EEENS7_ILi256EEEEEELi256ENS_6half_tEfNS_4arch4Sm80ELb1ELb0ELb1ELb0ELb1ELb0ELb1ELb1EEENS1_21CollectiveEpilogueFwdINS6_IJS8_SA_S9_EEENS6_IJNS7_ILi1EEESI_SI_EEESC_SE_Li256ELb0ELb1ELb1ELb0EEENS1_30DynamicPersistentTileSchedulerILi256ELi256ELb1ELb1ELb0EEEEEEEEEvNT_6ParamsE:
        /* <DEDUP_REMOVED lines=13> */
[----:B------:R-:W-:Y:S01]  /*00d0*/  ULDC.64 UR6, c[0x0][0x118] ;  /* 0x0000460000067ab9 */ /* 0x000fe20000000a00 */
[----:B------:R-:W-:Y:S01]  /*00e0*/  IMAD.MOV.U32 R220, RZ, RZ, 0x40 ;  /* 0x00000040ffdc7424 */ /* 0x000fe200078e00ff */
[CC--:B------:R-:W-:Y:S02]  /*00f0*/  LEA.HI R6, R14.reuse, R19.reuse, RZ, 0x4 ;  /* 0x000000130e067211 */ /* 0x0c0fe400078f20ff */
[-C--:B------:R-:W-:Y:S02]  /*0100*/  LEA.HI R10, R14, R19.reuse, RZ, 0x3 ;  /* 0x000000130e0a7211 */ /* 0x080fe400078f18ff */
[----:B------:R-:W-:Y:S02]  /*0110*/  LOP3.LUT R2, R6, 0xfffffff0, RZ, 0xc0, !PT ;  /* 0xfffffff006027812 */ /* 0x000fe400078ec0ff */
[----:B------:R-:W-:-:S02]  /*0120*/  LEA.HI R0, R14, R19, RZ, 0x2 ;  /* 0x000000130e007211 */ /* 0x000fc400078f10ff */
[----:B------:R-:W-:Y:S01]  /*0130*/  SHF.R.S32.HI R7, RZ, 0x3, R10 ;  /* 0x00000003ff077819 */ /* 0x000fe2000001140a */
[----:B------:R-:W-:Y:S01]  /*0140*/  IMAD.IADD R5, R19, 0x1, -R2 ;  /* 0x0000000113057824 */ /* 0x000fe200078e0a02 */
[----:B------:R-:W-:Y:S02]  /*0150*/  LOP3.LUT R4, R10, 0xfffffff8, RZ, 0xc0, !PT ;  /* 0xfffffff80a047812 */ /* 0x000fe400078ec0ff */
[----:B------:R-:W-:Y:S01]  /*0160*/  SHF.R.S32.HI R3, RZ, 0x4, R6 ;  /* 0x00000004ff037819 */ /* 0x000fe20000011406 */
[----:B------:R-:W-:Y:S01]  /*0170*/  IMAD.SHL.U32 R2, R7, 0x40, RZ ;  /* 0x0000004007027824 */ /* 0x000fe200078e00ff */
[----:B------:R-:W-:Y:S01]  /*0180*/  LOP3.LUT R0, R0, 0xfffffffc, RZ, 0xc0, !PT ;  /* 0xfffffffc00007812 */ /* 0x000fe200078ec0ff */
[C---:B------:R-:W-:Y:S01]  /*0190*/  IMAD.IADD R8, R19.reuse, 0x1, -R4 ;  /* 0x0000000113087824 */ /* 0x040fe200078e0a04 */
[----:B------:R-:W-:Y:S02]  /*01a0*/  LEA.HI R4, R6, R3, RZ, 0x1 ;  /* 0x0000000306047211 */ /* 0x000fe400078f08ff */
[----:B------:R-:W-:Y:S01]  /*01b0*/  SHF.R.S32.HI R9, RZ, 0x1f, R5 ;  /* 0x0000001fff097819 */ /* 0x000fe20000011405 */
[----:B------:R-:W-:Y:S01]  /*01c0*/  IMAD.IADD R7, R19, 0x1, -R0 ;  /* 0x0000000113077824 */ /* 0x000fe200078e0a00 */
[----:B------:R-:W-:Y:S01]  /*01d0*/  LOP3.LUT R0, R2, 0x1c0, RZ, 0xc0, !PT ;  /* 0x000001c002007812 */ /* 0x000fe200078ec0ff */
[----:B------:R-:W-:Y:S01]  /*01e0*/  IMAD.SHL.U32 R18, R8, 0x8, RZ ;  /* 0x0000000808127824 */ /* 0x000fe200078e00ff */
[----:B------:R-:W-:-:S02]  /*01f0*/  LOP3.LUT R4, R4, 0xfffffffe, RZ, 0xc0, !PT ;  /* 0xfffffffe04047812 */ /* 0x000fc400078ec0ff */
[----:B------:R-:W-:Y:S02]  /*0200*/  SHF.R.U32.HI R6, RZ, 0x3, R0 ;  /* 0x00000003ff067819 */ /* 0x000fe40000011600 */
[----:B------:R-:W-:Y:S01]  /*0210*/  LOP3.LUT R2, R0, 0x38, R18, 0xf8, !PT ;  /* 0x0000003800027812 */ /* 0x000fe200078ef812 */
[----:B------:R-:W-:Y:S01]  /*0220*/  IMAD.IADD R135, R3, 0x1, -R4 ;  /* 0x0000000103877824 */ /* 0x000fe200078e0a04 */
[----:B------:R-:W-:Y:S01]  /*0230*/  LEA.HI R0, R7, R7, RZ, 0x1 ;  /* 0x0000000707007211 */ /* 0x000fe200078f08ff */
[----:B------:R-:W-:Y:S01]  /*0240*/  IMAD.SHL.U32 R3, R8, 0x40, RZ ;  /* 0x0000004008037824 */ /* 0x000fe200078e00ff */
[----:B------:R-:W-:Y:S01]  /*0250*/  LEA.HI R9, R9, R5, RZ, 0x3 ;  /* 0x0000000509097211 */ /* 0x000fe200078f18ff */
[----:B------:R-:W-:Y:S01]  /*0260*/  STL [R1+0xc], R18 ;  /* 0x00000c1201007387 */ /* 0x000fe20000100800 */
[----:B------:R-:W-:Y:S02]  /*0270*/  LOP3.LUT R12, R2, R6, RZ, 0x3c, !PT ;  /* 0x00000006020c7212 */ /* 0x000fe400078e3cff */
[----:B------:R-:W-:-:S02]  /*0280*/  LOP3.LUT R2, R0, 0x1ffffffe, RZ, 0xc0, !PT ;  /* 0x1ffffffe00027812 */ /* 0x000fc400078ec0ff */
[----:B------:R-:W-:Y:S02]  /*0290*/  LOP3.LUT R4, R9, 0xfffffff8, RZ, 0xc0, !PT ;  /* 0xfffffff809047812 */ /* 0x000fe400078ec0ff */
[----:B------:R-:W-:Y:S01]  /*02a0*/  LOP3.LUT R0, R3, 0x1c0, RZ, 0xc0, !PT ;  /* 0x000001c003007812 */ /* 0x000fe200078ec0ff */
[----:B------:R-:W-:Y:S01]  /*02b0*/  IMAD.IADD R13, R7, 0x1, -R2 ;  /* 0x00000001070d7824 */ /* 0x000fe200078e0a02 */
[----:B------:R-:W-:Y:S01]  /*02c0*/  LEA.HI R6, R14, R19, RZ, 0x5 ;  /* 0x000000130e067211 */ /* 0x000fe200078f28ff */
[----:B------:R-:W-:Y:S01]  /*02d0*/  IMAD.IADD R8, R5, 0x1, -R4 ;  /* 0x0000000105087824 */ /* 0x000fe200078e0a04 */
[----:B------:R-:W-:Y:S02]  /*02e0*/  LOP3.LUT R4, R0, 0x8, R10, 0xf8, !PT ;  /* 0x0000000800047812 */ /* 0x000fe400078ef80a */
[----:B------:R-:W-:Y:S02]  /*02f0*/  SHF.R.U32.HI R2, RZ, 0x3, R0 ;  /* 0x00000003ff027819 */ /* 0x000fe40000011600 */
[----:B------:R-:W-:-:S02]  /*0300*/  SHF.R.S32.HI R5, RZ, 0x5, R6 ;  /* 0x00000005ff057819 */ /* 0x000fc40000011406 */
[----:B------:R-:W-:Y:S02]  /*0310*/  SHF.R.S32.HI R0, RZ, 0x1f, R6 ;  /* 0x0000001fff007819 */ /* 0x000fe40000011406 */
[----:B------:R-:W-:Y:S02]  /*0320*/  LOP3.LUT R3, R6, 0xffffffe0, RZ, 0xc0, !PT ;  /* 0xffffffe006037812 */ /* 0x000fe400078ec0ff */
[----:B------:R-:W-:Y:S02]  /*0330*/  LEA.HI R0, R0, R5, RZ, 0x3 ;  /* 0x0000000500007211 */ /* 0x000fe400078f18ff */
[----:B------:R-:W-:Y:S01]  /*0340*/  LOP3.LUT R11, R4, R2, RZ, 0x3c, !PT ;  /* 0x00000002040b7212 */ /* 0x000fe200078e3cff */
        /* <DEDUP_REMOVED lines=9> */
[----:B------:R-:W-:Y:S01]  /*03e0*/  LEA.HI R6, R6, R17, RZ, 0x2 ;  /* 0x0000001106067211 */ /* 0x000fe200078f10ff */
[----:B------:R-:W-:Y:S01]  /*03f0*/  IMAD.SHL.U32 R10, R10, 0x8, RZ ;  /* 0x000000080a0a7824 */ /* 0x000fe200078e00ff */
[----:B------:R-:W-:Y:S01]  /*0400*/  LOP3.LUT R4, R0, 0x8, R4, 0xf8, !PT ;  /* 0x0000000800047812 */ /* 0x000fe200078ef804 */
[----:B------:R-:W-:Y:S01]  /*0410*/  IMAD R135, R135, 0x200, R11 ;  /* 0x0000020087877824 */ /* 0x000fe200078e020b */
[----:B------:R-:W-:-:S02]  /*0420*/  SHF.R.U32.HI R218, RZ, 0x3, R0 ;  /* 0x00000003ffda7819 */ /* 0x000fc40000011600 */
[----:B------:R-:W-:Y:S02]  /*0430*/  LOP3.LUT R2, R2, 0xfffffe00, RZ, 0xc0, !PT ;  /* 0xfffffe0002027812 */ /* 0x000fe400078ec0ff */
[----:B------:R-:W-:Y:S02]  /*0440*/  SHF.R.S32.HI R0, RZ, 0x2, R6 ;  /* 0x00000002ff007819 */ /* 0x000fe40000011406 */
[----:B------:R-:W-:Y:S01]  /*0450*/  LOP3.LUT R218, R4, R218, RZ, 0x3c, !PT ;  /* 0x000000da04da7212 */ /* 0x000fe200078e3cff */
[----:B------:R-:W-:Y:S01]  /*0460*/  IMAD R3, R5, 0x400, R2 ;  /* 0x0000040005037824 */ /* 0x000fe200078e0202 */
[C---:B------:R-:W-:Y:S01]  /*0470*/  IADD3 R5, R18.reuse, 0x40, RZ ;  /* 0x0000004012057810 */ /* 0x040fe20007ffe0ff */
[----:B------:R-:W-:Y:S01]  /*0480*/  IMAD R16, R7, 0x10, R0 ;  /* 0x0000001007107824 */ /* 0x000fe200078e0200 */
[----:B------:R-:W-:Y:S01]  /*0490*/  IADD3 R4, R18, 0x80, RZ ;  /* 0x0000008012047810 */ /* 0x000fe20007ffe0ff */
[----:B------:R-:W-:Y:S01]  /*04a0*/  IMAD.IADD R0, R3, 0x1, R218 ;  /* 0x0000000103007824 */ /* 0x000fe200078e02da */
[----:B------:R-:W-:-:S02]  /*04b0*/  SHF.R.S32.HI R3, RZ, 0x1f, R18 ;  /* 0x0000001fff037819 */ /* 0x000fc40000011412 */
[----:B------:R-:W-:Y:S01]  /*04c0*/  LOP3.LUT R218, R218, R2, RZ, 0xfc, !PT ;  /* 0x00000002dada7212 */ /* 0x000fe200078efcff */
[----:B------:R-:W-:Y:S01]  /*04d0*/  STL [R1+0x194], R16 ;  /* 0x0001941001007387 */ /* 0x000fe20000100800 */
[----:B------:R-:W-:Y:S02]  /*04e0*/  LEA.HI R2, R14, R19, RZ, 0x7 ;  /* 0x000000130e027211 */ /* 0x000fe400078f38ff */
[----:B------:R-:W-:Y:S01]  /*04f0*/  LOP3.LUT R10, R12, 0x7ffffe00, R10, 0xf8, !PT ;  /* 0x7ffffe000c0a7812 */ /* 0x000fe200078ef80a */
[----:B------:R-:W-:Y:S01]  /*0500*/  STL [R1+0x80], R15 ;  /* 0x0000800f01007387 */ /* 0x000fe20000100800 */
[----:B------:R-:W-:Y:S02]  /*0510*/  SHF.R.S32.HI R2, RZ, 0x7, R2 ;  /* 0x00000007ff027819 */ /* 0x000fe40000011402 */
[----:B------:R-:W-:Y:S01]  /*0520*/  LOP3.LUT R2, R6, 0x7ffffffc, RZ, 0xc0, !PT ;  /* 0x7ffffffc06027812 */ /* 0x000fe200078ec0ff */
[----:B------:R1:W-:Y:S01]  /*0530*/  STL [R1+0x10c], R3 ;  /* 0x00010c0301007387 */ /* 0x0003e20000100800 */
[----:B------:R-:W-:Y:S01]  /*0540*/  IMAD.SHL.U32 R251, R10, 0x2, RZ ;  /* 0x000000020afb7824 */ /* 0x000fe200078e00ff */
[----:B------:R-:W-:-:S02]  /*0550*/  R2P PR, R8, 0x6 ;  /* 0x0000000608007804 */ /* 0x000fc40000000000 */
[----:B------:R2:W-:Y:S01]  /*0560*/  STL [R1+0x28], R5 ;  /* 0x0000280501007387 */ /* 0x0005e20000100800 */
[----:B------:R-:W-:Y:S01]  /*0570*/  IMAD.IADD R2, R17, 0x1, -R2 ;  /* 0x0000000111027824 */ /* 0x000fe200078e0a02 */
[----:B------:R-:W-:Y:S02]  /*0580*/  LEA R222, R0, 0x18100, 0x1 ;  /* 0x0001810000de7811 */ /* 0x000fe400078e08ff */
[----:B------:R3:W-:Y:S01]  /*0590*/  STL [R1+0x24], R4 ;  /* 0x0000240401007387 */ /* 0x0007e20000100800 */
[----:B------:R-:W-:Y:S01]  /*05a0*/  IMAD.SHL.U32 R2, R2, 0x2, RZ ;  /* 0x0000000202027824 */ /* 0x000fe200078e00ff */
[----:B------:R-:W-:Y:S02]  /*05b0*/  SEL R219, R219, 0xffffffe0, !P1 ;  /* 0xffffffe0dbdb7807 */ /* 0x000fe40004800000 */
[----:B------:R-:W-:Y:S02]  /*05c0*/  LEA R218, R218, 0x100, 0x1 ;  /* 0x00000100dada7811 */ /* 0x000fe400078e08ff */
[----:B------:R-:W-:Y:S01]  /*05d0*/  IADD3 R33, R2, 0x8, RZ ;  /* 0x0000000802217810 */ /* 0x000fe20007ffe0ff */
[----:B------:R-:W-:Y:S01]  /*05e0*/  IMAD.IADD R223, R222, 0x1, R219 ;  /* 0x00000001dedf7824 */ /* 0x000fe200078e02db */
[C---:B------:R-:W-:Y:S01]  /*05f0*/  IADD3 R32, R2.reuse, 0x10, RZ ;  /* 0x0000001002207810 */ /* 0x040fe20007ffe0ff */
[----:B------:R-:W-:Y:S01]  /*0600*/  IMAD.IADD R219, R219, 0x1, R218 ;  /* 0x00000001dbdb7824 */ /* 0x000fe200078e02da */
[----:B------:R-:W-:-:S02]  /*0610*/  IADD3 R31, R2, 0x18, RZ ;  /* 0x00000018021f7810 */ /* 0x000fc40007ffe0ff */
[C---:B------:R-:W-:Y:S02]  /*0620*/  IADD3 R30, R2.reuse, 0x20, RZ ;  /* 0x00000020021e7810 */ /* 0x040fe40007ffe0ff */
[C---:B------:R-:W-:Y:S02]  /*0630*/  IADD3 R29, R2.reuse, 0x28, RZ ;  /* 0x00000028021d7810 */ /* 0x040fe40007ffe0ff */
[----:B------:R-:W-:Y:S02]  /*0640*/  IADD3 R28, R2, 0x30, RZ ;  /* 0x00000030021c7810 */ /* 0x000fe40007ffe0ff */
[----:B-1----:R-:W-:Y:S02]  /*0650*/  IADD3 R3, R18, 0xc0, RZ ;  /* 0x000000c012037810 */ /* 0x002fe40007ffe0ff */
[----:B------:R-:W-:Y:S02]  /*0660*/  IADD3 R27, R2, 0x38, RZ ;  /* 0x00000038021b7810 */ /* 0x000fe40007ffe0ff */
[----:B--2---:R-:W-:-:S02]  /*0670*/  SHF.R.S32.HI R5, RZ, 0x1f, R5 ;  /* 0x0000001fff057819 */ /* 0x004fc40000011405 */
[C---:B------:R-:W-:Y:S02]  /*0680*/  IADD3 R26, R2.reuse, 0x40, RZ ;  /* 0x00000040021a7810 */ /* 0x040fe40007ffe0ff */
[----:B---3--:R-:W-:Y:S01]  /*0690*/  SHF.R.S32.HI R4, RZ, 0x1f, R4 ;  /* 0x0000001fff047819 */ /* 0x008fe20000011404 */
        /* <DEDUP_REMOVED lines=17> */
[----:B-1----:R-:W-:Y:S02]  /*07b0*/  SHF.R.S32.HI R3, RZ, 0x1f, R3 ;  /* 0x0000001fff037819 */ /* 0x002fe40000011403 */
[C---:B------:R-:W-:Y:S02]  /*07c0*/  IADD3 R9, R2.reuse, 0xc0, RZ ;  /* 0x000000c002097810 */ /* 0x040fe40007ffe0ff */
[C---:B------:R-:W-:Y:S01]  /*07d0*/  IADD3 R8, R2.reuse, 0xc8, RZ ;  /* 0x000000c802087810 */ /* 0x040fe20007ffe0ff */
[----:B------:R1:W-:Y:S01]  /*07e0*/  STL [R1+0x100], R3 ;  /* 0x0001000301007387 */ /* 0x0003e20000100800 */
[----:B------:R-:W-:-:S02]  /*07f0*/  IADD3 R7, R2, 0xd0, RZ ;  /* 0x000000d002077810 */ /* 0x000fc40007ffe0ff */
[C---:B------:R-:W-:Y:S02]  /*0800*/  IADD3 R6, R2.reuse, 0xd8, RZ ;  /* 0x000000d802067810 */ /* 0x040fe40007ffe0ff */
[C---:B------:R-:W-:Y:S02]  /*0810*/  IADD3 R5, R2.reuse, 0xe0, RZ ;  /* 0x000000e002057810 */ /* 0x040fe40007ffe0ff */
[----:B--2---:R-:W-:Y:S02]  /*0820*/  IADD3 R4, R2, 0xe8, RZ ;  /* 0x000000e802047810 */ /* 0x004fe40007ffe0ff */
[----:B------:R-:W-:Y:S02]  /*0830*/  SEL R220, R220, 0xffffffc0, !P2 ;  /* 0xffffffc0dcdc7807 */ /* 0x000fe40005000000 */
[----:B------:R-:W-:-:S03]  /*0840*/  LEA R135, R135, 0xc100, 0x1 ;  /* 0x0000c10087877811 */ /* 0x000fc600078e08ff */
[----:B------:R-:W-:Y:S02]  /*0850*/  IMAD.IADD R225, R222, 0x1, R220 ;  /* 0x00000001dee17824 */ /* 0x000fe400078e02dc */
[C---:B------:R-:W-:Y:S02]  /*0860*/  IMAD.IADD R221, R220.reuse, 0x1, R218 ;  /* 0x00000001dcdd7824 */ /* 0x040fe400078e02da */
[----:B------:R-:W-:Y:S02]  /*0870*/  IMAD.IADD R224, R223, 0x1, R220 ;  /* 0x00000001dfe07824 */ /* 0x000fe400078e02dc */
[----:B------:R-:W-:Y:S02]  /*0880*/  IMAD.IADD R220, R220, 0x1, R219 ;  /* 0x00000001dcdc7824 */ /* 0x000fe400078e02db */
[----:B-1----:R-:W-:Y:S01]  /*0890*/  IMAD R3, R13, 0x8, R16 ;  /* 0x000000080d037824 */ /* 0x002fe200078e0210 */
[----:B------:R-:W-:Y:S02]  /*08a0*/  IADD3 R16, R2, 0x90, RZ ;  /* 0x0000009002107810 */ /* 0x000fe40007ffe0ff */
[----:B------:R-:W-:-:S02]  /*08b0*/  SHF.R.S32.HI R13, RZ, 0x1f, R33 ;  /* 0x0000001fff0d7819 */ /* 0x000fc40000011421 */
[----:B------:R1:W-:Y:S04]  /*08c0*/  STL [R1+0x18c], R3 ;  /* 0x00018c0301007387 */ /* 0x0003e80000100800 */
[----:B------:R2:W-:Y:S04]  /*08d0*/  STL [R1+0x68], R2 ;  /* 0x0000680201007387 */ /* 0x0005e80000100800 */
[----:B------:R-:W-:Y:S04]  /*08e0*/  STL [R1+0xfc], R33 ;  /* 0x0000fc2101007387 */ /* 0x000fe80000100800 */
[----:B------:R3:W-:Y:S04]  /*08f0*/  STL [R1+0xf8], R32 ;  /* 0x0000f82001007387 */ /* 0x0007e80000100800 */
[----:B------:R-:W-:Y:S04]  /*0900*/  STL [R1+0xf4], R31 ;  /* 0x0000f41f01007387 */ /* 0x000fe80000100800 */
[----:B------:R4:W-:Y:S04]  /*0910*/  STL [R1+0xf0], R30 ;  /* 0x0000f01e01007387 */ /* 0x0009e80000100800 */
[----:B------:R-:W-:Y:S01]  /*0920*/  STL [R1+0xec], R29 ;  /* 0x0000ec1d01007387 */ /* 0x000fe20000100800 */
[----:B-1----:R-:W-:-:S03]  /*0930*/  IADD3 R3, R2, 0xf0, RZ ;  /* 0x000000f002037810 */ /* 0x002fc60007ffe0ff */
[----:B------:R1:W-:Y:S01]  /*0940*/  STL [R1+0xe8], R28 ;  /* 0x0000e81c01007387 */ /* 0x0003e20000100800 */
[----:B--2---:R-:W-:-:S03]  /*0950*/  IADD3 R2, R2, 0xf8, RZ ;  /* 0x000000f802027810 */ /* 0x004fc60007ffe0ff */
[----:B------:R2:W-:Y:S01]  /*0960*/  STL [R1+0xe4], R27 ;  /* 0x0000e41b01007387 */ /* 0x0005e20000100800 */
[----:B------:R-:W-:-:S03]  /*0970*/  SHF.R.S32.HI R0, RZ, 0x1f, R2 ;  /* 0x0000001fff007819 */ /* 0x000fc60000011402 */
[----:B------:R-:W-:Y:S01]  /*0980*/  STL [R1+0xe0], R26 ;  /* 0x0000e01a01007387 */ /* 0x000fe20000100800 */
[----:B---3--:R-:W-:-:S03]  /*0990*/  SHF.R.S32.HI R32, RZ, 0x1f, R32 ;  /* 0x0000001fff207819 */ /* 0x008fc60000011420 */
[----:B------:R3:W-:Y:S04]  /*09a0*/  STL [R1+0xdc], R25 ;  /* 0x0000dc1901007387 */ /* 0x0007e80000100800 */
[----:B------:R5:W-:Y:S01]  /*09b0*/  STL [R1+0xd8], R24 ;  /* 0x0000d81801007387 */ /* 0x000be20000100800 */
[----:B----4-:R-:W-:-:S03]  /*09c0*/  SHF.R.S32.HI R30, RZ, 0x1f, R30 ;  /* 0x0000001fff1e7819 */ /* 0x010fc6000001141e */
        /* <DEDUP_REMOVED lines=9> */
[----:B-----5:R-:W-:-:S03]  /*0a60*/  SHF.R.S32.HI R24, RZ, 0x1f, R24 ;  /* 0x0000001fff187819 */ /* 0x020fc60000011418 */
[----:B------:R-:W-:Y:S04]  /*0a70*/  STL [R1+0xbc], R17 ;  /* 0x0000bc1101007387 */ /* 0x000fe80000100800 */
[----:B------:R5:W-:Y:S01]  /*0a80*/  STL [R1+0xb8], R16 ;  /* 0x0000b81001007387 */ /* 0x000be20000100800 */
[----:B----4-:R-:W-:-:S03]  /*0a90*/  SHF.R.S32.HI R22, RZ, 0x1f, R22 ;  /* 0x0000001fff167819 */ /* 0x010fc60000011416 */
[----:B------:R4:W-:Y:S01]  /*0aa0*/  STL [R1+0xb4], R15 ;  /* 0x0000b40f01007387 */ /* 0x0009e20000100800 */
[----:B-1----:R-:W-:-:S03]  /*0ab0*/  SHF.R.S32.HI R21, RZ, 0x1f, R21 ;  /* 0x0000001fff157819 */ /* 0x002fc60000011415 */
[----:B------:R-:W-:Y:S04]  /*0ac0*/  STL [R1+0xb0], R14 ;  /* 0x0000b00e01007387 */ /* 0x000fe80000100800 */
[----:B------:R1:W-:Y:S01]  /*0ad0*/  STL [R1+0xac], R12 ;  /* 0x0000ac0c01007387 */ /* 0x0003e20000100800 */
[----:B--2---:R-:W-:-:S03]  /*0ae0*/  SHF.R.S32.HI R19, RZ, 0x1f, R19 ;  /* 0x0000001fff137819 */ /* 0x004fc60000011413 */
[----:B------:R2:W-:Y:S01]  /*0af0*/  STL [R1+0xa8], R11 ;  /* 0x0000a80b01007387 */ /* 0x0005e20000100800 */
[----:B---3--:R-:W-:-:S03]  /*0b00*/  SHF.R.S32.HI R18, RZ, 0x1f, R18 ;  /* 0x0000001fff127819 */ /* 0x008fc60000011412 */
[----:B------:R3:W-:Y:S04]  /*0b10*/  STL [R1+0xa4], R10 ;  /* 0x0000a40a01007387 */ /* 0x0007e80000100800 */
[----:B------:R3:W-:Y:S01]  /*0b20*/  STL [R1+0xa0], R9 ;  /* 0x0000a00901007387 */ /* 0x0007e20000100800 */
[----:B-----5:R-:W-:-:S03]  /*0b30*/  SHF.R.S32.HI R16, RZ, 0x1f, R16 ;  /* 0x0000001fff107819 */ /* 0x020fc60000011410 */
[----:B------:R5:W-:Y:S01]  /*0b40*/  STL [R1+0x9c], R8 ;  /* 0x00009c0801007387 */ /* 0x000be20000100800 */
[----:B----4-:R-:W-:-:S03]  /*0b50*/  SHF.R.S32.HI R15, RZ, 0x1f, R15 ;  /* 0x0000001fff0f7819 */ /* 0x010fc6000001140f */
[----:B------:R4:W-:Y:S04]  /*0b60*/  STL [R1+0x98], R7 ;  /* 0x0000980701007387 */ /* 0x0009e80000100800 */
[----:B------:R4:W-:Y:S01]  /*0b70*/  STL [R1+0x94], R6 ;  /* 0x0000940601007387 */ /* 0x0009e20000100800 */
[----:B-1----:R-:W-:-:S03]  /*0b80*/  SHF.R.S32.HI R12, RZ, 0x1f, R12 ;  /* 0x0000001fff0c7819 */ /* 0x002fc6000001140c */
[----:B------:R1:W-:Y:S01]  /*0b90*/  STL [R1+0x90], R5 ;  /* 0x0000900501007387 */ /* 0x0003e20000100800 */
[----:B--2---:R-:W-:-:S03]  /*0ba0*/  SHF.R.S32.HI R11, RZ, 0x1f, R11 ;  /* 0x0000001fff0b7819 */ /* 0x004fc6000001140b */
[----:B------:R2:W-:Y:S01]  /*0bb0*/  STL [R1+0x8c], R4 ;  /* 0x00008c0401007387 */ /* 0x0005e20000100800 */
[----:B---3--:R-:W-:-:S03]  /*0bc0*/  SHF.R.S32.HI R10, RZ, 0x1f, R10 ;  /* 0x0000001fff0a7819 */ /* 0x008fc6000001140a */
[----:B------:R3:W-:Y:S01]  /*0bd0*/  STL [R1+0x188], R13 ;  /* 0x0001880d01007387 */ /* 0x0007e20000100800 */
[----:B------:R-:W-:-:S03]  /*0be0*/  SHF.R.S32.HI R9, RZ, 0x1f, R9 ;  /* 0x0000001fff097819 */ /* 0x000fc60000011409 */
[----:B------:R3:W-:Y:S01]  /*0bf0*/  STL [R1+0x88], R3 ;  /* 0x0000880301007387 */ /* 0x0007e20000100800 */
[----:B-----5:R-:W-:-:S03]  /*0c00*/  SHF.R.S32.HI R8, RZ, 0x1f, R8 ;  /* 0x0000001fff087819 */ /* 0x020fc60000011408 */
[----:B------:R-:W-:Y:S01]  /*0c10*/  STL [R1+0x184], R32 ;  /* 0x0001842001007387 */ /* 0x000fe20000100800 */
[----:B----4-:R-:W-:-:S03]  /*0c20*/  SHF.R.S32.HI R7, RZ, 0x1f, R7 ;  /* 0x0000001fff077819 */ /* 0x010fc60000011407 */
[----:B------:R-:W-:Y:S01]  /*0c30*/  STL [R1+0x84], R2 ;  /* 0x0000840201007387 */ /* 0x000fe20000100800 */
[----:B------:R-:W-:Y:S02]  /*0c40*/  SHF.R.S32.HI R6, RZ, 0x1f, R6 ;  /* 0x0000001fff067819 */ /* 0x000fe40000011406 */
[----:B-1----:R-:W-:Y:S02]  /*0c50*/  SHF.R.S32.HI R5, RZ, 0x1f, R5 ;  /* 0x0000001fff057819 */ /* 0x002fe40000011405 */
[----:B--2---:R-:W-:Y:S02]  /*0c60*/  SHF.R.S32.HI R4, RZ, 0x1f, R4 ;  /* 0x0000001fff047819 */ /* 0x004fe40000011404 */
[----:B---3--:R-:W-:Y:S02]  /*0c70*/  SHF.R.S32.HI R13, RZ, 0x1f, R31 ;  /* 0x0000001fff0d7819 */ /* 0x008fe4000001141f */
[----:B------:R-:W-:-:S03]  /*0c80*/  SHF.R.S32.HI R3, RZ, 0x1f, R3 ;  /* 0x0000001fff037819 */ /* 0x000fc60000011403 */
[----:B------:R1:W-:Y:S04]  /*0c90*/  STL [R1+0x180], R13 ;  /* 0x0001800d01007387 */ /* 0x0003e80000100800 */
        /* <DEDUP_REMOVED lines=21> */
[----:B-1----:R-:W-:-:S05]  /*0df0*/  SHF.R.S32.HI R13, RZ, 0x1f, R14 ;  /* 0x0000001fff0d7819 */ /* 0x002fca000001140e */
[----:B------:R2:W-:Y:S04]  /*0e00*/  STL [R1+0x13c], R13 ;  /* 0x00013c0d01007387 */ /* 0x0005e80000100800 */
        /* <DEDUP_REMOVED lines=10> */
[----:B------:R2:W-:Y:S02]  /*0eb0*/  STL [R1+0x110], R0 ;  /* 0x0001100001007387 */ /* 0x0005e40000100800 */
.L_x_2731:
        /* <DEDUP_REMOVED lines=19> */
.L_x_2675:
[----:B------:R-:W-:-:S04]  /*0ff0*/  MOV R0, c[0x0][0x554] ;  /* 0x0001550000007a02 */ /* 0x000fc80000000f00 */
[----:B------:R-:W-:Y:S02]  /*1000*/  ISETP.NE.AND P0, PT, R0, 0x1, PT ;  /* 0x000000010000780c */ /* 0x000fe40003f05270 */
[----:B------:R-:W-:-:S11]  /*1010*/  MOV R0, R2 ;  /* 0x0000000200007202 */ /* 0x000fd60000000f00 */
[----:B------:R-:W-:-:S05]  /*1020*/  @P0 IMAD.HI.U32 R4, R2, c[0x0][0x558], RZ ;  /* 0x0001560002040a27 */ /* 0x000fca00078e00ff */
[----:B------:R-:W-:-:S05]  /*1030*/  @P0 SHF.R.U32.HI R0, RZ, c[0x0][0x55c], R4 ;  /* 0x00015700ff000a19 */ /* 0x000fca0000011604 */
[----:B------:R-:W-:Y:S02]  /*1040*/  IMAD R4, R0, c[0x0][0x554], RZ ;  /* 0x0001550000047a24 */ /* 0x000fe400078e02ff */
.L_x_2676:
[----:B------:R-:W-:Y:S05]  /*1050*/  BSYNC B0 ;  /* 0x0000000000007941 */ /* 0x000fea0003800000 */
.L_x_2674:
[----:B------:R-:W-:Y:S01]  /*1060*/  IMAD.MOV.U32 R5, RZ, RZ, c[0x0][0x548] ;  /* 0x00015200ff057624 */ /* 0x000fe200078e00ff */
[----:B------:R-:W-:Y:S01]  /*1070*/  ISETP.NE.U32.AND P0, PT, RZ, c[0x0][0x370], PT ;  /* 0x0000dc00ff007a0c */ /* 0x000fe20003f05070 */
[----:B------:R-:W2:Y:S01]  /*1080*/  LDL.LU R6, [R1+0x78] ;  /* 0x0000780001067983 */ /* 0x000ea20000300800 */
[----:B------:R-:W-:Y:S01]  /*1090*/  IMAD.IADD R4, R2, 0x1, -R4 ;  /* 0x0000000102047824 */ /* 0x000fe200078e0a04 */
[----:B------:R-:W-:Y:S02]  /*10a0*/  MOV R7, RZ ;  /* 0x000000ff00077202 */ /* 0x000fe40000000f00 */
[----:B------:R-:W-:Y:S01]  /*10b0*/  ISETP.NE.AND P1, PT, R5, 0x1, PT ;  /* 0x000000010500780c */ /* 0x000fe20003f25270 */
[----:B------:R-:W-:Y:S01]  /*10c0*/  IMAD R5, R3, c[0x0][0x554], R4 ;  /* 0x0001550003057a24 */ /* 0x000fe200078e0204 */
[----:B------:R-:W-:-:S03]  /*10d0*/  ISETP.NE.AND.EX P0, PT, RZ, c[0x0][0x374], PT, P0 ;  /* 0x0000dd00ff007a0c */ /* 0x000fc60003f05300 */
[----:B------:R-:W-:-:S08]  /*10e0*/  IMAD.MOV.U32 R11, RZ, RZ, R5 ;  /* 0x000000ffff0b7224 */ /* 0x000fd000078e0005 */
[----:B------:R-:W-:-:S04]  /*10f0*/  @P1 IMAD.HI.U32 R2, R5, c[0x0][0x54c], RZ ;  /* 0x0001530005021a27 */ /* 0x000fc800078e00ff */
[----:B------:R-:W-:Y:S01]  /*1100*/  @P0 IMAD.MOV.U32 R3, RZ, RZ, 0x4 ;  /* 0x00000004ff030424 */ /* 0x000fe200078e00ff */
[----:B------:R-:W-:-:S05]  /*1110*/  @P1 SHF.R.U32.HI R11, RZ, c[0x0][0x550], R2 ;  /* 0x00015400ff0b1a19 */ /* 0x000fca0000011602 */
[----:B------:R-:W-:Y:S01]  /*1120*/  @P0 IMAD.WIDE R2, R11, R3, c[0x0][0x370] ;  /* 0x0000dc000b020625 */ /* 0x000fe200078e0203 */
[----:B------:R-:W-:Y:S04]  /*1130*/  STL [R1+0x6c], R11 ;  /* 0x00006c0b01007387 */ /* 0x000fe80000100800 */
[----:B------:R1:W3:Y:S01]  /*1140*/  @P0 LDG.E R7, [R2.64] ;  /* 0x0000000602070981 */ /* 0x0002e2000c1e1900 */
[----:B------:R-:W-:Y:S01]  /*1150*/  IMAD.MOV.U32 R12, RZ, RZ, R0 ;  /* 0x000000ffff0c7224 */ /* 0x000fe200078e0000 */
[----:B------:R-:W-:Y:S01]  /*1160*/  BSSY B0, `(.L_x_2677) ;  /* 0x0000047000007945 */ /* 0x000fe20003800000 */
[----:B------:R-:W-:-:S05]  /*1170*/  IMAD.MOV.U32 R4, RZ, RZ, c[0x0][0x2c4] ;  /* 0x0000b100ff047624 */ /* 0x000fca00078e00ff */
[----:B------:R-:W-:Y:S01]  /*1180*/  ISETP.NE.AND P3, PT, R4, 0x1, PT ;  /* 0x000000010400780c */ /* 0x000fe20003f65270 */
[----:B------:R-:W-:-:S05]  /*1190*/  IMAD.MOV.U32 R4, RZ, RZ, c[0x0][0x168] ;  /* 0x00005a00ff047624 */ /* 0x000fca00078e00ff */
[----:B------:R-:W-:Y:S01]  /*11a0*/  IADD3 R4, -R4, 0x60, RZ ;  /* 0x0000006004047810 */ /* 0x000fe20007ffe1ff */
[----:B-1----:R-:W-:-:S05]  /*11b0*/  IMAD.MOV.U32 R2, RZ, RZ, c[0x0][0x53c] ;  /* 0x00014f00ff027624 */ /* 0x002fca00078e00ff */
        /* <DEDUP_REMOVED lines=8> */
[----:B------:R-:W-:Y:S01]  /*1240*/  STL [R1+0x74], R12 ;  /* 0x0000740c01007387 */ /* 0x000fe20000100800 */
[----:B------:R-:W-:-:S03]  /*1250*/  IMAD R2, R2, c[0x0][0x1d0], R4 ;  /* 0x0000740002027a24 */ /* 0x000fc600078e0204 */
[----:B------:R-:W-:-:S04]  /*1260*/  SHF.L.U32 R17, R0, 0x7, RZ ;  /* 0x0000000700117819 */ /* 0x000fc800000006ff */
[----:B------:R-:W-:Y:S01]  /*1270*/  IADD3 R0, R17, 0x7f, RZ ;  /* 0x0000007f11007810 */ /* 0x000fe20007ffe0ff */
[----:B------:R-:W-:Y:S04]  /*1280*/  STL [R1+0x7c], R17 ;  /* 0x00007c1101007387 */ /* 0x000fe80000100800 */
[----:B------:R-:W-:-:S05]  /*1290*/  @P3 IMAD.HI.U32 R3, R0, c[0x0][0x2c8], RZ ;  /* 0x0000b20000033a27 */ /* 0x000fca00078e00ff */
[----:B------:R-:W-:Y:S02]  /*12a0*/  @P3 SHF.R.U32.HI R0, RZ, c[0x0][0x2cc], R3 ;  /* 0x0000b300ff003a19 */ /* 0x000fe40000011603 */
[----:B------:R-:W-:-:S03]  /*12b0*/  IADD3 R3, R250, 0x5f, RZ ;  /* 0x0000005ffa037810 */ /* 0x000fc60007ffe0ff */
[----:B------:R-:W-:Y:S02]  /*12c0*/  IMAD.IADD R2, R2, 0x1, R0 ;  /* 0x0000000102027824 */ /* 0x000fe400078e0200 */
[----:B------:R-:W-:-:S04]  /*12d0*/  IMAD.HI R0, R3, 0x2aaaaaab, RZ ;  /* 0x2aaaaaab03007827 */ /* 0x000fc800078e02ff */
[----:B------:R-:W-:Y:S01]  /*12e0*/  IMAD.HI R3, R2, 0x2aaaaaab, RZ ;  /* 0x2aaaaaab02037827 */ /* 0x000fe200078e02ff */
[----:B------:R-:W-:-:S04]  /*12f0*/  SHF.R.U32.HI R2, RZ, 0x1f, R0 ;  /* 0x0000001fff027819 */ /* 0x000fc80000011600 */
[----:B------:R-:W-:Y:S02]  /*1300*/  SHF.R.U32.HI R4, RZ, 0x1f, R3 ;  /* 0x0000001fff047819 */ /* 0x000fe40000011603 */
[----:B------:R-:W-:Y:S02]  /*1310*/  LEA.HI.SX32 R0, R0, R2, 0x1c ;  /* 0x0000000200007211 */ /* 0x000fe400078fe2ff */
[----:B------:R-:W-:Y:S02]  /*1320*/  LEA.HI.SX32 R2, R3, R4, 0x1c ;  /* 0x0000000403027211 */ /* 0x000fe400078fe2ff */
[----:B--2---:R-:W-:-:S04]  /*1330*/  LOP3.LUT R6, R6, 0xfffffffd, RZ, 0xc0, !PT ;  /* 0xfffffffd06067812 */ /* 0x004fc800078ec0ff */
[----:B------:R-:W-:-:S05]  /*1340*/  @P3 LOP3.LUT R6, R6, 0x2, RZ, 0xfc, !PT ;  /* 0x0000000206063812 */ /* 0x000fca00078efcff */
[----:B------:R-:W-:Y:S04]  /*1350*/  STL [R1+0x78], R6 ;  /* 0x0000780601007387 */ /* 0x000fe80000100800 */
[----:B---3--:R1:W-:Y:S02]  /*1360*/  STL [R1+0x3c], R7 ;  /* 0x00003c0701007387 */ /* 0x0083e40000100800 */
[----:B-1----:R-:W-:Y:S01]  /*1370*/  IMNMX R7, R0, R2, PT ;  /* 0x0000000200077217 */ /* 0x002fe20003800200 */
[----:B------:R-:W-:Y:S01]  /*1380*/  IMAD.MOV.U32 R2, RZ, RZ, RZ ;  /* 0x000000ffff027224 */ /* 0x000fe200078e00ff */
[----:B------:R-:W-:Y:S02]  /*1390*/  IADD3 R0, -R11, RZ, RZ ;  /* 0x000000ff0b007210 */ /* 0x000fe40007ffe1ff */
[----:B------:R-:W-:-:S03]  /*13a0*/  ISETP.GE.AND P0, PT, R7, 0x1, PT ;  /* 0x000000010700780c */ /* 0x000fc60003f06270 */
[----:B------:R-:W-:-:S05]  /*13b0*/  IMAD R16, R0, c[0x0][0x548], R5 ;  /* 0x0001520000107a24 */ /* 0x000fca00078e0205 */
[----:B------:R1:W-:Y:S05]  /*13c0*/  STL [R1+0x70], R16 ;  /* 0x0000701001007387 */ /* 0x0003ea0000100800 */
        /* <DEDUP_REMOVED lines=32> */
.L_x_2678:
[----:B------:R-:W-:Y:S05]  /*15d0*/  BSYNC B0 ;  /* 0x0000000000007941 */ /* 0x000fea0003800000 */
.L_x_2677:
[----:B------:R-:W-:Y:S01]  /*15e0*/  LOP3.LUT R0, R12, 0xffff, RZ, 0xc0, !PT ;  /* 0x0000ffff0c007812 */ /* 0x000fe200078ec0ff */
[----:B------:R-:W-:Y:S01]  /*15f0*/  CS2R R128, SRZ ;  /* 0x0000000000807805 */ /* 0x000fe2000001ff00 */
[----:B------:R-:W-:Y:S01]  /*1600*/  CS2R R12, SRZ ;  /* 0x00000000000c7805 */ /* 0x000fe2000001ff00 */
        /* <DEDUP_REMOVED lines=70> */
[----:B--2---:R-:W2:Y:S01]  /*1a70*/  S2R R3, SR_TID.X ;  /* 0x0000000000037919 */ /* 0x004ea20000002100 */
[----:B------:R-:W-:-:S03]  /*1a80*/  ISETP.NE.U32.AND P0, PT, RZ, c[0x0][0x340], PT ;  /* 0x0000d000ff007a0c */ /* 0x000fc60003f05070 */
[----:B------:R-:W3:Y:S01]  /*1a90*/  LDL R12, [R1+0xc] ;  /* 0x00000c00010c7983 */ /* 0x000ee20000100800 */
[----:B------:R-:W-:-:S03]  /*1aa0*/  ISETP.NE.AND.EX P0, PT, RZ, c[0x0][0x344], PT, P0 ;  /* 0x0000d100ff007a0c */ /* 0x000fc60003f05300 */
[----:B------:R-:W4:Y:S04]  /*1ab0*/  LDL R10, [R1+0x28] ;  /* 0x00002800010a7983 */ /* 0x000f280000100800 */
[----:B------:R-:W4:Y:S04]  /*1ac0*/  LDL R9, [R1+0x24] ;  /* 0x0000240001097983 */ /* 0x000f280000100800 */
[----:B------:R-:W4:Y:S02]  /*1ad0*/  LDL R8, [R1+0x20] ;  /* 0x0000200001087983 */ /* 0x000f240000100800 */
[----:B------:R-:W-:Y:S01]  /*1ae0*/  @P0 IMAD.MOV.U32 R2, RZ, RZ, 0x4 ;  /* 0x00000004ff020424 */ /* 0x000fe200078e00ff */
[----:B--2---:R-:W-:-:S02]  /*1af0*/  SHF.R.S32.HI R4, RZ, 0x1f, R3 ;  /* 0x0000001fff047819 */ /* 0x004fc40000011403 */
[----:B------:R-:W-:Y:S02]  /*1b00*/  SHF.R.S32.HI R5, RZ, 0x1f, R3 ;  /* 0x0000001fff057819 */ /* 0x000fe40000011403 */
[-C--:B------:R-:W-:Y:S02]  /*1b10*/  LEA.HI R4, R4, R3.reuse, RZ, 0x3 ;  /* 0x0000000304047211 */ /* 0x080fe400078f18ff */
[----:B------:R-:W-:Y:S02]  /*1b20*/  LEA.HI R5, R5, R3, RZ, 0x3 ;  /* 0x0000000305057211 */ /* 0x000fe400078f18ff */
[----:B------:R-:W-:Y:S02]  /*1b30*/  LOP3.LUT R4, R4, 0xfffffff8, RZ, 0xc0, !PT ;  /* 0xfffffff804047812 */ /* 0x000fe400078ec0ff */
[----:B------:R-:W-:-:S03]  /*1b40*/  SHF.R.S32.HI R5, RZ, 0x3, R5 ;  /* 0x00000003ff057819 */ /* 0x000fc60000011405 */
[----:B------:R-:W-:Y:S02]  /*1b50*/  IMAD.IADD R4, R3, 0x1, -R4 ;  /* 0x0000000103047824 */ /* 0x000fe400078e0a04 */
[----:B------:R-:W-:-:S05]  /*1b60*/  @P0 IMAD.WIDE R2, R11, R2, c[0x0][0x340] ;  /* 0x0000d0000b020625 */ /* 0x000fca00078e0202 */
[----:B------:R2:W5:Y:S01]  /*1b70*/  @P0 LDG.E R14, [R2.64] ;  /* 0x00000006020e0981 */ /* 0x000562000c1e1900 */
[----:B------:R-:W-:Y:S02]  /*1b80*/  SHF.R.S32.HI R15, RZ, 0x1f, R16 ;  /* 0x0000001fff0f7819 */ /* 0x000fe40000011410 */
[----:B------:R-:W-:-:S03]  /*1b90*/  LEA R4, R4, R5, 0x5 ;  /* 0x0000000504047211 */ /* 0x000fc600078e28ff */
[----:B------:R-:W-:Y:S02]  /*1ba0*/  IMAD R0, R15, c[0x0][0x1b8], RZ ;  /* 0x00006e000f007a24 */ /* 0x000fe400078e02ff */
[----:B------:R-:W-:Y:S01]  /*1bb0*/  IMAD.IADD R4, R17, 0x1, R4 ;  /* 0x0000000111047824 */ /* 0x000fe200078e0204 */
[----:B------:R-:W-:Y:S01]  /*1bc0*/  SHF.R.S32.HI R6, RZ, 0x1f, R11 ;  /* 0x0000001fff067819 */ /* 0x000fe2000001140b */
[----:B------:R-:W-:Y:S02]  /*1bd0*/  IMAD R5, R16, c[0x0][0x1bc], R0 ;  /* 0x00006f0010057a24 */ /* 0x000fe400078e0200 */
[----:B------:R-:W-:-:S04]  /*1be0*/  @P3 IMAD.HI.U32 R7, R4, c[0x0][0x2c8], RZ ;  /* 0x0000b20004073a27 */ /* 0x000fc800078e00ff */
[----:B------:R-:W-:Y:S01]  /*1bf0*/  IMAD.MOV.U32 R0, RZ, RZ, R4 ;  /* 0x000000ffff007224 */ /* 0x000fe200078e0004 */
[----:B------:R-:W-:Y:S01]  /*1c00*/  @P3 SHF.R.U32.HI R0, RZ, c[0x0][0x2cc], R7 ;  /* 0x0000b300ff003a19 */ /* 0x000fe20000011607 */
[----:B--2---:R-:W-:-:S05]  /*1c10*/  IMAD.WIDE.U32 R2, R16, c[0x0][0x1b8], RZ ;  /* 0x00006e0010027a25 */ /* 0x004fca00078e00ff */
[----:B------:R-:W-:Y:S01]  /*1c20*/  IADD3 R3, R3, R5, RZ ;  /* 0x0000000503037210 */ /* 0x000fe20007ffe0ff */
[----:B------:R-:W-:Y:S01]  /*1c30*/  IMAD R5, R6, c[0x0][0x1c0], RZ ;  /* 0x0000700006057a24 */ /* 0x000fe200078e02ff */
[----:B------:R-:W-:-:S03]  /*1c40*/  SHF.R.S32.HI R7, RZ, 0x1f, R0 ;  /* 0x0000001fff077819 */ /* 0x000fc60000011400 */
[C---:B------:R-:W-:Y:S02]  /*1c50*/  IMAD R6, R11.reuse, c[0x0][0x1c4], R5 ;  /* 0x000071000b067a24 */ /* 0x040fe400078e0205 */
[----:B------:R-:W-:Y:S02]  /*1c60*/  IMAD.MOV R5, RZ, RZ, -R0 ;  /* 0x000000ffff057224 */ /* 0x000fe400078e0a00 */
[----:B------:R-:W-:-:S04]  /*1c70*/  IMAD.WIDE.U32 R2, R11, c[0x0][0x1c0], R2 ;  /* 0x000070000b027a25 */ /* 0x000fc800078e0002 */
[----:B------:R-:W-:Y:S02]  /*1c80*/  IMAD R4, R5, c[0x0][0x2c4], R4 ;  /* 0x0000b10005047a24 */ /* 0x000fe400078e0204 */
[----:B------:R-:W-:Y:S02]  /*1c90*/  IMAD.IADD R3, R3, 0x1, R6 ;  /* 0x0000000103037824 */ /* 0x000fe400078e0206 */
        /* <DEDUP_REMOVED lines=9> */
[----:B------:R-:W-:Y:S02]  /*1d30*/  LEA R13, P1, R2, c[0x0][0x160], 0x1 ;  /* 0x00005800020d7a11 */ /* 0x000fe400078208ff */
[----:B------:R-:W-:Y:S02]  /*1d40*/  IADD3 R136, R252, -0x1, RZ ;  /* 0xfffffffffc887810 */ /* 0x000fe40007ffe0ff */
[----:B------:R-:W-:Y:S02]  /*1d50*/  LEA.HI.X R5, R2, c[0x0][0x164], R0, 0x1, P1 ;  /* 0x0000590002057a11 */ /* 0x000fe400008f0c00 */
[----:B---3--:R-:W-:Y:S02]  /*1d60*/  ISETP.GE.AND P6, PT, R12, c[0x0][0x198], PT ;  /* 0x000066000c007a0c */ /* 0x008fe40003fc6270 */
[----:B----4-:R-:W-:Y:S02]  /*1d70*/  ISETP.GE.AND P5, PT, R10, c[0x0][0x198], PT ;  /* 0x000066000a007a0c */ /* 0x010fe40003fa6270 */
[----:B------:R-:W-:-:S02]  /*1d80*/  ISETP.GE.AND P4, PT, R9, c[0x0][0x198], PT ;  /* 0x0000660009007a0c */ /* 0x000fc40003f86270 */
[----:B------:R-:W-:Y:S02]  /*1d90*/  ISETP.GE.AND P3, PT, R8, c[0x0][0x198], PT ;  /* 0x0000660008007a0c */ /* 0x000fe40003f66270 */
[----:B------:R-:W-:Y:S01]  /*1da0*/  @!P0 MOV R14, R11 ;  /* 0x0000000b000e8202 */ /* 0x000fe20000000f00 */
[----:B------:R-:W-:Y:S08]  /*1db0*/  BRA.DIV ~URZ, `(.L_x_2680) ;  /* 0x00013c927f007947 */ /* 0x000ff0000b800000 */
[----:B------:R2:W3:Y:S02]  /*1dc0*/  SHFL.IDX PT, R4, R5, RZ, 0x181f ;  /* 0x00181fff05047589 */ /* 0x0004e400000e0000 */
.L_x_2732:
[----:B------:R-:W-:Y:S05]  /*1dd0*/  BRA.DIV ~URZ, `(.L_x_2681) ;  /* 0x00013ce27f007947 */ /* 0x000fea000b800000 */
[----:B------:R4:W1:Y:S02]  /*1de0*/  SHFL.IDX PT, R0, R13, RZ, 0x181f ;  /* 0x00181fff0d007589 */ /* 0x00086400000e0000 */
.L_x_2733:
[----:B--2---:R-:W2:Y:S04]  /*1df0*/  LDL R3, [R1+0x7c] ;  /* 0x00007c0001037983 */ /* 0x004ea80000100800 */
[----:B------:R-:W4:Y:S01]  /*1e00*/  S2R R6, SR_TID.X ;  /* 0x0000000000067919 */ /* 0x000f220000002100 */
[----:B-1----:R-:W-:-:S04]  /*1e10*/  IMAD.MOV.U32 R16, RZ, RZ, c[0x0][0x2c4] ;  /* 0x0000b100ff107624 */ /* 0x002fc800078e00ff */
[----:B------:R-:W-:Y:S01]  /*1e20*/  IMAD R16, R16, c[0x0][0x168], RZ ;  /* 0x00005a0010107a24 */ /* 0x000fe200078e02ff */
[----:B----4-:R-:W-:-:S04]  /*1e30*/  SHF.R.S32.HI R2, RZ, 0x1f, R6 ;  /* 0x0000001fff027819 */ /* 0x010fc80000011406 */
[----:B------:R-:W-:-:S04]  /*1e40*/  LEA.HI R2, R2, R6, RZ, 0x3 ;  /* 0x0000000602027211 */ /* 0x000fc800078f18ff */
[----:B------:R-:W-:Y:S01]  /*1e50*/  SHF.R.S32.HI R2, RZ, 0x3, R2 ;  /* 0x00000003ff027819 */ /* 0x000fe20000011402 */
[----:B------:R-:W-:Y:S04]  /*1e60*/  BSSY B0, `(.L_x_2682) ;  /* 0x000001b000007945 */ /* 0x000fe80003800000 */
[----:B--2---:R-:W-:-:S05]  /*1e70*/  IMAD.IADD R12, R2, 0x1, R3 ;  /* 0x00000001020c7824 */ /* 0x004fca00078e0203 */
[----:B------:R-:W-:-:S13]  /*1e80*/  ISETP.GE.AND P0, PT, R12, R16, PT ;  /* 0x000000100c00720c */ /* 0x000fda0003f06270 */
[----:B------:R-:W-:Y:S05]  /*1e90*/  @P0 BRA `(.L_x_2683) ;  /* 0x0000017000000947 */ /* 0x000fea0003800000 */
        /* <DEDUP_REMOVED lines=8> */
[----:B--2---:R-:W-:-:S02]  /*1f20*/  LEA R10, P0, R6, R0, 0x1 ;  /* 0x00000000060a7211 */ /* 0x004fc400078008ff */
[----:B----4-:R-:W-:Y:S02]  /*1f30*/  LEA R8, P2, R2, R0, 0x1 ;  /* 0x0000000002087211 */ /* 0x010fe400078408ff */
[-C--:B---3--:R-:W-:Y:S02]  /*1f40*/  LEA.HI.X R11, R6, R4.reuse, R7, 0x1, P0 ;  /* 0x00000004060b7211 */ /* 0x088fe400000f0c07 */
[----:B------:R-:W-:-:S03]  /*1f50*/  LEA.HI.X R9, R2, R4, R3, 0x1, P2 ;  /* 0x0000000402097211 */ /* 0x000fc600010f0c03 */
[----:B------:R-:W-:Y:S01]  /*1f60*/  @!PT LDS RZ, [RZ] ;  /* 0x00000000fffff984 */ /* 0x000fe20000000800 */
[----:B------:R-:W-:Y:S01]  /*1f70*/  @!PT LDS RZ, [RZ] ;  /* 0x00000000fffff984 */ /* 0x000fe20000000800 */
[----:B------:R-:W-:Y:S01]  /*1f80*/  @!PT LDS RZ, [RZ] ;  /* 0x00000000fffff984 */ /* 0x000fe20000000800 */
[----:B------:R1:W-:Y:S01]  /*1f90*/  LDGSTS.E.BYPASS.LTC128B.128 [R251+0x18100], [R10.64], !P6 ;  /* 0x181000000afb7fae */ /* 0x0003e2000f101d46 */
[----:B------:R-:W-:-:S03]  /*1fa0*/  LEA R6, P1, R19, R0, 0x1 ;  /* 0x0000000013067211 */ /* 0x000fc600078208ff */
[----:B------:R1:W-:Y:S01]  /*1fb0*/  LDGSTS.E.BYPASS.LTC128B.128 [R251+0x1c100], [R8.64], !P5 ;  /* 0x1c10000008fb7fae */ /* 0x0003e2000e901d46 */
[----:B------:R-:W-:Y:S02]  /*1fc0*/  LEA R2, P0, R17, R0, 0x1 ;  /* 0x0000000011027211 */ /* 0x000fe400078008ff */
[-C--:B------:R-:W-:Y:S02]  /*1fd0*/  LEA.HI.X R7, R19, R4.reuse, R20, 0x1, P1 ;  /* 0x0000000413077211 */ /* 0x080fe400008f0c14 */
[----:B------:R-:W-:-:S03]  /*1fe0*/  LEA.HI.X R3, R17, R4, R18, 0x1, P0 ;  /* 0x0000000411037211 */ /* 0x000fc600000f0c12 */
[----:B------:R1:W-:Y:S04]  /*1ff0*/  LDGSTS.E.BYPASS.LTC128B.128 [R251+0x20100], [R6.64], !P4 ;  /* 0x2010000006fb7fae */ /* 0x0003e8000e101d46 */
[----:B------:R1:W-:Y:S02]  /*2000*/  LDGSTS.E.BYPASS.LTC128B.128 [R251+0x24100], [R2.64], !P3 ;  /* 0x2410000002fb7fae */ /* 0x0003e4000d901d46 */
.L_x_2683:
[----:B------:R-:W-:Y:S05]  /*2010*/  BSYNC B0 ;  /* 0x0000000000007941 */ /* 0x000fea0003800000 */
.L_x_2682:
[----:B------:R-:W-:Y:S05]  /*2020*/  BRA.DIV ~URZ, `(.L_x_2684) ;  /* 0x00013af27f007947 */ /* 0x000fea000b800000 */
[----:B---3--:R2:W3:Y:S04]  /*2030*/  SHFL.IDX PT, R4, R5, 0x1, 0x181f ;  /* 0x00381f0005047f89 */ /* 0x0084e800000e0000 */
[----:B------:R2:W4:Y:S02]  /*2040*/  SHFL.IDX PT, R0, R13, 0x1, 0x181f ;  /* 0x00381f000d007f89 */ /* 0x00052400000e0000 */
.L_x_2734:
[----:B-1----:R-:W-:Y:S01]  /*2050*/  IADD3 R2, R12, 0x20, RZ ;  /* 0x000000200c027810 */ /* 0x002fe20007ffe0ff */
[----:B------:R-:W-:Y:S03]  /*2060*/  BSSY B0, `(.L_x_2685) ;  /* 0x000001a000007945 */ /* 0x000fe60003800000 */
[----:B------:R-:W-:-:S13]  /*2070*/  ISETP.GE.AND P0, PT, R2, R16, PT ;  /* 0x000000100200720c */ /* 0x000fda0003f06270 */
[----:B------:R-:W-:Y:S05]  /*2080*/  @P0 BRA `(.L_x_2686) ;  /* 0x0000017000000947 */ /* 0x000fea0003800000 */
        /* <DEDUP_REMOVED lines=8> */
[----:B--2---:R-:W-:-:S04]  /*2110*/  LEA R10, P0, R6, R0, 0x1 ;  /* 0x00000000060a7211 */ /* 0x004fc800078008ff */
[----:B----4-:R-:W-:Y:S02]  /*2120*/  LEA.HI.X R11, R6, R4, R7, 0x1, P0 ;  /* 0x00000004060b7211 */ /* 0x010fe400000f0c07 */
[----:B---3--:R-:W-:-:S03]  /*2130*/  LEA R8, P2, R3, R0, 0x1 ;  /* 0x0000000003087211 */ /* 0x008fc600078408ff */
[----:B------:R-:W-:Y:S01]  /*2140*/  @!PT LDS RZ, [RZ] ;  /* 0x00000000fffff984 */ /* 0x000fe20000000800 */
[----:B------:R-:W-:Y:S01]  /*2150*/  @!PT LDS RZ, [RZ] ;  /* 0x00000000fffff984 */ /* 0x000fe20000000800 */
[----:B------:R-:W-:Y:S01]  /*2160*/  @!PT LDS RZ, [RZ] ;  /* 0x00000000fffff984 */ /* 0x000fe20000000800 */
[----:B------:R1:W-:Y:S01]  /*2170*/  LDGSTS.E.BYPASS.LTC128B.128 [R251+0x19100], [R10.64], !P6 ;  /* 0x191000000afb7fae */ /* 0x0003e2000f101d46 */
[-C--:B------:R-:W-:Y:S02]  /*2180*/  LEA R6, P1, R19, R0.reuse, 0x1 ;  /* 0x0000000013067211 */ /* 0x080fe400078208ff */
[----:B------:R-:W-:Y:S02]  /*2190*/  LEA R2, P0, R17, R0, 0x1 ;  /* 0x0000000011027211 */ /* 0x000fe400078008ff */
[-C--:B------:R-:W-:Y:S02]  /*21a0*/  LEA.HI.X R9, R3, R4.reuse, R21, 0x1, P2 ;  /* 0x0000000403097211 */ /* 0x080fe400010f0c15 */
[----:B------:R-:W-:-:S03]  /*21b0*/  LEA.HI.X R7, R19, R4, R20, 0x1, P1 ;  /* 0x0000000413077211 */ /* 0x000fc600008f0c14 */
[----:B------:R1:W-:Y:S01]  /*21c0*/  LDGSTS.E.BYPASS.LTC128B.128 [R251+0x1d100], [R8.64], !P5 ;  /* 0x1d10000008fb7fae */ /* 0x0003e2000e901d46 */
[----:B------:R-:W-:-:S03]  /*21d0*/  LEA.HI.X R3, R17, R4, R18, 0x1, P0 ;  /* 0x0000000411037211 */ /* 0x000fc600000f0c12 */
[----:B------:R1:W-:Y:S04]  /*21e0*/  LDGSTS.E.BYPASS.LTC128B.128 [R251+0x21100], [R6.64], !P4 ;  /* 0x2110000006fb7fae */ /* 0x0003e8000e101d46 */
[----:B------:R1:W-:Y:S02]  /*21f0*/  LDGSTS.E.BYPASS.LTC128B.128 [R251+0x25100], [R2.64], !P3 ;  /* 0x2510000002fb7fae */ /* 0x0003e4000d901d46 */
.L_x_2686:
[----:B------:R-:W-:Y:S05]  /*2200*/  BSYNC B0 ;  /* 0x0000000000007941 */ /* 0x000fea0003800000 */
.L_x_2685:
[----:B------:R-:W-:Y:S05]  /*2210*/  BRA.DIV ~URZ, `(.L_x_2687) ;  /* 0x000139c27f007947 */ /* 0x000fea000b800000 */
[----:B---3--:R3:W1:Y:S02]  /*2220*/  SHFL.IDX PT, R4, R5, 0x2, 0x181f ;  /* 0x00581f0005047f89 */ /* 0x00866400000e0000 */
.L_x_2735:
[----:B------:R-:W-:Y:S05]  /*2230*/  BRA.DIV ~URZ, `(.L_x_2688) ;  /* 0x00013a127f007947 */ /* 0x000fea000b800000 */
[----:B----4-:R4:W2:Y:S02]  /*2240*/  SHFL.IDX PT, R0, R13, 0x2, 0x181f ;  /* 0x00581f000d007f89 */ /* 0x0108a400000e0000 */
.L_x_2736:
[----:B-1----:R-:W-:Y:S01]  /*2250*/  IADD3 R2, R12, 0x40, RZ ;  /* 0x000000400c027810 */ /* 0x002fe20007ffe0ff */
[----:B------:R-:W-:Y:S03]  /*2260*/  BSSY B0, `(.L_x_2689) ;  /* 0x000001a000007945 */ /* 0x000fe60003800000 */
[----:B------:R-:W-:-:S13]  /*2270*/  ISETP.GE.AND P0, PT, R2, R16, PT ;  /* 0x000000100200720c */ /* 0x000fda0003f06270 */
[----:B------:R-:W-:Y:S05]  /*2280*/  @P0 BRA `(.L_x_2690) ;  /* 0x0000017000000947 */ /* 0x000fea0003800000 */
        /* <DEDUP_REMOVED lines=8> */
[----:B---3--:R-:W-:-:S04]  /*2310*/  LEA R10, P0, R6, R0, 0x1 ;  /* 0x00000000060a7211 */ /* 0x008fc800078008ff */
[----:B----4-:R-:W-:Y:S02]  /*2320*/  LEA.HI.X R11, R6, R4, R7, 0x1, P0 ;  /* 0x00000004060b7211 */ /* 0x010fe400000f0c07 */
[----:B--2---:R-:W-:-:S03]  /*2330*/  LEA R8, P2, R3, R0, 0x1 ;  /* 0x0000000003087211 */ /* 0x004fc600078408ff */
        /* <DEDUP_REMOVED lines=12> */
.L_x_2690:
[----:B------:R-:W-:Y:S05]  /*2400*/  BSYNC B0 ;  /* 0x0000000000007941 */ /* 0x000fea0003800000 */
.L_x_2689:
[----:B------:R-:W-:Y:S05]  /*2410*/  BRA.DIV ~URZ, `(.L_x_2691) ;  /* 0x000138927f007947 */ /* 0x000fea000b800000 */
[----:B------:R1:W3:Y:S04]  /*2420*/  SHFL.IDX PT, R4, R5, 0x3, 0x181f ;  /* 0x00781f0005047f89 */ /* 0x0002e800000e0000 */
[----:B--2---:R1:W2:Y:S02]  /*2430*/  SHFL.IDX PT, R0, R13, 0x3, 0x181f ;  /* 0x00781f000d007f89 */ /* 0x0042a400000e0000 */
.L_x_2737:
[----:B----4-:R-:W4:Y:S04]  /*2440*/  LDL R20, [R1+0xc] ;  /* 0x00000c0001147983 */ /* 0x010f280000100800 */
[----:B---3--:R-:W3:Y:S04]  /*2450*/  LDL R21, [R1+0x10c] ;  /* 0x00010c0001157983 */ /* 0x008ee80000100800 */
[----:B--2---:R-:W2:Y:S04]  /*2460*/  LDL R30, [R1+0x28] ;  /* 0x00002800011e7983 */ /* 0x004ea80000100800 */
[----:B------:R-:W2:Y:S04]  /*2470*/  LDL R19, [R1+0x108] ;  /* 0x0001080001137983 */ /* 0x000ea80000100800 */
[----:B------:R-:W2:Y:S04]  /*2480*/  LDL R29, [R1+0x24] ;  /* 0x00002400011d7983 */ /* 0x000ea80000100800 */
[----:B------:R-:W2:Y:S04]  /*2490*/  LDL R18, [R1+0x104] ;  /* 0x0001040001127983 */ /* 0x000ea80000100800 */
[----:B------:R-:W2:Y:S04]  /*24a0*/  LDL R28, [R1+0x20] ;  /* 0x00002000011c7983 */ /* 0x000ea80000100800 */
[----:B------:R-:W2:Y:S01]  /*24b0*/  LDL R17, [R1+0x100] ;  /* 0x0001000001117983 */ /* 0x000ea20000100800 */
[----:B-1----:R-:W-:-:S04]  /*24c0*/  IADD3 R2, R12, 0x60, RZ ;  /* 0x000000600c027810 */ /* 0x002fc80007ffe0ff */
[----:B------:R-:W-:Y:S01]  /*24d0*/  ISETP.GE.AND P0, PT, R2, R16, PT ;  /* 0x000000100200720c */ /* 0x000fe20003f06270 */
[----:B------:R-:W1:Y:S01]  /*24e0*/  S2R R5, SR_TID.X ;  /* 0x0000000000057919 */ /* 0x000e620000002100 */
[----:B-----5:R-:W-:-:S05]  /*24f0*/  IMAD.WIDE.U32 R146, R14, c[0x0][0x2b0], RZ ;  /* 0x0000ac000e927a25 */ /* 0x020fca00078e00ff */
[----:B------:R2:W-:Y:S01]  /*2500*/  STL.64 [R1+0x50], R146 ;  /* 0x0000509201007387 */ /* 0x0005e20000100a00 */
[--C-:B-1----:R-:W-:Y:S02]  /*2510*/  SHF.R.S32.HI R22, RZ, 0x1f, R5.reuse ;  /* 0x0000001fff167819 */ /* 0x102fe40000011405 */
[----:B------:R-:W-:Y:S02]  /*2520*/  SHF.R.S32.HI R24, RZ, 0x1f, R5 ;  /* 0x0000001fff187819 */ /* 0x000fe40000011405 */
[-C--:B------:R-:W-:Y:S02]  /*2530*/  LEA.HI R22, R22, R5.reuse, RZ, 0x3 ;  /* 0x0000000516167211 */ /* 0x080fe400078f18ff */
[----:B------:R-:W-:Y:S02]  /*2540*/  LEA.HI R24, R24, R5, RZ, 0x3 ;  /* 0x0000000518187211 */ /* 0x000fe400078f18ff */
[----:B------:R-:W-:Y:S02]  /*2550*/  LOP3.LUT R22, R22, 0xfffffff8, RZ, 0xc0, !PT ;  /* 0xfffffff816167812 */ /* 0x000fe400078ec0ff */
[----:B------:R-:W-:-:S03]  /*2560*/  SHF.R.S32.HI R24, RZ, 0x3, R24 ;  /* 0x00000003ff187819 */ /* 0x000fc60000011418 */
[----:B------:R-:W-:-:S04]  /*2570*/  IMAD.IADD R22, R5, 0x1, -R22 ;  /* 0x0000000105167824 */ /* 0x000fc800078e0a16 */
[----:B------:R-:W-:Y:S01]  /*2580*/  IMAD R133, R22, 0x20, R24 ;  /* 0x0000002016857824 */ /* 0x000fe200078e0218 */
[----:B----4-:R-:W-:-:S04]  /*2590*/  @!P0 LEA R10, P1, R20, R0, 0x1 ;  /* 0x00000000140a8211 */ /* 0x010fc800078208ff */
[----:B---3--:R-:W-:Y:S02]  /*25a0*/  @!P0 LEA.HI.X R11, R20, R4, R21, 0x1, P1 ;  /* 0x00000004140b8211 */ /* 0x008fe400008f0c15 */
[----:B--2---:R-:W-:-:S03]  /*25b0*/  @!P0 LEA R8, P1, R30, R0, 0x1 ;  /* 0x000000001e088211 */ /* 0x004fc600078208ff */
        /* <DEDUP_REMOVED lines=8> */
[----:B------:R-:W-:-:S03]  /*2640*/  @!P0 LEA R2, P1, R28, R0, 0x1 ;  /* 0x000000001c028211 */ /* 0x000fc600078208ff */
[----:B------:R1:W-:Y:S01]  /*2650*/  @!P0 LDGSTS.E.BYPASS.LTC128B.128 [R251+0x23100], [R6.64], !P4 ;  /* 0x2310000006fb8fae */ /* 0x0003e2000e101d46 */
[----:B------:R-:W-:-:S05]  /*2660*/  SHF.R.S32.HI R0, RZ, 0x1f, R14 ;  /* 0x0000001fff007819 */ /* 0x000fca000001140e */
[----:B------:R-:W-:-:S04]  /*2670*/  IMAD R0, R0, c[0x0][0x2b0], RZ ;  /* 0x0000ac0000007a24 */ /* 0x000fc800078e02ff */
[----:B------:R-:W-:-:S04]  /*2680*/  IMAD R0, R14, c[0x0][0x2b4], R0 ;  /* 0x0000ad000e007a24 */ /* 0x000fc800078e0200 */
[----:B------:R-:W-:-:S05]  /*2690*/  IMAD.IADD R144, R147, 0x1, R0 ;  /* 0x0000000193907824 */ /* 0x000fca00078e0200 */
[----:B------:R1:W-:Y:S01]  /*26a0*/  STL [R1+0x60], R144 ;  /* 0x0000609001007387 */ /* 0x0003e20000100800 */
[----:B------:R-:W-:-:S05]  /*26b0*/  @!P0 LEA.HI.X R3, R28, R4, R17, 0x1, P1 ;  /* 0x000000041c038211 */ /* 0x000fca00008f0c11 */
[----:B------:R1:W-:Y:S04]  /*26c0*/  @!P0 LDGSTS.E.BYPASS.LTC128B.128 [R251+0x27100], [R2.64], !P3 ;  /* 0x2710000002fb8fae */ /* 0x0003e8000d901d46 */
[----:B------:R-:W0:Y:S01]  /*26d0*/  LDGDEPBAR ;  /* 0x00000000000079af */ /* 0x000e220000000000 */
[----:B------:R-:W-:Y:S02]  /*26e0*/  WARPSYNC 0xffffffff ;  /* 0xffffffff00007948 */ /* 0x000fe40003800000 */
[----:B------:R-:W2:Y:S04]  /*26f0*/  LDL.LU R5, [R1+0x78] ;  /* 0x0000780001057983 */ /* 0x000ea80000300800 */
[----:B------:R-:W3:Y:S01]  /*2700*/  LDL R145, [R1+0x3c] ;  /* 0x00003c0001917983 */ /* 0x000ee20000100800 */
[----:B-1----:R-:W-:-:S02]  /*2710*/  IMAD.MOV.U32 R6, RZ, RZ, 0x60 ;  /* 0x00000060ff067424 */ /* 0x002fc400078e00ff */
[----:B------:R-:W-:Y:S01]  /*2720*/  IMAD.MOV.U32 R148, RZ, RZ, c[0x0][0x2b8] ;  /* 0x0000ae00ff947624 */ /* 0x000fe200078e00ff */
[----:B------:R-:W4:Y:S01]  /*2730*/  LDL R16, [R1+0x70] ;  /* 0x0000700001107983 */ /* 0x000f220000100800 */
[----:B------:R-:W-:-:S03]  /*2740*/  IMAD R134, R252, R6, -0x60 ;  /* 0xffffffa0fc867424 */ /* 0x000fc600078e0206 */
[----:B------:R-:W-:Y:S01]  /*2750*/  ISETP.NE.AND P1, PT, R148, 0x1, PT ;  /* 0x000000019400780c */ /* 0x000fe20003f25270 */
[----:B------:R-:W-:-:S05]  /*2760*/  IMAD.IADD R2, R133, 0x1, R134 ;  /* 0x0000000185027824 */ /* 0x000fca00078e0286 */
[----:B------:R-:W-:-:S04]  /*2770*/  ISETP.GE.AND P0, PT, R2, R250, PT ;  /* 0x000000fa0200720c */ /* 0x000fc80003f06270 */
[----:B------:R-:W-:Y:S01]  /*2780*/  ISETP.GT.OR P0, PT, R133, 0x5f, P0 ;  /* 0x0000005f8500780c */ /* 0x000fe20000704670 */
[----:B------:R-:W-:Y:S01]  /*2790*/  IMAD.MOV.U32 R14, RZ, RZ, RZ ;  /* 0x000000ffff0e7224 */ /* 0x000fe200078e00ff */
[----:B------:R-:W-:Y:S01]  /*27a0*/  BAR.SYNC.DEFER_BLOCKING 0x0 ;  /* 0x0000000000007b1d */ /* 0x000fe20000010000 */
[----:B---3--:R-:W-:Y:S01]  /*27b0*/  IMAD.IADD R2, R2, 0x1, R145 ;  /* 0x0000000102027824 */ /* 0x008fe200078e0291 */
[----:B--2---:R-:W-:-:S03]  /*27c0*/  LOP3.LUT R5, R5, 0xfffffffe, RZ, 0xc0, !PT ;  /* 0xfffffffe05057812 */ /* 0x004fc600078ec0ff */
[----:B------:R-:W-:Y:S01]  /*27d0*/  @P1 IMAD.HI.U32 R3, R2, c[0x0][0x2bc], RZ ;  /* 0x0000af0002031a27 */ /* 0x000fe200078e00ff */
[----:B------:R-:W-:-:S03]  /*27e0*/  @P1 LOP3.LUT R5, R5, 0x1, RZ, 0xfc, !PT ;  /* 0x0000000105051812 */ /* 0x000fc600078efcff */
[----:B------:R-:W-:Y:S01]  /*27f0*/  IMAD.MOV.U32 R0, RZ, RZ, R2 ;  /* 0x000000ffff007224 */ /* 0x000fe200078e0002 */
[----:B------:R-:W-:Y:S01]  /*2800*/  @P1 SHF.R.U32.HI R0, RZ, c[0x0][0x2c0], R3 ;  /* 0x0000b000ff001a19 */ /* 0x000fe20000011603 */
[----:B------:R1:W-:Y:S03]  /*2810*/  STL [R1+0x78], R5 ;  /* 0x0000780501007387 */ /* 0x0003e60000100800 */
[----:B------:R-:W-:-:S04]  /*2820*/  @!P0 IADD3 R3, P1, R0, R146, RZ ;  /* 0x0000009200038210 */ /* 0x000fc80007f3e0ff */
[----:B-1----:R-:W-:Y:S02]  /*2830*/  @!P0 LEA.HI.X.SX32 R5, R0, R144, 0x1, P1 ;  /* 0x0000009000058211 */ /* 0x002fe400008f0eff */
[----:B------:R-:W-:-:S04]  /*2840*/  @!P0 LEA R4, P1, R3, c[0x0][0x2a0], 0x2 ;  /* 0x0000a80003048a11 */ /* 0x000fc800078210ff */
[----:B------:R-:W-:-:S05]  /*2850*/  @!P0 LEA.HI.X R5, R3, c[0x0][0x2a4], R5, 0x2, P1 ;  /* 0x0000a90003058a11 */ /* 0x000fca00008f1405 */
[----:B------:R1:W2:Y:S01]  /*2860*/  @!P0 LDG.E R14, [R4.64] ;  /* 0x00000006040e8981 */ /* 0x0002a2000c1e1900 */
[----:B------:R-:W-:-:S04]  /*2870*/  IMAD.MOV R0, RZ, RZ, -R0 ;  /* 0x000000ffff007224 */ /* 0x000fc800078e0a00 */
[----:B------:R-:W-:-:S05]  /*2880*/  IMAD R23, R0, c[0x0][0x2b8], R2 ;  /* 0x0000ae0000177a24 */ /* 0x000fca00078e0202 */
[----:B------:R-:W-:Y:S01]  /*2890*/  SHF.R.S32.HI R10, RZ, 0x1f, R23 ;  /* 0x0000001fff0a7819 */ /* 0x000fe20000011417 */
[----:B------:R-:W-:-:S04]  /*28a0*/  IMAD.WIDE.U32 R2, R23, c[0x0][0x1e0], RZ ;  /* 0x0000780017027a25 */ /* 0x000fc800078e00ff */
[----:B------:R-:W-:-:S04]  /*28b0*/  IMAD R0, R10, c[0x0][0x1e0], RZ ;  /* 0x000078000a007a24 */ /* 0x000fc800078e02ff */
[----:B------:R-:W-:-:S04]  /*28c0*/  IMAD R0, R23, c[0x0][0x1e4], R0 ;  /* 0x0000790017007a24 */ /* 0x000fc800078e0200 */
[----:B------:R-:W-:Y:S02]  /*28d0*/  IMAD.IADD R3, R3, 0x1, R0 ;  /* 0x0000000103037824 */ /* 0x000fe400078e0200 */
[----:B------:R-:W-:Y:S02]  /*28e0*/  IMAD R0, R15, c[0x0][0x1e8], RZ ;  /* 0x00007a000f007a24 */ /* 0x000fe400078e02ff */
[----:B----4-:R-:W-:-:S04]  /*28f0*/  IMAD.WIDE.U32 R142, R16, c[0x0][0x1e8], RZ ;  /* 0x00007a00108e7a25 */ /* 0x010fc800078e00ff */
[----:B------:R-:W-:-:S04]  /*2900*/  IMAD R0, R16, c[0x0][0x1ec], R0 ;  /* 0x00007b0010007a24 */ /* 0x000fc800078e0200 */
[----:B------:R-:W-:Y:S02]  /*2910*/  IMAD.IADD R141, R143, 0x1, R0 ;  /* 0x000000018f8d7824 */ /* 0x000fe400078e0200 */
[----:B------:R-:W-:Y:S02]  /*2920*/  IMAD.MOV.U32 R132, RZ, RZ, c[0x0][0x2ac] ;  /* 0x0000ab00ff847624 */ /* 0x000fe400078e00ff */
[----:B-1----:R-:W-:-:S04]  /*2930*/  IMAD R5, R252, -0x60, R6 ;  /* 0xffffffa0fc057824 */ /* 0x002fc800078e0206 */
[----:B------:R-:W-:-:S04]  /*2940*/  IMAD R132, R132, c[0x0][0x1d0], R5 ;  /* 0x0000740084847a24 */ /* 0x000fc800078e0205 */
[----:B------:R-:W-:Y:S02]  /*2950*/  IMAD.IADD R26, R132, 0x1, -R24 ;  /* 0x00000001841a7824 */ /* 0x000fe400078e0a18 */
[----:B------:R-:W-:Y:S01]  /*2960*/  IMAD.WIDE.U32 R24, R16, c[0x0][0x210], RZ ;  /* 0x0000840010187a25 */ /* 0x000fe200078e00ff */
[----:B------:R-:W-:Y:S03]  /*2970*/  STL [R1+0x14], R23 ;  /* 0x0000141701007387 */ /* 0x000fe60000100800 */
[----:B------:R-:W-:Y:S02]  /*2980*/  IMAD.SHL.U32 R138, R30, 0x2, RZ ;  /* 0x000000021e8a7824 */ /* 0x000fe400078e00ff */
[----:B------:R-:W-:Y:S01]  /*2990*/  IMAD.SHL.U32 R139, R29, 0x2, RZ ;  /* 0x000000021d8b7824 */ /* 0x000fe200078e00ff */
[C---:B------:R-:W-:Y:S01]  /*29a0*/  SHF.L.U64.HI R128, R20.reuse, 0x1, R21 ;  /* 0x0000000114807819 */ /* 0x040fe20000010215 */
[----:B------:R-:W-:Y:S01]  /*29b0*/  IMAD.SHL.U32 R137, R20, 0x2, RZ ;  /* 0x0000000214897824 */ /* 0x000fe200078e00ff */
[----:B------:R-:W-:-:S02]  /*29c0*/  SHF.L.U64.HI R129, R30, 0x1, R19 ;  /* 0x000000011e817819 */ /* 0x000fc40000010213 */
[----:B------:R-:W-:Y:S02]  /*29d0*/  SHF.L.U64.HI R130, R29, 0x1, R18 ;  /* 0x000000011d827819 */ /* 0x000fe40000010212 */
[----:B------:R-:W-:Y:S01]  /*29e0*/  IADD3 R226, R135, 0x20, RZ ;  /* 0x0000002087e27810 */ /* 0x000fe20007ffe0ff */
[C---:B------:R-:W-:Y:S01]  /*29f0*/  IMAD.SHL.U32 R140, R28.reuse, 0x2, RZ ;  /* 0x000000021c8c7824 */ /* 0x040fe200078e00ff */
[----:B------:R-:W-:Y:S02]  /*2a00*/  SHF.L.U64.HI R131, R28, 0x1, R17 ;  /* 0x000000011c837819 */ /* 0x000fe40000010211 */
[----:B--2---:R-:W-:Y:S01]  /*2a10*/  SHF.R.S32.HI R12, RZ, 0x1f, R14 ;  /* 0x0000001fff0c7819 */ /* 0x004fe2000001140e */
[----:B------:R-:W-:-:S04]  /*2a20*/  IMAD.WIDE.U32 R2, R14, c[0x0][0x1f0], R2 ;  /* 0x00007c000e027a25 */ /* 0x000fc800078e0002 */
[----:B------:R-:W-:Y:S01]  /*2a30*/  IMAD R4, R12, c[0x0][0x1f0], RZ ;  /* 0x00007c000c047a24 */ /* 0x000fe200078e02ff */
[----:B------:R-:W-:-:S03]  /*2a40*/  IADD3 R0, P0, R2, R142, RZ ;  /* 0x0000008e02007210 */ /* 0x000fc60007f1e0ff */
[----:B------:R-:W-:-:S05]  /*2a50*/  IMAD R4, R14, c[0x0][0x1f4], R4 ;  /* 0x00007d000e047a24 */ /* 0x000fca00078e0204 */
[----:B------:R-:W-:Y:S02]  /*2a60*/  IADD3.X R2, R141, R3, R4, P0, !PT ;  /* 0x000000038d027210 */ /* 0x000fe400007fe404 */
[----:B------:R-:W-:-:S04]  /*2a70*/  LEA R9, P0, R0, c[0x0][0x1c8], 0x1 ;  /* 0x0000720000097a11 */ /* 0x000fc800078008ff */
[----:B------:R-:W-:Y:S02]  /*2a80*/  LEA.HI.X R13, R0, c[0x0][0x1cc], R2, 0x1, P0 ;  /* 0x00007300000d7a11 */ /* 0x000fe400000f0c02 */
[----:B------:R-:W1:Y:S01]  /*2a90*/  SHFL.IDX PT, R0, R9, RZ, 0x181f ;  /* 0x00181fff09007589 */ /* 0x000e6200000e0000 */
[----:B------:R-:W-:-:S03]  /*2aa0*/  ISETP.GE.AND P0, PT, R26, 0x1, PT ;  /* 0x000000011a00780c */ /* 0x000fc60003f06270 */
[----:B------:R-:W2:Y:S04]  /*2ab0*/  SHFL.IDX PT, R2, R13, RZ, 0x181f ;  /* 0x00181fff0d027589 */ /* 0x000ea800000e0000 */
[----:B------:R-:W3:Y:S06]  /*2ac0*/  SHFL.IDX PT, R8, R9, 0x1, 0x181f ;  /* 0x00381f0009087f89 */ /* 0x000eec00000e0000 */
[----:B------:R-:W-:-:S02]  /*2ad0*/  @P0 ISETP.GE.AND P3, PT, R20, c[0x0][0x1d4], PT ;  /* 0x0000750014000a0c */ /* 0x000fc40003f66270 */
[----:B------:R-:W-:Y:S01]  /*2ae0*/  @P0 ISETP.GE.AND P4, PT, R30, c[0x0][0x1d4], PT ;  /* 0x000075001e000a0c */ /* 0x000fe20003f86270 */
[----:B------:R-:W4:Y:S01]  /*2af0*/  SHFL.IDX PT, R11, R13, 0x1, 0x181f ;  /* 0x00381f000d0b7f89 */ /* 0x000f2200000e0000 */
[-C--:B-1----:R-:W-:Y:S02]  /*2b00*/  @P0 LEA R4, P2, R20, R0.reuse, 0x1 ;  /* 0x0000000014040211 */ /* 0x082fe400078408ff */
[----:B------:R-:W-:Y:S02]  /*2b10*/  @P0 LEA R6, P1, R30, R0, 0x1 ;  /* 0x000000001e060211 */ /* 0x000fe400078208ff */
[-C--:B--2---:R-:W-:Y:S02]  /*2b20*/  @P0 LEA.HI.X R5, R20, R2.reuse, R21, 0x1, P2 ;  /* 0x0000000214050211 */ /* 0x084fe400010f0c15 */
[----:B------:R-:W-:Y:S02]  /*2b30*/  @P0 LEA.HI.X R7, R30, R2, R19, 0x1, P1 ;  /* 0x000000021e070211 */ /* 0x000fe400008f0c13 */
[----:B------:R-:W-:Y:S01]  /*2b40*/  ISETP.GE.AND P1, PT, R26, 0x21, PT ;  /* 0x000000211a00780c */ /* 0x000fe20003f26270 */
[----:B------:R1:W-:Y:S01]  /*2b50*/  @P0 LDGSTS.E.BYPASS.LTC128B.128 [R251+0xc100], [R4.64], !P3 ;  /* 0x0c10000004fb0fae */ /* 0x0003e2000d901d46 */
[----:B------:R-:W-:-:S03]  /*2b60*/  @P0 ISETP.GE.AND P5, PT, R29, c[0x0][0x1d4], PT ;  /* 0x000075001d000a0c */ /* 0x000fc60003fa6270 */
[----:B------:R2:W-:Y:S01]  /*2b70*/  @P0 LDGSTS.E.BYPASS.LTC128B.128 [R251+0xf100], [R6.64], !P4 ;  /* 0x0f10000006fb0fae */ /* 0x0005e2000e101d46 */
[----:B------:R-:W-:Y:S02]  /*2b80*/  @P0 ISETP.GE.AND P4, PT, R28, c[0x0][0x1d4], PT ;  /* 0x000075001c000a0c */ /* 0x000fe40003f86270 */
[----:B-1----:R-:W-:-:S04]  /*2b90*/  @P0 LEA R4, P2, R29, R0, 0x1 ;  /* 0x000000001d040211 */ /* 0x002fc800078408ff */
[----:B------:R-:W-:Y:S02]  /*2ba0*/  @P0 LEA.HI.X R5, R29, R2, R18, 0x1, P2 ;  /* 0x000000021d050211 */ /* 0x000fe400010f0c12 */
[----:B--2---:R-:W-:-:S03]  /*2bb0*/  @P0 LEA R6, P2, R28, R0, 0x1 ;  /* 0x000000001c060211 */ /* 0x004fc600078408ff */
[----:B------:R3:W-:Y:S01]  /*2bc0*/  @P0 LDGSTS.E.BYPASS.LTC128B.128 [R251+0x12100], [R4.64], !P5 ;  /* 0x1210000004fb0fae */ /* 0x0007e2000e901d46 */
[----:B------:R-:W-:Y:S02]  /*2bd0*/  @P0 LEA.HI.X R7, R28, R2, R17, 0x1, P2 ;  /* 0x000000021c070211 */ /* 0x000fe400010f0c11 */
[----:B------:R-:W-:Y:S01]  /*2be0*/  @P1 ISETP.GE.AND P2, PT, R20, c[0x0][0x1d4], PT ;  /* 0x0000750014001a0c */ /* 0x000fe20003f46270 */
[----:B------:R-:W-:Y:S02]  /*2bf0*/  IMAD R0, R10, c[0x0][0x208], RZ ;  /* 0x000082000a007a24 */ /* 0x000fe400078e02ff */
[----:B------:R1:W-:Y:S01]  /*2c00*/  @P0 LDGSTS.E.BYPASS.LTC128B.128 [R251+0x15100], [R6.64], !P4 ;  /* 0x1510000006fb0fae */ /* 0x0003e2000e101d46 */
[----:B------:R-:W-:Y:S01]  /*2c10*/  @P1 ISETP.GE.AND P4, PT, R30, c[0x0][0x1d4], PT ;  /* 0x000075001e001a0c */ /* 0x000fe20003f86270 */
[----:B------:R-:W-:Y:S02]  /*2c20*/  IMAD.WIDE.U32 R2, R23, c[0x0][0x208], RZ ;  /* 0x0000820017027a25 */ /* 0x000fe400078e00ff */
[----:B------:R-:W-:Y:S01]  /*2c30*/  SHFL.IDX PT, R10, R13, 0x2, 0x181f ;  /* 0x00581f000d0a7f89 */ /* 0x000fe200000e0000 */
[----:B---3--:R-:W-:-:S04]  /*2c40*/  @P1 LEA R4, P3, R20, R8, 0x1 ;  /* 0x0000000814041211 */ /* 0x008fc800078608ff */
[----:B----4-:R-:W-:Y:S01]  /*2c50*/  @P1 LEA.HI.X R5, R20, R11, R21, 0x1, P3 ;  /* 0x0000000b14051211 */ /* 0x010fe200018f0c15 */
[----:B-1----:R-:W-:Y:S02]  /*2c60*/  IMAD R7, R23, c[0x0][0x20c], R0 ;  /* 0x0000830017077a24 */ /* 0x002fe400078e0200 */
[----:B------:R-:W1:Y:S01]  /*2c70*/  SHFL.IDX PT, R0, R9, 0x2, 0x181f ;  /* 0x00581f0009007f89 */ /* 0x000e6200000e0000 */
[----:B------:R-:W-:-:S03]  /*2c80*/  @P1 LEA R6, P0, R30, R8, 0x1 ;  /* 0x000000081e061211 */ /* 0x000fc600078008ff */
[----:B------:R2:W-:Y:S01]  /*2c90*/  @P1 LDGSTS.E.BYPASS.LTC128B.128 [R251+0xd100], [R4.64], !P2 ;  /* 0x0d10000004fb1fae */ /* 0x0005e2000d101d46 */
[----:B------:R-:W-:Y:S01]  /*2ca0*/  @P1 ISETP.GE.AND P2, PT, R29, c[0x0][0x1d4], PT ;  /* 0x000075001d001a0c */ /* 0x000fe20003f46270 */
[----:B------:R-:W-:Y:S01]  /*2cb0*/  IMAD.IADD R3, R3, 0x1, R7 ;  /* 0x0000000103037824 */ /* 0x000fe200078e0207 */
[----:B------:R-:W-:Y:S02]  /*2cc0*/  @P1 LEA.HI.X R7, R30, R11, R19, 0x1, P0 ;  /* 0x0000000b1e071211 */ /* 0x000fe400000f0c13 */
[----:B------:R-:W-:-:S03]  /*2cd0*/  ISETP.GE.AND P0, PT, R26, 0x41, PT ;  /* 0x000000411a00780c */ /* 0x000fc60003f06270 */
[----:B------:R3:W-:Y:S01]  /*2ce0*/  @P1 LDGSTS.E.BYPASS.LTC128B.128 [R251+0x10100], [R6.64], !P4 ;  /* 0x1010000006fb1fae */ /* 0x0007e2000e101d46 */
[----:B------:R-:W-:Y:S01]  /*2cf0*/  @P1 ISETP.GE.AND P4, PT, R28, c[0x0][0x1d4], PT ;  /* 0x000075001c001a0c */ /* 0x000fe20003f86270 */
[----:B------:R-:W-:Y:S01]  /*2d00*/  IMAD.WIDE.U32 R2, R14, c[0x0][0x218], R2 ;  /* 0x000086000e027a25 */ /* 0x000fe200078e0002 */
[----:B--2---:R-:W-:-:S04]  /*2d10*/  @P1 LEA R4, P3, R29, R8, 0x1 ;  /* 0x000000081d041211 */ /* 0x004fc800078608ff */
[----:B------:R-:W-:Y:S01]  /*2d20*/  @P1 LEA.HI.X R5, R29, R11, R18, 0x1, P3 ;  /* 0x0000000b1d051211 */ /* 0x000fe200018f0c12 */
[----:B---3--:R-:W-:-:S04]  /*2d30*/  IMAD R6, R15, c[0x0][0x210], RZ ;  /* 0x000084000f067a24 */ /* 0x008fc800078e02ff */
[----:B------:R2:W-:Y:S04]  /*2d40*/  @P1 LDGSTS.E.BYPASS.LTC128B.128 [R251+0x13100], [R4.64], !P2 ;  /* 0x1310000004fb1fae */ /* 0x0005e8000d101d46 */
[----:B------:R-:W-:Y:S04]  /*2d50*/  STL [R1+0x10], R14 ;  /* 0x0000100e01007387 */ /* 0x000fe80000100800 */
[----:B------:R-:W-:Y:S01]  /*2d60*/  STL.64 [R1+0x48], R142 ;  /* 0x0000488e01007387 */ /* 0x000fe20000100a00 */
[----:B--2---:R-:W-:Y:S01]  /*2d70*/  IMAD R5, R16, c[0x0][0x214], R6 ;  /* 0x0000850010057a24 */ /* 0x004fe200078e0206 */
[----:B------:R-:W-:Y:S01]  /*2d80*/  @P1 LEA R6, P3, R28, R8, 0x1 ;  /* 0x000000081c061211 */ /* 0x000fe200078608ff */
[----:B------:R-:W-:Y:S01]  /*2d90*/  IMAD R8, R12, c[0x0][0x218], RZ ;  /* 0x000086000c087a24 */ /* 0x000fe200078e02ff */
[----:B-1----:R-:W-:-:S02]  /*2da0*/  @P0 LEA R4, P2, R20, R0, 0x1 ;  /* 0x0000000014040211 */ /* 0x002fc400078408ff */
[----:B------:R-:W-:Y:S02]  /*2db0*/  @P1 LEA.HI.X R7, R28, R11, R17, 0x1, P3 ;  /* 0x0000000b1c071211 */ /* 0x000fe400018f0c11 */
[C---:B------:R-:W-:Y:S01]  /*2dc0*/  @P0 ISETP.GE.AND P3, PT, R20.reuse, c[0x0][0x1d4], PT ;  /* 0x0000750014000a0c */ /* 0x040fe20003f66270 */
[----:B------:R-:W-:Y:S01]  /*2dd0*/  IMAD.IADD R9, R25, 0x1, R5 ;  /* 0x0000000119097824 */ /* 0x000fe200078e0205 */
[----:B------:R-:W-:Y:S01]  /*2de0*/  @P0 LEA.HI.X R5, R20, R10, R21, 0x1, P2 ;  /* 0x0000000a14050211 */ /* 0x000fe200010f0c15 */
[----:B------:R-:W-:Y:S01]  /*2df0*/  IMAD R8, R14, c[0x0][0x21c], R8 ;  /* 0x000087000e087a24 */ /* 0x000fe200078e0208 */
[----:B------:R-:W-:Y:S01]  /*2e00*/  IADD3 R2, P2, R2, R24, RZ ;  /* 0x0000001802027210 */ /* 0x000fe20007f5e0ff */
[----:B------:R1:W-:Y:S03]  /*2e10*/  @P1 LDGSTS.E.BYPASS.LTC128B.128 [R251+0x16100], [R6.64], !P4 ;  /* 0x1610000006fb1fae */ /* 0x0003e6000e101d46 */
[----:B------:R-:W-:Y:S01]  /*2e20*/  IADD3.X R3, R9, R3, R8, P2, !PT ;  /* 0x0000000309037210 */ /* 0x000fe200017fe408 */
[----:B------:R-:W-:Y:S01]  /*2e30*/  STL [R1+0x40], R141 ;  /* 0x0000408d01007387 */ /* 0x000fe20000100800 */
[----:B------:R-:W-:-:S02]  /*2e40*/  @P0 LEA R8, P2, R30, R0, 0x1 ;  /* 0x000000001e080211 */ /* 0x000fc400078408ff */
[----:B------:R-:W-:Y:S01]  /*2e50*/  LEA R13, P1, R2, c[0x0][0x1f8], 0x1 ;  /* 0x00007e00020d7a11 */ /* 0x000fe200078208ff */
[----:B------:R-:W-:Y:S01]  /*2e60*/  STL.64 [R1+0x58], R24 ;  /* 0x0000581801007387 */ /* 0x000fe20000100a00 */
[----:B------:R-:W-:-:S03]  /*2e70*/  @P0 ISETP.GE.AND P4, PT, R30, c[0x0][0x1d4], PT ;  /* 0x000075001e000a0c */ /* 0x000fc60003f86270 */
[----:B------:R2:W-:Y:S01]  /*2e80*/  STL [R1+0x64], R9 ;  /* 0x0000640901007387 */ /* 0x0005e20000100800 */
[----:B------:R-:W-:-:S03]  /*2e90*/  LEA.HI.X R27, R2, c[0x0][0x1fc], R3, 0x1, P1 ;  /* 0x00007f00021b7a11 */ /* 0x000fc600008f0c03 */
[----:B------:R3:W-:Y:S01]  /*2ea0*/  @P0 LDGSTS.E.BYPASS.LTC128B.128 [R251+0xe100], [R4.64], !P3 ;  /* 0x0e10000004fb0fae */ /* 0x0007e2000d901d46 */
[----:B------:R-:W-:-:S03]  /*2eb0*/  @P0 ISETP.GE.AND P1, PT, R28, c[0x0][0x1d4], PT ;  /* 0x000075001c000a0c */ /* 0x000fc60003f26270 */
[----:B------:R-:W-:Y:S04]  /*2ec0*/  SHFL.IDX PT, R12, R13, 0x1, 0x181f ;  /* 0x00381f000d0c7f89 */ /* 0x000fe800000e0000 */
[----:B------:R-:W4:Y:S01]  /*2ed0*/  LDL R149, [R1+0x34] ;  /* 0x0000340001957983 */ /* 0x000f220000100800 */
[----:B-1----:R-:W-:-:S04]  /*2ee0*/  @P0 LEA R6, P3, R29, R0, 0x1 ;  /* 0x000000001d060211 */ /* 0x002fc800078608ff */
[CC--:B------:R-:W-:Y:S02]  /*2ef0*/  @P0 LEA.HI.X R7, R29.reuse, R10.reuse, R18, 0x1, P3 ;  /* 0x0000000a1d070211 */ /* 0x0c0fe400018f0c12 */
[----:B--2---:R-:W-:Y:S02]  /*2f00*/  @P0 LEA.HI.X R9, R30, R10, R19, 0x1, P2 ;  /* 0x0000000a1e090211 */ /* 0x004fe400010f0c13 */
[----:B------:R-:W-:-:S03]  /*2f10*/  @P0 ISETP.GE.AND P2, PT, R29, c[0x0][0x1d4], PT ;  /* 0x000075001d000a0c */ /* 0x000fc60003f46270 */
[----:B------:R1:W-:Y:S01]  /*2f20*/  @P0 LDGSTS.E.BYPASS.LTC128B.128 [R251+0x11100], [R8.64], !P4 ;  /* 0x1110000008fb0fae */ /* 0x0003e2000e101d46 */
[----:B---3--:R-:W-:-:S04]  /*2f30*/  @P0 LEA R4, P3, R28, R0, 0x1 ;  /* 0x000000001c040211 */ /* 0x008fc800078608ff */
[----:B------:R-:W-:-:S05]  /*2f40*/  @P0 LEA.HI.X R5, R28, R10, R17, 0x1, P3 ;  /* 0x0000000a1c050211 */ /* 0x000fca00018f0c11 */
[----:B------:R2:W-:Y:S04]  /*2f50*/  @P0 LDGSTS.E.BYPASS.LTC128B.128 [R251+0x14100], [R6.64], !P2 ;  /* 0x1410000006fb0fae */ /* 0x0005e8000d101d46 */
[----:B------:R2:W-:Y:S04]  /*2f60*/  @P0 LDGSTS.E.BYPASS.LTC128B.128 [R251+0x17100], [R4.64], !P1 ;  /* 0x1710000004fb0fae */ /* 0x0005e8000c901d46 */
[----:B------:R-:W0:Y:S04]  /*2f70*/  LDGDEPBAR ;  /* 0x00000000000079af */ /* 0x000e280000000000 */
[----:B------:R-:W3:Y:S04]  /*2f80*/  SHFL.IDX PT, R0, R13, RZ, 0x181f ;  /* 0x00181fff0d007589 */ /* 0x000ee800000e0000 */
[----:B------:R-:W5:Y:S04]  /*2f90*/  SHFL.IDX PT, R2, R27, RZ, 0x181f ;  /* 0x00181fff1b027589 */ /* 0x000f6800000e0000 */
[----:B------:R-:W1:Y:S01]  /*2fa0*/  SHFL.IDX PT, R3, R27, 0x1, 0x181f ;  /* 0x00381f001b037f89 */ /* 0x000e6200000e0000 */
[----:B------:R-:W-:-:S02]  /*2fb0*/  R2P PR, R22, 0x6 ;  /* 0x0000000616007804 */ /* 0x000fc40000000000 */
[----:B------:R-:W-:Y:S01]  /*2fc0*/  ISETP.GE.AND P5, PT, R20, c[0x0][0x1d4], PT ;  /* 0x0000750014007a0c */ /* 0x000fe20003fa6270 */
[----:B------:R-:W-:-:S04]  /*2fd0*/  DEPBAR.LE SB0, 0x1 ;  /* 0x000080400000791a */ /* 0x000fc80000000000 */
[----:B------:R-:W-:-:S04]  /*2fe0*/  DEPBAR.LE SB0, 0x0 ;  /* 0x000080000000791a */ /* 0x000fc80000000000 */
[----:B------:R-:W-:Y:S01]  /*2ff0*/  BAR.SYNC.DEFER_BLOCKING 0x0 ;  /* 0x0000000000007b1d */ /* 0x000fe20000010000 */
[CC--:B---3--:R-:W-:Y:S02]  /*3000*/  IADD3 R20, P0, R0.reuse, R138.reuse, RZ ;  /* 0x0000008a00147210 */ /* 0x0c8fe40007f1e0ff */
[----:B------:R-:W-:Y:S02]  /*3010*/  IADD3 R18, P4, R0, R139, RZ ;  /* 0x0000008b00127210 */ /* 0x000fe40007f9e0ff */
[----:B------:R-:W-:Y:S01]  /*3020*/  @P1 IADD3 R226, R135, -0x20, RZ ;  /* 0xffffffe087e21810 */ /* 0x000fe20007ffe0ff */
[--C-:B-----5:R-:W-:Y:S01]  /*3030*/  IMAD.X R21, R2, 0x1, R129.reuse, P0 ;  /* 0x0000000102157824 */ /* 0x120fe200000e0681 */
[-C--:B------:R-:W-:Y:S01]  /*3040*/  IADD3 R14, P1, R12, R137.reuse, RZ ;  /* 0x000000890c0e7210 */ /* 0x080fe20007f3e0ff */
[----:B------:R-:W-:Y:S01]  /*3050*/  IMAD.X R19, R2, 0x1, R130, P4 ;  /* 0x0000000102137824 */ /* 0x000fe200020e0682 */
[----:B------:R-:W-:Y:S02]  /*3060*/  IADD3 R24, P0, R12, R138, RZ ;  /* 0x0000008a0c187210 */ /* 0x000fe40007f1e0ff */
[----:B------:R-:W-:Y:S01]  /*3070*/  ISETP.GE.AND P4, PT, R30, c[0x0][0x1d4], PT ;  /* 0x000075001e007a0c */ /* 0x000fe20003f86270 */
[C---:B-1----:R-:W-:Y:S01]  /*3080*/  IMAD.X R15, R3.reuse, 0x1, R128, P1 ;  /* 0x00000001030f7824 */ /* 0x042fe200008e0680 */
[----:B------:R-:W-:Y:S01]  /*3090*/  IADD3 R22, P3, R0, R137, RZ ;  /* 0x0000008900167210 */ /* 0x000fe20007f7e0ff */
[----:B------:R-:W-:Y:S01]  /*30a0*/  IMAD.X R25, R3, 0x1, R129, P0 ;  /* 0x0000000103197824 */ /* 0x000fe200000e0681 */
[----:B------:R-:W-:-:S02]  /*30b0*/  ISETP.LT.OR P1, PT, R26, 0x1, P5 ;  /* 0x000000011a00780c */ /* 0x000fc40002f21670 */
[----:B------:R-:W-:Y:S01]  /*30c0*/  ISETP.LT.OR P0, PT, R26, 0x1, P4 ;  /* 0x000000011a00780c */ /* 0x000fe20002701670 */
[----:B------:R-:W-:Y:S01]  /*30d0*/  IMAD.X R23, R2, 0x1, R128, P3 ;  /* 0x0000000102177824 */ /* 0x000fe200018e0680 */
[----:B------:R-:W-:-:S05]  /*30e0*/  IADD3 R16, P3, R0, R140, RZ ;  /* 0x0000008c00107210 */ /* 0x000fca0007f7e0ff */
[----:B------:R-:W-:Y:S01]  /*30f0*/  IMAD.X R17, R2, 0x1, R131, P3 ;  /* 0x0000000102117824 */ /* 0x000fe200018e0683 */
[----:B------:R-:W-:Y:S01]  /*3100*/  ISETP.GE.AND P3, PT, R29, c[0x0][0x1d4], PT ;  /* 0x000075001d007a0c */ /* 0x000fe20003f66270 */
[----:B------:R-:W-:Y:S04]  /*3110*/  LDSM.16.M88.4 R8, [R222] ;  /* 0x00000000de08783b */ /* 0x000fe80000000200 */
[----:B------:R-:W-:Y:S04]  /*3120*/  LDSM.16.M88.4 R32, [R135] ;  /* 0x000000008720783b */ /* 0x000fe80000000200 */
[----:B------:R-:W-:Y:S04]  /*3130*/  LDSM.16.M88.4 R40, [R135+0x800] ;  /* 0x000800008728783b */ /* 0x000fe80000000200 */
[----:B------:R-:W-:Y:S04]  /*3140*/  LDSM.16.M88.4 R48, [R135+0x1000] ;  /* 0x001000008730783b */ /* 0x000fe80000000200 */
[----:B------:R-:W-:Y:S04]  /*3150*/  LDSM.16.M88.4 R52, [R135+0x1800] ;  /* 0x001800008734783b */ /* 0x000fe80000000200 */
[----:B------:R-:W-:Y:S04]  /*3160*/  LDSM.16.M88.4 R44, [R135+0x2000] ;  /* 0x00200000872c783b */ /* 0x000fe80000000200 */
[----:B------:R-:W-:Y:S04]  /*3170*/  LDSM.16.M88.4 R56, [R135+0x2800] ;  /* 0x002800008738783b */ /* 0x000fe80000000200 */
[----:B--2---:R-:W-:Y:S04]  /*3180*/  LDSM.16.M88.4 R4, [R223] ;  /* 0x00000000df04783b */ /* 0x004fe80000000200 */
[----:B------:R-:W-:Y:S04]  /*3190*/  LDSM.16.M88.4 R92, [R226] ;  /* 0x00000000e25c783b */ /* 0x000fe80000000200 */
[----:B------:R-:W-:Y:S04]  /*31a0*/  LDSM.16.M88.4 R96, [R226+0x800] ;  /* 0x00080000e260783b */ /* 0x000fe80000000200 */
[----:B------:R-:W-:Y:S04]  /*31b0*/  LDSM.16.M88.4 R100, [R226+0x1000] ;  /* 0x00100000e264783b */ /* 0x000fe80000000200 */
[----:B------:R-:W-:Y:S04]  /*31c0*/  LDSM.16.M88.4 R104, [R226+0x1800] ;  /* 0x00180000e268783b */ /* 0x000fe80000000200 */
[----:B------:R-:W-:Y:S04]  /*31d0*/  LDSM.16.M88.4 R108, [R226+0x2000] ;  /* 0x00200000e26c783b */ /* 0x000fe80000000200 */
[----:B------:R-:W-:Y:S04]  /*31e0*/  LDSM.16.M88.4 R112, [R226+0x2800] ;  /* 0x00280000e270783b */ /* 0x000fe80000000200 */
[----:B------:R-:W-:Y:S01]  /*31f0*/  @!PT LDS RZ, [RZ] ;  /* 0x00000000fffff984 */ /* 0x000fe20000000800 */
[----:B------:R-:W-:Y:S01]  /*3200*/  @!PT LDS RZ, [RZ] ;  /* 0x00000000fffff984 */ /* 0x000fe20000000800 */
[----:B------:R-:W-:Y:S01]  /*3210*/  @!PT LDS RZ, [RZ] ;  /* 0x00000000fffff984 */ /* 0x000fe20000000800 */
[----:B------:R1:W-:Y:S04]  /*3220*/  LDGSTS.E.BYPASS.LTC128B.128 [R251+0x100], [R22.64], !P1 ;  /* 0x0010000016fb7fae */ /* 0x0003e8000c901d46 */
[----:B------:R1:W-:Y:S01]  /*3230*/  LDGSTS.E.BYPASS.LTC128B.128 [R251+0x3100], [R20.64], !P0 ;  /* 0x0310000014fb7fae */ /* 0x0003e2000c101d46 */
[----:B------:R-:W-:-:S02]  /*3240*/  ISETP.LT.OR P0, PT, R26, 0x1, P3 ;  /* 0x000000011a00780c */ /* 0x000fc40001f01670 */
[----:B------:R-:W-:-:S11]  /*3250*/  ISETP.GE.AND P1, PT, R28, c[0x0][0x1d4], PT ;  /* 0x000075001c007a0c */ /* 0x000fd60003f26270 */
[----:B------:R2:W-:Y:S01]  /*3260*/  LDGSTS.E.BYPASS.LTC128B.128 [R251+0x6100], [R18.64], !P0 ;  /* 0x0610000012fb7fae */ /* 0x0005e2000c101d46 */
[----:B------:R-:W-:-:S13]  /*3270*/  ISETP.LT.OR P0, PT, R26, 0x1, P1 ;  /* 0x000000011a00780c */ /* 0x000fda0000f01670 */
[----:B------:R3:W-:Y:S04]  /*3280*/  LDGSTS.E.BYPASS.LTC128B.128 [R251+0x9100], [R16.64], !P0 ;  /* 0x0910000010fb7fae */ /* 0x0007e8000c101d46 */
[----:B------:R-:W5:Y:S01]  /*3290*/  SHFL.IDX PT, R0, R13, 0x2, 0x181f ;  /* 0x00581f000d007f89 */ /* 0x000f6200000e0000 */
[----:B---3--:R-:W-:-:S05]  /*32a0*/  IADD3 R16, P0, R12, R139, RZ ;  /* 0x0000008b0c107210 */ /* 0x008fca0007f1e0ff */
[----:B------:R-:W-:Y:S01]  /*32b0*/  IMAD.X R17, R3, 0x1, R130, P0 ;  /* 0x0000000103117824 */ /* 0x000fe200000e0682 */
[----:B------:R-:W-:Y:S01]  /*32c0*/  ISETP.LT.OR P0, PT, R26, 0x21, P5 ;  /* 0x000000211a00780c */ /* 0x000fe20002f01670 */
[----:B------:R-:W3:-:S12]  /*32d0*/  SHFL.IDX PT, R2, R27, 0x2, 0x181f ;  /* 0x00581f001b027f89 */ /* 0x000ed800000e0000 */
[----:B------:R1:W-:Y:S02]  /*32e0*/  LDGSTS.E.BYPASS.LTC128B.128 [R251+0x1100], [R14.64], !P0 ;  /* 0x011000000efb7fae */ /* 0x0003e4000c101d46 */
[----:B-1----:R-:W-:-:S05]  /*32f0*/  IADD3 R14, P0, R12, R140, RZ ;  /* 0x0000008c0c0e7210 */ /* 0x002fca0007f1e0ff */
[----:B------:R-:W-:Y:S01]  /*3300*/  IMAD.X R15, R3, 0x1, R131, P0 ;  /* 0x00000001030f7824 */ /* 0x000fe200000e0683 */
[----:B------:R-:W-:-:S13]  /*3310*/  ISETP.LT.OR P0, PT, R26, 0x21, P4 ;  /* 0x000000211a00780c */ /* 0x000fda0002701670 */
[----:B------:R1:W-:Y:S01]  /*3320*/  LDGSTS.E.BYPASS.LTC128B.128 [R251+0x4100], [R24.64], !P0 ;  /* 0x0410000018fb7fae */ /* 0x0003e2000c101d46 */
[----:B-----5:R-:W-:-:S05]  /*3330*/  IADD3 R12, P0, R0, R137, RZ ;  /* 0x00000089000c7210 */ /* 0x020fca0007f1e0ff */
[----:B---3--:R-:W-:Y:S01]  /*3340*/  IMAD.X R13, R2, 0x1, R128, P0 ;  /* 0x00000001020d7824 */ /* 0x008fe200000e0680 */
[----:B------:R-:W-:-:S13]  /*3350*/  ISETP.LT.OR P0, PT, R26, 0x21, P3 ;  /* 0x000000211a00780c */ /* 0x000fda0001f01670 */
[----:B------:R3:W-:Y:S02]  /*3360*/  LDGSTS.E.BYPASS.LTC128B.128 [R251+0x7100], [R16.64], !P0 ;  /* 0x0710000010fb7fae */ /* 0x0007e4000c101d46 */
[----:B---3--:R-:W-:-:S05]  /*3370*/  IADD3 R16, P0, R0, R138, RZ ;  /* 0x0000008a00107210 */ /* 0x008fca0007f1e0ff */
[----:B------:R-:W-:Y:S01]  /*3380*/  IMAD.X R17, R2, 0x1, R129, P0 ;  /* 0x0000000102117824 */ /* 0x000fe200000e0681 */
[----:B------:R-:W-:-:S13]  /*3390*/  ISETP.LT.OR P0, PT, R26, 0x21, P1 ;  /* 0x000000211a00780c */ /* 0x000fda0000f01670 */
[----:B------:R3:W-:Y:S01]  /*33a0*/  LDGSTS.E.BYPASS.LTC128B.128 [R251+0xa100], [R14.64], !P0 ;  /* 0x0a1000000efb7fae */ /* 0x0007e2000c101d46 */
[C---:B------:R-:W-:Y:S01]  /*33b0*/  ISETP.LT.OR P4, PT, R26.reuse, 0x41, P4 ;  /* 0x000000411a00780c */ /* 0x040fe20002781670 */
[----:B------:R-:W-:Y:S01]  /*33c0*/  IMAD.MOV.U32 R3, RZ, RZ, 0x40 ;  /* 0x00000040ff037424 */ /* 0x000fe200078e00ff */
[C---:B------:R-:W-:Y:S02]  /*33d0*/  ISETP.LT.OR P3, PT, R26.reuse, 0x41, P3 ;  /* 0x000000411a00780c */ /* 0x040fe40001f61670 */
[----:B------:R-:W-:Y:S02]  /*33e0*/  ISETP.LT.OR P1, PT, R26, 0x41, P1 ;  /* 0x000000411a00780c */ /* 0x000fe40000f21670 */
[----:B---3--:R-:W-:-:S05]  /*33f0*/  IADD3 R14, P0, R0, R139, RZ ;  /* 0x0000008b000e7210 */ /* 0x008fca0007f1e0ff */
[----:B------:R-:W-:Y:S01]  /*3400*/  IMAD.X R15, R2, 0x1, R130, P0 ;  /* 0x00000001020f7824 */ /* 0x000fe200000e0682 */
[----:B------:R-:W-:Y:S01]  /*3410*/  ISETP.LT.OR P0, PT, R26, 0x41, P5 ;  /* 0x000000411a00780c */ /* 0x000fe20002f01670 */
[C---:B------:R-:W-:Y:S08]  /*3420*/  HMMA.16816.F32 R28, R8.reuse, R40, RZ ;  /* 0x00000028081c723c */ /* 0x040ff000000018ff */
[C---:B------:R-:W-:Y:S04]  /*3430*/  HMMA.16816.F32 R20, R8.reuse, R42, RZ ;  /* 0x0000002a0814723c */ /* 0x040fe800000018ff */
[----:B------:R3:W-:Y:S04]  /*3440*/  LDGSTS.E.BYPASS.LTC128B.128 [R251+0x2100], [R12.64], !P0 ;  /* 0x021000000cfb7fae */ /* 0x0007e8000c101d46 */
[----:B------:R-:W-:Y:S01]  /*3450*/  HMMA.16816.F32 R40, R8, R48, RZ ;  /* 0x000000300828723c */ /* 0x000fe200000018ff */
[----:B------:R2:W-:Y:S04]  /*3460*/  LDGSTS.E.BYPASS.LTC128B.128 [R251+0x5100], [R16.64], !P4 ;  /* 0x0510000010fb7fae */ /* 0x0005e8000e101d46 */
[----:B------:R5:W-:Y:S01]  /*3470*/  LDGSTS.E.BYPASS.LTC128B.128 [R251+0x8100], [R14.64], !P3 ;  /* 0x081000000efb7fae */ /* 0x000be2000d901d46 */
[----:B---3--:R-:W-:-:S02]  /*3480*/  IADD3 R12, P0, R0, R140, RZ ;  /* 0x0000008c000c7210 */ /* 0x008fc40007f1e0ff */
[----:B------:R-:W-:-:S03]  /*3490*/  SEL R0, R3, 0xffffffc0, !P2 ;  /* 0xffffffc003007807 */ /* 0x000fc60005000000 */
[----:B------:R-:W-:Y:S02]  /*34a0*/  IMAD.X R13, R2, 0x1, R131, P0 ;  /* 0x00000001020d7824 */ /* 0x000fe400000e0683 */
[----:B------:R-:W-:-:S03]  /*34b0*/  IMAD.IADD R217, R135, 0x1, R0 ;  /* 0x0000000187d97824 */ /* 0x000fc600078e0200 */
[----:B------:R5:W-:Y:S04]  /*34c0*/  LDGSTS.E.BYPASS.LTC128B.128 [R251+0xb100], [R12.64], !P1 ;  /* 0x0b1000000cfb7fae */ /* 0x000be8000c901d46 */
[----:B------:R-:W-:Y:S01]  /*34d0*/  LDSM.16.M88.4 R64, [R217+0x1000] ;  /* 0x00100000d940783b */ /* 0x000fe20000000200 */
[C---:B------:R-:W-:Y:S03]  /*34e0*/  HMMA.16816.F32 R36, R8.reuse, R32, RZ ;  /* 0x000000200824723c */ /* 0x040fe600000018ff */
[----:B------:R-:W-:Y:S04]  /*34f0*/  LDSM.16.M88.4 R72, [R217] ;  /* 0x00000000d948783b */ /* 0x000fe80000000200 */
[----:B------:R-:W-:Y:S01]  /*3500*/  LDSM.16.M88.4 R68, [R217+0x800] ;  /* 0x00080000d944783b */ /* 0x000fe20000000200 */
[----:B------:R-:W-:Y:S01]  /*3510*/  HMMA.16816.F32 R32, R8, R34, RZ ;  /* 0x000000220820723c */ /* 0x000fe200000018ff */
[----:B------:R-:W-:-:S02]  /*3520*/  IADD3 R227, R226, 0x9000, RZ ;  /* 0x00009000e2e37810 */ /* 0x000fc40007ffe0ff */
[C---:B------:R-:W-:Y:S01]  /*3530*/  IADD3 R233, R226.reuse, 0x3000, RZ ;  /* 0x00003000e2e97810 */ /* 0x040fe20007ffe0ff */
[----:B------:R-:W-:Y:S04]  /*3540*/  LDSM.16.M88.4 R124, [R217+0x3000] ;  /* 0x00300000d97c783b */ /* 0x000fe80000000200 */
[C---:B------:R-:W-:Y:S01]  /*3550*/  HMMA.16816.F32 R48, R8.reuse, R50, RZ ;  /* 0x000000320830723c */ /* 0x040fe200000018ff */
[C---:B------:R-:W-:Y:S01]  /*3560*/  IADD3 R228, R226.reuse, 0x3800, RZ ;  /* 0x00003800e2e47810 */ /* 0x040fe20007ffe0ff */
[----:B------:R-:W-:Y:S04]  /*3570*/  LDSM.16.M88.4 R116, [R217+0x5800] ;  /* 0x00580000d974783b */ /* 0x000fe80000000200 */
[----:B-----5:R-:W3:Y:S02]  /*3580*/  LDSM.16.M88.4 R12, [R225] ;  /* 0x00000000e10c783b */ /* 0x020ee40000000200 */
[C---:B------:R-:W-:Y:S08]  /*3590*/  HMMA.16816.F32 R60, R8.reuse, R52, RZ ;  /* 0x00000034083c723c */ /* 0x040ff000000018ff */
[C---:B------:R-:W-:Y:S01]  /*35a0*/  HMMA.16816.F32 R80, R8.reuse, R54, RZ ;  /* 0x000000360850723c */ /* 0x040fe200000018ff */
[----:B------:R-:W-:Y:S01]  /*35b0*/  IADD3 R229, R226, 0x4000, RZ ;  /* 0x00004000e2e57810 */ /* 0x000fe20007ffe0ff */
[----:B------:R-:W0:Y:S06]  /*35c0*/  LDGDEPBAR ;  /* 0x00000000000079af */ /* 0x000e2c0000000000 */
[C---:B------:R-:W-:Y:S08]  /*35d0*/  HMMA.16816.F32 R88, R8.reuse, R44, RZ ;  /* 0x0000002c0858723c */ /* 0x040ff000000018ff */
[C---:B------:R-:W-:Y:S08]  /*35e0*/  HMMA.16816.F32 R84, R8.reuse, R46, RZ ;  /* 0x0000002e0854723c */ /* 0x040ff000000018ff */
[C---:B------:R-:W-:Y:S08]  /*35f0*/  HMMA.16816.F32 R76, R8.reuse, R56, RZ ;  /* 0x00000038084c723c */ /* 0x040ff000000018ff */
[----:B-1----:R-:W-:Y:S08]  /*3600*/  HMMA.16816.F32 R24, R8, R58, RZ ;  /* 0x0000003a0818723c */ /* 0x002ff000000018ff */
[C---:B------:R-:W-:Y:S01]  /*3610*/  HMMA.16816.F32 R8, R4.reuse, R100, R40 ;  /* 0x000000640408723c */ /* 0x040fe20000001828 */
[----:B------:R-:W1:Y:S07]  /*3620*/  LDSM.16.M88.4 R40, [R217+0x1800] ;  /* 0x00180000d928783b */ /* 0x000e6e0000000200 */
[C---:B------:R-:W-:Y:S08]  /*3630*/  HMMA.16816.F32 R56, R4.reuse, R92, R36 ;  /* 0x0000005c0438723c */ /* 0x040ff00000001824 */
[C---:B------:R-:W-:Y:S08]  /*3640*/  HMMA.16816.F32 R52, R4.reuse, R94, R32 ;  /* 0x0000005e0434723c */ /* 0x040ff00000001820 */
[C---:B--2---:R-:W-:Y:S08]  /*3650*/  HMMA.16816.F32 R16, R4.reuse, R98, R20 ;  /* 0x000000620410723c */ /* 0x044ff00000001814 */
[C---:B------:R-:W-:Y:S08]  /*3660*/  HMMA.16816.F32 R20, R4.reuse, R102, R48 ;  /* 0x000000660414723c */ /* 0x040ff00000001830 */
[C---:B------:R-:W-:Y:S08]  /*3670*/  HMMA.16816.F32 R44, R4.reuse, R96, R28 ;  /* 0x00000060042c723c */ /* 0x040ff0000000181c */
[C---:B------:R-:W-:Y:S08]  /*3680*/  HMMA.16816.F32 R36, R4.reuse, R104, R60 ;  /* 0x000000680424723c */ /* 0x040ff0000000183c */
[C---:B------:R-:W-:Y:S08]  /*3690*/  HMMA.16816.F32 R32, R4.reuse, R106, R80 ;  /* 0x0000006a0420723c */ /* 0x040ff00000001850 */
[C---:B------:R-:W-:Y:S08]  /*36a0*/  HMMA.16816.F32 R96, R4.reuse, R112, R76 ;  /* 0x000000700460723c */ /* 0x040ff0000000184c */
[----:B------:R-:W-:Y:S01]  /*36b0*/  HMMA.16816.F32 R104, R4, R114, R24 ;  /* 0x000000720468723c */ /* 0x000fe20000001818 */
[----:B------:R-:W2:Y:S07]  /*36c0*/  LDSM.16.M88.4 R24, [R217+0x2000] ;  /* 0x00200000d918783b */ /* 0x000eae0000000200 */
[----:B---3--:R-:W-:Y:S01]  /*36d0*/  HMMA.16816.F32 R76, R12, R64, R8 ;  /* 0x000000400c4c723c */ /* 0x008fe20000001808 */
[----:B------:R-:W3:Y:S01]  /*36e0*/  LDSM.16.M88.4 R8, [R217+0x2800] ;  /* 0x00280000d908783b */ /* 0x000ee20000000200 */
[----:B------:R-:W-:-:S05]  /*36f0*/  IMAD.IADD R216, R227, 0x1, R0 ;  /* 0x00000001e3d87824 */ /* 0x000fca00078e0200 */
[----:B------:R-:W-:Y:S01]  /*3700*/  LDSM.16.M88.4 R48, [R216+-0x7800] ;  /* 0xff880000d830783b */ /* 0x000fe20000000200 */
[----:B------:R-:W-:Y:S08]  /*3710*/  HMMA.16816.F32 R28, R4, R108, R88 ;  /* 0x0000006c041c723c */ /* 0x000ff00000001858 */
[C---:B------:R-:W-:Y:S08]  /*3720*/  HMMA.16816.F32 R100, R12.reuse, R72, R56 ;  /* 0x000000480c64723c */ /* 0x040ff00000001838 */
[----:B------:R-:W-:Y:S01]  /*3730*/  HMMA.16816.F32 R92, R12, R74, R52 ;  /* 0x0000004a0c5c723c */ /* 0x000fe20000001834 */
[----:B------:R-:W-:Y:S07]  /*3740*/  LDSM.16.M88.4 R52, [R216+-0x9000] ;  /* 0xff700000d834783b */ /* 0x000fee0000000200 */
[----:B------:R-:W-:Y:S01]  /*3750*/  HMMA.16816.F32 R84, R4, R110, R84 ;  /* 0x0000006e0454723c */ /* 0x000fe20000001854 */
[----:B------:R-:W5:Y:S04]  /*3760*/  LDSM.16.M88.4 R4, [R224] ;  /* 0x00000000e004783b */ /* 0x000f680000000200 */
[----:B------:R-:W-:Y:S03]  /*3770*/  LDSM.16.M88.4 R108, [R135+0x3800] ;  /* 0x00380000876c783b */ /* 0x000fe60000000200 */
[C---:B------:R-:W-:Y:S01]  /*3780*/  HMMA.16816.F32 R72, R12.reuse, R66, R20 ;  /* 0x000000420c48723c */ /* 0x040fe20000001814 */
[----:B------:R-:W3:Y:S07]  /*3790*/  LDSM.16.M88.4 R64, [R216+-0x8000] ;  /* 0xff800000d840783b */ /* 0x000eee0000000200 */
[C---:B------:R-:W-:Y:S01]  /*37a0*/  HMMA.16816.F32 R88, R12.reuse, R68, R44 ;  /* 0x000000440c58723c */ /* 0x040fe2000000182c */
[----:B------:R-:W-:Y:S07]  /*37b0*/  LDSM.16.M88.4 R44, [R216+-0x7000] ;  /* 0xff900000d82c783b */ /* 0x000fee0000000200 */
[C---:B------:R-:W-:Y:S01]  /*37c0*/  HMMA.16816.F32 R80, R12.reuse, R70, R16 ;  /* 0x000000460c50723c */ /* 0x040fe20000001810 */
[----:B------:R-:W4:Y:S04]  /*37d0*/  LDSM.16.M88.4 R68, [R216+-0x8800] ;  /* 0xff780000d844783b */ /* 0x000f280000000200 */
[----:B------:R-:W-:Y:S03]  /*37e0*/  LDSM.16.M88.4 R16, [R222+0x4000] ;  /* 0x00400000de10783b */ /* 0x000fe60000000200 */
[C---:B-1----:R-:W-:Y:S01]  /*37f0*/  HMMA.16816.F32 R60, R12.reuse, R40, R36 ;  /* 0x000000280c3c723c */ /* 0x042fe20000001824 */
[----:B------:R-:W1:Y:S07]  /*3800*/  LDSM.16.M88.4 R36, [R216+-0x6800] ;  /* 0xff980000d824783b */ /* 0x000e6e0000000200 */
[C---:B------:R-:W-:Y:S08]  /*3810*/  HMMA.16816.F32 R56, R12.reuse, R42, R32 ;  /* 0x0000002a0c38723c */ /* 0x040ff00000001820 */
[C---:B--2---:R-:W-:Y:S08]  /*3820*/  HMMA.16816.F32 R40, R12.reuse, R24, R28 ;  /* 0x000000180c28723c */ /* 0x044ff0000000181c */
[C---:B---3--:R-:W-:Y:S08]  /*3830*/  HMMA.16816.F32 R28, R12.reuse, R8, R96 ;  /* 0x000000080c1c723c */ /* 0x048ff00000001860 */
[C---:B------:R-:W-:Y:S08]  /*3840*/  HMMA.16816.F32 R20, R12.reuse, R10, R104 ;  /* 0x0000000a0c14723c */ /* 0x040ff00000001868 */
[----:B------:R-:W-:Y:S01]  /*3850*/  HMMA.16816.F32 R32, R12, R26, R84 ;  /* 0x0000001a0c20723c */ /* 0x000fe20000001854 */
[----:B------:R-:W2:Y:S07]  /*3860*/  LDSM.16.M88.4 R24, [R135+0x3000] ;  /* 0x003000008718783b */ /* 0x000eae0000000200 */
[C---:B-----5:R-:W-:Y:S08]  /*3870*/  HMMA.16816.F32 R8, R4.reuse, R54, R92 ;  /* 0x000000360408723c */ /* 0x060ff0000000185c */
[C---:B------:R-:W-:Y:S01]  /*3880*/  HMMA.16816.F32 R84, R4.reuse, R64, R76 ;  /* 0x000000400454723c */ /* 0x040fe2000000184c */
[----:B------:R-:W3:Y:S07]  /*3890*/  LDSM.16.M88.4 R76, [R135+0x4000] ;  /* 0x00400000874c783b */ /* 0x000eee0000000200 */
[C---:B------:R-:W-:Y:S08]  /*38a0*/  HMMA.16816.F32 R12, R4.reuse, R52, R100 ;  /* 0x00000034040c723c */ /* 0x040ff00000001864 */
[C---:B------:R-:W-:Y:S08]  /*38b0*/  HMMA.16816.F32 R92, R4.reuse, R48, R60 ;  /* 0x00000030045c723c */ /* 0x040ff0000000183c */
[C---:B------:R-:W-:Y:S01]  /*38c0*/  HMMA.16816.F32 R96, R4.reuse, R50, R56 ;  /* 0x000000320460723c */ /* 0x040fe20000001838 */
[----:B------:R-:W5:Y:S07]  /*38d0*/  LDSM.16.M88.4 R48, [R135+0x4800] ;  /* 0x004800008730783b */ /* 0x000f6e0000000200 */
[C---:B----4-:R-:W-:Y:S08]  /*38e0*/  HMMA.16816.F32 R52, R4.reuse, R68, R88 ;  /* 0x000000440434723c */ /* 0x050ff00000001858 */
[C---:B------:R-:W-:Y:S08]  /*38f0*/  HMMA.16816.F32 R80, R4.reuse, R70, R80 ;  /* 0x000000460450723c */ /* 0x040ff00000001850 */
[C---:B------:R-:W-:Y:S01]  /*3900*/  HMMA.16816.F32 R100, R4.reuse, R44, R40 ;  /* 0x0000002c0464723c */ /* 0x040fe20000001828 */
[----:B------:R-:W4:Y:S07]  /*3910*/  LDSM.16.M88.4 R40, [R135+0x5000] ;  /* 0x005000008728783b */ /* 0x000f2e0000000200 */
[C---:B-1----:R-:W-:Y:S01]  /*3920*/  HMMA.16816.F32 R68, R4.reuse, R36, R28 ;  /* 0x000000240444723c */ /* 0x042fe2000000181c */
[----:B------:R-:W-:Y:S07]  /*3930*/  LDSM.16.M88.4 R28, [R228] ;  /* 0x00000000e41c783b */ /* 0x000fee0000000200 */
[C---:B------:R-:W-:Y:S01]  /*3940*/  HMMA.16816.F32 R56, R4.reuse, R38, R20 ;  /* 0x000000260438723c */ /* 0x040fe20000001814 */
[----:B------:R-:W1:Y:S07]  /*3950*/  LDSM.16.M88.4 R36, [R135+0x5800] ;  /* 0x005800008724783b */ /* 0x000e6e0000000200 */
[----:B------:R-:W-:Y:S01]  /*3960*/  HMMA.16816.F32 R88, R4, R66, R72 ;  /* 0x000000420458723c */ /* 0x000fe20000001848 */
[C---:B------:R-:W-:Y:S01]  /*3970*/  IADD3 R230, R226.reuse, 0x4800, RZ ;  /* 0x00004800e2e67810 */ /* 0x040fe20007ffe0ff */
[----:B------:R-:W-:Y:S01]  /*3980*/  LDSM.16.M88.4 R64, [R229] ;  /* 0x00000000e540783b */ /* 0x000fe20000000200 */
[----:B------:R-:W-:-:S02]  /*3990*/  IADD3 R231, R226, 0x5000, RZ ;  /* 0x00005000e2e77810 */ /* 0x000fc40007ffe0ff */
[C---:B------:R-:W-:Y:S01]  /*39a0*/  IADD3 R232, R226.reuse, 0x5800, RZ ;  /* 0x00005800e2e87810 */ /* 0x040fe20007ffe0ff */
[----:B------:R-:W-:Y:S02]  /*39b0*/  LDSM.16.M88.4 R104, [R230] ;  /* 0x00000000e668783b */ /* 0x000fe40000000200 */
[----:B------:R-:W-:Y:S02]  /*39c0*/  HMMA.16816.F32 R72, R4, R46, R32 ;  /* 0x0000002e0448723c */ /* 0x000fe40000001820 */
[----:B------:R-:W-:Y:S04]  /*39d0*/  LDSM.16.M88.4 R4, [R223+0x4000] ;  /* 0x00400000df04783b */ /* 0x000fe80000000200 */
[----:B------:R-:W1:Y:S02]  /*39e0*/  LDSM.16.M88.4 R32, [R233] ;  /* 0x00000000e920783b */ /* 0x000e640000000200 */
[C---:B--2---:R-:W-:Y:S02]  /*39f0*/  HMMA.16816.F32 R44, R16.reuse, R24, R12 ;  /* 0x00000018102c723c */ /* 0x044fe4000000180c */
[----:B------:R-:W2:Y:S04]  /*3a00*/  LDSM.16.M88.4 R112, [R231] ;  /* 0x00000000e770783b */ /* 0x000ea80000000200 */
[----:B------:R-:W1:Y:S02]  /*3a10*/  LDSM.16.M88.4 R120, [R232] ;  /* 0x00000000e878783b */ /* 0x000e640000000200 */
[C---:B------:R-:W-:Y:S02]  /*3a20*/  HMMA.16816.F32 R24, R16.reuse, R26, R8 ;  /* 0x0000001a1018723c */ /* 0x040fe40000001808 */
[----:B------:R-:W1:Y:S06]  /*3a30*/  LDSM.16.M88.4 R8, [R225+0x4000] ;  /* 0x00400000e108783b */ /* 0x000e6c0000000200 */
[C---:B------:R-:W-:Y:S01]  /*3a40*/  HMMA.16816.F32 R20, R16.reuse, R108, R52 ;  /* 0x0000006c1014723c */ /* 0x040fe20000001834 */
[----:B------:R-:W1:Y:S07]  /*3a50*/  LDSM.16.M88.4 R52, [R217+0x3800] ;  /* 0x00380000d934783b */ /* 0x000e6e0000000200 */
[C---:B------:R-:W-:Y:S01]  /*3a60*/  HMMA.16816.F32 R12, R16.reuse, R110, R80 ;  /* 0x0000006e100c723c */ /* 0x040fe20000001850 */
[----:B------:R-:W-:Y:S07]  /*3a70*/  LDSM.16.M88.4 R108, [R217+0x5000] ;  /* 0x00500000d96c783b */ /* 0x000fee0000000200 */
[C---:B---3--:R-:W-:Y:S08]  /*3a80*/  HMMA.16816.F32 R80, R16.reuse, R78, R88 ;  /* 0x0000004e1050723c */ /* 0x048ff00000001858 */
[C---:B-----5:R-:W-:Y:S08]  /*3a90*/  HMMA.16816.F32 R88, R16.reuse, R48, R92 ;  /* 0x000000301058723c */ /* 0x060ff0000000185c */
[C---:B------:R-:W-:Y:S08]  /*3aa0*/  HMMA.16816.F32 R60, R16.reuse, R76, R84 ;  /* 0x0000004c103c723c */ /* 0x040ff00000001854 */
[C---:B------:R-:W-:Y:S01]  /*3ab0*/  HMMA.16816.F32 R96, R16.reuse, R50, R96 ;  /* 0x000000321060723c */ /* 0x040fe20000001860 */
[----:B------:R-:W3:Y:S07]  /*3ac0*/  LDSM.16.M88.4 R48, [R217+0x4000] ;  /* 0x00400000d930783b */ /* 0x000eee0000000200 */
[C---:B----4-:R-:W-:Y:S08]  /*3ad0*/  HMMA.16816.F32 R92, R16.reuse, R42, R72 ;  /* 0x0000002a105c723c */ /* 0x050ff00000001848 */
[C---:B------:R-:W-:Y:S08]  /*3ae0*/  HMMA.16816.F32 R100, R16.reuse, R40, R100 ;  /* 0x000000281064723c */ /* 0x040ff00000001864 */
[C---:B-1----:R-:W-:Y:S08]  /*3af0*/  HMMA.16816.F32 R84, R16.reuse, R36, R68 ;  /* 0x000000241054723c */ /* 0x042ff00000001844 */
[----:B------:R-:W-:Y:S08]  /*3b00*/  HMMA.16816.F32 R72, R16, R38, R56 ;  /* 0x000000261048723c */ /* 0x000ff00000001838 */
[C---:B------:R-:W-:Y:S01]  /*3b10*/  HMMA.16816.F32 R68, R4.reuse, R32, R44 ;  /* 0x000000200444723c */ /* 0x040fe2000000182c */
[----:B------:R-:W1:Y:S07]  /*3b20*/  LDSM.16.M88.4 R44, [R217+0x4800] ;  /* 0x00480000d92c783b */ /* 0x000e6e0000000200 */
[C---:B------:R-:W-:Y:S08]  /*3b30*/  HMMA.16816.F32 R76, R4.reuse, R34, R24 ;  /* 0x00000022044c723c */ /* 0x040ff00000001818 */
[C---:B------:R-:W-:Y:S08]  /*3b40*/  HMMA.16816.F32 R56, R4.reuse, R28, R20 ;  /* 0x0000001c0438723c */ /* 0x040ff00000001814 */
[C---:B------:R-:W-:Y:S08]  /*3b50*/  HMMA.16816.F32 R40, R4.reuse, R30, R12 ;  /* 0x0000001e0428723c */ /* 0x040ff0000000180c */
[C---:B------:R-:W-:Y:S08]  /*3b60*/  HMMA.16816.F32 R36, R4.reuse, R64, R60 ;  /* 0x000000400424723c */ /* 0x040ff0000000183c */
[C---:B------:R-:W-:Y:S08]  /*3b70*/  HMMA.16816.F32 R32, R4.reuse, R66, R80 ;  /* 0x000000420420723c */ /* 0x040ff00000001850 */
[C---:B------:R-:W-:Y:S08]  /*3b80*/  HMMA.16816.F32 R28, R4.reuse, R104, R88 ;  /* 0x00000068041c723c */ /* 0x040ff00000001858 */
[C---:B------:R-:W-:Y:S08]  /*3b90*/  HMMA.16816.F32 R24, R4.reuse, R106, R96 ;  /* 0x0000006a0418723c */ /* 0x040ff00000001860 */
[C---:B--2---:R-:W-:Y:S08]  /*3ba0*/  HMMA.16816.F32 R20, R4.reuse, R112, R100 ;  /* 0x000000700414723c */ /* 0x044ff00000001864 */
[C---:B------:R-:W-:Y:S01]  /*3bb0*/  HMMA.16816.F32 R16, R4.reuse, R114, R92 ;  /* 0x000000720410723c */ /* 0x040fe2000000185c */
[----:B------:R-:W-:Y:S07]  /*3bc0*/  LDSM.16.M88.4 R112, [R216+-0x5800] ;  /* 0xffa80000d870783b */ /* 0x000fee0000000200 */
[C---:B------:R-:W-:Y:S08]  /*3bd0*/  HMMA.16816.F32 R12, R4.reuse, R120, R84 ;  /* 0x00000078040c723c */ /* 0x040ff00000001854 */
[----:B------:R-:W-:Y:S01]  /*3be0*/  HMMA.16816.F32 R64, R4, R122, R72 ;  /* 0x0000007a0440723c */ /* 0x000fe20000001848 */
[----:B------:R-:W-:Y:S04]  /*3bf0*/  LDSM.16.M88.4 R4, [R224+0x4000] ;  /* 0x00400000e004783b */ /* 0x000fe80000000200 */
[----:B------:R-:W2:Y:S03]  /*3c00*/  LDSM.16.M88.4 R72, [R216+-0x6000] ;  /* 0xffa00000d848783b */ /* 0x000ea60000000200 */
[C---:B------:R-:W-:Y:S01]  /*3c10*/  HMMA.16816.F32 R68, R8.reuse, R124, R68 ;  /* 0x0000007c0844723c */ /* 0x040fe20000001844 */
[C---:B------:R-:W-:Y:S01]  /*3c20*/  IADD3 R239, R226.reuse, 0x6000, RZ ;  /* 0x00006000e2ef7810 */ /* 0x040fe20007ffe0ff */
[----:B------:R-:W-:Y:S06]  /*3c30*/  LDSM.16.M88.4 R120, [R135+0x9000] ;  /* 0x009000008778783b */ /* 0x000fec0000000200 */
[C---:B------:R-:W-:Y:S08]  /*3c40*/  HMMA.16816.F32 R76, R8.reuse, R126, R76 ;  /* 0x0000007e084c723c */ /* 0x040ff0000000184c */
[C---:B------:R-:W-:Y:S01]  /*3c50*/  HMMA.16816.F32 R100, R8.reuse, R52, R56 ;  /* 0x000000340864723c */ /* 0x040fe20000001838 */
[----:B------:R-:W4:Y:S07]  /*3c60*/  LDSM.16.M88.4 R56, [R216+-0x5000] ;  /* 0xffb00000d838783b */ /* 0x000f2e0000000200 */
[C---:B------:R-:W-:Y:S01]  /*3c70*/  HMMA.16816.F32 R104, R8.reuse, R54, R40 ;  /* 0x000000360868723c */ /* 0x040fe20000001828 */
[----:B------:R-:W5:Y:S04]  /*3c80*/  LDSM.16.M88.4 R52, [R216+-0x4800] ;  /* 0xffb80000d834783b */ /* 0x000f680000000200 */
[----:B------:R-:W-:Y:S03]  /*3c90*/  LDSM.16.M88.4 R40, [R216+-0x3800] ;  /* 0xffc80000d828783b */ /* 0x000fe60000000200 */
[C---:B---3--:R-:W-:Y:S08]  /*3ca0*/  HMMA.16816.F32 R96, R8.reuse, R48, R36 ;  /* 0x000000300860723c */ /* 0x048ff00000001824 */
[C---:B------:R-:W-:Y:S01]  /*3cb0*/  HMMA.16816.F32 R92, R8.reuse, R50, R32 ;  /* 0x00000032085c723c */ /* 0x040fe20000001820 */
[----:B------:R-:W-:Y:S07]  /*3cc0*/  LDSM.16.M88.4 R32, [R135+0x6000] ;  /* 0x006000008720783b */ /* 0x000fee0000000200 */
[C---:B-1----:R-:W-:Y:S01]  /*3cd0*/  HMMA.16816.F32 R88, R8.reuse, R44, R28 ;  /* 0x0000002c0858723c */ /* 0x042fe2000000181c */
[----:B------:R-:W-:Y:S07]  /*3ce0*/  LDSM.16.M88.4 R28, [R135+0x6800] ;  /* 0x00680000871c783b */ /* 0x000fee0000000200 */
[C---:B------:R-:W-:Y:S01]  /*3cf0*/  HMMA.16816.F32 R84, R8.reuse, R46, R24 ;  /* 0x0000002e0854723c */ /* 0x040fe20000001818 */
[----:B------:R-:W1:Y:S07]  /*3d00*/  LDSM.16.M88.4 R44, [R216+-0x4000] ;  /* 0xffc00000d82c783b */ /* 0x000e6e0000000200 */
[C---:B------:R-:W-:Y:S01]  /*3d10*/  HMMA.16816.F32 R48, R8.reuse, R116, R12 ;  /* 0x000000740830723c */ /* 0x040fe2000000180c */
[----:B------:R-:W3:Y:S07]  /*3d20*/  LDSM.16.M88.4 R12, [R222+0x8000] ;  /* 0x00800000de0c783b */ /* 0x000eee0000000200 */
[C---:B------:R-:W-:Y:S08]  /*3d30*/  HMMA.16816.F32 R80, R8.reuse, R108, R20 ;  /* 0x0000006c0850723c */ /* 0x040ff00000001814 */
[C---:B------:R-:W-:Y:S08]  /*3d40*/  HMMA.16816.F32 R60, R8.reuse, R110, R16 ;  /* 0x0000006e083c723c */ /* 0x040ff00000001810 */
[----:B------:R-:W-:Y:S01]  /*3d50*/  HMMA.16816.F32 R36, R8, R118, R64 ;  /* 0x000000760824723c */ /* 0x000fe20000001840 */
[C---:B------:R-:W-:Y:S01]  /*3d60*/  IADD3 R234, R226.reuse, 0x6800, RZ ;  /* 0x00006800e2ea7810 */ /* 0x040fe20007ffe0ff */
[----:B------:R-:W-:Y:S06]  /*3d70*/  LDSM.16.M88.4 R116, [R217+0x6000] ;  /* 0x00600000d974783b */ /* 0x000fec0000000200 */
[C---:B--2---:R-:W-:Y:S01]  /*3d80*/  HMMA.16816.F32 R24, R4.reuse, R72, R68 ;  /* 0x000000480418723c */ /* 0x044fe20000001844 */
[----:B------:R-:W2:Y:S07]  /*3d90*/  LDSM.16.M88.4 R68, [R135+0x7000] ;  /* 0x007000008744783b */ /* 0x000eae0000000200 */
[C---:B------:R-:W-:Y:S08]  /*3da0*/  HMMA.16816.F32 R20, R4.reuse, R74, R76 ;  /* 0x0000004a0414723c */ /* 0x040ff0000000184c */
[C---:B------:R-:W-:Y:S01]  /*3db0*/  HMMA.16816.F32 R16, R4.reuse, R112, R100 ;  /* 0x000000700410723c */ /* 0x040fe20000001864 */
[----:B------:R-:W-:Y:S07]  /*3dc0*/  LDSM.16.M88.4 R100, [R135+0x7800] ;  /* 0x007800008764783b */ /* 0x000fee0000000200 */
[C---:B------:R-:W-:Y:S01]  /*3dd0*/  HMMA.16816.F32 R8, R4.reuse, R114, R104 ;  /* 0x000000720408723c */ /* 0x040fe20000001868 */
[C---:B------:R-:W-:Y:S01]  /*3de0*/  IADD3 R235, R226.reuse, 0x7000, RZ ;  /* 0x00007000e2eb7810 */ /* 0x040fe20007ffe0ff */
[----:B------:R-:W-:Y:S06]  /*3df0*/  LDSM.16.M88.4 R112, [R216+-0x3000] ;  /* 0xffd00000d870783b */ /* 0x000fec0000000200 */
[C---:B----4-:R-:W-:Y:S08]  /*3e00*/  HMMA.16816.F32 R64, R4.reuse, R56, R96 ;  /* 0x000000380440723c */ /* 0x050ff00000001860 */
[C---:B------:R-:W-:Y:S01]  /*3e10*/  HMMA.16816.F32 R56, R4.reuse, R58, R92 ;  /* 0x0000003a0438723c */ /* 0x040fe2000000185c */
[----:B------:R-:W4:Y:S07]  /*3e20*/  LDSM.16.M88.4 R92, [R135+0x8000] ;  /* 0x00800000875c783b */ /* 0x000f2e0000000200 */
[C---:B-----5:R-:W-:Y:S08]  /*3e30*/  HMMA.16816.F32 R72, R4.reuse, R52, R88 ;  /* 0x000000340448723c */ /* 0x060ff00000001858 */
[C---:B------:R-:W-:Y:S08]  /*3e40*/  HMMA.16816.F32 R84, R4.reuse, R54, R84 ;  /* 0x000000360454723c */ /* 0x040ff00000001854 */
[C---:B-1----:R-:W-:Y:S08]  /*3e50*/  HMMA.16816.F32 R76, R4.reuse, R44, R80 ;  /* 0x0000002c044c723c */ /* 0x042ff00000001850 */
[C---:B------:R-:W-:Y:S08]  /*3e60*/  HMMA.16816.F32 R96, R4.reuse, R40, R48 ;  /* 0x000000280460723c */ /* 0x040ff00000001830 */
[----:B------:R-:W-:Y:S01]  /*3e70*/  HMMA.16816.F32 R80, R4, R42, R36 ;  /* 0x0000002a0450723c */ /* 0x000fe20000001824 */
[----:B------:R-:W-:Y:S07]  /*3e80*/  LDSM.16.M88.4 R36, [R235] ;  /* 0x00000000eb24783b */ /* 0x000fee0000000200 */
[C---:B---3--:R-:W-:Y:S01]  /*3e90*/  HMMA.16816.F32 R52, R12.reuse, R32, R24 ;  /* 0x000000200c34723c */ /* 0x048fe20000001818 */
[----:B------:R-:W-:Y:S07]  /*3ea0*/  LDSM.16.M88.4 R24, [R234] ;  /* 0x00000000ea18783b */ /* 0x000fee0000000200 */
[C---:B------:R-:W-:Y:S01]  /*3eb0*/  HMMA.16816.F32 R48, R12.reuse, R34, R20 ;  /* 0x000000220c30723c */ /* 0x040fe20000001814 */
[----:B------:R-:W1:Y:S07]  /*3ec0*/  LDSM.16.M88.4 R32, [R135+0x8800] ;  /* 0x008800008720783b */ /* 0x000e6e0000000200 */
[C---:B------:R-:W-:Y:S08]  /*3ed0*/  HMMA.16816.F32 R40, R12.reuse, R28, R16 ;  /* 0x0000001c0c28723c */ /* 0x040ff00000001810 */
[----:B------:R-:W-:Y:S01]  /*3ee0*/  HMMA.16816.F32 R20, R12, R30, R8 ;  /* 0x0000001e0c14723c */ /* 0x000fe20000001808 */
[----:B------:R-:W-:Y:S04]  /*3ef0*/  LDSM.16.M88.4 R8, [R223+0x8000] ;  /* 0x00800000df08783b */ /* 0x000fe80000000200 */
[----:B------:R-:W3:Y:S03]  /*3f00*/  LDSM.16.M88.4 R28, [R239] ;  /* 0x00000000ef1c783b */ /* 0x000ee60000000200 */
[----:B------:R-:W-:Y:S01]  /*3f10*/  HMMA.16816.F32 R88, R4, R46, R60 ;  /* 0x0000002e0458723c */ /* 0x000fe2000000183c */
[C---:B------:R-:W-:Y:S01]  /*3f20*/  IADD3 R236, R226.reuse, 0x7800, RZ ;  /* 0x00007800e2ec7810 */ /* 0x040fe20007ffe0ff */
[----:B------:R-:W-:Y:S06]  /*3f30*/  LDSM.16.M88.4 R4, [R225+0x8000] ;  /* 0x00800000e104783b */ /* 0x000fec0000000200 */
[C---:B--2---:R-:W-:Y:S08]  /*3f40*/  HMMA.16816.F32 R16, R12.reuse, R68, R64 ;  /* 0x000000440c10723c */ /* 0x044ff00000001840 */
[----:B------:R-:W-:Y:S01]  /*3f50*/  HMMA.16816.F32 R44, R12, R70, R56 ;  /* 0x000000460c2c723c */ /* 0x000fe20000001838 */
[----:B------:R-:W2:Y:S01]  /*3f60*/  LDSM.16.M88.4 R68, [R236] ;  /* 0x00000000ec44783b */ /* 0x000ea20000000200 */
[----:B------:R-:W-:-:S06]  /*3f70*/  IADD3 R237, R226, 0x8000, RZ ;  /* 0x00008000e2ed7810 */ /* 0x000fcc0007ffe0ff */
[C---:B----4-:R-:W-:Y:S01]  /*3f80*/  HMMA.16816.F32 R60, R12.reuse, R92, R76 ;  /* 0x0000005c0c3c723c */ /* 0x050fe2000000184c */
[----:B------:R-:W4:Y:S07]  /*3f90*/  LDSM.16.M88.4 R76, [R237] ;  /* 0x00000000ed4c783b */ /* 0x000f2e0000000200 */
[C---:B------:R-:W-:Y:S08]  /*3fa0*/  HMMA.16816.F32 R56, R12.reuse, R94, R88 ;  /* 0x0000005e0c38723c */ /* 0x040ff00000001858 */
[C---:B------:R-:W-:Y:S08]  /*3fb0*/  HMMA.16816.F32 R72, R12.reuse, R100, R72 ;  /* 0x000000640c48723c */ /* 0x040ff00000001848 */
[C---:B------:R-:W-:Y:S01]  /*3fc0*/  HMMA.16816.F32 R64, R12.reuse, R102, R84 ;  /* 0x000000660c40723c */ /* 0x040fe20000001854 */
[C---:B------:R-:W-:Y:S01]  /*3fd0*/  IADD3 R238, R226.reuse, 0x8800, RZ ;  /* 0x00008800e2ee7810 */ /* 0x040fe20007ffe0ff */
[----:B------:R-:W-:Y:S04]  /*3fe0*/  LDSM.16.M88.4 R100, [R217+0x7800] ;  /* 0x00780000d964783b */ /* 0x000fe80000000200 */
[----:B------:R-:W-:Y:S02]  /*3ff0*/  LDSM.16.M88.4 R108, [R238] ;  /* 0x00000000ee6c783b */ /* 0x000fe40000000200 */
[C---:B-1----:R-:W-:Y:S08]  /*4000*/  HMMA.16816.F32 R92, R12.reuse, R32, R96 ;  /* 0x000000200c5c723c */ /* 0x042ff00000001860 */
[----:B------:R-:W-:Y:S01]  /*4010*/  HMMA.16816.F32 R104, R12, R34, R80 ;  /* 0x000000220c68723c */ /* 0x000fe20000001850 */
[----:B------:R-:W-:Y:S04]  /*4020*/  LDSM.16.M88.4 R32, [R217+0x7000] ;  /* 0x00700000d920783b */ /* 0x000fe80000000200 */
[----:B------:R-:W-:Y:S03]  /*4030*/  LDSM.16.M88.4 R80, [R217+0x8800] ;  /* 0x00880000d950783b */ /* 0x000fe60000000200 */
[C---:B---3--:R-:W-:Y:S08]  /*4040*/  HMMA.16816.F32 R12, R8.reuse, R28, R52 ;  /* 0x0000001c080c723c */ /* 0x048ff00000001834 */
[C---:B------:R-:W-:Y:S08]  /*4050*/  HMMA.16816.F32 R52, R8.reuse, R30, R48 ;  /* 0x0000001e0834723c */ /* 0x040ff00000001830 */
[C---:B------:R-:W-:Y:S08]  /*4060*/  HMMA.16816.F32 R48, R8.reuse, R24, R40 ;  /* 0x000000180830723c */ /* 0x040ff00000001828 */
[C---:B------:R-:W-:Y:S01]  /*4070*/  HMMA.16816.F32 R40, R8.reuse, R26, R20 ;  /* 0x0000001a0828723c */ /* 0x040fe20000001814 */
[----:B------:R-:W-:Y:S07]  /*4080*/  LDSM.16.M88.4 R20, [R222+0xc000] ;  /* 0x00c00000de14783b */ /* 0x000fee0000000200 */
[C---:B------:R-:W-:Y:S01]  /*4090*/  HMMA.16816.F32 R28, R8.reuse, R36, R16 ;  /* 0x00000024081c723c */ /* 0x040fe20000001810 */
[----:B------:R-:W-:Y:S07]  /*40a0*/  LDSM.16.M88.4 R16, [R224+0x8000] ;  /* 0x00800000e010783b */ /* 0x000fee0000000200 */
[C---:B------:R-:W-:Y:S01]  /*40b0*/  HMMA.16816.F32 R24, R8.reuse, R38, R44 ;  /* 0x000000260818723c */ /* 0x040fe2000000182c */
[----:B------:R-:W1:Y:S07]  /*40c0*/  LDSM.16.M88.4 R36, [R217+0x6800] ;  /* 0x00680000d924783b */ /* 0x000e6e0000000200 */
[----:B--2---:R-:W-:Y:S01]  /*40d0*/  HMMA.16816.F32 R88, R8, R68, R72 ;  /* 0x000000440858723c */ /* 0x004fe20000001848 */
[----:B------:R-:W2:Y:S07]  /*40e0*/  LDSM.16.M88.4 R72, [R217+0x8000] ;  /* 0x00800000d948783b */ /* 0x000eae0000000200 */
[----:B------:R-:W-:Y:S08]  /*40f0*/  HMMA.16816.F32 R12, R4, R116, R12 ;  /* 0x00000074040c723c */ /* 0x000ff0000000180c */
[----:B------:R-:W-:Y:S08]  /*4100*/  HMMA.16816.F32 R96, R8, R70, R64 ;  /* 0x000000460860723c */ /* 0x000ff00000001840 */
[----:B------:R-:W-:Y:S01]  /*4110*/  HMMA.16816.F32 R44, R4, R118, R52 ;  /* 0x00000076042c723c */ /* 0x000fe20000001834 */
[----:B------:R-:W-:Y:S07]  /*4120*/  LDSM.16.M88.4 R52, [R216+-0x1800] ;  /* 0xffe80000d834783b */ /* 0x000fee0000000200 */
[C---:B----4-:R-:W-:Y:S08]  /*4130*/  HMMA.16816.F32 R84, R8.reuse, R76, R60 ;  /* 0x0000004c0854723c */ /* 0x050ff0000000183c */
[----:B------:R-:W-:Y:S08]  /*4140*/  HMMA.16816.F32 R76, R8, R78, R56 ;  /* 0x0000004e084c723c */ /* 0x000ff00000001838 */
[----:B-1----:R-:W-:Y:S01]  /*4150*/  HMMA.16816.F32 R60, R4, R38, R40 ;  /* 0x00000026043c723c */ /* 0x002fe20000001828 */
[----:B------:R-:W1:Y:S07]  /*4160*/  LDSM.16.M88.4 R40, [R216+-0x2800] ;  /* 0xffd80000d828783b */ /* 0x000e6e0000000200 */
[----:B------:R-:W-:Y:S08]  /*4170*/  HMMA.16816.F32 R68, R8, R108, R92 ;  /* 0x0000006c0844723c */ /* 0x000ff0000000185c */
[----:B------:R-:W-:Y:S01]  /*4180*/  HMMA.16816.F32 R64, R4, R36, R48 ;  /* 0x000000240440723c */ /* 0x000fe20000001830 */
[----:B------:R-:W3:Y:S07]  /*4190*/  LDSM.16.M88.4 R36, [R216+-0x2000] ;  /* 0xffe00000d824783b */ /* 0x000eee0000000200 */
[----:B------:R-:W-:Y:S01]  /*41a0*/  HMMA.16816.F32 R92, R8, R110, R104 ;  /* 0x0000006e085c723c */ /* 0x000fe20000001868 */
[----:B------:R-:W-:Y:S07]  /*41b0*/  LDSM.16.M88.4 R104, [R227] ;  /* 0x00000000e368783b */ /* 0x000fee0000000200 */
[----:B------:R-:W-:Y:S01]  /*41c0*/  HMMA.16816.F32 R8, R16, R112, R12 ;  /* 0x000000701008723c */ /* 0x000fe2000000180c */
[----:B------:R-:W4:Y:S07]  /*41d0*/  LDSM.16.M88.4 R12, [R223+0xc000] ;  /* 0x00c00000df0c783b */ /* 0x000f2e0000000200 */
[C---:B------:R-:W-:Y:S08]  /*41e0*/  HMMA.16816.F32 R56, R4.reuse, R32, R28 ;  /* 0x000000200438723c */ /* 0x040ff0000000181c */
[C---:B------:R-:W-:Y:S08]  /*41f0*/  HMMA.16816.F32 R48, R4.reuse, R34, R24 ;  /* 0x000000220430723c */ /* 0x040ff00000001818 */
[C---:B------:R-:W-:Y:S08]  /*4200*/  HMMA.16816.F32 R32, R4.reuse, R100, R88 ;  /* 0x000000640420723c */ /* 0x040ff00000001858 */
[----:B------:R-:W-:Y:S08]  /*4210*/  HMMA.16816.F32 R88, R4, R102, R96 ;  /* 0x000000660458723c */ /* 0x000ff00000001860 */
[----:B------:R-:W-:Y:S08]  /*4220*/  HMMA.16816.F32 R28, R16, R114, R44 ;  /* 0x00000072101c723c */ /* 0x000ff0000000182c */
[C---:B--2---:R-:W-:Y:S08]  /*4230*/  HMMA.16816.F32 R96, R4.reuse, R72, R84 ;  /* 0x000000480460723c */ /* 0x044ff00000001854 */
[C---:B------:R-:W-:Y:S01]  /*4240*/  HMMA.16816.F32 R72, R4.reuse, R74, R76 ;  /* 0x0000004a0448723c */ /* 0x040fe2000000184c */
[----:B------:R-:W2:Y:S07]  /*4250*/  LDSM.16.M88.4 R76, [R135+0x9800] ;  /* 0x00980000874c783b */ /* 0x000eae0000000200 */
[----:B------:R-:W-:Y:S01]  /*4260*/  HMMA.16816.F32 R108, R4, R80, R68 ;  /* 0x00000050046c723c */ /* 0x000fe20000001844 */
[----:B------:R-:W5:Y:S07]  /*4270*/  LDSM.16.M88.4 R68, [R216+-0x1000] ;  /* 0xfff00000d844783b */ /* 0x000f6e0000000200 */
[----:B------:R-:W-:Y:S01]  /*4280*/  HMMA.16816.F32 R24, R20, R120, R8 ;  /* 0x000000781418723c */ /* 0x000fe20000001808 */
[----:B------:R-:W-:Y:S01]  /*4290*/  LDSM.16.M88.4 R8, [R225+0xc000] ;  /* 0x00c00000e108783b */ /* 0x000fe20000000200 */
[----:B------:R-:W-:-:S06]  /*42a0*/  IADD3 R240, R226, 0x9800, RZ ;  /* 0x00009800e2f07810 */ /* 0x000fcc0007ffe0ff */
[----:B-1----:R-:W-:Y:S08]  /*42b0*/  HMMA.16816.F32 R44, R16, R40, R64 ;  /* 0x00000028102c723c */ /* 0x002ff00000001840 */
[----:B------:R-:W-:Y:S01]  /*42c0*/  HMMA.16816.F32 R112, R4, R82, R92 ;  /* 0x000000520470723c */ /* 0x000fe2000000185c */
[----:B------:R-:W1:Y:S04]  /*42d0*/  LDSM.16.M88.4 R80, [R217+0x9000] ;  /* 0x00900000d950783b */ /* 0x000e680000000200 */
[----:B------:R-:W-:Y:S03]  /*42e0*/  LDSM.16.M88.4 R4, [R224+0xc000] ;  /* 0x00c00000e004783b */ /* 0x000fe60000000200 */
[----:B------:R-:W-:Y:S08]  /*42f0*/  HMMA.16816.F32 R28, R20, R122, R28 ;  /* 0x0000007a141c723c */ /* 0x000ff0000000181c */
[C---:B---3--:R-:W-:Y:S01]  /*4300*/  HMMA.16816.F32 R100, R16.reuse, R36, R56 ;  /* 0x000000241064723c */ /* 0x048fe20000001838 */
[----:B------:R-:W3:Y:S07]  /*4310*/  LDSM.16.M88.4 R56, [R240] ;  /* 0x00000000f038783b */ /* 0x000eee0000000200 */
[----:B------:R-:W-:Y:S01]  /*4320*/  HMMA.16816.F32 R92, R16, R38, R48 ;  /* 0x00000026105c723c */ /* 0x000fe20000001830 */
[----:B------:R-:W1:Y:S04]  /*4330*/  LDSM.16.M88.4 R48, [R216+-0x800] ;  /* 0xfff80000d830783b */ /* 0x000e680000000200 */
[----:B------:R-:W-:Y:S03]  /*4340*/  LDSM.16.M88.4 R36, [R135+0xa000] ;  /* 0x00a000008724783b */ /* 0x000fe60000000200 */
[----:B----4-:R-:W-:Y:S08]  /*4350*/  HMMA.16816.F32 R24, R12, R104, R24 ;  /* 0x000000680c18723c */ /* 0x010ff00000001818 */
[----:B------:R-:W-:Y:S08]  /*4360*/  HMMA.16816.F32 R84, R16, R52, R32 ;  /* 0x000000341054723c */ /* 0x000ff00000001820 */
[----:B--2---:R-:W-:Y:S08]  /*4370*/  HMMA.16816.F32 R32, R20, R76, R44 ;  /* 0x0000004c1420723c */ /* 0x004ff0000000182c */
[----:B------:R-:W-:Y:S01]  /*4380*/  HMMA.16816.F32 R40, R16, R42, R60 ;  /* 0x0000002a1028723c */ /* 0x000fe2000000183c */
[----:B------:R-:W2:Y:S07]  /*4390*/  LDSM.16.M88.4 R60, [R216] ;  /* 0x00000000d83c783b */ /* 0x000eae0000000200 */
[----:B------:R-:W-:Y:S08]  /*43a0*/  HMMA.16816.F32 R28, R12, R106, R28 ;  /* 0x0000006a0c1c723c */ /* 0x000ff0000000181c */
[----:B-----5:R-:W-:Y:S01]  /*43b0*/  HMMA.16816.F32 R104, R16, R70, R72 ;  /* 0x000000461068723c */ /* 0x020fe20000001848 */
[----:B------:R-:W4:Y:S01]  /*43c0*/  LDSM.16.M88.4 R72, [R217+0x9800] ;  /* 0x00980000d948783b */ /* 0x000f220000000200 */
[----:B------:R-:W-:-:S05]  /*43d0*/  IADD3 R241, R226, 0xa000, RZ ;  /* 0x0000a000e2f17810 */ /* 0x000fca0007ffe0ff */
[----:B------:R-:W5:Y:S01]  /*43e0*/  LDSM.16.M88.4 R64, [R241] ;  /* 0x00000000f140783b */ /* 0x000f620000000200 */
[----:B-1----:R-:W-:Y:S08]  /*43f0*/  HMMA.16816.F32 R24, R8, R80, R24 ;  /* 0x000000500818723c */ /* 0x002ff00000001818 */
[----:B---3--:R-:W-:Y:S08]  /*4400*/  HMMA.16816.F32 R32, R12, R56, R32 ;  /* 0x000000380c20723c */ /* 0x008ff00000001820 */
[----:B------:R-:W-:Y:S08]  /*4410*/  HMMA.16816.F32 R40, R20, R78, R40 ;  /* 0x0000004e1428723c */ /* 0x000ff00000001828 */
[----:B------:R-:W-:Y:S08]  /*4420*/  HMMA.16816.F32 R28, R8, R82, R28 ;  /* 0x00000052081c723c */ /* 0x000ff0000000181c */
[C---:B------:R-:W-:Y:S08]  /*4430*/  HMMA.16816.F32 R108, R16.reuse, R48, R108 ;  /* 0x00000030106c723c */ /* 0x040ff0000000186c */
[C---:B------:R-:W-:Y:S01]  /*4440*/  HMMA.16816.F32 R112, R16.reuse, R50, R112 ;  /* 0x000000321070723c */ /* 0x040fe20000001870 */
[----:B------:R-:W1:Y:S07]  /*4450*/  LDSM.16.M88.4 R48, [R216+0x800] ;  /* 0x00080000d830783b */ /* 0x000e6e0000000200 */
[----:B------:R-:W-:Y:S01]  /*4460*/  HMMA.16816.F32 R88, R16, R54, R88 ;  /* 0x000000361058723c */ /* 0x000fe20000001858 */
[----:B------:R-:W3:Y:S07]  /*4470*/  LDSM.16.M88.4 R52, [R135+0xa800] ;  /* 0x00a800008734783b */ /* 0x000eee0000000200 */
[----:B--2---:R-:W-:Y:S08]  /*4480*/  HMMA.16816.F32 R44, R4, R60, R24 ;  /* 0x0000003c042c723c */ /* 0x004ff00000001818 */
[----:B------:R-:W-:Y:S08]  /*4490*/  HMMA.16816.F32 R24, R20, R36, R100 ;  /* 0x000000241418723c */ /* 0x000ff00000001864 */
[----:B------:R-:W-:Y:S08]  /*44a0*/  HMMA.16816.F32 R96, R16, R68, R96 ;  /* 0x000000441060723c */ /* 0x000ff00000001860 */
[----:B------:R-:W-:Y:S08]  /*44b0*/  HMMA.16816.F32 R68, R20, R38, R92 ;  /* 0x000000261444723c */ /* 0x000ff0000000185c */
[----:B----4-:R-:W-:Y:S08]  /*44c0*/  HMMA.16816.F32 R16, R8, R72, R32 ;  /* 0x000000480810723c */ /* 0x010ff00000001820 */
[----:B------:R-:W-:Y:S08]  /*44d0*/  HMMA.16816.F32 R36, R12, R58, R40 ;  /* 0x0000003a0c24723c */ /* 0x000ff00000001828 */
[----:B------:R-:W-:Y:S01]  /*44e0*/  HMMA.16816.F32 R28, R4, R62, R28 ;  /* 0x0000003e041c723c */ /* 0x000fe2000000181c */
[----:B------:R-:W2:Y:S01]  /*44f0*/  LDSM.16.M88.4 R60, [R217+0xa000] ;  /* 0x00a00000d93c783b */ /* 0x000ea20000000200 */
[----:B------:R-:W-:Y:S01]  /*4500*/  FMUL.FTZ R0, R44, c[0x0][0x320] ;  /* 0x0000c8002c007a20 */ /* 0x000fe20000410000 */
[----:B------:R-:W-:-:S02]  /*4510*/  IADD3 R242, R226, 0xa800, RZ ;  /* 0x0000a800e2f27810 */ /* 0x000fc40007ffe0ff */
[----:B------:R-:W4:Y:S01]  /*4520*/  LDSM.16.M88.4 R40, [R135+0xb000] ;  /* 0x00b000008728783b */ /* 0x000f220000000200 */
[----:B------:R3:W2:Y:S02]  /*4530*/  MUFU.TANH R116, R0 ;  /* 0x0000000000747308 */ /* 0x0006a40000002400 */
[----:B-----5:R-:W-:Y:S08]  /*4540*/  HMMA.16816.F32 R24, R12, R64, R24 ;  /* 0x000000400c18723c */ /* 0x020ff00000001818 */
[----:B-1----:R-:W-:Y:S01]  /*4550*/  HMMA.16816.F32 R32, R4, R48, R16 ;  /* 0x000000300420723c */ /* 0x002fe20000001810 */
[----:B---3--:R-:W-:-:S07]  /*4560*/  FMUL.FTZ R0, R45, c[0x0][0x320] ;  /* 0x0000c8002d007a20 */ /* 0x008fce0000410000 */
[----:B------:R-:W-:Y:S01]  /*4570*/  HMMA.16816.F32 R16, R8, R74, R36 ;  /* 0x0000004a0810723c */ /* 0x000fe20000001824 */
[----:B------:R-:W1:Y:S01]  /*4580*/  LDSM.16.M88.4 R36, [R242] ;  /* 0x00000000f224783b */ /* 0x000e620000000200 */
[----:B------:R3:W1:Y:S06]  /*4590*/  MUFU.TANH R95, R0 ;  /* 0x00000000005f7308 */ /* 0x00066c0000002400 */
[C---:B------:R-:W-:Y:S08]  /*45a0*/  HMMA.16816.F32 R84, R20.reuse, R52, R84 ;  /* 0x000000341454723c */ /* 0x040ff00000001854 */
[----:B------:R-:W-:Y:S01]  /*45b0*/  HMMA.16816.F32 R80, R20, R54, R88 ;  /* 0x000000361450723c */ /* 0x000fe20000001858 */
[----:B------:R-:W5:Y:S01]  /*45c0*/  LDSM.16.M88.4 R52, [R216+0x1000] ;  /* 0x00100000d834783b */ /* 0x000f620000000200 */
[----:B---3--:R-:W-:-:S04]  /*45d0*/  FMUL.FTZ R0, R46, c[0x0][0x320] ;  /* 0x0000c8002e007a20 */ /* 0x008fc80000410000 */
[----:B------:R3:W1:Y:S02]  /*45e0*/  MUFU.TANH R121, R0 ;  /* 0x0000000000797308 */ /* 0x0006640000002400 */
[----:B--2---:R-:W-:Y:S01]  /*45f0*/  HMMA.16816.F32 R24, R8, R60, R24 ;  /* 0x0000003c0818723c */ /* 0x004fe20000001818 */
[----:B---3--:R-:W-:-:S05]  /*4600*/  FMUL.FTZ R0, R47, c[0x0][0x320] ;  /* 0x0000c8002f007a20 */ /* 0x008fca0000410000 */
[----:B------:R2:W3:Y:S02]  /*4610*/  MUFU.TANH R120, R0 ;  /* 0x0000000000787308 */ /* 0x0004e40000002400 */
[----:B------:R-:W-:Y:S01]  /*4620*/  HMMA.16816.F32 R44, R12, R66, R68 ;  /* 0x000000420c2c723c */ /* 0x000fe20000001844 */
[----:B------:R-:W-:Y:S01]  /*4630*/  LDSM.16.M88.4 R68, [R135+0xb800] ;  /* 0x00b800008744783b */ /* 0x000fe20000000200 */
[----:B--2---:R-:W-:-:S04]  /*4640*/  FMUL.FTZ R0, R28, c[0x0][0x320] ;  /* 0x0000c8001c007a20 */ /* 0x004fc80000410000 */
[----:B------:R2:W1:Y:S02]  /*4650*/  MUFU.TANH R92, R0 ;  /* 0x00000000005c7308 */ /* 0x0004640000002400 */
[----:B------:R-:W-:Y:S01]  /*4660*/  HMMA.16816.F32 R16, R4, R50, R16 ;  /* 0x000000320410723c */ /* 0x000fe20000001810 */
[----:B------:R-:W1:Y:S01]  /*4670*/  LDSM.16.M88.4 R48, [R217+0xa800] ;  /* 0x00a80000d930783b */ /* 0x000e620000000200 */
[----:B--2---:R-:W-:-:S04]  /*4680*/  FMUL.FTZ R0, R29, c[0x0][0x320] ;  /* 0x0000c8001d007a20 */ /* 0x004fc80000410000 */
[----:B------:R2:W1:Y:S02]  /*4690*/  MUFU.TANH R91, R0 ;  /* 0x00000000005b7308 */ /* 0x0004640000002400 */
[----:B--2---:R-:W-:-:S06]  /*46a0*/  FMUL.FTZ R0, R30, c[0x0][0x320] ;  /* 0x0000c8001e007a20 */ /* 0x004fcc0000410000 */
[----:B------:R2:W1:Y:S01]  /*46b0*/  MUFU.TANH R94, R0 ;  /* 0x00000000005e7308 */ /* 0x0004620000002400 */
[----:B----4-:R-:W-:Y:S01]  /*46c0*/  HMMA.16816.F32 R76, R20, R40, R96 ;  /* 0x00000028144c723c */ /* 0x010fe20000001860 */
[----:B--2---:R-:W-:-:S06]  /*46d0*/  FMUL.FTZ R0, R31, c[0x0][0x320] ;  /* 0x0000c8001f007a20 */ /* 0x004fcc0000410000 */
[----:B------:R2:W4:Y:S01]  /*46e0*/  MUFU.TANH R93, R0 ;  /* 0x00000000005d7308 */ /* 0x0005220000002400 */
[----:B-1----:R-:W-:Y:S01]  /*46f0*/  HMMA.16816.F32 R28, R12, R36, R84 ;  /* 0x000000240c1c723c */ /* 0x002fe20000001854 */
[----:B--2---:R-:W-:-:S06]  /*4700*/  FMUL.FTZ R0, R32, c[0x0][0x320] ;  /* 0x0000c80020007a20 */ /* 0x004fcc0000410000 */
[----:B------:R1:W2:Y:S01]  /*4710*/  MUFU.TANH R89, R0 ;  /* 0x0000000000597308 */ /* 0x0002a20000002400 */
[----:B------:R-:W-:Y:S08]  /*4720*/  HMMA.16816.F32 R64, R20, R42, R104 ;  /* 0x0000002a1440723c */ /* 0x000ff00000001868 */
[----:B-----5:R-:W-:Y:S01]  /*4730*/  HMMA.16816.F32 R40, R4, R52, R24 ;  /* 0x000000340428723c */ /* 0x020fe20000001818 */
[----:B-1----:R-:W-:-:S07]  /*4740*/  FMUL.FTZ R0, R33, c[0x0][0x320] ;  /* 0x0000c80021007a20 */ /* 0x002fce0000410000 */
[----:B------:R-:W-:Y:S01]  /*4750*/  HMMA.16816.F32 R24, R8, R62, R44 ;  /* 0x0000003e0818723c */ /* 0x000fe2000000182c */
[----:B------:R-:W1:Y:S01]  /*4760*/  LDSM.16.M88.4 R60, [R216+0x1800] ;  /* 0x00180000d83c783b */ /* 0x000e620000000200 */
[----:B------:R5:W1:Y:S01]  /*4770*/  MUFU.TANH R88, R0 ;  /* 0x0000000000587308 */ /* 0x000a620000002400 */
[C---:B------:R-:W-:Y:S02]  /*4780*/  IADD3 R243, R226.reuse, 0xb000, RZ ;  /* 0x0000b000e2f37810 */ /* 0x040fe40007ffe0ff */
[----:B------:R-:W-:Y:S01]  /*4790*/  LDSM.16.M88.4 R44, [R217+0xb000] ;  /* 0x00b00000d92c783b */ /* 0x000fe20000000200 */
[----:B------:R-:W-:Y:S02]  /*47a0*/  IADD3 R244, R226, 0xb800, RZ ;  /* 0x0000b800e2f47810 */ /* 0x000fe40007ffe0ff */
[----:B------:R-:W-:Y:S01]  /*47b0*/  HMMA.16816.F32 R36, R12, R38, R80 ;  /* 0x000000260c24723c */ /* 0x000fe20000001850 */
[----:B------:R-:W1:Y:S01]  /*47c0*/  LDSM.16.M88.4 R56, [R243] ;  /* 0x00000000f338783b */ /* 0x000e620000000200 */
[----:B-----5:R-:W-:-:S04]  /*47d0*/  FMUL.FTZ R0, R34, c[0x0][0x320] ;  /* 0x0000c80022007a20 */ /* 0x020fc80000410000 */
[----:B------:R5:W1:Y:S02]  /*47e0*/  MUFU.TANH R90, R0 ;  /* 0x00000000005a7308 */ /* 0x000a640000002400 */
[----:B-----5:R-:W-:-:S06]  /*47f0*/  FMUL.FTZ R0, R35, c[0x0][0x320] ;  /* 0x0000c80023007a20 */ /* 0x020fcc0000410000 */
[----:B------:R5:W1:Y:S01]  /*4800*/  MUFU.TANH R86, R0 ;  /* 0x0000000000567308 */ /* 0x000a620000002400 */
[----:B------:R-:W-:Y:S01]  /*4810*/  HMMA.16816.F32 R32, R8, R48, R28 ;  /* 0x000000300820723c */ /* 0x000fe2000000181c */
[----:B-----5:R-:W-:-:S06]  /*4820*/  FMUL.FTZ R0, R16, c[0x0][0x320] ;  /* 0x0000c80010007a20 */ /* 0x020fcc0000410000 */
[----:B------:R5:W1:Y:S01]  /*4830*/  MUFU.TANH R85, R0 ;  /* 0x0000000000557308 */ /* 0x000a620000002400 */
[----:B------:R-:W-:Y:S01]  /*4840*/  HMMA.16816.F32 R72, R20, R68, R108 ;  /* 0x000000441448723c */ /* 0x000fe2000000186c */
[----:B-----5:R-:W-:-:S06]  /*4850*/  FMUL.FTZ R0, R17, c[0x0][0x320] ;  /* 0x0000c80011007a20 */ /* 0x020fcc0000410000 */
[----:B------:R5:W1:Y:S02]  /*4860*/  MUFU.TANH R84, R0 ;  /* 0x0000000000547308 */ /* 0x000a640000002400 */
[----:B-----5:R-:W-:-:S06]  /*4870*/  FMUL.FTZ R0, R18, c[0x0][0x320] ;  /* 0x0000c80012007a20 */ /* 0x020fcc0000410000 */
[----:B------:R5:W1:Y:S02]  /*4880*/  MUFU.TANH R69, R0 ;  /* 0x0000000000457308 */ /* 0x000a640000002400 */
[----:B-----5:R-:W-:Y:S02]  /*4890*/  FMUL.FTZ R0, R19, c[0x0][0x320] ;  /* 0x0000c80013007a20 */ /* 0x020fe40000410000 */
[----:B------:R-:W-:Y:S01]  /*48a0*/  HMMA.16816.F32 R16, R4, R54, R24 ;  /* 0x000000360410723c */ /* 0x000fe20000001818 */
[----:B------:R-:W5:Y:S03]  /*48b0*/  LDSM.16.M88.4 R52, [R244] ;  /* 0x00000000f434783b */ /* 0x000f660000000200 */
[----:B------:R1:W1:Y:S02]  /*48c0*/  MUFU.TANH R68, R0 ;  /* 0x0000000000447308 */ /* 0x0002640000002400 */
[----:B-1----:R-:W-:-:S06]  /*48d0*/  FMUL.FTZ R0, R40, c[0x0][0x320] ;  /* 0x0000c80028007a20 */ /* 0x002fcc0000410000 */
[----:B------:R1:W1:Y:S01]  /*48e0*/  MUFU.TANH R100, R0 ;  /* 0x0000000000647308 */ /* 0x0002620000002400 */
[----:B------:R-:W-:Y:S01]  /*48f0*/  HMMA.16816.F32 R24, R8, R50, R36 ;  /* 0x000000320818723c */ /* 0x000fe20000001824 */
[----:B------:R-:W-:Y:S01]  /*4900*/  LDSM.16.M88.4 R48, [R216+0x2000] ;  /* 0x00200000d830783b */ /* 0x000fe20000000200 */
[----:B-1----:R-:W-:-:S05]  /*4910*/  FMUL.FTZ R0, R41, c[0x0][0x320] ;  /* 0x0000c80029007a20 */ /* 0x002fca0000410000 */
[----:B------:R1:W1:Y:S01]  /*4920*/  MUFU.TANH R103, R0 ;  /* 0x0000000000677308 */ /* 0x0002620000002400 */
[----:B------:R-:W-:Y:S08]  /*4930*/  HMMA.16816.F32 R20, R20, R70, R112 ;  /* 0x000000461414723c */ /* 0x000ff00000001870 */
[----:B------:R-:W-:Y:S01]  /*4940*/  HMMA.16816.F32 R36, R4, R60, R32 ;  /* 0x0000003c0424723c */ /* 0x000fe20000001820 */
[----:B-1----:R-:W-:-:S04]  /*4950*/  FMUL.FTZ R0, R42, c[0x0][0x320] ;  /* 0x0000c8002a007a20 */ /* 0x002fc80000410000 */
[----:B------:R1:W1:Y:S03]  /*4960*/  MUFU.TANH R105, R0 ;  /* 0x0000000000697308 */ /* 0x0002660000002400 */
[C---:B------:R-:W-:Y:S01]  /*4970*/  HMMA.16816.F32 R32, R12.reuse, R58, R64 ;  /* 0x0000003a0c20723c */ /* 0x040fe20000001840 */
[----:B-1----:R-:W-:Y:S02]  /*4980*/  FMUL.FTZ R0, R43, c[0x0][0x320] ;  /* 0x0000c8002b007a20 */ /* 0x002fe40000410000 */
[----:B------:R-:W1:Y:S02]  /*4990*/  LDSM.16.M88.4 R40, [R217+0xb800] ;  /* 0x00b80000d928783b */ /* 0x000e640000000200 */
[----:B------:R2:W1:Y:S03]  /*49a0*/  MUFU.TANH R104, R0 ;  /* 0x0000000000687308 */ /* 0x0004660000002400 */
[----:B------:R-:W-:Y:S01]  /*49b0*/  HMMA.16816.F32 R28, R12, R56, R76 ;  /* 0x000000380c1c723c */ /* 0x000fe2000000184c */
[----:B--2---:R-:W-:-:S04]  /*49c0*/  FMUL.FTZ R0, R16, c[0x0][0x320] ;  /* 0x0000c80010007a20 */ /* 0x004fc80000410000 */
[----:B------:R2:W1:Y:S03]  /*49d0*/  MUFU.TANH R60, R0 ;  /* 0x00000000003c7308 */ /* 0x0004660000002400 */
[----:B------:R-:W-:Y:S02]  /*49e0*/  FMUL.FTZ R37, R37, c[0x0][0x320] ;  /* 0x0000c80025257a20 */ /* 0x000fe40000410000 */
[----:B------:R-:W-:Y:S02]  /*49f0*/  FMUL.FTZ R38, R38, c[0x0][0x320] ;  /* 0x0000c80026267a20 */ /* 0x000fe40000410000 */
[----:B--2---:R-:W-:-:S04]  /*4a00*/  FMUL.FTZ R0, R17, c[0x0][0x320] ;  /* 0x0000c80011007a20 */ /* 0x004fc80000410000 */
[----:B------:R2:W1:Y:S01]  /*4a10*/  MUFU.TANH R58, R0 ;  /* 0x00000000003a7308 */ /* 0x0004620000002400 */
[----:B------:R-:W-:Y:S02]  /*4a20*/  FMUL.FTZ R39, R39, c[0x0][0x320] ;  /* 0x0000c80027277a20 */ /* 0x000fe40000410000 */
[----:B--2---:R-:W-:-:S05]  /*4a30*/  FMUL.FTZ R0, R18, c[0x0][0x320] ;  /* 0x0000c80012007a20 */ /* 0x004fca0000410000 */
[----:B------:R2:W1:Y:S08]  /*4a40*/  MUFU.TANH R102, R0 ;  /* 0x0000000000667308 */ /* 0x0004700000002400 */
[----:B------:R-:W1:Y:S01]  /*4a50*/  MUFU.TANH R56, R37 ;  /* 0x0000002500387308 */ /* 0x000e620000002400 */
[----:B--2---:R-:W-:Y:S02]  /*4a60*/  FMUL.FTZ R0, R19, c[0x0][0x320] ;  /* 0x0000c80013007a20 */ /* 0x004fe40000410000 */
[C---:B-----5:R-:W-:Y:S05]  /*4a70*/  HMMA.16816.F32 R16, R12.reuse, R52, R72 ;  /* 0x000000340c10723c */ /* 0x060fea0000001848 */
[----:B------:R-:W2:Y:S03]  /*4a80*/  MUFU.TANH R99, R38 ;  /* 0x0000002600637308 */ /* 0x000ea60000002400 */
[----:B------:R-:W-:Y:S05]  /*4a90*/  HMMA.16816.F32 R12, R12, R54, R20 ;  /* 0x000000360c0c723c */ /* 0x000fea0000001814 */
[----:B------:R5:W1:Y:S08]  /*4aa0*/  MUFU.TANH R101, R0 ;  /* 0x0000000000657308 */ /* 0x000a700000002400 */
[----:B------:R1:W1:Y:S01]  /*4ab0*/  MUFU.TANH R98, R39 ;  /* 0x0000002700627308 */ /* 0x0002620000002400 */
[----:B-----5:R-:W-:-:S02]  /*4ac0*/  FMUL.FTZ R0, R36, c[0x0][0x320] ;  /* 0x0000c80024007a20 */ /* 0x020fc40000410000 */
[----:B-1----:R-:W1:Y:S01]  /*4ad0*/  LDSM.16.M88.4 R36, [R216+0x2800] ;  /* 0x00280000d824783b */ /* 0x002e620000000200 */
[C---:B------:R-:W-:Y:S08]  /*4ae0*/  HMMA.16816.F32 R28, R8.reuse, R44, R28 ;  /* 0x0000002c081c723c */ /* 0x040ff0000000181c */
[C---:B------:R-:W-:Y:S08]  /*4af0*/  HMMA.16816.F32 R32, R8.reuse, R46, R32 ;  /* 0x0000002e0820723c */ /* 0x040ff00000001820 */
[----:B------:R-:W-:Y:S08]  /*4b00*/  HMMA.16816.F32 R16, R8, R40, R16 ;  /* 0x000000280810723c */ /* 0x000ff00000001810 */
[----:B------:R-:W-:Y:S01]  /*4b10*/  HMMA.16816.F32 R24, R4, R62, R24 ;  /* 0x0000003e0418723c */ /* 0x000fe20000001818 */
[----:B------:R-:W-:Y:S01]  /*4b20*/  ISETP.GT.AND P0, PT, R136, R149, PT ;  /* 0x000000958800720c */ /* 0x000fe20003f04270 */
[----:B------:R1:W1:Y:S01]  /*4b30*/  MUFU.TANH R57, R0 ;  /* 0x0000000000397308 */ /* 0x0002620000002400 */
[----:B------:R-:W-:-:S05]  /*4b40*/  DEPBAR.LE SB0, 0x0 ;  /* 0x000080000000791a */ /* 0x000fca0000000000 */
[----:B------:R-:W-:Y:S08]  /*4b50*/  HMMA.16816.F32 R8, R8, R42, R12 ;  /* 0x0000002a0808723c */ /* 0x000ff0000000180c */
[C---:B------:R-:W-:Y:S08]  /*4b60*/  HMMA.16816.F32 R28, R4.reuse, R48, R28 ;  /* 0x00000030041c723c */ /* 0x040ff0000000181c */
[C---:B------:R-:W-:Y:S08]  /*4b70*/  HMMA.16816.F32 R20, R4.reuse, R50, R32 ;  /* 0x000000320414723c */ /* 0x040ff00000001820 */
[C---:B-1----:R-:W-:Y:S08]  /*4b80*/  HMMA.16816.F32 R12, R4.reuse, R36, R16 ;  /* 0x00000024040c723c */ /* 0x042ff00000001810 */
[----:B------:R-:W-:Y:S01]  /*4b90*/  HMMA.16816.F32 R4, R4, R38, R8 ;  /* 0x000000260404723c */ /* 0x000fe20000001808 */
        /* <DEDUP_REMOVED lines=42> */
[----:B------:R-:W-:-:S02]  /*4e40*/  ISETP.GT.AND P6, PT, R133, 0x5f, PT ;  /* 0x0000005f8500780c */ /* 0x000fc40003fc4270 */
[C---:B------:R-:W-:Y:S02]  /*4e50*/  IADD3 R249, R226.reuse, 0x2800, RZ ;  /* 0x00002800e2f97810 */ /* 0x040fe40007ffe0ff */
[C---:B------:R-:W-:Y:S02]  /*4e60*/  IADD3 R248, R226.reuse, 0x2000, RZ ;  /* 0x00002000e2f87810 */ /* 0x040fe40007ffe0ff */
[C---:B------:R-:W-:Y:S02]  /*4e70*/  IADD3 R247, R226.reuse, 0x1800, RZ ;  /* 0x00001800e2f77810 */ /* 0x040fe40007ffe0ff */
[C---:B------:R-:W-:Y:S02]  /*4e80*/  IADD3 R246, R226.reuse, 0x1000, RZ ;  /* 0x00001000e2f67810 */ /* 0x040fe40007ffe0ff */
[----:B------:R-:W-:Y:S01]  /*4e90*/  IADD3 R245, R226, 0x800, RZ ;  /* 0x00000800e2f57810 */ /* 0x000fe20007ffe0ff */
[----:B------:R-:W-:Y:S05]  /*4ea0*/  @!P0 BRA `(.L_x_2693) ;  /* 0x0000064000008947 */ /* 0x000fea0003800000 */
[----:B--234-:R-:W-:Y:S01]  /*4eb0*/  ISETP.NE.AND P5, PT, R148, 0x1, PT ;  /* 0x000000019400780c */ /* 0x01cfe20003fa5270 */
[----:B-1----:R-:W-:Y:S01]  /*4ec0*/  IMAD.MOV.U32 R6, RZ, RZ, RZ ;  /* 0x000000ffff067224 */ /* 0x002fe200078e00ff */
[----:B------:R-:W-:-:S04]  /*4ed0*/  IADD3 R2, R133, R134, R145 ;  /* 0x0000008685027210 */ /* 0x000fc80007ffe091 */
[----:B------:R-:W-:-:S05]  /*4ee0*/  IADD3 R2, R2, -0x60, RZ ;  /* 0xffffffa002027810 */ /* 0x000fca0007ffe0ff */
        /* <DEDUP_REMOVED lines=11> */
[----:B------:R-:W-:Y:S01]  /*4fa0*/  SHF.R.S32.HI R0, RZ, 0x1f, R7 ;  /* 0x0000001fff007819 */ /* 0x000fe20000011407 */
[----:B------:R1:W-:Y:S04]  /*4fb0*/  STL [R1+0x14], R7 ;  /* 0x0000140701007387 */ /* 0x0003e80000100800 */
[----:B------:R-:W-:-:S04]  /*4fc0*/  IMAD R0, R0, c[0x0][0x1e0], RZ ;  /* 0x0000780000007a24 */ /* 0x000fc800078e02ff */
[----:B------:R-:W-:-:S04]  /*4fd0*/  IMAD R0, R7, c[0x0][0x1e4], R0 ;  /* 0x0000790007007a24 */ /* 0x000fc800078e0200 */
[----:B------:R-:W-:Y:S01]  /*4fe0*/  IMAD.IADD R3, R3, 0x1, R0 ;  /* 0x0000000103037824 */ /* 0x000fe200078e0200 */
[----:B--2---:R1:W-:Y:S01]  /*4ff0*/  STL [R1+0x10], R6 ;  /* 0x0000100601007387 */ /* 0x0043e20000100800 */
[----:B------:R-:W-:Y:S02]  /*5000*/  SHF.R.S32.HI R0, RZ, 0x1f, R6 ;  /* 0x0000001fff007819 */ /* 0x000fe40000011406 */
        /* <DEDUP_REMOVED lines=8> */
[----:B------:R2:W3:Y:S02]  /*5090*/  SHFL.IDX PT, R4, R5, RZ, 0x181f ;  /* 0x00181fff05047589 */ /* 0x0004e400000e0000 */
.L_x_2738:
[----:B------:R-:W-:Y:S05]  /*50a0*/  BRA.DIV ~URZ, `(.L_x_2695) ;  /* 0x00010d327f007947 */ /* 0x000fea000b800000 */
[----:B-1----:R-:W4:Y:S04]  /*50b0*/  LDL R6, [R1+0xc] ;  /* 0x00000c0001067983 */ /* 0x002f280000100800 */
[----:B------:R-:W5:Y:S04]  /*50c0*/  LDL R39, [R1+0x28] ;  /* 0x0000280001277983 */ /* 0x000f680000100800 */
[----:B--2---:R-:W2:Y:S04]  /*50d0*/  LDL R38, [R1+0x24] ;  /* 0x0000240001267983 */ /* 0x004ea80000100800 */
[----:B---3--:R-:W3:Y:S04]  /*50e0*/  LDL R37, [R1+0x20] ;  /* 0x0000200001257983 */ /* 0x008ee80000100800 */
[----:B------:R-:W1:Y:S04]  /*50f0*/  SHFL.IDX PT, R3, R22, RZ, 0x181f ;  /* 0x00181fff16037589 */ /* 0x000e6800000e0000 */
[----:B------:R-:W1:Y:S04]  /*5100*/  SHFL.IDX PT, R0, R22, 0x1, 0x181f ;  /* 0x00381f0016007f89 */ /* 0x000e6800000e0000 */
[----:B------:R-:W1:Y:S02]  /*5110*/  SHFL.IDX PT, R2, R5, 0x1, 0x181f ;  /* 0x00381f0005027f89 */ /* 0x000e6400000e0000 */
[----:B-1----:R-:W-:-:S02]  /*5120*/  IADD3 R20, P0, R3, R137, RZ ;  /* 0x0000008903147210 */ /* 0x002fc40007f1e0ff */
[C---:B------:R-:W-:Y:S02]  /*5130*/  IADD3 R18, P2, R3.reuse, R138, RZ ;  /* 0x0000008a03127210 */ /* 0x040fe40007f5e0ff */
[C---:B------:R-:W-:Y:S01]  /*5140*/  IADD3 R14, P1, R3.reuse, R140, RZ ;  /* 0x0000008c030e7210 */ /* 0x040fe20007f3e0ff */
[--C-:B------:R-:W-:Y:S01]  /*5150*/  IMAD.X R21, R4, 0x1, R128.reuse, P0 ;  /* 0x0000000104157824 */ /* 0x100fe200000e0680 */
[----:B------:R-:W-:Y:S01]  /*5160*/  IADD3 R12, P0, R0, R137, RZ ;  /* 0x00000089000c7210 */ /* 0x000fe20007f1e0ff */
[C---:B------:R-:W-:Y:S01]  /*5170*/  IMAD.X R19, R4.reuse, 0x1, R129, P2 ;  /* 0x0000000104137824 */ /* 0x040fe200010e0681 */
[-C--:B------:R-:W-:Y:S01]  /*5180*/  IADD3 R16, P4, R3, R139.reuse, RZ ;  /* 0x0000008b03107210 */ /* 0x080fe20007f9e0ff */
[----:B------:R-:W-:Y:S01]  /*5190*/  IMAD.X R15, R4, 0x1, R131, P1 ;  /* 0x00000001040f7824 */ /* 0x000fe200008e0683 */
[----:B------:R-:W-:Y:S01]  /*51a0*/  IADD3 R10, P2, R0, R138, RZ ;  /* 0x0000008a000a7210 */ /* 0x000fe20007f5e0ff */
[----:B------:R-:W-:Y:S01]  /*51b0*/  IMAD.X R13, R2, 0x1, R128, P0 ;  /* 0x00000001020d7824 */ /* 0x000fe200000e0680 */
[----:B------:R-:W-:Y:S01]  /*51c0*/  IADD3 R8, P1, R0, R139, RZ ;  /* 0x0000008b00087210 */ /* 0x000fe20007f3e0ff */
[----:B------:R-:W-:-:S02]  /*51d0*/  IMAD.X R17, R4, 0x1, R130, P4 ;  /* 0x0000000104117824 */ /* 0x000fc400020e0682 */
[C---:B------:R-:W-:Y:S01]  /*51e0*/  IMAD.X R11, R2.reuse, 0x1, R129, P2 ;  /* 0x00000001020b7824 */ /* 0x040fe200010e0681 */
[----:B------:R1:W1:Y:S01]  /*51f0*/  SHFL.IDX PT, R4, R5, 0x2, 0x181f ;  /* 0x00581f0005047f89 */ /* 0x00026200000e0000 */
[----:B------:R-:W-:Y:S01]  /*5200*/  IMAD.X R9, R2, 0x1, R130, P1 ;  /* 0x0000000102097824 */ /* 0x000fe200008e0682 */
[----:B----4-:R-:W-:Y:S02]  /*5210*/  ISETP.GE.AND P3, PT, R6, c[0x0][0x1d4], PT ;  /* 0x0000750006007a0c */ /* 0x010fe40003f66270 */
[----:B------:R-:W-:Y:S02]  /*5220*/  IADD3 R6, P0, R0, R140, RZ ;  /* 0x0000008c00067210 */ /* 0x000fe40007f1e0ff */
[----:B-----5:R-:W-:Y:S01]  /*5230*/  ISETP.GE.AND P2, PT, R39, c[0x0][0x1d4], PT ;  /* 0x0000750027007a0c */ /* 0x020fe20003f46270 */
[----:B------:R4:W1:Y:S02]  /*5240*/  SHFL.IDX PT, R0, R22, 0x2, 0x181f ;  /* 0x00581f0016007f89 */ /* 0x00086400000e0000 */
[----:B------:R-:W-:Y:S01]  /*5250*/  IMAD.X R7, R2, 0x1, R131, P0 ;  /* 0x0000000102077824 */ /* 0x000fe200000e0683 */
[----:B--2---:R-:W-:-:S02]  /*5260*/  ISETP.GE.AND P1, PT, R38, c[0x0][0x1d4], PT ;  /* 0x0000750026007a0c */ /* 0x004fc40003f26270 */
[----:B---3--:R-:W-:-:S03]  /*5270*/  ISETP.GE.AND P0, PT, R37, c[0x0][0x1d4], PT ;  /* 0x0000750025007a0c */ /* 0x008fc60003f06270 */
[----:B------:R4:W-:Y:S04]  /*5280*/  LDGSTS.E.BYPASS.LTC128B.128 [R251+0xc100], [R20.64], !P3 ;  /* 0x0c10000014fb7fae */ /* 0x0009e8000d901d46 */
[----:B------:R4:W-:Y:S04]  /*5290*/  LDGSTS.E.BYPASS.LTC128B.128 [R251+0xf100], [R18.64], !P2 ;  /* 0x0f10000012fb7fae */ /* 0x0009e8000d101d46 */
[----:B------:R4:W-:Y:S04]  /*52a0*/  LDGSTS.E.BYPASS.LTC128B.128 [R251+0x12100], [R16.64], !P1 ;  /* 0x1210000010fb7fae */ /* 0x0009e8000c901d46 */
[----:B------:R2:W-:Y:S04]  /*52b0*/  LDGSTS.E.BYPASS.LTC128B.128 [R251+0x15100], [R14.64], !P0 ;  /* 0x151000000efb7fae */ /* 0x0005e8000c101d46 */
[----:B------:R3:W-:Y:S04]  /*52c0*/  LDGSTS.E.BYPASS.LTC128B.128 [R251+0xd100], [R12.64], !P3 ;  /* 0x0d1000000cfb7fae */ /* 0x0007e8000d901d46 */
[----:B------:R4:W-:Y:S04]  /*52d0*/  LDGSTS.E.BYPASS.LTC128B.128 [R251+0x10100], [R10.64], !P2 ;  /* 0x101000000afb7fae */ /* 0x0009e8000d101d46 */
[----:B------:R4:W-:Y:S04]  /*52e0*/  LDGSTS.E.BYPASS.LTC128B.128 [R251+0x13100], [R8.64], !P1 ;  /* 0x1310000008fb7fae */ /* 0x0009e8000c901d46 */
[----:B------:R5:W-:Y:S01]  /*52f0*/  LDGSTS.E.BYPASS.LTC128B.128 [R251+0x16100], [R6.64], !P0 ;  /* 0x1610000006fb7fae */ /* 0x000be2000c101d46 */
[----:B--2---:R-:W-:-:S02]  /*5300*/  SEL R14, RZ, 0x10, P2 ;  /* 0x00000010ff0e7807 */ /* 0x004fc40001000000 */
[----:B---3--:R-:W-:Y:S02]  /*5310*/  SEL R13, RZ, 0x10, P1 ;  /* 0x00000010ff0d7807 */ /* 0x008fe40000800000 */
[----:B------:R-:W-:Y:S02]  /*5320*/  SEL R12, RZ, 0x10, P0 ;  /* 0x00000010ff0c7807 */ /* 0x000fe40000000000 */
[----:B-----5:R-:W-:-:S04]  /*5330*/  SEL R7, RZ, 0x10, P3 ;  /* 0x00000010ff077807 */ /* 0x020fc80001800000 */
.L_x_2739:
[----:B-1--4-:R-:W-:Y:S02]  /*5340*/  IADD3 R10, -R7, 0x10, RZ ;  /* 0x00000010070a7810 */ /* 0x012fe40007ffe1ff */
[----:B------:R-:W-:Y:S02]  /*5350*/  IADD3 R2, -R14, 0x10, RZ ;  /* 0x000000100e027810 */ /* 0x000fe40007ffe1ff */
[----:B------:R-:W-:Y:S02]  /*5360*/  LOP3.LUT R10, R10, 0xf, RZ, 0xc0, !PT ;  /* 0x0000000f0a0a7812 */ /* 0x000fe400078ec0ff */
[----:B------:R-:W-:-:S02]  /*5370*/  IADD3 R6, -R13, 0x10, RZ ;  /* 0x000000100d067810 */ /* 0x000fc40007ffe1ff */
[----:B------:R-:W-:Y:S02]  /*5380*/  LOP3.LUT R2, R2, 0xf, RZ, 0xc0, !PT ;  /* 0x0000000f02027812 */ /* 0x000fe400078ec0ff */
[-C--:B------:R-:W-:Y:S02]  /*5390*/  IADD3 R10, P1, P0, R10, R0.reuse, R137 ;  /* 0x000000000a0a7210 */ /* 0x080fe4000783e089 */
[----:B------:R-:W-:Y:S02]  /*53a0*/  LOP3.LUT R6, R6, 0xf, RZ, 0xc0, !PT ;  /* 0x0000000f06067812 */ /* 0x000fe400078ec0ff */
[----:B------:R-:W-:Y:S02]  /*53b0*/  IADD3 R3, -R12, 0x10, RZ ;  /* 0x000000100c037810 */ /* 0x000fe40007ffe1ff */
[----:B------:R-:W-:Y:S02]  /*53c0*/  IADD3 R8, P3, P2, R2, R0, R138 ;  /* 0x0000000002087210 */ /* 0x000fe40007a7e08a */
[----:B------:R-:W-:-:S02]  /*53d0*/  IADD3.X R11, RZ, R4, R128, P1, P0 ;  /* 0x00000004ff0b7210 */ /* 0x000fc40000fe0480 */
[----:B------:R-:W-:Y:S02]  /*53e0*/  IADD3 R6, P1, P0, R6, R0, R139 ;  /* 0x0000000006067210 */ /* 0x000fe4000783e08b */
[----:B------:R-:W-:Y:S02]  /*53f0*/  LOP3.LUT R2, R3, 0xf, RZ, 0xc0, !PT ;  /* 0x0000000f03027812 */ /* 0x000fe400078ec0ff */
[-C--:B------:R-:W-:Y:S02]  /*5400*/  IADD3.X R9, RZ, R4.reuse, R129, P3, P2 ;  /* 0x00000004ff097210 */ /* 0x080fe40001fe4481 */
[----:B------:R-:W-:Y:S02]  /*5410*/  ISETP.NE.U32.AND P3, PT, R7, RZ, PT ;  /* 0x000000ff0700720c */ /* 0x000fe40003f65070 */
[----:B------:R-:W-:Y:S02]  /*5420*/  IADD3.X R7, RZ, R4, R130, P1, P0 ;  /* 0x00000004ff077210 */ /* 0x000fe40000fe0482 */
[----:B------:R-:W-:-:S02]  /*5430*/  IADD3 R2, P1, P0, R2, R0, R140 ;  /* 0x0000000002027210 */ /* 0x000fc4000783e08c */
[----:B------:R-:W-:Y:S02]  /*5440*/  ISETP.NE.U32.AND P2, PT, R14, RZ, PT ;  /* 0x000000ff0e00720c */ /* 0x000fe40003f45070 */
[----:B------:R-:W-:Y:S02]  /*5450*/  IADD3.X R3, RZ, R4, R131, P1, P0 ;  /* 0x00000004ff037210 */ /* 0x000fe40000fe0483 */
[----:B------:R-:W-:Y:S02]  /*5460*/  ISETP.NE.U32.AND P1, PT, R13, RZ, PT ;  /* 0x000000ff0d00720c */ /* 0x000fe40003f25070 */
[----:B------:R-:W-:Y:S01]  /*5470*/  ISETP.NE.U32.AND P0, PT, R12, RZ, PT ;  /* 0x000000ff0c00720c */ /* 0x000fe20003f05070 */
[----:B------:R-:W-:Y:S01]  /*5480*/  @!PT LDS RZ, [RZ] ;  /* 0x00000000fffff984 */ /* 0x000fe20000000800 */
[----:B------:R-:W-:Y:S01]  /*5490*/  @!PT LDS RZ, [RZ] ;  /* 0x00000000fffff984 */ /* 0x000fe20000000800 */
[----:B------:R-:W-:Y:S01]  /*54a0*/  @!PT LDS RZ, [RZ] ;  /* 0x00000000fffff984 */ /* 0x000fe20000000800 */
[----:B------:R1:W-:Y:S06]  /*54b0*/  LDGSTS.E.BYPASS.LTC128B.128.ZFILL [R251+0xe100], [R10.64], P3 ;  /* 0x0e1000000afb7fae */ /* 0x0003ec0009941d46 */
[----:B------:R1:W-:Y:S04]  /*54c0*/  LDGSTS.E.BYPASS.LTC128B.128.ZFILL [R251+0x11100], [R8.64], P2 ;  /* 0x1110000008fb7fae */ /* 0x0003e80009141d46 */
[----:B------:R1:W-:Y:S04]  /*54d0*/  LDGSTS.E.BYPASS.LTC128B.128.ZFILL [R251+0x14100], [R6.64], P1 ;  /* 0x1410000006fb7fae */ /* 0x0003e80008941d46 */
[----:B------:R1:W-:Y:S02]  /*54e0*/  LDGSTS.E.BYPASS.LTC128B.128.ZFILL [R251+0x17100], [R2.64], P0 ;  /* 0x1710000002fb7fae */ /* 0x0003e40008141d46 */
.L_x_2693:
[----:B--234-:R-:W-:Y:S05]  /*54f0*/  BSYNC B0 ;  /* 0x0000000000007941 */ /* 0x01cfea0003800000 */
.L_x_2692:
[----:B-1----:R-:W2:Y:S01]  /*5500*/  LDL R3, [R1+0x7c] ;  /* 0x00007c0001037983 */ /* 0x002ea20000100800 */
[----:B------:R-:W-:-:S03]  /*5510*/  IMAD.MOV.U32 R4, RZ, RZ, c[0x0][0x2c4] ;  /* 0x0000b100ff047624 */ /* 0x000fc600078e00ff */
[----:B------:R-:W2:Y:S04]  /*5520*/  LDL R0, [R1+0x18c] ;  /* 0x00018c0001007983 */ /* 0x000ea80000100800 */
[----:B------:R-:W3:Y:S01]  /*5530*/  LDL R2, [R1+0x68] ;  /* 0x0000680001027983 */ /* 0x000ee20000100800 */
[----:B------:R-:W-:-:S03]  /*5540*/  ISETP.NE.AND P0, PT, R4, 0x1, PT ;  /* 0x000000010400780c */ /* 0x000fc60003f05270 */
[----:B------:R-:W0:Y:S01]  /*5550*/  LDGDEPBAR ;  /* 0x00000000000079af */ /* 0x000e220000000000 */
[----:B--2---:R-:W-:-:S05]  /*5560*/  IMAD.IADD R3, R0, 0x1, R3 ;  /* 0x0000000100037824 */ /* 0x004fca00078e0203 */
[----:B------:R1:W-:Y:S04]  /*5570*/  STL [R1+0x30], R3 ;  /* 0x0000300301007387 */ /* 0x0003e80000100800 */
[----:B------:R-:W-:Y:S01]  /*5580*/  @P0 IMAD.HI.U32 R0, R3, c[0x0][0x2c8], RZ ;  /* 0x0000b20003000a27 */ /* 0x000fe200078e00ff */
[----:B---3--:R-:W-:Y:S02]  /*5590*/  IADD3 R5, -R2, 0x1, R132 ;  /* 0x0000000102057810 */ /* 0x008fe40007ffe184 */
[----:B------:R-:W-:Y:S01]  /*55a0*/  MOV R4, R3 ;  /* 0x0000000300047202 */ /* 0x000fe20000000f00 */
[----:B------:R-:W-:Y:S01]  /*55b0*/  IMAD.IADD R6, R132, 0x1, -R2 ;  /* 0x0000000184067824 */ /* 0x000fe200078e0a02 */
[----:B------:R-:W-:Y:S02]  /*55c0*/  @P0 SHF.R.U32.HI R4, RZ, c[0x0][0x2cc], R0 ;  /* 0x0000b300ff040a19 */ /* 0x000fe40000011600 */
[----:B------:R-:W-:Y:S01]  /*55d0*/  IADD3 R5, R5, -c[0x0][0x168], RZ ;  /* 0x80005a0005057a10 */ /* 0x000fe20007ffe0ff */
[----:B------:R-:W-:Y:S05]  /*55e0*/  BRA.DIV ~URZ, `(.L_x_2696) ;  /* 0x00010d127f007947 */ /* 0x000fea000b800000 */
[----:B------:R2:W3:Y:S02]  /*55f0*/  SHFL.IDX PT, R0, R4, RZ, 0x1c1f ;  /* 0x001c1fff04007589 */ /* 0x0004e400000e0000 */
.L_x_2740:
[----:B---3--:R-:W-:-:S05]  /*5600*/  IMAD.IADD R0, R5, 0x1, R0 ;  /* 0x0000000105007824 */ /* 0x008fca00078e0200 */
[----:B------:R-:W-:-:S04]  /*5610*/  IMNMX R0, R6, R0, PT ;  /* 0x0000000006007217 */ /* 0x000fc80003800200 */
[C---:B------:R-:W-:Y:S02]  /*5620*/  ISETP.GT.AND P0, PT, R0.reuse, RZ, PT ;  /* 0x000000ff0000720c */ /* 0x040fe40003f04270 */
[----:B------:R-:W-:Y:S02]  /*5630*/  ISETP.GT.AND P1, PT, R0, 0x1, PT ;  /* 0x000000010000780c */ /* 0x000fe40003f24270 */
[----:B------:R-:W-:Y:S02]  /*5640*/  FSEL R7, R116, -INF , P0 ;  /* 0xff80000074077808 */ /* 0x000fe40000000000 */
[C---:B------:R-:W-:Y:S02]  /*5650*/  ISETP.GT.AND P4, PT, R0.reuse, 0x9, PT ;  /* 0x000000090000780c */ /* 0x040fe40003f84270 */
[----:B------:R-:W-:Y:S02]  /*5660*/  ISETP.GT.AND P0, PT, R0, 0x10, PT ;  /* 0x000000100000780c */ /* 0x000fe40003f04270 */
        /* <DEDUP_REMOVED lines=44> */
[----:B------:R-:W3:Y:S01]  /*5930*/  SHFL.IDX PT, R0, R4, 0x1, 0x1c1f ;  /* 0x003c1f0004007f89 */ /* 0x000ee200000e0000 */
[----:B------:R-:W-:-:S04]  /*5940*/  FMNMX.FTZ R2, R7, R8, !PT ;  /* 0x0000000807027209 */ /* 0x000fc80007810000 */
[----:B------:R-:W-:-:S04]  /*5950*/  FMNMX.FTZ R2, R12, R2, !PT ;  /* 0x000000020c027209 */ /* 0x000fc80007810000 */
[----:B------:R-:W-:-:S04]  /*5960*/  FMNMX.FTZ R2, R14, R2, !PT ;  /* 0x000000020e027209 */ /* 0x000fc80007810000 */
[----:B------:R-:W-:-:S04]  /*5970*/  FMNMX.FTZ R2, R15, R2, !PT ;  /* 0x000000020f027209 */ /* 0x000fc80007810000 */
[----:B------:R-:W-:-:S04]  /*5980*/  FMNMX.FTZ R2, R16, R2, !PT ;  /* 0x0000000210027209 */ /* 0x000fc80007810000 */
[----:B------:R-:W-:Y:S01]  /*5990*/  FMNMX.FTZ R2, R18, R2, !PT ;  /* 0x0000000212027209 */ /* 0x000fe20007810000 */
[----:B---3--:R-:W-:-:S03]  /*59a0*/  IMAD.IADD R0, R5, 0x1, R0 ;  /* 0x0000000105007824 */ /* 0x008fc600078e0200 */
        /* <DEDUP_REMOVED lines=10> */
[----:B-1----:R-:W-:Y:S02]  /*5a50*/  FMNMX.FTZ R3, R5, R6, !PT ;  /* 0x0000000605037209 */ /* 0x002fe40007810000 */
        /* <DEDUP_REMOVED lines=31> */
[C---:B------:R-:W-:Y:S02]  /*5c50*/  ISETP.GT.AND P0, PT, R0.reuse, 0x31, PT ;  /* 0x000000310000780c */ /* 0x040fe40003f04270 */
        /* <DEDUP_REMOVED lines=43> */
[----:B------:R-:W-:Y:S02]  /*5f10*/  FSEL R88, R30, -INF , P0 ;  /* 0xff8000001e587808 */ /* 0x000fe40000000000 */
[----:B------:R-:W-:Y:S02]  /*5f20*/  FMNMX.FTZ R2, R89, R3, !PT ;  /* 0x0000000359027209 */ /* 0x000fe40007810000 */
[----:B------:R-:W1:Y:S02]  /*5f30*/  SHFL.BFLY PT, R3, R0, 0x2, 0x1f ;  /* 0x0c401f0000037f89 */ /* 0x000e6400000e0000 */
[----:B------:R-:W-:-:S05]  /*5f40*/  FMNMX.FTZ R2, R88, R2, !PT ;  /* 0x0000000258027209 */ /* 0x000fca0007810000 */
[----:B------:R-:W3:Y:S01]  /*5f50*/  SHFL.BFLY PT, R24, R2, 0x2, 0x1f ;  /* 0x0c401f0002187f89 */ /* 0x000ee200000e0000 */
[----:B-1----:R-:W-:-:S05]  /*5f60*/  FMNMX.FTZ R0, R3, R0, !PT ;  /* 0x0000000003007209 */ /* 0x002fca0007810000 */
[----:B------:R-:W1:Y:S01]  /*5f70*/  SHFL.BFLY PT, R132, R0, 0x1, 0x1f ;  /* 0x0c201f0000847f89 */ /* 0x000e6200000e0000 */
[----:B---3--:R-:W-:-:S05]  /*5f80*/  FMNMX.FTZ R24, R2, R24, !PT ;  /* 0x0000001802187209 */ /* 0x008fca0007810000 */
[----:B------:R3:W4:Y:S01]  /*5f90*/  SHFL.BFLY PT, R3, R24, 0x1, 0x1f ;  /* 0x0c201f0018037f89 */ /* 0x00072200000e0000 */
[----:B-1----:R-:W-:-:S05]  /*5fa0*/  FMNMX.FTZ R132, R0, R132, !PT ;  /* 0x0000008400847209 */ /* 0x002fca0007810000 */
.L_x_2741:
[C---:B------:R-:W-:Y:S01]  /*5fb0*/  FMUL.FTZ R2, R132.reuse, c[0x0][0x2d0] ;  /* 0x0000b40084027a20 */ /* 0x040fe20000410000 */
[----:B------:R-:W-:Y:S01]  /*5fc0*/  FSETP.NEU.FTZ.AND P0, PT, R132, -INF , PT ;  /* 0xff8000008400780b */ /* 0x000fe20003f1d000 */
[----:B------:R-:W-:Y:S01]  /*5fd0*/  WARPSYNC 0xffffffff ;  /* 0xffffffff00007948 */ /* 0x000fe20003800000 */
[----:B---34-:R-:W-:Y:S01]  /*5fe0*/  FMNMX.FTZ R24, R3, R24, !PT ;  /* 0x0000001803187209 */ /* 0x018fe20007810000 */
[----:B------:R-:W-:Y:S01]  /*5ff0*/  LDSM.16.MT88.4 R36, [R218+0x800] ;  /* 0x00080000da24783b */ /* 0x000fe20000004200 */
[----:B------:R-:W-:Y:S02]  /*6000*/  FSEL R2, R2, RZ, P0 ;  /* 0x000000ff02027208 */ /* 0x000fe40000000000 */
[----:B------:R-:W-:Y:S01]  /*6010*/  FSETP.NEU.FTZ.AND P0, PT, R24, -INF , PT ;  /* 0xff8000001800780b */ /* 0x000fe20003f1d000 */
[----:B------:R-:W-:Y:S02]  /*6020*/  LDSM.16.MT88.4 R32, [R219] ;  /* 0x00000000db20783b */ /* 0x000fe40000004200 */
[----:B------:R-:W-:-:S02]  /*6030*/  FFMA.FTZ R0, R7, c[0x0][0x2d0], -R2 ;  /* 0x0000b40007007a23 */ /* 0x000fc40000010802 */
[--C-:B------:R-:W-:Y:S01]  /*6040*/  FFMA.FTZ R3, R18, c[0x0][0x2d0], -R2.reuse ;  /* 0x0000b40012037a23 */ /* 0x100fe20000010802 */
[----:B------:R-:W-:Y:S01]  /*6050*/  LDSM.16.MT88.4 R60, [R219+0x800] ;  /* 0x00080000db3c783b */ /* 0x000fe20000004200 */
[----:B------:R1:W-:Y:S03]  /*6060*/  MUFU.EX2 R120, R0 ;  /* 0x0000000000787308 */ /* 0x0003e60000000800 */
[----:B------:R-:W-:Y:S04]  /*6070*/  LDSM.16.MT88.4 R72, [R218+0x3000] ;  /* 0x00300000da48783b */ /* 0x000fe80000004200 */
[----:B------:R-:W-:Y:S01]  /*6080*/  LDSM.16.MT88.4 R56, [R220] ;  /* 0x00000000dc38783b */ /* 0x000fe20000004200 */
        /* <DEDUP_REMOVED lines=9> */
[----:B------:R-:W3:Y:S03]  /*6120*/  MUFU.EX2 R134, R3 ;  /* 0x0000000300867308 */ /* 0x000ee60000000800 */
[----:B------:R-:W-:Y:S04]  /*6130*/  LDSM.16.MT88.4 R80, [R219+0x3800] ;  /* 0x00380000db50783b */ /* 0x000fe80000004200 */
[----:B------:R-:W-:Y:S01]  /*6140*/  LDSM.16.MT88.4 R84, [R220+0x3000] ;  /* 0x00300000dc54783b */ /* 0x000fe20000004200 */
[----:B-1----:R-:W-:Y:S01]  /*6150*/  FFMA.FTZ R0, R12, c[0x0][0x2d0], -R2 ;  /* 0x0000b4000c007a23 */ /* 0x002fe20000010802 */
[----:B----4-:R-:W-:-:S03]  /*6160*/  F2FP.PACK_AB R20, R27, R120 ;  /* 0x000000781b14723e */ /* 0x010fc600000000ff */
[----:B------:R1:W-:Y:S01]  /*6170*/  MUFU.EX2 R125, R0 ;  /* 0x00000000007d7308 */ /* 0x0003e20000000800 */
[----:B---3--:R-:W-:Y:S01]  /*6180*/  F2FP.PACK_AB R18, R134, R131 ;  /* 0x000000838612723e */ /* 0x008fe200000000ff */
[----:B-1----:R-:W-:-:S06]  /*6190*/  FFMA.FTZ R0, R14, c[0x0][0x2d0], -R2 ;  /* 0x0000b4000e007a23 */ /* 0x002fcc0000010802 */
[----:B------:R1:W3:Y:S02]  /*61a0*/  MUFU.EX2 R127, R0 ;  /* 0x00000000007f7308 */ /* 0x0002e40000000800 */
[----:B-1----:R-:W-:Y:S01]  /*61b0*/  FFMA.FTZ R0, R15, c[0x0][0x2d0], -R2 ;  /* 0x0000b4000f007a23 */ /* 0x002fe20000010802 */
[----:B---3--:R-:W-:-:S05]  /*61c0*/  F2FP.PACK_AB R22, R127, R125 ;  /* 0x0000007d7f16723e */ /* 0x008fca00000000ff */
[----:B------:R1:W-:Y:S02]  /*61d0*/  MUFU.EX2 R128, R0 ;  /* 0x0000000000807308 */ /* 0x0003e40000000800 */
[----:B-1----:R-:W-:-:S06]  /*61e0*/  FFMA.FTZ R0, R16, c[0x0][0x2d0], -R2 ;  /* 0x0000b40010007a23 */ /* 0x002fcc0000010802 */
[----:B------:R1:W3:Y:S02]  /*61f0*/  MUFU.EX2 R129, R0 ;  /* 0x0000000000817308 */ /* 0x0002e40000000800 */
[----:B-1----:R-:W-:Y:S01]  /*6200*/  FMUL.FTZ R0, R24, c[0x0][0x2d0] ;  /* 0x0000b40018007a20 */ /* 0x002fe20000410000 */
[----:B---3--:R-:W-:-:S04]  /*6210*/  F2FP.PACK_AB R16, R129, R128 ;  /* 0x000000808110723e */ /* 0x008fc800000000ff */
[----:B------:R-:W-:-:S05]  /*6220*/  FSEL R0, R0, RZ, P0 ;  /* 0x000000ff00007208 */ /* 0x000fca0000000000 */
[----:B------:R-:W-:-:S04]  /*6230*/  FFMA.FTZ R3, R5, c[0x0][0x2d0], -R0 ;  /* 0x0000b40005037a23 */ /* 0x000fc80000010800 */
[----:B------:R1:W-:Y:S02]  /*6240*/  MUFU.EX2 R26, R3 ;  /* 0x00000003001a7308 */ /* 0x0003e40000000800 */
[--C-:B-1----:R-:W-:Y:S02]  /*6250*/  FFMA.FTZ R3, R6, c[0x0][0x2d0], -R0.reuse ;  /* 0x0000b40006037a23 */ /* 0x102fe40000010800 */
[----:B--2---:R-:W1:Y:S04]  /*6260*/  LDSM.16.MT88.4 R4, [R218] ;  /* 0x00000000da04783b */ /* 0x004e680000004200 */
        /* <DEDUP_REMOVED lines=9> */
[C---:B-1----:R-:W-:Y:S08]  /*6300*/  HMMA.16816.F32 R28, R20.reuse, R4, RZ ;  /* 0x00000004141c723c */ /* 0x042ff000000018ff */
[----:B------:R-:W-:Y:S01]  /*6310*/  HMMA.16816.F32 R8, R20, R6, RZ ;  /* 0x000000061408723c */ /* 0x000fe200000018ff */
[----:B--2---:R-:W-:-:S02]  /*6320*/  FFMA.FTZ R3, R13, c[0x0][0x2d0], -R0 ;  /* 0x0000b4000d037a23 */ /* 0x004fc40000010800 */
[----:B------:R-:W1:Y:S02]  /*6330*/  LDSM.16.MT88.4 R12, [R221] ;  /* 0x00000000dd0c783b */ /* 0x000e640000004200 */
[----:B------:R2:W3:Y:S03]  /*6340*/  MUFU.EX2 R133, R3 ;  /* 0x0000000300857308 */ /* 0x0004e60000000800 */
[C---:B------:R-:W-:Y:S08]  /*6350*/  HMMA.16816.F32 R4, R20.reuse, R32, RZ ;  /* 0x000000201404723c */ /* 0x040ff000000018ff */
[----:B------:R-:W-:Y:S01]  /*6360*/  HMMA.16816.F32 R52, R20, R34, RZ ;  /* 0x000000221434723c */ /* 0x000fe200000018ff */
[----:B--2---:R-:W-:Y:S01]  /*6370*/  FFMA.FTZ R3, R17, c[0x0][0x2d0], -R0 ;  /* 0x0000b40011037a23 */ /* 0x004fe20000010800 */
[----:B---3--:R-:W-:-:S06]  /*6380*/  F2FP.PACK_AB R17, R133, R130 ;  /* 0x000000828511723e */ /* 0x008fcc00000000ff */
[----:B------:R-:W-:Y:S01]  /*6390*/  HMMA.16816.F32 R32, R20, R56, RZ ;  /* 0x000000381420723c */ /* 0x000fe200000018ff */
[----:B------:R2:W-:Y:S02]  /*63a0*/  MUFU.EX2 R136, R3 ;  /* 0x0000000300887308 */ /* 0x0005e40000000800 */
[----:B--2---:R-:W-:-:S06]  /*63b0*/  FFMA.FTZ R3, R19, c[0x0][0x2d0], -R0 ;  /* 0x0000b40013037a23 */ /* 0x004fcc0000010800 */
[----:B------:R-:W2:Y:S02]  /*63c0*/  MUFU.EX2 R137, R3 ;  /* 0x0000000300897308 */ /* 0x000ea40000000800 */
[----:B--2---:R-:W-:-:S07]  /*63d0*/  F2FP.PACK_AB R19, R137, R136 ;  /* 0x000000888913723e */ /* 0x004fce00000000ff */
[C---:B------:R-:W-:Y:S08]  /*63e0*/  HMMA.16816.F32 R40, R16.reuse, R36, R28 ;  /* 0x000000241028723c */ /* 0x040ff0000000181c */
[C---:B------:R-:W-:Y:S08]  /*63f0*/  HMMA.16816.F32 R8, R16.reuse, R38, R8 ;  /* 0x000000261008723c */ /* 0x040ff00000001808 */
[----:B------:R-:W-:Y:S08]  /*6400*/  HMMA.16816.F32 R4, R16, R60, R4 ;  /* 0x0000003c1004723c */ /* 0x000ff00000001804 */
[----:B------:R-:W-:Y:S01]  /*6410*/  MOV R146, R41 ;  /* 0x0000002900927202 */ /* 0x000fe20000000f00 */
[----:B-1----:R-:W-:Y:S01]  /*6420*/  HMMA.16816.F32 R36, R20, R14, RZ ;  /* 0x0000000e1424723c */ /* 0x002fe200000018ff */
[----:B------:R-:W-:-:S02]  /*6430*/  MOV R145, R42 ;  /* 0x0000002a00917202 */ /* 0x000fc40000000f00 */
[----:B------:R-:W-:Y:S02]  /*6440*/  MOV R144, R43 ;  /* 0x0000002b00907202 */ /* 0x000fe40000000f00 */
[----:B------:R-:W-:Y:S02]  /*6450*/  MOV R143, R40 ;  /* 0x00000028008f7202 */ /* 0x000fe40000000f00 */
[----:B------:R-:W-:Y:S01]  /*6460*/  MOV R142, R9 ;  /* 0x00000009008e7202 */ /* 0x000fe20000000f00 */
[----:B------:R-:W-:Y:S01]  /*6470*/  HMMA.16816.F32 R40, R20, R12, RZ ;  /* 0x0000000c1428723c */ /* 0x000fe200000018ff */
[----:B------:R-:W-:Y:S02]  /*6480*/  MOV R141, R10 ;  /* 0x0000000a008d7202 */ /* 0x000fe40000000f00 */
[----:B------:R-:W-:Y:S02]  /*6490*/  MOV R140, R11 ;  /* 0x0000000b008c7202 */ /* 0x000fe40000000f00 */
[----:B------:R-:W-:-:S02]  /*64a0*/  MOV R139, R8 ;  /* 0x00000008008b7202 */ /* 0x000fc40000000f00 */
[----:B------:R-:W-:Y:S01]  /*64b0*/  MOV R138, R5 ;  /* 0x00000005008a7202 */ /* 0x000fe20000000f00 */
[----:B------:R-:W-:Y:S01]  /*64c0*/  HMMA.16816.F32 R12, R20, R72, RZ ;  /* 0x00000048140c723c */ /* 0x000fe200000018ff */
[----:B------:R-:W-:Y:S02]  /*64d0*/  MOV R123, R6 ;  /* 0x00000006007b7202 */ /* 0x000fe40000000f00 */
[----:B------:R-:W-:Y:S02]  /*64e0*/  MOV R122, R7 ;  /* 0x00000007007a7202 */ /* 0x000fe40000000f00 */
[----:B------:R-:W-:-:S03]  /*64f0*/  MOV R121, R4 ;  /* 0x0000000400797202 */ /* 0x000fc60000000f00 */
[----:B------:R-:W-:Y:S08]  /*6500*/  HMMA.16816.F32 R8, R20, R74, RZ ;  /* 0x0000004a1408723c */ /* 0x000ff000000018ff */
[C---:B------:R-:W-:Y:S01]  /*6510*/  HMMA.16816.F32 R60, R16.reuse, R62, R52 ;  /* 0x0000003e103c723c */ /* 0x040fe20000001834 */
[----:B------:R-:W1:Y:S07]  /*6520*/  LDSM.16.MT88.4 R52, [R221+0x3800] ;  /* 0x00380000dd34783b */ /* 0x000e6e0000004200 */
[----:B------:R-:W-:Y:S01]  /*6530*/  HMMA.16816.F32 R148, R16, R68, R40 ;  /* 0x000000441094723c */ /* 0x000fe20000001828 */
[----:B------:R-:W2:Y:S07]  /*6540*/  LDSM.16.MT88.4 R40, [R218+0x6000] ;  /* 0x00600000da28783b */ /* 0x000eae0000004200 */
[C---:B------:R-:W-:Y:S08]  /*6550*/  HMMA.16816.F32 R4, R20.reuse, R76, RZ ;  /* 0x0000004c1404723c */ /* 0x040ff000000018ff */
[----:B------:R-:W-:Y:S01]  /*6560*/  HMMA.16816.F32 R28, R20, R58, RZ ;  /* 0x0000003a141c723c */ /* 0x000fe200000018ff */
[----:B------:R-:W3:Y:S07]  /*6570*/  LDSM.16.MT88.4 R56, [R220+0x3800] ;  /* 0x00380000dc38783b */ /* 0x000eee0000004200 */
[----:B------:R-:W-:Y:S01]  /*6580*/  HMMA.16816.F32 R208, R16, R44, R12 ;  /* 0x0000002c10d0723c */ /* 0x000fe2000000180c */
[----:B------:R-:W-:-:S02]  /*6590*/  MOV R68, R150 ;  /* 0x0000009600447202 */ /* 0x000fc40000000f00 */
[----:B------:R-:W-:Y:S02]  /*65a0*/  MOV R3, R151 ;  /* 0x0000009700037202 */ /* 0x000fe40000000f00 */
[----:B------:R-:W-:Y:S02]  /*65b0*/  MOV R76, R148 ;  /* 0x00000094004c7202 */ /* 0x000fe40000000f00 */
[----:B------:R-:W-:Y:S01]  /*65c0*/  MOV R77, R149 ;  /* 0x00000095004d7202 */ /* 0x000fe20000000f00 */
[----:B------:R-:W-:Y:S01]  /*65d0*/  HMMA.16816.F32 R188, R16, R46, R8 ;  /* 0x0000002e10bc723c */ /* 0x000fe20000001808 */
[----:B------:R-:W4:Y:S07]  /*65e0*/  LDSM.16.MT88.4 R44, [R219+0x6000] ;  /* 0x00600000db2c783b */ /* 0x000f2e0000004200 */
[C---:B------:R-:W-:Y:S07]  /*65f0*/  HMMA.16816.F32 R12, R20.reuse, R64, RZ ;  /* 0x00000040140c723c */ /* 0x040fee00000018ff */
[----:B------:R-:W-:Y:S01]  /*6600*/  MOV R65, R146 ;  /* 0x0000009200417202 */ /* 0x000fe20000000f00 */
[----:B------:R-:W-:Y:S01]  /*6610*/  HMMA.16816.F32 R8, R20, R66, RZ ;  /* 0x000000421408723c */ /* 0x000fe200000018ff */
[----:B------:R-:W-:-:S06]  /*6620*/  MOV R64, R143 ;  /* 0x0000008f00407202 */ /* 0x000fcc0000000f00 */
[----:B------:R-:W-:Y:S01]  /*6630*/  MOV R66, R145 ;  /* 0x0000009100427202 */ /* 0x000fe20000000f00 */
[----:B------:R-:W-:Y:S01]  /*6640*/  HMMA.16816.F32 R212, R16, R48, R32 ;  /* 0x0000003010d4723c */ /* 0x000fe20000001820 */
[----:B------:R-:W5:Y:S01]  /*6650*/  LDSM.16.MT88.4 R32, [R218+0x6800] ;  /* 0x00680000da20783b */ /* 0x000f620000004200 */
[----:B------:R-:W-:-:S05]  /*6660*/  MOV R67, R144 ;  /* 0x0000009000437202 */ /* 0x000fca0000000f00 */
[--C-:B------:R-:W-:Y:S01]  /*6670*/  FFMA.FTZ R48, R95, c[0x0][0x2d0], -R0.reuse ;  /* 0x0000b4005f307a23 */ /* 0x100fe20000010800 */
[----:B------:R-:W-:Y:S01]  /*6680*/  HMMA.16816.F32 R204, R16, R80, R4 ;  /* 0x0000005010cc723c */ /* 0x000fe20000001804 */
[----:B------:R-:W-:-:S06]  /*6690*/  FFMA.FTZ R49, R94, c[0x0][0x2d0], -R0 ;  /* 0x0000b4005e317a23 */ /* 0x000fcc0000010800 */
[----:B------:R-:W-:Y:S01]  /*66a0*/  MOV R80, R121 ;  /* 0x0000007900507202 */ /* 0x000fe20000000f00 */
[----:B------:R-:W-:Y:S01]  /*66b0*/  HMMA.16816.F32 R4, R20, R84, RZ ;  /* 0x000000541404723c */ /* 0x000fe200000018ff */
[----:B------:R-:W-:-:S06]  /*66c0*/  MOV R81, R138 ;  /* 0x0000008a00517202 */ /* 0x000fcc0000000f00 */
[----:B------:R-:W-:Y:S01]  /*66d0*/  MOV R85, R142 ;  /* 0x0000008e00557202 */ /* 0x000fe20000000f00 */
[----:B------:R-:W-:Y:S01]  /*66e0*/  HMMA.16816.F32 R200, R16, R70, R36 ;  /* 0x0000004610c8723c */ /* 0x000fe20000001824 */
[----:B------:R-:W3:Y:S01]  /*66f0*/  LDSM.16.MT88.4 R36, [R219+0x6800] ;  /* 0x00680000db24783b */ /* 0x000ee20000004200 */
[----:B------:R-:W-:-:S06]  /*6700*/  MOV R84, R139 ;  /* 0x0000008b00547202 */ /* 0x000fcc0000000f00 */
[C---:B-1----:R-:W-:Y:S07]  /*6710*/  HMMA.16816.F32 R184, R16.reuse, R52, R12 ;  /* 0x0000003410b8723c */ /* 0x042fee000000180c */
[--C-:B------:R-:W-:Y:S01]  /*6720*/  FFMA.FTZ R52, R91, c[0x0][0x2d0], -R0.reuse ;  /* 0x0000b4005b347a23 */ /* 0x100fe20000010800 */
[----:B------:R-:W-:Y:S01]  /*6730*/  HMMA.16816.F32 R176, R16, R54, R8 ;  /* 0x0000003610b0723c */ /* 0x000fe20000001808 */
[----:B------:R-:W-:-:S06]  /*6740*/  FFMA.FTZ R53, R90, c[0x0][0x2d0], -R0 ;  /* 0x0000b4005a357a23 */ /* 0x000fcc0000010800 */
[--C-:B------:R-:W-:Y:S01]  /*6750*/  FFMA.FTZ R55, R89, c[0x0][0x2d0], -R0.reuse ;  /* 0x0000b40059377a23 */ /* 0x100fe20000010800 */
[----:B------:R-:W-:Y:S01]  /*6760*/  HMMA.16816.F32 R192, R16, R50, R28 ;  /* 0x0000003210c0723c */ /* 0x000fe2000000181c */
[----:B------:R-:W-:-:S06]  /*6770*/  FFMA.FTZ R54, R88, c[0x0][0x2d0], -R0 ;  /* 0x0000b40058367a23 */ /* 0x000fcc0000010800 */
[--C-:B------:R-:W-:Y:S01]  /*6780*/  FFMA.FTZ R50, R93, c[0x0][0x2d0], -R0.reuse ;  /* 0x0000b4005d327a23 */ /* 0x100fe20000010800 */
[----:B--2---:R-:W-:Y:S01]  /*6790*/  HMMA.16816.F32 R12, R20, R40, RZ ;  /* 0x00000028140c723c */ /* 0x004fe200000018ff */
[----:B------:R-:W-:-:S07]  /*67a0*/  FFMA.FTZ R51, R92, c[0x0][0x2d0], -R0 ;  /* 0x0000b4005c337a23 */ /* 0x000fce0000010800 */
[C---:B------:R-:W-:Y:S01]  /*67b0*/  HMMA.16816.F32 R8, R20.reuse, R42, RZ ;  /* 0x0000002a1408723c */ /* 0x040fe200000018ff */
[----:B------:R-:W1:Y:S07]  /*67c0*/  LDSM.16.MT88.4 R40, [R221+0x6000] ;  /* 0x00600000dd28783b */ /* 0x000e6e0000004200 */
[----:B------:R-:W-:Y:S07]  /*67d0*/  HMMA.16816.F32 R28, R20, R78, RZ ;  /* 0x0000004e141c723c */ /* 0x000fee00000018ff */
[----:B------:R-:W-:Y:S01]  /*67e0*/  MOV R78, R68 ;  /* 0x00000044004e7202 */ /* 0x000fe20000000f00 */
[----:B---3--:R-:W-:Y:S01]  /*67f0*/  HMMA.16816.F32 R180, R16, R56, R4 ;  /* 0x0000003810b4723c */ /* 0x008fe20000001804 */
[----:B------:R-:W-:Y:S01]  /*6800*/  MOV R79, R3 ;  /* 0x00000003004f7202 */ /* 0x000fe20000000f00 */
[----:B------:R-:W-:-:S02]  /*6810*/  FADD.FTZ R3, R120, R27 ;  /* 0x0000001b78037221 */ /* 0x000fc40000010000 */
[----:B------:R-:W-:Y:S02]  /*6820*/  FFMA.FTZ R27, R103, c[0x0][0x2d0], -R2 ;  /* 0x0000b400671b7a23 */ /* 0x000fe40000010802 */
[----:B------:R-:W-:Y:S01]  /*6830*/  FADD.FTZ R3, R125, R3 ;  /* 0x000000037d037221 */ /* 0x000fe20000010000 */
[----:B------:R-:W-:Y:S01]  /*6840*/  MOV R56, R141 ;  /* 0x0000008d00387202 */ /* 0x000fe20000000f00 */
[----:B----4-:R-:W-:Y:S01]  /*6850*/  HMMA.16816.F32 R4, R20, R44, RZ ;  /* 0x0000002c1404723c */ /* 0x010fe200000018ff */
[----:B------:R-:W-:Y:S01]  /*6860*/  MOV R57, R140 ;  /* 0x0000008c00397202 */ /* 0x000fe20000000f00 */
[----:B------:R-:W-:-:S04]  /*6870*/  FADD.FTZ R3, R127, R3 ;  /* 0x000000037f037221 */ /* 0x000fc80000010000 */
[----:B------:R-:W-:Y:S02]  /*6880*/  FADD.FTZ R3, R128, R3 ;  /* 0x0000000380037221 */ /* 0x000fe40000010000 */
[C---:B-----5:R-:W-:Y:S01]  /*6890*/  HMMA.16816.F32 R172, R16.reuse, R32, R12 ;  /* 0x0000002010ac723c */ /* 0x060fe2000000180c */
[----:B------:R-:W2:Y:S01]  /*68a0*/  LDSM.16.MT88.4 R12, [R221+0x6800] ;  /* 0x00680000dd0c783b */ /* 0x000ea20000004200 */
[----:B------:R-:W-:Y:S02]  /*68b0*/  FADD.FTZ R3, R129, R3 ;  /* 0x0000000381037221 */ /* 0x000fe40000010000 */
[--C-:B------:R-:W-:Y:S02]  /*68c0*/  FFMA.FTZ R45, R116, c[0x0][0x2d0], -R2.reuse ;  /* 0x0000b400742d7a23 */ /* 0x100fe40000010802 */
[----:B------:R-:W-:Y:S02]  /*68d0*/  FFMA.FTZ R44, R115, c[0x0][0x2d0], -R2 ;  /* 0x0000b400732c7a23 */ /* 0x000fe40000010802 */
[----:B------:R-:W-:Y:S07]  /*68e0*/  HMMA.16816.F32 R72, R16, R82, R28 ;  /* 0x000000521048723c */ /* 0x000fee000000181c */
[----:B------:R-:W-:Y:S01]  /*68f0*/  MOV R82, R123 ;  /* 0x0000007b00527202 */ /* 0x000fe20000000f00 */
[----:B------:R-:W-:Y:S01]  /*6900*/  HMMA.16816.F32 R28, R20, R86, RZ ;  /* 0x00000056141c723c */ /* 0x000fe200000018ff */
[----:B------:R-:W-:-:S06]  /*6910*/  MOV R83, R122 ;  /* 0x0000007a00537202 */ /* 0x000fcc0000000f00 */
[----:B------:R-:W-:Y:S01]  /*6920*/  MOV R86, R56 ;  /* 0x0000003800567202 */ /* 0x000fe20000000f00 */
[----:B------:R-:W-:Y:S01]  /*6930*/  HMMA.16816.F32 R168, R16, R36, R4 ;  /* 0x0000002410a8723c */ /* 0x000fe20000001804 */
[----:B------:R-:W-:-:S06]  /*6940*/  IMAD.MOV.U32 R87, RZ, RZ, R57 ;  /* 0x000000ffff577224 */ /* 0x000fcc00078e0039 */
[--C-:B------:R-:W-:Y:S01]  /*6950*/  FFMA.FTZ R37, R108, c[0x0][0x2d0], -R2.reuse ;  /* 0x0000b4006c257a23 */ /* 0x100fe20000010802 */
[----:B-1----:R-:W-:Y:S01]  /*6960*/  HMMA.16816.F32 R4, R20, R40, RZ ;  /* 0x000000281404723c */ /* 0x002fe200000018ff */
[----:B------:R-:W-:-:S06]  /*6970*/  FFMA.FTZ R36, R107, c[0x0][0x2d0], -R2 ;  /* 0x0000b4006b247a23 */ /* 0x000fcc0000010802 */
[--C-:B------:R-:W-:Y:S01]  /*6980*/  FFMA.FTZ R41, R112, c[0x0][0x2d0], -R2.reuse ;  /* 0x0000b40070297a23 */ /* 0x100fe20000010802 */
[----:B------:R-:W-:Y:S01]  /*6990*/  HMMA.16816.F32 R160, R16, R34, R8 ;  /* 0x0000002210a0723c */ /* 0x000fe20000001808 */
[----:B------:R-:W-:Y:S01]  /*69a0*/  LDSM.16.MT88.4 R32, [R219+0x9000] ;  /* 0x00900000db20783b */ /* 0x000fe20000004200 */
[----:B------:R-:W-:-:S06]  /*69b0*/  FFMA.FTZ R40, R111, c[0x0][0x2d0], -R2 ;  /* 0x0000b4006f287a23 */ /* 0x000fcc0000010802 */
[----:B------:R-:W-:Y:S01]  /*69c0*/  HMMA.16816.F32 R68, R16, R58, R28 ;  /* 0x0000003a1044723c */ /* 0x000fe2000000181c */
[----:B------:R-:W1:Y:S07]  /*69d0*/  LDSM.16.MT88.4 R28, [R220+0x6000] ;  /* 0x00600000dc1c783b */ /* 0x000e6e0000004200 */
[----:B------:R-:W-:Y:S07]  /*69e0*/  HMMA.16816.F32 R8, R20, R46, RZ ;  /* 0x0000002e1408723c */ /* 0x000fee00000018ff */
[--C-:B------:R-:W-:Y:S01]  /*69f0*/  FFMA.FTZ R46, R97, c[0x0][0x2d0], -R0.reuse ;  /* 0x0000b400612e7a23 */ /* 0x100fe20000010800 */
[----:B--2---:R-:W-:Y:S01]  /*6a00*/  HMMA.16816.F32 R152, R16, R12, R4 ;  /* 0x0000000c1098723c */ /* 0x004fe20000001804 */
[----:B------:R-:W-:-:S06]  /*6a10*/  FFMA.FTZ R47, R96, c[0x0][0x2d0], -R0 ;  /* 0x0000b400602f7a23 */ /* 0x000fcc0000010800 */
[----:B------:R-:W-:Y:S01]  /*6a20*/  FADD.FTZ R12, R26, R25 ;  /* 0x000000191a0c7221 */ /* 0x000fe20000010000 */
[----:B------:R-:W-:Y:S01]  /*6a30*/  HMMA.16816.F32 R4, R20, R42, RZ ;  /* 0x0000002a1404723c */ /* 0x000fe200000018ff */
[--C-:B------:R-:W-:Y:S02]  /*6a40*/  FFMA.FTZ R26, R106, c[0x0][0x2d0], -R2.reuse ;  /* 0x0000b4006a1a7a23 */ /* 0x100fe40000010802 */
[----:B------:R-:W-:-:S04]  /*6a50*/  FFMA.FTZ R25, R119, c[0x0][0x2d0], -R2 ;  /* 0x0000b40077197a23 */ /* 0x000fc80000010802 */
[--C-:B------:R-:W-:Y:S01]  /*6a60*/  FFMA.FTZ R43, R114, c[0x0][0x2d0], -R2.reuse ;  /* 0x0000b400722b7a23 */ /* 0x100fe20000010802 */
[----:B------:R-:W-:Y:S01]  /*6a70*/  HMMA.16816.F32 R148, R16, R38, R8 ;  /* 0x000000261094723c */ /* 0x000fe20000001808 */
[----:B------:R-:W2:Y:S01]  /*6a80*/  LDSM.16.MT88.4 R8, [R220+0x6800] ;  /* 0x00680000dc08783b */ /* 0x000ea20000004200 */
[--C-:B------:R-:W-:Y:S01]  /*6a90*/  FFMA.FTZ R42, R113, c[0x0][0x2d0], -R2.reuse ;  /* 0x0000b400712a7a23 */ /* 0x100fe20000010802 */
[----:B------:R-:W-:Y:S04]  /*6aa0*/  MUFU.EX2 R26, R26 ;  /* 0x0000001a001a7308 */ /* 0x000fe80000000800 */
[--C-:B------:R-:W-:Y:S02]  /*6ab0*/  FFMA.FTZ R39, R110, c[0x0][0x2d0], -R2.reuse ;  /* 0x0000b4006e277a23 */ /* 0x100fe40000010802 */
[----:B------:R-:W-:-:S07]  /*6ac0*/  FFMA.FTZ R38, R109, c[0x0][0x2d0], -R2 ;  /* 0x0000b4006d267a23 */ /* 0x000fce0000010802 */
[----:B------:R-:W-:Y:S08]  /*6ad0*/  HMMA.16816.F32 R120, R16, R14, R4 ;  /* 0x0000000e1078723c */ /* 0x000ff00000001804 */
[----:B-1----:R-:W-:Y:S07]  /*6ae0*/  HMMA.16816.F32 R4, R20, R28, RZ ;  /* 0x0000001c1404723c */ /* 0x002fee00000018ff */
[----:B------:R-:W-:-:S06]  /*6af0*/  FFMA.FTZ R28, R100, c[0x0][0x2d0], -R2 ;  /* 0x0000b400641c7a23 */ /* 0x000fcc0000010802 */
[----:B------:R-:W-:Y:S11]  /*6b00*/  MUFU.EX2 R28, R28 ;  /* 0x0000001c001c7308 */ /* 0x000ff60000000800 */
[----:B--2---:R-:W-:Y:S07]  /*6b10*/  HMMA.16816.F32 R144, R16, R8, R4 ;  /* 0x000000081090723c */ /* 0x004fee0000001804 */
[----:B------:R-:W-:Y:S01]  /*6b20*/  FADD.FTZ R8, R124, R12 ;  /* 0x0000000c7c087221 */ /* 0x000fe20000010000 */
[----:B------:R-:W-:Y:S01]  /*6b30*/  HMMA.16816.F32 R4, R20, R30, RZ ;  /* 0x0000001e1404723c */ /* 0x000fe200000018ff */
[----:B------:R-:W-:Y:S06]  /*6b40*/  LDSM.16.MT88.4 R12, [R218+0x9800] ;  /* 0x00980000da0c783b */ /* 0x000fec0000004200 */
[----:B------:R-:W-:-:S02]  /*6b50*/  FFMA.FTZ R30, R118, c[0x0][0x2d0], -R2 ;  /* 0x0000b400761e7a23 */ /* 0x000fc40000010802 */
[----:B------:R-:W-:Y:S02]  /*6b60*/  FFMA.FTZ R31, R117, c[0x0][0x2d0], -R2 ;  /* 0x0000b400751f7a23 */ /* 0x000fe40000010802 */
[----:B------:R-:W-:-:S04]  /*6b70*/  FADD.FTZ R2, R131, R3 ;  /* 0x0000000383027221 */ /* 0x000fc80000010000 */
[----:B------:R-:W-:-:S09]  /*6b80*/  FADD.FTZ R2, R134, R2 ;  /* 0x0000000286027221 */ /* 0x000fd20000010000 */
[----:B------:R-:W-:Y:S07]  /*6b90*/  HMMA.16816.F32 R156, R16, R10, R4 ;  /* 0x0000000a109c723c */ /* 0x000fee0000001804 */
[----:B------:R-:W-:Y:S02]  /*6ba0*/  FADD.FTZ R4, R126, R8 ;  /* 0x000000087e047221 */ /* 0x000fe40000010000 */
[----:B------:R-:W1:Y:S02]  /*6bb0*/  LDSM.16.MT88.4 R8, [R218+0x9000] ;  /* 0x00900000da08783b */ /* 0x000e640000004200 */
[----:B------:R-:W-:-:S04]  /*6bc0*/  FADD.FTZ R29, R130, R4 ;  /* 0x00000004821d7221 */ /* 0x000fc80000010000 */
[----:B------:R-:W-:-:S04]  /*6bd0*/  FADD.FTZ R3, R133, R29 ;  /* 0x0000001d85037221 */ /* 0x000fc80000010000 */
[----:B------:R-:W-:Y:S01]  /*6be0*/  FADD.FTZ R3, R136, R3 ;  /* 0x0000000388037221 */ /* 0x000fe20000010000 */
[----:B-1----:R-:W-:Y:S01]  /*6bf0*/  HMMA.16816.F32 R4, R20, R8, RZ ;  /* 0x000000081404723c */ /* 0x002fe200000018ff */
[----:B------:R1:W2:Y:S06]  /*6c00*/  MUFU.EX2 R8, R25 ;  /* 0x0000001900087308 */ /* 0x0002ac0000000800 */
[--C-:B------:R-:W-:Y:S02]  /*6c10*/  FFMA.FTZ R9, R105, c[0x0][0x2d0], -R0.reuse ;  /* 0x0000b40069097a23 */ /* 0x100fe40000010800 */
[--C-:B-1----:R-:W-:Y:S11]  /*6c20*/  FFMA.FTZ R25, R98, c[0x0][0x2d0], -R0.reuse ;  /* 0x0000b40062197a23 */ /* 0x102ff60000010800 */
[----:B------:R-:W-:Y:S04]  /*6c30*/  @!UPT UIADD3 URZ, URZ, URZ, URZ ;  /* 0x0000003f3f3ff290 */ /* 0x000fe8000fffe03f */
[----:B------:R-:W-:Y:S01]  /*6c40*/  HMMA.16816.F32 R164, R16, R12, R4 ;  /* 0x0000000c10a4723c */ /* 0x000fe20000001804 */
[----:B------:R-:W1:Y:S06]  /*6c50*/  MUFU.EX2 R12, R27 ;  /* 0x0000001b000c7308 */ /* 0x000e6c0000000800 */
[--C-:B------:R-:W-:Y:S01]  /*6c60*/  FFMA.FTZ R13, R101, c[0x0][0x2d0], -R0.reuse ;  /* 0x0000b400650d7a23 */ /* 0x100fe20000010800 */
[----:B------:R-:W-:Y:S01]  /*6c70*/  HMMA.16816.F32 R4, R20, R10, RZ ;  /* 0x0000000a1404723c */ /* 0x000fe200000018ff */
[----:B------:R-:W-:Y:S06]  /*6c80*/  MUFU.EX2 R27, R45 ;  /* 0x0000002d001b7308 */ /* 0x000fec0000000800 */
[----:B------:R-:W-:-:S02]  /*6c90*/  FFMA.FTZ R10, R104, c[0x0][0x2d0], -R0 ;  /* 0x0000b400680a7a23 */ /* 0x000fc40000010800 */
[----:B------:R-:W-:-:S06]  /*6ca0*/  FFMA.FTZ R11, R102, c[0x0][0x2d0], -R0 ;  /* 0x0000b400660b7a23 */ /* 0x000fcc0000010800 */
[----:B------:R-:W-:Y:S09]  /*6cb0*/  MUFU.EX2 R11, R11 ;  /* 0x0000000b000b7308 */ /* 0x000ff20000000800 */
[----:B------:R-:W-:Y:S01]  /*6cc0*/  HMMA.16816.F32 R196, R16, R14, R4 ;  /* 0x0000000e10c4723c */ /* 0x000fe20000001804 */
[----:B------:R-:W3:Y:S06]  /*6cd0*/  MUFU.EX2 R5, R30 ;  /* 0x0000001e00057308 */ /* 0x000eec0000000800 */
[----:B------:R-:W-:Y:S01]  /*6ce0*/  FFMA.FTZ R15, R99, c[0x0][0x2d0], -R0 ;  /* 0x0000b400630f7a23 */ /* 0x000fe20000010800 */
[----:B--2---:R-:W-:Y:S01]  /*6cf0*/  F2FP.PACK_AB R14, R8, R26 ;  /* 0x0000001a080e723e */ /* 0x004fe200000000ff */
[----:B------:R-:W-:Y:S01]  /*6d00*/  FADD.FTZ R0, R28, R2 ;  /* 0x000000021c007221 */ /* 0x000fe20000010000 */
[----:B------:R2:W4:Y:S01]  /*6d10*/  MUFU.EX2 R4, R31 ;  /* 0x0000001f00047308 */ /* 0x0005220000000800 */
[----:B------:R-:W-:-:S02]  /*6d20*/  FADD.FTZ R2, R137, R3 ;  /* 0x0000000389027221 */ /* 0x000fc40000010000 */
[C---:B-1----:R-:W-:Y:S01]  /*6d30*/  FADD.FTZ R0, R12.reuse, R0 ;  /* 0x000000000c007221 */ /* 0x042fe20000010000 */
[----:B------:R-:W-:-:S03]  /*6d40*/  F2FP.PACK_AB R12, R12, R28 ;  /* 0x0000001c0c0c723e */ /* 0x000fc600000000ff */
[----:B------:R-:W-:Y:S01]  /*6d50*/  FADD.FTZ R0, R26, R0 ;  /* 0x000000001a007221 */ /* 0x000fe20000010000 */
[----:B------:R-:W1:Y:S03]  /*6d60*/  MUFU.EX2 R3, R44 ;  /* 0x0000002c00037308 */ /* 0x000e660000000800 */
[----:B------:R-:W-:-:S04]  /*6d70*/  FADD.FTZ R0, R8, R0 ;  /* 0x0000000008007221 */ /* 0x000fc80000010000 */
[----:B---3--:R-:W-:Y:S01]  /*6d80*/  FADD.FTZ R0, R5, R0 ;  /* 0x0000000005007221 */ /* 0x008fe20000010000 */
[----:B--2---:R-:W2:Y:S01]  /*6d90*/  LDSM.16.MT88.4 R28, [R219+0x9800] ;  /* 0x00980000db1c783b */ /* 0x004ea20000004200 */
[C---:B----4-:R-:W-:Y:S01]  /*6da0*/  F2FP.PACK_AB R8, R4.reuse, R5 ;  /* 0x000000050408723e */ /* 0x050fe200000000ff */
[----:B------:R-:W-:Y:S01]  /*6db0*/  MUFU.EX2 R26, R42 ;  /* 0x0000002a001a7308 */ /* 0x000fe20000000800 */
[----:B------:R-:W-:Y:S02]  /*6dc0*/  FADD.FTZ R0, R4, R0 ;  /* 0x0000000004007221 */ /* 0x000fe40000010000 */
[----:B------:R-:W-:Y:S02]  /*6dd0*/  HMMA.16816.F32 R4, R20, R32, RZ ;  /* 0x000000201404723c */ /* 0x000fe400000018ff */
[----:B------:R-:W-:-:S03]  /*6de0*/  FADD.FTZ R0, R27, R0 ;  /* 0x000000001b007221 */ /* 0x000fc60000010000 */
[----:B------:R-:W-:Y:S01]  /*6df0*/  MUFU.EX2 R32, R41 ;  /* 0x0000002900207308 */ /* 0x000fe20000000800 */
[----:B-1----:R-:W-:-:S07]  /*6e00*/  FADD.FTZ R0, R3, R0 ;  /* 0x0000000003007221 */ /* 0x002fce0000010000 */
[----:B------:R-:W-:Y:S08]  /*6e10*/  MUFU.EX2 R33, R38 ;  /* 0x0000002600217308 */ /* 0x000ff00000000800 */
[----:B------:R-:W-:Y:S03]  /*6e20*/  MUFU.EX2 R41, R37 ;  /* 0x0000002500297308 */ /* 0x000fe60000000800 */
[----:B--2---:R-:W-:Y:S05]  /*6e30*/  HMMA.16816.F32 R140, R16, R28, R4 ;  /* 0x0000001c108c723c */ /* 0x004fea0000001804 */
[----:B------:R-:W1:Y:S03]  /*6e40*/  MUFU.EX2 R28, R43 ;  /* 0x0000002b001c7308 */ /* 0x000e660000000800 */
[----:B------:R-:W-:Y:S05]  /*6e50*/  HMMA.16816.F32 R4, R20, R34, RZ ;  /* 0x000000221404723c */ /* 0x000fea00000018ff */
[----:B------:R-:W2:Y:S08]  /*6e60*/  MUFU.EX2 R29, R40 ;  /* 0x00000028001d7308 */ /* 0x000eb00000000800 */
[----:B------:R-:W3:Y:S01]  /*6e70*/  MUFU.EX2 R34, R39 ;  /* 0x0000002700227308 */ /* 0x000ee20000000800 */
[----:B-1----:R-:W-:-:S04]  /*6e80*/  FADD.FTZ R0, R28, R0 ;  /* 0x000000001c007221 */ /* 0x002fc80000010000 */
[----:B------:R-:W-:-:S03]  /*6e90*/  FADD.FTZ R0, R26, R0 ;  /* 0x000000001a007221 */ /* 0x000fc60000010000 */
[----:B------:R1:W4:Y:S01]  /*6ea0*/  MUFU.EX2 R35, R36 ;  /* 0x0000002400237308 */ /* 0x0003220000000800 */
[----:B------:R-:W-:-:S04]  /*6eb0*/  FADD.FTZ R0, R32, R0 ;  /* 0x0000000020007221 */ /* 0x000fc80000010000 */
[----:B--2---:R-:W-:Y:S01]  /*6ec0*/  FADD.FTZ R0, R29, R0 ;  /* 0x000000001d007221 */ /* 0x004fe20000010000 */
[----:B------:R-:W-:Y:S01]  /*6ed0*/  HMMA.16816.F32 R136, R16, R30, R4 ;  /* 0x0000001e1088723c */ /* 0x000fe20000001804 */
[C---:B---3--:R-:W-:Y:S02]  /*6ee0*/  F2FP.PACK_AB R128, R33.reuse, R34 ;  /* 0x000000222180723e */ /* 0x048fe400000000ff */
[----:B------:R-:W-:Y:S01]  /*6ef0*/  FADD.FTZ R0, R34, R0 ;  /* 0x0000000022007221 */ /* 0x000fe20000010000 */
[----:B------:R-:W2:Y:S03]  /*6f00*/  MUFU.EX2 R40, R9 ;  /* 0x0000000900287308 */ /* 0x000ea60000000800 */
[----:B------:R-:W-:Y:S01]  /*6f10*/  FADD.FTZ R0, R33, R0 ;  /* 0x0000000021007221 */ /* 0x000fe20000010000 */
[----:B------:R-:W-:Y:S01]  /*6f20*/  F2FP.PACK_AB R6, R29, R32 ;  /* 0x000000201d06723e */ /* 0x000fe200000000ff */
[----:B-1----:R-:W1:Y:S02]  /*6f30*/  LDSM.16.MT88.4 R36, [R221+0x9000] ;  /* 0x00900000dd24783b */ /* 0x002e640000004200 */
[----:B------:R-:W-:Y:S01]  /*6f40*/  FADD.FTZ R0, R41, R0 ;  /* 0x0000000029007221 */ /* 0x000fe20000010000 */
[C---:B----4-:R-:W-:Y:S01]  /*6f50*/  F2FP.PACK_AB R130, R35.reuse, R41 ;  /* 0x000000292382723e */ /* 0x050fe200000000ff */
[----:B------:R3:W4:Y:S01]  /*6f60*/  MUFU.EX2 R9, R10 ;  /* 0x0000000a00097308 */ /* 0x0007220000000800 */
[----:B------:R-:W-:Y:S01]  /*6f70*/  F2FP.PACK_AB R4, R26, R28 ;  /* 0x0000001c1a04723e */ /* 0x000fe200000000ff */
[----:B------:R-:W-:-:S02]  /*6f80*/  FADD.FTZ R0, R35, R0 ;  /* 0x0000000023007221 */ /* 0x000fc40000010000 */
[----:B------:R-:W5:Y:S01]  /*6f90*/  LDSM.16.MT88.4 R32, [R221+0x9800] ;  /* 0x00980000dd20783b */ /* 0x000f620000004200 */
[----:B--2---:R-:W-:-:S03]  /*6fa0*/  FADD.FTZ R2, R40, R2 ;  /* 0x0000000228027221 */ /* 0x004fc60000010000 */
[----:B------:R2:W2:Y:S01]  /*6fb0*/  MUFU.EX2 R7, R13 ;  /* 0x0000000d00077308 */ /* 0x0004a20000000800 */
[----:B------:R1:W-:Y:S01]  /*6fc0*/  STL [R1+0x1c], R0 ;  /* 0x00001c0001007387 */ /* 0x0003e20000100800 */
[----:B---3--:R-:W-:-:S06]  /*6fd0*/  F2FP.PACK_AB R10, R3, R27 ;  /* 0x0000001b030a723e */ /* 0x008fcc00000000ff */
[----:B------:R3:W1:Y:S01]  /*6fe0*/  MUFU.EX2 R5, R15 ;  /* 0x0000000f00057308 */ /* 0x0006620000000800 */
[----:B----4-:R-:W-:-:S04]  /*6ff0*/  FADD.FTZ R2, R9, R2 ;  /* 0x0000000209027221 */ /* 0x010fc80000010000 */
[----:B------:R-:W-:Y:S01]  /*7000*/  FADD.FTZ R2, R11, R2 ;  /* 0x000000020b027221 */ /* 0x000fe20000010000 */
[----:B--2---:R-:W-:Y:S02]  /*7010*/  F2FP.PACK_AB R13, R9, R40 ;  /* 0x00000028090d723e */ /* 0x004fe400000000ff */
[----:B------:R-:W2:Y:S01]  /*7020*/  MUFU.EX2 R3, R25 ;  /* 0x0000001900037308 */ /* 0x000ea20000000800 */
[C---:B---3--:R-:W-:Y:S01]  /*7030*/  F2FP.PACK_AB R15, R7.reuse, R11 ;  /* 0x0000000b070f723e */ /* 0x048fe200000000ff */
[----:B-1----:R-:W-:-:S06]  /*7040*/  FADD.FTZ R0, R7, R2 ;  /* 0x0000000207007221 */ /* 0x002fcc0000010000 */
[----:B------:R-:W-:Y:S01]  /*7050*/  MUFU.EX2 R26, R48 ;  /* 0x00000030001a7308 */ /* 0x000fe20000000800 */
[----:B------:R-:W-:Y:S01]  /*7060*/  HMMA.16816.F32 R28, R20, R36, RZ ;  /* 0x00000024141c723c */ /* 0x000fe200000018ff */
[----:B------:R-:W-:Y:S01]  /*7070*/  FADD.FTZ R0, R5, R0 ;  /* 0x0000000005007221 */ /* 0x000fe20000010000 */
[----:B--2---:R-:W-:-:S03]  /*7080*/  F2FP.PACK_AB R9, R3, R5 ;  /* 0x000000050309723e */ /* 0x004fc600000000ff */
[----:B------:R-:W-:Y:S02]  /*7090*/  FADD.FTZ R0, R3, R0 ;  /* 0x0000000003007221 */ /* 0x000fe40000010000 */
[----:B------:R-:W1:Y:S08]  /*70a0*/  MUFU.EX2 R7, R46 ;  /* 0x0000002e00077308 */ /* 0x000e700000000800 */
[----:B------:R-:W2:Y:S08]  /*70b0*/  MUFU.EX2 R5, R47 ;  /* 0x0000002f00057308 */ /* 0x000eb00000000800 */
[----:B------:R-:W3:Y:S01]  /*70c0*/  MUFU.EX2 R25, R49 ;  /* 0x0000003100197308 */ /* 0x000ee20000000800 */
[----:B-1----:R-:W-:Y:S01]  /*70d0*/  FADD.FTZ R0, R7, R0 ;  /* 0x0000000007007221 */ /* 0x002fe20000010000 */
[----:B-----5:R-:W-:Y:S06]  /*70e0*/  HMMA.16816.F32 R124, R16, R32, R28 ;  /* 0x00000020107c723c */ /* 0x020fec000000181c */
[----:B------:R-:W1:Y:S01]  /*70f0*/  MUFU.EX2 R32, R50 ;  /* 0x0000003200207308 */ /* 0x000e620000000800 */
[C---:B--2---:R-:W-:Y:S01]  /*7100*/  FADD.FTZ R0, R5.reuse, R0 ;  /* 0x0000000005007221 */ /* 0x044fe20000010000 */
[----:B------:R-:W-:Y:S01]  /*7110*/  HMMA.16816.F32 R28, R20, R38, RZ ;  /* 0x00000026141c723c */ /* 0x000fe200000018ff */
[----:B------:R-:W-:-:S02]  /*7120*/  F2FP.PACK_AB R11, R5, R7 ;  /* 0x00000007050b723e */ /* 0x000fc400000000ff */
[----:B------:R-:W-:-:S03]  /*7130*/  FADD.FTZ R0, R26, R0 ;  /* 0x000000001a007221 */ /* 0x000fc60000010000 */
[----:B------:R-:W2:Y:S01]  /*7140*/  MUFU.EX2 R27, R51 ;  /* 0x00000033001b7308 */ /* 0x000ea20000000800 */
[C---:B---3--:R-:W-:Y:S01]  /*7150*/  FADD.FTZ R0, R25.reuse, R0 ;  /* 0x0000000019007221 */ /* 0x048fe20000010000 */
[----:B------:R-:W-:-:S03]  /*7160*/  F2FP.PACK_AB R5, R25, R26 ;  /* 0x0000001a1905723e */ /* 0x000fc600000000ff */
[----:B-1----:R-:W-:-:S03]  /*7170*/  FADD.FTZ R0, R32, R0 ;  /* 0x0000000020007221 */ /* 0x002fc60000010000 */
[----:B------:R-:W1:Y:S01]  /*7180*/  MUFU.EX2 R3, R52 ;  /* 0x0000003400037308 */ /* 0x000e620000000800 */
[----:B--2---:R-:W-:-:S07]  /*7190*/  F2FP.PACK_AB R7, R27, R32 ;  /* 0x000000201b07723e */ /* 0x004fce00000000ff */
[----:B------:R-:W2:Y:S02]  /*71a0*/  MUFU.EX2 R2, R53 ;  /* 0x0000003500027308 */ /* 0x000ea40000000800 */
[----:B------:R-:W-:Y:S01]  /*71b0*/  HMMA.16816.F32 R116, R16, R34, R28 ;  /* 0x000000221074723c */ /* 0x000fe2000000181c */
[----:B------:R-:W3:Y:S01]  /*71c0*/  LDSM.16.MT88.4 R28, [R220+0x9000] ;  /* 0x00900000dc1c783b */ /* 0x000ee20000004200 */
[----:B------:R-:W-:-:S04]  /*71d0*/  FADD.FTZ R0, R27, R0 ;  /* 0x000000001b007221 */ /* 0x000fc80000010000 */
[----:B-1----:R-:W-:-:S04]  /*71e0*/  FADD.FTZ R0, R3, R0 ;  /* 0x0000000003007221 */ /* 0x002fc80000010000 */
[C---:B--2---:R-:W-:Y:S01]  /*71f0*/  FADD.FTZ R0, R2.reuse, R0 ;  /* 0x0000000002007221 */ /* 0x044fe20000010000 */
[----:B------:R-:W-:Y:S02]  /*7200*/  F2FP.PACK_AB R129, R2, R3 ;  /* 0x000000030281723e */ /* 0x000fe400000000ff */
[----:B------:R-:W1:Y:S08]  /*7210*/  MUFU.EX2 R3, R55 ;  /* 0x0000003700037308 */ /* 0x000e700000000800 */
[----:B------:R-:W2:Y:S01]  /*7220*/  MUFU.EX2 R2, R54 ;  /* 0x0000003600027308 */ /* 0x000ea20000000800 */
[----:B-1----:R-:W-:Y:S01]  /*7230*/  FADD.FTZ R0, R3, R0 ;  /* 0x0000000003007221 */ /* 0x002fe20000010000 */
[----:B---3--:R-:W-:Y:S03]  /*7240*/  HMMA.16816.F32 R32, R20, R28, RZ ;  /* 0x0000001c1420723c */ /* 0x008fe600000018ff */
[C---:B--2---:R-:W-:Y:S01]  /*7250*/  FADD.FTZ R0, R2.reuse, R0 ;  /* 0x0000000002007221 */ /* 0x044fe20000010000 */
[----:B------:R-:W-:-:S04]  /*7260*/  F2FP.PACK_AB R131, R2, R3 ;  /* 0x000000030283723e */ /* 0x000fc800000000ff */
[----:B------:R-:W-:Y:S01]  /*7270*/  STL [R1+0x2c], R0 ;  /* 0x00002c0001007387 */ /* 0x000fe20000100800 */
[----:B------:R-:W-:Y:S03]  /*7280*/  HMMA.16816.F32 R20, R20, R30, RZ ;  /* 0x0000001e1414723c */ /* 0x000fe600000018ff */
[----:B------:R-:W1:Y:S11]  /*7290*/  LDSM.16.MT88.4 R28, [R220+0x9800] ;  /* 0x00980000dc1c783b */ /* 0x000e760000004200 */
[----:B------:R-:W-:Y:S01]  /*72a0*/  @!UPT UIADD3 URZ, URZ, URZ, URZ ;  /* 0x0000003f3f3ff290 */ /* 0x000fe2000fffe03f */
[C---:B-1----:R-:W-:Y:S09]  /*72b0*/  HMMA.16816.F32 R100, R16.reuse, R28, R32 ;  /* 0x0000001c1064723c */ /* 0x042ff20000001820 */
        /* <DEDUP_REMOVED lines=43> */
[----:B------:R-:W1:Y:S11]  /*7570*/  LDSM.16.MT88.4 R16, [R221+0xa000] ;  /* 0x00a00000dd10783b */ /* 0x000e760000004200 */
[----:B------:R-:W-:Y:S04]  /*7580*/  @!UPT UIADD3 URZ, URZ, URZ, URZ ;  /* 0x0000003f3f3ff290 */ /* 0x000fe8000fffe03f */
[----:B------:R-:W-:Y:S02]  /*7590*/  MOV R25, R140 ;  /* 0x0000008c00197202 */ /* 0x000fe40000000f00 */
[----:B------:R-:W-:Y:S02]  /*75a0*/  MOV R3, R141 ;  /* 0x0000008d00037202 */ /* 0x000fe40000000f00 */
[----:B------:R-:W-:Y:S02]  /*75b0*/  MOV R2, R142 ;  /* 0x0000008e00027202 */ /* 0x000fe40000000f00 */
[----:B------:R-:W-:Y:S01]  /*75c0*/  MOV R0, R143 ;  /* 0x0000008f00007202 */ /* 0x000fe20000000f00 */
[C---:B-1----:R-:W-:Y:S08]  /*75d0*/  HMMA.16816.F32 R208, R12.reuse, R16, R124 ;  /* 0x000000100cd0723c */ /* 0x042ff0000000187c */
[C---:B------:R-:W-:Y:S01]  /*75e0*/  HMMA.16816.F32 R192, R12.reuse, R18, R116 ;  /* 0x000000120cc0723c */ /* 0x040fe20000001874 */
[----:B------:R-:W1:Y:S07]  /*75f0*/  LDSM.16.MT88.4 R16, [R220+0xa000] ;  /* 0x00a00000dc10783b */ /* 0x000e6e0000004200 */
[C---:B-1----:R-:W-:Y:S08]  /*7600*/  HMMA.16816.F32 R140, R12.reuse, R16, R100 ;  /* 0x000000100c8c723c */ /* 0x042ff00000001864 */
[----:B------:R-:W-:Y:S01]  /*7610*/  HMMA.16816.F32 R188, R12, R18, R44 ;  /* 0x000000120cbc723c */ /* 0x000fe2000000182c */
[----:B------:R-:W1:Y:S04]  /*7620*/  LDSM.16.MT88.4 R12, [R218+0x1800] ;  /* 0x00180000da0c783b */ /* 0x000e680000004200 */
[----:B------:R-:W2:Y:S11]  /*7630*/  LDSM.16.MT88.4 R16, [R219+0x1800] ;  /* 0x00180000db10783b */ /* 0x000eb60000004200 */
[----:B------:R-:W-:-:S02]  /*7640*/  MOV R101, R140 ;  /* 0x0000008c00657202 */ /* 0x000fc40000000f00 */
[----:B------:R-:W-:Y:S02]  /*7650*/  MOV R100, R141 ;  /* 0x0000008d00647202 */ /* 0x000fe40000000f00 */
[----:B------:R-:W-:Y:S02]  /*7660*/  MOV R27, R142 ;  /* 0x0000008e001b7202 */ /* 0x000fe40000000f00 */
[----:B------:R-:W-:Y:S01]  /*7670*/  MOV R26, R143 ;  /* 0x0000008f001a7202 */ /* 0x000fe20000000f00 */
        /* <DEDUP_REMOVED lines=8> */
[----:B------:R-:W-:Y:S01]  /*7700*/  HMMA.16816.F32 R176, R8, R14, R36 ;  /* 0x0000000e08b0723c */ /* 0x000fe20000001824 */
[----:B------:R-:W1:Y:S01]  /*7710*/  LDSM.16.MT88.4 R12, [R218+0x4800] ;  /* 0x00480000da0c783b */ /* 0x000e620000004200 */
[----:B------:R-:W-:-:S02]  /*7720*/  MOV R61, R3 ;  /* 0x00000003003d7202 */ /* 0x000fc40000000f00 */
[----:B------:R-:W-:Y:S02]  /*7730*/  MOV R62, R2 ;  /* 0x00000002003e7202 */ /* 0x000fe40000000f00 */
[----:B------:R-:W-:Y:S02]  /*7740*/  MOV R63, R0 ;  /* 0x00000000003f7202 */ /* 0x000fe40000000f00 */
[C---:B--2---:R-:W-:Y:S01]  /*7750*/  HMMA.16816.F32 R160, R8.reuse, R16, R92 ;  /* 0x0000001008a0723c */ /* 0x044fe2000000185c */
[----:B------:R-:W-:Y:S02]  /*7760*/  MOV R36, R101 ;  /* 0x0000006500247202 */ /* 0x000fe40000000f00 */
[----:B------:R-:W-:Y:S02]  /*7770*/  MOV R37, R100 ;  /* 0x0000006400257202 */ /* 0x000fe40000000f00 */
[----:B------:R-:W-:Y:S02]  /*7780*/  MOV R38, R27 ;  /* 0x0000001b00267202 */ /* 0x000fe40000000f00 */
[----:B------:R-:W-:Y:S01]  /*7790*/  MOV R39, R26 ;  /* 0x0000001a00277202 */ /* 0x000fe20000000f00 */
        /* <DEDUP_REMOVED lines=31> */
[----:B------:R-:W2:Y:S11]  /*7990*/  LDSM.16.MT88.4 R16, [R220+0xa800] ;  /* 0x00a80000dc10783b */ /* 0x000eb60000004200 */
[----:B------:R-:W-:Y:S04]  /*79a0*/  @!UPT UIADD3 URZ, URZ, URZ, URZ ;  /* 0x0000003f3f3ff290 */ /* 0x000fe8000fffe03f */
[----:B------:R-:W-:Y:S01]  /*79b0*/  IMAD.MOV.U32 R25, RZ, RZ, R60 ;  /* 0x000000ffff197224 */ /* 0x000fe200078e003c */
[----:B------:R-:W-:Y:S02]  /*79c0*/  MOV R3, R61 ;  /* 0x0000003d00037202 */ /* 0x000fe40000000f00 */
[----:B------:R-:W-:Y:S02]  /*79d0*/  MOV R2, R62 ;  /* 0x0000003e00027202 */ /* 0x000fe40000000f00 */
[----:B------:R-:W-:Y:S02]  /*79e0*/  MOV R0, R63 ;  /* 0x0000003f00007202 */ /* 0x000fe40000000f00 */
[C---:B-1----:R-:W-:Y:S08]  /*79f0*/  HMMA.16816.F32 R60, R8.reuse, R12, R208 ;  /* 0x0000000c083c723c */ /* 0x042ff000000018d0 */
[C---:B------:R-:W-:Y:S01]  /*7a00*/  HMMA.16816.F32 R48, R8.reuse, R14, R192 ;  /* 0x0000000e0830723c */ /* 0x040fe200000018c0 */
[----:B------:R-:W1:Y:S07]  /*7a10*/  LDSM.16.MT88.4 R12, [R218+0x2000] ;  /* 0x00200000da0c783b */ /* 0x000e6e0000004200 */
[C---:B--2---:R-:W-:Y:S08]  /*7a20*/  HMMA.16816.F32 R36, R8.reuse, R16, R36 ;  /* 0x000000100824723c */ /* 0x044ff00000001824 */
[----:B------:R-:W-:Y:S01]  /*7a30*/  HMMA.16816.F32 R20, R8, R18, R188 ;  /* 0x000000120814723c */ /* 0x000fe200000018bc */
[----:B------:R-:W2:Y:S04]  /*7a40*/  LDSM.16.MT88.4 R16, [R219+0x2000] ;  /* 0x00200000db10783b */ /* 0x000ea80000004200 */
[----:B------:R-:W3:Y:S03]  /*7a50*/  LDSM.16.MT88.4 R8, [R220+0x2000] ;  /* 0x00200000dc08783b */ /* 0x000ee60000004200 */
[C---:B-1----:R-:W-:Y:S08]  /*7a60*/  HMMA.16816.F32 R144, R4.reuse, R12, R172 ;  /* 0x0000000c0490723c */ /* 0x042ff000000018ac */
[C---:B------:R-:W-:Y:S01]  /*7a70*/  HMMA.16816.F32 R84, R4.reuse, R14, R152 ;  /* 0x0000000e0454723c */ /* 0x040fe20000001898 */
[----:B------:R-:W1:Y:S06]  /*7a80*/  LDSM.16.MT88.4 R12, [R221+0x2000] ;  /* 0x00200000dd0c783b */ /* 0x000e6c0000004200 */
[----:B------:R-:W-:Y:S01]  /*7a90*/  MOV R155, R0 ;  /* 0x00000000009b7202 */ /* 0x000fe20000000f00 */
[----:B--2---:R-:W-:Y:S01]  /*7aa0*/  HMMA.16816.F32 R172, R4, R16, R204 ;  /* 0x0000001004ac723c */ /* 0x004fe200000018cc */
[----:B------:R-:W-:-:S02]  /*7ab0*/  MOV R153, R3 ;  /* 0x0000000300997202 */ /* 0x000fc40000000f00 */
[----:B------:R-:W-:Y:S02]  /*7ac0*/  MOV R154, R2 ;  /* 0x00000002009a7202 */ /* 0x000fe40000000f00 */
[----:B------:R-:W-:-:S03]  /*7ad0*/  MOV R152, R25 ;  /* 0x0000001900987202 */ /* 0x000fc60000000f00 */
[C---:B------:R-:W-:Y:S01]  /*7ae0*/  HMMA.16816.F32 R88, R4.reuse, R18, R184 ;  /* 0x000000120458723c */ /* 0x040fe200000018b8 */
[----:B------:R-:W2:Y:S07]  /*7af0*/  LDSM.16.MT88.4 R16, [R218+0x5000] ;  /* 0x00500000da10783b */ /* 0x000eae0000004200 */
[C---:B---3--:R-:W-:Y:S01]  /*7b00*/  HMMA.16816.F32 R156, R4.reuse, R8, R160 ;  /* 0x00000008049c723c */ /* 0x048fe200000018a0 */
[----:B------:R-:W-:Y:S07]  /*7b10*/  LDSM.16.MT88.4 R160, [R221+0x2800] ;  /* 0x00280000dda0783b */ /* 0x000fee0000004200 */
[C---:B------:R-:W-:Y:S01]  /*7b20*/  HMMA.16816.F32 R96, R4.reuse, R10, R96 ;  /* 0x0000000a0460723c */ /* 0x040fe20000001860 */
[----:B------:R-:W3:Y:S07]  /*7b30*/  LDSM.16.MT88.4 R8, [R221+0x5000] ;  /* 0x00500000dd08783b */ /* 0x000eee0000004200 */
[C---:B-1----:R-:W-:Y:S08]  /*7b40*/  HMMA.16816.F32 R164, R4.reuse, R12, R180 ;  /* 0x0000000c04a4723c */ /* 0x042ff000000018b4 */
[C---:B------:R-:W-:Y:S01]  /*7b50*/  HMMA.16816.F32 R92, R4.reuse, R14, R176 ;  /* 0x0000000e045c723c */ /* 0x040fe200000018b0 */
[----:B------:R-:W1:Y:S04]  /*7b60*/  LDSM.16.MT88.4 R12, [R219+0x5000] ;  /* 0x00500000db0c783b */ /* 0x000e680000004200 */
[----:B------:R-:W-:Y:S03]  /*7b70*/  LDSM.16.MT88.4 R176, [R218+0x2800] ;  /* 0x00280000dab0783b */ /* 0x000fe60000004200 */
[C---:B--2---:R-:W-:Y:S08]  /*7b80*/  HMMA.16816.F32 R104, R4.reuse, R16, R200 ;  /* 0x000000100468723c */ /* 0x044ff000000018c8 */
[C---:B------:R-:W-:Y:S01]  /*7b90*/  HMMA.16816.F32 R200, R4.reuse, R18, R168 ;  /* 0x0000001204c8723c */ /* 0x040fe200000018a8 */
[----:B------:R-:W2:Y:S07]  /*7ba0*/  LDSM.16.MT88.4 R168, [R219+0x2800] ;  /* 0x00280000dba8783b */ /* 0x000eae0000004200 */
[C---:B---3--:R-:W-:Y:S01]  /*7bb0*/  HMMA.16816.F32 R112, R4.reuse, R8, R136 ;  /* 0x000000080470723c */ /* 0x048fe20000001888 */
[----:B------:R-:W-:Y:S07]  /*7bc0*/  LDSM.16.MT88.4 R136, [R219+0x5800] ;  /* 0x00580000db88783b */ /* 0x000fee0000004200 */
[----:B------:R-:W-:Y:S01]  /*7bd0*/  MOV R0, R107 ;  /* 0x0000006b00007202 */ /* 0x000fe20000000f00 */
[----:B------:R-:W-:Y:S01]  /*7be0*/  HMMA.16816.F32 R116, R4, R10, R116 ;  /* 0x0000000a0474723c */ /* 0x000fe20000001874 */
[----:B------:R-:W-:Y:S01]  /*7bf0*/  MOV R3, R105 ;  /* 0x0000006900037202 */ /* 0x000fe20000000f00 */
[----:B------:R-:W3:Y:S01]  /*7c00*/  LDSM.16.MT88.4 R8, [R219+0x8000] ;  /* 0x00800000db08783b */ /* 0x000ee20000004200 */
[----:B------:R-:W-:-:S02]  /*7c10*/  MOV R16, R104 ;  /* 0x0000006800107202 */ /* 0x000fc40000000f00 */
[----:B------:R-:W-:-:S03]  /*7c20*/  MOV R2, R106 ;  /* 0x0000006a00027202 */ /* 0x000fc60000000f00 */
[C---:B-1----:R-:W-:Y:S07]  /*7c30*/  HMMA.16816.F32 R192, R4.reuse, R12, R148 ;  /* 0x0000000c04c0723c */ /* 0x042fee0000001894 */
[----:B------:R-:W-:Y:S01]  /*7c40*/  MOV R151, R0 ;  /* 0x0000000000977202 */ /* 0x000fe20000000f00 */
[----:B------:R-:W-:Y:S01]  /*7c50*/  HMMA.16816.F32 R184, R4, R14, R140 ;  /* 0x0000000e04b8723c */ /* 0x000fe2000000188c */
[----:B------:R-:W4:Y:S01]  /*7c60*/  LDL R0, [R1+0x7c] ;  /* 0x00007c0001007983 */ /* 0x000f220000100800 */
[----:B------:R-:W-:-:S02]  /*7c70*/  MOV R149, R3 ;  /* 0x0000000300957202 */ /* 0x000fc40000000f00 */
[----:B------:R-:W-:Y:S01]  /*7c80*/  MOV R148, R16 ;  /* 0x0000001000947202 */ /* 0x000fe20000000f00 */
[----:B------:R-:W5:Y:S01]  /*7c90*/  LDL R3, [R1+0x34] ;  /* 0x0000340001037983 */ /* 0x000f620000100800 */
[----:B------:R-:W-:Y:S02]  /*7ca0*/  MOV R150, R2 ;  /* 0x0000000200967202 */ /* 0x000fe40000000f00 */
[C---:B--2---:R-:W-:Y:S01]  /*7cb0*/  HMMA.16816.F32 R172, R128.reuse, R168, R172 ;  /* 0x000000a880ac723c */ /* 0x044fe200000018ac */
[----:B------:R-:W1:Y:S04]  /*7cc0*/  LDSM.16.MT88.4 R16, [R220+0x5000] ;  /* 0x00500000dc10783b */ /* 0x000e680000004200 */
[----:B------:R-:W2:Y:S03]  /*7cd0*/  LDSM.16.MT88.4 R12, [R218+0x8000] ;  /* 0x00800000da0c783b */ /* 0x000ea60000004200 */
[C---:B------:R-:W-:Y:S01]  /*7ce0*/  HMMA.16816.F32 R168, R128.reuse, R170, R88 ;  /* 0x000000aa80a8723c */ /* 0x040fe20000001858 */
[----:B------:R-:W-:Y:S07]  /*7cf0*/  LDSM.16.MT88.4 R88, [R221+0x8800] ;  /* 0x00880000dd58783b */ /* 0x000fee0000004200 */
[----:B------:R-:W-:Y:S08]  /*7d00*/  HMMA.16816.F32 R180, R128, R176, R144 ;  /* 0x000000b080b4723c */ /* 0x000ff00000001890 */
[C---:B---3--:R-:W-:Y:S08]  /*7d10*/  HMMA.16816.F32 R188, R4.reuse, R8, R44 ;  /* 0x0000000804bc723c */ /* 0x048ff0000000182c */
[----:B------:R-:W-:Y:S01]  /*7d20*/  HMMA.16816.F32 R120, R4, R10, R32 ;  /* 0x0000000a0478723c */ /* 0x000fe20000001820 */
[----:B------:R-:W3:Y:S01]  /*7d30*/  LDSM.16.MT88.4 R8, [R218+0xb000] ;  /* 0x00b00000da08783b */ /* 0x000ee20000004200 */
[----:B------:R-:W-:-:S03]  /*7d40*/  MOV R2, c[0x0][0x2c4] ;  /* 0x0000b10000027a02 */ /* 0x000fc60000000f00 */
[----:B------:R-:W-:Y:S01]  /*7d50*/  LDSM.16.MT88.4 R144, [R218+0x5800] ;  /* 0x00580000da90783b */ /* 0x000fe20000004200 */
[----:B------:R-:W-:Y:S02]  /*7d60*/  IADD3 R252, R252, -0x2, RZ ;  /* 0xfffffffefcfc7810 */ /* 0x000fe40007ffe0ff */
[----:B------:R-:W-:Y:S08]  /*7d70*/  HMMA.16816.F32 R164, R128, R160, R164 ;  /* 0x000000a080a4723c */ /* 0x000ff000000018a4 */
[C---:B-1----:R-:W-:Y:S08]  /*7d80*/  HMMA.16816.F32 R124, R4.reuse, R16, R124 ;  /* 0x00000010047c723c */ /* 0x042ff0000000187c */
[C---:B------:R-:W-:Y:S01]  /*7d90*/  HMMA.16816.F32 R100, R4.reuse, R18, R100 ;  /* 0x000000120464723c */ /* 0x040fe20000001864 */
[----:B------:R-:W1:Y:S07]  /*7da0*/  LDSM.16.MT88.4 R16, [R221+0x8000] ;  /* 0x00800000dd10783b */ /* 0x000e6e0000004200 */
[C---:B--2---:R-:W-:Y:S01]  /*7db0*/  HMMA.16816.F32 R212, R4.reuse, R12, R80 ;  /* 0x0000000c04d4723c */ /* 0x044fe20000001850 */
[----:B------:R-:W-:Y:S07]  /*7dc0*/  LDSM.16.MT88.4 R80, [R219+0x8800] ;  /* 0x00880000db50783b */ /* 0x000fee0000004200 */
[C---:B------:R-:W-:Y:S01]  /*7dd0*/  HMMA.16816.F32 R196, R4.reuse, R14, R56 ;  /* 0x0000000e04c4723c */ /* 0x040fe20000001838 */
[----:B------:R-:W2:Y:S04]  /*7de0*/  LDSM.16.MT88.4 R12, [R220+0x8000] ;  /* 0x00800000dc0c783b */ /* 0x000ea80000004200 */
[----:B------:R-:W-:Y:S03]  /*7df0*/  LDSM.16.MT88.4 R56, [R221+0x5800] ;  /* 0x00580000dd38783b */ /* 0x000fe60000004200 */
[C---:B---3--:R-:W-:Y:S08]  /*7e00*/  HMMA.16816.F32 R208, R4.reuse, R8, R40 ;  /* 0x0000000804d0723c */ /* 0x048ff00000001828 */
[----:B------:R-:W-:Y:S01]  /*7e10*/  HMMA.16816.F32 R40, R4, R10, R28 ;  /* 0x0000000a0428723c */ /* 0x000fe2000000181c */
[----:B------:R-:W3:Y:S01]  /*7e20*/  LDSM.16.MT88.4 R8, [R220+0xb000] ;  /* 0x00b00000dc08783b */ /* 0x000ee20000004200 */
[----:B------:R-:W-:-:S06]  /*7e30*/  ISETP.NE.AND P1, PT, R2, 0x1, PT ;  /* 0x000000010200780c */ /* 0x000fcc0003f25270 */
[----:B------:R-:W-:Y:S08]  /*7e40*/  HMMA.16816.F32 R176, R128, R178, R84 ;  /* 0x000000b280b0723c */ /* 0x000ff00000001854 */
[C---:B-1----:R-:W-:Y:S08]  /*7e50*/  HMMA.16816.F32 R108, R4.reuse, R16, R76 ;  /* 0x00000010046c723c */ /* 0x042ff0000000184c */
[C---:B------:R-:W-:Y:S01]  /*7e60*/  HMMA.16816.F32 R104, R4.reuse, R18, R72 ;  /* 0x000000120468723c */ /* 0x040fe20000001848 */
[----:B------:R-:W1:Y:S04]  /*7e70*/  LDSM.16.MT88.4 R16, [R219+0xb000] ;  /* 0x00b00000db10783b */ /* 0x000e680000004200 */
[----:B------:R-:W-:Y:S03]  /*7e80*/  LDSM.16.MT88.4 R72, [R218+0x8800] ;  /* 0x00880000da48783b */ /* 0x000fe60000004200 */
[C---:B--2---:R-:W-:Y:S01]  /*7e90*/  HMMA.16816.F32 R44, R4.reuse, R12, R64 ;  /* 0x0000000c042c723c */ /* 0x044fe20000001840 */
[----:B------:R-:W-:Y:S07]  /*7ea0*/  LDSM.16.MT88.4 R64, [R220+0x5800] ;  /* 0x00580000dc40783b */ /* 0x000fee0000004200 */
[C---:B------:R-:W-:Y:S01]  /*7eb0*/  HMMA.16816.F32 R32, R4.reuse, R14, R52 ;  /* 0x0000000e0420723c */ /* 0x040fe20000001834 */
[----:B------:R-:W-:Y:S07]  /*7ec0*/  LDSM.16.MT88.4 R12, [R221+0xb000] ;  /* 0x00b00000dd0c783b */ /* 0x000fee0000004200 */
[C---:B---3--:R-:W-:Y:S08]  /*7ed0*/  HMMA.16816.F32 R36, R4.reuse, R8, R36 ;  /* 0x000000080424723c */ /* 0x048ff00000001824 */
[----:B------:R-:W-:Y:S08]  /*7ee0*/  HMMA.16816.F32 R20, R4, R10, R20 ;  /* 0x0000000a0414723c */ /* 0x000ff00000001814 */
[----:B------:R-:W-:Y:S08]  /*7ef0*/  HMMA.16816.F32 R160, R128, R162, R92 ;  /* 0x000000a280a0723c */ /* 0x000ff0000000185c */
[----:B-1----:R-:W-:Y:S01]  /*7f00*/  HMMA.16816.F32 R204, R4, R16, R152 ;  /* 0x0000001004cc723c */ /* 0x002fe20000001898 */
[----:B------:R-:W1:Y:S07]  /*7f10*/  LDSM.16.MT88.4 R152, [R220+0x2800] ;  /* 0x00280000dc98783b */ /* 0x000e6e0000004200 */
[C---:B------:R-:W-:Y:S08]  /*7f20*/  HMMA.16816.F32 R76, R128.reuse, R80, R188 ;  /* 0x00000050804c723c */ /* 0x040ff000000018bc */
[----:B------:R-:W-:Y:S08]  /*7f30*/  HMMA.16816.F32 R84, R128, R88, R108 ;  /* 0x000000588054723c */ /* 0x000ff0000000186c */
[----:B------:R-:W-:Y:S08]  /*7f40*/  HMMA.16816.F32 R28, R4, R18, R68 ;  /* 0x00000012041c723c */ /* 0x000ff00000001844 */
[C---:B------:R-:W-:Y:S01]  /*7f50*/  HMMA.16816.F32 R52, R128.reuse, R56, R112 ;  /* 0x000000388034723c */ /* 0x040fe20000001870 */
[----:B------:R-:W-:Y:S07]  /*7f60*/  LDSM.16.MT88.4 R112, [R219+0xb800] ;  /* 0x00b80000db70783b */ /* 0x000fee0000004200 */
[C---:B------:R-:W-:Y:S01]  /*7f70*/  HMMA.16816.F32 R80, R128.reuse, R82, R120 ;  /* 0x000000528050723c */ /* 0x040fe20000001878 */
[----:B------:R-:W-:Y:S07]  /*7f80*/  LDSM.16.MT88.4 R120, [R221+0xb800] ;  /* 0x00b80000dd78783b */ /* 0x000fee0000004200 */
[C---:B-1----:R-:W-:Y:S08]  /*7f90*/  HMMA.16816.F32 R156, R128.reuse, R152, R156 ;  /* 0x00000098809c723c */ /* 0x042ff0000000189c */
[C---:B------:R-:W-:Y:S01]  /*7fa0*/  HMMA.16816.F32 R152, R128.reuse, R154, R96 ;  /* 0x0000009a8098723c */ /* 0x040fe20000001860 */
[----:B------:R-:W1:Y:S07]  /*7fb0*/  LDSM.16.MT88.4 R96, [R220+0x8800] ;  /* 0x00880000dc60783b */ /* 0x000e6e0000004200 */
[----:B------:R-:W-:Y:S01]  /*7fc0*/  HMMA.16816.F32 R88, R128, R90, R104 ;  /* 0x0000005a8058723c */ /* 0x000fe20000001868 */
[----:B------:R-:W2:Y:S07]  /*7fd0*/  LDSM.16.MT88.4 R104, [R218+0xb800] ;  /* 0x00b80000da68783b */ /* 0x000eae0000004200 */
[C---:B------:R-:W-:Y:S08]  /*7fe0*/  HMMA.16816.F32 R16, R4.reuse, R12, R60 ;  /* 0x0000000c0410723c */ /* 0x040ff0000000183c */
[----:B------:R-:W-:Y:S01]  /*7ff0*/  HMMA.16816.F32 R48, R4, R14, R48 ;  /* 0x0000000e0430723c */ /* 0x000fe20000001830 */
[----:B------:R-:W3:Y:S07]  /*8000*/  LDSM.16.MT88.4 R4, [R220+0xb800] ;  /* 0x00b80000dc04783b */ /* 0x000eee0000004200 */
[C---:B------:R-:W-:Y:S08]  /*8010*/  HMMA.16816.F32 R60, R128.reuse, R64, R124 ;  /* 0x00000040803c723c */ /* 0x040ff0000000187c */
[----:B------:R-:W-:Y:S01]  /*8020*/  HMMA.16816.F32 R148, R128, R144, R148 ;  /* 0x000000908094723c */ /* 0x000fe20000001894 */
[----:B----4-:R-:W-:-:S05]  /*8030*/  @P1 IMAD.HI.U32 R2, R0, c[0x0][0x2c8], RZ ;  /* 0x0000b20000021a27 */ /* 0x010fca00078e00ff */
[----:B------:R-:W-:-:S04]  /*8040*/  @P1 SHF.R.U32.HI R0, RZ, c[0x0][0x2cc], R2 ;  /* 0x0000b300ff001a19 */ /* 0x000fc80000011602 */
[----:B------:R-:W-:-:S05]  /*8050*/  IADD3 R0, R0, -c[0x0][0x168], R250 ;  /* 0x80005a0000007a10 */ /* 0x000fca0007ffe0fa */
[----:B------:R-:W-:-:S05]  /*8060*/  IMAD.HI R0, R0, 0x2aaaaaab, RZ ;  /* 0x2aaaaaab00007827 */ /* 0x000fca00078e02ff */
[----:B------:R-:W-:-:S04]  /*8070*/  SHF.R.U32.HI R2, RZ, 0x1f, R0 ;  /* 0x0000001fff027819 */ /* 0x000fc80000011600 */
[----:B------:R-:W-:-:S04]  /*8080*/  LEA.HI.SX32 R0, R0, R2, 0x1c ;  /* 0x0000000200007211 */ /* 0x000fc800078fe2ff */
[----:B-----5:R-:W-:-:S05]  /*8090*/  IMNMX R3, R3, R0, !PT ;  /* 0x0000000003037217 */ /* 0x020fca0007800200 */
[----:B------:R4:W-:Y:S01]  /*80a0*/  STL [R1+0x38], R3 ;  /* 0x0000380301007387 */ /* 0x0009e20000100800 */
[----:B------:R-:W-:Y:S01]  /*80b0*/  ISETP.GE.AND P0, PT, R252, R3, PT ;  /* 0x00000003fc00720c */ /* 0x000fe20003f06270 */
[C---:B------:R-:W-:Y:S08]  /*80c0*/  HMMA.16816.F32 R56, R128.reuse, R58, R116 ;  /* 0x0000003a8038723c */ /* 0x040ff00000001874 */
[C---:B------:R-:W-:Y:S08]  /*80d0*/  HMMA.16816.F32 R64, R128.reuse, R66, R100 ;  /* 0x000000428040723c */ /* 0x040ff00000001864 */
[C---:B------:R-:W-:Y:S08]  /*80e0*/  HMMA.16816.F32 R140, R128.reuse, R136, R192 ;  /* 0x00000088808c723c */ /* 0x040ff000000018c0 */
[C---:B------:R-:W-:Y:S08]  /*80f0*/  HMMA.16816.F32 R68, R128.reuse, R72, R212 ;  /* 0x000000488044723c */ /* 0x040ff000000018d4 */
[C---:B-1----:R-:W-:Y:S08]  /*8100*/  HMMA.16816.F32 R92, R128.reuse, R96, R44 ;  /* 0x00000060805c723c */ /* 0x042ff0000000182c */
[C---:B--2---:R-:W-:Y:S08]  /*8110*/  HMMA.16816.F32 R100, R128.reuse, R104, R208 ;  /* 0x000000688064723c */ /* 0x044ff000000018d0 */
[C---:B------:R-:W-:Y:S08]  /*8120*/  HMMA.16816.F32 R108, R128.reuse, R112, R204 ;  /* 0x00000070806c723c */ /* 0x040ff000000018cc */
        /* <DEDUP_REMOVED lines=8> */
[C---:B---3--:R-:W-:Y:S08]  /*81b0*/  HMMA.16816.F32 R124, R128.reuse, R4, R36 ;  /* 0x00000004807c723c */ /* 0x048ff00000001824 */
[----:B------:R-:W-:Y:S01]  /*81c0*/  HMMA.16816.F32 R128, R128, R6, R20 ;  /* 0x000000068080723c */ /* 0x000fe20000001814 */
[----:B------:R-:W-:Y:S02]  /*81d0*/  @!UPT UIADD3 URZ, URZ, URZ, URZ ;  /* 0x0000003f3f3ff290 */ /* 0x000fe4000fffe03f */
[----:B------:R-:W-:Y:S11]  /*81e0*/  @!P0 BRA `(.L_x_2698) ;  /* 0x00005ba000008947 */ /* 0x000ff60003800000 */
[----:B----4-:R1:W-:Y:S01]  /*81f0*/  STL [R1+0x18], R252 ;  /* 0x000018fc01007387 */ /* 0x0103e20000100800 */
[----:B------:R-:W-:-:S02]  /*8200*/  MOV R134, R24 ;  /* 0x0000001800867202 */ /* 0x000fc40000000f00 */
[----:B------:R-:W-:-:S07]  /*8210*/  MOV R133, R132 ;  /* 0x0000008400857202 */ /* 0x000fce0000000f00 */
.L_x_2709:
[----:B------:R-:W2:Y:S01]  /*8220*/  LDL R2, [R1+0x18] ;  /* 0x0000180001027983 */ /* 0x000ea20000100800 */
[----:B------:R-:W-:Y:S04]  /*8230*/  DEPBAR.LE SB0, 0x0 ;  /* 0x000080000000791a */ /* 0x000fe80000000000 */
[----:B------:R-:W2:Y:S01]  /*8240*/  LDL R0, [R1+0x34] ;  /* 0x0000340001007983 */ /* 0x000ea20000100800 */
[----:B------:R-:W-:Y:S01]  /*8250*/  WARPSYNC 0xffffffff ;  /* 0xffffffff00007948 */ /* 0x000fe20003800000 */
[----:B------:R-:W-:Y:S02]  /*8260*/  BSSY B0, `(.L_x_2699) ;  /* 0x000007c000007945 */ /* 0x000fe40003800000 */
[----:B------:R-:W-:Y:S06]  /*8270*/  BAR.SYNC.DEFER_BLOCKING 0x0 ;  /* 0x0000000000007b1d */ /* 0x000fec0000010000 */
[----:B------:R3:W4:Y:S04]  /*8280*/  LDSM.16.M88.4 R48, [R222] ;  /* 0x00000000de30783b */ /* 0x0007280000000200 */
[----:B------:R3:W1:Y:S04]  /*8290*/  LDSM.16.M88.4 R8, [R135] ;  /* 0x000000008708783b */ /* 0x0006680000000200 */
[----:B------:R3:W1:Y:S04]  /*82a0*/  LDSM.16.M88.4 R16, [R135+0x800] ;  /* 0x000800008710783b */ /* 0x0006680000000200 */
[----:B------:R3:W1:Y:S04]  /*82b0*/  LDSM.16.M88.4 R24, [R135+0x1000] ;  /* 0x001000008718783b */ /* 0x0006680000000200 */
[----:B------:R3:W1:Y:S04]  /*82c0*/  LDSM.16.M88.4 R32, [R135+0x1800] ;  /* 0x001800008720783b */ /* 0x0006680000000200 */
[----:B------:R3:W1:Y:S04]  /*82d0*/  LDSM.16.M88.4 R40, [R135+0x2000] ;  /* 0x002000008728783b */ /* 0x0006680000000200 */
[----:B------:R3:W1:Y:S04]  /*82e0*/  LDSM.16.M88.4 R184, [R135+0x2800] ;  /* 0x0028000087b8783b */ /* 0x0006680000000200 */
[----:B------:R3:W1:Y:S04]  /*82f0*/  LDSM.16.M88.4 R188, [R223] ;  /* 0x00000000dfbc783b */ /* 0x0006680000000200 */
[----:B------:R3:W1:Y:S04]  /*8300*/  LDSM.16.M88.4 R192, [R226] ;  /* 0x00000000e2c0783b */ /* 0x0006680000000200 */
[----:B------:R3:W1:Y:S04]  /*8310*/  LDSM.16.M88.4 R196, [R245] ;  /* 0x00000000f5c4783b */ /* 0x0006680000000200 */
[----:B------:R3:W1:Y:S04]  /*8320*/  LDSM.16.M88.4 R200, [R246] ;  /* 0x00000000f6c8783b */ /* 0x0006680000000200 */
[----:B------:R3:W1:Y:S04]  /*8330*/  LDSM.16.M88.4 R204, [R247] ;  /* 0x00000000f7cc783b */ /* 0x0006680000000200 */
[----:B------:R3:W1:Y:S04]  /*8340*/  LDSM.16.M88.4 R208, [R248] ;  /* 0x00000000f8d0783b */ /* 0x0006680000000200 */
[----:B------:R3:W1:Y:S01]  /*8350*/  LDSM.16.M88.4 R212, [R249] ;  /* 0x00000000f9d4783b */ /* 0x0006620000000200 */
[----:B--2---:R-:W-:Y:S11]  /*8360*/  ISETP.GT.AND P0, PT, R0, R2, PT ;  /* 0x000000020000720c */ /* 0x004ff60003f04270 */
[----:B------:R-:W-:Y:S02]  /*8370*/  @!UPT UIADD3 URZ, URZ, URZ, URZ ;  /* 0x0000003f3f3ff290 */ /* 0x000fe4000fffe03f */
[----:B------:R-:W-:-:S05]  /*8380*/  @P0 BRA `(.L_x_2700) ;  /* 0x0000069000000947 */ /* 0x000fca0003800000 */
[----:B-1-34-:R-:W2:Y:S04]  /*8390*/  LDL R4, [R1+0x14] ;  /* 0x0000140001047983 */ /* 0x01aea80000100800 */
[----:B------:R-:W3:Y:S04]  /*83a0*/  LDL R5, [R1+0x10] ;  /* 0x0000100001057983 */ /* 0x000ee80000100800 */
[----:B------:R-:W4:Y:S04]  /*83b0*/  LDL.64 R28, [R1+0x58] ;  /* 0x00005800011c7983 */ /* 0x000f280000100a00 */
[----:B------:R-:W5:Y:S04]  /*83c0*/  LDL R6, [R1+0x64] ;  /* 0x0000640001067983 */ /* 0x000f680000100800 */
[----:B------:R-:W4:Y:S04]  /*83d0*/  LDL R14, [R1+0x100] ;  /* 0x00010000010e7983 */ /* 0x000f280000100800 */
[----:B------:R-:W4:Y:S04]  /*83e0*/  LDL R22, [R1+0x20] ;  /* 0x0000200001167983 */ /* 0x000f280000100800 */
[----:B------:R-:W5:Y:S04]  /*83f0*/  LDL R13, [R1+0x104] ;  /* 0x00010400010d7983 */ /* 0x000f680000100800 */
[----:B------:R-:W5:Y:S04]  /*8400*/  LDL R21, [R1+0x24] ;  /* 0x0000240001157983 */ /* 0x000f680000100800 */
[----:B------:R-:W5:Y:S04]  /*8410*/  LDL R12, [R1+0x108] ;  /* 0x00010800010c7983 */ /* 0x000f680000100800 */
[----:B------:R-:W5:Y:S04]  /*8420*/  LDL R20, [R1+0x28] ;  /* 0x0000280001147983 */ /* 0x000f680000100800 */
[----:B------:R-:W5:Y:S04]  /*8430*/  LDL R7, [R1+0x10c] ;  /* 0x00010c0001077983 */ /* 0x000f680000100800 */
[----:B------:R-:W5:Y:S01]  /*8440*/  LDL R15, [R1+0xc] ;  /* 0x00000c00010f7983 */ /* 0x000f620000100800 */
[----:B--2---:R-:W-:Y:S01]  /*8450*/  SHF.R.S32.HI R0, RZ, 0x1f, R4 ;  /* 0x0000001fff007819 */ /* 0x004fe20000011404 */
[----:B------:R-:W-:Y:S04]  /*8460*/  IMAD.WIDE.U32 R2, R4, c[0x0][0x208], RZ ;  /* 0x0000820004027a25 */ /* 0x000fe800078e00ff */
[----:B------:R-:W-:Y:S04]  /*8470*/  IMAD R0, R0, c[0x0][0x208], RZ ;  /* 0x0000820000007a24 */ /* 0x000fe800078e02ff */
[----:B------:R-:W-:Y:S01]  /*8480*/  IMAD R0, R4, c[0x0][0x20c], R0 ;  /* 0x0000830004007a24 */ /* 0x000fe200078e0200 */
[----:B---3--:R-:W-:Y:S03]  /*8490*/  SHF.R.S32.HI R4, RZ, 0x1f, R5 ;  /* 0x0000001fff047819 */ /* 0x008fe60000011405 */
[----:B------:R-:W-:Y:S02]  /*84a0*/  IMAD.IADD R3, R3, 0x1, R0 ;  /* 0x0000000103037824 */ /* 0x000fe400078e0200 */
[----:B------:R-:W-:Y:S02]  /*84b0*/  IMAD R0, R4, c[0x0][0x218], RZ ;  /* 0x0000860004007a24 */ /* 0x000fe400078e02ff */
[C---:B------:R-:W-:Y:S01]  /*84c0*/  IMAD.WIDE.U32 R2, R5.reuse, c[0x0][0x218], R2 ;  /* 0x0000860005027a25 */ /* 0x040fe200078e0002 */
[----:B----4-:R-:W-:Y:S03]  /*84d0*/  SHF.L.U64.HI R14, R22, 0x1, R14 ;  /* 0x00000001160e7819 */ /* 0x010fe6000001020e */
[----:B------:R-:W-:Y:S01]  /*84e0*/  IMAD R0, R5, c[0x0][0x21c], R0 ;  /* 0x0000870005007a24 */ /* 0x000fe200078e0200 */
[----:B------:R-:W-:Y:S01]  /*84f0*/  IADD3 R5, P0, R28, R2, RZ ;  /* 0x000000021c057210 */ /* 0x000fe20007f1e0ff */
[----:B------:R-:W-:Y:S03]  /*8500*/  IMAD.SHL.U32 R36, R22, 0x2, RZ ;  /* 0x0000000216247824 */ /* 0x000fe600078e00ff */
[----:B-----5:R-:W-:Y:S02]  /*8510*/  IADD3.X R0, R6, R3, R0, P0, !PT ;  /* 0x0000000306007210 */ /* 0x020fe400007fe400 */
[----:B------:R-:W-:Y:S02]  /*8520*/  LEA R6, P0, R5, c[0x0][0x1f8], 0x1 ;  /* 0x00007e0005067a11 */ /* 0x000fe400078008ff */
        /* <DEDUP_REMOVED lines=8> */
[----:B------:R1:W2:Y:S02]  /*85b0*/  SHFL.IDX PT, R4, R5, RZ, 0x181f ;  /* 0x00181fff05047589 */ /* 0x0002a400000e0000 */
.L_x_2742:
[----:B------:R-:W-:-:S05]  /*85c0*/  BRA.DIV ~URZ, `(.L_x_2702) ;  /* 0x0000e5a27f007947 */ /* 0x000fca000b800000 */
[----:B------:R-:W3:Y:S04]  /*85d0*/  LDL R20, [R1+0xc] ;  /* 0x00000c0001147983 */ /* 0x000ee80000100800 */
[----:B------:R-:W4:Y:S04]  /*85e0*/  LDL R38, [R1+0x28] ;  /* 0x0000280001267983 */ /* 0x000f280000100800 */
[----:B------:R-:W5:Y:S04]  /*85f0*/  LDL R2, [R1+0x24] ;  /* 0x0000240001027983 */ /* 0x000f680000100800 */
[----:B--2---:R-:W2:Y:S04]  /*8600*/  LDL R37, [R1+0x20] ;  /* 0x0000200001257983 */ /* 0x004ea80000100800 */
[----:B------:R-:W1:Y:S04]  /*8610*/  SHFL.IDX PT, R3, R6, RZ, 0x181f ;  /* 0x00181fff06037589 */ /* 0x000e6800000e0000 */
[----:B------:R-:W1:Y:S01]  /*8620*/  SHFL.IDX PT, R0, R6, 0x1, 0x181f ;  /* 0x00381f0006007f89 */ /* 0x000e6200000e0000 */
[----:B--2---:R-:W-:Y:S02]  /*8630*/  ISETP.GE.AND P1, PT, R37, c[0x0][0x1d4], PT ;  /* 0x0000750025007a0c */ /* 0x004fe40003f26270 */
[----:B---3--:R-:W-:Y:S02]  /*8640*/  ISETP.GE.AND P4, PT, R20, c[0x0][0x1d4], PT ;  /* 0x0000750014007a0c */ /* 0x008fe40003f86270 */
[C---:B-1----:R-:W-:Y:S02]  /*8650*/  IADD3 R20, P0, R3.reuse, R29, RZ ;  /* 0x0000001d03147210 */ /* 0x042fe40007f1e0ff */
[----:B----4-:R-:W-:Y:S02]  /*8660*/  ISETP.GE.AND P3, PT, R38, c[0x0][0x1d4], PT ;  /* 0x0000750026007a0c */ /* 0x010fe40003f66270 */
[----:B-----5:R-:W-:Y:S01]  /*8670*/  ISETP.GE.AND P2, PT, R2, c[0x0][0x1d4], PT ;  /* 0x0000750002007a0c */ /* 0x020fe20003f46270 */
[C---:B------:R-:W-:Y:S01]  /*8680*/  IMAD.X R21, R4.reuse, 0x1, R7, P0 ;  /* 0x0000000104157824 */ /* 0x040fe200000e0607 */
[----:B------:R-:W1:Y:S01]  /*8690*/  SHFL.IDX PT, R2, R5, 0x1, 0x181f ;  /* 0x00381f0005027f89 */ /* 0x000e6200000e0000 */
[C---:B------:R-:W-:Y:S02]  /*86a0*/  IADD3 R22, P0, R3.reuse, R30, RZ ;  /* 0x0000001e03167210 */ /* 0x040fe40007f1e0ff */
[----:B------:R-:W-:Y:S02]  /*86b0*/  SEL R15, RZ, 0x10, P4 ;  /* 0x00000010ff0f7807 */ /* 0x000fe40002000000 */
[----:B------:R2:W-:Y:S01]  /*86c0*/  LDGSTS.E.BYPASS.LTC128B.128 [R251+0x100], [R20.64], !P4 ;  /* 0x0010000014fb7fae */ /* 0x0005e2000e101d46 */
[C---:B------:R-:W-:Y:S01]  /*86d0*/  IMAD.X R23, R4.reuse, 0x1, R12, P0 ;  /* 0x0000000104177824 */ /* 0x040fe200000e060c */
[----:B------:R-:W-:Y:S04]  /*86e0*/  SEL R28, RZ, 0x10, P3 ;  /* 0x00000010ff1c7807 */ /* 0x000fe80001800000 */
[----:B------:R3:W-:Y:S01]  /*86f0*/  LDGSTS.E.BYPASS.LTC128B.128 [R251+0x3100], [R22.64], !P3 ;  /* 0x0310000016fb7fae */ /* 0x0007e2000d901d46 */
[C---:B--2---:R-:W-:Y:S05]  /*8700*/  IADD3 R20, P0, R3.reuse, R31, RZ ;  /* 0x0000001f03147210 */ /* 0x044fea0007f1e0ff */
[C---:B------:R-:W-:Y:S01]  /*8710*/  IMAD.X R21, R4.reuse, 0x1, R13, P0 ;  /* 0x0000000104157824 */ /* 0x040fe200000e060d */
[----:B---3--:R-:W-:Y:S04]  /*8720*/  IADD3 R22, P0, R3, R36, RZ ;  /* 0x0000002403167210 */ /* 0x008fe80007f1e0ff */
[----:B------:R2:W-:Y:S01]  /*8730*/  LDGSTS.E.BYPASS.LTC128B.128 [R251+0x6100], [R20.64], !P2 ;  /* 0x0610000014fb7fae */ /* 0x0005e2000d101d46 */
[----:B------:R-:W-:Y:S03]  /*8740*/  IMAD.X R23, R4, 0x1, R14, P0 ;  /* 0x0000000104177824 */ /* 0x000fe600000e060e */
[----:B------:R3:W4:Y:S04]  /*8750*/  SHFL.IDX PT, R4, R5, 0x2, 0x181f ;  /* 0x00581f0005047f89 */ /* 0x00072800000e0000 */
[----:B------:R5:W-:Y:S01]  /*8760*/  LDGSTS.E.BYPASS.LTC128B.128 [R251+0x9100], [R22.64], !P1 ;  /* 0x0910000016fb7fae */ /* 0x000be2000c901d46 */
[----:B--2---:R-:W-:Y:S05]  /*8770*/  IADD3 R20, P0, R0, R29, RZ ;  /* 0x0000001d00147210 */ /* 0x004fea0007f1e0ff */
[----:B-1----:R-:W-:Y:S05]  /*8780*/  IMAD.X R21, R2, 0x1, R7, P0 ;  /* 0x0000000102157824 */ /* 0x002fea00000e0607 */
[----:B------:R1:W-:Y:S02]  /*8790*/  LDGSTS.E.BYPASS.LTC128B.128 [R251+0x1100], [R20.64], !P4 ;  /* 0x0110000014fb7fae */ /* 0x0003e4000e101d46 */
[----:B-1----:R-:W-:Y:S05]  /*87a0*/  IADD3 R20, P0, R0, R30, RZ ;  /* 0x0000001e00147210 */ /* 0x002fea0007f1e0ff */
[----:B------:R-:W-:Y:S01]  /*87b0*/  IMAD.X R21, R2, 0x1, R12, P0 ;  /* 0x0000000102157824 */ /* 0x000fe200000e060c */
[----:B-----5:R-:W-:Y:S04]  /*87c0*/  IADD3 R22, P0, R0, R31, RZ ;  /* 0x0000001f00167210 */ /* 0x020fe80007f1e0ff */
[----:B------:R1:W-:Y:S01]  /*87d0*/  LDGSTS.E.BYPASS.LTC128B.128 [R251+0x4100], [R20.64], !P3 ;  /* 0x0410000014fb7fae */ /* 0x0003e2000d901d46 */
[----:B------:R-:W-:Y:S05]  /*87e0*/  IMAD.X R23, R2, 0x1, R13, P0 ;  /* 0x0000000102177824 */ /* 0x000fea00000e060d */
[----:B------:R2:W-:Y:S01]  /*87f0*/  LDGSTS.E.BYPASS.LTC128B.128 [R251+0x7100], [R22.64], !P2 ;  /* 0x0710000016fb7fae */ /* 0x0005e2000d101d46 */
[----:B-1----:R-:W-:Y:S03]  /*8800*/  IADD3 R20, P0, R0, R36, RZ ;  /* 0x0000002400147210 */ /* 0x002fe60007f1e0ff */
[----:B------:R3:W1:Y:S02]  /*8810*/  SHFL.IDX PT, R0, R6, 0x2, 0x181f ;  /* 0x00581f0006007f89 */ /* 0x00066400000e0000 */
[----:B------:R-:W-:Y:S01]  /*8820*/  IMAD.X R21, R2, 0x1, R14, P0 ;  /* 0x0000000102157824 */ /* 0x000fe200000e060e */
[----:B--2---:R-:W-:Y:S02]  /*8830*/  SEL R23, RZ, 0x10, P2 ;  /* 0x00000010ff177807 */ /* 0x004fe40001000000 */
[----:B------:R-:W-:Y:S02]  /*8840*/  SEL R22, RZ, 0x10, P1 ;  /* 0x00000010ff167807 */ /* 0x000fe40000800000 */
[----:B------:R3:W-:Y:S04]  /*8850*/  LDGSTS.E.BYPASS.LTC128B.128 [R251+0xa100], [R20.64], !P1 ;  /* 0x0a10000014fb7fae */ /* 0x0007e8000c901d46 */
.L_x_2743:
[C---:B----4-:R-:W-:Y:S02]  /*8860*/  ISETP.NE.U32.AND P2, PT, R15.reuse, RZ, PT ;  /* 0x000000ff0f00720c */ /* 0x050fe40003f45070 */
[----:B------:R-:W-:Y:S02]  /*8870*/  IADD3 R15, -R15, 0x10, RZ ;  /* 0x000000100f0f7810 */ /* 0x000fe40007ffe1ff */
[----:B---3--:R-:W-:Y:S02]  /*8880*/  IADD3 R6, -R23, 0x10, RZ ;  /* 0x0000001017067810 */ /* 0x008fe40007ffe1ff */
[----:B------:R-:W-:Y:S02]  /*8890*/  LOP3.LUT R15, R15, 0xf, RZ, 0xc0, !PT ;  /* 0x0000000f0f0f7812 */ /* 0x000fe400078ec0ff */
[----:B------:R-:W-:Y:S02]  /*88a0*/  IADD3 R20, -R28, 0x10, RZ ;  /* 0x000000101c147810 */ /* 0x000fe40007ffe1ff */
[----:B-1----:R-:W-:Y:S02]  /*88b0*/  IADD3 R2, P1, P0, R15, R0, R29 ;  /* 0x000000000f027210 */ /* 0x002fe4000783e01d */
[----:B------:R-:W-:Y:S02]  /*88c0*/  LOP3.LUT R6, R6, 0xf, RZ, 0xc0, !PT ;  /* 0x0000000f06067812 */ /* 0x000fe400078ec0ff */
[----:B------:R-:W-:Y:S02]  /*88d0*/  IADD3.X R3, RZ, R4, R7, P1, P0 ;  /* 0x00000004ff037210 */ /* 0x000fe40000fe0407 */
[----:B------:R-:W-:Y:S03]  /*88e0*/  LOP3.LUT R20, R20, 0xf, RZ, 0xc0, !PT ;  /* 0x0000000f14147812 */ /* 0x000fe600078ec0ff */
[----:B------:R-:W-:Y:S01]  /*88f0*/  @!PT LDS RZ, [RZ] ;  /* 0x00000000fffff984 */ /* 0x000fe20000000800 */
[----:B------:R-:W-:Y:S01]  /*8900*/  @!PT LDS RZ, [RZ] ;  /* 0x00000000fffff984 */ /* 0x000fe20000000800 */
[----:B------:R-:W-:Y:S01]  /*8910*/  @!PT LDS RZ, [RZ] ;  /* 0x00000000fffff984 */ /* 0x000fe20000000800 */
[----:B------:R1:W-:Y:S01]  /*8920*/  LDGSTS.E.BYPASS.LTC128B.128.ZFILL [R251+0x2100], [R2.64], P2 ;  /* 0x0210000002fb7fae */ /* 0x0003e20009141d46 */
[-C--:B------:R-:W-:Y:S02]  /*8930*/  IADD3 R6, P3, P2, R6, R0.reuse, R31 ;  /* 0x0000000006067210 */ /* 0x080fe40007a7e01f */
[----:B------:R-:W-:Y:S02]  /*8940*/  IADD3 R20, P1, P0, R20, R0, R30 ;  /* 0x0000000014147210 */ /* 0x000fe4000783e01e */
[-C--:B------:R-:W-:Y:S02]  /*8950*/  IADD3.X R7, RZ, R4.reuse, R13, P3, P2 ;  /* 0x00000004ff077210 */ /* 0x080fe40001fe440d */
[----:B------:R-:W-:Y:S02]  /*8960*/  ISETP.NE.U32.AND P3, PT, R28, RZ, PT ;  /* 0x000000ff1c00720c */ /* 0x000fe40003f65070 */
[----:B------:R-:W-:Y:S02]  /*8970*/  IADD3.X R21, RZ, R4, R12, P1, P0 ;  /* 0x00000004ff157210 */ /* 0x000fe40000fe040c */
[----:B------:R-:W-:Y:S09]  /*8980*/  ISETP.NE.U32.AND P2, PT, R23, RZ, PT ;  /* 0x000000ff1700720c */ /* 0x000ff20003f45070 */
        /* <DEDUP_REMOVED lines=9> */
.L_x_2700:
[----:B-1-34-:R-:W-:Y:S05]  /*8a20*/  BSYNC B0 ;  /* 0x0000000000007941 */ /* 0x01afea0003800000 */
.L_x_2699:
[----:B------:R-:W0:Y:S01]  /*8a30*/  LDGDEPBAR ;  /* 0x00000000000079af */ /* 0x000e220000000000 */
[----:B------:R-:W-:Y:S01]  /*8a40*/  WARPSYNC 0xffffffff ;  /* 0xffffffff00007948 */ /* 0x000fe20003800000 */
[C---:B--2---:R-:W-:Y:S01]  /*8a50*/  HMMA.16816.F32 R4, R48.reuse, R8, RZ ;  /* 0x000000083004723c */ /* 0x044fe200000018ff */
[----:B------:R-:W-:Y:S07]  /*8a60*/  BSSY B0, `(.L_x_2703) ;  /* 0x0000210000007945 */ /* 0x000fee0003800000 */
        /* <DEDUP_REMOVED lines=29> */
[----:B------:R-:W5:Y:S07]  /*8c40*/  LDSM.16.M88.4 R188, [R217+0x2000] ;  /* 0x00200000d9bc783b */ /* 0x000f6e0000000200 */
        /* <DEDUP_REMOVED lines=8> */
[----:B------:R-:W-:Y:S07]  /*8cd0*/  LDSM.16.M88.4 R200, [R216+-0x8000] ;  /* 0xff800000d8c8783b */ /* 0x000fee0000000200 */
[C---:B----4-:R-:W-:Y:S08]  /*8ce0*/  HMMA.16816.F32 R28, R184.reuse, R204, R28 ;  /* 0x000000ccb81c723c */ /* 0x050ff0000000181c */
[C---:B------:R-:W-:Y:S01]  /*8cf0*/  HMMA.16816.F32 R32, R184.reuse, R206, R32 ;  /* 0x000000ceb820723c */ /* 0x040fe20000001820 */
[----:B------:R-:W-:Y:S07]  /*8d00*/  LDSM.16.M88.4 R204, [R216+-0x7800] ;  /* 0xff880000d8cc783b */ /* 0x000fee0000000200 */
[C---:B-----5:R-:W-:Y:S08]  /*8d10*/  HMMA.16816.F32 R36, R184.reuse, R188, R36 ;  /* 0x000000bcb824723c */ /* 0x060ff00000001824 */
        /* <DEDUP_REMOVED lines=42> */
[----:B------:R-:W2:Y:S08]  /*8fc0*/  LDSM.16.M88.4 R184, [R231] ;  /* 0x00000000e7b8783b */ /* 0x000eb00000000200 */
[----:B------:R-:W3:Y:S01]  /*8fd0*/  LDSM.16.M88.4 R208, [R232] ;  /* 0x00000000e8d0783b */ /* 0x000ee20000000200 */
        /* <DEDUP_REMOVED lines=113> */
[----:B------:R-:W-:Y:S01]  /*96f0*/  LDSM.16.M88.4 R208, [R135+0xa000] ;  /* 0x00a0000087d0783b */ /* 0x000fe20000000200 */
[C---:B-1----:R-:W-:Y:S08]  /*9700*/  HMMA.16816.F32 R4, R188.reuse, R192, R4 ;  /* 0x000000c0bc04723c */ /* 0x042ff00000001804 */
[C---:B------:R-:W-:Y:S01]  /*9710*/  HMMA.16816.F32 R8, R188.reuse, R194, R8 ;  /* 0x000000c2bc08723c */ /* 0x040fe20000001808 */
[----:B------:R-:W1:Y:S07]  /*9720*/  LDSM.16.M88.4 R192, [R216+-0x800] ;  /* 0xfff80000d8c0783b */ /* 0x000e6e0000000200 */
        /* <DEDUP_REMOVED lines=18> */
[----:B------:R-:W-:Y:S07]  /*9850*/  LDSM.16.M88.4 R200, [R223+0xc000] ;  /* 0x00c00000dfc8783b */ /* 0x000fee0000000200 */
[C---:B----4-:R-:W-:Y:S08]  /*9860*/  HMMA.16816.F32 R12, R196.reuse, R204, R12 ;  /* 0x000000ccc40c723c */ /* 0x050ff0000000180c */
[C---:B------:R-:W-:Y:S01]  /*9870*/  HMMA.16816.F32 R16, R196.reuse, R206, R16 ;  /* 0x000000cec410723c */ /* 0x040fe20000001810 */
[----:B------:R-:W4:Y:S07]  /*9880*/  LDSM.16.M88.4 R204, [R227] ;  /* 0x00000000e3cc783b */ /* 0x000f2e0000000200 */
[C---:B------:R-:W-:Y:S08]  /*9890*/  HMMA.16816.F32 R20, R196.reuse, R208, R20 ;  /* 0x000000d0c414723c */ /* 0x040ff00000001814 */
[C---:B------:R-:W-:Y:S01]  /*98a0*/  HMMA.16816.F32 R24, R196.reuse, R210, R24 ;  /* 0x000000d2c418723c */ /* 0x040fe20000001818 */
[----:B------:R-:W5:Y:S07]  /*98b0*/  LDSM.16.M88.4 R208, [R240] ;  /* 0x00000000f0d0783b */ /* 0x000f6e0000000200 */
[C---:B--2---:R-:W-:Y:S08]  /*98c0*/  HMMA.16816.F32 R28, R196.reuse, R184, R28 ;  /* 0x000000b8c41c723c */ /* 0x044ff0000000181c */
[C---:B------:R-:W-:Y:S01]  /*98d0*/  HMMA.16816.F32 R32, R196.reuse, R186, R32 ;  /* 0x000000bac420723c */ /* 0x040fe20000001820 */
[----:B------:R-:W2:Y:S07]  /*98e0*/  LDSM.16.M88.4 R184, [R241] ;  /* 0x00000000f1b8783b */ /* 0x000eae0000000200 */
[C---:B-1----:R-:W-:Y:S08]  /*98f0*/  HMMA.16816.F32 R36, R196.reuse, R188, R36 ;  /* 0x000000bcc424723c */ /* 0x042ff00000001824 */
[C---:B------:R-:W-:Y:S01]  /*9900*/  HMMA.16816.F32 R40, R196.reuse, R190, R40 ;  /* 0x000000bec428723c */ /* 0x040fe20000001828 */
[----:B------:R-:W1:Y:S07]  /*9910*/  LDSM.16.M88.4 R188, [R242] ;  /* 0x00000000f2bc783b */ /* 0x000e6e0000000200 */
[C---:B---3--:R-:W-:Y:S08]  /*9920*/  HMMA.16816.F32 R44, R196.reuse, R192, R44 ;  /* 0x000000c0c42c723c */ /* 0x048ff0000000182c */
[----:B------:R-:W-:Y:S01]  /*9930*/  HMMA.16816.F32 R48, R196, R194, R48 ;  /* 0x000000c2c430723c */ /* 0x000fe20000001830 */
[----:B------:R-:W3:Y:S07]  /*9940*/  LDSM.16.M88.4 R192, [R243] ;  /* 0x00000000f3c0783b */ /* 0x000eee0000000200 */
[C---:B----4-:R-:W-:Y:S01]  /*9950*/  HMMA.16816.F32 R4, R200.reuse, R204, R4 ;  /* 0x000000ccc804723c */ /* 0x050fe20000001804 */
[----:B------:R-:W4:Y:S07]  /*9960*/  LDSM.16.M88.4 R196, [R244] ;  /* 0x00000000f4c4783b */ /* 0x000f2e0000000200 */
[C---:B------:R-:W-:Y:S01]  /*9970*/  HMMA.16816.F32 R8, R200.reuse, R206, R8 ;  /* 0x000000cec808723c */ /* 0x040fe20000001808 */
[----:B------:R-:W-:Y:S07]  /*9980*/  LDSM.16.M88.4 R204, [R225+0xc000] ;  /* 0x00c00000e1cc783b */ /* 0x000fee0000000200 */
[C---:B-----5:R-:W-:Y:S08]  /*9990*/  HMMA.16816.F32 R12, R200.reuse, R208, R12 ;  /* 0x000000d0c80c723c */ /* 0x060ff0000000180c */
[C---:B------:R-:W-:Y:S01]  /*99a0*/  HMMA.16816.F32 R16, R200.reuse, R210, R16 ;  /* 0x000000d2c810723c */ /* 0x040fe20000001810 */
[----:B------:R-:W5:Y:S07]  /*99b0*/  LDSM.16.M88.4 R208, [R217+0x9000] ;  /* 0x00900000d9d0783b */ /* 0x000f6e0000000200 */
[C---:B--2---:R-:W-:Y:S08]  /*99c0*/  HMMA.16816.F32 R20, R200.reuse, R184, R20 ;  /* 0x000000b8c814723c */ /* 0x044ff00000001814 */
[C---:B------:R-:W-:Y:S01]  /*99d0*/  HMMA.16816.F32 R24, R200.reuse, R186, R24 ;  /* 0x000000bac818723c */ /* 0x040fe20000001818 */
[----:B------:R-:W2:Y:S07]  /*99e0*/  LDSM.16.M88.4 R184, [R217+0x9800] ;  /* 0x00980000d9b8783b */ /* 0x000eae0000000200 */
        /* <DEDUP_REMOVED lines=9> */
[C---:B-----5:R-:W-:Y:S01]  /*9a80*/  HMMA.16816.F32 R4, R204.reuse, R208, R4 ;  /* 0x000000d0cc04723c */ /* 0x060fe20000001804 */
[----:B------:R-:W-:Y:S07]  /*9a90*/  LDSM.16.M88.4 R200, [R224+0xc000] ;  /* 0x00c00000e0c8783b */ /* 0x000fee0000000200 */
[C---:B------:R-:W-:Y:S01]  /*9aa0*/  HMMA.16816.F32 R8, R204.reuse, R210, R8 ;  /* 0x000000d2cc08723c */ /* 0x040fe20000001808 */
[----:B------:R-:W-:Y:S07]  /*9ab0*/  LDSM.16.M88.4 R208, [R216] ;  /* 0x00000000d8d0783b */ /* 0x000fee0000000200 */
[C---:B--2---:R-:W-:Y:S08]  /*9ac0*/  HMMA.16816.F32 R12, R204.reuse, R184, R12 ;  /* 0x000000b8cc0c723c */ /* 0x044ff0000000180c */
[C---:B------:R-:W-:Y:S01]  /*9ad0*/  HMMA.16816.F32 R16, R204.reuse, R186, R16 ;  /* 0x000000bacc10723c */ /* 0x040fe20000001810 */
[----:B------:R-:W2:Y:S07]  /*9ae0*/  LDSM.16.M88.4 R184, [R217+0xb800] ;  /* 0x00b80000d9b8783b */ /* 0x000eae0000000200 */
[C---:B-1----:R-:W-:Y:S08]  /*9af0*/  HMMA.16816.F32 R20, R204.reuse, R188, R20 ;  /* 0x000000bccc14723c */ /* 0x042ff00000001814 */
[C---:B------:R-:W-:Y:S08]  /*9b00*/  HMMA.16816.F32 R24, R204.reuse, R190, R24 ;  /* 0x000000becc18723c */ /* 0x040ff00000001818 */
[C---:B---3--:R-:W-:Y:S08]  /*9b10*/  HMMA.16816.F32 R28, R204.reuse, R192, R28 ;  /* 0x000000c0cc1c723c */ /* 0x048ff0000000181c */
[C---:B------:R-:W-:Y:S08]  /*9b20*/  HMMA.16816.F32 R32, R204.reuse, R194, R32 ;  /* 0x000000c2cc20723c */ /* 0x040ff00000001820 */
[C---:B----4-:R-:W-:Y:S08]  /*9b30*/  HMMA.16816.F32 R36, R204.reuse, R196, R36 ;  /* 0x000000c4cc24723c */ /* 0x050ff00000001824 */
        /* <DEDUP_REMOVED lines=19> */
[----:B------:R-:W-:Y:S01]  /*9c70*/  MUFU.TANH R250, R4 ;  /* 0x0000000400fa7308 */ /* 0x000fe20000002400 */
[----:B--2---:R2:W-:Y:S09]  /*9c80*/  STL [R1+0x8], R2 ;  /* 0x0000080201007387 */ /* 0x0045f20000100800 */
[----:B------:R3:W-:Y:S01]  /*9c90*/  MUFU.TANH R215, R5 ;  /* 0x0000000500d77308 */ /* 0x0007e20000002400 */
        /* <DEDUP_REMOVED lines=8> */
[----:B------:R-:W-:Y:S02]  /*9d20*/  FMUL.FTZ R19, R19, c[0x0][0x320] ;  /* 0x0000c80013137a20 */ /* 0x000fe40000410000 */
[----:B------:R-:W-:Y:S01]  /*9d30*/  FMUL.FTZ R16, R16, c[0x0][0x320] ;  /* 0x0000c80010107a20 */ /* 0x000fe20000410000 */
[----:B--2---:R-:W2:Y:S04]  /*9d40*/  LDL R2, [R1+0x18] ;  /* 0x0000180001027983 */ /* 0x004ea80000100800 */
[----:B------:R-:W-:Y:S01]  /*9d50*/  MUFU.TANH R211, R9 ;  /* 0x0000000900d37308 */ /* 0x000fe20000002400 */
[----:B---3--:R-:W3:Y:S09]  /*9d60*/  LDSM.16.M88.4 R4, [R216+0x1000] ;  /* 0x00100000d804783b */ /* 0x008ef20000000200 */
[----:B------:R-:W4:Y:S01]  /*9d70*/  MUFU.TANH R3, R10 ;  /* 0x0000000a00037308 */ /* 0x000f220000002400 */
[----:B-1----:R-:W2:Y:S09]  /*9d80*/  LDL R0, [R1+0x34] ;  /* 0x0000340001007983 */ /* 0x002eb20000100800 */
[----:B------:R1:W1:Y:S10]  /*9d90*/  MUFU.TANH R252, R11 ;  /* 0x0000000b00fc7308 */ /* 0x0002740000002400 */
[----:B------:R-:W2:Y:S01]  /*9da0*/  MUFU.TANH R199, R17 ;  /* 0x0000001100c77308 */ /* 0x000ea20000002400 */
[----:B----4-:R-:W-:Y:S09]  /*9db0*/  STL [R1], R3 ;  /* 0x0000000301007387 */ /* 0x010ff20000100800 */
[----:B------:R-:W4:Y:S01]  /*9dc0*/  MUFU.TANH R210, R18 ;  /* 0x0000001200d27308 */ /* 0x000f220000002400 */
[----:B-1----:R-:W1:Y:S01]  /*9dd0*/  LDSM.16.M88.4 R8, [R216+0x1800] ;  /* 0x00180000d808783b */ /* 0x002e620000000200 */
[C---:B---3--:R-:W-:Y:S08]  /*9de0*/  HMMA.16816.F32 R20, R200.reuse, R4, R20 ;  /* 0x00000004c814723c */ /* 0x048ff00000001814 */
[----:B------:R-:W3:Y:S01]  /*9df0*/  MUFU.TANH R209, R19 ;  /* 0x0000001300d17308 */ /* 0x000ee20000002400 */
[C---:B------:R-:W-:Y:S01]  /*9e00*/  HMMA.16816.F32 R24, R200.reuse, R6, R24 ;  /* 0x00000006c818723c */ /* 0x040fe20000001818 */
[----:B------:R-:W5:Y:S08]  /*9e10*/  LDSM.16.M88.4 R4, [R216+0x2000] ;  /* 0x00200000d804783b */ /* 0x000f700000000200 */
[----:B------:R-:W1:Y:S06]  /*9e20*/  MUFU.TANH R208, R12 ;  /* 0x0000000c00d07308 */ /* 0x000e6c0000002400 */
[----:B------:R-:W-:Y:S04]  /*9e30*/  FMUL.FTZ R20, R20, c[0x0][0x320] ;  /* 0x0000c80014147a20 */ /* 0x000fe80000410000 */
[----:B------:R-:W2:Y:S01]  /*9e40*/  MUFU.TANH R207, R13 ;  /* 0x0000000d00cf7308 */ /* 0x000ea20000002400 */
[----:B------:R-:W-:Y:S02]  /*9e50*/  FMUL.FTZ R21, R21, c[0x0][0x320] ;  /* 0x0000c80015157a20 */ /* 0x000fe40000410000 */
[----:B------:R-:W-:Y:S02]  /*9e60*/  FMUL.FTZ R22, R22, c[0x0][0x320] ;  /* 0x0000c80016167a20 */ /* 0x000fe40000410000 */
[----:B------:R-:W-:Y:S02]  /*9e70*/  FMUL.FTZ R23, R23, c[0x0][0x320] ;  /* 0x0000c80017177a20 */ /* 0x000fe40000410000 */
[----:B------:R-:W-:Y:S02]  /*9e80*/  FMUL.FTZ R24, R24, c[0x0][0x320] ;  /* 0x0000c80018187a20 */ /* 0x000fe40000410000 */
[----:B------:R-:W-:Y:S01]  /*9e90*/  FMUL.FTZ R25, R25, c[0x0][0x320] ;  /* 0x0000c80019197a20 */ /* 0x000fe20000410000 */
[----:B------:R-:W2:Y:S01]  /*9ea0*/  MUFU.TANH R196, R20 ;  /* 0x0000001400c47308 */ /* 0x000ea20000002400 */
[----:B------:R-:W-:Y:S02]  /*9eb0*/  FMUL.FTZ R26, R26, c[0x0][0x320] ;  /* 0x0000c8001a1a7a20 */ /* 0x000fe40000410000 */
[----:B------:R-:W-:Y:S01]  /*9ec0*/  FMUL.FTZ R27, R27, c[0x0][0x320] ;  /* 0x0000c8001b1b7a20 */ /* 0x000fe20000410000 */
[C---:B-1----:R-:W-:Y:S06]  /*9ed0*/  HMMA.16816.F32 R28, R200.reuse, R8, R28 ;  /* 0x00000008c81c723c */ /* 0x042fec000000181c */
[----:B------:R1:W1:Y:S02]  /*9ee0*/  MUFU.TANH R185, R21 ;  /* 0x0000001500b97308 */ /* 0x0002640000002400 */
[C---:B------:R-:W-:Y:S01]  /*9ef0*/  HMMA.16816.F32 R32, R200.reuse, R10, R32 ;  /* 0x0000000ac820723c */ /* 0x040fe20000001820 */
[----:B------:R-:W3:Y:S01]  /*9f00*/  LDSM.16.M88.4 R8, [R216+0x2800] ;  /* 0x00280000d808783b */ /* 0x000ee20000000200 */
[----:B------:R-:W-:Y:S06]  /*9f10*/  DEPBAR.LE SB0, 0x0 ;  /* 0x000080000000791a */ /* 0x000fec0000000000 */
[----:B------:R4:W2:Y:S01]  /*9f20*/  MUFU.TANH R206, R22 ;  /* 0x0000001600ce7308 */ /* 0x0008a20000002400 */
[----:B------:R-:W-:Y:S01]  /*9f30*/  BAR.SYNC.DEFER_BLOCKING 0x0 ;  /* 0x0000000000007b1d */ /* 0x000fe20000010000 */
[C---:B-----5:R-:W-:Y:S06]  /*9f40*/  HMMA.16816.F32 R36, R200.reuse, R4, R36 ;  /* 0x00000004c824723c */ /* 0x060fec0000001824 */
[----:B------:R-:W-:Y:S02]  /*9f50*/  FMUL.FTZ R30, R30, c[0x0][0x320] ;  /* 0x0000c8001e1e7a20 */ /* 0x000fe40000410000 */
[----:B------:R-:W2:Y:S01]  /*9f60*/  MUFU.TANH R214, R14 ;  /* 0x0000000e00d67308 */ /* 0x000ea20000002400 */
[C---:B------:R-:W-:Y:S03]  /*9f70*/  HMMA.16816.F32 R40, R200.reuse, R6, R40 ;  /* 0x00000006c828723c */ /* 0x040fe60000001828 */
[----:B-1----:R-:W-:Y:S02]  /*9f80*/  FMUL.FTZ R21, R29, c[0x0][0x320] ;  /* 0x0000c8001d157a20 */ /* 0x002fe40000410000 */
[----:B------:R-:W-:Y:S02]  /*9f90*/  FMUL.FTZ R34, R34, c[0x0][0x320] ;  /* 0x0000c80022227a20 */ /* 0x000fe40000410000 */
[----:B------:R-:W-:Y:S02]  /*9fa0*/  FMUL.FTZ R35, R35, c[0x0][0x320] ;  /* 0x0000c80023237a20 */ /* 0x000fe40000410000 */
[----:B------:R-:W1:Y:S03]  /*9fb0*/  MUFU.TANH R189, R34 ;  /* 0x0000002200bd7308 */ /* 0x000e660000002400 */
[----:B------:R-:W-:Y:S02]  /*9fc0*/  FMUL.FTZ R20, R32, c[0x0][0x320] ;  /* 0x0000c80020147a20 */ /* 0x000fe40000410000 */
[----:B----4-:R-:W-:Y:S02]  /*9fd0*/  FMUL.FTZ R22, R28, c[0x0][0x320] ;  /* 0x0000c8001c167a20 */ /* 0x010fe40000410000 */
[----:B------:R-:W-:Y:S02]  /*9fe0*/  FMUL.FTZ R38, R38, c[0x0][0x320] ;  /* 0x0000c80026267a20 */ /* 0x000fe40000410000 */
[----:B------:R-:W-:Y:S01]  /*9ff0*/  FMUL.FTZ R39, R39, c[0x0][0x320] ;  /* 0x0000c80027277a20 */ /* 0x000fe20000410000 */
[----:B------:R-:W4:Y:S01]  /*a000*/  MUFU.TANH R188, R35 ;  /* 0x0000002300bc7308 */ /* 0x000f220000002400 */
[----:B------:R-:W-:Y:S01]  /*a010*/  FMUL.FTZ R19, R33, c[0x0][0x320] ;  /* 0x0000c80021137a20 */ /* 0x000fe20000410000 */
[C---:B---3--:R-:W-:Y:S03]  /*a020*/  HMMA.16816.F32 R44, R200.reuse, R8, R44 ;  /* 0x00000008c82c723c */ /* 0x048fe6000000182c */
[----:B------:R-:W-:Y:S02]  /*a030*/  FMUL.FTZ R18, R36, c[0x0][0x320] ;  /* 0x0000c80024127a20 */ /* 0x000fe40000410000 */
[----:B------:R-:W-:Y:S03]  /*a040*/  FMUL.FTZ R17, R37, c[0x0][0x320] ;  /* 0x0000c80025117a20 */ /* 0x000fe60000410000 */
[----:B------:R3:W1:Y:S01]  /*a050*/  MUFU.TANH R187, R38 ;  /* 0x0000002600bb7308 */ /* 0x0006620000002400 */
[----:B------:R-:W-:Y:S03]  /*a060*/  HMMA.16816.F32 R48, R200, R10, R48 ;  /* 0x0000000ac830723c */ /* 0x000fe60000001830 */
[----:B------:R-:W-:Y:S02]  /*a070*/  FMUL.FTZ R31, R31, c[0x0][0x320] ;  /* 0x0000c8001f1f7a20 */ /* 0x000fe40000410000 */
[----:B------:R-:W-:Y:S02]  /*a080*/  FMUL.FTZ R42, R42, c[0x0][0x320] ;  /* 0x0000c8002a2a7a20 */ /* 0x000fe40000410000 */
[----:B------:R-:W-:Y:S02]  /*a090*/  FMUL.FTZ R43, R43, c[0x0][0x320] ;  /* 0x0000c8002b2b7a20 */ /* 0x000fe40000410000 */
[----:B------:R5:W1:Y:S06]  /*a0a0*/  MUFU.TANH R186, R39 ;  /* 0x0000002700ba7308 */ /* 0x000a6c0000002400 */
[----:B------:R-:W-:Y:S02]  /*a0b0*/  FMUL.FTZ R37, R44, c[0x0][0x320] ;  /* 0x0000c8002c257a20 */ /* 0x000fe40000410000 */
[----:B------:R-:W-:Y:S02]  /*a0c0*/  FMUL.FTZ R36, R45, c[0x0][0x320] ;  /* 0x0000c8002d247a20 */ /* 0x000fe40000410000 */
[----:B------:R1:W1:Y:S01]  /*a0d0*/  MUFU.TANH R213, R15 ;  /* 0x0000000f00d57308 */ /* 0x0002620000002400 */
[----:B------:R-:W-:Y:S02]  /*a0e0*/  FMUL.FTZ R46, R46, c[0x0][0x320] ;  /* 0x0000c8002e2e7a20 */ /* 0x000fe40000410000 */
[----:B------:R-:W-:Y:S02]  /*a0f0*/  FMUL.FTZ R47, R47, c[0x0][0x320] ;  /* 0x0000c8002f2f7a20 */ /* 0x000fe40000410000 */
[----:B---3--:R-:W-:Y:S02]  /*a100*/  FMUL.FTZ R38, R41, c[0x0][0x320] ;  /* 0x0000c80029267a20 */ /* 0x008fe40000410000 */
[----:B------:R-:W-:Y:S02]  /*a110*/  FMUL.FTZ R35, R48, c[0x0][0x320] ;  /* 0x0000c80030237a20 */ /* 0x000fe40000410000 */
[----:B------:R-:W-:Y:S01]  /*a120*/  FMUL.FTZ R34, R49, c[0x0][0x320] ;  /* 0x0000c80031227a20 */ /* 0x000fe20000410000 */
[----:B------:R3:W1:Y:S01]  /*a130*/  MUFU.TANH R204, R16 ;  /* 0x0000001000cc7308 */ /* 0x0006620000002400 */
[----:B------:R-:W-:Y:S02]  /*a140*/  FMUL.FTZ R50, R50, c[0x0][0x320] ;  /* 0x0000c80032327a20 */ /* 0x000fe40000410000 */
[----:B------:R-:W-:Y:S02]  /*a150*/  FMUL.FTZ R51, R51, c[0x0][0x320] ;  /* 0x0000c80033337a20 */ /* 0x000fe40000410000 */
[----:B-----5:R-:W-:Y:S05]  /*a160*/  FMUL.FTZ R39, R40, c[0x0][0x320] ;  /* 0x0000c80028277a20 */ /* 0x020fea0000410000 */
[----:B------:R3:W1:Y:S10]  /*a170*/  MUFU.TANH R205, R23 ;  /* 0x0000001700cd7308 */ /* 0x0006740000002400 */
[----:B------:R-:W1:Y:S10]  /*a180*/  MUFU.TANH R24, R24 ;  /* 0x0000001800187308 */ /* 0x000e740000002400 */
[----:B------:R3:W1:Y:S10]  /*a190*/  MUFU.TANH R23, R25 ;  /* 0x0000001900177308 */ /* 0x0006740000002400 */
[----:B------:R3:W1:Y:S10]  /*a1a0*/  MUFU.TANH R198, R26 ;  /* 0x0000001a00c67308 */ /* 0x0006740000002400 */
[----:B------:R3:W1:Y:S10]  /*a1b0*/  MUFU.TANH R197, R27 ;  /* 0x0000001b00c57308 */ /* 0x0006740000002400 */
[----:B------:R-:W1:Y:S10]  /*a1c0*/  MUFU.TANH R22, R22 ;  /* 0x0000001600167308 */ /* 0x000e740000002400 */
[----:B------:R-:W1:Y:S10]  /*a1d0*/  MUFU.TANH R21, R21 ;  /* 0x0000001500157308 */ /* 0x000e740000002400 */
[----:B------:R3:W1:Y:S10]  /*a1e0*/  MUFU.TANH R195, R30 ;  /* 0x0000001e00c37308 */ /* 0x0006740000002400 */
[----:B------:R3:W1:Y:S10]  /*a1f0*/  MUFU.TANH R194, R31 ;  /* 0x0000001f00c27308 */ /* 0x0006740000002400 */
[----:B------:R-:W1:Y:S10]  /*a200*/  MUFU.TANH R20, R20 ;  /* 0x0000001400147308 */ /* 0x000e740000002400 */
[----:B------:R-:W1:Y:S10]  /*a210*/  MUFU.TANH R19, R19 ;  /* 0x0000001300137308 */ /* 0x000e740000002400 */
[----:B------:R-:W1:Y:S10]  /*a220*/  MUFU.TANH R18, R18 ;  /* 0x0000001200127308 */ /* 0x000e740000002400 */
[----:B------:R-:W1:Y:S10]  /*a230*/  MUFU.TANH R17, R17 ;  /* 0x0000001100117308 */ /* 0x000e740000002400 */
[----:B------:R-:W1:Y:S01]  /*a240*/  MUFU.TANH R39, R39 ;  /* 0x0000002700277308 */ /* 0x000e620000002400 */
[----:B--2---:R-:W-:Y:S09]  /*a250*/  ISETP.GT.AND P0, PT, R2, R0, PT ;  /* 0x000000000200720c */ /* 0x004ff20003f04270 */
[----:B------:R-:W2:Y:S10]  /*a260*/  MUFU.TANH R38, R38 ;  /* 0x0000002600267308 */ /* 0x000eb40000002400 */
        /* <DEDUP_REMOVED lines=11> */
[----:B--2-4-:R-:W2:Y:S01]  /*a320*/  LDL R12, [R1+0x3c] ;  /* 0x00003c00010c7983 */ /* 0x014ea20000100800 */
[----:B------:R-:W-:Y:S02]  /*a330*/  IMAD.MOV.U32 R13, RZ, RZ, c[0x0][0x2b8] ;  /* 0x0000ae00ff0d7624 */ /* 0x000fe400078e00ff */
[----:B------:R-:W-:Y:S01]  /*a340*/  IMAD.MOV.U32 R11, RZ, RZ, RZ ;  /* 0x000000ffff0b7224 */ /* 0x000fe200078e00ff */
[----:B------:R-:W4:Y:S02]  /*a350*/  LDL.64 R28, [R1+0x50] ;  /* 0x00005000011c7983 */ /* 0x000f240000100a00 */
[----:B------:R-:W-:Y:S02]  /*a360*/  ISETP.NE.AND P1, PT, R13, 0x1, PT ;  /* 0x000000010d00780c */ /* 0x000fe40003f25270 */
[----:B---3--:R-:W3:Y:S04]  /*a370*/  LDL R16, [R1+0x60] ;  /* 0x0000600001107983 */ /* 0x008ee80000100800 */
[----:B------:R-:W5:Y:S04]  /*a380*/  S2R R14, SR_TID.X ;  /* 0x00000000000e7919 */ /* 0x000f680000002100 */
[----:B------:R-:W3:Y:S04]  /*a390*/  LDL.64 R26, [R1+0x48] ;  /* 0x00004800011a7983 */ /* 0x000ee80000100a00 */
[----:B------:R-:W3:Y:S04]  /*a3a0*/  LDL R6, [R1+0x40] ;  /* 0x0000400001067983 */ /* 0x000ee80000100800 */
[----:B------:R-:W3:Y:S04]  /*a3b0*/  LDL R10, [R1+0x100] ;  /* 0x00010000010a7983 */ /* 0x000ee80000100800 */
[----:B-1----:R-:W3:Y:S04]  /*a3c0*/  LDL R15, [R1+0x20] ;  /* 0x00002000010f7983 */ /* 0x002ee80000100800 */
[----:B------:R-:W3:Y:S01]  /*a3d0*/  LDL R9, [R1+0x104] ;  /* 0x0001040001097983 */ /* 0x000ee20000100800 */
[--C-:B-----5:R-:W-:Y:S03]  /*a3e0*/  SHF.R.S32.HI R0, RZ, 0x1f, R14.reuse ;  /* 0x0000001fff007819 */ /* 0x120fe6000001140e */
        /* <DEDUP_REMOVED lines=8> */
[----:B------:R-:W-:Y:S02]  /*a470*/  IMAD.IADD R0, R14, 0x1, -R0 ;  /* 0x000000010e007824 */ /* 0x000fe400078e0a00 */
[----:B------:R-:W5:Y:S02]  /*a480*/  LDL R14, [R1+0x24] ;  /* 0x00002400010e7983 */ /* 0x000f640000100800 */
[----:B------:R-:W-:Y:S02]  /*a490*/  IMAD R0, R0, 0x20, R3 ;  /* 0x0000002000007824 */ /* 0x000fe400078e0203 */
[----:B--2---:R-:W-:Y:S02]  /*a4a0*/  IMAD R2, R2, 0x60, R12 ;  /* 0x0000006002027824 */ /* 0x004fe400078e020c */
[----:B------:R-:W2:Y:S03]  /*a4b0*/  LDL R12, [R1+0xc] ;  /* 0x00000c00010c7983 */ /* 0x000ea60000100800 */
[----:B------:R-:W-:Y:S05]  /*a4c0*/  IADD3 R2, R2, -0x60, R0 ;  /* 0xffffffa002027810 */ /* 0x000fea0007ffe000 */
[----:B------:R-:W-:Y:S04]  /*a4d0*/  @P1 IMAD.HI.U32 R3, R2, c[0x0][0x2bc], RZ ;  /* 0x0000af0002031a27 */ /* 0x000fe800078e00ff */
[----:B------:R-:W-:Y:S01]  /*a4e0*/  IMAD.MOV.U32 R0, RZ, RZ, R2 ;  /* 0x000000ffff007224 */ /* 0x000fe200078e0002 */
[----:B------:R-:W-:Y:S04]  /*a4f0*/  @P1 SHF.R.U32.HI R0, RZ, c[0x0][0x2c0], R3 ;  /* 0x0000b000ff001a19 */ /* 0x000fe80000011603 */
[C---:B----4-:R-:W-:Y:S04]  /*a500*/  @!P6 IADD3 R3, P0, R0.reuse, R28, RZ ;  /* 0x0000001c0003e210 */ /* 0x050fe80007f1e0ff */
[----:B---3--:R-:W-:Y:S01]  /*a510*/  @!P6 LEA.HI.X.SX32 R5, R0, R16, 0x1, P0 ;  /* 0x000000100005e211 */ /* 0x008fe200000f0eff */
[----:B------:R-:W-:Y:S01]  /*a520*/  IMAD.MOV R0, RZ, RZ, -R0 ;  /* 0x000000ffff007224 */ /* 0x000fe200078e0a00 */
[C---:B------:R-:W-:Y:S03]  /*a530*/  @!P6 LEA R4, P0, R3.reuse, c[0x0][0x2a0], 0x2 ;  /* 0x0000a8000304ea11 */ /* 0x040fe600078010ff */
[----:B------:R-:W-:Y:S01]  /*a540*/  IMAD R16, R0, c[0x0][0x2b8], R2 ;  /* 0x0000ae0000107a24 */ /* 0x000fe200078e0202 */
[----:B------:R-:W-:Y:S01]  /*a550*/  @!P6 LEA.HI.X R5, R3, c[0x0][0x2a4], R5, 0x2, P0 ;  /* 0x0000a9000305ea11 */ /* 0x000fe200000f1405 */
[C---:B------:R-:W-:Y:S01]  /*a560*/  IMAD.SHL.U32 R28, R15.reuse, 0x2, RZ ;  /* 0x000000020f1c7824 */ /* 0x040fe200078e00ff */
[----:B------:R-:W-:Y:S01]  /*a570*/  SHF.L.U64.HI R10, R15, 0x1, R10 ;  /* 0x000000010f0a7819 */ /* 0x000fe2000001020a */
[----:B------:R-:W-:Y:S01]  /*a580*/  IMAD.WIDE.U32 R2, R16, c[0x0][0x1e0], RZ ;  /* 0x0000780010027a25 */ /* 0x000fe200078e00ff */
[----:B------:R-:W-:Y:S01]  /*a590*/  SHF.R.S32.HI R0, RZ, 0x1f, R16 ;  /* 0x0000001fff007819 */ /* 0x000fe20000011410 */
[----:B------:R-:W3:Y:S04]  /*a5a0*/  @!P6 LDG.E R11, [R4.64] ;  /* 0x00000006040be981 */ /* 0x000ee8000c1e1900 */
[----:B------:R-:W-:Y:S01]  /*a5b0*/  IMAD R0, R0, c[0x0][0x1e0], RZ ;  /* 0x0000780000007a24 */ /* 0x000fe200078e02ff */
[----:B------:R1:W-:Y:S01]  /*a5c0*/  STL [R1+0x14], R16 ;  /* 0x0000141001007387 */ /* 0x0003e20000100800 */
[----:B-----5:R-:W-:Y:S02]  /*a5d0*/  SHF.L.U64.HI R8, R13, 0x1, R8 ;  /* 0x000000010d087819 */ /* 0x020fe40000010208 */
[----:B------:R-:W-:Y:S04]  /*a5e0*/  IMAD R0, R16, c[0x0][0x1e4], R0 ;  /* 0x0000790010007a24 */ /* 0x000fe800078e0200 */
[----:B------:R-:W-:Y:S01]  /*a5f0*/  IMAD.IADD R3, R3, 0x1, R0 ;  /* 0x0000000103037824 */ /* 0x000fe200078e0200 */
[C---:B------:R-:W-:Y:S01]  /*a600*/  SHF.L.U64.HI R9, R14.reuse, 0x1, R9 ;  /* 0x000000010e097819 */ /* 0x040fe20000010209 */
[----:B------:R-:W-:Y:S01]  /*a610*/  IMAD.SHL.U32 R27, R14, 0x2, RZ ;  /* 0x000000020e1b7824 */ /* 0x000fe200078e00ff */
[C---:B--2---:R-:W-:Y:S01]  /*a620*/  SHF.L.U64.HI R7, R12.reuse, 0x1, R7 ;  /* 0x000000010c077819 */ /* 0x044fe20000010207 */
[----:B------:R-:W-:Y:S01]  /*a630*/  IMAD.SHL.U32 R25, R12, 0x2, RZ ;  /* 0x000000020c197824 */ /* 0x000fe200078e00ff */
[----:B---3--:R-:W-:Y:S01]  /*a640*/  SHF.R.S32.HI R0, RZ, 0x1f, R11 ;  /* 0x0000001fff007819 */ /* 0x008fe2000001140b */
[----:B------:R-:W-:Y:S01]  /*a650*/  IMAD.WIDE.U32 R2, R11, c[0x0][0x1f0], R2 ;  /* 0x00007c000b027a25 */ /* 0x000fe200078e0002 */
[----:B------:R1:W-:Y:S03]  /*a660*/  STL [R1+0x10], R11 ;  /* 0x0000100b01007387 */ /* 0x0003e60000100800 */
[----:B------:R-:W-:Y:S01]  /*a670*/  IMAD R0, R0, c[0x0][0x1f0], RZ ;  /* 0x00007c0000007a24 */ /* 0x000fe200078e02ff */
[----:B------:R-:W-:Y:S01]  /*a680*/  IADD3 R5, P0, R26, R2, RZ ;  /* 0x000000021a057210 */ /* 0x000fe20007f1e0ff */
[----:B------:R-:W-:Y:S02]  /*a690*/  IMAD.SHL.U32 R26, R13, 0x2, RZ ;  /* 0x000000020d1a7824 */ /* 0x000fe400078e00ff */
[----:B------:R-:W-:Y:S05]  /*a6a0*/  IMAD R0, R11, c[0x0][0x1f4], R0 ;  /* 0x00007d000b007a24 */ /* 0x000fea00078e0200 */
[----:B------:R-:W-:Y:S02]  /*a6b0*/  IADD3.X R2, R6, R3, R0, P0, !PT ;  /* 0x0000000306027210 */ /* 0x000fe400007fe400 */
[C---:B------:R-:W-:Y:S04]  /*a6c0*/  LEA R6, P0, R5.reuse, c[0x0][0x1c8], 0x1 ;  /* 0x0000720005067a11 */ /* 0x040fe800078008ff */
[----:B------:R-:W-:Y:S01]  /*a6d0*/  LEA.HI.X R5, R5, c[0x0][0x1cc], R2, 0x1, P0 ;  /* 0x0000730005057a11 */ /* 0x000fe200000f0c02 */
[----:B------:R-:W-:-:S06]  /*a6e0*/  BRA.DIV ~URZ, `(.L_x_2705) ;  /* 0x0000c9a27f007947 */ /* 0x000fcc000b800000 */
[----:B------:R2:W3:Y:S02]  /*a6f0*/  SHFL.IDX PT, R4, R5, RZ, 0x181f ;  /* 0x00181fff05047589 */ /* 0x0004e400000e0000 */
.L_x_2744:
[----:B------:R-:W-:-:S05]  /*a700*/  BRA.DIV ~URZ, `(.L_x_2706) ;  /* 0x0000c9f27f007947 */ /* 0x000fca000b800000 */
[----:B------:R-:W4:Y:S04]  /*a710*/  LDL R12, [R1+0xc] ;  /* 0x00000c00010c7983 */ /* 0x000f280000100800 */
[----:B------:R-:W5:Y:S04]  /*a720*/  LDL R30, [R1+0x28] ;  /* 0x00002800011e7983 */ /* 0x000f680000100800 */
[----:B--2---:R-:W2:Y:S04]  /*a730*/  LDL R2, [R1+0x24] ;  /* 0x0000240001027983 */ /* 0x004ea80000100800 */
[----:B---3--:R-:W3:Y:S04]  /*a740*/  LDL R29, [R1+0x20] ;  /* 0x00002000011d7983 */ /* 0x008ee80000100800 */
[----:B------:R-:W1:Y:S04]  /*a750*/  SHFL.IDX PT, R3, R6, RZ, 0x181f ;  /* 0x00181fff06037589 */ /* 0x000e6800000e0000 */
[----:B------:R-:W1:Y:S01]  /*a760*/  SHFL.IDX PT, R0, R6, 0x1, 0x181f ;  /* 0x00381f0006007f89 */ /* 0x000e6200000e0000 */
[----:B---3--:R-:W-:Y:S02]  /*a770*/  ISETP.GE.AND P1, PT, R29, c[0x0][0x1d4], PT ;  /* 0x000075001d007a0c */ /* 0x008fe40003f26270 */
[----:B----4-:R-:W-:Y:S02]  /*a780*/  ISETP.GE.AND P4, PT, R12, c[0x0][0x1d4], PT ;  /* 0x000075000c007a0c */ /* 0x010fe40003f86270 */
[C---:B-1----:R-:W-:Y:S02]  /*a790*/  IADD3 R12, P0, R3.reuse, R25, RZ ;  /* 0x00000019030c7210 */ /* 0x042fe40007f1e0ff */
[----:B-----5:R-:W-:Y:S02]  /*a7a0*/  ISETP.GE.AND P3, PT, R30, c[0x0][0x1d4], PT ;  /* 0x000075001e007a0c */ /* 0x020fe40003f66270 */
[----:B--2---:R-:W-:Y:S01]  /*a7b0*/  ISETP.GE.AND P2, PT, R2, c[0x0][0x1d4], PT ;  /* 0x0000750002007a0c */ /* 0x004fe20003f46270 */
        /* <DEDUP_REMOVED lines=30> */
.L_x_2745:
        /* <DEDUP_REMOVED lines=28> */
.L_x_2704:
[----:B--2-4-:R-:W-:Y:S05]  /*ab60*/  BSYNC B0 ;  /* 0x0000000000007941 */ /* 0x014fea0003800000 */
.L_x_2703:
[----:B------:R-:W2:Y:S01]  /*ab70*/  LDL R4, [R1+0x30] ;  /* 0x0000300001047983 */ /* 0x000ea20000100800 */
[----:B------:R-:W-:Y:S03]  /*ab80*/  IMAD.MOV.U32 R0, RZ, RZ, c[0x0][0x2c4] ;  /* 0x0000b100ff007624 */ /* 0x000fe600078e00ff */
[----:B------:R-:W4:Y:S02]  /*ab90*/  LDL R3, [R1+0x18] ;  /* 0x0000180001037983 */ /* 0x000f240000100800 */
[----:B------:R-:W-:Y:S02]  /*aba0*/  ISETP.NE.AND P0, PT, R0, 0x1, PT ;  /* 0x000000010000780c */ /* 0x000fe40003f05270 */
[----:B------:R-:W5:Y:S04]  /*abb0*/  LDL R2, [R1+0x68] ;  /* 0x0000680001027983 */ /* 0x000f680000100800 */
[----:B------:R-:W0:Y:S07]  /*abc0*/  LDGDEPBAR ;  /* 0x00000000000079af */ /* 0x000e2e0000000000 */
[----:B--2---:R-:W-:Y:S04]  /*abd0*/  @P0 IMAD.HI.U32 R0, R4, c[0x0][0x2c8], RZ ;  /* 0x0000b20004000a27 */ /* 0x004fe800078e00ff */
[----:B----4-:R-:W-:Y:S01]  /*abe0*/  IMAD R5, R3, -0x60, RZ ;  /* 0xffffffa003057824 */ /* 0x010fe200078e02ff */
[----:B------:R-:W-:Y:S02]  /*abf0*/  @P0 SHF.R.U32.HI R4, RZ, c[0x0][0x2cc], R0 ;  /* 0x0000b300ff040a19 */ /* 0x000fe40000011600 */
[----:B------:R-:W-:Y:S02]  /*ac00*/  MOV R0, c[0x0][0x2ac] ;  /* 0x0000ab0000007a02 */ /* 0x000fe40000000f00 */
[----:B-----5:R-:W-:Y:S05]  /*ac10*/  IADD3 R5, -R2, 0x1, R5 ;  /* 0x0000000102057810 */ /* 0x020fea0007ffe105 */
[----:B------:R-:W-:Y:S05]  /*ac20*/  IMAD R5, R0, c[0x0][0x1d0], R5 ;  /* 0x0000740000057a24 */ /* 0x000fea00078e0205 */
[----:B------:R-:W-:Y:S01]  /*ac30*/  IADD3 R5, R5, -c[0x0][0x168], RZ ;  /* 0x80005a0005057a10 */ /* 0x000fe20007ffe0ff */
[----:B------:R-:W-:-:S05]  /*ac40*/  BRA.DIV ~URZ, `(.L_x_2707) ;  /* 0x0000c9d27f007947 */ /* 0x000fca000b800000 */
[----:B------:R2:W4:Y:S02]  /*ac50*/  SHFL.IDX PT, R0, R4, RZ, 0x1c1f ;  /* 0x001c1fff04007589 */ /* 0x00052400000e0000 */
.L_x_2746:
[----:B----4-:R-:W-:Y:S05]  /*ac60*/  IMAD.IADD R0, R5, 0x1, R0 ;  /* 0x0000000105007824 */ /* 0x010fea00078e0200 */
[C---:B------:R-:W-:Y:S02]  /*ac70*/  ISETP.GT.AND P0, PT, R0.reuse, RZ, PT ;  /* 0x000000ff0000720c */ /* 0x040fe40003f04270 */
[C---:B------:R-:W-:Y:S02]  /*ac80*/  ISETP.GT.AND P1, PT, R0.reuse, 0x1, PT ;  /* 0x000000010000780c */ /* 0x040fe40003f24270 */
[----:B------:R-:W-:Y:S02]  /*ac90*/  ISETP.GT.AND P4, PT, R0, 0x9, PT ;  /* 0x000000090000780c */ /* 0x000fe40003f84270 */
[----:B------:R-:W-:Y:S02]  /*aca0*/  FSEL R6, R250, -INF , P0 ;  /* 0xff800000fa067808 */ /* 0x000fe40000000000 */
[C---:B------:R-:W-:Y:S02]  /*acb0*/  ISETP.GT.AND P0, PT, R0.reuse, 0x10, PT ;  /* 0x000000100000780c */ /* 0x040fe40003f04270 */
[C---:B------:R-:W-:Y:S02]  /*acc0*/  ISETP.GT.AND P2, PT, R0.reuse, 0x8, PT ;  /* 0x000000080000780c */ /* 0x040fe40003f44270 */
[----:B------:R-:W-:Y:S02]  /*acd0*/  FSEL R33, R215, -INF , P1 ;  /* 0xff800000d7217808 */ /* 0x000fe40000800000 */
[C---:B------:R-:W-:Y:S02]  /*ace0*/  ISETP.GT.AND P1, PT, R0.reuse, 0x11, PT ;  /* 0x000000110000780c */ /* 0x040fe40003f24270 */
[C---:B------:R-:W-:Y:S02]  /*acf0*/  ISETP.GT.AND P3, PT, R0.reuse, 0x18, PT ;  /* 0x000000180000780c */ /* 0x040fe40003f64270 */
[----:B---3--:R-:W-:Y:S02]  /*ad00*/  FSEL R31, R211, -INF , P4 ;  /* 0xff800000d31f7808 */ /* 0x008fe40002000000 */
[----:B------:R-:W-:Y:S02]  /*ad10*/  ISETP.GT.AND P4, PT, R0, 0x19, PT ;  /* 0x000000190000780c */ /* 0x000fe40003f84270 */
[----:B------:R-:W-:Y:S02]  /*ad20*/  FSEL R30, R208, -INF , P0 ;  /* 0xff800000d01e7808 */ /* 0x000fe40000000000 */
[----:B------:R-:W-:Y:S02]  /*ad30*/  ISETP.GT.AND P0, PT, R0, 0x20, PT ;  /* 0x000000200000780c */ /* 0x000fe40003f04270 */
[----:B------:R-:W-:Y:S02]  /*ad40*/  FSEL R32, R212, -INF , P2 ;  /* 0xff800000d4207808 */ /* 0x000fe40001000000 */
[----:B------:R-:W-:Y:S02]  /*ad50*/  FSEL R29, R207, -INF , P1 ;  /* 0xff800000cf1d7808 */ /* 0x000fe40000800000 */
[----:B------:R-:W-:Y:S02]  /*ad60*/  ISETP.GT.AND P2, PT, R0, 0x21, PT ;  /* 0x000000210000780c */ /* 0x000fe40003f44270 */
[----:B-1----:R-:W-:Y:S02]  /*ad70*/  FSEL R28, R204, -INF , P3 ;  /* 0xff800000cc1c7808 */ /* 0x002fe40001800000 */
        /* <DEDUP_REMOVED lines=12> */
[C---:B------:R-:W-:Y:S02]  /*ae40*/  ISETP.GT.AND P2, PT, R0.reuse, 0x40, PT ;  /* 0x000000400000780c */ /* 0x040fe40003f44270 */
[----:B------:R-:W-:Y:S02]  /*ae50*/  FSEL R21, R21, -INF , P0 ;  /* 0xff80000015157808 */ /* 0x000fe40000000000 */
[C---:B------:R-:W-:Y:S02]  /*ae60*/  ISETP.GT.AND P1, PT, R0.reuse, 0x41, PT ;  /* 0x000000410000780c */ /* 0x040fe40003f24270 */
[----:B------:R-:W-:Y:S02]  /*ae70*/  ISETP.GT.AND P0, PT, R0, 0x48, PT ;  /* 0x000000480000780c */ /* 0x000fe40003f04270 */
[----:B------:R-:W-:Y:S02]  /*ae80*/  FSEL R20, R20, -INF , P3 ;  /* 0xff80000014147808 */ /* 0x000fe40001800000 */
[----:B------:R-:W-:Y:S02]  /*ae90*/  FSEL R19, R19, -INF , P4 ;  /* 0xff80000013137808 */ /* 0x000fe40002000000 */
[----:B------:R-:W-:Y:S02]  /*aea0*/  ISETP.GT.AND P4, PT, R0, 0x49, PT ;  /* 0x000000490000780c */ /* 0x000fe40003f84270 */
[----:B------:R-:W-:Y:S02]  /*aeb0*/  FSEL R18, R18, -INF , P2 ;  /* 0xff80000012127808 */ /* 0x000fe40001000000 */
[C---:B------:R-:W-:Y:S02]  /*aec0*/  ISETP.GT.AND P3, PT, R0.reuse, 0x50, PT ;  /* 0x000000500000780c */ /* 0x040fe40003f64270 */
[----:B------:R-:W-:Y:S02]  /*aed0*/  FSEL R17, R17, -INF , P1 ;  /* 0xff80000011117808 */ /* 0x000fe40000800000 */
[C---:B------:R-:W-:Y:S02]  /*aee0*/  ISETP.GT.AND P2, PT, R0.reuse, 0x51, PT ;  /* 0x000000510000780c */ /* 0x040fe40003f44270 */
        /* <DEDUP_REMOVED lines=9> */
[----:B------:R-:W3:Y:S04]  /*af80*/  LDL.LU R196, [R1+0x8] ;  /* 0x0000080001c47983 */ /* 0x000ee80000300800 */
[----:B------:R-:W4:Y:S04]  /*af90*/  LDL.LU R3, [R1+0x4] ;  /* 0x0000040001037983 */ /* 0x000f280000300800 */
[----:B------:R-:W5:Y:S04]  /*afa0*/  LDL.LU R2, [R1] ;  /* 0x0000000001027983 */ /* 0x000f680000300800 */
[----:B------:R-:W1:Y:S02]  /*afb0*/  SHFL.IDX PT, R0, R4, 0x1, 0x1c1f ;  /* 0x003c1f0004007f89 */ /* 0x000e6400000e0000 */
[----:B-1----:R-:W-:Y:S05]  /*afc0*/  IMAD.IADD R0, R5, 0x1, R0 ;  /* 0x0000000105007824 */ /* 0x002fea00078e0200 */
[C---:B------:R-:W-:Y:S02]  /*afd0*/  ISETP.GT.AND P0, PT, R0.reuse, RZ, PT ;  /* 0x000000ff0000720c */ /* 0x040fe40003f04270 */
[C---:B------:R-:W-:Y:S02]  /*afe0*/  ISETP.GT.AND P1, PT, R0.reuse, 0x1, PT ;  /* 0x000000010000780c */ /* 0x040fe40003f24270 */
[C---:B------:R-:W-:Y:S02]  /*aff0*/  ISETP.GT.AND P4, PT, R0.reuse, 0x9, PT ;  /* 0x000000090000780c */ /* 0x040fe40003f84270 */
[C---:B------:R-:W-:Y:S02]  /*b000*/  ISETP.GT.AND P2, PT, R0.reuse, 0x8, PT ;  /* 0x000000080000780c */ /* 0x040fe40003f44270 */
[----:B------:R-:W-:Y:S02]  /*b010*/  ISETP.GT.AND P3, PT, R0, 0x18, PT ;  /* 0x000000180000780c */ /* 0x000fe40003f64270 */
        /* <DEDUP_REMOVED lines=11> */
[----:B------:R-:W-:Y:S02]  /*b0d0*/  FSEL R38, R188, -INF , P4 ;  /* 0xff800000bc267808 */ /* 0x000fe40002000000 */
[C---:B------:R-:W-:Y:S02]  /*b0e0*/  ISETP.GT.AND P4, PT, R0.reuse, 0x49, PT ;  /* 0x000000490000780c */ /* 0x040fe40003f84270 */
[----:B------:R-:W-:Y:S02]  /*b0f0*/  ISETP.GT.AND P3, PT, R0, 0x50, PT ;  /* 0x000000500000780c */ /* 0x000fe40003f64270 */
[----:B------:R-:W-:Y:S02]  /*b100*/  FSEL R34, R132, -INF , P4 ;  /* 0xff80000084227808 */ /* 0x000fe40002000000 */
[----:B------:R-:W-:Y:S02]  /*b110*/  FSEL R10, R193, -INF , P3 ;  /* 0xff800000c10a7808 */ /* 0x000fe40001800000 */
[----:B---3--:R-:W-:Y:S02]  /*b120*/  FSEL R5, R196, -INF , P0 ;  /* 0xff800000c4057808 */ /* 0x008fe40000000000 */
[C---:B------:R-:W-:Y:S02]  /*b130*/  ISETP.GT.AND P0, PT, R0.reuse, 0x10, PT ;  /* 0x000000100000780c */ /* 0x040fe40003f04270 */
[----:B----4-:R-:W-:Y:S02]  /*b140*/  FSEL R185, R3, -INF , P1 ;  /* 0xff80000003b97808 */ /* 0x010fe40000800000 */
[----:B------:R-:W-:Y:S02]  /*b150*/  ISETP.GT.AND P1, PT, R0, 0x11, PT ;  /* 0x000000110000780c */ /* 0x000fe40003f24270 */
[----:B------:R-:W-:Y:S02]  /*b160*/  FSEL R49, R214, -INF , P0 ;  /* 0xff800000d6317808 */ /* 0x000fe40000000000 */
[----:B------:R-:W-:Y:S02]  /*b170*/  ISETP.GT.AND P0, PT, R0, 0x20, PT ;  /* 0x000000200000780c */ /* 0x000fe40003f04270 */
[----:B-----5:R-:W-:Y:S02]  /*b180*/  FSEL R51, R2, -INF , P2 ;  /* 0xff80000002337808 */ /* 0x020fe40001000000 */
[----:B------:R-:W-:Y:S02]  /*b190*/  FSEL R48, R213, -INF , P1 ;  /* 0xff800000d5307808 */ /* 0x000fe40000800000 */
[----:B------:R-:W-:Y:S02]  /*b1a0*/  ISETP.GT.AND P2, PT, R0, 0x21, PT ;  /* 0x000000210000780c */ /* 0x000fe40003f44270 */
[----:B------:R-:W-:Y:S02]  /*b1b0*/  FSEL R45, R206, -INF , P0 ;  /* 0xff800000ce2d7808 */ /* 0x000fe40000000000 */
[C---:B------:R-:W-:Y:S02]  /*b1c0*/  ISETP.GT.AND P1, PT, R0.reuse, 0x30, PT ;  /* 0x000000300000780c */ /* 0x040fe40003f24270 */
[C---:B------:R-:W-:Y:S02]  /*b1d0*/  ISETP.GT.AND P0, PT, R0.reuse, 0x31, PT ;  /* 0x000000310000780c */ /* 0x040fe40003f04270 */
[----:B------:R-:W-:Y:S02]  /*b1e0*/  FSEL R44, R205, -INF , P2 ;  /* 0xff800000cd2c7808 */ /* 0x000fe40001000000 */
[----:B------:R-:W-:Y:S02]  /*b1f0*/  FSEL R41, R195, -INF , P1 ;  /* 0xff800000c3297808 */ /* 0x000fe40000800000 */
[----:B------:R-:W-:Y:S02]  /*b200*/  ISETP.GT.AND P2, PT, R0, 0x40, PT ;  /* 0x000000400000780c */ /* 0x000fe40003f44270 */
        /* <DEDUP_REMOVED lines=62> */
[----:B--2---:R-:W-:Y:S04]  /*b5f0*/  FMNMX.FTZ R4, R8, R0, !PT ;  /* 0x0000000008047209 */ /* 0x004fe80007810000 */
[----:B------:R-:W-:Y:S05]  /*b600*/  FMNMX.FTZ R4, R7, R4, !PT ;  /* 0x0000000407047209 */ /* 0x000fea0007810000 */
[----:B------:R-:W1:Y:S02]  /*b610*/  SHFL.BFLY PT, R0, R4, 0x2, 0x1f ;  /* 0x0c401f0004007f89 */ /* 0x000e6400000e0000 */
[----:B-1----:R-:W-:Y:S06]  /*b620*/  FMNMX.FTZ R4, R4, R0, !PT ;  /* 0x0000000004047209 */ /* 0x002fec0007810000 */
[----:B------:R1:W2:Y:S02]  /*b630*/  SHFL.BFLY PT, R0, R4, 0x1, 0x1f ;  /* 0x0c201f0004007f89 */ /* 0x0002a400000e0000 */
.L_x_2747:
        /* <DEDUP_REMOVED lines=39> */
[----:B------:R-:W-:Y:S02]  /*b8b0*/  FFMA.FTZ R32, R32, c[0x0][0x2d0], -R2 ;  /* 0x0000b40020207a23 */ /* 0x000fe40000010802 */
[--C-:B------:R-:W-:Y:S02]  /*b8c0*/  FFMA.FTZ R133, R51, c[0x0][0x2d0], -R4.reuse ;  /* 0x0000b40033857a23 */ /* 0x100fe40000010804 */
        /* <DEDUP_REMOVED lines=39> */
[C---:B------:R-:W-:Y:S02]  /*bb40*/  FMUL.FTZ R48, R0.reuse, R136 ;  /* 0x0000008800307220 */ /* 0x040fe40000410000 */
[----:B------:R-:W-:Y:S02]  /*bb50*/  FMUL.FTZ R49, R0, R137 ;  /* 0x0000008900317220 */ /* 0x000fe40000410000 */
[----:B------:R-:W-:Y:S02]  /*bb60*/  FADD.FTZ R2, -R2, R134 ;  /* 0x0000008602027221 */ /* 0x000fe40000010100 */
[----:B------:R-:W-:Y:S02]  /*bb70*/  FFMA.FTZ R134, R50, c[0x0][0x2d0], -R4 ;  /* 0x0000b40032867a23 */ /* 0x000fe40000010804 */
[----:B------:R-:W-:Y:S02]  /*bb80*/  FMUL.FTZ R2, R2, c[0x0][0x2d0] ;  /* 0x0000b40002027a20 */ /* 0x000fe40000410000 */
[C---:B------:R-:W-:Y:S01]  /*bb90*/  FMUL.FTZ R21, R0.reuse, R165 ;  /* 0x000000a500157220 */ /* 0x040fe20000410000 */
[----:B------:R-:W-:Y:S01]  /*bba0*/  MOV R165, R28 ;  /* 0x0000001c00a57202 */ /* 0x000fe20000000f00 */
[C---:B------:R-:W-:Y:S02]  /*bbb0*/  FMUL.FTZ R12, R0.reuse, R172 ;  /* 0x000000ac000c7220 */ /* 0x040fe40000410000 */
[----:B------:R-:W1:Y:S01]  /*bbc0*/  MUFU.EX2 R2, R2 ;  /* 0x0000000200027308 */ /* 0x000e620000000800 */
[C---:B------:R-:W-:Y:S01]  /*bbd0*/  FMUL.FTZ R17, R0.reuse, R169 ;  /* 0x000000a900117220 */ /* 0x040fe20000410000 */
[----:B------:R-:W-:Y:S01]  /*bbe0*/  MOV R169, R29 ;  /* 0x0000001d00a97202 */ /* 0x000fe20000000f00 */
[----:B------:R-:W-:Y:S01]  /*bbf0*/  FMUL.FTZ R29, R0, R157 ;  /* 0x0000009d001d7220 */ /* 0x000fe20000410000 */
[----:B------:R-:W-:Y:S01]  /*bc00*/  MOV R157, R165 ;  /* 0x000000a5009d7202 */ /* 0x000fe20000000f00 */
[----:B------:R-:W-:Y:S02]  /*bc10*/  FADD.FTZ R4, R32, R6 ;  /* 0x0000000620047221 */ /* 0x000fe40000010000 */
[C---:B----4-:R-:W-:Y:S01]  /*bc20*/  FMUL.FTZ R5, R0.reuse, R181 ;  /* 0x000000b500057220 */ /* 0x050fe20000410000 */
[----:B------:R-:W-:Y:S01]  /*bc30*/  MOV R181, R18 ;  /* 0x0000001200b57202 */ /* 0x000fe20000000f00 */
[----:B------:R-:W-:Y:S01]  /*bc40*/  FADD.FTZ R188, R31, R4 ;  /* 0x000000041fbc7221 */ /* 0x000fe20000010000 */
[----:B------:R-:W3:Y:S01]  /*bc50*/  MUFU.EX2 R172, R185 ;  /* 0x000000b900ac7308 */ /* 0x000ee20000000800 */
        /* <DEDUP_REMOVED lines=12> */
[----:B------:R-:W-:Y:S01]  /*bd20*/  FMUL.FTZ R24, R0, R160 ;  /* 0x000000a000187220 */ /* 0x000fe20000410000 */
[----:B------:R-:W-:Y:S01]  /*bd30*/  MOV R173, R26 ;  /* 0x0000001a00ad7202 */ /* 0x000fe20000000f00 */
[C---:B-1----:R-:W-:Y:S01]  /*bd40*/  FMUL.FTZ R50, R2.reuse, R138 ;  /* 0x0000008a02327220 */ /* 0x042fe20000410000 */
[----:B------:R-:W-:Y:S01]  /*bd50*/  MOV R160, R30 ;  /* 0x0000001e00a07202 */ /* 0x000fe20000000f00 */
[C---:B------:R-:W-:Y:S02]  /*bd60*/  FMUL.FTZ R51, R2.reuse, R139 ;  /* 0x0000008b02337220 */ /* 0x040fe40000410000 */
[----:B------:R-:W1:Y:S01]  /*bd70*/  LDSM.16.MT88.4 R136, [R218] ;  /* 0x00000000da88783b */ /* 0x000e620000004200 */
[C---:B------:R-:W-:Y:S01]  /*bd80*/  FMUL.FTZ R22, R2.reuse, R166 ;  /* 0x000000a602167220 */ /* 0x040fe20000410000 */
[----:B------:R-:W-:Y:S01]  /*bd90*/  MUFU.EX2 R133, R196 ;  /* 0x000000c400857308 */ /* 0x000fe20000000800 */
[C---:B------:R-:W-:Y:S01]  /*bda0*/  FMUL.FTZ R6, R2.reuse, R182 ;  /* 0x000000b602067220 */ /* 0x040fe20000410000 */
[----:B------:R-:W-:Y:S01]  /*bdb0*/  MOV R182, R173 ;  /* 0x000000ad00b67202 */ /* 0x000fe20000000f00 */
[----:B------:R-:W-:Y:S01]  /*bdc0*/  FMUL.FTZ R7, R2, R183 ;  /* 0x000000b702077220 */ /* 0x000fe20000410000 */
[----:B---3--:R-:W-:Y:S01]  /*bdd0*/  F2FP.PACK_AB R185, R172, R187 ;  /* 0x000000bbacb9723e */ /* 0x008fe200000000ff */
        /* <DEDUP_REMOVED lines=8> */
[----:B------:R-:W-:Y:S01]  /*be60*/  FMUL.FTZ R26, R2, R162 ;  /* 0x000000a2021a7220 */ /* 0x000fe20000410000 */
[----:B------:R-:W-:Y:S01]  /*be70*/  MUFU.EX2 R134, R193 ;  /* 0x000000c100867308 */ /* 0x000fe20000000800 */
[----:B------:R-:W-:Y:S01]  /*be80*/  FMUL.FTZ R28, R0, R156 ;  /* 0x0000009c001c7220 */ /* 0x000fe20000410000 */
[----:B------:R-:W-:Y:S01]  /*be90*/  MOV R156, R27 ;  /* 0x0000001b009c7202 */ /* 0x000fe20000000f00 */
[C---:B------:R-:W-:Y:S02]  /*bea0*/  FMUL.FTZ R27, R2.reuse, R163 ;  /* 0x000000a3021b7220 */ /* 0x040fe40000410000 */
[C---:B------:R-:W-:Y:S02]  /*beb0*/  FMUL.FTZ R30, R2.reuse, R158 ;  /* 0x0000009e021e7220 */ /* 0x040fe40000410000 */
[----:B------:R-:W-:Y:S02]  /*bec0*/  FMUL.FTZ R31, R2, R159 ;  /* 0x0000009f021f7220 */ /* 0x000fe40000410000 */
        /* <DEDUP_REMOVED lines=15> */
[C---:B------:R-:W-:Y:S02]  /*bfc0*/  FMUL.FTZ R44, R0.reuse, R140 ;  /* 0x0000008c002c7220 */ /* 0x040fe40000410000 */
[----:B------:R-:W-:Y:S02]  /*bfd0*/  FMUL.FTZ R45, R0, R141 ;  /* 0x0000008d002d7220 */ /* 0x000fe40000410000 */
[C---:B------:R-:W-:Y:S02]  /*bfe0*/  FMUL.FTZ R46, R2.reuse, R142 ;  /* 0x0000008e022e7220 */ /* 0x040fe40000410000 */
[----:B------:R-:W-:Y:S01]  /*bff0*/  FMUL.FTZ R47, R2, R143 ;  /* 0x0000008f022f7220 */ /* 0x000fe20000410000 */
[----:B------:R-:W-:Y:S01]  /*c000*/  MUFU.EX2 R144, R194 ;  /* 0x000000c200907308 */ /* 0x000fe20000000800 */
[C---:B------:R-:W-:Y:S01]  /*c010*/  FMUL.FTZ R52, R0.reuse, R52 ;  /* 0x0000003400347220 */ /* 0x040fe20000410000 */
[----:B------:R-:W-:Y:S01]  /*c020*/  LDSM.16.MT88.4 R140, [R218+0x800] ;  /* 0x00080000da8c783b */ /* 0x000fe20000004200 */
        /* <DEDUP_REMOVED lines=19> */
[----:B---3--:R-:W-:Y:S01]  /*c160*/  MOV R202, R166 ;  /* 0x000000a600ca7202 */ /* 0x008fe20000000f00 */
        /* <DEDUP_REMOVED lines=24> */
[----:B---3--:R-:W-:Y:S01]  /*c2f0*/  LDSM.16.MT88.4 R176, [R218+0x2800] ;  /* 0x00280000dab0783b */ /* 0x008fe20000004200 */
        /* <DEDUP_REMOVED lines=44> */
[----:B------:R-:W-:Y:S02]  /*c5c0*/  FADD.FTZ R0, R133, R188 ;  /* 0x000000bc85007221 */ /* 0x000fe40000010000 */
[----:B------:R-:W-:Y:S01]  /*c5d0*/  MUFU.EX2 R188, R181 ;  /* 0x000000b500bc7308 */ /* 0x000fe20000000800 */
[----:B--2---:R-:W-:Y:S01]  /*c5e0*/  FFMA.FTZ R164, R2, R164, R187 ;  /* 0x000000a402a47223 */ /* 0x004fe200000100bb */
[----:B------:R-:W-:Y:S08]  /*c5f0*/  F2FP.PACK_AB R187, R166, R165 ;  /* 0x000000a5a6bb723e */ /* 0x000ff000000000ff */
[----:B------:R-:W2:Y:S01]  /*c600*/  MUFU.EX2 R2, R195 ;  /* 0x000000c300027308 */ /* 0x000ea20000000800 */
[C---:B-1----:R-:W-:Y:S09]  /*c610*/  HMMA.16816.F32 R4, R184.reuse, R136, R4 ;  /* 0x00000088b804723c */ /* 0x042ff20000001804 */
[----:B------:R-:W1:Y:S01]  /*c620*/  MUFU.EX2 R195, R192 ;  /* 0x000000c000c37308 */ /* 0x000e620000000800 */
[C---:B------:R-:W-:Y:S01]  /*c630*/  HMMA.16816.F32 R8, R184.reuse, R138, R8 ;  /* 0x0000008ab808723c */ /* 0x040fe20000001808 */
[----:B------:R-:W3:Y:S08]  /*c640*/  LDSM.16.MT88.4 R136, [R219] ;  /* 0x00000000db88783b */ /* 0x000ef00000004200 */
[----:B------:R-:W-:Y:S03]  /*c650*/  MUFU.EX2 R192, R215 ;  /* 0x000000d700c07308 */ /* 0x000fe60000000800 */
[----:B--2---:R-:W-:Y:S04]  /*c660*/  FADD.FTZ R0, R2, R0 ;  /* 0x0000000002007221 */ /* 0x004fe80000010000 */
[----:B------:R-:W-:Y:S04]  /*c670*/  FADD.FTZ R0, R144, R0 ;  /* 0x0000000090007221 */ /* 0x000fe80000010000 */
[----:B------:R-:W-:Y:S01]  /*c680*/  FADD.FTZ R0, R134, R0 ;  /* 0x0000000086007221 */ /* 0x000fe20000010000 */
[C---:B---3--:R-:W-:Y:S08]  /*c690*/  HMMA.16816.F32 R12, R184.reuse, R136, R12 ;  /* 0x00000088b80c723c */ /* 0x048ff0000000180c */
[C---:B------:R-:W-:Y:S01]  /*c6a0*/  HMMA.16816.F32 R16, R184.reuse, R138, R16 ;  /* 0x0000008ab810723c */ /* 0x040fe20000001810 */
[----:B------:R-:W2:Y:S07]  /*c6b0*/  LDSM.16.MT88.4 R136, [R221] ;  /* 0x00000000dd88783b */ /* 0x000eae0000004200 */
[C---:B--2---:R-:W-:Y:S08]  /*c6c0*/  HMMA.16816.F32 R20, R184.reuse, R136, R20 ;  /* 0x00000088b814723c */ /* 0x044ff00000001814 */
[C---:B------:R-:W-:Y:S01]  /*c6d0*/  HMMA.16816.F32 R24, R184.reuse, R138, R24 ;  /* 0x0000008ab818723c */ /* 0x040fe20000001818 */
[----:B------:R-:W2:Y:S07]  /*c6e0*/  LDSM.16.MT88.4 R136, [R220] ;  /* 0x00000000dc88783b */ /* 0x000eae0000004200 */
        /* <DEDUP_REMOVED lines=38> */
[----:B------:R-:W-:Y:S01]  /*c950*/  HMMA.16816.F32 R128, R184, R138, R128 ;  /* 0x0000008ab880723c */ /* 0x000fe20000001880 */
[----:B------:R2:W3:Y:S03]  /*c960*/  MUFU.EX2 R133, R204 ;  /* 0x000000cc00857308 */ /* 0x0004e60000000800 */
[----:B------:R-:W-:Y:S03]  /*c970*/  F2FP.PACK_AB R137, R173, R167 ;  /* 0x000000a7ad89723e */ /* 0x000fe600000000ff */
[----:B------:R-:W-:Y:S02]  /*c980*/  F2FP.PACK_AB R138, R134, R144 ;  /* 0x00000090868a723e */ /* 0x000fe400000000ff */
[----:B------:R-:W4:Y:S02]  /*c990*/  LDSM.16.MT88.4 R144, [R219+0x800] ;  /* 0x00080000db90783b */ /* 0x000f240000004200 */
[----:B------:R-:W5:Y:S01]  /*c9a0*/  MUFU.EX2 R2, R203 ;  /* 0x000000cb00027308 */ /* 0x000f620000000800 */
[----:B-1----:R-:W-:Y:S02]  /*c9b0*/  F2FP.PACK_AB R139, R195, R196 ;  /* 0x000000c4c38b723e */ /* 0x002fe400000000ff */
[----:B------:R-:W-:Y:S05]  /*c9c0*/  F2FP.PACK_AB R185, R189, R190 ;  /* 0x000000bebdb9723e */ /* 0x000fea00000000ff */
[C---:B------:R-:W-:Y:S02]  /*c9d0*/  HMMA.16816.F32 R4, R136.reuse, R140, R4 ;  /* 0x0000008c8804723c */ /* 0x040fe40000001804 */
[----:B------:R-:W-:Y:S03]  /*c9e0*/  MUFU.EX2 R186, R168 ;  /* 0x000000a800ba7308 */ /* 0x000fe60000000800 */
[----:B--2---:R-:W-:Y:S01]  /*c9f0*/  MOV R204, R173 ;  /* 0x000000ad00cc7202 */ /* 0x004fe20000000f00 */
[----:B---3--:R-:W-:Y:S02]  /*ca00*/  FADD.FTZ R0, R133, R0 ;  /* 0x0000000085007221 */ /* 0x008fe40000010000 */
[C---:B------:R-:W-:Y:S01]  /*ca10*/  HMMA.16816.F32 R8, R136.reuse, R142, R8 ;  /* 0x0000008e8808723c */ /* 0x040fe20000001808 */
[----:B------:R-:W1:Y:S03]  /*ca20*/  LDSM.16.MT88.4 R140, [R221+0x800] ;  /* 0x00080000dd8c783b */ /* 0x000e660000004200 */
[----:B------:R-:W-:Y:S01]  /*ca30*/  MUFU.EX2 R184, R160 ;  /* 0x000000a000b87308 */ /* 0x000fe20000000800 */
[----:B-----5:R-:W-:Y:S01]  /*ca40*/  FADD.FTZ R0, R2, R0 ;  /* 0x0000000002007221 */ /* 0x020fe20000010000 */
[----:B------:R-:W-:Y:S03]  /*ca50*/  MOV R203, R167 ;  /* 0x000000a700cb7202 */ /* 0x000fe60000000f00 */
[----:B------:R-:W-:Y:S05]  /*ca60*/  FADD.FTZ R0, R148, R0 ;  /* 0x0000000094007221 */ /* 0x000fea0000010000 */
[----:B------:R-:W2:Y:S01]  /*ca70*/  MUFU.EX2 R134, R201 ;  /* 0x000000c900867308 */ /* 0x000ea20000000800 */
[C---:B----4-:R-:W-:Y:S08]  /*ca80*/  HMMA.16816.F32 R12, R136.reuse, R144, R12 ;  /* 0x00000090880c723c */ /* 0x050ff0000000180c */
[C---:B------:R-:W-:Y:S01]  /*ca90*/  HMMA.16816.F32 R16, R136.reuse, R146, R16 ;  /* 0x000000928810723c */ /* 0x040fe20000001810 */
[----:B------:R-:W3:Y:S03]  /*caa0*/  LDSM.16.MT88.4 R144, [R220+0x800] ;  /* 0x00080000dc90783b */ /* 0x000ee60000004200 */
[C---:B--2---:R-:W-:Y:S04]  /*cab0*/  FADD.FTZ R0, R134.reuse, R0 ;  /* 0x0000000086007221 */ /* 0x044fe80000010000 */
        /* <DEDUP_REMOVED lines=58> */
[----:B------:R-:W-:Y:S04]  /*ce60*/  FADD.FTZ R0, R2, R0 ;  /* 0x0000000002007221 */ /* 0x000fe80000010000 */
[C---:B------:R-:W-:Y:S01]  /*ce70*/  HMMA.16816.F32 R24, R136.reuse, R150, R24 ;  /* 0x000000968818723c */ /* 0x040fe20000001818 */
[----:B------:R-:W1:Y:S03]  /*ce80*/  LDSM.16.MT88.4 R148, [R219+0x4000] ;  /* 0x00400000db94783b */ /* 0x000e660000004200 */
[----:B------:R-:W-:Y:S04]  /*ce90*/  FADD.FTZ R0, R152, R0 ;  /* 0x0000000098007221 */ /* 0x000fe80000010000 */
[C---:B----4-:R-:W-:Y:S04]  /*cea0*/  HMMA.16816.F32 R28, R136.reuse, R140, R28 ;  /* 0x0000008c881c723c */ /* 0x050fe8000000181c */
[C---:B------:R-:W-:Y:S04]  /*ceb0*/  FADD.FTZ R0, R134.reuse, R0 ;  /* 0x0000000086007221 */ /* 0x040fe80000010000 */
        /* <DEDUP_REMOVED lines=39> */
[----:B------:R-:W-:Y:S01]  /*d130*/  F2FP.PACK_AB R136, R2, R133 ;  /* 0x000000850288723e */ /* 0x000fe200000000ff */
[----:B------:R-:W4:Y:S01]  /*d140*/  LDSM.16.MT88.4 R152, [R220+0x1800] ;  /* 0x00180000dc98783b */ /* 0x000f220000004200 */
[----:B------:R-:W-:Y:S01]  /*d150*/  MUFU.EX2 R2, R157 ;  /* 0x0000009d00027308 */ /* 0x000fe20000000800 */
[----:B------:R-:W-:Y:S02]  /*d160*/  F2FP.PACK_AB R137, R205, R206 ;  /* 0x000000cecd89723e */ /* 0x000fe400000000ff */
[----:B------:R-:W-:Y:S07]  /*d170*/  F2FP.PACK_AB R139, R208, R207 ;  /* 0x000000cfd08b723e */ /* 0x000fee00000000ff */
[C---:B--2---:R-:W-:Y:S01]  /*d180*/  HMMA.16816.F32 R4, R136.reuse, R144, R4 ;  /* 0x000000908804723c */ /* 0x044fe20000001804 */
[----:B------:R-:W2:Y:S07]  /*d190*/  MUFU.EX2 R133, R182 ;  /* 0x000000b600857308 */ /* 0x000eae0000000800 */
[C---:B------:R-:W-:Y:S01]  /*d1a0*/  HMMA.16816.F32 R8, R136.reuse, R146, R8 ;  /* 0x000000928808723c */ /* 0x040fe20000001808 */
[----:B------:R-:W5:Y:S02]  /*d1b0*/  LDSM.16.MT88.4 R144, [R218+0x4800] ;  /* 0x00480000da90783b */ /* 0x000f640000004200 */
[----:B------:R-:W4:Y:S05]  /*d1c0*/  MUFU.EX2 R134, R252 ;  /* 0x000000fc00867308 */ /* 0x000f2a0000000800 */
[C---:B-1----:R-:W-:Y:S08]  /*d1d0*/  HMMA.16816.F32 R12, R136.reuse, R148, R12 ;  /* 0x00000094880c723c */ /* 0x042ff0000000180c */
[C---:B------:R-:W-:Y:S01]  /*d1e0*/  HMMA.16816.F32 R16, R136.reuse, R150, R16 ;  /* 0x000000968810723c */ /* 0x040fe20000001810 */
[----:B------:R-:W1:Y:S03]  /*d1f0*/  LDSM.16.MT88.4 R148, [R219+0x4800] ;  /* 0x00480000db94783b */ /* 0x000e660000004200 */
[----:B--2---:R-:W-:Y:S04]  /*d200*/  FADD.FTZ R0, R133, R0 ;  /* 0x0000000085007221 */ /* 0x004fe80000010000 */
[C---:B---3--:R-:W-:Y:S04]  /*d210*/  HMMA.16816.F32 R20, R136.reuse, R140, R20 ;  /* 0x0000008c8814723c */ /* 0x048fe80000001814 */
[----:B------:R-:W-:Y:S04]  /*d220*/  FADD.FTZ R0, R2, R0 ;  /* 0x0000000002007221 */ /* 0x000fe80000010000 */
[C---:B------:R-:W-:Y:S01]  /*d230*/  HMMA.16816.F32 R24, R136.reuse, R142, R24 ;  /* 0x0000008e8818723c */ /* 0x040fe20000001818 */
[----:B------:R-:W2:Y:S03]  /*d240*/  LDSM.16.MT88.4 R140, [R221+0x4800] ;  /* 0x00480000dd8c783b */ /* 0x000ea60000004200 */
[----:B------:R-:W-:Y:S04]  /*d250*/  FADD.FTZ R0, R156, R0 ;  /* 0x000000009c007221 */ /* 0x000fe80000010000 */
[C---:B----4-:R-:W-:Y:S04]  /*d260*/  HMMA.16816.F32 R28, R136.reuse, R152, R28 ;  /* 0x00000098881c723c */ /* 0x050fe8000000181c */
[----:B------:R-:W-:Y:S04]  /*d270*/  FADD.FTZ R0, R134, R0 ;  /* 0x0000000086007221 */ /* 0x000fe80000010000 */
[C---:B------:R-:W-:Y:S01]  /*d280*/  HMMA.16816.F32 R32, R136.reuse, R154, R32 ;  /* 0x0000009a8820723c */ /* 0x040fe20000001820 */
[----:B------:R-:W-:Y:S07]  /*d290*/  LDSM.16.MT88.4 R152, [R218+0x7800] ;  /* 0x00780000da98783b */ /* 0x000fee0000004200 */
[C---:B-----5:R-:W-:Y:S08]  /*d2a0*/  HMMA.16816.F32 R36, R136.reuse, R144, R36 ;  /* 0x000000908824723c */ /* 0x060ff00000001824 */
        /* <DEDUP_REMOVED lines=16> */
[----:B------:R-:W-:Y:S07]  /*d3b0*/  LDSM.16.MT88.4 R148, [R221+0xa800] ;  /* 0x00a80000dd94783b */ /* 0x000fee0000004200 */
        /* <DEDUP_REMOVED lines=15> */
[C---:B--2---:R-:W-:Y:S08]  /*d4b0*/  HMMA.16816.F32 R124, R136.reuse, R144, R124 ;  /* 0x00000090887c723c */ /* 0x044ff0000000187c */
[----:B------:R-:W-:Y:S01]  /*d4c0*/  HMMA.16816.F32 R128, R136, R146, R128 ;  /* 0x000000928880723c */ /* 0x000fe20000001880 */
[----:B------:R-:W2:Y:S06]  /*d4d0*/  LDSM.16.MT88.4 R144, [R220+0x2000] ;  /* 0x00200000dc90783b */ /* 0x000eac0000004200 */
[----:B------:R-:W-:Y:S02]  /*d4e0*/  F2FP.PACK_AB R136, R2, R133 ;  /* 0x000000850288723e */ /* 0x000fe400000000ff */
[----:B------:R-:W-:Y:S01]  /*d4f0*/  F2FP.PACK_AB R138, R134, R156 ;  /* 0x0000009c868a723e */ /* 0x000fe200000000ff */
[----:B------:R4:W-:Y:S01]  /*d500*/  MUFU.EX2 R133, R169 ;  /* 0x000000a900857308 */ /* 0x0009e20000000800 */
[----:B------:R-:W-:Y:S01]  /*d510*/  LDSM.16.MT88.4 R156, [R219+0x5000] ;  /* 0x00500000db9c783b */ /* 0x000fe20000004200 */
[----:B------:R-:W-:Y:S02]  /*d520*/  F2FP.PACK_AB R137, R193, R194 ;  /* 0x000000c2c189723e */ /* 0x000fe400000000ff */
[----:B------:R-:W-:Y:S06]  /*d530*/  F2FP.PACK_AB R139, R191, R192 ;  /* 0x000000c0bf8b723e */ /* 0x000fec00000000ff */
[----:B------:R-:W5:Y:S01]  /*d540*/  MUFU.EX2 R2, R161 ;  /* 0x000000a100027308 */ /* 0x000f620000000800 */
[C---:B-1----:R-:W-:Y:S08]  /*d550*/  HMMA.16816.F32 R4, R136.reuse, R140, R4 ;  /* 0x0000008c8804723c */ /* 0x042ff00000001804 */
[C---:B------:R-:W-:Y:S01]  /*d560*/  HMMA.16816.F32 R8, R136.reuse, R142, R8 ;  /* 0x0000008e8808723c */ /* 0x040fe20000001808 */
[----:B------:R-:W1:Y:S01]  /*d570*/  LDSM.16.MT88.4 R140, [R218+0x5000] ;  /* 0x00500000da8c783b */ /* 0x000e620000004200 */
[----:B------:R-:W2:Y:S06]  /*d580*/  MUFU.EX2 R134, R180 ;  /* 0x000000b400867308 */ /* 0x000eac0000000800 */
[C---:B------:R-:W-:Y:S01]  /*d590*/  HMMA.16816.F32 R12, R136.reuse, R152, R12 ;  /* 0x00000098880c723c */ /* 0x040fe2000000180c */
[----:B----4-:R-:W-:Y:S03]  /*d5a0*/  LDSM.16.MT88.4 R168, [R219+0x2800] ;  /* 0x00280000dba8783b */ /* 0x010fe60000004200 */
[----:B-----5:R-:W-:Y:S04]  /*d5b0*/  FADD.FTZ R0, R2, R0 ;  /* 0x0000000002007221 */ /* 0x020fe80000010000 */
[C---:B------:R-:W-:Y:S01]  /*d5c0*/  HMMA.16816.F32 R16, R136.reuse, R154, R16 ;  /* 0x0000009a8810723c */ /* 0x040fe20000001810 */
[----:B------:R-:W4:Y:S03]  /*d5d0*/  LDSM.16.MT88.4 R152, [R221+0x5000] ;  /* 0x00500000dd98783b */ /* 0x000f260000004200 */
[C---:B------:R-:W-:Y:S01]  /*d5e0*/  FADD.FTZ R0, R184.reuse, R0 ;  /* 0x00000000b8007221 */ /* 0x040fe20000010000 */
[----:B------:R-:W-:Y:S01]  /*d5f0*/  F2FP.PACK_AB R184, R184, R2 ;  /* 0x00000002b8b8723e */ /* 0x000fe200000000ff */
[----:B------:R-:W-:Y:S02]  /*d600*/  FADD.FTZ R2, R172, R164 ;  /* 0x000000a4ac027221 */ /* 0x000fe40000010000 */
[C---:B---3--:R-:W-:Y:S01]  /*d610*/  HMMA.16816.F32 R20, R136.reuse, R148, R20 ;  /* 0x000000948814723c */ /* 0x048fe20000001814 */
[----:B------:R-:W-:Y:S03]  /*d620*/  LDSM.16.MT88.4 R160, [R221+0x2800] ;  /* 0x00280000dda0783b */ /* 0x000fe60000004200 */
[----:B------:R-:W-:Y:S01]  /*d630*/  FADD.FTZ R0, R133, R0 ;  /* 0x0000000085007221 */ /* 0x000fe20000010000 */
[----:B--2---:R-:W-:Y:S03]  /*d640*/  F2FP.PACK_AB R187, R134, R188 ;  /* 0x000000bc86bb723e */ /* 0x004fe600000000ff */
[C---:B------:R-:W-:Y:S01]  /*d650*/  HMMA.16816.F32 R24, R136.reuse, R150, R24 ;  /* 0x000000968818723c */ /* 0x040fe20000001818 */
[----:B------:R-:W2:Y:S03]  /*d660*/  LDSM.16.MT88.4 R148, [R220+0x5000] ;  /* 0x00500000dc94783b */ /* 0x000ea60000004200 */
[C---:B------:R-:W-:Y:S01]  /*d670*/  FADD.FTZ R0, R186.reuse, R0 ;  /* 0x00000000ba007221 */ /* 0x040fe20000010000 */
[----:B------:R-:W-:Y:S02]  /*d680*/  F2FP.PACK_AB R186, R186, R133 ;  /* 0x00000085baba723e */ /* 0x000fe400000000ff */
[----:B------:R-:W-:Y:S01]  /*d690*/  MOV R133, R132 ;  /* 0x0000008400857202 */ /* 0x000fe20000000f00 */
[C---:B------:R-:W-:Y:S01]  /*d6a0*/  HMMA.16816.F32 R28, R136.reuse, R144, R28 ;  /* 0x00000090881c723c */ /* 0x040fe2000000181c */
[----:B------:R3:W-:Y:S07]  /*d6b0*/  STL [R1+0x1c], R0 ;  /* 0x00001c0001007387 */ /* 0x0007ee0000100800 */
[C---:B------:R-:W-:Y:S01]  /*d6c0*/  HMMA.16816.F32 R32, R136.reuse, R146, R32 ;  /* 0x000000928820723c */ /* 0x040fe20000001820 */
[----:B------:R-:W-:Y:S07]  /*d6d0*/  LDSM.16.MT88.4 R144, [R219+0x8000] ;  /* 0x00800000db90783b */ /* 0x000fee0000004200 */
[C---:B-1----:R-:W-:Y:S08]  /*d6e0*/  HMMA.16816.F32 R36, R136.reuse, R140, R36 ;  /* 0x0000008c8824723c */ /* 0x042ff00000001824 */
[C---:B------:R-:W-:Y:S01]  /*d6f0*/  HMMA.16816.F32 R40, R136.reuse, R142, R40 ;  /* 0x0000008e8828723c */ /* 0x040fe20000001828 */
[----:B------:R-:W1:Y:S03]  /*d700*/  LDSM.16.MT88.4 R140, [R218+0x8000] ;  /* 0x00800000da8c783b */ /* 0x000e660000004200 */
[----:B---3--:R-:W-:Y:S04]  /*d710*/  FADD.FTZ R0, R165, R2 ;  /* 0x00000002a5007221 */ /* 0x008fe80000010000 */
[C---:B------:R-:W-:Y:S04]  /*d720*/  HMMA.16816.F32 R44, R136.reuse, R156, R44 ;  /* 0x0000009c882c723c */ /* 0x040fe8000000182c */
[----:B------:R-:W-:Y:S04]  /*d730*/  FADD.FTZ R0, R202, R0 ;  /* 0x00000000ca007221 */ /* 0x000fe80000010000 */
[C---:B------:R-:W-:Y:S01]  /*d740*/  HMMA.16816.F32 R48, R136.reuse, R158, R48 ;  /* 0x0000009e8830723c */ /* 0x040fe20000001830 */
[----:B------:R-:W3:Y:S03]  /*d750*/  LDSM.16.MT88.4 R156, [R221+0x8000] ;  /* 0x00800000dd9c783b */ /* 0x000ee60000004200 */
[----:B------:R-:W-:Y:S04]  /*d760*/  FADD.FTZ R0, R203, R0 ;  /* 0x00000000cb007221 */ /* 0x000fe80000010000 */
        /* <DEDUP_REMOVED lines=8> */
[----:B------:R-:W-:Y:S03]  /*d7f0*/  LDSM.16.MT88.4 R148, [R221+0xb000] ;  /* 0x00b00000dd94783b */ /* 0x000fe60000004200 */
[----:B------:R-:W-:Y:S04]  /*d800*/  FADD.FTZ R0, R198, R0 ;  /* 0x00000000c6007221 */ /* 0x000fe80000010000 */
        /* <DEDUP_REMOVED lines=8> */
[----:B------:R-:W2:Y:S03]  /*d890*/  LDSM.16.MT88.4 R144, [R219+0xb000] ;  /* 0x00b00000db90783b */ /* 0x000ea60000004200 */
[----:B------:R-:W-:Y:S04]  /*d8a0*/  FADD.FTZ R0, R206, R0 ;  /* 0x00000000ce007221 */ /* 0x000fe80000010000 */
[C---:B---3--:R-:W-:Y:S04]  /*d8b0*/  HMMA.16816.F32 R84, R136.reuse, R156, R84 ;  /* 0x0000009c8854723c */ /* 0x048fe80000001854 */
        /* <DEDUP_REMOVED lines=15> */
[C---:B------:R-:W-:Y:S01]  /*d9b0*/  HMMA.16816.F32 R112, R136.reuse, R146, R112 ;  /* 0x000000928870723c */ /* 0x040fe20000001870 */
[----:B------:R-:W1:Y:S03]  /*d9c0*/  LDSM.16.MT88.4 R144, [R218+0x5800] ;  /* 0x00580000da90783b */ /* 0x000e660000004200 */
[----:B------:R-:W-:Y:S04]  /*d9d0*/  FADD.FTZ R0, R190, R0 ;  /* 0x00000000be007221 */ /* 0x000fe80000010000 */
[C---:B------:R-:W-:Y:S04]  /*d9e0*/  HMMA.16816.F32 R116, R136.reuse, R148, R116 ;  /* 0x000000948874723c */ /* 0x040fe80000001874 */
[----:B------:R-:W-:Y:S04]  /*d9f0*/  FADD.FTZ R0, R189, R0 ;  /* 0x00000000bd007221 */ /* 0x000fe80000010000 */
[C---:B------:R-:W-:Y:S04]  /*da00*/  HMMA.16816.F32 R120, R136.reuse, R150, R120 ;  /* 0x000000968878723c */ /* 0x040fe80000001878 */
[----:B------:R-:W-:Y:S04]  /*da10*/  FADD.FTZ R0, R188, R0 ;  /* 0x00000000bc007221 */ /* 0x000fe80000010000 */
[C---:B---3--:R-:W-:Y:S04]  /*da20*/  HMMA.16816.F32 R124, R136.reuse, R156, R124 ;  /* 0x0000009c887c723c */ /* 0x048fe8000000187c */
[----:B------:R-:W-:Y:S01]  /*da30*/  FADD.FTZ R0, R134, R0 ;  /* 0x0000000086007221 */ /* 0x000fe20000010000 */
[-C--:B------:R-:W-:Y:S03]  /*da40*/  MOV R134, R3.reuse ;  /* 0x0000000300867202 */ /* 0x080fe60000000f00 */
[----:B------:R-:W-:Y:S01]  /*da50*/  HMMA.16816.F32 R128, R136, R158, R128 ;  /* 0x0000009e8880723c */ /* 0x000fe20000001880 */
[----:B------:R-:W2:Y:S07]  /*da60*/  LDSM.16.MT88.4 R136, [R219+0x5800] ;  /* 0x00580000db88783b */ /* 0x000eae0000004200 */
[C---:B------:R-:W-:Y:S01]  /*da70*/  HMMA.16816.F32 R180, R184.reuse, R176, R4 ;  /* 0x000000b0b8b4723c */ /* 0x040fe20000001804 */
[----:B------:R-:W3:Y:S07]  /*da80*/  LDSM.16.MT88.4 R4, [R221+0x5800] ;  /* 0x00580000dd04783b */ /* 0x000eee0000004200 */
[C---:B------:R-:W-:Y:S01]  /*da90*/  HMMA.16816.F32 R176, R184.reuse, R178, R8 ;  /* 0x000000b2b8b0723c */ /* 0x040fe20000001808 */
[----:B------:R-:W5:Y:S07]  /*daa0*/  LDSM.16.MT88.4 R8, [R220+0x5800] ;  /* 0x00580000dc08783b */ /* 0x000f6e0000004200 */
[C---:B------:R-:W-:Y:S01]  /*dab0*/  HMMA.16816.F32 R172, R184.reuse, R168, R12 ;  /* 0x000000a8b8ac723c */ /* 0x040fe2000000180c */
[----:B------:R-:W1:Y:S07]  /*dac0*/  LDSM.16.MT88.4 R12, [R218+0x8800] ;  /* 0x00880000da0c783b */ /* 0x000e6e0000004200 */
[C---:B------:R-:W-:Y:S01]  /*dad0*/  HMMA.16816.F32 R168, R184.reuse, R170, R16 ;  /* 0x000000aab8a8723c */ /* 0x040fe20000001810 */
[----:B------:R-:W2:Y:S07]  /*dae0*/  LDSM.16.MT88.4 R16, [R219+0x8800] ;  /* 0x00880000db10783b */ /* 0x000eae0000004200 */
[C---:B------:R-:W-:Y:S01]  /*daf0*/  HMMA.16816.F32 R164, R184.reuse, R160, R20 ;  /* 0x000000a0b8a4723c */ /* 0x040fe20000001814 */
[----:B------:R-:W2:Y:S07]  /*db00*/  LDSM.16.MT88.4 R20, [R221+0x8800] ;  /* 0x00880000dd14783b */ /* 0x000eae0000004200 */
[C---:B------:R-:W-:Y:S01]  /*db10*/  HMMA.16816.F32 R160, R184.reuse, R162, R24 ;  /* 0x000000a2b8a0723c */ /* 0x040fe20000001818 */
[----:B------:R-:W3:Y:S07]  /*db20*/  LDSM.16.MT88.4 R24, [R220+0x8800] ;  /* 0x00880000dc18783b */ /* 0x000eee0000004200 */
[C---:B----4-:R-:W-:Y:S08]  /*db30*/  HMMA.16816.F32 R156, R184.reuse, R152, R28 ;  /* 0x00000098b89c723c */ /* 0x050ff0000000181c */
[C---:B------:R-:W-:Y:S08]  /*db40*/  HMMA.16816.F32 R152, R184.reuse, R154, R32 ;  /* 0x0000009ab898723c */ /* 0x040ff00000001820 */
[C---:B-1----:R-:W-:Y:S08]  /*db50*/  HMMA.16816.F32 R148, R184.reuse, R144, R36 ;  /* 0x00000090b894723c */ /* 0x042ff00000001824 */
[C---:B------:R-:W-:Y:S08]  /*db60*/  HMMA.16816.F32 R144, R184.reuse, R146, R40 ;  /* 0x00000092b890723c */ /* 0x040ff00000001828 */
[C---:B--2---:R-:W-:Y:S08]  /*db70*/  HMMA.16816.F32 R140, R184.reuse, R136, R44 ;  /* 0x00000088b88c723c */ /* 0x044ff0000000182c */
[C---:B------:R-:W-:Y:S08]  /*db80*/  HMMA.16816.F32 R136, R184.reuse, R138, R48 ;  /* 0x0000008ab888723c */ /* 0x040ff00000001830 */
[C---:B---3--:R-:W-:Y:S08]  /*db90*/  HMMA.16816.F32 R52, R184.reuse, R4, R52 ;  /* 0x00000004b834723c */ /* 0x048ff00000001834 */
[C---:B------:R-:W-:Y:S01]  /*dba0*/  HMMA.16816.F32 R56, R184.reuse, R6, R56 ;  /* 0x00000006b838723c */ /* 0x040fe20000001838 */
[----:B------:R-:W1:Y:S07]  /*dbb0*/  LDSM.16.MT88.4 R4, [R218+0xb800] ;  /* 0x00b80000da04783b */ /* 0x000e6e0000004200 */
[C---:B-----5:R-:W-:Y:S08]  /*dbc0*/  HMMA.16816.F32 R60, R184.reuse, R8, R60 ;  /* 0x00000008b83c723c */ /* 0x060ff0000000183c */
[C---:B------:R-:W-:Y:S01]  /*dbd0*/  HMMA.16816.F32 R64, R184.reuse, R10, R64 ;  /* 0x0000000ab840723c */ /* 0x040fe20000001840 */
[----:B------:R-:W2:Y:S07]  /*dbe0*/  LDSM.16.MT88.4 R8, [R219+0xb800] ;  /* 0x00b80000db08783b */ /* 0x000eae0000004200 */
[C---:B------:R-:W-:Y:S08]  /*dbf0*/  HMMA.16816.F32 R68, R184.reuse, R12, R68 ;  /* 0x0000000cb844723c */ /* 0x040ff00000001844 */
[C---:B------:R-:W-:Y:S01]  /*dc00*/  HMMA.16816.F32 R72, R184.reuse, R14, R72 ;  /* 0x0000000eb848723c */ /* 0x040fe20000001848 */
[----:B------:R-:W3:Y:S07]  /*dc10*/  LDSM.16.MT88.4 R12, [R221+0xb800] ;  /* 0x00b80000dd0c783b */ /* 0x000eee0000004200 */
[C---:B------:R-:W-:Y:S01]  /*dc20*/  HMMA.16816.F32 R76, R184.reuse, R16, R76 ;  /* 0x00000010b84c723c */ /* 0x040fe2000000184c */
[----:B------:R-:W4:Y:S04]  /*dc30*/  LDL R16, [R1+0x38] ;  /* 0x0000380001107983 */ /* 0x000f280000100800 */
[----:B------:R-:W5:Y:S03]  /*dc40*/  LDL.LU R2, [R1+0x18] ;  /* 0x0000180001027983 */ /* 0x000f660000300800 */
[C---:B------:R-:W-:Y:S01]  /*dc50*/  HMMA.16816.F32 R80, R184.reuse, R18, R80 ;  /* 0x00000012b850723c */ /* 0x040fe20000001850 */
[----:B------:R-:W-:Y:S07]  /*dc60*/  STL [R1+0x2c], R0 ;  /* 0x00002c0001007387 */ /* 0x000fee0000100800 */
[C---:B------:R-:W-:Y:S08]  /*dc70*/  HMMA.16816.F32 R84, R184.reuse, R20, R84 ;  /* 0x00000014b854723c */ /* 0x040ff00000001854 */
[C---:B------:R-:W-:Y:S08]  /*dc80*/  HMMA.16816.F32 R88, R184.reuse, R22, R88 ;  /* 0x00000016b858723c */ /* 0x040ff00000001858 */
[C---:B------:R-:W-:Y:S07]  /*dc90*/  HMMA.16816.F32 R92, R184.reuse, R24, R92 ;  /* 0x00000018b85c723c */ /* 0x040fee000000185c */
[----:B------:R-:W-:Y:S01]  /*dca0*/  MOV R24, R3 ;  /* 0x0000000300187202 */ /* 0x000fe20000000f00 */
[C---:B------:R-:W-:Y:S08]  /*dcb0*/  HMMA.16816.F32 R96, R184.reuse, R26, R96 ;  /* 0x0000001ab860723c */ /* 0x040ff00000001860 */
[C---:B-1----:R-:W-:Y:S08]  /*dcc0*/  HMMA.16816.F32 R100, R184.reuse, R4, R100 ;  /* 0x00000004b864723c */ /* 0x042ff00000001864 */
[C---:B------:R-:W-:Y:S01]  /*dcd0*/  HMMA.16816.F32 R104, R184.reuse, R6, R104 ;  /* 0x00000006b868723c */ /* 0x040fe20000001868 */
[----:B------:R-:W1:Y:S07]  /*dce0*/  LDSM.16.MT88.4 R4, [R220+0xb800] ;  /* 0x00b80000dc04783b */ /* 0x000e6e0000004200 */
[C---:B--2---:R-:W-:Y:S08]  /*dcf0*/  HMMA.16816.F32 R108, R184.reuse, R8, R108 ;  /* 0x00000008b86c723c */ /* 0x044ff0000000186c */
[C---:B------:R-:W-:Y:S08]  /*dd00*/  HMMA.16816.F32 R112, R184.reuse, R10, R112 ;  /* 0x0000000ab870723c */ /* 0x040ff00000001870 */
[C---:B---3--:R-:W-:Y:S08]  /*dd10*/  HMMA.16816.F32 R116, R184.reuse, R12, R116 ;  /* 0x0000000cb874723c */ /* 0x048ff00000001874 */
[C---:B------:R-:W-:Y:S08]  /*dd20*/  HMMA.16816.F32 R120, R184.reuse, R14, R120 ;  /* 0x0000000eb878723c */ /* 0x040ff00000001878 */
[C---:B-1----:R-:W-:Y:S08]  /*dd30*/  HMMA.16816.F32 R124, R184.reuse, R4, R124 ;  /* 0x00000004b87c723c */ /* 0x042ff0000000187c */
[----:B------:R-:W-:Y:S04]  /*dd40*/  HMMA.16816.F32 R128, R184, R6, R128 ;  /* 0x00000006b880723c */ /* 0x000fe80000001880 */
[C---:B-----5:R-:W-:Y:S02]  /*dd50*/  IADD3 R252, R2.reuse, -0x1, RZ ;  /* 0xffffffff02fc7810 */ /* 0x060fe40007ffe0ff */
[----:B----4-:R-:W-:Y:S03]  /*dd60*/  ISETP.GT.AND P0, PT, R2, R16, PT ;  /* 0x000000100200720c */ /* 0x010fe60003f04270 */
[----:B------:R1:W-:Y:S10]  /*dd70*/  STL [R1+0x18], R252 ;  /* 0x000018fc01007387 */ /* 0x0003f40000100800 */
[----:B-1----:R-:W-:-:S05]  /*dd80*/  @P0 BRA `(.L_x_2709) ;  /* 0xffffa49000000947 */ /* 0x002fca000383ffff */
.L_x_2698:
[----:B----4-:R-:W2:Y:S02]  /*dd90*/  LDL R0, [R1+0x34] ;  /* 0x0000340001007983 */ /* 0x010ea40000100800 */
[----:B--2---:R-:W-:-:S13]  /*dda0*/  ISETP.GE.AND P0, PT, R252, R0, PT ;  /* 0x00000000fc00720c */ /* 0x004fda0003f06270 */
[----:B------:R-:W-:Y:S05]  /*ddb0*/  @!P0 BRA `(.L_x_2710) ;  /* 0x000051c000008947 */ /* 0x000fea0003800000 */
[----:B------:R-:W-:Y:S02]  /*ddc0*/  MOV R134, R24 ;  /* 0x0000001800867202 */ /* 0x000fe40000000f00 */
[----:B------:R-:W-:Y:S02]  /*ddd0*/  MOV R133, R132 ;  /* 0x0000008400857202 */ /* 0x000fe40000000f00 */
.L_x_2717:
[----:B------:R-:W2:Y:S01]  /*dde0*/  LDL R4, [R1+0x14] ;  /* 0x0000140001047983 */ /* 0x000ea20000100800 */
[----:B------:R-:W-:Y:S04]  /*ddf0*/  DEPBAR.LE SB0, 0x0 ;  /* 0x000080000000791a */ /* 0x000fe80000000000 */
[----:B------:R-:W3:Y:S01]  /*de00*/  LDL R6, [R1+0x10] ;  /* 0x0000100001067983 */ /* 0x000ee20000100800 */
[----:B------:R-:W-:Y:S03]  /*de10*/  WARPSYNC 0xffffffff ;  /* 0xffffffff00007948 */ /* 0x000fe60003800000 */
        /* <DEDUP_REMOVED lines=9> */
[----:B------:R-:W-:Y:S06]  /*deb0*/  BAR.SYNC.DEFER_BLOCKING 0x0 ;  /* 0x0000000000007b1d */ /* 0x000fec0000010000 */
[----:B------:R1:W1:Y:S04]  /*dec0*/  LDSM.16.M88.4 R48, [R222] ;  /* 0x00000000de30783b */ /* 0x0002680000000200 */
        /* <DEDUP_REMOVED lines=13> */
[----:B--2---:R-:W-:Y:S01]  /*dfa0*/  SHF.R.S32.HI R0, RZ, 0x1f, R4 ;  /* 0x0000001fff007819 */ /* 0x004fe20000011404 */
[----:B------:R-:W-:Y:S04]  /*dfb0*/  IMAD.WIDE.U32 R2, R4, c[0x0][0x208], RZ ;  /* 0x0000820004027a25 */ /* 0x000fe800078e00ff */
[----:B------:R-:W-:Y:S04]  /*dfc0*/  IMAD R0, R0, c[0x0][0x208], RZ ;  /* 0x0000820000007a24 */ /* 0x000fe800078e02ff */
[----:B------:R-:W-:Y:S02]  /*dfd0*/  IMAD R0, R4, c[0x0][0x20c], R0 ;  /* 0x0000830004007a24 */ /* 0x000fe400078e0200 */
[----:B------:R-:W2:Y:S02]  /*dfe0*/  LDL R4, [R1+0xc] ;  /* 0x00000c0001047983 */ /* 0x000ea40000100800 */
[----:B------:R-:W-:Y:S01]  /*dff0*/  IMAD.IADD R3, R3, 0x1, R0 ;  /* 0x0000000103037824 */ /* 0x000fe200078e0200 */
[----:B---3--:R-:W-:Y:S03]  /*e000*/  SHF.R.S32.HI R0, RZ, 0x1f, R6 ;  /* 0x0000001fff007819 */ /* 0x008fe60000011406 */
[----:B------:R-:W-:Y:S01]  /*e010*/  IMAD.WIDE.U32 R2, R6, c[0x0][0x218], R2 ;  /* 0x0000860006027a25 */ /* 0x000fe200078e0002 */
[C---:B----4-:R-:W-:Y:S03]  /*e020*/  SHF.L.U64.HI R14, R21.reuse, 0x1, R14 ;  /* 0x00000001150e7819 */ /* 0x050fe6000001020e */
[----:B------:R-:W-:Y:S02]  /*e030*/  IMAD R0, R0, c[0x0][0x218], RZ ;  /* 0x0000860000007a24 */ /* 0x000fe400078e02ff */
[----:B------:R-:W-:Y:S02]  /*e040*/  IMAD.SHL.U32 R47, R21, 0x2, RZ ;  /* 0x00000002152f7824 */ /* 0x000fe400078e00ff */
[----:B------:R-:W-:Y:S01]  /*e050*/  IMAD R0, R6, c[0x0][0x21c], R0 ;  /* 0x0000870006007a24 */ /* 0x000fe200078e0200 */
[----:B------:R-:W-:Y:S02]  /*e060*/  IADD3 R6, P0, R22, R2, RZ ;  /* 0x0000000216067210 */ /* 0x000fe40007f1e0ff */
[----:B-----5:R-:W-:Y:S02]  /*e070*/  SHF.L.U64.HI R13, R20, 0x1, R13 ;  /* 0x00000001140d7819 */ /* 0x020fe4000001020d */
[----:B------:R-:W-:Y:S02]  /*e080*/  IADD3.X R2, R5, R3, R0, P0, !PT ;  /* 0x0000000305027210 */ /* 0x000fe400007fe400 */
[----:B------:R-:W-:Y:S02]  /*e090*/  LEA R5, P0, R6, c[0x0][0x1f8], 0x1 ;  /* 0x00007e0006057a11 */ /* 0x000fe400078008ff */
[----:B------:R-:W-:Y:S02]  /*e0a0*/  SHF.L.U32 R46, R20, 0x1, RZ ;  /* 0x00000001142e7819 */ /* 0x000fe400000006ff */
[----:B------:R-:W-:Y:S01]  /*e0b0*/  LEA.HI.X R6, R6, c[0x0][0x1fc], R2, 0x1, P0 ;  /* 0x00007f0006067a11 */ /* 0x000fe200000f0c02 */
[C---:B------:R-:W-:Y:S01]  /*e0c0*/  IMAD.SHL.U32 R39, R15.reuse, 0x2, RZ ;  /* 0x000000020f277824 */ /* 0x040fe200078e00ff */
[----:B------:R-:W-:Y:S02]  /*e0d0*/  SHF.L.U64.HI R12, R15, 0x1, R12 ;  /* 0x000000010f0c7819 */ /* 0x000fe4000001020c */
[C---:B--2---:R-:W-:Y:S02]  /*e0e0*/  SHF.L.U64.HI R7, R4.reuse, 0x1, R7 ;  /* 0x0000000104077819 */ /* 0x044fe40000010207 */
[----:B------:R-:W-:Y:S01]  /*e0f0*/  SHF.L.U32 R37, R4, 0x1, RZ ;  /* 0x0000000104257819 */ /* 0x000fe200000006ff */
[----:B------:R-:W-:-:S05]  /*e100*/  BRA.DIV ~URZ, `(.L_x_2711) ;  /* 0x00009d127f007947 */ /* 0x000fca000b800000 */
[----:B-1----:R1:W2:Y:S02]  /*e110*/  SHFL.IDX PT, R0, R6, RZ, 0x181f ;  /* 0x00181fff06007589 */ /* 0x0022a400000e0000 */
.L_x_2748:
[----:B------:R-:W3:Y:S01]  /*e120*/  LDL R20, [R1+0xc] ;  /* 0x00000c0001147983 */ /* 0x000ee20000100800 */
[----:B------:R-:W-:Y:S05]  /*e130*/  BSSY B0, `(.L_x_2712) ;  /* 0x000023d000007945 */ /* 0x000fea0003800000 */
[----:B------:R-:W4:Y:S06]  /*e140*/  LDL R23, [R1+0x28] ;  /* 0x0000280001177983 */ /* 0x000f2c0000100800 */
[----:B------:R-:W5:Y:S06]  /*e150*/  LDL R22, [R1+0x24] ;  /* 0x0000240001167983 */ /* 0x000f6c0000100800 */
[----:B--2---:R-:W2:Y:S06]  /*e160*/  LDL R15, [R1+0x20] ;  /* 0x00002000010f7983 */ /* 0x004eac0000100800 */
[----:B------:R-:W1:Y:S06]  /*e170*/  SHFL.IDX PT, R2, R5, RZ, 0x181f ;  /* 0x00181fff05027589 */ /* 0x000e6c00000e0000 */
[----:B------:R-:W2:Y:S06]  /*e180*/  SHFL.IDX PT, R3, R5, 0x1, 0x181f ;  /* 0x00381f0005037f89 */ /* 0x000eac00000e0000 */
[----:B------:R-:W2:Y:S01]  /*e190*/  SHFL.IDX PT, R4, R6, 0x1, 0x181f ;  /* 0x00381f0006047f89 */ /* 0x000ea200000e0000 */
[C---:B-1----:R-:W-:Y:S02]  /*e1a0*/  IADD3 R28, P2, R2.reuse, R39, RZ ;  /* 0x00000027021c7210 */ /* 0x042fe40007f5e0ff */
[----:B------:R-:W-:Y:S02]  /*e1b0*/  IADD3 R30, P0, R2, R46, RZ ;  /* 0x0000002e021e7210 */ /* 0x000fe40007f1e0ff */
[C---:B------:R-:W-:Y:S02]  /*e1c0*/  IADD3.X R29, R0.reuse, R12, RZ, P2, !PT ;  /* 0x0000000c001d7210 */ /* 0x040fe400017fe4ff */
[----:B------:R-:W-:Y:S02]  /*e1d0*/  IADD3.X R31, R0, R13, RZ, P0, !PT ;  /* 0x0000000d001f7210 */ /* 0x000fe400007fe4ff */
[----:B---3--:R-:W-:Y:S02]  /*e1e0*/  ISETP.GE.AND P1, PT, R20, c[0x0][0x1d4], PT ;  /* 0x0000750014007a0c */ /* 0x008fe40003f26270 */
[----:B------:R-:W-:Y:S02]  /*e1f0*/  IADD3 R20, P3, R2, R37, RZ ;  /* 0x0000002502147210 */ /* 0x000fe40007f7e0ff */
[----:B------:R-:W-:Y:S02]  /*e200*/  SEL R132, RZ, 0x10, P1 ;  /* 0x00000010ff847807 */ /* 0x000fe40000800000 */
[----:B------:R-:W-:Y:S02]  /*e210*/  IADD3.X R21, R0, R7, RZ, P3, !PT ;  /* 0x0000000700157210 */ /* 0x000fe40001ffe4ff */
[----:B----4-:R-:W-:Y:S02]  /*e220*/  ISETP.GE.AND P5, PT, R23, c[0x0][0x1d4], PT ;  /* 0x0000750017007a0c */ /* 0x010fe40003fa6270 */
[----:B------:R-:W-:Y:S02]  /*e230*/  IADD3 R36, -R132, 0x10, RZ ;  /* 0x0000001084247810 */ /* 0x000fe40007ffe1ff */
[----:B-----5:R-:W-:Y:S01]  /*e240*/  ISETP.GE.AND P4, PT, R22, c[0x0][0x1d4], PT ;  /* 0x0000750016007a0c */ /* 0x020fe20003f86270 */
[----:B------:R1:W-:Y:S01]  /*e250*/  LDGSTS.E.BYPASS.LTC128B.128 [R251+0x100], [R20.64], !P1 ;  /* 0x0010000014fb7fae */ /* 0x0003e2000c901d46 */
[----:B------:R-:W-:Y:S02]  /*e260*/  IADD3 R22, P0, R2, R47, RZ ;  /* 0x0000002f02167210 */ /* 0x000fe40007f1e0ff */
[----:B------:R-:W-:Y:S02]  /*e270*/  SEL R44, RZ, 0x10, P4 ;  /* 0x00000010ff2c7807 */ /* 0x000fe40002000000 */
[----:B--2---:R-:W-:Y:S01]  /*e280*/  ISETP.GE.AND P3, PT, R15, c[0x0][0x1d4], PT ;  /* 0x000075000f007a0c */ /* 0x004fe20003f66270 */
[----:B------:R-:W2:Y:S01]  /*e290*/  SHFL.IDX PT, R2, R5, 0x2, 0x181f ;  /* 0x00581f0005027f89 */ /* 0x000ea200000e0000 */
[----:B------:R-:W-:Y:S02]  /*e2a0*/  IADD3.X R23, R0, R14, RZ, P0, !PT ;  /* 0x0000000e00177210 */ /* 0x000fe400007fe4ff */
[----:B------:R-:W-:Y:S02]  /*e2b0*/  SEL R15, RZ, 0x10, P5 ;  /* 0x00000010ff0f7807 */ /* 0x000fe40002800000 */
[----:B------:R-:W-:Y:S01]  /*e2c0*/  LOP3.LUT R36, R36, 0xf, RZ, 0xc0, !PT ;  /* 0x0000000f24247812 */ /* 0x000fe200078ec0ff */
[----:B------:R3:W-:Y:S01]  /*e2d0*/  LDGSTS.E.BYPASS.LTC128B.128 [R251+0x3100], [R28.64], !P5 ;  /* 0x031000001cfb7fae */ /* 0x0007e2000e901d46 */
[----:B------:R-:W-:Y:S02]  /*e2e0*/  IADD3 R38, -R44, 0x10, RZ ;  /* 0x000000102c267810 */ /* 0x000fe40007ffe1ff */
[----:B------:R-:W-:Y:S02]  /*e2f0*/  SEL R45, RZ, 0x10, P3 ;  /* 0x00000010ff2d7807 */ /* 0x000fe40001800000 */
[----:B------:R-:W-:Y:S01]  /*e300*/  LOP3.LUT R38, R38, 0xf, RZ, 0xc0, !PT ;  /* 0x0000000f26267812 */ /* 0x000fe200078ec0ff */
[----:B------:R4:W-:Y:S01]  /*e310*/  LDGSTS.E.BYPASS.LTC128B.128 [R251+0x6100], [R30.64], !P4 ;  /* 0x061000001efb7fae */ /* 0x0009e2000e101d46 */
[----:B------:R-:W-:Y:S05]  /*e320*/  ISETP.NE.U32.AND P2, PT, R15, RZ, PT ;  /* 0x000000ff0f00720c */ /* 0x000fea0003f45070 */
[----:B------:R5:W-:Y:S01]  /*e330*/  LDGSTS.E.BYPASS.LTC128B.128 [R251+0x9100], [R22.64], !P3 ;  /* 0x0910000016fb7fae */ /* 0x000be2000d901d46 */
[----:B-1----:R-:W-:Y:S05]  /*e340*/  IADD3 R20, P0, R3, R37, RZ ;  /* 0x0000002503147210 */ /* 0x002fea0007f1e0ff */
[----:B------:R-:W1:Y:S01]  /*e350*/  SHFL.IDX PT, R0, R6, 0x2, 0x181f ;  /* 0x00581f0006007f89 */ /* 0x000e6200000e0000 */
[----:B------:R-:W-:Y:S05]  /*e360*/  IADD3.X R21, R4, R7, RZ, P0, !PT ;  /* 0x0000000704157210 */ /* 0x000fea00007fe4ff */
[----:B------:R1:W-:Y:S01]  /*e370*/  LDGSTS.E.BYPASS.LTC128B.128 [R251+0x1100], [R20.64], !P1 ;  /* 0x0110000014fb7fae */ /* 0x0003e2000c901d46 */
[----:B----4-:R-:W-:Y:S04]  /*e380*/  IADD3 R30, -R15, 0x10, RZ ;  /* 0x000000100f1e7810 */ /* 0x010fe80007ffe1ff */
[----:B------:R-:W-:Y:S02]  /*e390*/  LOP3.LUT R30, R30, 0xf, RZ, 0xc0, !PT ;  /* 0x0000000f1e1e7812 */ /* 0x000fe400078ec0ff */
[C---:B-----5:R-:W-:Y:S04]  /*e3a0*/  IADD3 R22, P1, R3.reuse, R46, RZ ;  /* 0x0000002e03167210 */ /* 0x060fe80007f3e0ff */
[C---:B------:R-:W-:Y:S02]  /*e3b0*/  IADD3.X R23, R4.reuse, R13, RZ, P1, !PT ;  /* 0x0000000d04177210 */ /* 0x040fe40000ffe4ff */
[C---:B-1----:R-:W-:Y:S04]  /*e3c0*/  IADD3 R20, P0, R3.reuse, R39, RZ ;  /* 0x0000002703147210 */ /* 0x042fe80007f1e0ff */
[C---:B------:R-:W-:Y:S02]  /*e3d0*/  IADD3.X R21, R4.reuse, R12, RZ, P0, !PT ;  /* 0x0000000c04157210 */ /* 0x040fe400007fe4ff */
[----:B---3--:R-:W-:Y:S02]  /*e3e0*/  IADD3 R28, P0, R3, R47, RZ ;  /* 0x0000002f031c7210 */ /* 0x008fe40007f1e0ff */
[----:B------:R-:W-:Y:S01]  /*e3f0*/  IADD3 R3, -R45, 0x10, RZ ;  /* 0x000000102d037810 */ /* 0x000fe20007ffe1ff */
[----:B------:R1:W-:Y:S01]  /*e400*/  LDGSTS.E.BYPASS.LTC128B.128 [R251+0x4100], [R20.64], !P5 ;  /* 0x0410000014fb7fae */ /* 0x0003e2000e901d46 */
[----:B------:R-:W-:Y:S02]  /*e410*/  IADD3.X R29, R4, R14, RZ, P0, !PT ;  /* 0x0000000e041d7210 */ /* 0x000fe400007fe4ff */
[----:B--2---:R-:W-:Y:S02]  /*e420*/  IADD3 R36, P1, P0, R36, R2, R37 ;  /* 0x0000000224247210 */ /* 0x004fe4000783e025 */
[----:B------:R-:W-:Y:S01]  /*e430*/  LOP3.LUT R3, R3, 0xf, RZ, 0xc0, !PT ;  /* 0x0000000f03037812 */ /* 0x000fe200078ec0ff */
[----:B------:R1:W-:Y:S01]  /*e440*/  LDGSTS.E.BYPASS.LTC128B.128 [R251+0x7100], [R22.64], !P4 ;  /* 0x0710000016fb7fae */ /* 0x0003e2000e101d46 */
[----:B------:R-:W-:Y:S02]  /*e450*/  IADD3.X R37, RZ, R0, R7, P1, P0 ;  /* 0x00000000ff257210 */ /* 0x000fe40000fe0407 */
[C---:B------:R-:W-:Y:S03]  /*e460*/  HMMA.16816.F32 R4, R48.reuse, R8, RZ ;  /* 0x000000083004723c */ /* 0x040fe600000018ff */
[----:B------:R-:W-:Y:S01]  /*e470*/  IADD3 R30, P1, P0, R30, R2, R39 ;  /* 0x000000021e1e7210 */ /* 0x000fe2000783e027 */
[----:B------:R2:W-:Y:S03]  /*e480*/  LDGSTS.E.BYPASS.LTC128B.128 [R251+0xa100], [R28.64], !P3 ;  /* 0x0a1000001cfb7fae */ /* 0x0005e6000d901d46 */
[----:B------:R-:W-:Y:S01]  /*e490*/  IADD3.X R31, RZ, R0, R12, P1, P0 ;  /* 0x00000000ff1f7210 */ /* 0x000fe20000fe040c */
[C---:B------:R-:W-:Y:S01]  /*e4a0*/  HMMA.16816.F32 R8, R48.reuse, R10, RZ ;  /* 0x0000000a3008723c */ /* 0x040fe200000018ff */
[----:B------:R-:W-:Y:S04]  /*e4b0*/  IADD3 R38, P1, P0, R38, R2, R46 ;  /* 0x0000000226267210 */ /* 0x000fe8000783e02e */
[----:B------:R-:W-:Y:S02]  /*e4c0*/  IADD3.X R39, RZ, R0, R13, P1, P0 ;  /* 0x00000000ff277210 */ /* 0x000fe40000fe040d */
[----:B------:R-:W-:Y:S05]  /*e4d0*/  IADD3 R2, P1, P0, R3, R2, R47 ;  /* 0x0000000203027210 */ /* 0x000fea000783e02f */
[----:B------:R-:W-:Y:S02]  /*e4e0*/  IADD3.X R3, RZ, R0, R14, P1, P0 ;  /* 0x00000000ff037210 */ /* 0x000fe40000fe040e */
[C---:B------:R-:W-:Y:S01]  /*e4f0*/  HMMA.16816.F32 R12, R48.reuse, R16, RZ ;  /* 0x00000010300c723c */ /* 0x040fe200000018ff */
[----:B------:R-:W-:Y:S01]  /*e500*/  ISETP.NE.U32.AND P0, PT, R132, RZ, PT ;  /* 0x000000ff8400720c */ /* 0x000fe20003f05070 */
[----:B------:R-:W3:Y:S01]  /*e510*/  LDL R0, [R1+0x34] ;  /* 0x0000340001007983 */ /* 0x000ee20000100800 */
[----:B------:R-:W-:Y:S05]  /*e520*/  ISETP.NE.U32.AND P1, PT, R44, RZ, PT ;  /* 0x000000ff2c00720c */ /* 0x000fea0003f25070 */
[C---:B------:R-:W-:Y:S06]  /*e530*/  HMMA.16816.F32 R16, R48.reuse, R18, RZ ;  /* 0x000000123010723c */ /* 0x040fec00000018ff */
[----:B------:R4:W-:Y:S01]  /*e540*/  LDGSTS.E.BYPASS.LTC128B.128.ZFILL [R251+0x2100], [R36.64], P0 ;  /* 0x0210000024fb7fae */ /* 0x0009e20008141d46 */
[----:B------:R-:W-:Y:S01]  /*e550*/  ISETP.NE.U32.AND P0, PT, R45, RZ, PT ;  /* 0x000000ff2d00720c */ /* 0x000fe20003f05070 */
[C---:B-1----:R-:W-:Y:S04]  /*e560*/  HMMA.16816.F32 R20, R48.reuse, R24, RZ ;  /* 0x000000183014723c */ /* 0x042fe800000018ff */
[----:B------:R2:W-:Y:S04]  /*e570*/  LDGSTS.E.BYPASS.LTC128B.128.ZFILL [R251+0x5100], [R30.64], P2 ;  /* 0x051000001efb7fae */ /* 0x0005e80009141d46 */
[C---:B------:R-:W-:Y:S02]  /*e580*/  HMMA.16816.F32 R24, R48.reuse, R26, RZ ;  /* 0x0000001a3018723c */ /* 0x040fe400000018ff */
[----:B------:R4:W-:Y:S06]  /*e590*/  LDGSTS.E.BYPASS.LTC128B.128.ZFILL [R251+0x8100], [R38.64], P1 ;  /* 0x0810000026fb7fae */ /* 0x0009ec0008941d46 */
[----:B------:R1:W-:Y:S06]  /*e5a0*/  LDGSTS.E.BYPASS.LTC128B.128.ZFILL [R251+0xb100], [R2.64], P0 ;  /* 0x0b10000002fb7fae */ /* 0x0003ec0008141d46 */
[----:B------:R-:W0:Y:S01]  /*e5b0*/  LDGDEPBAR ;  /* 0x00000000000079af */ /* 0x000e220000000000 */
[C---:B--2---:R-:W-:Y:S08]  /*e5c0*/  HMMA.16816.F32 R28, R48.reuse, R32, RZ ;  /* 0x00000020301c723c */ /* 0x044ff000000018ff */
[C---:B------:R-:W-:Y:S08]  /*e5d0*/  HMMA.16816.F32 R32, R48.reuse, R34, RZ ;  /* 0x000000223020723c */ /* 0x040ff000000018ff */
[C---:B----4-:R-:W-:Y:S08]  /*e5e0*/  HMMA.16816.F32 R36, R48.reuse, R40, RZ ;  /* 0x000000283024723c */ /* 0x050ff000000018ff */
[C---:B------:R-:W-:Y:S08]  /*e5f0*/  HMMA.16816.F32 R40, R48.reuse, R42, RZ ;  /* 0x0000002a3028723c */ /* 0x040ff000000018ff */
[C---:B------:R-:W-:Y:S08]  /*e600*/  HMMA.16816.F32 R44, R48.reuse, R184, RZ ;  /* 0x000000b8302c723c */ /* 0x040ff000000018ff */
[----:B------:R-:W-:Y:S01]  /*e610*/  HMMA.16816.F32 R48, R48, R186, RZ ;  /* 0x000000ba3030723c */ /* 0x000fe200000018ff */
[----:B------:R-:W-:Y:S07]  /*e620*/  LDSM.16.M88.4 R184, [R225] ;  /* 0x00000000e1b8783b */ /* 0x000fee0000000200 */
[C---:B------:R-:W-:Y:S08]  /*e630*/  HMMA.16816.F32 R4, R188.reuse, R192, R4 ;  /* 0x000000c0bc04723c */ /* 0x040ff00000001804 */
[C---:B------:R-:W-:Y:S01]  /*e640*/  HMMA.16816.F32 R8, R188.reuse, R194, R8 ;  /* 0x000000c2bc08723c */ /* 0x040fe20000001808 */
[----:B------:R-:W2:Y:S07]  /*e650*/  LDSM.16.M88.4 R192, [R217] ;  /* 0x00000000d9c0783b */ /* 0x000eae0000000200 */
[C---:B------:R-:W-:Y:S08]  /*e660*/  HMMA.16816.F32 R12, R188.reuse, R196, R12 ;  /* 0x000000c4bc0c723c */ /* 0x040ff0000000180c */
[C---:B------:R-:W-:Y:S01]  /*e670*/  HMMA.16816.F32 R16, R188.reuse, R198, R16 ;  /* 0x000000c6bc10723c */ /* 0x040fe20000001810 */
[----:B------:R-:W4:Y:S07]  /*e680*/  LDSM.16.M88.4 R196, [R217+0x800] ;  /* 0x00080000d9c4783b */ /* 0x000f2e0000000200 */
[C---:B------:R-:W-:Y:S08]  /*e690*/  HMMA.16816.F32 R20, R188.reuse, R200, R20 ;  /* 0x000000c8bc14723c */ /* 0x040ff00000001814 */
[C---:B------:R-:W-:Y:S01]  /*e6a0*/  HMMA.16816.F32 R24, R188.reuse, R202, R24 ;  /* 0x000000cabc18723c */ /* 0x040fe20000001818 */
[----:B------:R-:W5:Y:S07]  /*e6b0*/  LDSM.16.M88.4 R200, [R217+0x1000] ;  /* 0x00100000d9c8783b */ /* 0x000f6e0000000200 */
[C---:B------:R-:W-:Y:S08]  /*e6c0*/  HMMA.16816.F32 R28, R188.reuse, R204, R28 ;  /* 0x000000ccbc1c723c */ /* 0x040ff0000000181c */
[C---:B------:R-:W-:Y:S01]  /*e6d0*/  HMMA.16816.F32 R32, R188.reuse, R206, R32 ;  /* 0x000000cebc20723c */ /* 0x040fe20000001820 */
[----:B------:R-:W1:Y:S07]  /*e6e0*/  LDSM.16.M88.4 R204, [R217+0x1800] ;  /* 0x00180000d9cc783b */ /* 0x000e6e0000000200 */
[C---:B------:R-:W-:Y:S08]  /*e6f0*/  HMMA.16816.F32 R36, R188.reuse, R208, R36 ;  /* 0x000000d0bc24723c */ /* 0x040ff00000001824 */
[C---:B------:R-:W-:Y:S01]  /*e700*/  HMMA.16816.F32 R40, R188.reuse, R210, R40 ;  /* 0x000000d2bc28723c */ /* 0x040fe20000001828 */
[----:B------:R-:W-:Y:S07]  /*e710*/  LDSM.16.M88.4 R208, [R217+0x2800] ;  /* 0x00280000d9d0783b */ /* 0x000fee0000000200 */
[C---:B------:R-:W-:Y:S08]  /*e720*/  HMMA.16816.F32 R44, R188.reuse, R212, R44 ;  /* 0x000000d4bc2c723c */ /* 0x040ff0000000182c */
[----:B------:R-:W-:Y:S01]  /*e730*/  HMMA.16816.F32 R48, R188, R214, R48 ;  /* 0x000000d6bc30723c */ /* 0x000fe20000001830 */
[----:B------:R-:W1:Y:S07]  /*e740*/  LDSM.16.M88.4 R188, [R217+0x2000] ;  /* 0x00200000d9bc783b */ /* 0x000e6e0000000200 */
[C---:B--2---:R-:W-:Y:S08]  /*e750*/  HMMA.16816.F32 R4, R184.reuse, R192, R4 ;  /* 0x000000c0b804723c */ /* 0x044ff00000001804 */
[C---:B------:R-:W-:Y:S01]  /*e760*/  HMMA.16816.F32 R8, R184.reuse, R194, R8 ;  /* 0x000000c2b808723c */ /* 0x040fe20000001808 */
[----:B------:R-:W-:Y:S07]  /*e770*/  LDSM.16.M88.4 R192, [R216+-0x9000] ;  /* 0xff700000d8c0783b */ /* 0x000fee0000000200 */
[C---:B----4-:R-:W-:Y:S08]  /*e780*/  HMMA.16816.F32 R12, R184.reuse, R196, R12 ;  /* 0x000000c4b80c723c */ /* 0x050ff0000000180c */
[C---:B------:R-:W-:Y:S01]  /*e790*/  HMMA.16816.F32 R16, R184.reuse, R198, R16 ;  /* 0x000000c6b810723c */ /* 0x040fe20000001810 */
[----:B------:R-:W-:Y:S07]  /*e7a0*/  LDSM.16.M88.4 R196, [R216+-0x8800] ;  /* 0xff780000d8c4783b */ /* 0x000fee0000000200 */
[C---:B-----5:R-:W-:Y:S08]  /*e7b0*/  HMMA.16816.F32 R20, R184.reuse, R200, R20 ;  /* 0x000000c8b814723c */ /* 0x060ff00000001814 */
[C---:B------:R-:W-:Y:S01]  /*e7c0*/  HMMA.16816.F32 R24, R184.reuse, R202, R24 ;  /* 0x000000cab818723c */ /* 0x040fe20000001818 */
[----:B------:R-:W-:Y:S07]  /*e7d0*/  LDSM.16.M88.4 R200, [R216+-0x8000] ;  /* 0xff800000d8c8783b */ /* 0x000fee0000000200 */
[C---:B-1----:R-:W-:Y:S08]  /*e7e0*/  HMMA.16816.F32 R28, R184.reuse, R204, R28 ;  /* 0x000000ccb81c723c */ /* 0x042ff0000000181c */
[C---:B------:R-:W-:Y:S01]  /*e7f0*/  HMMA.16816.F32 R32, R184.reuse, R206, R32 ;  /* 0x000000ceb820723c */ /* 0x040fe20000001820 */
[----:B------:R-:W-:Y:S07]  /*e800*/  LDSM.16.M88.4 R204, [R216+-0x7800] ;  /* 0xff880000d8cc783b */ /* 0x000fee0000000200 */
[C---:B------:R-:W-:Y:S08]  /*e810*/  HMMA.16816.F32 R36, R184.reuse, R188, R36 ;  /* 0x000000bcb824723c */ /* 0x040ff00000001824 */
[C---:B------:R-:W-:Y:S01]  /*e820*/  HMMA.16816.F32 R40, R184.reuse, R190, R40 ;  /* 0x000000beb828723c */ /* 0x040fe20000001828 */
[----:B------:R-:W1:Y:S07]  /*e830*/  LDSM.16.M88.4 R188, [R224] ;  /* 0x00000000e0bc783b */ /* 0x000e6e0000000200 */
[C---:B------:R-:W-:Y:S08]  /*e840*/  HMMA.16816.F32 R44, R184.reuse, R208, R44 ;  /* 0x000000d0b82c723c */ /* 0x040ff0000000182c */
[----:B------:R-:W-:Y:S01]  /*e850*/  HMMA.16816.F32 R48, R184, R210, R48 ;  /* 0x000000d2b830723c */ /* 0x000fe20000001830 */
[----:B------:R-:W2:Y:S06]  /*e860*/  LDSM.16.M88.4 R184, [R216+-0x7000] ;  /* 0xff900000d8b8783b */ /* 0x000eac0000000200 */
[----:B------:R-:W4:Y:S01]  /*e870*/  LDSM.16.M88.4 R208, [R216+-0x6800] ;  /* 0xff980000d8d0783b */ /* 0x000f220000000200 */
[----:B---3--:R-:W-:Y:S01]  /*e880*/  ISETP.GT.AND P0, PT, R252, R0, PT ;  /* 0x00000000fc00720c */ /* 0x008fe20003f04270 */
        /* <DEDUP_REMOVED lines=36> */
[----:B------:R-:W2:Y:S06]  /*ead0*/  LDSM.16.M88.4 R184, [R231] ;  /* 0x00000000e7b8783b */ /* 0x000eac0000000200 */
        /* <DEDUP_REMOVED lines=18> */
[----:B------:R-:W2:Y:S06]  /*ec00*/  LDSM.16.M88.4 R188, [R217+0x5000] ;  /* 0x00500000d9bc783b */ /* 0x000eac0000000200 */
        /* <DEDUP_REMOVED lines=18> */
[----:B------:R-:W2:Y:S06]  /*ed30*/  LDSM.16.M88.4 R184, [R216+-0x4000] ;  /* 0xffc00000d8b8783b */ /* 0x000eac0000000200 */
        /* <DEDUP_REMOVED lines=94> */
[----:B------:R-:W1:Y:S06]  /*f320*/  LDSM.16.M88.4 R188, [R135+0xb000] ;  /* 0x00b0000087bc783b */ /* 0x000e6c0000000200 */
[----:B------:R-:W5:Y:S01]  /*f330*/  LDSM.16.M88.4 R192, [R135+0xb800] ;  /* 0x00b8000087c0783b */ /* 0x000f620000000200 */
        /* <DEDUP_REMOVED lines=15> */
[C---:B-----5:R-:W-:Y:S08]  /*f430*/  HMMA.16816.F32 R44, R196.reuse, R192, R44 ;  /* 0x000000c0c42c723c */ /* 0x060ff0000000182c */
[----:B------:R-:W-:Y:S01]  /*f440*/  HMMA.16816.F32 R48, R196, R194, R48 ;  /* 0x000000c2c430723c */ /* 0x000fe20000001830 */
[----:B------:R-:W5:Y:S06]  /*f450*/  LDSM.16.M88.4 R192, [R243] ;  /* 0x00000000f3c0783b */ /* 0x000f6c0000000200 */
[----:B------:R-:W1:Y:S01]  /*f460*/  LDSM.16.M88.4 R196, [R244] ;  /* 0x00000000f4c4783b */ /* 0x000e620000000200 */
        /* <DEDUP_REMOVED lines=12> */
[C---:B-----5:R-:W-:Y:S08]  /*f530*/  HMMA.16816.F32 R36, R200.reuse, R192, R36 ;  /* 0x000000c0c824723c */ /* 0x060ff00000001824 */
[C---:B------:R-:W-:Y:S01]  /*f540*/  HMMA.16816.F32 R40, R200.reuse, R194, R40 ;  /* 0x000000c2c828723c */ /* 0x040fe20000001828 */
[----:B------:R-:W4:Y:S07]  /*f550*/  LDSM.16.M88.4 R192, [R217+0xa800] ;  /* 0x00a80000d9c0783b */ /* 0x000f2e0000000200 */
[C---:B------:R-:W-:Y:S08]  /*f560*/  HMMA.16816.F32 R44, R200.reuse, R196, R44 ;  /* 0x000000c4c82c723c */ /* 0x040ff0000000182c */
[----:B------:R-:W-:Y:S01]  /*f570*/  HMMA.16816.F32 R48, R200, R198, R48 ;  /* 0x000000c6c830723c */ /* 0x000fe20000001830 */
[----:B------:R-:W5:Y:S06]  /*f580*/  LDSM.16.M88.4 R196, [R217+0xb000] ;  /* 0x00b00000d9c4783b */ /* 0x000f6c0000000200 */
[----:B------:R-:W-:Y:S01]  /*f590*/  LDSM.16.M88.4 R200, [R224+0xc000] ;  /* 0x00c00000e0c8783b */ /* 0x000fe20000000200 */
[C---:B---3--:R-:W-:Y:S08]  /*f5a0*/  HMMA.16816.F32 R4, R204.reuse, R208, R4 ;  /* 0x000000d0cc04723c */ /* 0x048ff00000001804 */
[C---:B------:R-:W-:Y:S01]  /*f5b0*/  HMMA.16816.F32 R8, R204.reuse, R210, R8 ;  /* 0x000000d2cc08723c */ /* 0x040fe20000001808 */
[----:B------:R-:W-:Y:S07]  /*f5c0*/  LDSM.16.M88.4 R208, [R216] ;  /* 0x00000000d8d0783b */ /* 0x000fee0000000200 */
[C---:B--2---:R-:W-:Y:S08]  /*f5d0*/  HMMA.16816.F32 R12, R204.reuse, R184, R12 ;  /* 0x000000b8cc0c723c */ /* 0x044ff0000000180c */
[C---:B------:R-:W-:Y:S01]  /*f5e0*/  HMMA.16816.F32 R16, R204.reuse, R186, R16 ;  /* 0x000000bacc10723c */ /* 0x040fe20000001810 */
[----:B------:R-:W2:Y:S07]  /*f5f0*/  LDSM.16.M88.4 R184, [R217+0xb800] ;  /* 0x00b80000d9b8783b */ /* 0x000eae0000000200 */
[C---:B-1----:R-:W-:Y:S08]  /*f600*/  HMMA.16816.F32 R20, R204.reuse, R188, R20 ;  /* 0x000000bccc14723c */ /* 0x042ff00000001814 */
[C---:B------:R-:W-:Y:S08]  /*f610*/  HMMA.16816.F32 R24, R204.reuse, R190, R24 ;  /* 0x000000becc18723c */ /* 0x040ff00000001818 */
[C---:B----4-:R-:W-:Y:S08]  /*f620*/  HMMA.16816.F32 R28, R204.reuse, R192, R28 ;  /* 0x000000c0cc1c723c */ /* 0x050ff0000000181c */
[C---:B------:R-:W-:Y:S08]  /*f630*/  HMMA.16816.F32 R32, R204.reuse, R194, R32 ;  /* 0x000000c2cc20723c */ /* 0x040ff00000001820 */
[C---:B-----5:R-:W-:Y:S08]  /*f640*/  HMMA.16816.F32 R36, R204.reuse, R196, R36 ;  /* 0x000000c4cc24723c */ /* 0x060ff00000001824 */
        /* <DEDUP_REMOVED lines=29> */
[----:B------:R-:W-:Y:S05]  /*f820*/  FMUL.FTZ R19, R19, c[0x0][0x320] ;  /* 0x0000c80013137a20 */ /* 0x000fea0000410000 */
[----:B------:R-:W1:Y:S01]  /*f830*/  MUFU.TANH R210, R9 ;  /* 0x0000000900d27308 */ /* 0x000e620000002400 */
[----:B----4-:R-:W4:Y:S09]  /*f840*/  LDSM.16.M88.4 R4, [R216+0x1000] ;  /* 0x00100000d804783b */ /* 0x010f320000000200 */
[----:B------:R-:W1:Y:S10]  /*f850*/  MUFU.TANH R215, R10 ;  /* 0x0000000a00d77308 */ /* 0x000e740000002400 */
[----:B------:R5:W1:Y:S10]  /*f860*/  MUFU.TANH R213, R11 ;  /* 0x0000000b00d57308 */ /* 0x000a740000002400 */
[----:B------:R-:W1:Y:S10]  /*f870*/  MUFU.TANH R199, R16 ;  /* 0x0000001000c77308 */ /* 0x000e740000002400 */
[----:B------:R-:W1:Y:S01]  /*f880*/  MUFU.TANH R197, R17 ;  /* 0x0000001100c57308 */ /* 0x000e620000002400 */
[----:B-----5:R-:W5:Y:S01]  /*f890*/  LDSM.16.M88.4 R8, [R216+0x1800] ;  /* 0x00180000d808783b */ /* 0x020f620000000200 */
[C---:B----4-:R-:W-:Y:S08]  /*f8a0*/  HMMA.16816.F32 R20, R200.reuse, R4, R20 ;  /* 0x00000004c814723c */ /* 0x050ff00000001814 */
[----:B------:R-:W4:Y:S01]  /*f8b0*/  MUFU.TANH R204, R18 ;  /* 0x0000001200cc7308 */ /* 0x000f220000002400 */
[C---:B------:R-:W-:Y:S01]  /*f8c0*/  HMMA.16816.F32 R24, R200.reuse, R6, R24 ;  /* 0x00000006c818723c */ /* 0x040fe20000001818 */
[----:B------:R-:W1:Y:S08]  /*f8d0*/  LDSM.16.M88.4 R4, [R216+0x2000] ;  /* 0x00200000d804783b */ /* 0x000e700000000200 */
[----:B------:R-:W1:Y:S06]  /*f8e0*/  MUFU.TANH R198, R19 ;  /* 0x0000001300c67308 */ /* 0x000e6c0000002400 */
[----:B------:R-:W-:Y:S04]  /*f8f0*/  FMUL.FTZ R20, R20, c[0x0][0x320] ;  /* 0x0000c80014147a20 */ /* 0x000fe80000410000 */
[----:B------:R-:W1:Y:S01]  /*f900*/  MUFU.TANH R206, R12 ;  /* 0x0000000c00ce7308 */ /* 0x000e620000002400 */
        /* <DEDUP_REMOVED lines=8> */
[C---:B-----5:R-:W-:Y:S06]  /*f990*/  HMMA.16816.F32 R28, R200.reuse, R8, R28 ;  /* 0x00000008c81c723c */ /* 0x060fec000000181c */
[----:B------:R-:W2:Y:S02]  /*f9a0*/  MUFU.TANH R193, R21 ;  /* 0x0000001500c17308 */ /* 0x000ea40000002400 */
[C---:B------:R-:W-:Y:S01]  /*f9b0*/  HMMA.16816.F32 R32, R200.reuse, R10, R32 ;  /* 0x0000000ac820723c */ /* 0x040fe20000001820 */
[----:B------:R-:W5:Y:S01]  /*f9c0*/  LDSM.16.M88.4 R8, [R216+0x2800] ;  /* 0x00280000d808783b */ /* 0x000f620000000200 */
[----:B------:R-:W-:Y:S06]  /*f9d0*/  DEPBAR.LE SB0, 0x0 ;  /* 0x000080000000791a */ /* 0x000fec0000000000 */
[----:B------:R-:W2:Y:S01]  /*f9e0*/  MUFU.TANH R196, R22 ;  /* 0x0000001600c47308 */ /* 0x000ea20000002400 */
[----:B------:R-:W-:Y:S01]  /*f9f0*/  BAR.SYNC.DEFER_BLOCKING 0x0 ;  /* 0x0000000000007b1d */ /* 0x000fe20000010000 */
[C---:B-1----:R-:W-:Y:S06]  /*fa00*/  HMMA.16816.F32 R36, R200.reuse, R4, R36 ;  /* 0x00000004c824723c */ /* 0x042fec0000001824 */
[----:B------:R-:W-:Y:S02]  /*fa10*/  FMUL.FTZ R28, R28, c[0x0][0x320] ;  /* 0x0000c8001c1c7a20 */ /* 0x000fe40000410000 */
[----:B------:R1:W1:Y:S01]  /*fa20*/  MUFU.TANH R195, R23 ;  /* 0x0000001700c37308 */ /* 0x0002620000002400 */
[C---:B------:R-:W-:Y:S03]  /*fa30*/  HMMA.16816.F32 R40, R200.reuse, R6, R40 ;  /* 0x00000006c828723c */ /* 0x040fe60000001828 */
[----:B------:R-:W-:Y:S02]  /*fa40*/  FMUL.FTZ R29, R29, c[0x0][0x320] ;  /* 0x0000c8001d1d7a20 */ /* 0x000fe40000410000 */
[----:B------:R-:W-:Y:S02]  /*fa50*/  FMUL.FTZ R30, R30, c[0x0][0x320] ;  /* 0x0000c8001e1e7a20 */ /* 0x000fe40000410000 */
[----:B------:R-:W-:Y:S02]  /*fa60*/  FMUL.FTZ R31, R31, c[0x0][0x320] ;  /* 0x0000c8001f1f7a20 */ /* 0x000fe40000410000 */
[----:B------:R2:W2:Y:S03]  /*fa70*/  MUFU.TANH R191, R24 ;  /* 0x0000001800bf7308 */ /* 0x0004a60000002400 */
[----:B------:R-:W-:Y:S07]  /*fa80*/  FMUL.FTZ R32, R32, c[0x0][0x320] ;  /* 0x0000c80020207a20 */ /* 0x000fee0000410000 */
[----:B------:R3:W3:Y:S01]  /*fa90*/  MUFU.TANH R189, R25 ;  /* 0x0000001900bd7308 */ /* 0x0006e20000002400 */
[C---:B-----5:R-:W-:Y:S04]  /*faa0*/  HMMA.16816.F32 R44, R200.reuse, R8, R44 ;  /* 0x00000008c82c723c */ /* 0x060fe8000000182c */
[----:B-1----:R-:W-:Y:S05]  /*fab0*/  FMUL.FTZ R23, R41, c[0x0][0x320] ;  /* 0x0000c80029177a20 */ /* 0x002fea0000410000 */
[----:B------:R1:W1:Y:S01]  /*fac0*/  MUFU.TANH R192, R26 ;  /* 0x0000001a00c07308 */ /* 0x0002620000002400 */
[----:B------:R-:W-:Y:S03]  /*fad0*/  HMMA.16816.F32 R48, R200, R10, R48 ;  /* 0x0000000ac830723c */ /* 0x000fe60000001830 */
[----:B--2---:R-:W-:Y:S06]  /*fae0*/  FMUL.FTZ R24, R40, c[0x0][0x320] ;  /* 0x0000c80028187a20 */ /* 0x004fec0000410000 */
[----:B------:R2:W2:Y:S03]  /*faf0*/  MUFU.TANH R190, R27 ;  /* 0x0000001b00be7308 */ /* 0x0004a60000002400 */
[----:B---3--:R-:W-:Y:S02]  /*fb00*/  FMUL.FTZ R25, R43, c[0x0][0x320] ;  /* 0x0000c8002b197a20 */ /* 0x008fe40000410000 */
[----:B------:R-:W-:Y:S02]  /*fb10*/  FMUL.FTZ R22, R44, c[0x0][0x320] ;  /* 0x0000c8002c167a20 */ /* 0x000fe40000410000 */
[----:B------:R-:W-:Y:S03]  /*fb20*/  FMUL.FTZ R17, R45, c[0x0][0x320] ;  /* 0x0000c8002d117a20 */ /* 0x000fe60000410000 */
[----:B------:R3:W3:Y:S01]  /*fb30*/  MUFU.TANH R186, R28 ;  /* 0x0000001c00ba7308 */ /* 0x0006e20000002400 */
[----:B------:R-:W-:Y:S02]  /*fb40*/  FMUL.FTZ R21, R46, c[0x0][0x320] ;  /* 0x0000c8002e157a20 */ /* 0x000fe40000410000 */
[----:B------:R-:W-:Y:S02]  /*fb50*/  FMUL.FTZ R20, R47, c[0x0][0x320] ;  /* 0x0000c8002f147a20 */ /* 0x000fe40000410000 */
[----:B-1----:R-:W-:Y:S02]  /*fb60*/  FMUL.FTZ R26, R42, c[0x0][0x320] ;  /* 0x0000c8002a1a7a20 */ /* 0x002fe40000410000 */
[----:B------:R-:W-:Y:S02]  /*fb70*/  FMUL.FTZ R16, R48, c[0x0][0x320] ;  /* 0x0000c80030107a20 */ /* 0x000fe40000410000 */
[----:B------:R-:W-:Y:S01]  /*fb80*/  FMUL.FTZ R11, R49, c[0x0][0x320] ;  /* 0x0000c800310b7a20 */ /* 0x000fe20000410000 */
[----:B------:R1:W1:Y:S01]  /*fb90*/  MUFU.TANH R185, R29 ;  /* 0x0000001d00b97308 */ /* 0x0002620000002400 */
[----:B------:R-:W-:Y:S02]  /*fba0*/  FMUL.FTZ R19, R50, c[0x0][0x320] ;  /* 0x0000c80032137a20 */ /* 0x000fe40000410000 */
[----:B------:R-:W-:Y:S02]  /*fbb0*/  FMUL.FTZ R18, R51, c[0x0][0x320] ;  /* 0x0000c80033127a20 */ /* 0x000fe40000410000 */
[----:B--2---:R-:W-:Y:S05]  /*fbc0*/  FMUL.FTZ R27, R37, c[0x0][0x320] ;  /* 0x0000c800251b7a20 */ /* 0x004fea0000410000 */
[----:B------:R2:W2:Y:S01]  /*fbd0*/  MUFU.TANH R188, R30 ;  /* 0x0000001e00bc7308 */ /* 0x0004a20000002400 */
[----:B---3--:R-:W-:Y:S09]  /*fbe0*/  FMUL.FTZ R28, R39, c[0x0][0x320] ;  /* 0x0000c800271c7a20 */ /* 0x008ff20000410000 */
[----:B------:R3:W3:Y:S01]  /*fbf0*/  MUFU.TANH R187, R31 ;  /* 0x0000001f00bb7308 */ /* 0x0006e20000002400 */
[----:B-1----:R-:W-:Y:S09]  /*fc00*/  FMUL.FTZ R29, R38, c[0x0][0x320] ;  /* 0x0000c800261d7a20 */ /* 0x002ff20000410000 */
[----:B------:R1:W1:Y:S01]  /*fc10*/  MUFU.TANH R184, R32 ;  /* 0x0000002000b87308 */ /* 0x0002620000002400 */
[----:B--2---:R-:W-:Y:S09]  /*fc20*/  FMUL.FTZ R30, R36, c[0x0][0x320] ;  /* 0x0000c800241e7a20 */ /* 0x004ff20000410000 */
[----:B------:R2:W2:Y:S01]  /*fc30*/  MUFU.TANH R205, R13 ;  /* 0x0000000d00cd7308 */ /* 0x0004a20000002400 */
[----:B---3--:R-:W-:Y:S02]  /*fc40*/  FMUL.FTZ R31, R33, c[0x0][0x320] ;  /* 0x0000c800211f7a20 */ /* 0x008fe40000410000 */
[----:B------:R-:W-:Y:S07]  /*fc50*/  FMUL.FTZ R33, R34, c[0x0][0x320] ;  /* 0x0000c80022217a20 */ /* 0x000fee0000410000 */
[----:B------:R3:W2:Y:S01]  /*fc60*/  MUFU.TANH R209, R14 ;  /* 0x0000000e00d17308 */ /* 0x0006a20000002400 */
[----:B-1----:R-:W-:Y:S09]  /*fc70*/  FMUL.FTZ R32, R35, c[0x0][0x320] ;  /* 0x0000c80023207a20 */ /* 0x002ff20000410000 */
[----:B------:R3:W1:Y:S10]  /*fc80*/  MUFU.TANH R207, R15 ;  /* 0x0000000f00cf7308 */ /* 0x0006740000002400 */
        /* <DEDUP_REMOVED lines=20> */
[----:B--234-:R-:W2:Y:S01]  /*fdd0*/  LDL R2, [R1+0x3c] ;  /* 0x00003c0001027983 */ /* 0x01cea20000100800 */
[----:B------:R-:W-:Y:S03]  /*fde0*/  IMAD.MOV.U32 R12, RZ, RZ, c[0x0][0x2b8] ;  /* 0x0000ae00ff0c7624 */ /* 0x000fe600078e00ff */
[----:B------:R-:W3:Y:S02]  /*fdf0*/  LDL.64 R36, [R1+0x50] ;  /* 0x0000500001247983 */ /* 0x000ee40000100a00 */
[----:B------:R-:W-:Y:S02]  /*fe00*/  ISETP.NE.AND P2, PT, R12, 0x1, PT ;  /* 0x000000010c00780c */ /* 0x000fe40003f45270 */
[----:B------:R-:W4:Y:S04]  /*fe10*/  LDL R5, [R1+0x60] ;  /* 0x0000600001057983 */ /* 0x000f280000100800 */
[----:B------:R-:W5:Y:S04]  /*fe20*/  S2R R13, SR_TID.X ;  /* 0x00000000000d7919 */ /* 0x000f680000002100 */
[----:B------:R-:W3:Y:S04]  /*fe30*/  LDL.64 R34, [R1+0x48] ;  /* 0x0000480001227983 */ /* 0x000ee80000100a00 */
[----:B------:R-:W4:Y:S04]  /*fe40*/  LDL R6, [R1+0x40] ;  /* 0x0000400001067983 */ /* 0x000f280000100800 */
[----:B------:R-:W4:Y:S04]  /*fe50*/  LDL R10, [R1+0x100] ;  /* 0x00010000010a7983 */ /* 0x000f280000100800 */
[----:B------:R-:W4:Y:S04]  /*fe60*/  LDL R15, [R1+0x20] ;  /* 0x00002000010f7983 */ /* 0x000f280000100800 */
[----:B------:R-:W4:Y:S01]  /*fe70*/  LDL R9, [R1+0x104] ;  /* 0x0001040001097983 */ /* 0x000f220000100800 */
        /* <DEDUP_REMOVED lines=10> */
[----:B------:R-:W5:Y:S03]  /*ff20*/  LDL R12, [R1+0xc] ;  /* 0x00000c00010c7983 */ /* 0x000f660000100800 */
[----:B------:R-:W-:Y:S01]  /*ff30*/  IMAD R0, R0, 0x20, R3 ;  /* 0x0000002000007824 */ /* 0x000fe200078e0203 */
[----:B------:R-:W5:Y:S01]  /*ff40*/  LDL R13, [R1+0x28] ;  /* 0x00002800010d7983 */ /* 0x000f620000100800 */
[----:B--2---:R-:W-:Y:S05]  /*ff50*/  IMAD R2, R252, 0x60, R2 ;  /* 0x00000060fc027824 */ /* 0x004fea00078e0202 */
[----:B------:R-:W-:Y:S05]  /*ff60*/  IADD3 R2, R2, -0x60, R0 ;  /* 0xffffffa002027810 */ /* 0x000fea0007ffe000 */
[----:B------:R-:W-:Y:S04]  /*ff70*/  @P2 IMAD.HI.U32 R3, R2, c[0x0][0x2bc], RZ ;  /* 0x0000af0002032a27 */ /* 0x000fe800078e00ff */
[----:B------:R-:W-:Y:S01]  /*ff80*/  IMAD.MOV.U32 R0, RZ, RZ, R2 ;  /* 0x000000ffff007224 */ /* 0x000fe200078e0002 */
[----:B------:R-:W-:Y:S04]  /*ff90*/  @P2 SHF.R.U32.HI R0, RZ, c[0x0][0x2c0], R3 ;  /* 0x0000b000ff002a19 */ /* 0x000fe80000011603 */
[C---:B---3--:R-:W-:Y:S01]  /*ffa0*/  @!P6 IADD3 R3, P0, R0.reuse, R36, RZ ;  /* 0x000000240003e210 */ /* 0x048fe20007f1e0ff */
[----:B------:R-:W-:Y:S03]  /*ffb0*/  IMAD.MOV.U32 R36, RZ, RZ, RZ ;  /* 0x000000ffff247224 */ /* 0x000fe600078e00ff */
[----:B----4-:R-:W-:Y:S01]  /*ffc0*/  @!P6 LEA.HI.X.SX32 R5, R0, R5, 0x1, P0 ;  /* 0x000000050005e211 */ /* 0x010fe200000f0eff */
[----:B------:R-:W-:Y:S01]  /*ffd0*/  IMAD.MOV R0, RZ, RZ, -R0 ;  /* 0x000000ffff007224 */ /* 0x000fe200078e0a00 */
[C---:B------:R-:W-:Y:S03]  /*ffe0*/  @!P6 LEA R4, P0, R3.reuse, c[0x0][0x2a0], 0x2 ;  /* 0x0000a8000304ea11 */ /* 0x040fe600078010ff */
[----:B------:R-:W-:Y:S01]  /*fff0*/  IMAD R37, R0, c[0x0][0x2b8], R2 ;  /* 0x0000ae0000257a24 */ /* 0x000fe200078e0202 */
[----:B------:R-:W-:Y:S02]  /*10000*/  @!P6 LEA.HI.X R5, R3, c[0x0][0x2a4], R5, 0x2, P0 ;  /* 0x0000a9000305ea11 */ /* 0x000fe400000f1405 */
[----:B------:R-:W-:Y:S01]  /*10010*/  SHF.L.U64.HI R10, R15, 0x1, R10 ;  /* 0x000000010f0a7819 */ /* 0x000fe2000001020a */
[C---:B------:R-:W-:Y:S01]  /*10020*/  IMAD.WIDE.U32 R2, R37.reuse, c[0x0][0x1e0], RZ ;  /* 0x0000780025027a25 */ /* 0x040fe200078e00ff */
[----:B------:R-:W-:Y:S01]  /*10030*/  SHF.R.S32.HI R0, RZ, 0x1f, R37 ;  /* 0x0000001fff007819 */ /* 0x000fe20000011425 */
[----:B------:R-:W2:Y:S01]  /*10040*/  @!P6 LDG.E R36, [R4.64] ;  /* 0x000000060424e981 */ /* 0x000ea2000c1e1900 */
[----:B-----5:R-:W-:Y:S03]  /*10050*/  SHF.L.U64.HI R9, R14, 0x1, R9 ;  /* 0x000000010e097819 */ /* 0x020fe60000010209 */
[----:B------:R-:W-:Y:S01]  /*10060*/  IMAD R0, R0, c[0x0][0x1e0], RZ ;  /* 0x0000780000007a24 */ /* 0x000fe200078e02ff */
[----:B------:R3:W-:Y:S03]  /*10070*/  STL [R1+0x14], R37 ;  /* 0x0000142501007387 */ /* 0x0007e60000100800 */
[----:B------:R-:W-:Y:S04]  /*10080*/  IMAD R0, R37, c[0x0][0x1e4], R0 ;  /* 0x0000790025007a24 */ /* 0x000fe800078e0200 */
[----:B------:R-:W-:Y:S01]  /*10090*/  IMAD.IADD R3, R3, 0x1, R0 ;  /* 0x0000000103037824 */ /* 0x000fe200078e0200 */
[----:B------:R-:W-:Y:S01]  /*100a0*/  SHF.L.U64.HI R7, R12, 0x1, R7 ;  /* 0x000000010c077819 */ /* 0x000fe20000010207 */
[C---:B------:R-:W-:Y:S01]  /*100b0*/  IMAD.SHL.U32 R35, R13.reuse, 0x2, RZ ;  /* 0x000000020d237824 */ /* 0x040fe200078e00ff */
[----:B------:R-:W-:Y:S01]  /*100c0*/  SHF.L.U64.HI R8, R13, 0x1, R8 ;  /* 0x000000010d087819 */ /* 0x000fe20000010208 */
[----:B---3--:R-:W-:Y:S02]  /*100d0*/  IMAD.SHL.U32 R37, R15, 0x2, RZ ;  /* 0x000000020f257824 */ /* 0x008fe400078e00ff */
[----:B--2---:R-:W-:Y:S01]  /*100e0*/  IMAD.WIDE.U32 R2, R36, c[0x0][0x1f0], R2 ;  /* 0x00007c0024027a25 */ /* 0x004fe200078e0002 */
[----:B------:R-:W-:Y:S01]  /*100f0*/  SHF.R.S32.HI R0, RZ, 0x1f, R36 ;  /* 0x0000001fff007819 */ /* 0x000fe20000011424 */
[----:B------:R2:W-:Y:S03]  /*10100*/  STL [R1+0x10], R36 ;  /* 0x0000102401007387 */ /* 0x0005e60000100800 */
[----:B------:R-:W-:Y:S01]  /*10110*/  IADD3 R5, P0, R34, R2, RZ ;  /* 0x0000000222057210 */ /* 0x000fe20007f1e0ff */
[----:B------:R-:W-:Y:S02]  /*10120*/  IMAD R0, R0, c[0x0][0x1f0], RZ ;  /* 0x00007c0000007a24 */ /* 0x000fe400078e02ff */
[----:B------:R-:W-:Y:S02]  /*10130*/  IMAD.SHL.U32 R34, R12, 0x2, RZ ;  /* 0x000000020c227824 */ /* 0x000fe400078e00ff */
[----:B------:R-:W-:Y:S05]  /*10140*/  IMAD R0, R36, c[0x0][0x1f4], R0 ;  /* 0x00007d0024007a24 */ /* 0x000fea00078e0200 */
[----:B------:R-:W-:Y:S02]  /*10150*/  IADD3.X R2, R6, R3, R0, P0, !PT ;  /* 0x0000000306027210 */ /* 0x000fe400007fe400 */
[C---:B------:R-:W-:Y:S04]  /*10160*/  LEA R6, P0, R5.reuse, c[0x0][0x1c8], 0x1 ;  /* 0x0000720005067a11 */ /* 0x040fe800078008ff */
[----:B------:R-:W-:Y:S01]  /*10170*/  LEA.HI.X R5, R5, c[0x0][0x1cc], R2, 0x1, P0 ;  /* 0x0000730005057a11 */ /* 0x000fe200000f0c02 */
[----:B--2---:R-:W-:Y:S01]  /*10180*/  IMAD.SHL.U32 R36, R14, 0x2, RZ ;  /* 0x000000020e247824 */ /* 0x004fe200078e00ff */
[----:B------:R-:W-:-:S05]  /*10190*/  BRA.DIV ~URZ, `(.L_x_2714) ;  /* 0x00007ce27f007947 */ /* 0x000fca000b800000 */
[----:B------:R2:W3:Y:S02]  /*101a0*/  SHFL.IDX PT, R4, R5, RZ, 0x181f ;  /* 0x00181fff05047589 */ /* 0x0004e400000e0000 */
.L_x_2749:
[----:B------:R-:W-:-:S05]  /*101b0*/  BRA.DIV ~URZ, `(.L_x_2715) ;  /* 0x00007d327f007947 */ /* 0x000fca000b800000 */
[----:B------:R-:W4:Y:S01]  /*101c0*/  SHFL.IDX PT, R0, R6, RZ, 0x181f ;  /* 0x00181fff06007589 */ /* 0x000f2200000e0000 */
[C---:B------:R-:W-:Y:S02]  /*101d0*/  IADD3 R12, -R132.reuse, 0x10, RZ ;  /* 0x00000010840c7810 */ /* 0x040fe40007ffe1ff */
[----:B------:R-:W-:Y:S02]  /*101e0*/  ISETP.NE.U32.AND P2, PT, R132, RZ, PT ;  /* 0x000000ff8400720c */ /* 0x000fe40003f45070 */
[----:B------:R-:W-:Y:S04]  /*101f0*/  LOP3.LUT R12, R12, 0xf, RZ, 0xc0, !PT ;  /* 0x0000000f0c0c7812 */ /* 0x000fe800078ec0ff */
[----:B----4-:R-:W-:Y:S04]  /*10200*/  IADD3 R2, P1, P0, R12, R0, R34 ;  /* 0x000000000c027210 */ /* 0x010fe8000783e022 */
[----:B---3--:R-:W-:Y:S02]  /*10210*/  IADD3.X R3, RZ, R4, R7, P1, P0 ;  /* 0x00000004ff037210 */ /* 0x008fe40000fe0407 */
[----:B------:R-:W-:Y:S03]  /*10220*/  IADD3 R14, P0, R0, R35, RZ ;  /* 0x00000023000e7210 */ /* 0x000fe60007f1e0ff */
[----:B------:R-:W-:Y:S01]  /*10230*/  @!PT LDS RZ, [RZ] ;  /* 0x00000000fffff984 */ /* 0x000fe20000000800 */
[----:B------:R-:W-:Y:S01]  /*10240*/  @!PT LDS RZ, [RZ] ;  /* 0x00000000fffff984 */ /* 0x000fe20000000800 */
[----:B------:R3:W-:Y:S02]  /*10250*/  LDGSTS.E.BYPASS.LTC128B.128.ZFILL [R251+0xc100], [R2.64], P2 ;  /* 0x0c10000002fb7fae */ /* 0x0007e40009141d46 */
[----:B------:R-:W-:Y:S05]  /*10260*/  IMAD.X R15, R4, 0x1, R8, P0 ;  /* 0x00000001040f7824 */ /* 0x000fea00000e0608 */
[----:B------:R4:W-:Y:S01]  /*10270*/  LDGSTS.E.BYPASS.LTC128B.128 [R251+0xf100], [R14.64], !P5 ;  /* 0x0f1000000efb7fae */ /* 0x0009e2000e901d46 */
[----:B---3--:R-:W-:Y:S05]  /*10280*/  IADD3 R2, P0, R0, R36, RZ ;  /* 0x0000002400027210 */ /* 0x008fea0007f1e0ff */
[----:B------:R-:W-:Y:S05]  /*10290*/  IMAD.X R3, R4, 0x1, R9, P0 ;  /* 0x0000000104037824 */ /* 0x000fea00000e0609 */
[----:B------:R3:W-:Y:S02]  /*102a0*/  LDGSTS.E.BYPASS.LTC128B.128 [R251+0x12100], [R2.64], !P4 ;  /* 0x1210000002fb7fae */ /* 0x0007e4000e101d46 */
[----:B---3--:R-:W-:Y:S02]  /*102b0*/  IADD3 R2, P0, R0, R37, RZ ;  /* 0x0000002500027210 */ /* 0x008fe40007f1e0ff */
[----:B------:R-:W3:Y:S03]  /*102c0*/  SHFL.IDX PT, R0, R6, 0x1, 0x181f ;  /* 0x00381f0006007f89 */ /* 0x000ee600000e0000 */
[----:B------:R-:W-:Y:S02]  /*102d0*/  IMAD.X R3, R4, 0x1, R10, P0 ;  /* 0x0000000104037824 */ /* 0x000fe400000e060a */
[----:B------:R-:W-:Y:S04]  /*102e0*/  SHFL.IDX PT, R4, R5, 0x2, 0x181f ;  /* 0x00581f0005047f89 */ /* 0x000fe800000e0000 */
[----:B------:R5:W-:Y:S01]  /*102f0*/  LDGSTS.E.BYPASS.LTC128B.128 [R251+0x15100], [R2.64], !P3 ;  /* 0x1510000002fb7fae */ /* 0x000be2000d901d46 */
[----:B---3--:R-:W-:Y:S03]  /*10300*/  IADD3 R12, P1, P0, R12, R0, R34 ;  /* 0x000000000c0c7210 */ /* 0x008fe6000783e022 */
[----:B-----5:R-:W3:Y:S02]  /*10310*/  SHFL.IDX PT, R2, R5, 0x1, 0x181f ;  /* 0x00381f0005027f89 */ /* 0x020ee400000e0000 */
[----:B---3--:R-:W-:Y:S05]  /*10320*/  IADD3.X R13, RZ, R2, R7, P1, P0 ;  /* 0x00000002ff0d7210 */ /* 0x008fea0000fe0407 */
[----:B------:R3:W-:Y:S02]  /*10330*/  LDGSTS.E.BYPASS.LTC128B.128.ZFILL [R251+0xd100], [R12.64], P2 ;  /* 0x0d1000000cfb7fae */ /* 0x0007e40009141d46 */
[----:B---3--:R-:W-:Y:S05]  /*10340*/  IADD3 R12, P0, R0, R35, RZ ;  /* 0x00000023000c7210 */ /* 0x008fea0007f1e0ff */
[----:B------:R-:W-:Y:S05]  /*10350*/  IMAD.X R13, R2, 0x1, R8, P0 ;  /* 0x00000001020d7824 */ /* 0x000fea00000e0608 */
[----:B------:R3:W-:Y:S02]  /*10360*/  LDGSTS.E.BYPASS.LTC128B.128 [R251+0x10100], [R12.64], !P5 ;  /* 0x101000000cfb7fae */ /* 0x0007e4000e901d46 */
[----:B---3--:R-:W-:Y:S05]  /*10370*/  IADD3 R12, P0, R0, R36, RZ ;  /* 0x00000024000c7210 */ /* 0x008fea0007f1e0ff */
[----:B------:R-:W-:Y:S01]  /*10380*/  IMAD.X R13, R2, 0x1, R9, P0 ;  /* 0x00000001020d7824 */ /* 0x000fe200000e0609 */
[----:B----4-:R-:W-:Y:S02]  /*10390*/  IADD3 R14, P0, R0, R37, RZ ;  /* 0x00000025000e7210 */ /* 0x010fe40007f1e0ff */
[----:B------:R3:W4:Y:S03]  /*103a0*/  SHFL.IDX PT, R0, R6, 0x2, 0x181f ;  /* 0x00581f0006007f89 */ /* 0x00072600000e0000 */
[----:B------:R-:W-:Y:S01]  /*103b0*/  IMAD.X R15, R2, 0x1, R10, P0 ;  /* 0x00000001020f7824 */ /* 0x000fe200000e060a */
[----:B------:R3:W-:Y:S04]  /*103c0*/  LDGSTS.E.BYPASS.LTC128B.128 [R251+0x13100], [R12.64], !P4 ;  /* 0x131000000cfb7fae */ /* 0x0007e8000e101d46 */
[----:B------:R3:W-:Y:S03]  /*103d0*/  LDGSTS.E.BYPASS.LTC128B.128 [R251+0x16100], [R14.64], !P3 ;  /* 0x161000000efb7fae */ /* 0x0007e6000d901d46 */
.L_x_2750:
[C---:B------:R-:W-:Y:S02]  /*103e0*/  IADD3 R2, -R132.reuse, 0x10, RZ ;  /* 0x0000001084027810 */ /* 0x040fe40007ffe1ff */
[----:B------:R-:W-:Y:S02]  /*103f0*/  ISETP.NE.U32.AND P0, PT, R132, RZ, PT ;  /* 0x000000ff8400720c */ /* 0x000fe40003f05070 */
[----:B------:R-:W-:Y:S04]  /*10400*/  LOP3.LUT R2, R2, 0xf, RZ, 0xc0, !PT ;  /* 0x0000000f02027812 */ /* 0x000fe800078ec0ff */
[----:B----4-:R-:W-:Y:S04]  /*10410*/  IADD3 R2, P2, P1, R2, R0, R34 ;  /* 0x0000000002027210 */ /* 0x010fe8000795e022 */
[----:B------:R-:W-:Y:S02]  /*10420*/  IADD3.X R3, RZ, R4, R7, P2, P1 ;  /* 0x00000004ff037210 */ /* 0x000fe400017e2407 */
[C---:B---3--:R-:W-:Y:S03]  /*10430*/  IADD3 R6, P1, R0.reuse, R36, RZ ;  /* 0x0000002400067210 */ /* 0x048fe60007f3e0ff */
        /* <DEDUP_REMOVED lines=9> */
[----:B---3--:R-:W-:Y:S05]  /*104d0*/  IADD3 R2, P0, R0, R37, RZ ;  /* 0x0000002500027210 */ /* 0x008fea0007f1e0ff */
[----:B------:R-:W-:Y:S05]  /*104e0*/  IMAD.X R3, R4, 0x1, R10, P0 ;  /* 0x0000000104037824 */ /* 0x000fea00000e060a */
[----:B------:R4:W-:Y:S03]  /*104f0*/  LDGSTS.E.BYPASS.LTC128B.128 [R251+0x17100], [R2.64], !P3 ;  /* 0x1710000002fb7fae */ /* 0x0009e6000d901d46 */
.L_x_2713:
[----:B--234-:R-:W-:Y:S05]  /*10500*/  BSYNC B0 ;  /* 0x0000000000007941 */ /* 0x01cfea0003800000 */
.L_x_2712:
        /* <DEDUP_REMOVED lines=57> */
.L_x_2751:
        /* <DEDUP_REMOVED lines=34> */
[----:B------:R-:W-:Y:S02]  /*10ac0*/  FFMA.FTZ R15, R16, c[0x0][0x2d0], -R4 ;  /* 0x0000b400100f7a23 */ /* 0x000fe40000010804 */
[C---:B-1----:R-:W-:Y:S01]  /*10ad0*/  FADD.FTZ R0, -R3.reuse, R134 ;  /* 0x0000008603007221 */ /* 0x042fe20000010100 */
[----:B------:R-:W-:Y:S03]  /*10ae0*/  MOV R134, R12 ;  /* 0x0000000c00867202 */ /* 0x000fe60000000f00 */
[----:B------:R-:W-:Y:S03]  /*10af0*/  FMUL.FTZ R0, R0, c[0x0][0x2d0] ;  /* 0x0000b40000007a20 */ /* 0x000fe60000410000 */
[----:B------:R-:W-:Y:S10]  /*10b00*/  MUFU.EX2 R133, R133 ;  /* 0x0000008500857308 */ /* 0x000ff40000000800 */
[----:B------:R-:W1:Y:S01]  /*10b10*/  MUFU.EX2 R0, R0 ;  /* 0x0000000000007308 */ /* 0x000e620000000800 */
[C---:B---3--:R-:W-:Y:S02]  /*10b20*/  FFMA.FTZ R4, R2.reuse, R13, R7 ;  /* 0x0000000d02047223 */ /* 0x048fe40000010007 */
[----:B------:R-:W-:Y:S02]  /*10b30*/  FMUL.FTZ R48, R2, R136 ;  /* 0x0000008802307220 */ /* 0x000fe40000410000 */
[C---:B--2---:R-:W-:Y:S01]  /*10b40*/  FADD.FTZ R6, R184.reuse, R4 ;  /* 0x00000004b8067221 */ /* 0x044fe20000010000 */
[----:B------:R-:W-:Y:S01]  /*10b50*/  F2FP.PACK_AB R184, R184, R7 ;  /* 0x00000007b8b8723e */ /* 0x000fe200000000ff */
[----:B------:R-:W-:Y:S02]  /*10b60*/  FMUL.FTZ R4, R3, c[0x0][0x2d0] ;  /* 0x0000b40003047a20 */ /* 0x000fe40000410000 */
[----:B------:R-:W-:Y:S02]  /*10b70*/  FMUL.FTZ R49, R2, R137 ;  /* 0x0000008902317220 */ /* 0x000fe40000410000 */
[--C-:B------:R-:W-:Y:S02]  /*10b80*/  FFMA.FTZ R23, R20, c[0x0][0x2d0], -R4.reuse ;  /* 0x0000b40014177a23 */ /* 0x100fe40000010804 */
[----:B------:R-:W-:Y:S02]  /*10b90*/  FMUL.FTZ R20, R2, R164 ;  /* 0x000000a402147220 */ /* 0x000fe40000410000 */
[----:B------:R-:W2:Y:S01]  /*10ba0*/  LDL.LU R164, [R1+0x2c] ;  /* 0x00002c0001a47983 */ /* 0x000ea20000300800 */
[C---:B-1----:R-:W-:Y:S02]  /*10bb0*/  FMUL.FTZ R50, R0.reuse, R138 ;  /* 0x0000008a00327220 */ /* 0x042fe40000410000 */
[----:B------:R-:W-:Y:S02]  /*10bc0*/  FMUL.FTZ R51, R0, R139 ;  /* 0x0000008b00337220 */ /* 0x000fe40000410000 */
[----:B------:R-:W1:Y:S01]  /*10bd0*/  LDSM.16.MT88.4 R136, [R218] ;  /* 0x00000000da88783b */ /* 0x000e620000004200 */
[--C-:B------:R-:W-:Y:S02]  /*10be0*/  FFMA.FTZ R215, R215, c[0x0][0x2d0], -R4.reuse ;  /* 0x0000b400d7d77a23 */ /* 0x100fe40000010804 */
[--C-:B------:R-:W-:Y:S02]  /*10bf0*/  FFMA.FTZ R213, R213, c[0x0][0x2d0], -R4.reuse ;  /* 0x0000b400d5d57a23 */ /* 0x100fe40000010804 */
[--C-:B------:R-:W-:Y:S02]  /*10c00*/  FFMA.FTZ R5, R212, c[0x0][0x2d0], -R4.reuse ;  /* 0x0000b400d4057a23 */ /* 0x100fe40000010804 */
[--C-:B------:R-:W-:Y:S01]  /*10c10*/  FFMA.FTZ R7, R250, c[0x0][0x2d0], -R4.reuse ;  /* 0x0000b400fa077a23 */ /* 0x100fe20000010804 */
[----:B------:R-:W-:Y:S01]  /*10c20*/  MUFU.EX2 R215, R215 ;  /* 0x000000d700d77308 */ /* 0x000fe20000000800 */
[--C-:B------:R-:W-:Y:S02]  /*10c30*/  FFMA.FTZ R22, R21, c[0x0][0x2d0], -R4.reuse ;  /* 0x0000b40015167a23 */ /* 0x100fe40000010804 */
[----:B------:R-:W-:Y:S02]  /*10c40*/  FMUL.FTZ R21, R2, R165 ;  /* 0x000000a502157220 */ /* 0x000fe40000410000 */
[----:B------:R-:W-:Y:S01]  /*10c50*/  FFMA.FTZ R200, R187, c[0x0][0x2d0], -R4 ;  /* 0x0000b400bbc87a23 */ /* 0x000fe20000010804 */
[----:B------:R-:W-:Y:S01]  /*10c60*/  MOV R187, R9 ;  /* 0x0000000900bb7202 */ /* 0x000fe20000000f00 */
[----:B------:R-:W-:Y:S01]  /*10c70*/  FADD.FTZ R6, R186, R6 ;  /* 0x00000006ba067221 */ /* 0x000fe20000010000 */
[----:B------:R-:W-:Y:S01]  /*10c80*/  F2FP.PACK_AB R186, R8, R186 ;  /* 0x000000ba08ba723e */ /* 0x000fe200000000ff */
[--C-:B------:R-:W-:Y:S01]  /*10c90*/  FFMA.FTZ R190, R190, c[0x0][0x2d0], -R4.reuse ;  /* 0x0000b400bebe7a23 */ /* 0x100fe20000010804 */
[----:B------:R3:W-:Y:S01]  /*10ca0*/  MUFU.EX2 R165, R7 ;  /* 0x0000000700a57308 */ /* 0x0007e20000000800 */
        /* <DEDUP_REMOVED lines=11> */
[----:B------:R-:W5:Y:S01]  /*10d60*/  MUFU.EX2 R213, R213 ;  /* 0x000000d500d57308 */ /* 0x000f620000000800 */
[--C-:B------:R-:W-:Y:S02]  /*10d70*/  FFMA.FTZ R195, R195, c[0x0][0x2d0], -R4.reuse ;  /* 0x0000b400c3c37a23 */ /* 0x100fe40000010804 */
[--C-:B------:R-:W-:Y:S02]  /*10d80*/  FFMA.FTZ R192, R192, c[0x0][0x2d0], -R4.reuse ;  /* 0x0000b400c0c07a23 */ /* 0x100fe40000010804 */
[----:B---3--:R-:W-:Y:S02]  /*10d90*/  FMUL.FTZ R7, R0, R183 ;  /* 0x000000b700077220 */ /* 0x008fe40000410000 */
[--C-:B------:R-:W-:Y:S02]  /*10da0*/  FFMA.FTZ R201, R188, c[0x0][0x2d0], -R4.reuse ;  /* 0x0000b400bcc97a23 */ /* 0x100fe40000010804 */
[--C-:B------:R-:W-:Y:S01]  /*10db0*/  FFMA.FTZ R203, R32, c[0x0][0x2d0], -R4.reuse ;  /* 0x0000b40020cb7a23 */ /* 0x100fe20000010804 */
[----:B------:R-:W-:Y:S01]  /*10dc0*/  MUFU.EX2 R209, R209 ;  /* 0x000000d100d17308 */ /* 0x000fe20000000800 */
[--C-:B------:R-:W-:Y:S02]  /*10dd0*/  FFMA.FTZ R212, R29, c[0x0][0x2d0], -R4.reuse ;  /* 0x0000b4001dd47a23 */ /* 0x100fe40000010804 */
[C---:B------:R-:W-:Y:S01]  /*10de0*/  FMUL.FTZ R29, R2.reuse, R157 ;  /* 0x0000009d021d7220 */ /* 0x040fe20000410000 */
[----:B------:R-:W-:Y:S01]  /*10df0*/  MOV R157, R187 ;  /* 0x000000bb009d7202 */ /* 0x000fe20000000f00 */
[----:B----4-:R-:W-:Y:S01]  /*10e00*/  FMUL.FTZ R5, R2, R181 ;  /* 0x000000b502057220 */ /* 0x010fe20000410000 */
[----:B------:R-:W-:Y:S01]  /*10e10*/  MOV R181, R19 ;  /* 0x0000001300b57202 */ /* 0x000fe20000000f00 */
[----:B------:R-:W-:Y:S02]  /*10e20*/  FFMA.FTZ R214, R28, c[0x0][0x2d0], -R4 ;  /* 0x0000b4001cd67a23 */ /* 0x000fe40000010804 */
[----:B------:R-:W-:Y:S01]  /*10e30*/  FMUL.FTZ R4, R2, R180 ;  /* 0x000000b402047220 */ /* 0x000fe20000410000 */
[----:B------:R-:W-:Y:S01]  /*10e40*/  MOV R180, R18 ;  /* 0x0000001200b47202 */ /* 0x000fe20000000f00 */
[----:B------:R-:W-:Y:S01]  /*10e50*/  FADD.FTZ R188, R8, R6 ;  /* 0x0000000608bc7221 */ /* 0x000fe20000010000 */
[----:B------:R-:W-:Y:S01]  /*10e60*/  MUFU.EX2 R207, R207 ;  /* 0x000000cf00cf7308 */ /* 0x000fe20000000800 */
[----:B------:R-:W-:Y:S01]  /*10e70*/  FMUL.FTZ R6, R0, R182 ;  /* 0x000000b600067220 */ /* 0x000fe20000410000 */
[----:B-----5:R-:W-:Y:S01]  /*10e80*/  F2FP.PACK_AB R187, R213, R215 ;  /* 0x000000d7d5bb723e */ /* 0x020fe200000000ff */
[C---:B------:R-:W-:Y:S01]  /*10e90*/  FMUL.FTZ R8, R2.reuse, R176 ;  /* 0x000000b002087220 */ /* 0x040fe20000410000 */
[----:B------:R-:W-:Y:S01]  /*10ea0*/  MOV R176, R23 ;  /* 0x0000001700b07202 */ /* 0x000fe20000000f00 */
[C---:B------:R-:W-:Y:S01]  /*10eb0*/  FMUL.FTZ R9, R2.reuse, R177 ;  /* 0x000000b102097220 */ /* 0x040fe20000410000 */
[----:B------:R-:W-:Y:S01]  /*10ec0*/  MOV R177, R22 ;  /* 0x0000001600b17202 */ /* 0x000fe20000000f00 */
[----:B------:R-:W-:Y:S01]  /*10ed0*/  FMUL.FTZ R12, R2, R172 ;  /* 0x000000ac020c7220 */ /* 0x000fe20000410000 */
[----:B------:R-:W-:Y:S01]  /*10ee0*/  MOV R172, R11 ;  /* 0x0000000b00ac7202 */ /* 0x000fe20000000f00 */
[----:B------:R-:W-:Y:S01]  /*10ef0*/  FMUL.FTZ R11, R0, R179 ;  /* 0x000000b3000b7220 */ /* 0x000fe20000410000 */
[----:B------:R-:W-:Y:S01]  /*10f00*/  MOV R182, R134 ;  /* 0x0000008600b67202 */ /* 0x000fe20000000f00 */
[----:B------:R-:W-:Y:S01]  /*10f10*/  FMUL.FTZ R17, R2, R169 ;  /* 0x000000a902117220 */ /* 0x000fe20000410000 */
[----:B------:R-:W-:Y:S01]  /*10f20*/  MOV R169, R10 ;  /* 0x0000000a00a97202 */ /* 0x000fe20000000f00 */
[----:B------:R-:W-:Y:S01]  /*10f30*/  FMUL.FTZ R10, R0, R178 ;  /* 0x000000b2000a7220 */ /* 0x000fe20000410000 */
[----:B------:R-:W-:Y:S01]  /*10f40*/  MUFU.EX2 R134, R197 ;  /* 0x000000c500867308 */ /* 0x000fe20000000800 */
[C---:B------:R-:W-:Y:S01]  /*10f50*/  FMUL.FTZ R13, R2.reuse, R173 ;  /* 0x000000ad020d7220 */ /* 0x040fe20000410000 */
[----:B------:R-:W-:Y:S01]  /*10f60*/  MOV R173, R15 ;  /* 0x0000000f00ad7202 */ /* 0x000fe20000000f00 */
[----:B------:R-:W-:Y:S01]  /*10f70*/  FMUL.FTZ R16, R2, R168 ;  /* 0x000000a802107220 */ /* 0x000fe20000410000 */
[----:B------:R-:W-:Y:S01]  /*10f80*/  MOV R168, R14 ;  /* 0x0000000e00a87202 */ /* 0x000fe20000000f00 */
[C---:B------:R-:W-:Y:S02]  /*10f90*/  FMUL.FTZ R14, R0.reuse, R174 ;  /* 0x000000ae000e7220 */ /* 0x040fe40000410000 */
[C---:B------:R-:W-:Y:S02]  /*10fa0*/  FMUL.FTZ R15, R0.reuse, R175 ;  /* 0x000000af000f7220 */ /* 0x040fe40000410000 */
[C---:B------:R-:W-:Y:S01]  /*10fb0*/  FMUL.FTZ R18, R0.reuse, R170 ;  /* 0x000000aa00127220 */ /* 0x040fe20000410000 */
[----:B------:R-:W-:Y:S01]  /*10fc0*/  MUFU.EX2 R204, R204 ;  /* 0x000000cc00cc7308 */ /* 0x000fe20000000800 */
[C---:B------:R-:W-:Y:S02]  /*10fd0*/  FMUL.FTZ R19, R0.reuse, R171 ;  /* 0x000000ab00137220 */ /* 0x040fe40000410000 */
[C---:B------:R-:W-:Y:S02]  /*10fe0*/  FMUL.FTZ R22, R0.reuse, R166 ;  /* 0x000000a600167220 */ /* 0x040fe40000410000 */
[C---:B------:R-:W-:Y:S02]  /*10ff0*/  FMUL.FTZ R23, R0.reuse, R167 ;  /* 0x000000a700177220 */ /* 0x040fe40000410000 */
[----:B------:R-:W-:Y:S02]  /*11000*/  FMUL.FTZ R26, R0, R162 ;  /* 0x000000a2001a7220 */ /* 0x000fe40000410000 */
[----:B------:R-:W-:Y:S01]  /*11010*/  FMUL.FTZ R24, R2, R160 ;  /* 0x000000a002187220 */ /* 0x000fe20000410000 */
[----:B------:R-:W-:Y:S01]  /*11020*/  MOV R160, R27 ;  /* 0x0000001b00a07202 */ /* 0x000fe20000000f00 */
[----:B------:R-:W-:Y:S01]  /*11030*/  FMUL.FTZ R27, R0, R163 ;  /* 0x000000a3001b7220 */ /* 0x000fe20000410000 */
[----:B------:R-:W-:Y:S01]  /*11040*/  MUFU.EX2 R197, R195 ;  /* 0x000000c300c57308 */ /* 0x000fe20000000800 */
[----:B------:R-:W-:Y:S01]  /*11050*/  FMUL.FTZ R25, R2, R161 ;  /* 0x000000a102197220 */ /* 0x000fe20000410000 */
[----:B------:R-:W-:Y:S01]  /*11060*/  MOV R161, R34 ;  /* 0x0000002200a17202 */ /* 0x000fe20000000f00 */
[C---:B------:R-:W-:Y:S02]  /*11070*/  FMUL.FTZ R30, R0.reuse, R158 ;  /* 0x0000009e001e7220 */ /* 0x040fe40000410000 */
[----:B------:R-:W-:Y:S02]  /*11080*/  FMUL.FTZ R31, R0, R159 ;  /* 0x0000009f001f7220 */ /* 0x000fe40000410000 */
[C---:B------:R-:W-:Y:S01]  /*11090*/  FMUL.FTZ R28, R2.reuse, R156 ;  /* 0x0000009c021c7220 */ /* 0x040fe20000410000 */
[----:B------:R-:W-:Y:S01]  /*110a0*/  MOV R156, R35 ;  /* 0x00000023009c7202 */ /* 0x000fe20000000f00 */
        /* <DEDUP_REMOVED lines=112> */
[C---:B--2---:R-:W-:Y:S01]  /*117b0*/  FFMA.FTZ R164, R0.reuse, R164, R185 ;  /* 0x000000a400a47223 */ /* 0x044fe200000100b9 */
[----:B------:R-:W-:Y:S01]  /*117c0*/  F2FP.PACK_AB R185, R165, R185 ;  /* 0x000000b9a5b9723e */ /* 0x000fe200000000ff */
[----:B------:R-:W-:Y:S02]  /*117d0*/  FMUL.FTZ R131, R0, R131 ;  /* 0x0000008300837220 */ /* 0x000fe40000410000 */
[----:B------:R-:W-:Y:S02]  /*117e0*/  FADD.FTZ R0, R133, R188 ;  /* 0x000000bc85007221 */ /* 0x000fe40000010000 */
[----:B------:R-:W-:Y:S02]  /*117f0*/  MUFU.EX2 R188, R181 ;  /* 0x000000b500bc7308 */ /* 0x000fe40000000800 */
[C---:B-1----:R-:W-:Y:S08]  /*11800*/  HMMA.16816.F32 R4, R184.reuse, R136, R4 ;  /* 0x00000088b804723c */ /* 0x042ff00000001804 */
[C---:B------:R-:W-:Y:S01]  /*11810*/  HMMA.16816.F32 R8, R184.reuse, R138, R8 ;  /* 0x0000008ab808723c */ /* 0x040fe20000001808 */
[----:B------:R-:W1:Y:S03]  /*11820*/  LDSM.16.MT88.4 R136, [R219] ;  /* 0x00000000db88783b */ /* 0x000e660000004200 */
[----:B---3--:R-:W-:Y:S04]  /*11830*/  FADD.FTZ R0, R2, R0 ;  /* 0x0000000002007221 */ /* 0x008fe80000010000 */
[----:B------:R-:W-:Y:S01]  /*11840*/  FADD.FTZ R0, R144, R0 ;  /* 0x0000000090007221 */ /* 0x000fe20000010000 */
[----:B------:R-:W2:Y:S03]  /*11850*/  LDL R205, [R1+0x34] ;  /* 0x0000340001cd7983 */ /* 0x000ea60000100800 */
        /* <DEDUP_REMOVED lines=18> */
[----:B------:R-:W1:Y:S02]  /*11980*/  LDSM.16.MT88.4 R136, [R220+0x3000] ;  /* 0x00300000dc88783b */ /* 0x000e640000004200 */
[----:B--2---:R-:W-:Y:S05]  /*11990*/  ISETP.GT.AND P0, PT, R252, R205, PT ;  /* 0x000000cdfc00720c */ /* 0x004fea0003f04270 */
        /* <DEDUP_REMOVED lines=27> */
[----:B------:R-:W-:Y:S03]  /*11b50*/  MUFU.EX2 R184, R168 ;  /* 0x000000a800b87308 */ /* 0x000fe60000000800 */
[----:B------:R-:W-:Y:S03]  /*11b60*/  F2FP.PACK_AB R137, R207, R209 ;  /* 0x000000d1cf89723e */ /* 0x000fe600000000ff */
[----:B------:R-:W-:Y:S02]  /*11b70*/  F2FP.PACK_AB R138, R134, R144 ;  /* 0x00000090868a723e */ /* 0x000fe400000000ff */
[----:B------:R-:W1:Y:S02]  /*11b80*/  LDSM.16.MT88.4 R144, [R219+0x800] ;  /* 0x00080000db90783b */ /* 0x000e640000004200 */
[----:B------:R-:W-:Y:S01]  /*11b90*/  MUFU.EX2 R134, R189 ;  /* 0x000000bd00867308 */ /* 0x000fe20000000800 */
[----:B------:R-:W-:Y:S07]  /*11ba0*/  F2FP.PACK_AB R139, R199, R204 ;  /* 0x000000ccc78b723e */ /* 0x000fee00000000ff */
[C---:B------:R-:W-:Y:S02]  /*11bb0*/  HMMA.16816.F32 R4, R136.reuse, R140, R4 ;  /* 0x0000008c8804723c */ /* 0x040fe40000001804 */
[----:B------:R2:W3:Y:S06]  /*11bc0*/  MUFU.EX2 R189, R176 ;  /* 0x000000b000bd7308 */ /* 0x0004ec0000000800 */
[C---:B------:R-:W-:Y:S01]  /*11bd0*/  HMMA.16816.F32 R8, R136.reuse, R142, R8 ;  /* 0x0000008e8808723c */ /* 0x040fe20000001808 */
[----:B------:R-:W4:Y:S03]  /*11be0*/  LDSM.16.MT88.4 R140, [R221+0x800] ;  /* 0x00080000dd8c783b */ /* 0x000f260000004200 */
[----:B------:R-:W-:Y:S10]  /*11bf0*/  MUFU.EX2 R186, R172 ;  /* 0x000000ac00ba7308 */ /* 0x000ff40000000800 */
[----:B------:R-:W5:Y:S01]  /*11c00*/  MUFU.EX2 R133, R194 ;  /* 0x000000c200857308 */ /* 0x000f620000000800 */
[----:B--2---:R-:W-:Y:S01]  /*11c10*/  LDSM.16.MT88.4 R176, [R218+0x2800] ;  /* 0x00280000dab0783b */ /* 0x004fe20000004200 */
[----:B---3--:R-:W-:Y:S01]  /*11c20*/  F2FP.PACK_AB R185, R189, R190 ;  /* 0x000000bebdb9723e */ /* 0x008fe200000000ff */
[C---:B-1----:R-:W-:Y:S07]  /*11c30*/  HMMA.16816.F32 R12, R136.reuse, R144, R12 ;  /* 0x00000090880c723c */ /* 0x042fee000000180c */
[----:B------:R-:W-:Y:S01]  /*11c40*/  MUFU.EX2 R194, R212 ;  /* 0x000000d400c27308 */ /* 0x000fe20000000800 */
[C---:B------:R-:W-:Y:S01]  /*11c50*/  HMMA.16816.F32 R16, R136.reuse, R146, R16 ;  /* 0x000000928810723c */ /* 0x040fe20000001810 */
[----:B------:R-:W1:Y:S08]  /*11c60*/  LDSM.16.MT88.4 R144, [R220+0x800] ;  /* 0x00080000dc90783b */ /* 0x000e700000004200 */
[----:B------:R-:W2:Y:S03]  /*11c70*/  MUFU.EX2 R2, R193 ;  /* 0x000000c100027308 */ /* 0x000ea60000000800 */
[----:B-----5:R-:W-:Y:S01]  /*11c80*/  FADD.FTZ R0, R133, R0 ;  /* 0x0000000085007221 */ /* 0x020fe20000010000 */
[C---:B----4-:R-:W-:Y:S06]  /*11c90*/  HMMA.16816.F32 R20, R136.reuse, R140, R20 ;  /* 0x0000008c8814723c */ /* 0x050fec0000001814 */
[----:B------:R-:W-:Y:S02]  /*11ca0*/  MUFU.EX2 R193, R214 ;  /* 0x000000d600c17308 */ /* 0x000fe40000000800 */
[C---:B------:R-:W-:Y:S01]  /*11cb0*/  HMMA.16816.F32 R24, R136.reuse, R142, R24 ;  /* 0x0000008e8818723c */ /* 0x040fe20000001818 */
[----:B------:R-:W3:Y:S03]  /*11cc0*/  LDSM.16.MT88.4 R140, [R218+0x3800] ;  /* 0x00380000da8c783b */ /* 0x000ee60000004200 */
[----:B--2---:R-:W-:Y:S04]  /*11cd0*/  FADD.FTZ R0, R2, R0 ;  /* 0x0000000002007221 */ /* 0x004fe80000010000 */
[----:B------:R-:W-:Y:S04]  /*11ce0*/  FADD.FTZ R0, R148, R0 ;  /* 0x0000000094007221 */ /* 0x000fe80000010000 */
[C---:B------:R-:W-:Y:S01]  /*11cf0*/  FADD.FTZ R0, R134.reuse, R0 ;  /* 0x0000000086007221 */ /* 0x040fe20000010000 */
        /* <DEDUP_REMOVED lines=60> */
[C---:B------:R-:W-:Y:S04]  /*120c0*/  FADD.FTZ R0, R134.reuse, R0 ;  /* 0x0000000086007221 */ /* 0x040fe80000010000 */
        /* <DEDUP_REMOVED lines=44> */
[C---:B-1----:R-:W-:Y:S01]  /*12390*/  HMMA.16816.F32 R4, R136.reuse, R144, R4 ;  /* 0x000000908804723c */ /* 0x042fe20000001804 */
[----:B------:R1:W-:Y:S07]  /*123a0*/  MUFU.EX2 R134, R161 ;  /* 0x000000a100867308 */ /* 0x0003ee0000000800 */
[C---:B------:R-:W-:Y:S01]  /*123b0*/  HMMA.16816.F32 R8, R136.reuse, R146, R8 ;  /* 0x000000928808723c */ /* 0x040fe20000001808 */
[----:B------:R-:W5:Y:S02]  /*123c0*/  LDSM.16.MT88.4 R144, [R218+0x4800] ;  /* 0x00480000da90783b */ /* 0x000f640000004200 */
[----:B------:R-:W4:Y:S05]  /*123d0*/  MUFU.EX2 R133, R182 ;  /* 0x000000b600857308 */ /* 0x000f2a0000000800 */
[C---:B--2---:R-:W-:Y:S08]  /*123e0*/  HMMA.16816.F32 R12, R136.reuse, R148, R12 ;  /* 0x00000094880c723c */ /* 0x044ff0000000180c */
[C---:B------:R-:W-:Y:S01]  /*123f0*/  HMMA.16816.F32 R16, R136.reuse, R150, R16 ;  /* 0x000000968810723c */ /* 0x040fe20000001810 */
[----:B------:R-:W2:Y:S07]  /*12400*/  LDSM.16.MT88.4 R148, [R219+0x4800] ;  /* 0x00480000db94783b */ /* 0x000eae0000004200 */
[C---:B---3--:R-:W-:Y:S01]  /*12410*/  HMMA.16816.F32 R20, R136.reuse, R140, R20 ;  /* 0x0000008c8814723c */ /* 0x048fe20000001814 */
[----:B-1----:R-:W-:Y:S03]  /*12420*/  LDSM.16.MT88.4 R160, [R221+0x2800] ;  /* 0x00280000dda0783b */ /* 0x002fe60000004200 */
[----:B----4-:R-:W-:Y:S04]  /*12430*/  FADD.FTZ R0, R133, R0 ;  /* 0x0000000085007221 */ /* 0x010fe80000010000 */
[C---:B------:R-:W-:Y:S01]  /*12440*/  HMMA.16816.F32 R24, R136.reuse, R142, R24 ;  /* 0x0000008e8818723c */ /* 0x040fe20000001818 */
[----:B------:R-:W1:Y:S03]  /*12450*/  LDSM.16.MT88.4 R140, [R221+0x4800] ;  /* 0x00480000dd8c783b */ /* 0x000e660000004200 */
[----:B------:R-:W-:Y:S04]  /*12460*/  FADD.FTZ R0, R2, R0 ;  /* 0x0000000002007221 */ /* 0x000fe80000010000 */
[C---:B------:R-:W-:Y:S04]  /*12470*/  HMMA.16816.F32 R28, R136.reuse, R152, R28 ;  /* 0x00000098881c723c */ /* 0x040fe8000000181c */
[----:B------:R-:W-:Y:S04]  /*12480*/  FADD.FTZ R0, R156, R0 ;  /* 0x000000009c007221 */ /* 0x000fe80000010000 */
[C---:B------:R-:W-:Y:S01]  /*12490*/  HMMA.16816.F32 R32, R136.reuse, R154, R32 ;  /* 0x0000009a8820723c */ /* 0x040fe20000001820 */
[----:B------:R-:W-:Y:S03]  /*124a0*/  LDSM.16.MT88.4 R152, [R218+0x7800] ;  /* 0x00780000da98783b */ /* 0x000fe60000004200 */
[----:B------:R-:W-:Y:S04]  /*124b0*/  FADD.FTZ R0, R134, R0 ;  /* 0x0000000086007221 */ /* 0x000fe80000010000 */
[C---:B-----5:R-:W-:Y:S08]  /*124c0*/  HMMA.16816.F32 R36, R136.reuse, R144, R36 ;  /* 0x000000908824723c */ /* 0x060ff00000001824 */
        /* <DEDUP_REMOVED lines=11> */
[C---:B------:R-:W-:Y:S08]  /*12580*/  HMMA.16816.F32 R68, R136.reuse, R152, R68 ;  /* 0x000000988844723c */ /* 0x040ff00000001844 */
[C---:B------:R-:W-:Y:S01]  /*12590*/  HMMA.16816.F32 R72, R136.reuse, R154, R72 ;  /* 0x0000009a8848723c */ /* 0x040fe20000001848 */
[----:B------:R-:W4:Y:S07]  /*125a0*/  LDSM.16.MT88.4 R152, [R218+0xa800] ;  /* 0x00a80000da98783b */ /* 0x000f2e0000004200 */
[C---:B--2---:R-:W-:Y:S08]  /*125b0*/  HMMA.16816.F32 R76, R136.reuse, R148, R76 ;  /* 0x00000094884c723c */ /* 0x044ff0000000184c */
[C---:B------:R-:W-:Y:S01]  /*125c0*/  HMMA.16816.F32 R80, R136.reuse, R150, R80 ;  /* 0x000000968850723c */ /* 0x040fe20000001850 */
[----:B------:R-:W-:Y:S07]  /*125d0*/  LDSM.16.MT88.4 R148, [R221+0xa800] ;  /* 0x00a80000dd94783b */ /* 0x000fee0000004200 */
        /* <DEDUP_REMOVED lines=20> */
[----:B------:R-:W4:Y:S01]  /*12720*/  MUFU.EX2 R2, R169 ;  /* 0x000000a900027308 */ /* 0x000f220000000800 */
[----:B------:R-:W-:Y:S01]  /*12730*/  LDSM.16.MT88.4 R156, [R219+0x5000] ;  /* 0x00500000db9c783b */ /* 0x000fe20000004200 */
[----:B------:R-:W-:Y:S02]  /*12740*/  F2FP.PACK_AB R137, R193, R194 ;  /* 0x000000c2c189723e */ /* 0x000fe400000000ff */
[----:B------:R-:W-:Y:S06]  /*12750*/  F2FP.PACK_AB R139, R191, R192 ;  /* 0x000000c0bf8b723e */ /* 0x000fec00000000ff */
[----:B------:R-:W5:Y:S01]  /*12760*/  MUFU.EX2 R133, R173 ;  /* 0x000000ad00857308 */ /* 0x000f620000000800 */
[C---:B-1----:R-:W-:Y:S08]  /*12770*/  HMMA.16816.F32 R4, R136.reuse, R140, R4 ;  /* 0x0000008c8804723c */ /* 0x042ff00000001804 */
[C---:B------:R-:W-:Y:S01]  /*12780*/  HMMA.16816.F32 R8, R136.reuse, R142, R8 ;  /* 0x0000008e8808723c */ /* 0x040fe20000001808 */
[----:B------:R-:W1:Y:S01]  /*12790*/  LDSM.16.MT88.4 R140, [R218+0x5000] ;  /* 0x00500000da8c783b */ /* 0x000e620000004200 */
[----:B------:R-:W2:Y:S02]  /*127a0*/  MUFU.EX2 R134, R180 ;  /* 0x000000b400867308 */ /* 0x000ea40000000800 */
[----:B----4-:R-:W-:Y:S04]  /*127b0*/  FADD.FTZ R0, R2, R0 ;  /* 0x0000000002007221 */ /* 0x010fe80000010000 */
[C---:B------:R-:W-:Y:S01]  /*127c0*/  HMMA.16816.F32 R12, R136.reuse, R152, R12 ;  /* 0x00000098880c723c */ /* 0x040fe2000000180c */
[----:B------:R-:W-:Y:S03]  /*127d0*/  LDSM.16.MT88.4 R168, [R219+0x2800] ;  /* 0x00280000dba8783b */ /* 0x000fe60000004200 */
[C---:B------:R-:W-:Y:S01]  /*127e0*/  FADD.FTZ R0, R184.reuse, R0 ;  /* 0x00000000b8007221 */ /* 0x040fe20000010000 */
[----:B------:R-:W-:Y:S01]  /*127f0*/  F2FP.PACK_AB R184, R184, R2 ;  /* 0x00000002b8b8723e */ /* 0x000fe200000000ff */
[----:B------:R-:W-:Y:S02]  /*12800*/  FADD.FTZ R2, R165, R164 ;  /* 0x000000a4a5027221 */ /* 0x000fe40000010000 */
[C---:B------:R-:W-:Y:S01]  /*12810*/  HMMA.16816.F32 R16, R136.reuse, R154, R16 ;  /* 0x0000009a8810723c */ /* 0x040fe20000001810 */
[----:B------:R-:W4:Y:S03]  /*12820*/  LDSM.16.MT88.4 R152, [R221+0x5000] ;  /* 0x00500000dd98783b */ /* 0x000f260000004200 */
[----:B-----5:R-:W-:Y:S04]  /*12830*/  FADD.FTZ R0, R133, R0 ;  /* 0x0000000085007221 */ /* 0x020fe80000010000 */
[C---:B---3--:R-:W-:Y:S04]  /*12840*/  HMMA.16816.F32 R20, R136.reuse, R148, R20 ;  /* 0x000000948814723c */ /* 0x048fe80000001814 */
[C---:B------:R-:W-:Y:S01]  /*12850*/  FADD.FTZ R0, R186.reuse, R0 ;  /* 0x00000000ba007221 */ /* 0x040fe20000010000 */
[----:B------:R-:W-:Y:S02]  /*12860*/  F2FP.PACK_AB R186, R186, R133 ;  /* 0x00000085baba723e */ /* 0x000fe400000000ff */
[----:B--2---:R-:W-:Y:S01]  /*12870*/  F2FP.PACK_AB R187, R134, R188 ;  /* 0x000000bc86bb723e */ /* 0x004fe200000000ff */
[C---:B------:R-:W-:Y:S01]  /*12880*/  HMMA.16816.F32 R24, R136.reuse, R150, R24 ;  /* 0x000000968818723c */ /* 0x040fe20000001818 */
[----:B------:R-:W2:Y:S03]  /*12890*/  LDSM.16.MT88.4 R148, [R220+0x5000] ;  /* 0x00500000dc94783b */ /* 0x000ea60000004200 */
[----:B------:R-:W-:Y:S04]  /*128a0*/  MOV R133, R132 ;  /* 0x0000008400857202 */ /* 0x000fe80000000f00 */
        /* <DEDUP_REMOVED lines=55> */
[----:B------:R-:W-:Y:S01]  /*12c20*/  FADD.FTZ R2, R188, R0 ;  /* 0x00000000bc027221 */ /* 0x000fe20000010000 */
[----:B------:R-:W-:Y:S03]  /*12c30*/  IADD3 R0, R252, -0x1, RZ ;  /* 0xfffffffffc007810 */ /* 0x000fe60007ffe0ff */
[C---:B---3--:R-:W-:Y:S04]  /*12c40*/  HMMA.16816.F32 R124, R136.reuse, R156, R124 ;  /* 0x0000009c887c723c */ /* 0x048fe8000000187c */
[----:B------:R-:W-:Y:S01]  /*12c50*/  FADD.FTZ R2, R134, R2 ;  /* 0x0000000286027221 */ /* 0x000fe20000010000 */
[----:B------:R-:W-:Y:S02]  /*12c60*/  MOV R252, R0 ;  /* 0x0000000000fc7202 */ /* 0x000fe40000000f00 */
[-C--:B------:R-:W-:Y:S01]  /*12c70*/  MOV R134, R3.reuse ;  /* 0x0000000300867202 */ /* 0x080fe20000000f00 */
        /* <DEDUP_REMOVED lines=14> */
[C---:B----4-:R-:W-:Y:S01]  /*12d60*/  HMMA.16816.F32 R156, R184.reuse, R152, R28 ;  /* 0x00000098b89c723c */ /* 0x050fe2000000181c */
[----:B------:R-:W-:Y:S07]  /*12d70*/  STL [R1+0x2c], R2 ;  /* 0x00002c0201007387 */ /* 0x000fee0000100800 */
        /* <DEDUP_REMOVED lines=14> */
[C---:B------:R-:W-:Y:S08]  /*12e60*/  HMMA.16816.F32 R76, R184.reuse, R16, R76 ;  /* 0x00000010b84c723c */ /* 0x040ff0000000184c */
[C---:B------:R-:W-:Y:S08]  /*12e70*/  HMMA.16816.F32 R80, R184.reuse, R18, R80 ;  /* 0x00000012b850723c */ /* 0x040ff00000001850 */
        /* <DEDUP_REMOVED lines=13> */
[----:B------:R-:W-:Y:S01]  /*12f50*/  HMMA.16816.F32 R128, R184, R6, R128 ;  /* 0x00000006b880723c */ /* 0x000fe20000001880 */
[----:B------:R-:W-:Y:S07]  /*12f60*/  @!UPT UIADD3 URZ, URZ, URZ, URZ ;  /* 0x0000003f3f3ff290 */ /* 0x000fee000fffe03f */
[----:B------:R-:W-:-:S11]  /*12f70*/  @P0 BRA `(.L_x_2717) ;  /* 0xffffae6000000947 */ /* 0x000fd6000383ffff */
.L_x_2710:
[----:B------:R-:W-:Y:S05]  /*12f80*/  BRA.DIV ~URZ, `(.L_x_2718) ;  /* 0x000054927f007947 */ /* 0x000fea000b800000 */
[----:B------:R-:W2:Y:S04]  /*12f90*/  LDL R0, [R1+0x1c] ;  /* 0x00001c0001007983 */ /* 0x000ea80000100800 */
[----:B--2---:R1:W2:Y:S02]  /*12fa0*/  SHFL.BFLY PT, R5, R0, 0x2, 0x1f ;  /* 0x0c401f0000057f89 */ /* 0x0042a400000e0000 */
.L_x_2752:
        /* <DEDUP_REMOVED lines=9> */
.L_x_2753:
        /* <DEDUP_REMOVED lines=149> */
.L_x_2679:
[----:B--2---:R-:W2:Y:S04]  /*13990*/  LDL.LU R2, [R1+0x78] ;  /* 0x0000780001027983 */ /* 0x004ea80000300800 */
[----:B------:R-:W3:Y:S04]  /*139a0*/  S2R R6, SR_TID.X ;  /* 0x0000000000067919 */ /* 0x000ee80000002100 */
[----:B------:R4:W5:Y:S01]  /*139b0*/  LDL R7, [R1+0x80] ;  /* 0x0000800001077983 */ /* 0x0009620000100800 */
[----:B------:R-:W-:Y:S01]  /*139c0*/  BSSY B0, `(.L_x_2720) ;  /* 0x0000014000007945 */ /* 0x000fe20003800000 */
[----:B---3--:R-:W-:-:S02]  /*139d0*/  LOP3.LUT P0, RZ, R6, 0xff, RZ, 0xc0, !PT ;  /* 0x000000ff06ff7812 */ /* 0x008fc4000780c0ff */
[----:B--2---:R-:W-:-:S11]  /*139e0*/  LOP3.LUT R2, R2, 0xfffffffd, RZ, 0xc0, !PT ;  /* 0xfffffffd02027812 */ /* 0x004fd600078ec0ff */
[----:B------:R-:W-:-:S05]  /*139f0*/  @P0 LOP3.LUT R2, R2, 0x2, RZ, 0xfc, !PT ;  /* 0x0000000202020812 */ /* 0x000fca00078efcff */
[----:B------:R4:W-:Y:S01]  /*13a00*/  STL [R1+0x78], R2 ;  /* 0x0000780201007387 */ /* 0x0009e20000100800 */
[----:B------:R-:W-:Y:S05]  /*13a10*/  @P0 BRA `(.L_x_2721) ;  /* 0x000000e000000947 */ /* 0x000fea0003800000 */
[----:B------:R-:W2:Y:S01]  /*13a20*/  S2R R4, SR_LANEID ;  /* 0x0000000000047919 */ /* 0x000ea20000000000 */
[----:B------:R-:W-:Y:S01]  /*13a30*/  VOTEU.ANY UR4, UPT, PT ;  /* 0x0000000000047886 */ /* 0x000fe200038e0100 */
[----:B------:R-:W-:Y:S01]  /*13a40*/  IMAD.MOV.U32 R5, RZ, RZ, c[0x0][0x584] ;  /* 0x00016100ff057624 */ /* 0x000fe200078e00ff */
[----:B------:R-:W2:Y:S08]  /*13a50*/  FLO.U32 R3, UR4 ;  /* 0x0000000400037d00 */ /* 0x000eb000080e0000 */
[----:B----4-:R-:W3:Y:S01]  /*13a60*/  POPC R2, UR4 ;  /* 0x0000000400027d09 */ /* 0x010ee20008000000 */
[----:B--2---:R-:W-:Y:S01]  /*13a70*/  ISETP.EQ.U32.AND P0, PT, R3, R4, PT ;  /* 0x000000040300720c */ /* 0x004fe20003f02070 */
[----:B------:R-:W-:-:S12]  /*13a80*/  IMAD.MOV.U32 R4, RZ, RZ, c[0x0][0x580] ;  /* 0x00016000ff047624 */ /* 0x000fd800078e00ff */
[----:B---3--:R2:W3:Y:S04]  /*13a90*/  @P0 ATOMG.E.ADD.STRONG.GPU PT, R2, [R4.64], R2 ;  /* 0x00000002040209a8 */ /* 0x0084e800081ee1c6 */
[----:B--2---:R-:W2:Y:S04]  /*13aa0*/  S2R R4, SR_LTMASK ;  /* 0x0000000000047919 */ /* 0x004ea80000003900 */
[----:B---3--:R2:W3:Y:S02]  /*13ab0*/  SHFL.IDX PT, R3, R2, R3, 0x1f ;  /* 0x00001f0302037589 */ /* 0x0084e400000e0000 */
[----:B--2---:R-:W-:-:S06]  /*13ac0*/  LOP3.LUT R2, R4, UR4, RZ, 0xc0, !PT ;  /* 0x0000000404027c12 */ /* 0x004fcc000f8ec0ff */
[----:B------:R-:W3:Y:S02]  /*13ad0*/  POPC R2, R2 ;  /* 0x0000000200027309 */ /* 0x000ee40000000000 */
[----:B---3-5:R-:W-:-:S05]  /*13ae0*/  IADD3 R7, R3, c[0x0][0xc], R2 ;  /* 0x0000030003077a10 */ /* 0x028fca0007ffe002 */
[----:B------:R2:W-:Y:S02]  /*13af0*/  STL [R1+0x80], R7 ;  /* 0x0000800701007387 */ /* 0x0005e40000100800 */
.L_x_2721:
[----:B------:R-:W-:Y:S05]  /*13b00*/  BSYNC B0 ;  /* 0x0000000000007941 */ /* 0x000fea0003800000 */
.L_x_2720:
        /* <DEDUP_REMOVED lines=8> */
[----:B----4-:R-:W-:Y:S01]  /*13b90*/  SHF.R.S32.HI R2, RZ, 0x1f, R6 ;  /* 0x0000001fff027819 */ /* 0x010fe20000011406 */
[----:B------:R-:W-:Y:S02]  /*13ba0*/  IMAD.MOV.U32 R44, RZ, RZ, RZ ;  /* 0x000000ffff2c7224 */ /* 0x000fe400078e00ff */
[----:B------:R-:W-:Y:S01]  /*13bb0*/  IMAD.MOV.U32 R3, RZ, RZ, 0x1f ;  /* 0x0000001fff037424 */ /* 0x000fe200078e00ff */
[----:B------:R-:W-:-:S04]  /*13bc0*/  LEA.HI R2, R2, R6, RZ, 0x7 ;  /* 0x0000000602027211 */ /* 0x000fc800078f38ff */
[----:B------:R-:W-:-:S05]  /*13bd0*/  SHF.R.S32.HI R2, RZ, 0x7, R2 ;  /* 0x00000007ff027819 */ /* 0x000fca0000011402 */
[----:B------:R-:W-:Y:S01]  /*13be0*/  IMAD.MOV.U32 R0, RZ, RZ, R2 ;  /* 0x000000ffff007224 */ /* 0x000fe200078e0002 */
[----:B------:R-:W-:Y:S02]  /*13bf0*/  MOV R2, 0x13c10 ;  /* 0x00013c1000027802 */ /* 0x000fe40000000f00 */
[----:B-12---:R-:W-:Y:S05]  /*13c00*/  CALL.REL.NOINC `($__internal_44_$__cuda_sm70_shflsync_idx_p) ;  /* 0x00004a3000007944 */ /* 0x006fea0003c00000 */
.L_x_2724:
[----:B------:R-:W3:Y:S04]  /*13c10*/  LDL R5, [R1+0x18c] ;  /* 0x00018c0001057983 */ /* 0x000ee80000100800 */
[----:B--2---:R-:W2:Y:S04]  /*13c20*/  LDL.LU R18, [R1+0x70] ;  /* 0x0000700001127983 */ /* 0x004ea80000300800 */
[----:B-1--4-:R-:W4:Y:S04]  /*13c30*/  LDL.LU R16, [R1+0x6c] ;  /* 0x00006c0001107983 */ /* 0x012f280000300800 */
[----:B------:R-:W3:Y:S04]  /*13c40*/  LDL.LU R15, [R1+0x74] ;  /* 0x00007400010f7983 */ /* 0x000ee80000300800 */
[----:B------:R-:W3:Y:S01]  /*13c50*/  LDL.LU R17, [R1+0x7c] ;  /* 0x00007c0001117983 */ /* 0x000ee20000300800 */
[----:B-----5:R-:W-:-:S03]  /*13c60*/  MOV R4, 0x1 ;  /* 0x0000000100047802 */ /* 0x020fc60000000f00 */
        /* <DEDUP_REMOVED lines=59> */
[----:B------:R1:W5:Y:S01]  /*14020*/  LDL R19, [R1+0x8c] ;  /* 0x00008c0001137983 */ /* 0x0003620000100800 */
[----:B--2---:R-:W-:Y:S01]  /*14030*/  SHF.R.S32.HI R7, RZ, 0x1f, R18 ;  /* 0x0000001fff077819 */ /* 0x004fe20000011412 */
[----:B------:R-:W-:Y:S01]  /*14040*/  IMAD.WIDE.U32 R2, R18, c[0x0][0x4d0], RZ ;  /* 0x0001340012027a25 */ /* 0x000fe200078e00ff */
[----:B----4-:R-:W-:-:S03]  /*14050*/  SHF.R.S32.HI R10, RZ, 0x1f, R16 ;  /* 0x0000001fff0a7819 */ /* 0x010fc60000011410 */
[----:B------:R-:W-:Y:S01]  /*14060*/  IMAD R0, R7, c[0x0][0x4d0], RZ ;  /* 0x0001340007007a24 */ /* 0x000fe200078e02ff */
[----:B---3--:R-:W-:-:S03]  /*14070*/  SHF.R.S32.HI R11, RZ, 0x1f, R15 ;  /* 0x0000001fff0b7819 */ /* 0x008fc6000001140f */
[----:B------:R-:W-:Y:S02]  /*14080*/  IMAD R0, R18, c[0x0][0x4d4], R0 ;  /* 0x0001350012007a24 */ /* 0x000fe400078e0200 */
[----:B------:R-:W-:-:S03]  /*14090*/  IMAD.IADD R6, R5, 0x1, R17 ;  /* 0x0000000105067824 */ /* 0x000fc600078e0211 */
[----:B------:R-:W-:Y:S01]  /*140a0*/  IADD3 R3, R3, R0, RZ ;  /* 0x0000000003037210 */ /* 0x000fe20007ffe0ff */
[----:B------:R-:W-:Y:S02]  /*140b0*/  IMAD R0, R10, c[0x0][0x4d8], RZ ;  /* 0x000136000a007a24 */ /* 0x000fe400078e02ff */
[----:B------:R-:W-:-:S04]  /*140c0*/  @P0 IMAD.HI.U32 R5, R6, c[0x0][0x4ec], RZ ;  /* 0x00013b0006050a27 */ /* 0x000fc800078e00ff */
[C---:B------:R-:W-:Y:S01]  /*140d0*/  IMAD R4, R16.reuse, c[0x0][0x4dc], R0 ;  /* 0x0001370010047a24 */ /* 0x040fe200078e0200 */
[----:B------:R-:W-:Y:S01]  /*140e0*/  MOV R0, R6 ;  /* 0x0000000600007202 */ /* 0x000fe20000000f00 */
[----:B------:R-:W-:Y:S01]  /*140f0*/  IMAD.WIDE.U32 R2, R16, c[0x0][0x4d8], R2 ;  /* 0x0001360010027a25 */ /* 0x000fe200078e0002 */
[----:B------:R-:W-:-:S03]  /*14100*/  @P0 SHF.R.U32.HI R0, RZ, c[0x0][0x4f0], R5 ;  /* 0x00013c00ff000a19 */ /* 0x000fc60000011605 */
[----:B------:R-:W-:Y:S01]  /*14110*/  IMAD.IADD R3, R3, 0x1, R4 ;  /* 0x0000000103037824 */ /* 0x000fe200078e0204 */
[----:B------:R-:W-:Y:S01]  /*14120*/  SHF.R.S32.HI R5, RZ, 0x1f, R0 ;  /* 0x0000001fff057819 */ /* 0x000fe20000011400 */
[----:B------:R-:W-:Y:S02]  /*14130*/  IMAD R4, R11, c[0x0][0x4e0], RZ ;  /* 0x000138000b047a24 */ /* 0x000fe400078e02ff */
[----:B------:R-:W-:-:S04]  /*14140*/  IMAD.WIDE.U32 R2, R15, c[0x0][0x4e0], R2 ;  /* 0x000138000f027a25 */ /* 0x000fc800078e0002 */
[----:B------:R-:W-:Y:S01]  /*14150*/  IMAD R4, R15, c[0x0][0x4e4], R4 ;  /* 0x000139000f047a24 */ /* 0x000fe200078e0204 */
[----:B------:R-:W-:Y:S01]  /*14160*/  IADD3 R8, P1, R0, R2, RZ ;  /* 0x0000000200087210 */ /* 0x000fe20007f3e0ff */
[----:B------:R-:W-:-:S03]  /*14170*/  IMAD R2, R7, c[0x0][0x438], RZ ;  /* 0x00010e0007027a24 */ /* 0x000fc600078e02ff */
[----:B------:R-:W-:Y:S01]  /*14180*/  IADD3.X R9, R5, R3, R4, P1, !PT ;  /* 0x0000000305097210 */ /* 0x000fe20000ffe404 */
[C---:B------:R-:W-:Y:S02]  /*14190*/  IMAD R4, R18.reuse, c[0x0][0x43c], R2 ;  /* 0x00010f0012047a24 */ /* 0x040fe400078e0202 */
[----:B------:R-:W-:-:S04]  /*141a0*/  IMAD.WIDE.U32 R2, R18, c[0x0][0x438], RZ ;  /* 0x00010e0012027a25 */ /* 0x000fc800078e00ff */
[----:B------:R-:W-:Y:S01]  /*141b0*/  IMAD R5, R10, c[0x0][0x440], RZ ;  /* 0x000110000a057a24 */ /* 0x000fe200078e02ff */
[----:B------:R-:W-:Y:S01]  /*141c0*/  IADD3 R3, R3, R4, RZ ;  /* 0x0000000403037210 */ /* 0x000fe20007ffe0ff */
[----:B------:R-:W2:Y:S01]  /*141d0*/  S2R R18, SR_TID.X ;  /* 0x0000000000127919 */ /* 0x000ea20000002100 */
[----:B------:R-:W-:Y:S01]  /*141e0*/  IADD3 R4, -R0, RZ, RZ ;  /* 0x000000ff00047210 */ /* 0x000fe20007ffe1ff */
[C---:B------:R-:W-:Y:S02]  /*141f0*/  IMAD R7, R16.reuse, c[0x0][0x444], R5 ;  /* 0x0001110010077a24 */ /* 0x040fe400078e0205 */
[----:B------:R-:W-:Y:S02]  /*14200*/  IMAD.WIDE.U32 R2, R16, c[0x0][0x440], R2 ;  /* 0x0001100010027a25 */ /* 0x000fe400078e0002 */
[----:B------:R-:W3:Y:S02]  /*14210*/  LDL R16, [R1+0x194] ;  /* 0x0001940001107983 */ /* 0x000ee40000100800 */
[----:B------:R-:W-:Y:S01]  /*14220*/  IMAD R4, R4, c[0x0][0x4e8], R6 ;  /* 0x00013a0004047a24 */ /* 0x000fe200078e0206 */
[----:B------:R-:W-:Y:S01]  /*14230*/  IADD3 R3, R3, R7, RZ ;  /* 0x0000000703037210 */ /* 0x000fe20007ffe0ff */
[----:B------:R-:W-:-:S03]  /*14240*/  @P0 IMAD.HI.U32 R5, R6, c[0x0][0x4ec], RZ ;  /* 0x00013b0006050a27 */ /* 0x000fc600078e00ff */
[----:B------:R-:W-:Y:S01]  /*14250*/  SHF.R.S32.HI R10, RZ, 0x1f, R4 ;  /* 0x0000001fff0a7819 */ /* 0x000fe20000011404 */
[----:B------:R-:W-:Y:S02]  /*14260*/  IMAD R7, R11, c[0x0][0x448], RZ ;  /* 0x000112000b077a24 */ /* 0x000fe400078e02ff */
[----:B------:R-:W-:Y:S01]  /*14270*/  IMAD.MOV.U32 R0, RZ, RZ, R6 ;  /* 0x000000ffff007224 */ /* 0x000fe200078e0006 */
[----:B------:R-:W-:Y:S01]  /*14280*/  @P0 SHF.R.U32.HI R0, RZ, c[0x0][0x4f0], R5 ;  /* 0x00013c00ff000a19 */ /* 0x000fe20000011605 */
[C---:B------:R-:W-:Y:S02]  /*14290*/  IMAD R11, R15.reuse, c[0x0][0x44c], R7 ;  /* 0x000113000f0b7a24 */ /* 0x040fe400078e0207 */
[----:B------:R-:W-:Y:S01]  /*142a0*/  IMAD.WIDE.U32 R2, R15, c[0x0][0x448], R2 ;  /* 0x000112000f027a25 */ /* 0x000fe200078e0002 */
[----:B--2---:R-:W-:-:S03]  /*142b0*/  SHF.R.S32.HI R15, RZ, 0x1f, R18 ;  /* 0x0000001fff0f7819 */ /* 0x004fc60000011412 */
[----:B------:R-:W-:Y:S01]  /*142c0*/  IMAD R5, R10, c[0x0][0x4c8], RZ ;  /* 0x000132000a057a24 */ /* 0x000fe200078e02ff */
[----:B------:R-:W-:-:S03]  /*142d0*/  LEA.HI R15, R15, R18, RZ, 0x5 ;  /* 0x000000120f0f7211 */ /* 0x000fc600078f28ff */
[C---:B------:R-:W-:Y:S01]  /*142e0*/  IMAD R7, R4.reuse, c[0x0][0x4cc], R5 ;  /* 0x0001330004077a24 */ /* 0x040fe200078e0205 */
[----:B------:R-:W-:Y:S01]  /*142f0*/  SHF.R.S32.HI R10, RZ, 0x1f, R0 ;  /* 0x0000001fff0a7819 */ /* 0x000fe20000011400 */
[----:B------:R-:W-:Y:S01]  /*14300*/  IMAD.WIDE.U32 R4, R4, c[0x0][0x4c8], R8 ;  /* 0x0001320004047a25 */ /* 0x000fe200078e0008 */
[----:B------:R-:W-:-:S03]  /*14310*/  LOP3.LUT R15, R15, 0xffffffe0, RZ, 0xc0, !PT ;  /* 0xffffffe00f0f7812 */ /* 0x000fc600078ec0ff */
[----:B------:R-:W-:Y:S01]  /*14320*/  IMAD.IADD R3, R3, 0x1, R11 ;  /* 0x0000000103037824 */ /* 0x000fe200078e020b */
[----:B------:R-:W-:Y:S01]  /*14330*/  IADD3 R7, R5, R7, RZ ;  /* 0x0000000705077210 */ /* 0x000fe20007ffe0ff */
[----:B------:R-:W-:Y:S01]  /*14340*/  IMAD R5, R10, c[0x0][0x430], RZ ;  /* 0x00010c000a057a24 */ /* 0x000fe200078e02ff */
[----:B------:R-:W-:Y:S02]  /*14350*/  LEA R9, P0, R4, c[0x0][0x4a8], 0x2 ;  /* 0x00012a0004097a11 */ /* 0x000fe400078010ff */
[----:B------:R-:W-:Y:S01]  /*14360*/  IADD3 R15, -R15, R18, RZ ;  /* 0x000000120f0f7210 */ /* 0x000fe20007ffe1ff */
[C---:B------:R-:W-:Y:S01]  /*14370*/  IMAD R10, R0.reuse, c[0x0][0x434], R5 ;  /* 0x00010d00000a7a24 */ /* 0x040fe200078e0205 */
[C---:B------:R-:W-:Y:S01]  /*14380*/  IADD3 R8, -R0.reuse, RZ, RZ ;  /* 0x000000ff00087210 */ /* 0x040fe20007ffe1ff */
[----:B------:R-:W-:Y:S01]  /*14390*/  IMAD.WIDE.U32 R2, R0, c[0x0][0x430], R2 ;  /* 0x00010c0000027a25 */ /* 0x000fe200078e0002 */
[----:B------:R-:W-:Y:S01]  /*143a0*/  LEA.HI.X R7, R4, c[0x0][0x4ac], R7, 0x2, P0 ;  /* 0x00012b0004077a11 */ /* 0x000fe200000f1407 */
[----:B------:R1:W5:Y:S01]  /*143b0*/  LDL R18, [R1+0x114] ;  /* 0x0001140001127983 */ /* 0x0003620000100800 */
[----:B------:R-:W-:-:S03]  /*143c0*/  LOP3.LUT P0, RZ, R15, 0x3, RZ, 0xc0, !PT ;  /* 0x000000030fff7812 */ /* 0x000fc6000780c0ff */
[----:B------:R1:W5:Y:S01]  /*143d0*/  LDL R15, [R1+0x84] ;  /* 0x00008400010f7983 */ /* 0x0003620000100800 */
[----:B---3--:R-:W-:-:S03]  /*143e0*/  IADD3 R0, R16, R17, RZ ;  /* 0x0000001110007210 */ /* 0x008fc60007ffe0ff */
[----:B------:R1:W5:Y:S04]  /*143f0*/  LDL R17, [R1+0x88] ;  /* 0x0000880001117983 */ /* 0x0003680000100800 */
[----:B------:R1:W5:Y:S01]  /*14400*/  LDL R16, [R1+0x110] ;  /* 0x0001100001107983 */ /* 0x0003620000100800 */
[----:B------:R-:W-:-:S03]  /*14410*/  IMAD R8, R8, c[0x0][0x4e8], R6 ;  /* 0x00013a0008087a24 */ /* 0x000fc600078e0206 */
[----:B------:R-:W-:Y:S04]  /*14420*/  SHFL.IDX PT, R4, R9, RZ, 0x1c1f ;  /* 0x001c1fff09047589 */ /* 0x000fe800000e0000 */
[----:B------:R2:W-:Y:S01]  /*14430*/  SHFL.IDX PT, R6, R9, 0x1, 0x1c1f ;  /* 0x003c1f0009067f89 */ /* 0x0005e200000e0000 */
[----:B------:R-:W-:Y:S01]  /*14440*/  IMAD.IADD R3, R3, 0x1, R10 ;  /* 0x0000000103037824 */ /* 0x000fe200078e020a */
[----:B------:R-:W-:Y:S02]  /*14450*/  ULDC UR5, c[0x0][0x4e8] ;  /* 0x00013a0000057ab9 */ /* 0x000fe40000000800 */
[----:B------:R-:W3:Y:S01]  /*14460*/  SHFL.IDX PT, R5, R7, RZ, 0x1c1f ;  /* 0x001c1fff07057589 */ /* 0x000ee200000e0000 */
[----:B------:R-:W-:-:S03]  /*14470*/  ULDC UR4, c[0x0][0x388] ;  /* 0x0000e20000047ab9 */ /* 0x000fc60000000800 */
[----:B------:R-:W4:Y:S01]  /*14480*/  SHFL.IDX PT, R7, R7, 0x1, 0x1c1f ;  /* 0x003c1f0007077f89 */ /* 0x000f2200000e0000 */
[----:B------:R-:W-:Y:S01]  /*14490*/  UIMAD UR4, UR5, UR4, URZ ;  /* 0x00000004050472a4 */ /* 0x000fe2000f8e023f */
[----:B------:R-:W-:Y:S01]  /*144a0*/  IMAD.WIDE.U32 R2, R8, c[0x0][0x428], R2 ;  /* 0x00010a0008027a25 */ /* 0x000fe200078e0002 */
[----:B--2---:R-:W-:-:S05]  /*144b0*/  SHF.R.S32.HI R9, RZ, 0x1f, R8 ;  /* 0x0000001fff097819 */ /* 0x004fca0000011408 */
[----:B------:R-:W-:Y:S01]  /*144c0*/  IMAD R10, R9, c[0x0][0x428], RZ ;  /* 0x00010a00090a7a24 */ /* 0x000fe200078e02ff */
[----:B------:R-:W-:-:S03]  /*144d0*/  IADD3 R9, R0, 0x8, RZ ;  /* 0x0000000800097810 */ /* 0x000fc60007ffe0ff */
[----:B------:R-:W-:Y:S01]  /*144e0*/  IMAD R10, R8, c[0x0][0x42c], R10 ;  /* 0x00010b00080a7a24 */ /* 0x000fe200078e020a */
[----:B------:R-:W-:Y:S02]  /*144f0*/  ISETP.GE.OR P2, PT, R0, UR4, P0 ;  /* 0x0000000400007c0c */ /* 0x000fe40008746670 */
[----:B------:R-:W-:Y:S02]  /*14500*/  ISETP.GE.OR P1, PT, R9, UR4, P0 ;  /* 0x0000000409007c0c */ /* 0x000fe40008726670 */
[----:B------:R-:W-:Y:S02]  /*14510*/  IADD3 R3, R3, R10, RZ ;  /* 0x0000000a03037210 */ /* 0x000fe40007ffe0ff */
[----:B------:R-:W-:-:S04]  /*14520*/  LEA R11, P0, R2, c[0x0][0x400], 0x2 ;  /* 0x00010000020b7a11 */ /* 0x000fc800078010ff */
[----:B------:R-:W-:Y:S02]  /*14530*/  LEA.HI.X R10, R2, c[0x0][0x404], R3, 0x2, P0 ;  /* 0x00010100020a7a11 */ /* 0x000fe400000f1403 */
[----:B------:R-:W-:Y:S01]  /*14540*/  ISETP.GE.AND P0, PT, R0, UR4, PT ;  /* 0x0000000400007c0c */ /* 0x000fe2000bf06270 */
[----:B---3--:R1:W-:Y:S01]  /*14550*/  @!P2 ST.E [R4.64], R13 ;  /* 0x0000000d0400a985 */ /* 0x0083e2000c101906 */
[----:B------:R-:W-:Y:S03]  /*14560*/  BSSY B0, `(.L_x_2725) ;  /* 0x0000086000007945 */ /* 0x000fe60003800000 */
[----:B----4-:R1:W-:Y:S01]  /*14570*/  @!P1 ST.E [R6.64], R12 ;  /* 0x0000000c06009985 */ /* 0x0103e2000c101906 */
[----:B------:R-:W-:-:S03]  /*14580*/  ISETP.GE.AND P1, PT, R9, UR4, PT ;  /* 0x0000000409007c0c */ /* 0x000fc6000bf26270 */
[----:B------:R1:W2:Y:S01]  /*14590*/  SHFL.IDX PT, R2, R11, RZ, 0x1c1f ;  /* 0x001c1fff0b027589 */ /* 0x0002a200000e0000 */
[----:B------:R-:W-:-:S03]  /*145a0*/  P2R R0, PR, RZ, 0x2 ;  /* 0x00000002ff007803 */ /* 0x000fc60000000000 */
[----:B------:R1:W3:Y:S01]  /*145b0*/  SHFL.IDX PT, R3, R10, RZ, 0x1c1f ;  /* 0x001c1fff0a037589 */ /* 0x0002e200000e0000 */
[----:B------:R-:W-:Y:S05]  /*145c0*/  @P0 BRA `(.L_x_2726) ;  /* 0x000007f000000947 */ /* 0x000fea0003800000 */
[----:B-----5:R-:W-:Y:S02]  /*145d0*/  ISETP.GE.AND P1, PT, R204, c[0x0][0x3c8], PT ;  /* 0x0000f200cc007a0c */ /* 0x020fe40003f26270 */
        /* <DEDUP_REMOVED lines=126> */
.L_x_2726:
[----:B------:R-:W-:Y:S05]  /*14dc0*/  BSYNC B0 ;  /* 0x0000000000007941 */ /* 0x000fea0003800000 */
.L_x_2725:
[----:B------:R-:W-:Y:S01]  /*14dd0*/  ISETP.NE.AND P0, PT, R0, RZ, PT ;  /* 0x000000ff0000720c */ /* 0x000fe20003f05270 */
[----:B---3--:R3:W4:Y:S04]  /*14de0*/  SHFL.IDX PT, R3, R10, 0x1, 0x1c1f ;  /* 0x003c1f000a037f89 */ /* 0x00872800000e0000 */
[----:B--2---:R3:W2:Y:S08]  /*14df0*/  SHFL.IDX PT, R2, R11, 0x1, 0x1c1f ;  /* 0x003c1f000b027f89 */ /* 0x0046b000000e0000 */
[----:B------:R-:W-:Y:S05]  /*14e00*/  @P0 BRA `(.L_x_2727) ;  /* 0x00000ad000000947 */ /* 0x000fea0003800000 */
[----:B-----5:R-:W-:Y:S02]  /*14e10*/  ISETP.GE.AND P0, PT, R206, c[0x0][0x3c8], PT ;  /* 0x0000f200ce007a0c */ /* 0x020fe40003f06270 */
        /* <DEDUP_REMOVED lines=45> */
[C---:B--2---:R-:W-:Y:S01]  /*150f0*/  @!P4 LEA R4, P5, R184.reuse, R2, 0x2 ;  /* 0x00000002b804c211 */ /* 0x044fe200078a10ff */
        /* <DEDUP_REMOVED lines=32> */
[-C--:B--2---:R-:W-:Y:S01]  /*15300*/  @!P4 LEA R4, P5, R39, R2.reuse, 0x2 ;  /* 0x000000022704c211 */ /* 0x084fe200078a10ff */
[----:B------:R1:W-:Y:S01]  /*15310*/  @!P0 ST.E.64 [R6.64], R78 ;  /* 0x0000004e06008985 */ /* 0x0003e2000c101b06 */
[----:B------:R-:W-:Y:S02]  /*15320*/  @!P3 LEA R8, P0, R37, R2, 0x2 ;  /* 0x000000022508b211 */ /* 0x000fe400078010ff */
        /* <DEDUP_REMOVED lines=17> */
[----:B------:R-:W-:Y:S02]  /*15440*/  ISETP.GE.AND P0, PT, R17, c[0x0][0x3c8], PT ;  /* 0x0000f20011007a0c */ /* 0x000fe40003f06270 */
        /* <DEDUP_REMOVED lines=29> */
.L_x_2723:
[----:B------:R-:W3:Y:S02]  /*15620*/  S2R R4, SR_TID.X ;  /* 0x0000000000047919 */ /* 0x000ee40000002100 */
[----:B---3--:R-:W-:-:S13]  /*15630*/  ISETP.GT.AND P0, PT, R4, 0x7f, PT ;  /* 0x0000007f0400780c */ /* 0x008fda0003f04270 */
[----:B------:R-:W-:Y:S05]  /*15640*/  @P0 BRA `(.L_x_2727) ;  /* 0x0000029000000947 */ /* 0x000fea0003800000 */
[----:B------:R-:W3:Y:S01]  /*15650*/  LDL.LU R3, [R1+0x7c] ;  /* 0x00007c0001037983 */ /* 0x000ee20000300800 */
[----:B----4-:R-:W-:-:S05]  /*15660*/  MOV R2, c[0x0][0x4e8] ;  /* 0x00013a0000027a02 */ /* 0x010fca0000000f00 */
[----:B------:R-:W-:Y:S01]  /*15670*/  IMAD R0, R2, c[0x0][0x388], RZ ;  /* 0x0000e20002007a24 */ /* 0x000fe200078e02ff */
[----:B---3--:R-:W-:-:S04]  /*15680*/  IADD3 R6, R3, R4, RZ ;  /* 0x0000000403067210 */ /* 0x008fc80007ffe0ff */
[----:B------:R-:W-:-:S13]  /*15690*/  ISETP.GE.AND P0, PT, R6, R0, PT ;  /* 0x000000000600720c */ /* 0x000fda0003f06270 */
[----:B------:R-:W-:Y:S05]  /*156a0*/  @P0 BRA `(.L_x_2727) ;  /* 0x0000023000000947 */ /* 0x000fea0003800000 */
[----:B------:R-:W3:Y:S04]  /*156b0*/  LDL.LU R3, [R1+0x70] ;  /* 0x0000700001037983 */ /* 0x000ee80000300800 */
[----:B------:R-:W4:Y:S04]  /*156c0*/  LDL.LU R9, [R1+0x6c] ;  /* 0x00006c0001097983 */ /* 0x000f280000300800 */
[----:B------:R-:W5:Y:S01]  /*156d0*/  LDL.LU R8, [R1+0x74] ;  /* 0x0000740001087983 */ /* 0x000f620000300800 */
[----:B------:R-:W-:-:S13]  /*156e0*/  ISETP.NE.AND P0, PT, R2, 0x1, PT ;  /* 0x000000010200780c */ /* 0x000fda0003f05270 */
[----:B--2---:R-:W-:Y:S01]  /*156f0*/  @P0 IMAD.HI.U32 R7, R6, c[0x0][0x4ec], RZ ;  /* 0x00013b0006070a27 */ /* 0x004fe200078e00ff */
[----:B---3--:R-:W-:Y:S02]  /*15700*/  SHF.R.S32.HI R0, RZ, 0x1f, R3 ;  /* 0x0000001fff007819 */ /* 0x008fe40000011403 */
[----:B----4-:R-:W-:-:S03]  /*15710*/  SHF.R.S32.HI R5, RZ, 0x1f, R9 ;  /* 0x0000001fff057819 */ /* 0x010fc60000011409 */
[----:B------:R-:W-:-:S04]  /*15720*/  IMAD R0, R0, c[0x0][0x4d0], RZ ;  /* 0x0001340000007a24 */ /* 0x000fc800078e02ff */
[C---:B------:R-:W-:Y:S01]  /*15730*/  IMAD R4, R3.reuse, c[0x0][0x4d4], R0 ;  /* 0x0001350003047a24 */ /* 0x040fe200078e0200 */
[----:B------:R-:W-:Y:S01]  /*15740*/  MOV R0, R6 ;  /* 0x0000000600007202 */ /* 0x000fe20000000f00 */
[----:B------:R-:W-:Y:S01]  /*15750*/  IMAD.WIDE.U32 R2, R3, c[0x0][0x4d0], RZ ;  /* 0x0001340003027a25 */ /* 0x000fe200078e00ff */
[----:B------:R-:W-:-:S03]  /*15760*/  @P0 SHF.R.U32.HI R0, RZ, c[0x0][0x4f0], R7 ;  /* 0x00013c00ff000a19 */ /* 0x000fc60000011607 */
[----:B------:R-:W-:Y:S01]  /*15770*/  IMAD R5, R5, c[0x0][0x4d8], RZ ;  /* 0x0001360005057a24 */ /* 0x000fe200078e02ff */
[----:B------:R-:W-:Y:S02]  /*15780*/  IADD3 R3, R3, R4, RZ ;  /* 0x0000000403037210 */ /* 0x000fe40007ffe0ff */
[----:B-----5:R-:W-:Y:S01]  /*15790*/  SHF.R.S32.HI R4, RZ, 0x1f, R8 ;  /* 0x0000001fff047819 */ /* 0x020fe20000011408 */
        /* <DEDUP_REMOVED lines=20> */
.L_x_2727:
[----:B------:R-:W-:Y:S05]  /*158e0*/  BSYNC B1 ;  /* 0x0000000000017941 */ /* 0x000fea0003800000 */
.L_x_2722:
[----:B--2---:R-:W2:Y:S02]  /*158f0*/  LDL R0, [R1+0x190] ;  /* 0x0001900001007983 */ /* 0x004ea40000100800 */
[----:B--2---:R-:W-:-:S13]  /*15900*/  ISETP.NE.AND P0, PT, R0, RZ, PT ;  /* 0x000000ff0000720c */ /* 0x004fda0003f05270 */
[----:B------:R-:W-:Y:S01]  /*15910*/  @P0 WARPSYNC 0xffffffff ;  /* 0xffffffff00000948 */ /* 0x000fe20003800000 */
[----:B------:R-:W-:Y:S06]  /*15920*/  @P0 BAR.SYNC.DEFER_BLOCKING 0x5, 0x100 ;  /* 0x0144000000000b1d */ /* 0x000fec0000010000 */
[----:B------:R-:W2:Y:S04]  /*15930*/  @P0 LDS R0, [0x28100] ;  /* 0x02810000ff000984 */ /* 0x000ea80000000800 */
[----:B--2---:R2:W-:Y:S04]  /*15940*/  @P0 STL [R1+0x80], R0 ;  /* 0x0000800001000387 */ /* 0x0045e80000100800 */
[----:B------:R-:W-:Y:S06]  /*15950*/  @P0 BAR.ARV 0x4, 0x100 ;  /* 0x0104000000000b1d */ /* 0x000fec0000002000 */
[----:B------:R-:W-:Y:S05]  /*15960*/  @P0 BRA `(.L_x_2728) ;  /* 0x0000009000000947 */ /* 0x000fea0003800000 */
[----:B------:R-:W-:Y:S05]  /*15970*/  BRA.DIV ~URZ, `(.L_x_2729) ;  /* 0x00002c027f007947 */ /* 0x000fea000b800000 */
[----:B--2---:R2:W1:Y:S02]  /*15980*/  SHFL.IDX PT, R0, R14, RZ, 0x1f ;  /* 0x00001fff0e007589 */ /* 0x00446400000e0000 */
.L_x_2754:
[----:B-1--4-:R-:W1:Y:S01]  /*15990*/  S2R R2, SR_TID.X ;  /* 0x0000000000027919 */ /* 0x012e620000002100 */
[----:B------:R-:W-:Y:S03]  /*159a0*/  WARPSYNC 0xffffffff ;  /* 0xffffffff00007948 */ /* 0x000fe60003800000 */
[----:B------:R-:W-:Y:S06]  /*159b0*/  BAR.SYNC.DEFER_BLOCKING 0x4, 0x100 ;  /* 0x0104000000007b1d */ /* 0x000fec0000010000 */
[----:B------:R4:W-:Y:S01]  /*159c0*/  STL [R1+0x80], R0 ;  /* 0x0000800001007387 */ /* 0x0009e20000100800 */
[----:B-1----:R-:W-:-:S13]  /*159d0*/  LOP3.LUT P0, RZ, R2, 0xff, RZ, 0xc0, !PT ;  /* 0x000000ff02ff7812 */ /* 0x002fda000780c0ff */
[----:B------:R4:W-:Y:S04]  /*159e0*/  @!P0 STS [0x28100], R14 ;  /* 0x0281000eff008388 */ /* 0x0009e80000000800 */
[----:B------:R-:W-:Y:S06]  /*159f0*/  BAR.ARV 0x5, 0x100 ;  /* 0x0144000000007b1d */ /* 0x000fec0000002000 */
.L_x_2728:
[----:B--2-4-:R-:W2:Y:S02]  /*15a00*/  LDL R0, [R1+0x80] ;  /* 0x0000800001007983 */ /* 0x014ea40000100800 */
[----:B--2---:R-:W-:-:S13]  /*15a10*/  ISETP.GE.AND P0, PT, R0, c[0x0][0x538], PT ;  /* 0x00014e0000007a0c */ /* 0x004fda0003f06270 */
[----:B-1-3-5:R-:W-:Y:S01]  /*15a20*/  @P0 CALL.REL.NOINC `(.L_x_2730) ;  /* 0x0000001000000944 */ /* 0x02afe20003c00000 */
[----:B------:R-:W-:Y:S05]  /*15a30*/  BRA `(.L_x_2731) ;  /* 0xfffeb48000007947 */ /* 0x000fea000383ffff */
.L_x_2730:
[----:B------:R-:W-:Y:S05]  /*15a40*/  EXIT ;  /* 0x000000000000794d */ /* 0x000fea0003800000 */
.L_x_2680:
[----:B------:R-:W-:Y:S01]  /*15a50*/  IMAD.MOV.U32 R0, RZ, RZ, R5 ;  /* 0x000000ffff007224 */ /* 0x000fe200078e0005 */
[----:B------:R-:W-:Y:S01]  /*15a60*/  MOV R44, RZ ;  /* 0x000000ff002c7202 */ /* 0x000fe20000000f00 */
[----:B------:R-:W-:Y:S01]  /*15a70*/  IMAD.MOV.U32 R3, RZ, RZ, 0x181f ;  /* 0x0000181fff037424 */ /* 0x000fe200078e00ff */
[----:B------:R-:W-:Y:S02]  /*15a80*/  MOV R2, 0x15aa0 ;  /* 0x00015aa000027802 */ /* 0x000fe40000000f00 */
[----:B-1---5:R-:W-:Y:S05]  /*15a90*/  CALL.REL.NOINC `($__internal_44_$__cuda_sm70_shflsync_idx_p) ;  /* 0x00002ba000007944 */ /* 0x022fea0003c00000 */
[----:B-----5:R-:W-:Y:S01]  /*15aa0*/  MOV R4, R0 ;  /* 0x0000000000047202 */ /* 0x020fe20000000f00 */
[----:B-1----:R-:W-:Y:S05]  /*15ab0*/  BRA `(.L_x_2732) ;  /* 0xfffec31000007947 */ /* 0x002fea000383ffff */
.L_x_2681:
[----:B------:R-:W-:Y:S01]  /*15ac0*/  IMAD.MOV.U32 R0, RZ, RZ, R13 ;  /* 0x000000ffff007224 */ /* 0x000fe200078e000d */
[----:B------:R-:W-:Y:S01]  /*15ad0*/  MOV R44, RZ ;  /* 0x000000ff002c7202 */ /* 0x000fe20000000f00 */
[----:B------:R-:W-:Y:S01]  /*15ae0*/  IMAD.MOV.U32 R3, RZ, RZ, 0x181f ;  /* 0x0000181fff037424 */ /* 0x000fe200078e00ff */
[----:B------:R-:W-:Y:S02]  /*15af0*/  MOV R2, 0x15b10 ;  /* 0x00015b1000027802 */ /* 0x000fe40000000f00 */
[----:B-123-5:R-:W-:Y:S05]  /*15b00*/  CALL.REL.NOINC `($__internal_44_$__cuda_sm70_shflsync_idx_p) ;  /* 0x00002b3000007944 */ /* 0x02efea0003c00000 */
[----:B-1---5:R-:W-:Y:S05]  /*15b10*/  BRA `(.L_x_2733) ;  /* 0xfffec2d000007947 */ /* 0x022fea000383ffff */
.L_x_2684:
[----:B------:R-:W-:Y:S01]  /*15b20*/  IMAD.MOV.U32 R0, RZ, RZ, R5 ;  /* 0x000000ffff007224 */ /* 0x000fe200078e0005 */
[----:B------:R-:W-:Y:S01]  /*15b30*/  MOV R44, 0x1 ;  /* 0x00000001002c7802 */ /* 0x000fe20000000f00 */
[----:B-1----:R-:W-:Y:S01]  /*15b40*/  IMAD.MOV.U32 R3, RZ, RZ, 0x181f ;  /* 0x0000181fff037424 */ /* 0x002fe200078e00ff */
[----:B------:R-:W-:-:S02]  /*15b50*/  MOV R2, 0x15b70 ;  /* 0x00015b7000027802 */ /* 0x000fc40000000f00 */
[----:B---3-5:R-:W-:Y:S05]  /*15b60*/  CALL.REL.NOINC `($__internal_44_$__cuda_sm70_shflsync_idx_p) ;  /* 0x00002ad000007944 */ /* 0x028fea0003c00000 */
[----:B-----5:R-:W-:Y:S01]  /*15b70*/  IMAD.MOV.U32 R4, RZ, RZ, R0 ;  /* 0x000000ffff047224 */ /* 0x020fe200078e0000 */
[----:B------:R-:W-:Y:S01]  /*15b80*/  MOV R44, 0x1 ;  /* 0x00000001002c7802 */ /* 0x000fe20000000f00 */
[----:B------:R-:W-:Y:S01]  /*15b90*/  IMAD.MOV.U32 R0, RZ, RZ, R13 ;  /* 0x000000ffff007224 */ /* 0x000fe200078e000d */
[----:B------:R-:W-:-:S02]  /*15ba0*/  MOV R3, 0x181f ;  /* 0x0000181f00037802 */ /* 0x000fc40000000f00 */
[----:B------:R-:W-:Y:S02]  /*15bb0*/  MOV R2, 0x15bd0 ;  /* 0x00015bd000027802 */ /* 0x000fe40000000f00 */
[----:B-1----:R-:W-:Y:S05]  /*15bc0*/  CALL.REL.NOINC `($__internal_44_$__cuda_sm70_shflsync_idx_p) ;  /* 0x00002a7000007944 */ /* 0x002fea0003c00000 */
[----:B-1---5:R-:W-:Y:S05]  /*15bd0*/  BRA `(.L_x_2734) ;  /* 0xfffec47000007947 */ /* 0x022fea000383ffff */
.L_x_2687:
[----:B----4-:R-:W-:Y:S01]  /*15be0*/  IMAD.MOV.U32 R0, RZ, RZ, R5 ;  /* 0x000000ffff007224 */ /* 0x010fe200078e0005 */
[----:B------:R-:W-:Y:S01]  /*15bf0*/  MOV R44, 0x2 ;  /* 0x00000002002c7802 */ /* 0x000fe20000000f00 */
[----:B-1----:R-:W-:Y:S01]  /*15c00*/  IMAD.MOV.U32 R3, RZ, RZ, 0x181f ;  /* 0x0000181fff037424 */ /* 0x002fe200078e00ff */
[----:B------:R-:W-:Y:S02]  /*15c10*/  MOV R2, 0x15c30 ;  /* 0x00015c3000027802 */ /* 0x000fe40000000f00 */
[----:B--23-5:R-:W-:Y:S05]  /*15c20*/  CALL.REL.NOINC `($__internal_44_$__cuda_sm70_shflsync_idx_p) ;  /* 0x00002a1000007944 */ /* 0x02cfea0003c00000 */
[----:B-----5:R-:W-:Y:S01]  /*15c30*/  MOV R4, R0 ;  /* 0x0000000000047202 */ /* 0x020fe20000000f00 */
[----:B-1----:R-:W-:Y:S05]  /*15c40*/  BRA `(.L_x_2735) ;  /* 0xfffec5e000007947 */ /* 0x002fea000383ffff */
.L_x_2688:
[----:B----4-:R-:W-:Y:S01]  /*15c50*/  IMAD.MOV.U32 R0, RZ, RZ, R13 ;  /* 0x000000ffff007224 */ /* 0x010fe200078e000d */
[----:B------:R-:W-:Y:S01]  /*15c60*/  MOV R44, 0x2 ;  /* 0x00000002002c7802 */ /* 0x000fe20000000f00 */
[----:B-1----:R-:W-:Y:S01]  /*15c70*/  IMAD.MOV.U32 R3, RZ, RZ, 0x181f ;  /* 0x0000181fff037424 */ /* 0x002fe200078e00ff */
[----:B------:R-:W-:Y:S02]  /*15c80*/  MOV R2, 0x15ca0 ;  /* 0x00015ca000027802 */ /* 0x000fe40000000f00 */
[----:B--23-5:R-:W-:Y:S05]  /*15c90*/  CALL.REL.NOINC `($__internal_44_$__cuda_sm70_shflsync_idx_p) ;  /* 0x000029a000007944 */ /* 0x02cfea0003c00000 */
[----:B-1---5:R-:W-:Y:S05]  /*15ca0*/  BRA `(.L_x_2736) ;  /* 0xfffec5a000007947 */ /* 0x022fea000383ffff */
.L_x_2691:
[----:B--2---:R-:W-:Y:S01]  /*15cb0*/  IMAD.MOV.U32 R0, RZ, RZ, R5 ;  /* 0x000000ffff007224 */ /* 0x004fe200078e0005 */
[----:B------:R-:W-:Y:S01]  /*15cc0*/  MOV R44, 0x3 ;  /* 0x00000003002c7802 */ /* 0x000fe20000000f00 */
[----:B-1----:R-:W-:Y:S01]  /*15cd0*/  IMAD.MOV.U32 R3, RZ, RZ, 0x181f ;  /* 0x0000181fff037424 */ /* 0x002fe200078e00ff */
[----:B------:R-:W-:-:S02]  /*15ce0*/  MOV R2, 0x15d00 ;  /* 0x00015d0000027802 */ /* 0x000fc40000000f00 */
[----:B---345:R-:W-:Y:S05]  /*15cf0*/  CALL.REL.NOINC `($__internal_44_$__cuda_sm70_shflsync_idx_p) ;  /* 0x0000294000007944 */ /* 0x038fea0003c00000 */
[----:B-----5:R-:W-:Y:S01]  /*15d00*/  IMAD.MOV.U32 R4, RZ, RZ, R0 ;  /* 0x000000ffff047224 */ /* 0x020fe200078e0000 */
[----:B------:R-:W-:Y:S01]  /*15d10*/  MOV R44, 0x3 ;  /* 0x00000003002c7802 */ /* 0x000fe20000000f00 */
[----:B------:R-:W-:Y:S01]  /*15d20*/  IMAD.MOV.U32 R0, RZ, RZ, R13 ;  /* 0x000000ffff007224 */ /* 0x000fe200078e000d */
[----:B------:R-:W-:-:S02]  /*15d30*/  MOV R3, 0x181f ;  /* 0x0000181f00037802 */ /* 0x000fc40000000f00 */
[----:B------:R-:W-:Y:S02]  /*15d40*/  MOV R2, 0x15d60 ;  /* 0x00015d6000027802 */ /* 0x000fe40000000f00 */
[----:B-1----:R-:W-:Y:S05]  /*15d50*/  CALL.REL.NOINC `($__internal_44_$__cuda_sm70_shflsync_idx_p) ;  /* 0x000028e000007944 */ /* 0x002fea0003c00000 */
[----:B-1---5:R-:W-:Y:S05]  /*15d60*/  BRA `(.L_x_2737) ;  /* 0xfffec6d000007947 */ /* 0x022fea000383ffff */
.L_x_2694:
[----:B------:R-:W-:Y:S01]  /*15d70*/  IMAD.MOV.U32 R0, RZ, RZ, R5 ;  /* 0x000000ffff007224 */ /* 0x000fe200078e0005 */
[----:B------:R-:W-:Y:S01]  /*15d80*/  MOV R44, RZ ;  /* 0x000000ff002c7202 */ /* 0x000fe20000000f00 */
[----:B------:R-:W-:Y:S01]  /*15d90*/  IMAD.MOV.U32 R3, RZ, RZ, 0x181f ;  /* 0x0000181fff037424 */ /* 0x000fe200078e00ff */
[----:B------:R-:W-:Y:S02]  /*15da0*/  MOV R2, 0x15dc0 ;  /* 0x00015dc000027802 */ /* 0x000fe40000000f00 */
[----:B-1----:R-:W-:Y:S05]  /*15db0*/  CALL.REL.NOINC `($__internal_44_$__cuda_sm70_shflsync_idx_p) ;  /* 0x0000288000007944 */ /* 0x002fea0003c00000 */
[----:B-----5:R-:W-:Y:S01]  /*15dc0*/  MOV R4, R0 ;  /* 0x0000000000047202 */ /* 0x020fe20000000f00 */
[----:B-1----:R-:W-:Y:S05]  /*15dd0*/  BRA `(.L_x_2738) ;  /* 0xfffef2c000007947 */ /* 0x002fea000383ffff */
.L_x_2695:
[----:B------:R-:W-:Y:S01]  /*15de0*/  IMAD.MOV.U32 R0, RZ, RZ, R22 ;  /* 0x000000ffff007224 */ /* 0x000fe200078e0016 */
[----:B------:R-:W-:Y:S01]  /*15df0*/  MOV R44, RZ ;  /* 0x000000ff002c7202 */ /* 0x000fe20000000f00 */
[----:B------:R-:W-:Y:S01]  /*15e00*/  IMAD.MOV.U32 R3, RZ, RZ, 0x181f ;  /* 0x0000181fff037424 */ /* 0x000fe200078e00ff */
[----:B------:R-:W-:Y:S02]  /*15e10*/  MOV R2, 0x15e30 ;  /* 0x00015e3000027802 */ /* 0x000fe40000000f00 */
[----:B-123--:R-:W-:Y:S05]  /*15e20*/  CALL.REL.NOINC `($__internal_44_$__cuda_sm70_shflsync_idx_p) ;  /* 0x0000281000007944 */ /* 0x00efea0003c00000 */
[----:B------:R-:W2:Y:S04]  /*15e30*/  LDL R2, [R1+0xc] ;  /* 0x00000c0001027983 */ /* 0x000ea80000100800 */
[----:B------:R-:W3:Y:S04]  /*15e40*/  LDL R14, [R1+0x28] ;  /* 0x00002800010e7983 */ /* 0x000ee80000100800 */
[----:B------:R-:W4:Y:S04]  /*15e50*/  LDL R13, [R1+0x24] ;  /* 0x00002400010d7983 */ /* 0x000f280000100800 */
[----:B------:R-:W4:Y:S01]  /*15e60*/  LDL R12, [R1+0x20] ;  /* 0x00002000010c7983 */ /* 0x000f220000100800 */
[C---:B------:R-:W-:Y:S01]  /*15e70*/  IADD3 R10, P1, R0.reuse, R137, RZ ;  /* 0x00000089000a7210 */ /* 0x040fe20007f3e0ff */
[----:B------:R-:W-:Y:S01]  /*15e80*/  IMAD.MOV.U32 R44, RZ, RZ, 0x1 ;  /* 0x00000001ff2c7424 */ /* 0x000fe200078e00ff */
[----:B------:R-:W-:-:S02]  /*15e90*/  IADD3 R8, P0, R0, R138, RZ ;  /* 0x0000008a00087210 */ /* 0x000fc40007f1e0ff */
[----:B------:R-:W-:Y:S01]  /*15ea0*/  IADD3 R6, P5, R0, R139, RZ ;  /* 0x0000008b00067210 */ /* 0x000fe20007fbe0ff */
[C---:B-----5:R-:W-:Y:S02]  /*15eb0*/  IMAD.X R11, R4.reuse, 0x1, R128, P1 ;  /* 0x00000001040b7824 */ /* 0x060fe400008e0680 */
[C---:B------:R-:W-:Y:S02]  /*15ec0*/  IMAD.X R9, R4.reuse, 0x1, R129, P0 ;  /* 0x0000000104097824 */ /* 0x040fe400000e0681 */
[----:B------:R-:W-:Y:S01]  /*15ed0*/  IMAD.X R7, R4, 0x1, R130, P5 ;  /* 0x0000000104077824 */ /* 0x000fe200028e0682 */
[----:B--2---:R-:W-:Y:S02]  /*15ee0*/  ISETP.GE.AND P3, PT, R2, c[0x0][0x1d4], PT ;  /* 0x0000750002007a0c */ /* 0x004fe40003f66270 */
[----:B------:R-:W-:Y:S01]  /*15ef0*/  IADD3 R2, P4, R0, R140, RZ ;  /* 0x0000008c00027210 */ /* 0x000fe20007f9e0ff */
[----:B------:R-:W-:Y:S01]  /*15f00*/  IMAD.MOV.U32 R0, RZ, RZ, R5 ;  /* 0x000000ffff007224 */ /* 0x000fe200078e0005 */
[----:B---3--:R-:W-:-:S03]  /*15f10*/  ISETP.GE.AND P2, PT, R14, c[0x0][0x1d4], PT ;  /* 0x000075000e007a0c */ /* 0x008fc60003f46270 */
[----:B------:R-:W-:Y:S01]  /*15f20*/  IMAD.X R3, R4, 0x1, R131, P4 ;  /* 0x0000000104037824 */ /* 0x000fe200020e0683 */
[----:B----4-:R-:W-:Y:S02]  /*15f30*/  ISETP.GE.AND P1, PT, R13, c[0x0][0x1d4], PT ;  /* 0x000075000d007a0c */ /* 0x010fe40003f26270 */
[----:B------:R-:W-:Y:S02]  /*15f40*/  SEL R14, RZ, 0x10, P2 ;  /* 0x00000010ff0e7807 */ /* 0x000fe40001000000 */
[----:B------:R-:W-:Y:S01]  /*15f50*/  ISETP.GE.AND P0, PT, R12, c[0x0][0x1d4], PT ;  /* 0x000075000c007a0c */ /* 0x000fe20003f06270 */
[----:B------:R-:W-:Y:S01]  /*15f60*/  @!PT LDS RZ, [RZ] ;  /* 0x00000000fffff984 */ /* 0x000fe20000000800 */
[----:B------:R-:W-:Y:S01]  /*15f70*/  @!PT LDS RZ, [RZ] ;  /* 0x00000000fffff984 */ /* 0x000fe20000000800 */
[----:B------:R-:W-:Y:S01]  /*15f80*/  @!PT LDS RZ, [RZ] ;  /* 0x00000000fffff984 */ /* 0x000fe20000000800 */
[----:B------:R2:W-:Y:S01]  /*15f90*/  LDGSTS.E.BYPASS.LTC128B.128 [R251+0xc100], [R10.64], !P3 ;  /* 0x0c1000000afb7fae */ /* 0x0005e2000d901d46 */
[----:B------:R-:W-:Y:S02]  /*15fa0*/  SEL R13, RZ, 0x10, P1 ;  /* 0x00000010ff0d7807 */ /* 0x000fe40000800000 */
[----:B------:R-:W-:Y:S01]  /*15fb0*/  SEL R12, RZ, 0x10, P0 ;  /* 0x00000010ff0c7807 */ /* 0x000fe20000000000 */
[----:B------:R2:W-:Y:S04]  /*15fc0*/  LDGSTS.E.BYPASS.LTC128B.128 [R251+0xf100], [R8.64], !P2 ;  /* 0x0f10000008fb7fae */ /* 0x0005e8000d101d46 */
[----:B------:R3:W-:Y:S04]  /*15fd0*/  LDGSTS.E.BYPASS.LTC128B.128 [R251+0x12100], [R6.64], !P1 ;  /* 0x1210000006fb7fae */ /* 0x0007e8000c901d46 */
[----:B------:R4:W-:Y:S01]  /*15fe0*/  LDGSTS.E.BYPASS.LTC128B.128 [R251+0x15100], [R2.64], !P0 ;  /* 0x1510000002fb7fae */ /* 0x0009e2000c101d46 */
[----:B---3--:R-:W-:Y:S01]  /*15ff0*/  SEL R7, RZ, 0x10, P3 ;  /* 0x00000010ff077807 */ /* 0x008fe20001800000 */
[----:B----4-:R-:W-:Y:S01]  /*16000*/  IMAD.MOV.U32 R3, RZ, RZ, 0x181f ;  /* 0x0000181fff037424 */ /* 0x010fe200078e00ff */
[----:B------:R-:W-:-:S02]  /*16010*/  MOV R2, 0x16030 ;  /* 0x0001603000027802 */ /* 0x000fc40000000f00 */
[----:B-12---:R-:W-:Y:S05]  /*16020*/  CALL.REL.NOINC `($__internal_44_$__cuda_sm70_shflsync_idx_p) ;  /* 0x0000261000007944 */ /* 0x006fea0003c00000 */
[----:B-----5:R-:W-:Y:S01]  /*16030*/  IMAD.MOV.U32 R4, RZ, RZ, R0 ;  /* 0x000000ffff047224 */ /* 0x020fe200078e0000 */
[----:B------:R-:W-:Y:S01]  /*16040*/  MOV R44, 0x1 ;  /* 0x00000001002c7802 */ /* 0x000fe20000000f00 */
[----:B------:R-:W-:Y:S01]  /*16050*/  IMAD.MOV.U32 R0, RZ, RZ, R22 ;  /* 0x000000ffff007224 */ /* 0x000fe200078e0016 */
[----:B------:R-:W-:-:S02]  /*16060*/  MOV R3, 0x181f ;  /* 0x0000181f00037802 */ /* 0x000fc40000000f00 */
[----:B------:R-:W-:Y:S02]  /*16070*/  MOV R2, 0x16090 ;  /* 0x0001609000027802 */ /* 0x000fe40000000f00 */
[----:B-1----:R-:W-:Y:S05]  /*16080*/  CALL.REL.NOINC `($__internal_44_$__cuda_sm70_shflsync_idx_p) ;  /* 0x000025b000007944 */ /* 0x002fea0003c00000 */
[C---:B------:R-:W-:Y:S01]  /*16090*/  IADD3 R2, -R7.reuse, 0x10, RZ ;  /* 0x0000001007027810 */ /* 0x040fe20007ffe1ff */
[----:B------:R-:W-:Y:S01]  /*160a0*/  IMAD.MOV.U32 R44, RZ, RZ, 0x2 ;  /* 0x00000002ff2c7424 */ /* 0x000fe200078e00ff */
[----:B------:R-:W-:Y:S02]  /*160b0*/  ISETP.NE.U32.AND P2, PT, R7, RZ, PT ;  /* 0x000000ff0700720c */ /* 0x000fe40003f45070 */
[----:B------:R-:W-:Y:S02]  /*160c0*/  LOP3.LUT R2, R2, 0xf, RZ, 0xc0, !PT ;  /* 0x0000000f02027812 */ /* 0x000fe400078ec0ff */
[----:B------:R-:W-:Y:S02]  /*160d0*/  IADD3 R8, -R13, 0x10, RZ ;  /* 0x000000100d087810 */ /* 0x000fe40007ffe1ff */
[----:B------:R-:W-:Y:S02]  /*160e0*/  IADD3 R2, P1, P0, R2, R0, R137 ;  /* 0x0000000002027210 */ /* 0x000fe4000783e089 */
[----:B------:R-:W-:-:S02]  /*160f0*/  LOP3.LUT R8, R8, 0xf, RZ, 0xc0, !PT ;  /* 0x0000000f08087812 */ /* 0x000fc400078ec0ff */
[----:B-----5:R-:W-:Y:S02]  /*16100*/  IADD3.X R3, RZ, R4, R128, P1, P0 ;  /* 0x00000004ff037210 */ /* 0x020fe40000fe0480 */
[----:B------:R-:W-:Y:S02]  /*16110*/  IADD3 R6, -R12, 0x10, RZ ;  /* 0x000000100c067810 */ /* 0x000fe40007ffe1ff */
[----:B------:R-:W-:Y:S01]  /*16120*/  ISETP.NE.U32.AND P3, PT, R13, RZ, PT ;  /* 0x000000ff0d00720c */ /* 0x000fe20003f65070 */
[----:B------:R-:W-:Y:S01]  /*16130*/  @!PT LDS RZ, [RZ] ;  /* 0x00000000fffff984 */ /* 0x000fe20000000800 */
[----:B------:R-:W-:Y:S01]  /*16140*/  @!PT LDS RZ, [RZ] ;  /* 0x00000000fffff984 */ /* 0x000fe20000000800 */
[----:B------:R-:W-:Y:S01]  /*16150*/  @!PT LDS RZ, [RZ] ;  /* 0x00000000fffff984 */ /* 0x000fe20000000800 */
[----:B------:R2:W-:Y:S01]  /*16160*/  LDGSTS.E.BYPASS.LTC128B.128.ZFILL [R251+0xd100], [R2.64], P2 ;  /* 0x0d10000002fb7fae */ /* 0x0005e20009141d46 */
[C---:B------:R-:W-:Y:S02]  /*16170*/  ISETP.NE.U32.AND P2, PT, R14.reuse, RZ, PT ;  /* 0x000000ff0e00720c */ /* 0x040fe40003f45070 */
[----:B--2---:R-:W-:-:S04]  /*16180*/  IADD3 R2, -R14, 0x10, RZ ;  /* 0x000000100e027810 */ /* 0x004fc80007ffe1ff */
[----:B------:R-:W-:-:S04]  /*16190*/  LOP3.LUT R2, R2, 0xf, RZ, 0xc0, !PT ;  /* 0x0000000f02027812 */ /* 0x000fc800078ec0ff */
[----:B------:R-:W-:-:S04]  /*161a0*/  IADD3 R2, P1, P0, R2, R0, R138 ;  /* 0x0000000002027210 */ /* 0x000fc8000783e08a */
[----:B------:R-:W-:Y:S02]  /*161b0*/  IADD3.X R3, RZ, R4, R129, P1, P0 ;  /* 0x00000004ff037210 */ /* 0x000fe40000fe0481 */
[----:B------:R-:W-:-:S03]  /*161c0*/  IADD3 R8, P1, P0, R8, R0, R139 ;  /* 0x0000000008087210 */ /* 0x000fc6000783e08b */
[----:B------:R2:W-:Y:S01]  /*161d0*/  LDGSTS.E.BYPASS.LTC128B.128.ZFILL [R251+0x10100], [R2.64], P2 ;  /* 0x1010000002fb7fae */ /* 0x0005e20009141d46 */
[----:B------:R-:W-:Y:S02]  /*161e0*/  ISETP.NE.U32.AND P2, PT, R12, RZ, PT ;  /* 0x000000ff0c00720c */ /* 0x000fe40003f45070 */
[----:B------:R-:W-:-:S05]  /*161f0*/  IADD3.X R9, RZ, R4, R130, P1, P0 ;  /* 0x00000004ff097210 */ /* 0x000fca0000fe0482 */
[----:B------:R3:W-:Y:S01]  /*16200*/  LDGSTS.E.BYPASS.LTC128B.128.ZFILL [R251+0x13100], [R8.64], P3 ;  /* 0x1310000008fb7fae */ /* 0x0007e20009941d46 */
[----:B--2---:R-:W-:-:S04]  /*16210*/  LOP3.LUT R2, R6, 0xf, RZ, 0xc0, !PT ;  /* 0x0000000f06027812 */ /* 0x004fc800078ec0ff */
[----:B------:R-:W-:Y:S01]  /*16220*/  IADD3 R2, P1, P0, R2, R0, R140 ;  /* 0x0000000002027210 */ /* 0x000fe2000783e08c */
[----:B------:R-:W-:-:S03]  /*16230*/  IMAD.MOV.U32 R0, RZ, RZ, R5 ;  /* 0x000000ffff007224 */ /* 0x000fc600078e0005 */
[----:B------:R-:W-:-:S05]  /*16240*/  IADD3.X R3, RZ, R4, R131, P1, P0 ;  /* 0x00000004ff037210 */ /* 0x000fca0000fe0483 */
[----:B------:R2:W-:Y:S02]  /*16250*/  LDGSTS.E.BYPASS.LTC128B.128.ZFILL [R251+0x16100], [R2.64], P2 ;  /* 0x1610000002fb7fae */ /* 0x0005e40009141d46 */
[----:B--2---:R-:W-:Y:S01]  /*16260*/  IMAD.MOV.U32 R3, RZ, RZ, 0x181f ;  /* 0x0000181fff037424 */ /* 0x004fe200078e00ff */
[----:B------:R-:W-:Y:S02]  /*16270*/  MOV R2, 0x16290 ;  /* 0x0001629000027802 */ /* 0x000fe40000000f00 */
[----:B-1-3--:R-:W-:Y:S05]  /*16280*/  CALL.REL.NOINC `($__internal_44_$__cuda_sm70_shflsync_idx_p) ;  /* 0x000023b000007944 */ /* 0x00afea0003c00000 */
[----:B-----5:R-:W-:Y:S01]  /*16290*/  IMAD.MOV.U32 R4, RZ, RZ, R0 ;  /* 0x000000ffff047224 */ /* 0x020fe200078e0000 */
[----:B------:R-:W-:Y:S01]  /*162a0*/  MOV R44, 0x2 ;  /* 0x00000002002c7802 */ /* 0x000fe20000000f00 */
[----:B------:R-:W-:Y:S01]  /*162b0*/  IMAD.MOV.U32 R0, RZ, RZ, R22 ;  /* 0x000000ffff007224 */ /* 0x000fe200078e0016 */
[----:B------:R-:W-:Y:S02]  /*162c0*/  MOV R3, 0x181f ;  /* 0x0000181f00037802 */ /* 0x000fe40000000f00 */
[----:B------:R-:W-:Y:S02]  /*162d0*/  MOV R2, 0x162f0 ;  /* 0x000162f000027802 */ /* 0x000fe40000000f00 */
[----:B-1----:R-:W-:Y:S05]  /*162e0*/  CALL.REL.NOINC `($__internal_44_$__cuda_sm70_shflsync_idx_p) ;  /* 0x0000235000007944 */ /* 0x002fea0003c00000 */
[----:B-1---5:R-:W-:Y:S05]  /*162f0*/  BRA `(.L_x_2739) ;  /* 0xfffef04000007947 */ /* 0x022fea000383ffff */
.L_x_2696:
[----:B------:R-:W-:Y:S01]  /*16300*/  IMAD.MOV.U32 R0, RZ, RZ, R4 ;  /* 0x000000ffff007224 */ /* 0x000fe200078e0004 */
[----:B------:R-:W-:Y:S01]  /*16310*/  MOV R44, RZ ;  /* 0x000000ff002c7202 */ /* 0x000fe20000000f00 */
[----:B-1----:R-:W-:Y:S01]  /*16320*/  IMAD.MOV.U32 R3, RZ, RZ, 0x1c1f ;  /* 0x00001c1fff037424 */ /* 0x002fe200078e00ff */
[----:B------:R-:W-:-:S02]  /*16330*/  MOV R2, 0x16350 ;  /* 0x0001635000027802 */ /* 0x000fc40000000f00 */
[----:B------:R-:W-:Y:S05]  /*16340*/  CALL.REL.NOINC `($__internal_44_$__cuda_sm70_shflsync_idx_p) ;  /* 0x000022f000007944 */ /* 0x000fea0003c00000 */
[----:B-1---5:R-:W-:Y:S05]  /*16350*/  BRA `(.L_x_2740) ;  /* 0xfffef2a000007947 */ /* 0x022fea000383ffff */
.L_x_2697:
[----:B------:R-:W-:Y:S01]  /*16360*/  IMAD.MOV.U32 R0, RZ, RZ, R4 ;  /* 0x000000ffff007224 */ /* 0x000fe200078e0004 */
[----:B------:R-:W-:Y:S01]  /*16370*/  MOV R44, 0x1 ;  /* 0x00000001002c7802 */ /* 0x000fe20000000f00 */
[----:B-1----:R-:W-:Y:S01]  /*16380*/  IMAD.MOV.U32 R3, RZ, RZ, 0x1c1f ;  /* 0x00001c1fff037424 */ /* 0x002fe200078e00ff */
[----:B------:R-:W-:-:S02]  /*16390*/  MOV R2, 0x163b0 ;  /* 0x000163b000027802 */ /* 0x000fc40000000f00 */
[----:B--2---:R-:W-:Y:S05]  /*163a0*/  CALL.REL.NOINC `($__internal_44_$__cuda_sm70_shflsync_idx_p) ;  /* 0x0000229000007944 */ /* 0x004fea0003c00000 */
        /* <DEDUP_REMOVED lines=33> */
[C---:B------:R-:W-:Y:S02]  /*165c0*/  ISETP.GT.AND P0, PT, R0.reuse, 0x21, PT ;  /* 0x000000210000780c */ /* 0x040fe40003f04270 */
        /* <DEDUP_REMOVED lines=55> */
[----:B------:R-:W-:Y:S01]  /*16940*/  ISETP.GT.AND P0, PT, R0, 0x59, PT ;  /* 0x000000590000780c */ /* 0x000fe20003f04270 */
[----:B------:R-:W-:Y:S01]  /*16950*/  IMAD.MOV.U32 R0, RZ, RZ, 0x2 ;  /* 0x00000002ff007424 */ /* 0x000fe200078e00ff */
[----:B------:R-:W-:Y:S02]  /*16960*/  FSEL R89, R31, -INF , P1 ;  /* 0xff8000001f597808 */ /* 0x000fe40000800000 */
[----:B------:R-:W-:-:S02]  /*16970*/  FMNMX.FTZ R24, R90, R24, !PT ;  /* 0x000000185a187209 */ /* 0x000fc40007810000 */
[----:B------:R-:W-:Y:S02]  /*16980*/  FMNMX.FTZ R132, R107, R132, !PT ;  /* 0x000000846b847209 */ /* 0x000fe40007810000 */
[----:B------:R-:W-:Y:S02]  /*16990*/  FSEL R88, R30, -INF , P0 ;  /* 0xff8000001e587808 */ /* 0x000fe40000000000 */
[----:B------:R-:W-:Y:S01]  /*169a0*/  FMNMX.FTZ R24, R89, R24, !PT ;  /* 0x0000001859187209 */ /* 0x000fe20007810000 */
[----:B-----5:R-:W-:Y:S01]  /*169b0*/  IMAD.MOV.U32 R4, RZ, RZ, R132 ;  /* 0x000000ffff047224 */ /* 0x020fe200078e0084 */
[----:B------:R-:W-:Y:S02]  /*169c0*/  MOV R2, 0x169f0 ;  /* 0x000169f000027802 */ /* 0x000fe40000000f00 */
[----:B------:R-:W-:Y:S02]  /*169d0*/  FMNMX.FTZ R24, R88, R24, !PT ;  /* 0x0000001858187209 */ /* 0x000fe40007810000 */
[----:B-1----:R-:W-:Y:S05]  /*169e0*/  CALL.REL.NOINC `($__internal_43_$__cuda_sm70_shflsync_bfly_p) ;  /* 0x00001bf000007944 */ /* 0x002fea0003c00000 */
[----:B------:R-:W-:Y:S01]  /*169f0*/  FMNMX.FTZ R132, R132, R0, !PT ;  /* 0x0000000084847209 */ /* 0x000fe20007810000 */
[----:B------:R-:W-:Y:S01]  /*16a00*/  IMAD.MOV.U32 R0, RZ, RZ, 0x1 ;  /* 0x00000001ff007424 */ /* 0x000fe200078e00ff */
[----:B------:R-:W-:-:S03]  /*16a10*/  MOV R2, 0x16a40 ;  /* 0x00016a4000027802 */ /* 0x000fc60000000f00 */
[----:B------:R-:W-:Y:S02]  /*16a20*/  IMAD.MOV.U32 R4, RZ, RZ, R132 ;  /* 0x000000ffff047224 */ /* 0x000fe400078e0084 */
[----:B------:R-:W-:Y:S05]  /*16a30*/  CALL.REL.NOINC `($__internal_43_$__cuda_sm70_shflsync_bfly_p) ;  /* 0x00001ba000007944 */ /* 0x000fea0003c00000 */
[----:B------:R-:W-:Y:S01]  /*16a40*/  FMNMX.FTZ R132, R132, R0, !PT ;  /* 0x0000000084847209 */ /* 0x000fe20007810000 */
[----:B------:R-:W-:Y:S01]  /*16a50*/  IMAD.MOV.U32 R4, RZ, RZ, R24 ;  /* 0x000000ffff047224 */ /* 0x000fe200078e0018 */
[----:B------:R-:W-:Y:S01]  /*16a60*/  MOV R2, 0x16a90 ;  /* 0x00016a9000027802 */ /* 0x000fe20000000f00 */
[----:B------:R-:W-:Y:S02]  /*16a70*/  IMAD.MOV.U32 R0, RZ, RZ, 0x2 ;  /* 0x00000002ff007424 */ /* 0x000fe400078e00ff */
[----:B------:R-:W-:Y:S05]  /*16a80*/  CALL.REL.NOINC `($__internal_43_$__cuda_sm70_shflsync_bfly_p) ;  /* 0x00001b5000007944 */ /* 0x000fea0003c00000 */
[----:B------:R-:W-:Y:S01]  /*16a90*/  FMNMX.FTZ R24, R24, R0, !PT ;  /* 0x0000000018187209 */ /* 0x000fe20007810000 */
[----:B------:R-:W-:Y:S01]  /*16aa0*/  IMAD.MOV.U32 R0, RZ, RZ, 0x1 ;  /* 0x00000001ff007424 */ /* 0x000fe200078e00ff */
[----:B------:R-:W-:-:S03]  /*16ab0*/  MOV R2, 0x16ae0 ;  /* 0x00016ae000027802 */ /* 0x000fc60000000f00 */
[----:B------:R-:W-:Y:S02]  /*16ac0*/  IMAD.MOV.U32 R4, RZ, RZ, R24 ;  /* 0x000000ffff047224 */ /* 0x000fe400078e0018 */
[----:B------:R-:W-:Y:S05]  /*16ad0*/  CALL.REL.NOINC `($__internal_43_$__cuda_sm70_shflsync_bfly_p) ;  /* 0x00001b0000007944 */ /* 0x000fea0003c00000 */
[----:B------:R-:W-:Y:S01]  /*16ae0*/  MOV R3, R0 ;  /* 0x0000000000037202 */ /* 0x000fe20000000f00 */
[----:B------:R-:W-:Y:S05]  /*16af0*/  BRA `(.L_x_2741) ;  /* 0xfffef4b000007947 */ /* 0x000fea000383ffff */
.L_x_2701:
[----:B------:R-:W-:Y:S01]  /*16b00*/  MOV R44, RZ ;  /* 0x000000ff002c7202 */ /* 0x000fe20000000f00 */
[----:B------:R-:W-:Y:S01]  /*16b10*/  IMAD.MOV.U32 R0, RZ, RZ, R5 ;  /* 0x000000ffff007224 */ /* 0x000fe200078e0005 */
[----:B------:R-:W-:Y:S01]  /*16b20*/  MOV R2, 0x16b50 ;  /* 0x00016b5000027802 */ /* 0x000fe20000000f00 */
[----:B------:R-:W-:Y:S02]  /*16b30*/  IMAD.MOV.U32 R3, RZ, RZ, 0x181f ;  /* 0x0000181fff037424 */ /* 0x000fe400078e00ff */
[----:B------:R-:W-:Y:S05]  /*16b40*/  CALL.REL.NOINC `($__internal_44_$__cuda_sm70_shflsync_idx_p) ;  /* 0x00001af000007944 */ /* 0x000fea0003c00000 */
[----:B-----5:R-:W-:Y:S01]  /*16b50*/  MOV R4, R0 ;  /* 0x0000000000047202 */ /* 0x020fe20000000f00 */
[----:B-1----:R-:W-:-:S05]  /*16b60*/  BRA `(.L_x_2742) ;  /* 0xffff1a5000007947 */ /* 0x002fca000383ffff */
.L_x_2702:
[----:B------:R-:W-:Y:S01]  /*16b70*/  MOV R44, RZ ;  /* 0x000000ff002c7202 */ /* 0x000fe20000000f00 */
[----:B------:R-:W-:Y:S01]  /*16b80*/  IMAD.MOV.U32 R0, RZ, RZ, R6 ;  /* 0x000000ffff007224 */ /* 0x000fe200078e0006 */
[----:B------:R-:W-:Y:S01]  /*16b90*/  MOV R2, 0x16bc0 ;  /* 0x00016bc000027802 */ /* 0x000fe20000000f00 */
[----:B------:R-:W-:Y:S02]  /*16ba0*/  IMAD.MOV.U32 R3, RZ, RZ, 0x181f ;  /* 0x0000181fff037424 */ /* 0x000fe400078e00ff */
[----:B-12---:R-:W-:Y:S05]  /*16bb0*/  CALL.REL.NOINC `($__internal_44_$__cuda_sm70_shflsync_idx_p) ;  /* 0x00001a8000007944 */ /* 0x006fea0003c00000 */
[----:B------:R-:W2:Y:S01]  /*16bc0*/  LDL R3, [R1+0xc] ;  /* 0x00000c0001037983 */ /* 0x000ea20000100800 */
[----:B------:R-:W-:Y:S01]  /*16bd0*/  IADD3 R20, P0, R0, R29, RZ ;  /* 0x0000001d00147210 */ /* 0x000fe20007f1e0ff */
[----:B------:R-:W-:Y:S02]  /*16be0*/  IMAD.MOV.U32 R44, RZ, RZ, 0x1 ;  /* 0x00000001ff2c7424 */ /* 0x000fe400078e00ff */
[----:B------:R-:W3:Y:S02]  /*16bf0*/  LDL R2, [R1+0x28] ;  /* 0x0000280001027983 */ /* 0x000ee40000100800 */
[----:B-----5:R-:W-:Y:S02]  /*16c00*/  IMAD.X R21, R4, 0x1, R7, P0 ;  /* 0x0000000104157824 */ /* 0x020fe400000e0607 */
[----:B------:R-:W4:Y:S04]  /*16c10*/  LDL R22, [R1+0x24] ;  /* 0x0000240001167983 */ /* 0x000f280000100800 */
[----:B------:R-:W4:Y:S01]  /*16c20*/  LDL R15, [R1+0x20] ;  /* 0x00002000010f7983 */ /* 0x000f220000100800 */
[----:B--2---:R-:W-:Y:S02]  /*16c30*/  ISETP.GE.AND P3, PT, R3, c[0x0][0x1d4], PT ;  /* 0x0000750003007a0c */ /* 0x004fe40003f66270 */
[----:B---3--:R-:W-:Y:S02]  /*16c40*/  ISETP.GE.AND P2, PT, R2, c[0x0][0x1d4], PT ;  /* 0x0000750002007a0c */ /* 0x008fe40003f46270 */
[----:B------:R-:W-:Y:S02]  /*16c50*/  IADD3 R2, P0, R0, R30, RZ ;  /* 0x0000001e00027210 */ /* 0x000fe40007f1e0ff */
[----:B----4-:R-:W-:Y:S02]  /*16c60*/  ISETP.GE.AND P1, PT, R22, c[0x0][0x1d4], PT ;  /* 0x0000750016007a0c */ /* 0x010fe40003f26270 */
[----:B------:R-:W-:Y:S01]  /*16c70*/  SEL R28, RZ, 0x10, P2 ;  /* 0x00000010ff1c7807 */ /* 0x000fe20001000000 */
[----:B------:R-:W-:Y:S01]  /*16c80*/  IMAD.X R3, R4, 0x1, R12, P0 ;  /* 0x0000000104037824 */ /* 0x000fe200000e060c */
[----:B------:R-:W-:Y:S03]  /*16c90*/  SEL R23, RZ, 0x10, P1 ;  /* 0x00000010ff177807 */ /* 0x000fe60000800000 */
        /* <DEDUP_REMOVED lines=8> */
[----:B---3--:R-:W-:Y:S01]  /*16d20*/  IADD3 R2, P0, R0, R36, RZ ;  /* 0x0000002400027210 */ /* 0x008fe20007f1e0ff */
[----:B------:R-:W-:Y:S04]  /*16d30*/  IMAD.MOV.U32 R0, RZ, RZ, R5 ;  /* 0x000000ffff007224 */ /* 0x000fe800078e0005 */
[----:B------:R-:W-:Y:S01]  /*16d40*/  IMAD.X R3, R4, 0x1, R14, P0 ;  /* 0x0000000104037824 */ /* 0x000fe200000e060e */
[----:B------:R-:W-:Y:S02]  /*16d50*/  ISETP.GE.AND P0, PT, R15, c[0x0][0x1d4], PT ;  /* 0x000075000f007a0c */ /* 0x000fe40003f06270 */
[----:B------:R-:W-:Y:S02]  /*16d60*/  SEL R15, RZ, 0x10, P3 ;  /* 0x00000010ff0f7807 */ /* 0x000fe40001800000 */
[----:B------:R-:W-:Y:S09]  /*16d70*/  SEL R22, RZ, 0x10, P0 ;  /* 0x00000010ff167807 */ /* 0x000ff20000000000 */
[----:B------:R3:W-:Y:S02]  /*16d80*/  LDGSTS.E.BYPASS.LTC128B.128 [R251+0x9100], [R2.64], !P0 ;  /* 0x0910000002fb7fae */ /* 0x0007e4000c101d46 */
[----:B---3--:R-:W-:Y:S01]  /*16d90*/  MOV R2, 0x16dc0 ;  /* 0x00016dc000027802 */ /* 0x008fe20000000f00 */
[----:B------:R-:W-:Y:S02]  /*16da0*/  IMAD.MOV.U32 R3, RZ, RZ, 0x181f ;  /* 0x0000181fff037424 */ /* 0x000fe400078e00ff */
[----:B-12---:R-:W-:Y:S05]  /*16db0*/  CALL.REL.NOINC `($__internal_44_$__cuda_sm70_shflsync_idx_p) ;  /* 0x0000188000007944 */ /* 0x006fea0003c00000 */
[----:B------:R-:W-:Y:S01]  /*16dc0*/  MOV R44, 0x1 ;  /* 0x00000001002c7802 */ /* 0x000fe20000000f00 */
[----:B-----5:R-:W-:Y:S01]  /*16dd0*/  IMAD.MOV.U32 R4, RZ, RZ, R0 ;  /* 0x000000ffff047224 */ /* 0x020fe200078e0000 */
[----:B------:R-:W-:Y:S01]  /*16de0*/  MOV R3, 0x181f ;  /* 0x0000181f00037802 */ /* 0x000fe20000000f00 */
[----:B------:R-:W-:Y:S01]  /*16df0*/  IMAD.MOV.U32 R0, RZ, RZ, R6 ;  /* 0x000000ffff007224 */ /* 0x000fe200078e0006 */
[----:B------:R-:W-:Y:S02]  /*16e00*/  MOV R2, 0x16e20 ;  /* 0x00016e2000027802 */ /* 0x000fe40000000f00 */
[----:B-1----:R-:W-:Y:S05]  /*16e10*/  CALL.REL.NOINC `($__internal_44_$__cuda_sm70_shflsync_idx_p) ;  /* 0x0000182000007944 */ /* 0x002fea0003c00000 */
[C---:B------:R-:W-:Y:S01]  /*16e20*/  IADD3 R2, -R15.reuse, 0x10, RZ ;  /* 0x000000100f027810 */ /* 0x040fe20007ffe1ff */
[----:B------:R-:W-:Y:S01]  /*16e30*/  IMAD.MOV.U32 R44, RZ, RZ, 0x2 ;  /* 0x00000002ff2c7424 */ /* 0x000fe200078e00ff */
[----:B------:R-:W-:Y:S02]  /*16e40*/  ISETP.NE.U32.AND P2, PT, R15, RZ, PT ;  /* 0x000000ff0f00720c */ /* 0x000fe40003f45070 */
[----:B------:R-:W-:Y:S04]  /*16e50*/  LOP3.LUT R2, R2, 0xf, RZ, 0xc0, !PT ;  /* 0x0000000f02027812 */ /* 0x000fe800078ec0ff */
[----:B------:R-:W-:Y:S04]  /*16e60*/  IADD3 R2, P1, P0, R2, R0, R29 ;  /* 0x0000000002027210 */ /* 0x000fe8000783e01d */
[----:B-----5:R-:W-:Y:S05]  /*16e70*/  IADD3.X R3, RZ, R4, R7, P1, P0 ;  /* 0x00000004ff037210 */ /* 0x020fea0000fe0407 */
[----:B------:R-:W-:Y:S01]  /*16e80*/  @!PT LDS RZ, [RZ] ;  /* 0x00000000fffff984 */ /* 0x000fe20000000800 */
[----:B------:R-:W-:Y:S01]  /*16e90*/  @!PT LDS RZ, [RZ] ;  /* 0x00000000fffff984 */ /* 0x000fe20000000800 */
[----:B------:R-:W-:Y:S01]  /*16ea0*/  @!PT LDS RZ, [RZ] ;  /* 0x00000000fffff984 */ /* 0x000fe20000000800 */
[----:B------:R2:W-:Y:S01]  /*16eb0*/  LDGSTS.E.BYPASS.LTC128B.128.ZFILL [R251+0x1100], [R2.64], P2 ;  /* 0x0110000002fb7fae */ /* 0x0005e20009141d46 */
[C---:B------:R-:W-:Y:S02]  /*16ec0*/  ISETP.NE.U32.AND P2, PT, R28.reuse, RZ, PT ;  /* 0x000000ff1c00720c */ /* 0x040fe40003f45070 */
[----:B--2---:R-:W-:Y:S04]  /*16ed0*/  IADD3 R2, -R28, 0x10, RZ ;  /* 0x000000101c027810 */ /* 0x004fe80007ffe1ff */
[----:B------:R-:W-:Y:S04]  /*16ee0*/  LOP3.LUT R2, R2, 0xf, RZ, 0xc0, !PT ;  /* 0x0000000f02027812 */ /* 0x000fe800078ec0ff */
[----:B------:R-:W-:Y:S04]  /*16ef0*/  IADD3 R2, P1, P0, R2, R0, R30 ;  /* 0x0000000002027210 */ /* 0x000fe8000783e01e */
[----:B------:R-:W-:Y:S05]  /*16f00*/  IADD3.X R3, RZ, R4, R12, P1, P0 ;  /* 0x00000004ff037210 */ /* 0x000fea0000fe040c */
        /* <DEDUP_REMOVED lines=10> */
[----:B------:R-:W-:Y:S01]  /*16fb0*/  IADD3 R2, P1, P0, R2, R0, R36 ;  /* 0x0000000002027210 */ /* 0x000fe2000783e024 */
[----:B------:R-:W-:Y:S03]  /*16fc0*/  IMAD.MOV.U32 R0, RZ, RZ, R5 ;  /* 0x000000ffff007224 */ /* 0x000fe600078e0005 */
[----:B------:R-:W-:Y:S05]  /*16fd0*/  IADD3.X R3, RZ, R4, R14, P1, P0 ;  /* 0x00000004ff037210 */ /* 0x000fea0000fe040e */
[----:B------:R2:W-:Y:S02]  /*16fe0*/  LDGSTS.E.BYPASS.LTC128B.128.ZFILL [R251+0xa100], [R2.64], P2 ;  /* 0x0a10000002fb7fae */ /* 0x0005e40009141d46 */
[----:B--2---:R-:W-:Y:S01]  /*16ff0*/  MOV R2, 0x17020 ;  /* 0x0001702000027802 */ /* 0x004fe20000000f00 */
[----:B------:R-:W-:Y:S02]  /*17000*/  IMAD.MOV.U32 R3, RZ, RZ, 0x181f ;  /* 0x0000181fff037424 */ /* 0x000fe400078e00ff */
[----:B-1----:R-:W-:Y:S05]  /*17010*/  CALL.REL.NOINC `($__internal_44_$__cuda_sm70_shflsync_idx_p) ;  /* 0x0000162000007944 */ /* 0x002fea0003c00000 */
[----:B------:R-:W-:Y:S01]  /*17020*/  MOV R44, 0x2 ;  /* 0x00000002002c7802 */ /* 0x000fe20000000f00 */
[----:B-----5:R-:W-:Y:S01]  /*17030*/  IMAD.MOV.U32 R4, RZ, RZ, R0 ;  /* 0x000000ffff047224 */ /* 0x020fe200078e0000 */
[----:B------:R-:W-:Y:S01]  /*17040*/  MOV R3, 0x181f ;  /* 0x0000181f00037802 */ /* 0x000fe20000000f00 */
[----:B------:R-:W-:Y:S01]  /*17050*/  IMAD.MOV.U32 R0, RZ, RZ, R6 ;  /* 0x000000ffff007224 */ /* 0x000fe200078e0006 */
[----:B------:R-:W-:Y:S02]  /*17060*/  MOV R2, 0x17080 ;  /* 0x0001708000027802 */ /* 0x000fe40000000f00 */
[----:B-1----:R-:W-:Y:S05]  /*17070*/  CALL.REL.NOINC `($__internal_44_$__cuda_sm70_shflsync_idx_p) ;  /* 0x000015c000007944 */ /* 0x002fea0003c00000 */
[----:B-1---5:R-:W-:-:S05]  /*17080*/  BRA `(.L_x_2743) ;  /* 0xffff17d000007947 */ /* 0x022fca000383ffff */
.L_x_2705:
[----:B------:R-:W-:Y:S01]  /*17090*/  MOV R44, RZ ;  /* 0x000000ff002c7202 */ /* 0x000fe20000000f00 */
[----:B------:R-:W-:Y:S01]  /*170a0*/  IMAD.MOV.U32 R0, RZ, RZ, R5 ;  /* 0x000000ffff007224 */ /* 0x000fe200078e0005 */
[----:B------:R-:W-:Y:S01]  /*170b0*/  MOV R2, 0x170e0 ;  /* 0x000170e000027802 */ /* 0x000fe20000000f00 */
[----:B------:R-:W-:Y:S02]  /*170c0*/  IMAD.MOV.U32 R3, RZ, RZ, 0x181f ;  /* 0x0000181fff037424 */ /* 0x000fe400078e00ff */
[----:B-1----:R-:W-:Y:S05]  /*170d0*/  CALL.REL.NOINC `($__internal_44_$__cuda_sm70_shflsync_idx_p) ;  /* 0x0000156000007944 */ /* 0x002fea0003c00000 */
[----:B-----5:R-:W-:Y:S01]  /*170e0*/  MOV R4, R0 ;  /* 0x0000000000047202 */ /* 0x020fe20000000f00 */
[----:B-1----:R-:W-:-:S05]  /*170f0*/  BRA `(.L_x_2744) ;  /* 0xffff360000007947 */ /* 0x002fca000383ffff */
.L_x_2706:
[----:B------:R-:W-:Y:S01]  /*17100*/  MOV R44, RZ ;  /* 0x000000ff002c7202 */ /* 0x000fe20000000f00 */
[----:B------:R-:W-:Y:S01]  /*17110*/  IMAD.MOV.U32 R0, RZ, RZ, R6 ;  /* 0x000000ffff007224 */ /* 0x000fe200078e0006 */
[----:B------:R-:W-:Y:S01]  /*17120*/  MOV R2, 0x17150 ;  /* 0x0001715000027802 */ /* 0x000fe20000000f00 */
[----:B------:R-:W-:Y:S02]  /*17130*/  IMAD.MOV.U32 R3, RZ, RZ, 0x181f ;  /* 0x0000181fff037424 */ /* 0x000fe400078e00ff */
[----:B-123--:R-:W-:Y:S05]  /*17140*/  CALL.REL.NOINC `($__internal_44_$__cuda_sm70_shflsync_idx_p) ;  /* 0x000014f000007944 */ /* 0x00efea0003c00000 */
        /* <DEDUP_REMOVED lines=77> */
.L_x_2707:
[----:B------:R-:W-:Y:S01]  /*17620*/  MOV R44, RZ ;  /* 0x000000ff002c7202 */ /* 0x000fe20000000f00 */
[----:B------:R-:W-:Y:S01]  /*17630*/  IMAD.MOV.U32 R0, RZ, RZ, R4 ;  /* 0x000000ffff007224 */ /* 0x000fe200078e0004 */
[----:B------:R-:W-:Y:S01]  /*17640*/  MOV R2, 0x17670 ;  /* 0x0001767000027802 */ /* 0x000fe20000000f00 */
[----:B------:R-:W-:Y:S02]  /*17650*/  IMAD.MOV.U32 R3, RZ, RZ, 0x1c1f ;  /* 0x00001c1fff037424 */ /* 0x000fe400078e00ff */
[----:B-1-3--:R-:W-:Y:S05]  /*17660*/  CALL.REL.NOINC `($__internal_44_$__cuda_sm70_shflsync_idx_p) ;  /* 0x00000fd000007944 */ /* 0x00afea0003c00000 */
[----:B-1---5:R-:W-:-:S05]  /*17670*/  BRA `(.L_x_2746) ;  /* 0xffff35e000007947 */ /* 0x022fca000383ffff */
.L_x_2708:
[----:B------:R-:W-:Y:S01]  /*17680*/  MOV R44, 0x1 ;  /* 0x00000001002c7802 */ /* 0x000fe20000000f00 */
[----:B------:R-:W-:Y:S01]  /*17690*/  IMAD.MOV.U32 R0, RZ, RZ, R4 ;  /* 0x000000ffff007224 */ /* 0x000fe200078e0004 */
[----:B------:R-:W-:Y:S01]  /*176a0*/  MOV R2, 0x176d0 ;  /* 0x000176d000027802 */ /* 0x000fe20000000f00 */
[----:B------:R-:W-:Y:S02]  /*176b0*/  IMAD.MOV.U32 R3, RZ, RZ, 0x1c1f ;  /* 0x00001c1fff037424 */ /* 0x000fe400078e00ff */
[----:B--2---:R-:W-:Y:S05]  /*176c0*/  CALL.REL.NOINC `($__internal_44_$__cuda_sm70_shflsync_idx_p) ;  /* 0x00000f7000007944 */ /* 0x004fea0003c00000 */
[----:B-----5:R-:W2:Y:S01]  /*176d0*/  LDL.LU R4, [R1+0x8] ;  /* 0x0000080001047983 */ /* 0x020ea20000300800 */
[----:B------:R-:W-:Y:S03]  /*176e0*/  IMAD.IADD R0, R5, 0x1, R0 ;  /* 0x0000000105007824 */ /* 0x000fe600078e0200 */
[----:B------:R-:W3:Y:S02]  /*176f0*/  LDL.LU R3, [R1+0x4] ;  /* 0x0000040001037983 */ /* 0x000ee40000300800 */
[C---:B------:R-:W-:Y:S02]  /*17700*/  ISETP.GT.AND P0, PT, R0.reuse, RZ, PT ;  /* 0x000000ff0000720c */ /* 0x040fe40003f04270 */
[C---:B------:R-:W-:Y:S01]  /*17710*/  ISETP.GT.AND P1, PT, R0.reuse, 0x1, PT ;  /* 0x000000010000780c */ /* 0x040fe20003f24270 */
[----:B------:R-:W4:Y:S01]  /*17720*/  LDL.LU R2, [R1] ;  /* 0x0000000001027983 */ /* 0x000f220000300800 */
        /* <DEDUP_REMOVED lines=19> */
[----:B--2---:R-:W-:Y:S02]  /*17860*/  FSEL R5, R4, -INF , P0 ;  /* 0xff80000004057808 */ /* 0x004fe40000000000 */
[C---:B------:R-:W-:Y:S02]  /*17870*/  ISETP.GT.AND P0, PT, R0.reuse, 0x10, PT ;  /* 0x000000100000780c */ /* 0x040fe40003f04270 */
[----:B---3--:R-:W-:Y:S02]  /*17880*/  FSEL R185, R3, -INF , P1 ;  /* 0xff80000003b97808 */ /* 0x008fe40000800000 */
[----:B------:R-:W-:Y:S02]  /*17890*/  ISETP.GT.AND P1, PT, R0, 0x11, PT ;  /* 0x000000110000780c */ /* 0x000fe40003f24270 */
[----:B------:R-:W-:Y:S02]  /*178a0*/  FSEL R49, R214, -INF , P0 ;  /* 0xff800000d6317808 */ /* 0x000fe40000000000 */
[----:B------:R-:W-:Y:S02]  /*178b0*/  ISETP.GT.AND P0, PT, R0, 0x20, PT ;  /* 0x000000200000780c */ /* 0x000fe40003f04270 */
[----:B----4-:R-:W-:Y:S02]  /*178c0*/  FSEL R51, R2, -INF , P2 ;  /* 0xff80000002337808 */ /* 0x010fe40001000000 */
        /* <DEDUP_REMOVED lines=70> */
[----:B-1----:R-:W-:Y:S05]  /*17d30*/  CALL.REL.NOINC `($__internal_43_$__cuda_sm70_shflsync_bfly_p) ;  /* 0x000008a000007944 */ /* 0x002fea0003c00000 */
[----:B------:R-:W-:Y:S01]  /*17d40*/  FMNMX.FTZ R4, R4, R0, !PT ;  /* 0x0000000004047209 */ /* 0x000fe20007810000 */
[----:B------:R-:W-:Y:S01]  /*17d50*/  IMAD.MOV.U32 R0, RZ, RZ, 0x1 ;  /* 0x00000001ff007424 */ /* 0x000fe200078e00ff */
[----:B------:R-:W-:Y:S02]  /*17d60*/  MOV R2, 0x17d80 ;  /* 0x00017d8000027802 */ /* 0x000fe40000000f00 */
        /* <DEDUP_REMOVED lines=8> */
[----:B------:R-:W-:Y:S02]  /*17df0*/  MOV R2, 0x17e10 ;  /* 0x00017e1000027802 */ /* 0x000fe40000000f00 */
[----:B------:R-:W-:Y:S05]  /*17e00*/  CALL.REL.NOINC `($__internal_43_$__cuda_sm70_shflsync_bfly_p) ;  /* 0x000007d000007944 */ /* 0x000fea0003c00000 */
[----:B------:R-:W-:-:S05]  /*17e10*/  BRA `(.L_x_2747) ;  /* 0xffff382000007947 */ /* 0x000fca000383ffff */
.L_x_2711:
[----:B-1----:R-:W-:Y:S01]  /*17e20*/  MOV R44, RZ ;  /* 0x000000ff002c7202 */ /* 0x002fe20000000f00 */
[----:B------:R-:W-:Y:S01]  /*17e30*/  IMAD.MOV.U32 R0, RZ, RZ, R6 ;  /* 0x000000ffff007224 */ /* 0x000fe200078e0006 */
[----:B------:R-:W-:Y:S01]  /*17e40*/  MOV R2, 0x17e70 ;  /* 0x00017e7000027802 */ /* 0x000fe20000000f00 */
[----:B------:R-:W-:Y:S02]  /*17e50*/  IMAD.MOV.U32 R3, RZ, RZ, 0x181f ;  /* 0x0000181fff037424 */ /* 0x000fe400078e00ff */
[----:B------:R-:W-:Y:S05]  /*17e60*/  CALL.REL.NOINC `($__internal_44_$__cuda_sm70_shflsync_idx_p) ;  /* 0x000007d000007944 */ /* 0x000fea0003c00000 */
[----:B-1---5:R-:W-:-:S05]  /*17e70*/  BRA `(.L_x_2748) ;  /* 0xffff62a000007947 */ /* 0x022fca000383ffff */
.L_x_2714:
[----:B------:R-:W-:Y:S01]  /*17e80*/  MOV R44, RZ ;  /* 0x000000ff002c7202 */ /* 0x000fe20000000f00 */
[----:B------:R-:W-:Y:S01]  /*17e90*/  IMAD.MOV.U32 R0, RZ, RZ, R5 ;  /* 0x000000ffff007224 */ /* 0x000fe200078e0005 */
[----:B------:R-:W-:Y:S01]  /*17ea0*/  MOV R2, 0x17ed0 ;  /* 0x00017ed000027802 */ /* 0x000fe20000000f00 */
[----:B------:R-:W-:Y:S02]  /*17eb0*/  IMAD.MOV.U32 R3, RZ, RZ, 0x181f ;  /* 0x0000181fff037424 */ /* 0x000fe400078e00ff */
[----:B-1----:R-:W-:Y:S05]  /*17ec0*/  CALL.REL.NOINC `($__internal_44_$__cuda_sm70_shflsync_idx_p) ;  /* 0x0000077000007944 */ /* 0x002fea0003c00000 */
[----:B-----5:R-:W-:Y:S01]  /*17ed0*/  MOV R4, R0 ;  /* 0x0000000000047202 */ /* 0x020fe20000000f00 */
[----:B-1----:R-:W-:-:S05]  /*17ee0*/  BRA `(.L_x_2749) ;  /* 0xffff82c000007947 */ /* 0x002fca000383ffff */
.L_x_2715:
[----:B------:R-:W-:Y:S01]  /*17ef0*/  MOV R44, RZ ;  /* 0x000000ff002c7202 */ /* 0x000fe20000000f00 */
[----:B------:R-:W-:Y:S01]  /*17f00*/  IMAD.MOV.U32 R0, RZ, RZ, R6 ;  /* 0x000000ffff007224 */ /* 0x000fe200078e0006 */
[----:B------:R-:W-:Y:S01]  /*17f10*/  MOV R2, 0x17f40 ;  /* 0x00017f4000027802 */ /* 0x000fe20000000f00 */
[----:B------:R-:W-:Y:S02]  /*17f20*/  IMAD.MOV.U32 R3, RZ, RZ, 0x181f ;  /* 0x0000181fff037424 */ /* 0x000fe400078e00ff */
[----:B-123--:R-:W-:Y:S05]  /*17f30*/  CALL.REL.NOINC `($__internal_44_$__cuda_sm70_shflsync_idx_p) ;  /* 0x0000070000007944 */ /* 0x00efea0003c00000 */
[----:B------:R-:W-:Y:S01]  /*17f40*/  IADD3 R2, -R132, 0x10, RZ ;  /* 0x0000001084027810 */ /* 0x000fe20007ffe1ff */
[----:B------:R-:W-:Y:S03]  /*17f50*/  IMAD.MOV.U32 R44, RZ, RZ, 0x1 ;  /* 0x00000001ff2c7424 */ /* 0x000fe600078e00ff */
        /* <DEDUP_REMOVED lines=17> */
[----:B------:R-:W-:Y:S05]  /*18070*/  IMAD.X R3, R4, 0x1, R10, P0 ;  /* 0x0000000104037824 */ /* 0x000fea00000e060a */
[----:B------:R2:W-:Y:S02]  /*18080*/  LDGSTS.E.BYPASS.LTC128B.128 [R251+0x15100], [R2.64], !P3 ;  /* 0x1510000002fb7fae */ /* 0x0005e4000d901d46 */
[----:B--2---:R-:W-:Y:S01]  /*18090*/  MOV R2, 0x180c0 ;  /* 0x000180c000027802 */ /* 0x004fe20000000f00 */
[----:B------:R-:W-:Y:S02]  /*180a0*/  IMAD.MOV.U32 R3, RZ, RZ, 0x181f ;  /* 0x0000181fff037424 */ /* 0x000fe400078e00ff */
[----:B-1-3--:R-:W-:Y:S05]  /*180b0*/  CALL.REL.NOINC `($__internal_44_$__cuda_sm70_shflsync_idx_p) ;  /* 0x0000058000007944 */ /* 0x00afea0003c00000 */
[----:B------:R-:W-:Y:S01]  /*180c0*/  MOV R44, 0x1 ;  /* 0x00000001002c7802 */ /* 0x000fe20000000f00 */
[----:B-----5:R-:W-:Y:S01]  /*180d0*/  IMAD.MOV.U32 R4, RZ, RZ, R0 ;  /* 0x000000ffff047224 */ /* 0x020fe200078e0000 */
[----:B------:R-:W-:Y:S01]  /*180e0*/  MOV R3, 0x181f ;  /* 0x0000181f00037802 */ /* 0x000fe20000000f00 */
[----:B------:R-:W-:Y:S01]  /*180f0*/  IMAD.MOV.U32 R0, RZ, RZ, R6 ;  /* 0x000000ffff007224 */ /* 0x000fe200078e0006 */
[----:B------:R-:W-:Y:S02]  /*18100*/  MOV R2, 0x18120 ;  /* 0x0001812000027802 */ /* 0x000fe40000000f00 */
[----:B-1----:R-:W-:Y:S05]  /*18110*/  CALL.REL.NOINC `($__internal_44_$__cuda_sm70_shflsync_idx_p) ;  /* 0x0000052000007944 */ /* 0x002fea0003c00000 */
        /* <DEDUP_REMOVED lines=30> */
[----:B-1---5:R-:W-:-:S05]  /*18300*/  BRA `(.L_x_2750) ;  /* 0xffff80d000007947 */ /* 0x022fca000383ffff */
.L_x_2716:
[----:B------:R-:W-:Y:S02]  /*18310*/  MOV R0, 0x2 ;  /* 0x0000000200007802 */ /* 0x000fe40000000f00 */
[----:B------:R-:W-:Y:S02]  /*18320*/  MOV R2, 0x18340 ;  /* 0x0001834000027802 */ /* 0x000fe40000000f00 */
[----:B------:R-:W-:Y:S05]  /*18330*/  CALL.REL.NOINC `($__internal_43_$__cuda_sm70_shflsync_bfly_p) ;  /* 0x000002a000007944 */ /* 0x000fea0003c00000 */
        /* <DEDUP_REMOVED lines=14> */
.L_x_2718:
[----:B------:R1:W5:Y:S01]  /*18420*/  LDL R4, [R1+0x1c] ;  /* 0x00001c0001047983 */ /* 0x0003620000100800 */
[----:B------:R-:W-:-:S02]  /*18430*/  MOV R0, 0x2 ;  /* 0x0000000200007802 */ /* 0x000fc40000000f00 */
[----:B------:R-:W-:Y:S02]  /*18440*/  MOV R2, 0x18460 ;  /* 0x0001846000027802 */ /* 0x000fe40000000f00 */
[----:B-1---5:R-:W-:Y:S05]  /*18450*/  CALL.REL.NOINC `($__internal_43_$__cuda_sm70_shflsync_bfly_p) ;  /* 0x0000018000007944 */ /* 0x022fea0003c00000 */
[----:B------:R-:W-:Y:S01]  /*18460*/  MOV R5, R0 ;  /* 0x0000000000057202 */ /* 0x000fe20000000f00 */
[----:B------:R-:W-:Y:S05]  /*18470*/  BRA `(.L_x_2752) ;  /* 0xffffab3000007947 */ /* 0x000fea000383ffff */
.L_x_2719:
[----:B------:R-:W-:Y:S01]  /*18480*/  IMAD.MOV.U32 R4, RZ, RZ, R5 ;  /* 0x000000ffff047224 */ /* 0x000fe200078e0005 */
[----:B------:R-:W-:Y:S02]  /*18490*/  MOV R0, 0x1 ;  /* 0x0000000100007802 */ /* 0x000fe40000000f00 */
[----:B------:R-:W-:Y:S02]  /*184a0*/  MOV R2, 0x184c0 ;  /* 0x000184c000027802 */ /* 0x000fe40000000f00 */
[----:B------:R-:W-:Y:S05]  /*184b0*/  CALL.REL.NOINC `($__internal_43_$__cuda_sm70_shflsync_bfly_p) ;  /* 0x0000012000007944 */ /* 0x000fea0003c00000 */
[----:B------:R1:W5:Y:S01]  /*184c0*/  LDL R4, [R1+0x2c] ;  /* 0x00002c0001047983 */ /* 0x0003620000100800 */
[----:B------:R-:W-:Y:S01]  /*184d0*/  FADD.FTZ R5, R5, R0 ;  /* 0x0000000005057221 */ /* 0x000fe20000010000 */
[----:B------:R-:W-:Y:S02]  /*184e0*/  MOV R0, 0x2 ;  /* 0x0000000200007802 */ /* 0x000fe40000000f00 */
[----:B------:R-:W-:Y:S02]  /*184f0*/  MOV R2, 0x18510 ;  /* 0x0001851000027802 */ /* 0x000fe40000000f00 */
[----:B-1---5:R-:W-:Y:S05]  /*18500*/  CALL.REL.NOINC `($__internal_43_$__cuda_sm70_shflsync_bfly_p) ;  /* 0x000000d000007944 */ /* 0x022fea0003c00000 */
[----:B------:R-:W2:Y:S02]  /*18510*/  LDL.LU R2, [R1+0x2c] ;  /* 0x00002c0001027983 */ /* 0x000ea40000300800 */
[----:B--2---:R-:W-:Y:S01]  /*18520*/  FADD.FTZ R4, R2, R0 ;  /* 0x0000000002047221 */ /* 0x004fe20000010000 */
[----:B------:R-:W-:-:S02]  /*18530*/  MOV R0, 0x1 ;  /* 0x0000000100007802 */ /* 0x000fc40000000f00 */
[----:B------:R-:W-:Y:S02]  /*18540*/  MOV R2, 0x18560 ;  /* 0x0001856000027802 */ /* 0x000fe40000000f00 */
[----:B------:R-:W-:Y:S05]  /*18550*/  CALL.REL.NOINC `($__internal_43_$__cuda_sm70_shflsync_bfly_p) ;  /* 0x0000008000007944 */ /* 0x000fea0003c00000 */
[----:B------:R-:W-:Y:S01]  /*18560*/  MOV R3, R0 ;  /* 0x0000000000037202 */ /* 0x000fe20000000f00 */
[----:B------:R-:W-:Y:S05]  /*18570*/  BRA `(.L_x_2753) ;  /* 0xffffaac000007947 */ /* 0x000fea000383ffff */
.L_x_2729:
[----:B--2---:R-:W-:Y:S01]  /*18580*/  IMAD.MOV.U32 R0, RZ, RZ, R14 ;  /* 0x000000ffff007224 */ /* 0x004fe200078e000e */
[----:B-----5:R-:W-:Y:S01]  /*18590*/  MOV R44, RZ ;  /* 0x000000ff002c7202 */ /* 0x020fe20000000f00 */
[----:B-1--4-:R-:W-:Y:S01]  /*185a0*/  IMAD.MOV.U32 R3, RZ, RZ, 0x1f ;  /* 0x0000001fff037424 */ /* 0x012fe200078e00ff */
[----:B------:R-:W-:Y:S02]  /*185b0*/  MOV R2, 0x185d0 ;  /* 0x000185d000027802 */ /* 0x000fe40000000f00 */
[----:B---3--:R-:W-:Y:S05]  /*185c0*/  CALL.REL.NOINC `($__internal_44_$__cuda_sm70_shflsync_idx_p) ;  /* 0x0000007000007944 */ /* 0x008fea0003c00000 */
[----:B-1---5:R-:W-:Y:S05]  /*185d0*/  BRA `(.L_x_2754) ;  /* 0xffffd3b000007947 */ /* 0x022fea000383ffff */
        .weak           $__internal_43_$__cuda_sm70_shflsync_bfly_p
        .type           $__internal_43_$__cuda_sm70_shflsync_bfly_p,@function
        .size           $__internal_43_$__cuda_sm70_shflsync_bfly_p,($__internal_44_$__cuda_sm70_shflsync_idx_p - $__internal_43_$__cuda_sm70_shflsync_bfly_p)
$__internal_43_$__cuda_sm70_shflsync_bfly_p:
[----:B------:R-:W-:Y:S02]  /*185e0*/  MOV R200, 0xffffffff ;  /* 0xffffffff00c87802 */ /* 0x000fe40000000f00 */
[----:B------:R-:W-:Y:S02]  /*185f0*/  MOV R3, 0x1f ;  /* 0x0000001f00037802 */ /* 0x000fe40000000f00 */
[----:B------:R-:W-:Y:S04]  /*18600*/  WARPSYNC R200 ;  /* 0x000000c800007348 */ /* 0x000fe80003800000 */
[----:B------:R1:W2:Y:S02]  /*18610*/  SHFL.BFLY PT, R0, R4, R0, R3 ;  /* 0x0c00000004007389 */ /* 0x0002a400000e0003 */
[----:B-1----:R-:W-:-:S04]  /*18620*/  MOV R3, 0x0 ;  /* 0x0000000000037802 */ /* 0x002fc80000000f00 */
[----:B--2---:R-:W-:Y:S05]  /*18630*/  RET.REL.NODEC R2 `(_ZN7cutlass13device_kernelIN5flash19enable_sm80_to_sm89INS1_16FlashAttnFwdSm80INS1_25CollectiveMainloopFwdSm80ILi8ELi1ELb0EN4cute5tupleIJNS5_1CILi128EEENS7_ILi96EEENS7_ILi256EEEEEELi256ENS_6half_tEfNS_4arch4Sm80ELb1ELb0ELb1ELb0ELb1ELb0ELb1ELb1EEENS1_21CollectiveEpilogueFwdINS6_IJS8_SA_S9_EEENS6_IJNS7_ILi1EEESI_SI_EEESC_SE_Li256ELb0ELb1ELb1ELb0EEENS1_30DynamicPersistentTileSchedulerILi256ELi256ELb1ELb1ELb0EEEEEEEEEvNT_6ParamsE) ;  /* 0xfffe79c002007950 */ /* 0x004fea0003c3ffff */
        .weak           $__internal_44_$__cuda_sm70_shflsync_idx_p
        .type           $__internal_44_$__cuda_sm70_shflsync_idx_p,@function
        .size           $__internal_44_$__cuda_sm70_shflsync_idx_p,(.L_x_6515 - $__internal_44_$__cuda_sm70_shflsync_idx_p)
$__internal_44_$__cuda_sm70_shflsync_idx_p:
[----:B------:R1:W-:Y:S02]  /*18640*/  STL [R1+0x198], R4 ;  /* 0x0001980401007387 */ /* 0x0003e40000100800 */
[----:B-1----:R-:W-:-:S04]  /*18650*/  MOV R4, 0xffffffff ;  /* 0xffffffff00047802 */ /* 0x002fc80000000f00 */
[----:B------:R-:W-:Y:S04]  /*18660*/  WARPSYNC R4 ;  /* 0x0000000400007348 */ /* 0x000fe80003800000 */
[----:B------:R1:W2:Y:S04]  /*18670*/  SHFL.IDX PT, R0, R0, R44, R3 ;  /* 0x0000002c00007389 */ /* 0x0002a800000e0003 */
[----:B-1----:R1:W5:Y:S01]  /*18680*/  LDL.LU R4, [R1+0x198] ;  /* 0x0001980001047983 */ /* 0x0023620000300800 */
[----:B------:R-:W-:-:S04]  /*18690*/  MOV R3, 0x0 ;  /* 0x0000000000037802 */ /* 0x000fc80000000f00 */
[----:B--2---:R-:W-:Y:S05]  /*186a0*/  RET.REL.NODEC R2 `(_ZN7cutlass13device_kernelIN5flash19enable_sm80_to_sm89INS1_16FlashAttnFwdSm80INS1_25CollectiveMainloopFwdSm80ILi8ELi1ELb0EN4cute5tupleIJNS5_1CILi128EEENS7_ILi96EEENS7_ILi256EEEEEELi256ENS_6half_tEfNS_4arch4Sm80ELb1ELb0ELb1ELb0ELb1ELb0ELb1ELb1EEENS1_21CollectiveEpilogueFwdINS6_IJS8_SA_S9_EEENS6_IJNS7_ILi1EEESI_SI_EEESC_SE_Li256ELb0ELb1ELb1ELb0EEENS1_30DynamicPersistentTileSchedulerILi256ELi256ELb1ELb1ELb0EEEEEEEEEvNT_6ParamsE) ;  /* 0xfffe795002007950 */ /* 0x004fea0003c3ffff */
.L_x_2755:
        /* <DEDUP_REMOVED lines=13> */
.L_x_6515:


//--------------------- .text._ZN7cutlass13device_kernelIN5flash19enable_sm80_to_sm89INS1_16FlashAttnFwdSm80INS1_25CollectiveMainloopFwdSm80ILi8ELi1ELb0EN4cute5tupleIJNS5_1CILi128EEENS7_ILi64EEENS7_ILi256EEEEEELi256ENS_6half_tEfNS_4arch4Sm80ELb1ELb0ELb1ELb1ELb1ELb0ELb1ELb1EEENS1_21CollectiveEpilogueFwdINS6_IJS8_SA_S9_EEENS6_IJNS7_ILi1EEESI_SI_EEESC_SE_Li256ELb1ELb1ELb1ELb0EEENS1_36VarlenDynamicPersistentTileSchedulerILi128ELi64ELi256ELi256ELb1ELb1ELb0ELb1ELb1ELb1EEEEEEEEEvNT_6ParamsE --------------------------
	.section	.text._ZN7cutlass13device_kernelIN5flash19enable_sm80_to_sm89INS1_16FlashAttnFwdSm80INS1_25CollectiveMainloopFwdSm80ILi8ELi1ELb0EN4cute5tupleIJNS5_1CILi128EEENS7_ILi64EEENS7_ILi256EEEEEELi256ENS_6half_tEfNS_4arch4Sm80ELb1ELb0ELb1ELb1ELb1ELb0ELb1ELb1EEENS1_21CollectiveEpilogueFwdINS6_IJS8_SA_S9_EEENS6_IJNS7_ILi1EEESI_SI_EEESC_SE_Li256ELb1ELb1ELb1ELb0EEENS1_36VarlenDynamicPersistentTileSchedulerILi128ELi64ELi256ELi256ELb1ELb1ELb0ELb1ELb1ELb1EEEEEEEEEvNT_6ParamsE,"ax",@progbits
	.sectioninfo	@"SHI_REGISTERS=255"
	.align	128
.text._ZN7cutlass13device_kernelIN5flash19enable_sm80_to_sm89INS1_16FlashAttnFwdSm80INS1_25CollectiveMainloopFwdSm80ILi8ELi1ELb0EN4cute5tupleIJNS5_1CILi128EEENS7_ILi64EEENS7_ILi256EEEEEELi256ENS_6half_tEfNS_4arch4Sm80ELb1ELb0ELb1ELb1ELb1ELb0ELb1ELb1EEENS1_21CollectiveEpilogueFwdINS6_IJS8_SA_S9_EEENS6_IJNS7_ILi1EEESI_SI_EEESC_SE_Li256ELb1ELb1ELb1ELb0EEENS1_36VarlenDynamicPersistentTileSchedulerILi128ELi64ELi256ELi256ELb1ELb1ELb0ELb1ELb1ELb1EEEEEEEEEvNT_6ParamsE:
        .type           _ZN7cutlass13device_kernelIN5flash19enable_sm80_to_sm89INS1_16FlashAttnFwdSm80INS1_25CollectiveMainloopFwdSm80ILi8ELi1ELb0EN4cute5tupleIJNS5_1CILi128EEENS7_ILi64EEENS7_ILi256EEEEEELi256ENS_6half_tEfNS_4arch4Sm80ELb1ELb0ELb1ELb1ELb1ELb0ELb1ELb1EEENS1_21CollectiveEpilogueFwdINS6_IJS8_SA_S9_EEENS6_IJNS7_ILi1EEESI_SI_EEESC_SE_Li256ELb1ELb1ELb1ELb0EEENS1_36VarlenDynamicPersistentTileSchedulerILi128ELi64ELi256ELi256ELb1ELb1ELb0ELb1ELb1ELb1EEEEEEEEEvNT_6ParamsE,@function
        .size           _ZN7cutlass13device_kernelIN5flash19enable_sm80_to_sm89INS1_16FlashAttnFwdSm80INS1_25CollectiveMainloopFwdSm80ILi8ELi1ELb0EN4cute5tupleIJNS5_1CILi128EEENS7_ILi64EEENS7_ILi256EEEEEELi256ENS_6half_tEfNS_4arch4Sm80ELb1ELb0ELb1ELb1ELb1ELb0ELb1ELb1EEENS1_21CollectiveEpilogueFwdINS6_IJS8_SA_S9_EEENS6_IJNS7_ILi1EEESI_SI_EEESC_SE_Li256ELb1ELb1ELb1ELb0EEENS1_36VarlenDynamicPersistentTileSchedulerILi128ELi64ELi256ELi256ELb1ELb1ELb0ELb1ELb1ELb1EEEEEEEEEvNT_6ParamsE,(.L_x_6518 - _ZN7cutlass13device_kernelIN5flash19enable_sm80_to_sm89INS1_16FlashAttnFwdSm80INS1_25CollectiveMainloopFwdSm80ILi8ELi1ELb0EN4cute5tupleIJNS5_1CILi128EEENS7_ILi64EEENS7_ILi256EEEEEELi256ENS_6half_tEfNS_4arch4Sm80ELb1ELb0ELb1ELb1ELb1ELb0ELb1ELb1EEENS1_21CollectiveEpilogueFwdINS6_IJS8_SA_S9_EEENS6_IJNS7_ILi1EEESI_SI_EEESC_SE_Li256ELb1ELb1ELb1ELb0EEENS1_36VarlenDynamicPersistentTileSchedulerILi128ELi64ELi256ELi256ELb1ELb1ELb0ELb1ELb1ELb1EEEEEEEEEvNT_6ParamsE)
        .other          _ZN7cutlass13device_kernelIN5flash19enable_sm80_to_sm89INS1_16FlashAttnFwdSm80INS1_25CollectiveMainloopFwdSm80ILi8ELi1ELb0EN4cute5tupleIJNS5_1CILi128EEENS7_ILi64EEENS7_ILi256EEEEEELi256ENS_6half_tEfNS_4arch4Sm80ELb1ELb0ELb1ELb1ELb1ELb0ELb1ELb1EEENS1_21CollectiveEpilogueFwdINS6_IJS8_SA_S9_EEENS6_IJNS7_ILi1EEESI_SI_EEESC_SE_Li256ELb1ELb1ELb1ELb0EEENS1_36VarlenDynamicPersistentTileSchedulerILi128ELi64ELi256ELi256ELb1ELb1ELb0ELb1ELb1ELb1EEEEEEEEEvNT_6ParamsE,@"STO_CUDA_ENTRY STV_DEFAULT"
_ZN7cutlass13device_kernelIN5flash19enable_sm80_to_sm89INS1_16FlashAttnFwdSm80INS1_25CollectiveMainloopFwdSm80ILi8ELi1ELb0EN4cute5tupleIJNS5_1CILi128EEENS7_ILi64EEENS7_ILi256EEEEEELi256ENS_6half_tEfNS_4arch4Sm80ELb1ELb0ELb1ELb1ELb1ELb0ELb1ELb1EEENS1_21CollectiveEpilogueFwdINS6_IJS8_SA_S9_EEENS6_IJNS7_ILi1EEESI_SI_EEESC_SE_Li256ELb1ELb1ELb1ELb0EEENS1_36VarlenDynamicPersistentTileSchedulerILi128ELi64ELi256ELi256ELb1ELb1ELb0ELb1ELb1ELb1EEEEEEEEEvNT_6ParamsE:
        /* <DEDUP_REMOVED lines=52> */
.L_x_2761:
        /* <DEDUP_REMOVED lines=16> */
.L_x_2878:
        /* <DEDUP_REMOVED lines=16> */
.L_x_2879:
[----:B---3--:R-:W-:-:S05]  /*0540*/  IMAD R0, R0, c[0x0][0x538], RZ ;  /* 0x00014e0000007a24 */ /* 0x008fca00078e02ff */
[----:B------:R-:W-:-:S04]  /*0550*/  IADD3 R6, R0, R6, RZ ;  /* 0x0000000600067210 */ /* 0x000fc80007ffe0ff */
[----:B------:R-:W-:-:S13]  /*0560*/  ISETP.GT.AND P0, PT, R6, UR4, PT ;  /* 0x0000000406007c0c */ /* 0x000fda000bf04270 */
[----:B-12---:R-:W-:Y:S05]  /*0570*/  @!P0 BRA `(.L_x_2761) ;  /* 0xfffffdc000008947 */ /* 0x006fea000383ffff */
.L_x_2757:
[----:B------:R-:W-:-:S05]  /*0580*/  IADD3 R10, -R0, R6, RZ ;  /* 0x00000006000a7210 */ /* 0x000fca0007ffe1ff */
[----:B------:R-:W-:-:S05]  /*0590*/  IMAD R0, R4, c[0x0][0x538], R10 ;  /* 0x00014e0004007a24 */ /* 0x000fca00078e020a */
[----:B------:R-:W-:Y:S01]  /*05a0*/  ISETP.GT.AND P0, PT, R0, UR4, PT ;  /* 0x0000000400007c0c */ /* 0x000fe2000bf04270 */
[----:B------:R-:W-:-:S12]  /*05b0*/  BRA.DIV ~URZ, `(.L_x_2762) ;  /* 0x000144d27f007947 */ /* 0x000fd8000b800000 */
[----:B------:R-:W-:-:S04]  /*05c0*/  VOTE.ANY R6, PT, !P0 ;  /* 0x0000000000067806 */ /* 0x000fc800040e0100 */
.L_x_2880:
[----:B------:R-:W1:Y:S02]  /*05d0*/  POPC R0, R6 ;  /* 0x0000000600007309 */ /* 0x000e640000000000 */
[----:B-12---:R-:W-:Y:S01]  /*05e0*/  IADD3 R243, R0, R7, RZ ;  /* 0x0000000700f37210 */ /* 0x006fe20007ffe0ff */
[----:B------:R-:W-:Y:S05]  /*05f0*/  BRA.DIV ~URZ, `(.L_x_2763) ;  /* 0x000144e27f007947 */ /* 0x000fea000b800000 */
[----:B------:R1:W2:Y:S01]  /*0600*/  SHFL.IDX PT, R12, R9, R0, 0x1f ;  /* 0x00001f00090c7589 */ /* 0x0002a200000e0000 */
[----:B------:R-:W-:-:S03]  /*0610*/  MOV R5, RZ ;  /* 0x000000ff00057202 */ /* 0x000fc60000000f00 */
[----:B------:R1:W3:Y:S04]  /*0620*/  SHFL.IDX PT, R9, R8, R0, 0x1f ;  /* 0x00001f0008097589 */ /* 0x0002e800000e0000 */
.L_x_2881:
[----:B------:R-:W-:Y:S01]  /*0630*/  ISETP.NE.AND P0, PT, R6, RZ, PT ;  /* 0x000000ff0600720c */ /* 0x000fe20003f05270 */
[----:B------:R-:W-:-:S12]  /*0640*/  BSSY B0, `(.L_x_2764) ;  /* 0x0000005000007945 */ /* 0x000fd80003800000 */
[----:B------:R-:W-:Y:S05]  /*0650*/  @!P0 BRA `(.L_x_2765) ;  /* 0x0000003000008947 */ /* 0x000fea0003800000 */
[----:B-1----:R-:W-:Y:S01]  /*0660*/  IADD3 R0, R0, -0x1, RZ ;  /* 0xffffffff00007810 */ /* 0x002fe20007ffe0ff */
[----:B------:R-:W-:Y:S05]  /*0670*/  BRA.DIV ~URZ, `(.L_x_2766) ;  /* 0x000145427f007947 */ /* 0x000fea000b800000 */
[----:B------:R1:W4:Y:S02]  /*0680*/  SHFL.IDX PT, R5, R4, R0, 0x1f ;  /* 0x00001f0004057589 */ /* 0x00032400000e0000 */
.L_x_2765:
[----:B------:R-:W-:Y:S05]  /*0690*/  BSYNC B0 ;  /* 0x0000000000007941 */ /* 0x000fea0003800000 */
.L_x_2764:
        /* <DEDUP_REMOVED lines=67> */
.L_x_2768:
        /* <DEDUP_REMOVED lines=68> */
.L_x_2769:
[----:B------:R-:W-:Y:S05]  /*0f10*/  BSYNC B0 ;  /* 0x0000000000007941 */ /* 0x000fea0003800000 */
.L_x_2767:
[----:B------:R-:W-:-:S04]  /*0f20*/  LOP3.LUT R0, RZ, R0, RZ, 0x33, !PT ;  /* 0x00000000ff007212 */ /* 0x000fc800078e33ff */
[----:B------:R-:W-:Y:S01]  /*0f30*/  IADD3 R241, R0, R12, RZ ;  /* 0x0000000c00f17210 */ /* 0x000fe20007ffe0ff */
[----:B------:R-:W-:Y:S05]  /*0f40*/  BRA `(.L_x_2770) ;  /* 0x0000004000007947 */ /* 0x000fea0003800000 */
.L_x_2758:
[----:B--2---:R-:W-:Y:S01]  /*0f50*/  IMAD.MOV.U32 R241, RZ, RZ, RZ ;  /* 0x000000fffff17224 */ /* 0x004fe200078e00ff */
[----:B------:R-:W-:Y:S01]  /*0f60*/  MOV R242, RZ ;  /* 0x000000ff00f27202 */ /* 0x000fe20000000f00 */
[----:B------:R-:W-:Y:S01]  /*0f70*/  IMAD.U32 R240, RZ, RZ, UR4 ;  /* 0x00000004fff07e24 */ /* 0x000fe2000f8e00ff */
[----:B------:R-:W-:Y:S02]  /*0f80*/  MOV R243, c[0x0][0x53c] ;  /* 0x00014f0000f37a02 */ /* 0x000fe40000000f00 */
.L_x_2770:
[----:B------:R-:W-:Y:S01]  /*0f90*/  ISETP.NE.AND P0, PT, R13, RZ, PT ;  /* 0x000000ff0d00720c */ /* 0x000fe20003f05270 */
[----:B------:R-:W-:-:S12]  /*0fa0*/  WARPSYNC 0xffffffff ;  /* 0xffffffff00007948 */ /* 0x000fd80003800000 */
[----:B------:R1:W-:Y:S04]  /*0fb0*/  @!P0 STS.128 [0x20100], R240 ;  /* 0x020100f0ff008388 */ /* 0x0003e80000000c00 */
[----:B------:R-:W-:Y:S06]  /*0fc0*/  BAR.ARV 0x5, 0x100 ;  /* 0x0144000000007b1d */ /* 0x000fec0000002000 */
.L_x_2756:
        /* <DEDUP_REMOVED lines=78> */
[----:B------:R-:W-:Y:S01]  /*14b0*/  IMAD.SHL.U32 R215, R11, 0x2, RZ ;  /* 0x000000020bd77824 */ /* 0x000fe200078e00ff */
[----:B------:R-:W-:Y:S01]  /*14c0*/  LOP3.LUT R2, R6, R2, RZ, 0x3c, !PT ;  /* 0x0000000206027212 */ /* 0x000fe200078e3cff */
[----:B------:R-:W-:Y:S01]  /*14d0*/  IMAD R250, R9, 0x8, R15 ;  /* 0x0000000809fa7824 */ /* 0x000fe200078e020f */
        /* <DEDUP_REMOVED lines=8> */
[----:B------:R-:W-:Y:S02]  /*1560*/  SHF.R.S32.HI R5, RZ, 0x1f, R217 ;  /* 0x0000001fff057819 */ /* 0x000fe400000114d9 */
[----:B------:R-:W-:Y:S01]  /*1570*/  SHF.R.S32.HI R5, RZ, 0x1f, R224 ;  /* 0x0000001fff057819 */ /* 0x000fe200000114e0 */
[----:B------:R-:W-:Y:S01]  /*1580*/  IMAD.IADD R2, R16, 0x1, -R2 ;  /* 0x0000000110027824 */ /* 0x000fe200078e0a02 */
[----:B------:R-:W-:Y:S02]  /*1590*/  SEL R5, R8, 0xffffffe0, !P1 ;  /* 0xffffffe008057807 */ /* 0x000fe40004800000 */
[----:B------:R-:W-:Y:S01]  /*15a0*/  LEA R11, R7, 0x80, 0x1 ;  /* 0x00000080070b7811 */ /* 0x000fe200078e08ff */
[----:B------:R-:W-:Y:S01]  /*15b0*/  IMAD.SHL.U32 R248, R2, 0x2, RZ ;  /* 0x0000000202f87824 */ /* 0x000fe200078e00ff */
[----:B------:R-:W-:-:S02]  /*15c0*/  SEL R2, R8, 0xffffffe0, !P4 ;  /* 0xffffffe008027807 */ /* 0x000fc40006000000 */
[----:B------:R-:W-:Y:S01]  /*15d0*/  IADD3 R225, R217, 0xc0, RZ ;  /* 0x000000c0d9e17810 */ /* 0x000fe20007ffe0ff */
[----:B------:R-:W-:Y:S01]  /*15e0*/  STL [R1+0x4], R11 ;  /* 0x0000040b01007387 */ /* 0x000fe20000100800 */
        /* <DEDUP_REMOVED lines=9> */
[----:B------:R-:W-:Y:S02]  /*1680*/  SHF.R.S32.HI R8, RZ, 0x1f, R42 ;  /* 0x0000001fff087819 */ /* 0x000fe4000001142a */
[----:B------:R-:W-:-:S02]  /*1690*/  IADD3 R30, R248, 0x68, RZ ;  /* 0x00000068f81e7810 */ /* 0x000fc40007ffe0ff */
[C---:B------:R-:W-:Y:S02]  /*16a0*/  IADD3 R29, R248.reuse, 0x70, RZ ;  /* 0x00000070f81d7810 */ /* 0x040fe40007ffe0ff */
[----:B------:R-:W-:Y:S02]  /*16b0*/  SHF.R.S32.HI R7, RZ, 0x1f, R41 ;  /* 0x0000001fff077819 */ /* 0x000fe40000011429 */
[----:B------:R-:W-:Y:S02]  /*16c0*/  SHF.R.S32.HI R8, RZ, 0x1f, R40 ;  /* 0x0000001fff087819 */ /* 0x000fe40000011428 */
[C---:B------:R-:W-:Y:S02]  /*16d0*/  IADD3 R27, R248.reuse, 0x80, RZ ;  /* 0x00000080f81b7810 */ /* 0x040fe40007ffe0ff */
[----:B------:R-:W-:Y:S02]  /*16e0*/  IADD3 R26, R248, 0x88, RZ ;  /* 0x00000088f81a7810 */ /* 0x000fe40007ffe0ff */
[----:B------:R-:W-:-:S02]  /*16f0*/  SHF.R.S32.HI R7, RZ, 0x1f, R39 ;  /* 0x0000001fff077819 */ /* 0x000fc40000011427 */
[----:B------:R-:W-:Y:S02]  /*1700*/  SHF.R.S32.HI R8, RZ, 0x1f, R38 ;  /* 0x0000001fff087819 */ /* 0x000fe40000011426 */
[C---:B------:R-:W-:Y:S02]  /*1710*/  IADD3 R37, R248.reuse, 0x30, RZ ;  /* 0x00000030f8257810 */ /* 0x040fe40007ffe0ff */
[C---:B------:R-:W-:Y:S02]  /*1720*/  IADD3 R24, R248.reuse, 0x98, RZ ;  /* 0x00000098f8187810 */ /* 0x040fe40007ffe0ff */
[----:B------:R-:W-:Y:S02]  /*1730*/  IADD3 R23, R248, 0xa0, RZ ;  /* 0x000000a0f8177810 */ /* 0x000fe40007ffe0ff */
[----:B------:R-:W-:Y:S02]  /*1740*/  SHF.R.S32.HI R7, RZ, 0x1f, R36 ;  /* 0x0000001fff077819 */ /* 0x000fe40000011424 */
[----:B------:R-:W-:-:S02]  /*1750*/  SHF.R.S32.HI R8, RZ, 0x1f, R35 ;  /* 0x0000001fff087819 */ /* 0x000fc40000011423 */
[C---:B------:R-:W-:Y:S02]  /*1760*/  IADD3 R34, R248.reuse, 0x48, RZ ;  /* 0x00000048f8227810 */ /* 0x040fe40007ffe0ff */
[C---:B------:R-:W-:Y:S02]  /*1770*/  IADD3 R21, R248.reuse, 0xb0, RZ ;  /* 0x000000b0f8157810 */ /* 0x040fe40007ffe0ff */
[C---:B------:R-:W-:Y:S02]  /*1780*/  IADD3 R20, R248.reuse, 0xb8, RZ ;  /* 0x000000b8f8147810 */ /* 0x040fe40007ffe0ff */
[----:B------:R-:W-:Y:S02]  /*1790*/  SHF.R.S32.HI R7, RZ, 0x1f, R33 ;  /* 0x0000001fff077819 */ /* 0x000fe40000011421 */
[----:B------:R-:W-:Y:S02]  /*17a0*/  SHF.R.S32.HI R8, RZ, 0x1f, R32 ;  /* 0x0000001fff087819 */ /* 0x000fe40000011420 */
[----:B------:R-:W-:-:S02]  /*17b0*/  IADD3 R31, R248, 0x60, RZ ;  /* 0x00000060f81f7810 */ /* 0x000fc40007ffe0ff */
[C---:B------:R-:W-:Y:S02]  /*17c0*/  IADD3 R18, R248.reuse, 0xc8, RZ ;  /* 0x000000c8f8127810 */ /* 0x040fe40007ffe0ff */
[C---:B------:R-:W-:Y:S02]  /*17d0*/  IADD3 R17, R248.reuse, 0xd0, RZ ;  /* 0x000000d0f8117810 */ /* 0x040fe40007ffe0ff */
[----:B------:R-:W-:Y:S02]  /*17e0*/  SHF.R.S32.HI R7, RZ, 0x1f, R30 ;  /* 0x0000001fff077819 */ /* 0x000fe4000001141e */
[----:B------:R-:W-:Y:S02]  /*17f0*/  SHF.R.S32.HI R8, RZ, 0x1f, R29 ;  /* 0x0000001fff087819 */ /* 0x000fe4000001141d */
[C---:B------:R-:W-:Y:S02]  /*1800*/  IADD3 R28, R248.reuse, 0x78, RZ ;  /* 0x00000078f81c7810 */ /* 0x040fe40007ffe0ff */
[----:B-1----:R-:W-:-:S02]  /*1810*/  IADD3 R15, R248, 0xe0, RZ ;  /* 0x000000e0f80f7810 */ /* 0x002fc40007ffe0ff */
[C---:B------:R-:W-:Y:S02]  /*1820*/  IADD3 R14, R248.reuse, 0xe8, RZ ;  /* 0x000000e8f80e7810 */ /* 0x040fe40007ffe0ff */
[----:B------:R-:W-:Y:S02]  /*1830*/  SHF.R.S32.HI R7, RZ, 0x1f, R27 ;  /* 0x0000001fff077819 */ /* 0x000fe4000001141b */
[----:B------:R-:W-:Y:S02]  /*1840*/  SHF.R.S32.HI R8, RZ, 0x1f, R26 ;  /* 0x0000001fff087819 */ /* 0x000fe4000001141a */
[----:B------:R-:W-:Y:S02]  /*1850*/  IADD3 R25, R248, 0x90, RZ ;  /* 0x00000090f8197810 */ /* 0x000fe40007ffe0ff */
[----:B------:R-:W-:Y:S02]  /*1860*/  SHF.R.S32.HI R9, RZ, 0x1f, R37 ;  /* 0x0000001fff097819 */ /* 0x000fe40000011425 */
[----:B------:R-:W-:-:S02]  /*1870*/  SHF.R.S32.HI R7, RZ, 0x1f, R24 ;  /* 0x0000001fff077819 */ /* 0x000fc40000011418 */
[----:B------:R-:W-:Y:S02]  /*1880*/  SHF.R.S32.HI R8, RZ, 0x1f, R23 ;  /* 0x0000001fff087819 */ /* 0x000fe40000011417 */
[C---:B------:R-:W-:Y:S02]  /*1890*/  IADD3 R22, R248.reuse, 0xa8, RZ ;  /* 0x000000a8f8167810 */ /* 0x040fe40007ffe0ff */
[----:B------:R-:W-:Y:S02]  /*18a0*/  SHF.R.S32.HI R9, RZ, 0x1f, R34 ;  /* 0x0000001fff097819 */ /* 0x000fe40000011422 */
[----:B------:R-:W-:Y:S02]  /*18b0*/  SHF.R.S32.HI R7, RZ, 0x1f, R21 ;  /* 0x0000001fff077819 */ /* 0x000fe40000011415 */
[----:B------:R-:W-:Y:S02]  /*18c0*/  SHF.R.S32.HI R8, RZ, 0x1f, R20 ;  /* 0x0000001fff087819 */ /* 0x000fe40000011414 */
[----:B------:R-:W-:-:S02]  /*18d0*/  IADD3 R19, R248, 0xc0, RZ ;  /* 0x000000c0f8137810 */ /* 0x000fc40007ffe0ff */
[----:B------:R-:W-:Y:S02]  /*18e0*/  SHF.R.S32.HI R9, RZ, 0x1f, R31 ;  /* 0x0000001fff097819 */ /* 0x000fe4000001141f */
[----:B------:R-:W-:Y:S02]  /*18f0*/  SHF.R.S32.HI R7, RZ, 0x1f, R18 ;  /* 0x0000001fff077819 */ /* 0x000fe40000011412 */
[----:B------:R-:W-:Y:S02]  /*1900*/  SHF.R.S32.HI R8, RZ, 0x1f, R17 ;  /* 0x0000001fff087819 */ /* 0x000fe40000011411 */
[----:B------:R-:W-:Y:S02]  /*1910*/  SHF.R.S32.HI R6, RZ, 0x1f, R225 ;  /* 0x0000001fff067819 */ /* 0x000fe400000114e1 */
[----:B------:R-:W-:Y:S02]  /*1920*/  IADD3 R16, R248, 0xd8, RZ ;  /* 0x000000d8f8107810 */ /* 0x000fe40007ffe0ff */
[----:B------:R-:W-:-:S02]  /*1930*/  SHF.R.S32.HI R9, RZ, 0x1f, R28 ;  /* 0x0000001fff097819 */ /* 0x000fc4000001141c */
[----:B------:R-:W-:Y:S02]  /*1940*/  SHF.R.S32.HI R7, RZ, 0x1f, R15 ;  /* 0x0000001fff077819 */ /* 0x000fe4000001140f */
[----:B------:R-:W-:Y:S01]  /*1950*/  SHF.R.S32.HI R8, RZ, 0x1f, R14 ;  /* 0x0000001fff087819 */ /* 0x000fe2000001140e */
[C---:B------:R-:W-:Y:S01]  /*1960*/  IMAD.IADD R8, R11.reuse, 0x1, R5 ;  /* 0x000000010b087824 */ /* 0x040fe200078e0205 */
[----:B------:R-:W-:Y:S02]  /*1970*/  SEL R6, R10, 0xffffffc0, !P2 ;  /* 0xffffffc00a067807 */ /* 0x000fe40005000000 */
[----:B------:R-:W-:Y:S02]  /*1980*/  IADD3 R13, R248, 0xf0, RZ ;  /* 0x000000f0f80d7810 */ /* 0x000fe40007ffe0ff */
[----:B------:R-:W-:Y:S01]  /*1990*/  SHF.R.S32.HI R9, RZ, 0x1f, R25 ;  /* 0x0000001fff097819 */ /* 0x000fe20000011419 */
[----:B------:R1:W-:Y:S01]  /*19a0*/  STL [R1+0x10], R8 ;  /* 0x0000100801007387 */ /* 0x0003e20000100800 */
[----:B------:R-:W-:-:S02]  /*19b0*/  IADD3 R7, R11, -0x10, RZ ;  /* 0xfffffff00b077810 */ /* 0x000fc40007ffe0ff */
[----:B------:R-:W-:Y:S02]  /*19c0*/  SHF.R.S32.HI R9, RZ, 0x1f, R22 ;  /* 0x0000001fff097819 */ /* 0x000fe40000011416 */
[----:B------:R-:W-:Y:S02]  /*19d0*/  @P0 IADD3 R7, R11, 0x10, RZ ;  /* 0x000000100b070810 */ /* 0x000fe40007ffe0ff */
[----:B------:R-:W-:Y:S02]  /*19e0*/  SHF.R.S32.HI R9, RZ, 0x1f, R19 ;  /* 0x0000001fff097819 */ /* 0x000fe40000011413 */
[----:B------:R-:W-:Y:S01]  /*19f0*/  SHF.R.S32.HI R9, RZ, 0x1f, R16 ;  /* 0x0000001fff097819 */ /* 0x000fe20000011410 */
[----:B------:R-:W-:Y:S01]  /*1a00*/  IMAD.IADD R5, R5, 0x1, R7 ;  /* 0x0000000105057824 */ /* 0x000fe200078e0207 */
[----:B------:R-:W-:Y:S01]  /*1a10*/  SHF.R.S32.HI R9, RZ, 0x1f, R13 ;  /* 0x0000001fff097819 */ /* 0x000fe2000001140d */
[----:B------:R-:W-:Y:S01]  /*1a20*/  IMAD.IADD R9, R11, 0x1, R6 ;  /* 0x000000010b097824 */ /* 0x000fe200078e0206 */
[----:B------:R-:W-:Y:S01]  /*1a30*/  LEA R208, R3, 0x10100, 0x1 ;  /* 0x0001010003d07811 */ /* 0x000fe200078e08ff */
[----:B------:R-:W-:Y:S01]  /*1a40*/  IMAD.IADD R3, R6, 0x1, R7 ;  /* 0x0000000106037824 */ /* 0x000fe200078e0207 */
[----:B------:R-:W-:-:S02]  /*1a50*/  LEA R203, R4, 0x100, 0x1 ;  /* 0x0000010004cb7811 */ /* 0x000fc400078e08ff */
[----:B------:R2:W-:Y:S01]  /*1a60*/  STL [R1+0x20], R9 ;  /* 0x0000200901007387 */ /* 0x0005e20000100800 */
[----:B------:R-:W-:Y:S01]  /*1a70*/  IMAD.IADD R209, R208, 0x1, R2 ;  /* 0x00000001d0d17824 */ /* 0x000fe200078e0202 */
[----:B------:R-:W-:Y:S01]  /*1a80*/  IADD3 R223, R217, 0x40, RZ ;  /* 0x00000040d9df7810 */ /* 0x000fe20007ffe0ff */
[----:B------:R-:W-:Y:S01]  /*1a90*/  IMAD.IADD R204, R2, 0x1, R203 ;  /* 0x0000000102cc7824 */ /* 0x000fe200078e02cb */
[----:B------:R-:W-:Y:S01]  /*1aa0*/  LEA R200, R0, 0x8100, 0x1 ;  /* 0x0000810000c87811 */ /* 0x000fe200078e08ff */
[--C-:B------:R-:W-:Y:S01]  /*1ab0*/  IMAD.IADD R2, R5, 0x1, R6.reuse ;  /* 0x0000000105027824 */ /* 0x100fe200078e0206 */
[----:B------:R-:W-:Y:S01]  /*1ac0*/  SHF.R.S32.HI R12, RZ, 0x1f, R223 ;  /* 0x0000001fff0c7819 */ /* 0x000fe200000114df */
[----:B-1----:R-:W-:Y:S01]  /*1ad0*/  IMAD.IADD R8, R8, 0x1, R6 ;  /* 0x0000000108087824 */ /* 0x002fe200078e0206 */
[----:B------:R-:W-:Y:S02]  /*1ae0*/  SEL R0, R10, 0xffffffc0, !P3 ;  /* 0xffffffc00a007807 */ /* 0x000fe40005800000 */
[----:B------:R-:W-:-:S02]  /*1af0*/  IADD3 R12, R248, 0xf8, RZ ;  /* 0x000000f8f80c7810 */ /* 0x000fc40007ffe0ff */
[----:B------:R2:W-:Y:S01]  /*1b00*/  STL [R1+0x1c], R8 ;  /* 0x00001c0801007387 */ /* 0x0005e20000100800 */
[----:B------:R-:W-:Y:S01]  /*1b10*/  IMAD.IADD R211, R208, 0x1, R0 ;  /* 0x00000001d0d37824 */ /* 0x000fe200078e0200 */
[----:B------:R-:W-:Y:S01]  /*1b20*/  SHF.R.S32.HI R10, RZ, 0x1f, R12 ;  /* 0x0000001fff0a7819 */ /* 0x000fe2000001140c */
[C---:B------:R-:W-:Y:S01]  /*1b30*/  IMAD.IADD R206, R0.reuse, 0x1, R203 ;  /* 0x0000000100ce7824 */ /* 0x040fe200078e02cb */
[----:B------:R2:W-:Y:S01]  /*1b40*/  STL [R1+0x8], R7 ;  /* 0x0000080701007387 */ /* 0x0005e20000100800 */
[----:B------:R-:W-:Y:S02]  /*1b50*/  IMAD.IADD R210, R209, 0x1, R0 ;  /* 0x00000001d1d27824 */ /* 0x000fe400078e0200 */
[----:B------:R-:W-:Y:S01]  /*1b60*/  IMAD.IADD R205, R0, 0x1, R204 ;  /* 0x0000000100cd7824 */ /* 0x000fe200078e02cc */
[----:B------:R2:W-:Y:S04]  /*1b70*/  STL [R1+0x18], R3 ;  /* 0x0000180301007387 */ /* 0x0005e80000100800 */
[----:B------:R2:W-:Y:S04]  /*1b80*/  STL [R1+0xc], R5 ;  /* 0x00000c0501007387 */ /* 0x0005e80000100800 */
[----:B------:R2:W-:Y:S02]  /*1b90*/  STL [R1+0x14], R2 ;  /* 0x0000140201007387 */ /* 0x0005e40000100800 */
.L_x_2877:
[----:B--2---:R-:W-:-:S04]  /*1ba0*/  IMAD.MOV.U32 R8, RZ, RZ, 0x4 ;  /* 0x00000004ff087424 */ /* 0x004fc800078e00ff */
[----:B------:R-:W-:-:S05]  /*1bb0*/  IMAD.WIDE R2, R243, R8, c[0x0][0x588] ;  /* 0x00016200f3027625 */ /* 0x000fca00078e0208 */
[----:B------:R-:W2:Y:S01]  /*1bc0*/  LDG.E R251, [R2.64] ;  /* 0x0000000602fb7981 */ /* 0x000ea2000c1e1900 */
[----:B------:R-:W-:Y:S01]  /*1bd0*/  ISETP.NE.U32.AND P4, PT, RZ, c[0x0][0x370], PT ;  /* 0x0000dc00ff007a0c */ /* 0x000fe20003f85070 */
[----:B------:R-:W-:Y:S01]  /*1be0*/  IMAD.MOV.U32 R229, RZ, RZ, RZ ;  /* 0x000000ffffe57224 */ /* 0x000fe200078e00ff */
[----:B------:R-:W-:Y:S01]  /*1bf0*/  ISETP.NE.U32.AND P3, PT, RZ, c[0x0][0x360], PT ;  /* 0x0000d800ff007a0c */ /* 0x000fe20003f65070 */
[----:B------:R-:W-:Y:S01]  /*1c00*/  IMAD.MOV.U32 R11, RZ, RZ, RZ ;  /* 0x000000ffff0b7224 */ /* 0x000fe200078e00ff */
[----:B------:R-:W-:Y:S02]  /*1c10*/  ISETP.NE.AND.EX P4, PT, RZ, c[0x0][0x374], PT, P4 ;  /* 0x0000dd00ff007a0c */ /* 0x000fe40003f85340 */
[----:B------:R-:W-:Y:S02]  /*1c20*/  ISETP.NE.AND.EX P3, PT, RZ, c[0x0][0x364], PT, P3 ;  /* 0x0000d900ff007a0c */ /* 0x000fe40003f65330 */
[----:B------:R-:W-:-:S04]  /*1c30*/  ISETP.NE.U32.AND P0, PT, RZ, c[0x0][0x348], PT ;  /* 0x0000d200ff007a0c */ /* 0x000fc80003f05070 */
[----:B------:R-:W-:Y:S02]  /*1c40*/  ISETP.NE.AND.EX P0, PT, RZ, c[0x0][0x34c], PT, P0 ;  /* 0x0000d300ff007a0c */ /* 0x000fe40003f05300 */
[----:B--2---:R-:W-:Y:S01]  /*1c50*/  SHF.R.S32.HI R12, RZ, 0x1f, R251 ;  /* 0x0000001fff0c7819 */ /* 0x004fe200000114fb */
[C---:B------:R-:W-:Y:S02]  /*1c60*/  IMAD.SHL.U32 R252, R251.reuse, 0x4, RZ ;  /* 0x00000004fbfc7824 */ /* 0x040fe400078e00ff */
[C---:B------:R-:W-:Y:S02]  /*1c70*/  @P4 LEA R6, P2, R251.reuse, c[0x0][0x370], 0x2 ;  /* 0x0000dc00fb064a11 */ /* 0x040fe400078410ff */
[C-C-:B------:R-:W-:Y:S01]  /*1c80*/  SHF.L.U64.HI R13, R251.reuse, 0x2, R12.reuse ;  /* 0x00000002fb0d7819 */ /* 0x140fe2000001020c */
[----:B------:R1:W-:Y:S01]  /*1c90*/  STL [R1+0x2c], R12 ;  /* 0x00002c0c01007387 */ /* 0x0003e20000100800 */
[----:B------:R-:W-:Y:S02]  /*1ca0*/  @P4 LEA.HI.X R7, R251, c[0x0][0x374], R12, 0x2, P2 ;  /* 0x0000dd00fb074a11 */ /* 0x000fe400010f140c */
[C---:B------:R-:W-:Y:S01]  /*1cb0*/  @P3 IADD3 R4, P1, R252.reuse, c[0x0][0x360], RZ ;  /* 0x0000d800fc043a10 */ /* 0x040fe20007f3e0ff */
[----:B------:R1:W-:Y:S01]  /*1cc0*/  STL [R1], R13 ;  /* 0x0000000d01007387 */ /* 0x0003e20000100800 */
[----:B------:R-:W-:-:S02]  /*1cd0*/  IADD3 R2, P2, R252, c[0x0][0x348], RZ ;  /* 0x0000d200fc027a10 */ /* 0x000fc40007f5e0ff */
[C---:B------:R-:W-:Y:S01]  /*1ce0*/  @P3 IADD3.X R5, R13.reuse, c[0x0][0x364], RZ, P1, !PT ;  /* 0x0000d9000d053a10 */ /* 0x040fe20000ffe4ff */
[----:B------:R1:W5:Y:S01]  /*1cf0*/  @P4 LDG.E R229, [R6.64] ;  /* 0x0000000606e54981 */ /* 0x000362000c1e1900 */
[----:B------:R-:W-:-:S03]  /*1d00*/  IADD3.X R3, R13, c[0x0][0x34c], RZ, P2, !PT ;  /* 0x0000d3000d037a10 */ /* 0x000fc600017fe4ff */
        /* <DEDUP_REMOVED lines=9> */
.L_x_2771:
[----:B------:R-:W-:-:S04]  /*1da0*/  ISETP.NE.U32.AND P1, PT, RZ, c[0x0][0x368], PT ;  /* 0x0000da00ff007a0c */ /* 0x000fc80003f25070 */
[----:B------:R-:W-:-:S13]  /*1db0*/  ISETP.NE.AND.EX P1, PT, RZ, c[0x0][0x36c], PT, P1 ;  /* 0x0000db00ff007a0c */ /* 0x000fda0003f25310 */
[----:B------:R-:W-:Y:S05]  /*1dc0*/  @!P1 BRA `(.L_x_2772) ;  /* 0x0000004000009947 */ /* 0x000fea0003800000 */
[----:B-1----:R-:W-:-:S04]  /*1dd0*/  IADD3 R2, P1, R252, c[0x0][0x368], RZ ;  /* 0x0000da00fc027a10 */ /* 0x002fc80007f3e0ff */
[----:B------:R-:W-:-:S05]  /*1de0*/  IADD3.X R3, R13, c[0x0][0x36c], RZ, P1, !PT ;  /* 0x0000db000d037a10 */ /* 0x000fca0000ffe4ff */
[----:B------:R1:W5:Y:S01]  /*1df0*/  LDG.E R0, [R2.64] ;  /* 0x0000000602007981 */ /* 0x000362000c1e1900 */
[----:B------:R-:W-:Y:S05]  /*1e00*/  BRA `(.L_x_2773) ;  /* 0x0000008000007947 */ /* 0x000fea0003800000 */
.L_x_2772:
        /* <DEDUP_REMOVED lines=8> */
.L_x_2773:
[----:B-1----:R-:W-:Y:S01]  /*1e90*/  IMAD.MOV.U32 R2, RZ, RZ, c[0x0][0x2c4] ;  /* 0x0000b100ff027624 */ /* 0x002fe200078e00ff */
[----:B------:R-:W-:Y:S01]  /*1ea0*/  BSSY B0, `(.L_x_2774) ;  /* 0x000003b000007945 */ /* 0x000fe20003800000 */
[----:B------:R-:W-:Y:S02]  /*1eb0*/  IMAD.SHL.U32 R239, R241, 0x80, RZ ;  /* 0x00000080f1ef7824 */ /* 0x000fe400078e00ff */
[----:B-----5:R-:W-:Y:S01]  /*1ec0*/  IMAD.IADD R212, R0, 0x1, -R229 ;  /* 0x0000000100d47824 */ /* 0x020fe200078e0ae5 */
[----:B------:R-:W-:-:S02]  /*1ed0*/  ISETP.NE.AND P4, PT, R2, 0x1, PT ;  /* 0x000000010200780c */ /* 0x000fc40003f85270 */
[----:B------:R-:W-:Y:S02]  /*1ee0*/  IADD3 R2, R239, 0x7f, RZ ;  /* 0x0000007fef027810 */ /* 0x000fe40007ffe0ff */
[----:B------:R-:W-:-:S03]  /*1ef0*/  IADD3 R3, R212, 0x40, -R213 ;  /* 0x00000040d4037810 */ /* 0x000fc60007ffe8d5 */
[----:B------:R-:W-:-:S06]  /*1f00*/  IMAD.MOV.U32 R0, RZ, RZ, R2 ;  /* 0x000000ffff007224 */ /* 0x000fcc00078e0002 */
[----:B------:R-:W-:Y:S01]  /*1f10*/  @P4 IMAD.HI.U32 R4, R2, c[0x0][0x2c8], RZ ;  /* 0x0000b20002044a27 */ /* 0x000fe200078e00ff */
[----:B------:R-:W-:-:S04]  /*1f20*/  IADD3 R2, R212, 0x3f, RZ ;  /* 0x0000003fd4027810 */ /* 0x000fc80007ffe0ff */
[----:B------:R-:W-:-:S05]  /*1f30*/  @P4 SHF.R.U32.HI R0, RZ, c[0x0][0x2cc], R4 ;  /* 0x0000b300ff004a19 */ /* 0x000fca0000011604 */
[----:B------:R-:W-:Y:S01]  /*1f40*/  IMAD.IADD R0, R3, 0x1, R0 ;  /* 0x0000000103007824 */ /* 0x000fe200078e0200 */
[----:B------:R-:W-:-:S04]  /*1f50*/  SHF.R.S32.HI R3, RZ, 0x1f, R2 ;  /* 0x0000001fff037819 */ /* 0x000fc80000011402 */
[----:B------:R-:W-:Y:S02]  /*1f60*/  SHF.R.S32.HI R4, RZ, 0x1f, R0 ;  /* 0x0000001fff047819 */ /* 0x000fe40000011400 */
[----:B------:R-:W-:Y:S02]  /*1f70*/  LEA.HI R2, R3, R2, RZ, 0x6 ;  /* 0x0000000203027211 */ /* 0x000fe400078f30ff */
[----:B------:R-:W-:Y:S02]  /*1f80*/  LEA.HI R0, R4, R0, RZ, 0x6 ;  /* 0x0000000004007211 */ /* 0x000fe400078f30ff */
[----:B------:R-:W-:Y:S02]  /*1f90*/  SHF.R.S32.HI R3, RZ, 0x6, R2 ;  /* 0x00000006ff037819 */ /* 0x000fe40000011402 */
[----:B------:R-:W-:Y:S02]  /*1fa0*/  SHF.R.S32.HI R0, RZ, 0x6, R0 ;  /* 0x00000006ff007819 */ /* 0x000fe40000011400 */
[----:B------:R-:W-:-:S02]  /*1fb0*/  LOP3.LUT R2, R242, 0xff000000, RZ, 0xc0, !PT ;  /* 0xff000000f2027812 */ /* 0x000fc400078ec0ff */
[----:B------:R-:W-:Y:S02]  /*1fc0*/  IMNMX R7, R3, R0, PT ;  /* 0x0000000003077217 */ /* 0x000fe40003800200 */
[----:B------:R-:W-:Y:S02]  /*1fd0*/  LOP3.LUT R4, R242, 0xff0000, RZ, 0xc0, !PT ;  /* 0x00ff0000f2047812 */ /* 0x000fe400078ec0ff */
        /* <DEDUP_REMOVED lines=39> */
.L_x_2775:
[----:B------:R-:W-:Y:S05]  /*2250*/  BSYNC B0 ;  /* 0x0000000000007941 */ /* 0x000fea0003800000 */
.L_x_2774:
[----:B------:R-:W-:Y:S01]  /*2260*/  IMAD R226, R14, R2, RZ ;  /* 0x000000020ee27224 */ /* 0x000fe200078e02ff */
        /* <DEDUP_REMOVED lines=76> */
[----:B-1----:R-:W-:Y:S01]  /*2730*/  IMAD.IADD R5, R227, 0x1, R239 ;  /* 0x00000001e3057824 */ /* 0x002fe200078e02ef */
[----:B------:R-:W-:Y:S02]  /*2740*/  LOP3.LUT R16, R242, 0xffff, RZ, 0xc0, !PT ;  /* 0x0000fffff2107812 */ /* 0x000fe400078ec0ff */
[----:B------:R-:W-:Y:S01]  /*2750*/  SEL R6, R12, RZ, !P0 ;  /* 0x000000ff0c067207 */ /* 0x000fe20004000000 */
[----:B------:R-:W-:Y:S01]  /*2760*/  IMAD R0, R0, c[0x0][0x178], RZ ;  /* 0x00005e0000007a24 */ /* 0x000fe200078e02ff */
[----:B------:R-:W-:Y:S01]  /*2770*/  SEL R4, R251, RZ, !P0 ;  /* 0x000000fffb047207 */ /* 0x000fe20004000000 */
[----:B------:R-:W-:Y:S01]  /*2780*/  @P4 IMAD.HI.U32 R7, R5, c[0x0][0x2c8], RZ ;  /* 0x0000b20005074a27 */ /* 0x000fe200078e00ff */
[----:B------:R-:W-:Y:S02]  /*2790*/  ISETP.GE.AND P6, PT, R217, c[0x0][0x198], PT ;  /* 0x00006600d9007a0c */ /* 0x000fe40003fc6270 */
[----:B------:R-:W-:Y:S01]  /*27a0*/  ISETP.GE.AND P5, PT, R223, c[0x0][0x198], PT ;  /* 0x00006600df007a0c */ /* 0x000fe20003fa6270 */
[----:B------:R-:W-:Y:S01]  /*27b0*/  IMAD R0, R11, c[0x0][0x17c], R0 ;  /* 0x00005f000b007a24 */ /* 0x000fe200078e0200 */
[----:B------:R-:W-:Y:S01]  /*27c0*/  ISETP.GE.AND P3, PT, R224, c[0x0][0x198], PT ;  /* 0x00006600e0007a0c */ /* 0x000fe20003f66270 */
[----:B------:R-:W-:Y:S01]  /*27d0*/  IMAD R6, R6, c[0x0][0x1c0], RZ ;  /* 0x0000700006067a24 */ /* 0x000fe200078e02ff */
[----:B------:R-:W-:-:S02]  /*27e0*/  ISETP.GE.AND P2, PT, R225, c[0x0][0x198], PT ;  /* 0x00006600e1007a0c */ /* 0x000fc40003f46270 */
[----:B------:R-:W-:Y:S01]  /*27f0*/  IADD3 R100, R241, -0x1, RZ ;  /* 0xfffffffff1647810 */ /* 0x000fe20007ffe0ff */
[----:B------:R-:W-:Y:S02]  /*2800*/  IMAD R6, R4, c[0x0][0x1c4], R6 ;  /* 0x0000710004067a24 */ /* 0x000fe400078e0206 */
[----:B--2---:R-:W-:-:S04]  /*2810*/  IMAD.WIDE.U32 R2, R11, c[0x0][0x178], RZ ;  /* 0x00005e000b027a25 */ /* 0x004fc800078e00ff */
[----:B------:R-:W-:Y:S01]  /*2820*/  IMAD.IADD R3, R3, 0x1, R0 ;  /* 0x0000000103037824 */ /* 0x000fe200078e0200 */
[----:B------:R-:W-:Y:S02]  /*2830*/  MOV R0, R5 ;  /* 0x0000000500007202 */ /* 0x000fe40000000f00 */
[----:B------:R-:W-:Y:S01]  /*2840*/  @P4 SHF.R.U32.HI R0, RZ, c[0x0][0x2cc], R7 ;  /* 0x0000b300ff004a19 */ /* 0x000fe20000011607 */
[----:B------:R-:W-:-:S03]  /*2850*/  IMAD.WIDE.U32 R2, R16, c[0x0][0x1b8], R2 ;  /* 0x00006e0010027a25 */ /* 0x000fc600078e0002 */
        /* <DEDUP_REMOVED lines=16> */
[----:B------:R-:W-:Y:S01]  /*2960*/  LEA.HI.X R5, R2, c[0x0][0x164], R0, 0x1, P0 ;  /* 0x0000590002057a11 */ /* 0x000fe200000f0c00 */
[----:B------:R-:W-:Y:S01]  /*2970*/  @!P1 IMAD.MOV.U32 R15, RZ, RZ, R251 ;  /* 0x000000ffff0f9224 */ /* 0x000fe200078e00fb */
[----:B------:R-:W-:Y:S05]  /*2980*/  BRA.DIV ~URZ, `(.L_x_2777) ;  /* 0x000122a27f007947 */ /* 0x000fea000b800000 */
[----:B------:R1:W2:Y:S02]  /*2990*/  SHFL.IDX PT, R4, R5, RZ, 0x181f ;  /* 0x00181fff05047589 */ /* 0x0002a400000e0000 */
.L_x_2882:
[----:B------:R-:W-:Y:S05]  /*29a0*/  BRA.DIV ~URZ, `(.L_x_2778) ;  /* 0x000122f27f007947 */ /* 0x000fea000b800000 */
[----:B------:R3:W4:Y:S02]  /*29b0*/  SHFL.IDX PT, R0, R14, RZ, 0x181f ;  /* 0x00181fff0e007589 */ /* 0x00072400000e0000 */
.L_x_2883:
[----:B------:R-:W-:Y:S01]  /*29c0*/  IMAD R13, R213, c[0x0][0x2c4], RZ ;  /* 0x0000b100d50d7a24 */ /* 0x000fe200078e02ff */
[----:B------:R-:W-:Y:S01]  /*29d0*/  IADD3 R12, R249, R239, RZ ;  /* 0x000000eff90c7210 */ /* 0x000fe20007ffe0ff */
[----:B------:R-:W-:Y:S03]  /*29e0*/  BSSY B0, `(.L_x_2779) ;  /* 0x0000016000007945 */ /* 0x000fe60003800000 */
[----:B------:R-:W-:-:S13]  /*29f0*/  ISETP.GE.AND P0, PT, R12, R13, PT ;  /* 0x0000000d0c00720c */ /* 0x000fda0003f06270 */
[----:B------:R-:W-:Y:S05]  /*2a00*/  @P0 BRA `(.L_x_2780) ;  /* 0x0000013000000947 */ /* 0x000fea0003800000 */
[----:B------:R-:W-:Y:S02]  /*2a10*/  SHF.R.S32.HI R2, RZ, 0x1f, R217 ;  /* 0x0000001fff027819 */ /* 0x000fe400000114d9 */
[-C--:B----4-:R-:W-:Y:S02]  /*2a20*/  LEA R10, P1, R217, R0.reuse, 0x1 ;  /* 0x00000000d90a7211 */ /* 0x090fe400078208ff */
[----:B------:R-:W-:Y:S02]  /*2a30*/  LEA R8, P0, R223, R0, 0x1 ;  /* 0x00000000df087211 */ /* 0x000fe400078008ff */
[----:B--2---:R-:W-:Y:S02]  /*2a40*/  LEA.HI.X R11, R217, R4, R2, 0x1, P1 ;  /* 0x00000004d90b7211 */ /* 0x004fe400008f0c02 */
[----:B------:R-:W-:Y:S02]  /*2a50*/  SHF.R.S32.HI R2, RZ, 0x1f, R223 ;  /* 0x0000001fff027819 */ /* 0x000fe400000114df */
[----:B------:R-:W-:Y:S01]  /*2a60*/  LEA R6, P1, R224, R0, 0x1 ;  /* 0x00000000e0067211 */ /* 0x000fe200078208ff */
[----:B------:R-:W-:Y:S01]  /*2a70*/  @!PT LDS RZ, [RZ] ;  /* 0x00000000fffff984 */ /* 0x000fe20000000800 */
[----:B------:R-:W-:Y:S01]  /*2a80*/  @!PT LDS RZ, [RZ] ;  /* 0x00000000fffff984 */ /* 0x000fe20000000800 */
[----:B------:R-:W-:Y:S01]  /*2a90*/  @!PT LDS RZ, [RZ] ;  /* 0x00000000fffff984 */ /* 0x000fe20000000800 */
[----:B------:R2:W-:Y:S01]  /*2aa0*/  LDGSTS.E.BYPASS.LTC128B.128 [R215+0x10100], [R10.64], !P6 ;  /* 0x101000000ad77fae */ /* 0x0005e2000f101d46 */
[----:B------:R-:W-:-:S02]  /*2ab0*/  SHF.R.S32.HI R18, RZ, 0x1f, R224 ;  /* 0x0000001fff127819 */ /* 0x000fc400000114e0 */
[----:B------:R-:W-:Y:S02]  /*2ac0*/  LEA.HI.X R9, R223, R4, R2, 0x1, P0 ;  /* 0x00000004df097211 */ /* 0x000fe400000f0c02 */
[----:B------:R-:W-:Y:S02]  /*2ad0*/  SHF.R.S32.HI R17, RZ, 0x1f, R225 ;  /* 0x0000001fff117819 */ /* 0x000fe400000114e1 */
[C---:B------:R-:W-:Y:S01]  /*2ae0*/  LEA R2, P0, R225.reuse, R0, 0x1 ;  /* 0x00000000e1027211 */ /* 0x040fe200078008ff */
[----:B------:R2:W-:Y:S01]  /*2af0*/  LDGSTS.E.BYPASS.LTC128B.128 [R215+0x14100], [R8.64], !P5 ;  /* 0x1410000008d77fae */ /* 0x0005e2000e901d46 */
[-C--:B------:R-:W-:Y:S02]  /*2b00*/  LEA.HI.X R7, R224, R4.reuse, R18, 0x1, P1 ;  /* 0x00000004e0077211 */ /* 0x080fe400008f0c12 */
[----:B------:R-:W-:-:S03]  /*2b10*/  LEA.HI.X R3, R225, R4, R17, 0x1, P0 ;  /* 0x00000004e1037211 */ /* 0x000fc600000f0c11 */
[----:B------:R2:W-:Y:S04]  /*2b20*/  LDGSTS.E.BYPASS.LTC128B.128 [R215+0x18100], [R6.64], !P3 ;  /* 0x1810000006d77fae */ /* 0x0005e8000d901d46 */
[----:B------:R2:W-:Y:S02]  /*2b30*/  LDGSTS.E.BYPASS.LTC128B.128 [R215+0x1c100], [R2.64], !P2 ;  /* 0x1c10000002d77fae */ /* 0x0005e4000d101d46 */
.L_x_2780:
[----:B------:R-:W-:Y:S05]  /*2b40*/  BSYNC B0 ;  /* 0x0000000000007941 */ /* 0x000fea0003800000 */
.L_x_2779:
[----:B------:R-:W-:Y:S05]  /*2b50*/  BRA.DIV ~URZ, `(.L_x_2781) ;  /* 0x000121b27f007947 */ /* 0x000fea000b800000 */
[----:B--2---:R2:W1:Y:S04]  /*2b60*/  SHFL.IDX PT, R4, R5, 0x1, 0x181f ;  /* 0x00381f0005047f89 */ /* 0x00446800000e0000 */
[----:B----4-:R2:W4:Y:S02]  /*2b70*/  SHFL.IDX PT, R0, R14, 0x1, 0x181f ;  /* 0x00381f000e007f89 */ /* 0x01052400000e0000 */
.L_x_2884:
[----:B------:R-:W-:Y:S01]  /*2b80*/  IADD3 R2, R12, 0x20, RZ ;  /* 0x000000200c027810 */ /* 0x000fe20007ffe0ff */
[----:B------:R-:W-:Y:S03]  /*2b90*/  BSSY B0, `(.L_x_2782) ;  /* 0x0000016000007945 */ /* 0x000fe60003800000 */
[----:B------:R-:W-:-:S13]  /*2ba0*/  ISETP.GE.AND P0, PT, R2, R13, PT ;  /* 0x0000000d0200720c */ /* 0x000fda0003f06270 */
[----:B------:R-:W-:Y:S05]  /*2bb0*/  @P0 BRA `(.L_x_2783) ;  /* 0x0000013000000947 */ /* 0x000fea0003800000 */
[----:B------:R-:W-:Y:S02]  /*2bc0*/  SHF.R.S32.HI R3, RZ, 0x1f, R217 ;  /* 0x0000001fff037819 */ /* 0x000fe400000114d9 */
[-C--:B----4-:R-:W-:Y:S02]  /*2bd0*/  LEA R10, P1, R217, R0.reuse, 0x1 ;  /* 0x00000000d90a7211 */ /* 0x090fe400078208ff */
[----:B------:R-:W-:Y:S02]  /*2be0*/  LEA R8, P0, R223, R0, 0x1 ;  /* 0x00000000df087211 */ /* 0x000fe400078008ff */
[----:B-1----:R-:W-:Y:S02]  /*2bf0*/  LEA.HI.X R11, R217, R4, R3, 0x1, P1 ;  /* 0x00000004d90b7211 */ /* 0x002fe400008f0c03 */
        /* <DEDUP_REMOVED lines=15> */
.L_x_2783:
[----:B------:R-:W-:Y:S05]  /*2cf0*/  BSYNC B0 ;  /* 0x0000000000007941 */ /* 0x000fea0003800000 */
.L_x_2782:
[----:B------:R-:W-:Y:S05]  /*2d00*/  BRA.DIV ~URZ, `(.L_x_2784) ;  /* 0x000120d27f007947 */ /* 0x000fea000b800000 */
[----:B-1----:R1:W2:Y:S02]  /*2d10*/  SHFL.IDX PT, R4, R5, 0x2, 0x181f ;  /* 0x00581f0005047f89 */ /* 0x0022a400000e0000 */
.L_x_2885:
[----:B------:R-:W-:Y:S05]  /*2d20*/  BRA.DIV ~URZ, `(.L_x_2785) ;  /* 0x000121227f007947 */ /* 0x000fea000b800000 */
[----:B----4-:R4:W1:Y:S02]  /*2d30*/  SHFL.IDX PT, R0, R14, 0x2, 0x181f ;  /* 0x00581f000e007f89 */ /* 0x01086400000e0000 */
.L_x_2886:
[----:B------:R-:W-:Y:S01]  /*2d40*/  IADD3 R2, R12, 0x40, RZ ;  /* 0x000000400c027810 */ /* 0x000fe20007ffe0ff */
[----:B------:R-:W-:Y:S03]  /*2d50*/  BSSY B0, `(.L_x_2786) ;  /* 0x0000016000007945 */ /* 0x000fe60003800000 */
[----:B------:R-:W-:-:S13]  /*2d60*/  ISETP.GE.AND P0, PT, R2, R13, PT ;  /* 0x0000000d0200720c */ /* 0x000fda0003f06270 */
[----:B------:R-:W-:Y:S05]  /*2d70*/  @P0 BRA `(.L_x_2787) ;  /* 0x0000013000000947 */ /* 0x000fea0003800000 */
[----:B------:R-:W-:Y:S02]  /*2d80*/  SHF.R.S32.HI R3, RZ, 0x1f, R217 ;  /* 0x0000001fff037819 */ /* 0x000fe400000114d9 */
[-C--:B-1----:R-:W-:Y:S02]  /*2d90*/  LEA R10, P1, R217, R0.reuse, 0x1 ;  /* 0x00000000d90a7211 */ /* 0x082fe400078208ff */
        /* <DEDUP_REMOVED lines=17> */
.L_x_2787:
[----:B------:R-:W-:Y:S05]  /*2eb0*/  BSYNC B0 ;  /* 0x0000000000007941 */ /* 0x000fea0003800000 */
.L_x_2786:
[----:B------:R-:W-:Y:S05]  /*2ec0*/  BRA.DIV ~URZ, `(.L_x_2788) ;  /* 0x00011ff27f007947 */ /* 0x000fea000b800000 */
[----:B--2---:R2:W3:Y:S04]  /*2ed0*/  SHFL.IDX PT, R4, R5, 0x3, 0x181f ;  /* 0x00781f0005047f89 */ /* 0x0044e800000e0000 */
[----:B-1----:R2:W1:Y:S02]  /*2ee0*/  SHFL.IDX PT, R0, R14, 0x3, 0x181f ;  /* 0x00781f000e007f89 */ /* 0x00246400000e0000 */
.L_x_2887:
[----:B------:R-:W-:Y:S01]  /*2ef0*/  IADD3 R2, R12, 0x60, RZ ;  /* 0x000000600c027810 */ /* 0x000fe20007ffe0ff */
[----:B-----5:R-:W-:Y:S01]  /*2f00*/  IMAD.WIDE.U32 R232, R15, c[0x0][0x2b0], RZ ;  /* 0x0000ac000fe87a25 */ /* 0x020fe200078e00ff */
[----:B------:R-:W-:-:S02]  /*2f10*/  SHF.R.S32.HI R20, RZ, 0x1f, R217 ;  /* 0x0000001fff147819 */ /* 0x000fc400000114d9 */
[----:B------:R-:W-:Y:S02]  /*2f20*/  ISETP.GE.AND P1, PT, R2, R13, PT ;  /* 0x0000000d0200720c */ /* 0x000fe40003f26270 */
[----:B------:R-:W-:Y:S02]  /*2f30*/  SHF.R.S32.HI R19, RZ, 0x1f, R223 ;  /* 0x0000001fff137819 */ /* 0x000fe400000114df */
[----:B------:R-:W-:Y:S02]  /*2f40*/  SHF.R.S32.HI R18, RZ, 0x1f, R224 ;  /* 0x0000001fff127819 */ /* 0x000fe400000114e0 */
[----:B------:R-:W-:-:S07]  /*2f50*/  SHF.R.S32.HI R17, RZ, 0x1f, R225 ;  /* 0x0000001fff117819 */ /* 0x000fce00000114e1 */
        /* <DEDUP_REMOVED lines=23> */
[----:B-1----:R-:W-:-:S02]  /*30d0*/  IMAD R2, R100, 0x40, R227 ;  /* 0x0000004064027824 */ /* 0x002fc400078e02e3 */
        /* <DEDUP_REMOVED lines=12> */
[----:B------:R1:W2:Y:S01]  /*31a0*/  @!P1 LDG.E R214, [R4.64] ;  /* 0x0000000604d69981 */ /* 0x0002a2000c1e1900 */
        /* <DEDUP_REMOVED lines=16> */
[----:B------:R-:W-:Y:S01]  /*32b0*/  IMAD.SHL.U32 R106, R217, 0x2, RZ ;  /* 0x00000002d96a7824 */ /* 0x000fe200078e00ff */
[----:B------:R-:W-:Y:S01]  /*32c0*/  ISETP.GE.AND P5, PT, R13, 0x1, PT ;  /* 0x000000010d00780c */ /* 0x000fe20003fa6270 */
[----:B------:R-:W-:Y:S02]  /*32d0*/  IMAD.SHL.U32 R107, R223, 0x2, RZ ;  /* 0x00000002df6b7824 */ /* 0x000fe400078e00ff */
[C---:B------:R-:W-:Y:S02]  /*32e0*/  IMAD R0, R5.reuse, c[0x0][0x1e0], RZ ;  /* 0x0000780005007a24 */ /* 0x040fe400078e02ff */
[----:B------:R-:W-:-:S02]  /*32f0*/  IMAD R6, R5, c[0x0][0x208], RZ ;  /* 0x0000820005067a24 */ /* 0x000fc400078e02ff */
[C---:B------:R-:W-:Y:S02]  /*3300*/  IMAD R0, R218.reuse, c[0x0][0x1e4], R0 ;  /* 0x00007900da007a24 */ /* 0x040fe400078e0200 */
[----:B------:R-:W-:Y:S02]  /*3310*/  IMAD R7, R218, c[0x0][0x20c], R6 ;  /* 0x00008300da077a24 */ /* 0x000fe400078e0206 */
[----:B------:R-:W-:Y:S02]  /*3320*/  IMAD.IADD R3, R3, 0x1, R0 ;  /* 0x0000000103037824 */ /* 0x000fe400078e0200 */
[----:B------:R-:W-:Y:S01]  /*3330*/  @P5 ISETP.GE.AND P2, PT, R223, c[0x0][0x1d4], PT ;  /* 0x00007500df005a0c */ /* 0x000fe20003f46270 */
[C---:B------:R-:W-:Y:S01]  /*3340*/  IMAD.SHL.U32 R108, R224.reuse, 0x2, RZ ;  /* 0x00000002e06c7824 */ /* 0x040fe200078e00ff */
[----:B------:R-:W-:Y:S01]  /*3350*/  @P5 ISETP.GE.AND P1, PT, R224, c[0x0][0x1d4], PT ;  /* 0x00007500e0005a0c */ /* 0x000fe20003f26270 */
        /* <DEDUP_REMOVED lines=10> */
[----:B------:R-:W-:-:S03]  /*3400*/  @P5 ISETP.GE.AND P0, PT, R217, c[0x0][0x1d4], PT ;  /* 0x00007500d9005a0c */ /* 0x000fc60003f06270 */
[----:B------:R1:W2:Y:S04]  /*3410*/  SHFL.IDX PT, R0, R2, RZ, 0x181f ;  /* 0x00181fff02007589 */ /* 0x0002a800000e0000 */
[----:B------:R-:W3:Y:S04]  /*3420*/  SHFL.IDX PT, R8, R11, RZ, 0x181f ;  /* 0x00181fff0b087589 */ /* 0x000ee800000e0000 */
[----:B------:R-:W5:Y:S01]  /*3430*/  SHFL.IDX PT, R11, R11, 0x1, 0x181f ;  /* 0x00381f000b0b7f89 */ /* 0x000f6200000e0000 */
[----:B-1----:R-:W-:Y:S01]  /*3440*/  IMAD.WIDE.U32 R2, R218, c[0x0][0x208], RZ ;  /* 0x00008200da027a25 */ /* 0x002fe200078e00ff */
[----:B--2---:R-:W-:-:S03]  /*3450*/  @P5 LEA R4, P6, R217, R0, 0x1 ;  /* 0x00000000d9045211 */ /* 0x004fc600078c08ff */
[----:B------:R-:W-:Y:S01]  /*3460*/  IMAD.IADD R3, R3, 0x1, R7 ;  /* 0x0000000103037824 */ /* 0x000fe200078e0207 */
[----:B---3--:R-:W-:Y:S02]  /*3470*/  @P5 LEA.HI.X R5, R217, R8, R20, 0x1, P6 ;  /* 0x00000008d9055211 */ /* 0x008fe400030f0c14 */
[C---:B------:R-:W-:Y:S01]  /*3480*/  @P5 LEA R6, P6, R223.reuse, R0, 0x1 ;  /* 0x00000000df065211 */ /* 0x040fe200078c08ff */
[----:B------:R-:W-:Y:S02]  /*3490*/  IMAD.WIDE.U32 R2, R214, c[0x0][0x218], R2 ;  /* 0x00008600d6027a25 */ /* 0x000fe400078e0002 */
[----:B------:R1:W-:Y:S01]  /*34a0*/  @P5 LDGSTS.E.BYPASS.LTC128B.128 [R215+0x8100], [R4.64], !P0 ;  /* 0x0810000004d75fae */ /* 0x0003e2000c101d46 */
[----:B------:R-:W-:Y:S02]  /*34b0*/  @P5 LEA.HI.X R7, R223, R8, R19, 0x1, P6 ;  /* 0x00000008df075211 */ /* 0x000fe400030f0c13 */
[----:B------:R-:W-:-:S03]  /*34c0*/  ISETP.GE.AND P6, PT, R13, 0x21, PT ;  /* 0x000000210d00780c */ /* 0x000fc60003fc6270 */
[----:B------:R2:W-:Y:S01]  /*34d0*/  @P5 LDGSTS.E.BYPASS.LTC128B.128 [R215+0xa100], [R6.64], !P2 ;  /* 0x0a10000006d75fae */ /* 0x0005e2000d101d46 */
[----:B------:R-:W-:Y:S02]  /*34e0*/  @P5 ISETP.GE.AND P2, PT, R225, c[0x0][0x1d4], PT ;  /* 0x00007500e1005a0c */ /* 0x000fe40003f46270 */
[----:B-1----:R-:W-:-:S04]  /*34f0*/  @P5 LEA R4, P0, R224, R0, 0x1 ;  /* 0x00000000e0045211 */ /* 0x002fc800078008ff */
[----:B------:R-:W-:Y:S02]  /*3500*/  @P5 LEA.HI.X R5, R224, R8, R18, 0x1, P0 ;  /* 0x00000008e0055211 */ /* 0x000fe400000f0c12 */
[----:B--2---:R-:W-:Y:S01]  /*3510*/  @P5 LEA R6, P0, R225, R0, 0x1 ;  /* 0x00000000e1065211 */ /* 0x004fe200078008ff */
[----:B------:R-:W-:Y:S02]  /*3520*/  IMAD R0, R9, c[0x0][0x218], RZ ;  /* 0x0000860009007a24 */ /* 0x000fe400078e02ff */
[----:B------:R1:W-:Y:S01]  /*3530*/  @P5 LDGSTS.E.BYPASS.LTC128B.128 [R215+0xc100], [R4.64], !P1 ;  /* 0x0c10000004d75fae */ /* 0x0003e2000c901d46 */
[----:B------:R-:W-:Y:S01]  /*3540*/  @P5 LEA.HI.X R7, R225, R8, R17, 0x1, P0 ;  /* 0x00000008e1075211 */ /* 0x000fe200000f0c11 */
[----:B------:R-:W-:Y:S01]  /*3550*/  IMAD R8, R214, c[0x0][0x21c], R0 ;  /* 0x00008700d6087a24 */ /* 0x000fe200078e0200 */
[----:B------:R-:W-:-:S03]  /*3560*/  @P6 ISETP.GE.AND P0, PT, R217, c[0x0][0x1d4], PT ;  /* 0x00007500d9006a0c */ /* 0x000fc60003f06270 */
[----:B------:R2:W-:Y:S01]  /*3570*/  @P5 LDGSTS.E.BYPASS.LTC128B.128 [R215+0xe100], [R6.64], !P2 ;  /* 0x0e10000006d75fae */ /* 0x0005e2000d101d46 */
[----:B------:R-:W-:Y:S02]  /*3580*/  @P6 ISETP.GE.AND P2, PT, R223, c[0x0][0x1d4], PT ;  /* 0x00007500df006a0c */ /* 0x000fe40003f46270 */
[----:B-1----:R-:W-:-:S04]  /*3590*/  @P6 LEA R4, P1, R217, R10, 0x1 ;  /* 0x0000000ad9046211 */ /* 0x002fc800078208ff */
[----:B-----5:R-:W-:Y:S02]  /*35a0*/  @P6 LEA.HI.X R5, R217, R11, R20, 0x1, P1 ;  /* 0x0000000bd9056211 */ /* 0x020fe400008f0c14 */
[----:B------:R-:W-:-:S03]  /*35b0*/  IADD3 R0, P1, R2, R234, RZ ;  /* 0x000000ea02007210 */ /* 0x000fc60007f3e0ff */
[----:B------:R1:W-:Y:S01]  /*35c0*/  @P6 LDGSTS.E.BYPASS.LTC128B.128 [R215+0x9100], [R4.64], !P0 ;  /* 0x0910000004d76fae */ /* 0x0003e2000c101d46 */
[----:B------:R-:W-:Y:S02]  /*35d0*/  IADD3.X R2, R238, R3, R8, P1, !PT ;  /* 0x00000003ee027210 */ /* 0x000fe40000ffe408 */
[----:B------:R-:W-:Y:S02]  /*35e0*/  LEA R3, P1, R0, c[0x0][0x1f8], 0x1 ;  /* 0x00007e0000037a11 */ /* 0x000fe400078208ff */
[-C--:B--2---:R-:W-:Y:S02]  /*35f0*/  @P6 LEA R6, P0, R224, R10.reuse, 0x1 ;  /* 0x0000000ae0066211 */ /* 0x084fe400078008ff */
[----:B----4-:R-:W-:Y:S01]  /*3600*/  LEA.HI.X R14, R0, c[0x0][0x1fc], R2, 0x1, P1 ;  /* 0x00007f00000e7a11 */ /* 0x010fe200008f0c02 */
[----:B------:R-:W-:Y:S01]  /*3610*/  SHFL.IDX PT, R12, R3, 0x1, 0x181f ;  /* 0x00381f00030c7f89 */ /* 0x000fe200000e0000 */
[----:B------:R-:W-:Y:S02]  /*3620*/  @P6 LEA R8, P5, R223, R10, 0x1 ;  /* 0x0000000adf086211 */ /* 0x000fe400078a08ff */
[C---:B------:R-:W-:Y:S01]  /*3630*/  @P6 ISETP.GE.AND P1, PT, R224.reuse, c[0x0][0x1d4], PT ;  /* 0x00007500e0006a0c */ /* 0x040fe20003f26270 */
[----:B------:R-:W2:Y:S01]  /*3640*/  SHFL.IDX PT, R0, R3, RZ, 0x181f ;  /* 0x00181fff03007589 */ /* 0x000ea200000e0000 */
[----:B------:R-:W-:-:S02]  /*3650*/  @P6 LEA.HI.X R7, R224, R11, R18, 0x1, P0 ;  /* 0x0000000be0076211 */ /* 0x000fc400000f0c12 */
[----:B------:R-:W-:Y:S01]  /*3660*/  @P6 ISETP.GE.AND P0, PT, R225, c[0x0][0x1d4], PT ;  /* 0x00007500e1006a0c */ /* 0x000fe20003f06270 */
[----:B------:R-:W3:Y:S01]  /*3670*/  SHFL.IDX PT, R2, R14, RZ, 0x181f ;  /* 0x00181fff0e027589 */ /* 0x000ee200000e0000 */
[----:B------:R-:W-:-:S03]  /*3680*/  @P6 LEA.HI.X R9, R223, R11, R19, 0x1, P5 ;  /* 0x0000000bdf096211 */ /* 0x000fc600028f0c13 */
[----:B------:R4:W5:Y:S04]  /*3690*/  SHFL.IDX PT, R3, R14, 0x1, 0x181f ;  /* 0x00381f000e037f89 */ /* 0x00096800000e0000 */
[----:B------:R4:W-:Y:S01]  /*36a0*/  @P6 LDGSTS.E.BYPASS.LTC128B.128 [R215+0xb100], [R8.64], !P2 ;  /* 0x0b10000008d76fae */ /* 0x0009e2000d101d46 */
[----:B-1----:R-:W-:-:S03]  /*36b0*/  @P6 LEA R4, P5, R225, R10, 0x1 ;  /* 0x0000000ae1046211 */ /* 0x002fc600078a08ff */
[----:B------:R1:W-:Y:S01]  /*36c0*/  @P6 LDGSTS.E.BYPASS.LTC128B.128 [R215+0xd100], [R6.64], !P1 ;  /* 0x0d10000006d76fae */ /* 0x0003e2000c901d46 */
[----:B------:R-:W-:-:S05]  /*36d0*/  @P6 LEA.HI.X R5, R225, R11, R17, 0x1, P5 ;  /* 0x0000000be1056211 */ /* 0x000fca00028f0c11 */
[----:B------:R1:W-:Y:S04]  /*36e0*/  @P6 LDGSTS.E.BYPASS.LTC128B.128 [R215+0xf100], [R4.64], !P0 ;  /* 0x0f10000004d76fae */ /* 0x0003e8000c101d46 */
[----:B------:R-:W0:Y:S01]  /*36f0*/  LDGDEPBAR ;  /* 0x00000000000079af */ /* 0x000e220000000000 */
[----:B------:R-:W-:Y:S02]  /*3700*/  R2P PR, R228, 0x6 ;  /* 0x00000006e4007804 */ /* 0x000fe40000000000 */
[CC--:B--2---:R-:W-:Y:S02]  /*3710*/  IADD3 R22, P0, R0.reuse, R106.reuse, RZ ;  /* 0x0000006a00167210 */ /* 0x0c4fe40007f1e0ff */
[----:B------:R-:W-:Y:S02]  /*3720*/  IADD3 R20, P6, R0, R107, RZ ;  /* 0x0000006b00147210 */ /* 0x000fe40007fde0ff */
[----:B------:R-:W-:Y:S01]  /*3730*/  ISETP.GE.AND P5, PT, R217, c[0x0][0x1d4], PT ;  /* 0x00007500d9007a0c */ /* 0x000fe20003fa6270 */
[----:B---3--:R-:W-:Y:S01]  /*3740*/  IMAD.X R23, R2, 0x1, R101, P0 ;  /* 0x0000000102177824 */ /* 0x008fe200000e0665 */
[----:B------:R-:W-:Y:S01]  /*3750*/  IADD3 R16, P0, R0, R109, RZ ;  /* 0x0000006d00107210 */ /* 0x000fe20007f1e0ff */
[----:B------:R-:W-:Y:S01]  /*3760*/  IMAD.X R21, R2, 0x1, R102, P6 ;  /* 0x0000000102157824 */ /* 0x000fe200030e0666 */
[----:B----4-:R-:W-:-:S03]  /*3770*/  IADD3 R14, P6, R12, R106, RZ ;  /* 0x0000006a0c0e7210 */ /* 0x010fc60007fde0ff */
[----:B------:R-:W-:Y:S01]  /*3780*/  @P1 IADD3 R135, R200, -0x20, RZ ;  /* 0xffffffe0c8871810 */ /* 0x000fe20007ffe0ff */
[----:B------:R-:W-:Y:S01]  /*3790*/  IMAD.X R17, R2, 0x1, R104, P0 ;  /* 0x0000000102117824 */ /* 0x000fe200000e0668 */
[----:B------:R-:W-:Y:S01]  /*37a0*/  IADD3 R18, P1, R0, R108, RZ ;  /* 0x0000006c00127210 */ /* 0x000fe20007f3e0ff */
[----:B-----5:R-:W-:Y:S01]  /*37b0*/  IMAD.X R15, R3, 0x1, R101, P6 ;  /* 0x00000001030f7824 */ /* 0x020fe200030e0665 */
[----:B------:R-:W-:Y:S01]  /*37c0*/  ISETP.GE.AND P0, PT, R223, c[0x0][0x1d4], PT ;  /* 0x00007500df007a0c */ /* 0x000fe20003f06270 */
[----:B------:R-:W-:Y:S01]  /*37d0*/  IMAD.MOV.U32 R0, RZ, RZ, 0x40 ;  /* 0x00000040ff007424 */ /* 0x000fe200078e00ff */
[----:B------:R-:W-:Y:S01]  /*37e0*/  ISETP.LT.OR P6, PT, R13, 0x1, P5 ;  /* 0x000000010d00780c */ /* 0x000fe20002fc1670 */
[----:B------:R-:W-:Y:S01]  /*37f0*/  IMAD.X R19, R2, 0x1, R103, P1 ;  /* 0x0000000102137824 */ /* 0x000fe200008e0667 */
[----:B------:R-:W-:Y:S01]  /*3800*/  IADD3 R24, P1, R12, R107, RZ ;  /* 0x0000006b0c187210 */ /* 0x000fe20007f3e0ff */
[----:B------:R-:W-:-:S04]  /*3810*/  DEPBAR.LE SB0, 0x1 ;  /* 0x000080400000791a */ /* 0x000fc80000000000 */
[----:B------:R-:W-:-:S04]  /*3820*/  DEPBAR.LE SB0, 0x0 ;  /* 0x000080000000791a */ /* 0x000fc80000000000 */
[----:B------:R-:W-:Y:S01]  /*3830*/  BAR.SYNC.DEFER_BLOCKING 0x0 ;  /* 0x0000000000007b1d */ /* 0x000fe20000010000 */
[----:B------:R-:W-:Y:S01]  /*3840*/  IMAD.X R25, R3, 0x1, R102, P1 ;  /* 0x0000000103197824 */ /* 0x000fe200008e0666 */
[C---:B------:R-:W-:Y:S02]  /*3850*/  ISETP.LT.OR P1, PT, R13.reuse, 0x1, P0 ;  /* 0x000000010d00780c */ /* 0x040fe40000721670 */
[C---:B------:R-:W-:Y:S02]  /*3860*/  ISETP.LT.OR P5, PT, R13.reuse, 0x21, P5 ;  /* 0x000000210d00780c */ /* 0x040fe40002fa1670 */
[----:B------:R-:W-:Y:S02]  /*3870*/  ISETP.LT.OR P0, PT, R13, 0x21, P0 ;  /* 0x000000210d00780c */ /* 0x000fe40000701670 */
[----:B------:R-:W-:-:S05]  /*3880*/  SEL R0, R0, 0xffffffc0, !P2 ;  /* 0xffffffc000007807 */ /* 0x000fca0005000000 */
[----:B------:R-:W-:Y:S01]  /*3890*/  IMAD.IADD R202, R200, 0x1, R0 ;  /* 0x00000001c8ca7824 */ /* 0x000fe200078e0200 */
[----:B-1----:R-:W-:Y:S04]  /*38a0*/  LDSM.16.M88.4 R4, [R208] ;  /* 0x00000000d004783b */ /* 0x002fe80000000200 */
[----:B------:R-:W1:Y:S04]  /*38b0*/  LDSM.16.M88.4 R28, [R200] ;  /* 0x00000000c81c783b */ /* 0x000e680000000200 */
[----:B------:R-:W2:Y:S04]  /*38c0*/  LDSM.16.M88.4 R40, [R200+0x800] ;  /* 0x00080000c828783b */ /* 0x000ea80000000200 */
[----:B------:R-:W3:Y:S04]  /*38d0*/  LDSM.16.M88.4 R36, [R200+0x1000] ;  /* 0x00100000c824783b */ /* 0x000ee80000000200 */
[----:B------:R-:W4:Y:S04]  /*38e0*/  LDSM.16.M88.4 R32, [R200+0x1800] ;  /* 0x00180000c820783b */ /* 0x000f280000000200 */
[----:B------:R-:W-:Y:S04]  /*38f0*/  LDSM.16.M88.4 R8, [R209] ;  /* 0x00000000d108783b */ /* 0x000fe80000000200 */
[----:B------:R-:W5:Y:S04]  /*3900*/  LDSM.16.M88.4 R52, [R135] ;  /* 0x000000008734783b */ /* 0x000f680000000200 */
[----:B------:R-:W3:Y:S04]  /*3910*/  LDSM.16.M88.4 R72, [R135+0x800] ;  /* 0x000800008748783b */ /* 0x000ee80000000200 */
[----:B------:R-:W4:Y:S04]  /*3920*/  LDSM.16.M88.4 R88, [R135+0x1000] ;  /* 0x001000008758783b */ /* 0x000f280000000200 */
[----:B------:R-:W4:Y:S04]  /*3930*/  LDSM.16.M88.4 R96, [R135+0x1800] ;  /* 0x001800008760783b */ /* 0x000f280000000200 */
[----:B------:R-:W-:Y:S01]  /*3940*/  @!PT LDS RZ, [RZ] ;  /* 0x00000000fffff984 */ /* 0x000fe20000000800 */
[----:B------:R-:W-:Y:S01]  /*3950*/  @!PT LDS RZ, [RZ] ;  /* 0x00000000fffff984 */ /* 0x000fe20000000800 */
[----:B------:R-:W-:Y:S01]  /*3960*/  @!PT LDS RZ, [RZ] ;  /* 0x00000000fffff984 */ /* 0x000fe20000000800 */
[----:B------:R3:W-:Y:S01]  /*3970*/  LDGSTS.E.BYPASS.LTC128B.128 [R215+0x100], [R22.64], !P6 ;  /* 0x0010000016d77fae */ /* 0x0007e2000f101d46 */
[----:B------:R-:W-:-:S03]  /*3980*/  ISETP.GE.AND P6, PT, R224, c[0x0][0x1d4], PT ;  /* 0x00007500e0007a0c */ /* 0x000fc60003fc6270 */
[----:B------:R4:W-:Y:S01]  /*3990*/  LDGSTS.E.BYPASS.LTC128B.128 [R215+0x2100], [R20.64], !P1 ;  /* 0x0210000014d77fae */ /* 0x0009e2000c901d46 */
[----:B------:R-:W-:Y:S01]  /*39a0*/  ISETP.LT.OR P1, PT, R13, 0x1, P6 ;  /* 0x000000010d00780c */ /* 0x000fe20003721670 */
[----:B-1----:R-:W-:Y:S01]  /*39b0*/  HMMA.16816.F32 R44, R4, R30, RZ ;  /* 0x0000001e042c723c */ /* 0x002fe200000018ff */
[----:B------:R-:W-:-:S07]  /*39c0*/  ISETP.GE.AND P6, PT, R225, c[0x0][0x1d4], PT ;  /* 0x00007500e1007a0c */ /* 0x000fce0003fc6270 */
[C---:B--2---:R-:W-:Y:S04]  /*39d0*/  HMMA.16816.F32 R48, R4.reuse, R40, RZ ;  /* 0x000000280430723c */ /* 0x044fe800000018ff */
[----:B------:R1:W-:Y:S01]  /*39e0*/  LDGSTS.E.BYPASS.LTC128B.128 [R215+0x4100], [R18.64], !P1 ;  /* 0x0410000012d77fae */ /* 0x0003e2000c901d46 */
[C---:B------:R-:W-:Y:S02]  /*39f0*/  ISETP.LT.OR P1, PT, R13.reuse, 0x1, P6 ;  /* 0x000000010d00780c */ /* 0x040fe40003721670 */
[----:B------:R-:W-:Y:S01]  /*3a00*/  ISETP.LT.OR P6, PT, R13, 0x21, P6 ;  /* 0x000000210d00780c */ /* 0x000fe200037c1670 */
[C---:B------:R-:W-:Y:S08]  /*3a10*/  HMMA.16816.F32 R40, R4.reuse, R42, RZ ;  /* 0x0000002a0428723c */ /* 0x040ff000000018ff */
[C---:B---3--:R-:W-:Y:S02]  /*3a20*/  HMMA.16816.F32 R56, R4.reuse, R36, RZ ;  /* 0x000000240438723c */ /* 0x048fe400000018ff */
[----:B------:R2:W-:Y:S04]  /*3a30*/  LDGSTS.E.BYPASS.LTC128B.128 [R215+0x6100], [R16.64], !P1 ;  /* 0x0610000010d77fae */ /* 0x0005e8000c901d46 */
[----:B------:R3:W-:Y:S01]  /*3a40*/  LDGSTS.E.BYPASS.LTC128B.128 [R215+0x1100], [R14.64], !P5 ;  /* 0x011000000ed77fae */ /* 0x0007e2000e901d46 */
[----:B------:R-:W-:Y:S01]  /*3a50*/  IADD3 R2, P5, R12, R109, RZ ;  /* 0x0000006d0c027210 */ /* 0x000fe20007fbe0ff */
[----:B----4-:R-:W-:Y:S02]  /*3a60*/  HMMA.16816.F32 R20, R4, R28, RZ ;  /* 0x0000001c0414723c */ /* 0x010fe400000018ff */
[----:B------:R4:W-:Y:S01]  /*3a70*/  LDGSTS.E.BYPASS.LTC128B.128 [R215+0x3100], [R24.64], !P0 ;  /* 0x0310000018d77fae */ /* 0x0009e2000c101d46 */
[----:B------:R-:W-:-:S05]  /*3a80*/  ISETP.GT.AND P0, PT, R100, R226, PT ;  /* 0x000000e26400720c */ /* 0x000fca0003f04270 */
[C---:B------:R-:W-:Y:S08]  /*3a90*/  HMMA.16816.F32 R68, R4.reuse, R38, RZ ;  /* 0x000000260444723c */ /* 0x040ff000000018ff */
[----:B------:R-:W-:Y:S01]  /*3aa0*/  HMMA.16816.F32 R76, R4, R32, RZ ;  /* 0x00000020044c723c */ /* 0x000fe200000018ff */
[----:B--2---:R-:W-:-:S07]  /*3ab0*/  IADD3 R16, P1, R12, R108, RZ ;  /* 0x0000006c0c107210 */ /* 0x004fce0007f3e0ff */
[----:B------:R-:W-:Y:S01]  /*3ac0*/  HMMA.16816.F32 R64, R4, R34, RZ ;  /* 0x000000220440723c */ /* 0x000fe200000018ff */
[C---:B------:R-:W-:Y:S01]  /*3ad0*/  IMAD.X R17, R3.reuse, 0x1, R103, P1 ;  /* 0x0000000103117824 */ /* 0x040fe200008e0667 */
[----:B------:R-:W-:Y:S01]  /*3ae0*/  ISETP.GE.AND P1, PT, R224, c[0x0][0x1d4], PT ;  /* 0x00007500e0007a0c */ /* 0x000fe20003f26270 */
[----:B------:R-:W-:-:S03]  /*3af0*/  IMAD.X R3, R3, 0x1, R104, P5 ;  /* 0x0000000103037824 */ /* 0x000fc600028e0668 */
[----:B------:R-:W-:Y:S02]  /*3b00*/  ISETP.LT.OR P1, PT, R13, 0x21, P1 ;  /* 0x000000210d00780c */ /* 0x000fe40000f21670 */
[C---:B-----5:R-:W-:Y:S08]  /*3b10*/  HMMA.16816.F32 R28, R8.reuse, R52, R20 ;  /* 0x00000034081c723c */ /* 0x060ff00000001814 */
[----:B----4-:R-:W-:Y:S03]  /*3b20*/  HMMA.16816.F32 R24, R8, R54, R44 ;  /* 0x000000360818723c */ /* 0x010fe6000000182c */
[----:B------:R1:W-:Y:S01]  /*3b30*/  LDGSTS.E.BYPASS.LTC128B.128 [R215+0x5100], [R16.64], !P1 ;  /* 0x0510000010d77fae */ /* 0x0003e2000c901d46 */
[----:B------:R-:W-:-:S03]  /*3b40*/  ISETP.GT.AND P1, PT, R227, 0x3f, PT ;  /* 0x0000003fe300780c */ /* 0x000fc60003f24270 */
[----:B------:R2:W-:Y:S01]  /*3b50*/  LDGSTS.E.BYPASS.LTC128B.128 [R215+0x7100], [R2.64], !P6 ;  /* 0x0710000002d77fae */ /* 0x0005e2000f101d46 */
[C---:B------:R-:W-:Y:S03]  /*3b60*/  HMMA.16816.F32 R32, R8.reuse, R72, R48 ;  /* 0x000000480820723c */ /* 0x040fe60000001830 */
[----:B------:R-:W-:Y:S04]  /*3b70*/  LDSM.16.M88.4 R4, [R211] ;  /* 0x00000000d304783b */ /* 0x000fe80000000200 */
[----:B------:R-:W1:Y:S01]  /*3b80*/  LDSM.16.M88.4 R20, [R202] ;  /* 0x00000000ca14783b */ /* 0x000e620000000200 */
[C---:B------:R-:W-:Y:S03]  /*3b90*/  HMMA.16816.F32 R36, R8.reuse, R74, R40 ;  /* 0x0000004a0824723c */ /* 0x040fe60000001828 */
[----:B------:R-:W4:Y:S04]  /*3ba0*/  LDSM.16.M88.4 R60, [R202+0x800] ;  /* 0x00080000ca3c783b */ /* 0x000f280000000200 */
[----:B------:R-:W5:Y:S01]  /*3bb0*/  LDSM.16.M88.4 R80, [R202+0x1000] ;  /* 0x00100000ca50783b */ /* 0x000f620000000200 */
[C---:B------:R-:W-:Y:S03]  /*3bc0*/  HMMA.16816.F32 R40, R8.reuse, R88, R56 ;  /* 0x000000580828723c */ /* 0x040fe60000001838 */
[----:B------:R-:W4:Y:S04]  /*3bd0*/  LDSM.16.M88.4 R72, [R202+0x1800] ;  /* 0x00180000ca48783b */ /* 0x000f280000000200 */
[----:B---3--:R-:W-:Y:S01]  /*3be0*/  LDSM.16.M88.4 R12, [R210] ;  /* 0x00000000d20c783b */ /* 0x008fe20000000200 */
[----:B------:R-:W-:Y:S01]  /*3bf0*/  HMMA.16816.F32 R48, R8, R90, R68 ;  /* 0x0000005a0830723c */ /* 0x000fe20000001844 */
[----:B--2---:R-:W-:-:S02]  /*3c00*/  IADD3 R2, R135, 0x6000, RZ ;  /* 0x0000600087027810 */ /* 0x004fc40007ffe0ff */
[----:B------:R-:W-:Y:S03]  /*3c10*/  LDSM.16.M88.4 R68, [R200+0x2800] ;  /* 0x00280000c844783b */ /* 0x000fe60000000200 */
[----:B------:R-:W-:Y:S02]  /*3c20*/  IMAD.IADD R201, R2, 0x1, R0 ;  /* 0x0000000102c97824 */ /* 0x000fe400078e0200 */
[C---:B------:R-:W-:Y:S01]  /*3c30*/  HMMA.16816.F32 R52, R8.reuse, R96, R76 ;  /* 0x000000600834723c */ /* 0x040fe2000000184c */
[----:B------:R-:W-:Y:S04]  /*3c40*/  LDSM.16.M88.4 R76, [R200+0x3000] ;  /* 0x00300000c84c783b */ /* 0x000fe80000000200 */
[----:B------:R-:W2:Y:S03]  /*3c50*/  LDSM.16.M88.4 R84, [R201+-0x6000] ;  /* 0xffa00000c954783b */ /* 0x000ea60000000200 */
[----:B------:R-:W-:Y:S01]  /*3c60*/  HMMA.16816.F32 R44, R8, R98, R64 ;  /* 0x00000062082c723c */ /* 0x000fe20000001840 */
[----:B------:R-:W3:Y:S04]  /*3c70*/  LDSM.16.M88.4 R92, [R201+-0x5800] ;  /* 0xffa80000c95c783b */ /* 0x000ee80000000200 */
[----:B------:R-:W2:Y:S03]  /*3c80*/  LDSM.16.M88.4 R88, [R201+-0x5000] ;  /* 0xffb00000c958783b */ /* 0x000ea60000000200 */
[C---:B-1----:R-:W-:Y:S01]  /*3c90*/  HMMA.16816.F32 R16, R4.reuse, R20, R28 ;  /* 0x000000140410723c */ /* 0x042fe2000000181c */
[----:B------:R-:W1:Y:S04]  /*3ca0*/  LDSM.16.M88.4 R56, [R201+-0x4800] ;  /* 0xffb80000c938783b */ /* 0x000e680000000200 */
[----:B------:R-:W-:Y:S03]  /*3cb0*/  LDSM.16.M88.4 R8, [R208+0x4000] ;  /* 0x00400000d008783b */ /* 0x000fe60000000200 */
[C---:B------:R-:W-:Y:S01]  /*3cc0*/  HMMA.16816.F32 R20, R4.reuse, R22, R24 ;  /* 0x000000160414723c */ /* 0x040fe20000001818 */
[----:B------:R-:W-:Y:S04]  /*3cd0*/  LDSM.16.M88.4 R64, [R135+0x2000] ;  /* 0x002000008740783b */ /* 0x000fe80000000200 */
[----:B------:R-:W0:Y:S03]  /*3ce0*/  LDGDEPBAR ;  /* 0x00000000000079af */ /* 0x000e260000000000 */
[C---:B----4-:R-:W-:Y:S08]  /*3cf0*/  HMMA.16816.F32 R28, R4.reuse, R60, R32 ;  /* 0x0000003c041c723c */ /* 0x050ff00000001820 */
[C---:B------:R-:W-:Y:S01]  /*3d00*/  HMMA.16816.F32 R32, R4.reuse, R62, R36 ;  /* 0x0000003e0420723c */ /* 0x040fe20000001824 */
[----:B------:R-:W4:Y:S07]  /*3d10*/  LDSM.16.M88.4 R60, [R200+0x2000] ;  /* 0x00200000c83c783b */ /* 0x000f2e0000000200 */
[C---:B-----5:R-:W-:Y:S08]  /*3d20*/  HMMA.16816.F32 R36, R4.reuse, R80, R40 ;  /* 0x000000500424723c */ /* 0x060ff00000001828 */
[C---:B------:R-:W-:Y:S01]  /*3d30*/  HMMA.16816.F32 R24, R4.reuse, R82, R48 ;  /* 0x000000520418723c */ /* 0x040fe20000001830 */
[----:B------:R-:W5:Y:S04]  /*3d40*/  LDSM.16.M88.4 R48, [R200+0x3800] ;  /* 0x00380000c830783b */ /* 0x000f680000000200 */
[----:B------:R-:W-:Y:S03]  /*3d50*/  LDSM.16.M88.4 R80, [R135+0x3000] ;  /* 0x003000008750783b */ /* 0x000fe60000000200 */
[C---:B------:R-:W-:Y:S08]  /*3d60*/  HMMA.16816.F32 R52, R4.reuse, R72, R52 ;  /* 0x000000480434723c */ /* 0x040ff00000001834 */
[----:B------:R-:W-:Y:S01]  /*3d70*/  HMMA.16816.F32 R40, R4, R74, R44 ;  /* 0x0000004a0428723c */ /* 0x000fe2000000182c */
[----:B------:R-:W1:Y:S04]  /*3d80*/  LDSM.16.M88.4 R4, [R209+0x4000] ;  /* 0x00400000d104783b */ /* 0x000e680000000200 */
[----:B------:R-:W1:Y:S03]  /*3d90*/  LDSM.16.M88.4 R72, [R135+0x2800] ;  /* 0x002800008748783b */ /* 0x000e660000000200 */
[C---:B--2---:R-:W-:Y:S08]  /*3da0*/  HMMA.16816.F32 R16, R12.reuse, R84, R16 ;  /* 0x000000540c10723c */ /* 0x044ff00000001810 */
[C---:B------:R-:W-:Y:S01]  /*3db0*/  HMMA.16816.F32 R20, R12.reuse, R86, R20 ;  /* 0x000000560c14723c */ /* 0x040fe20000001814 */
[----:B------:R-:W-:Y:S07]  /*3dc0*/  LDSM.16.M88.4 R84, [R200+0x5000] ;  /* 0x00500000c854783b */ /* 0x000fee0000000200 */
[C---:B---3--:R-:W-:Y:S08]  /*3dd0*/  HMMA.16816.F32 R28, R12.reuse, R92, R28 ;  /* 0x0000005c0c1c723c */ /* 0x048ff0000000181c */
[C---:B------:R-:W-:Y:S08]  /*3de0*/  HMMA.16816.F32 R32, R12.reuse, R94, R32 ;  /* 0x0000005e0c20723c */ /* 0x040ff00000001820 */
[C---:B------:R-:W-:Y:S08]  /*3df0*/  HMMA.16816.F32 R36, R12.reuse, R88, R36 ;  /* 0x000000580c24723c */ /* 0x040ff00000001824 */
[C---:B------:R-:W-:Y:S01]  /*3e00*/  HMMA.16816.F32 R44, R12.reuse, R90, R24 ;  /* 0x0000005a0c2c723c */ /* 0x040fe20000001818 */
[----:B------:R-:W2:Y:S04]  /*3e10*/  LDSM.16.M88.4 R24, [R135+0x3800] ;  /* 0x003800008718783b */ /* 0x000ea80000000200 */
[----:B------:R-:W-:Y:S03]  /*3e20*/  LDSM.16.M88.4 R88, [R135+0x5000] ;  /* 0x005000008758783b */ /* 0x000fe60000000200 */
[C---:B-1----:R-:W-:Y:S08]  /*3e30*/  HMMA.16816.F32 R52, R12.reuse, R56, R52 ;  /* 0x000000380c34723c */ /* 0x042ff00000001834 */
[----:B------:R-:W-:Y:S01]  /*3e40*/  HMMA.16816.F32 R40, R12, R58, R40 ;  /* 0x0000003a0c28723c */ /* 0x000fe20000001828 */
[----:B------:R-:W-:Y:S07]  /*3e50*/  LDSM.16.M88.4 R56, [R202+0x3800] ;  /* 0x00380000ca38783b */ /* 0x000fee0000000200 */
[C---:B----4-:R-:W-:Y:S08]  /*3e60*/  HMMA.16816.F32 R12, R8.reuse, R60, R16 ;  /* 0x0000003c080c723c */ /* 0x050ff00000001810 */
[C---:B------:R-:W-:Y:S01]  /*3e70*/  HMMA.16816.F32 R16, R8.reuse, R62, R20 ;  /* 0x0000003e0810723c */ /* 0x040fe20000001814 */
[----:B------:R-:W-:Y:S04]  /*3e80*/  LDSM.16.M88.4 R20, [R211+0x4000] ;  /* 0x00400000d314783b */ /* 0x000fe80000000200 */
[----:B------:R-:W1:Y:S03]  /*3e90*/  LDSM.16.M88.4 R60, [R202+0x2000] ;  /* 0x00200000ca3c783b */ /* 0x000e660000000200 */
[C---:B------:R-:W-:Y:S08]  /*3ea0*/  HMMA.16816.F32 R28, R8.reuse, R68, R28 ;  /* 0x00000044081c723c */ /* 0x040ff0000000181c */
[C---:B------:R-:W-:Y:S01]  /*3eb0*/  HMMA.16816.F32 R32, R8.reuse, R70, R32 ;  /* 0x000000460820723c */ /* 0x040fe20000001820 */
[----:B------:R-:W3:Y:S07]  /*3ec0*/  LDSM.16.M88.4 R68, [R202+0x2800] ;  /* 0x00280000ca44783b */ /* 0x000eee0000000200 */
[C---:B------:R-:W-:Y:S08]  /*3ed0*/  HMMA.16816.F32 R36, R8.reuse, R76, R36 ;  /* 0x0000004c0824723c */ /* 0x040ff00000001824 */
[C---:B------:R-:W-:Y:S01]  /*3ee0*/  HMMA.16816.F32 R44, R8.reuse, R78, R44 ;  /* 0x0000004e082c723c */ /* 0x040fe2000000182c */
[----:B------:R-:W4:Y:S07]  /*3ef0*/  LDSM.16.M88.4 R76, [R202+0x3000] ;  /* 0x00300000ca4c783b */ /* 0x000f2e0000000200 */
[C---:B-----5:R-:W-:Y:S08]  /*3f00*/  HMMA.16816.F32 R52, R8.reuse, R48, R52 ;  /* 0x000000300834723c */ /* 0x060ff00000001834 */
[----:B------:R-:W-:Y:S01]  /*3f10*/  HMMA.16816.F32 R40, R8, R50, R40 ;  /* 0x000000320828723c */ /* 0x000fe20000001828 */
[----:B------:R-:W-:Y:S07]  /*3f20*/  LDSM.16.M88.4 R48, [R201+-0x2800] ;  /* 0xffd80000c930783b */ /* 0x000fee0000000200 */
[C---:B------:R-:W-:Y:S08]  /*3f30*/  HMMA.16816.F32 R8, R4.reuse, R64, R12 ;  /* 0x000000400408723c */ /* 0x040ff0000000180c */
[C---:B------:R-:W-:Y:S01]  /*3f40*/  HMMA.16816.F32 R12, R4.reuse, R66, R16 ;  /* 0x00000042040c723c */ /* 0x040fe20000001810 */
[----:B------:R-:W-:Y:S04]  /*3f50*/  LDSM.16.M88.4 R16, [R210+0x4000] ;  /* 0x00400000d210783b */ /* 0x000fe80000000200 */
[----:B------:R-:W5:Y:S03]  /*3f60*/  LDSM.16.M88.4 R64, [R201+-0x4000] ;  /* 0xffc00000c940783b */ /* 0x000f660000000200 */
[C---:B------:R-:W-:Y:S08]  /*3f70*/  HMMA.16816.F32 R28, R4.reuse, R72, R28 ;  /* 0x00000048041c723c */ /* 0x040ff0000000181c */
[C---:B------:R-:W-:Y:S01]  /*3f80*/  HMMA.16816.F32 R32, R4.reuse, R74, R32 ;  /* 0x0000004a0420723c */ /* 0x040fe20000001820 */
[----:B------:R-:W3:Y:S07]  /*3f90*/  LDSM.16.M88.4 R72, [R201+-0x3800] ;  /* 0xffc80000c948783b */ /* 0x000eee0000000200 */
[C---:B------:R-:W-:Y:S08]  /*3fa0*/  HMMA.16816.F32 R36, R4.reuse, R80, R36 ;  /* 0x000000500424723c */ /* 0x040ff00000001824 */
[C---:B------:R-:W-:Y:S01]  /*3fb0*/  HMMA.16816.F32 R44, R4.reuse, R82, R44 ;  /* 0x00000052042c723c */ /* 0x040fe2000000182c */
[----:B------:R-:W4:Y:S07]  /*3fc0*/  LDSM.16.M88.4 R80, [R201+-0x3000] ;  /* 0xffd00000c950783b */ /* 0x000f2e0000000200 */
[C---:B--2---:R-:W-:Y:S08]  /*3fd0*/  HMMA.16816.F32 R52, R4.reuse, R24, R52 ;  /* 0x000000180434723c */ /* 0x044ff00000001834 */
[----:B------:R-:W-:Y:S08]  /*3fe0*/  HMMA.16816.F32 R40, R4, R26, R40 ;  /* 0x0000001a0428723c */ /* 0x000ff00000001828 */
[C---:B-1----:R-:W-:Y:S08]  /*3ff0*/  HMMA.16816.F32 R8, R20.reuse, R60, R8 ;  /* 0x0000003c1408723c */ /* 0x042ff00000001808 */
[C---:B------:R-:W-:Y:S01]  /*4000*/  HMMA.16816.F32 R4, R20.reuse, R62, R12 ;  /* 0x0000003e1404723c */ /* 0x040fe2000000180c */
[----:B------:R-:W-:Y:S04]  /*4010*/  LDSM.16.M88.4 R12, [R208+0x8000] ;  /* 0x00800000d00c783b */ /* 0x000fe80000000200 */
[----:B------:R-:W1:Y:S03]  /*4020*/  LDSM.16.M88.4 R60, [R200+0x4000] ;  /* 0x00400000c83c783b */ /* 0x000e660000000200 */
[C---:B---3--:R-:W-:Y:S08]  /*4030*/  HMMA.16816.F32 R28, R20.reuse, R68, R28 ;  /* 0x00000044141c723c */ /* 0x048ff0000000181c */
[C---:B------:R-:W-:Y:S01]  /*4040*/  HMMA.16816.F32 R32, R20.reuse, R70, R32 ;  /* 0x000000461420723c */ /* 0x040fe20000001820 */
[----:B------:R-:W2:Y:S07]  /*4050*/  LDSM.16.M88.4 R68, [R200+0x4800] ;  /* 0x00480000c844783b */ /* 0x000eae0000000200 */
[C---:B----4-:R-:W-:Y:S08]  /*4060*/  HMMA.16816.F32 R36, R20.reuse, R76, R36 ;  /* 0x0000004c1424723c */ /* 0x050ff00000001824 */
[C---:B------:R-:W-:Y:S01]  /*4070*/  HMMA.16816.F32 R44, R20.reuse, R78, R44 ;  /* 0x0000004e142c723c */ /* 0x040fe2000000182c */
[----:B------:R-:W-:Y:S07]  /*4080*/  LDSM.16.M88.4 R76, [R135+0x4800] ;  /* 0x00480000874c783b */ /* 0x000fee0000000200 */
[C---:B------:R-:W-:Y:S08]  /*4090*/  HMMA.16816.F32 R52, R20.reuse, R56, R52 ;  /* 0x000000381434723c */ /* 0x040ff00000001834 */
[----:B------:R-:W-:Y:S01]  /*40a0*/  HMMA.16816.F32 R40, R20, R58, R40 ;  /* 0x0000003a1428723c */ /* 0x000fe20000001828 */
[----:B------:R-:W3:Y:S07]  /*40b0*/  LDSM.16.M88.4 R56, [R200+0x5800] ;  /* 0x00580000c838783b */ /* 0x000eee0000000200 */
[C---:B-----5:R-:W-:Y:S01]  /*40c0*/  HMMA.16816.F32 R24, R16.reuse, R64, R8 ;  /* 0x000000401018723c */ /* 0x060fe20000001808 */
[----:B------:R-:W-:Y:S07]  /*40d0*/  LDSM.16.M88.4 R8, [R209+0x8000] ;  /* 0x00800000d108783b */ /* 0x000fee0000000200 */
        /* <DEDUP_REMOVED lines=9> */
[----:B------:R-:W-:Y:S08]  /*4170*/  HMMA.16816.F32 R40, R16, R50, R40 ;  /* 0x000000321028723c */ /* 0x000ff00000001828 */
[C---:B-1----:R-:W-:Y:S08]  /*4180*/  HMMA.16816.F32 R28, R12.reuse, R60, R24 ;  /* 0x0000003c0c1c723c */ /* 0x042ff00000001818 */
[C---:B------:R-:W-:Y:S01]  /*4190*/  HMMA.16816.F32 R24, R12.reuse, R62, R20 ;  /* 0x0000003e0c18723c */ /* 0x040fe20000001814 */
[----:B------:R-:W1:Y:S07]  /*41a0*/  LDSM.16.M88.4 R60, [R135+0x5800] ;  /* 0x00580000873c783b */ /* 0x000e6e0000000200 */
[C---:B--2---:R-:W-:Y:S01]  /*41b0*/  HMMA.16816.F32 R20, R12.reuse, R68, R4 ;  /* 0x000000440c14723c */ /* 0x044fe20000001804 */
[----:B------:R-:W2:Y:S07]  /*41c0*/  LDSM.16.M88.4 R4, [R211+0x8000] ;  /* 0x00800000d304783b */ /* 0x000eae0000000200 */
[C---:B------:R-:W-:Y:S01]  /*41d0*/  HMMA.16816.F32 R16, R12.reuse, R70, R32 ;  /* 0x000000460c10723c */ /* 0x040fe20000001820 */
[----:B------:R-:W-:Y:S07]  /*41e0*/  LDSM.16.M88.4 R68, [R201+-0x2000] ;  /* 0xffe00000c944783b */ /* 0x000fee0000000200 */
[C---:B------:R-:W-:Y:S08]  /*41f0*/  HMMA.16816.F32 R36, R12.reuse, R84, R36 ;  /* 0x000000540c24723c */ /* 0x040ff00000001824 */
[C---:B------:R-:W-:Y:S01]  /*4200*/  HMMA.16816.F32 R48, R12.reuse, R86, R44 ;  /* 0x000000560c30723c */ /* 0x040fe2000000182c */
[----:B------:R-:W5:Y:S07]  /*4210*/  LDSM.16.M88.4 R84, [R202+0x5000] ;  /* 0x00500000ca54783b */ /* 0x000f6e0000000200 */
[C---:B---3--:R-:W-:Y:S08]  /*4220*/  HMMA.16816.F32 R44, R12.reuse, R56, R52 ;  /* 0x000000380c2c723c */ /* 0x048ff00000001834 */
[----:B------:R-:W-:Y:S08]  /*4230*/  HMMA.16816.F32 R40, R12, R58, R40 ;  /* 0x0000003a0c28723c */ /* 0x000ff00000001828 */
[C---:B----4-:R-:W-:Y:S08]  /*4240*/  HMMA.16816.F32 R32, R8.reuse, R64, R28 ;  /* 0x000000400820723c */ /* 0x050ff0000000181c */
[C---:B------:R-:W-:Y:S01]  /*4250*/  HMMA.16816.F32 R28, R8.reuse, R66, R24 ;  /* 0x00000042081c723c */ /* 0x040fe20000001818 */
[----:B------:R-:W3:Y:S07]  /*4260*/  LDSM.16.M88.4 R64, [R202+0x5800] ;  /* 0x00580000ca40783b */ /* 0x000eee0000000200 */
[C---:B------:R-:W-:Y:S01]  /*4270*/  HMMA.16816.F32 R24, R8.reuse, R76, R20 ;  /* 0x0000004c0818723c */ /* 0x040fe20000001814 */
[----:B------:R-:W4:Y:S07]  /*4280*/  LDSM.16.M88.4 R20, [R210+0x8000] ;  /* 0x00800000d214783b */ /* 0x000f2e0000000200 */
[C---:B------:R-:W-:Y:S01]  /*4290*/  HMMA.16816.F32 R16, R8.reuse, R78, R16 ;  /* 0x0000004e0810723c */ /* 0x040fe20000001810 */
[----:B------:R-:W3:Y:S07]  /*42a0*/  LDSM.16.M88.4 R76, [R201+-0x1800] ;  /* 0xffe80000c94c783b */ /* 0x000eee0000000200 */
[C---:B------:R-:W-:Y:S08]  /*42b0*/  HMMA.16816.F32 R12, R8.reuse, R88, R36 ;  /* 0x00000058080c723c */ /* 0x040ff00000001824 */
[C---:B------:R-:W-:Y:S08]  /*42c0*/  HMMA.16816.F32 R56, R8.reuse, R90, R48 ;  /* 0x0000005a0838723c */ /* 0x040ff00000001830 */
[C---:B-1----:R-:W-:Y:S08]  /*42d0*/  HMMA.16816.F32 R48, R8.reuse, R60, R44 ;  /* 0x0000003c0830723c */ /* 0x042ff0000000182c */
[----:B------:R-:W-:Y:S01]  /*42e0*/  HMMA.16816.F32 R44, R8, R62, R40 ;  /* 0x0000003e082c723c */ /* 0x000fe20000001828 */
[----:B------:R-:W-:Y:S04]  /*42f0*/  LDSM.16.M88.4 R60, [R200+0x6000] ;  /* 0x00600000c83c783b */ /* 0x000fe80000000200 */
[----:B------:R-:W-:Y:S03]  /*4300*/  LDSM.16.M88.4 R40, [R201+-0x1000] ;  /* 0xfff00000c928783b */ /* 0x000fe60000000200 */
[C---:B--2---:R-:W-:Y:S08]  /*4310*/  HMMA.16816.F32 R36, R4.reuse, R72, R32 ;  /* 0x000000480424723c */ /* 0x044ff00000001820 */
[C---:B------:R-:W-:Y:S01]  /*4320*/  HMMA.16816.F32 R52, R4.reuse, R82, R16 ;  /* 0x000000520434723c */ /* 0x040fe20000001810 */
[----:B------:R-:W1:Y:S07]  /*4330*/  LDSM.16.M88.4 R16, [R208+0xc000] ;  /* 0x00c00000d010783b */ /* 0x000e6e0000000200 */
[C---:B------:R-:W-:Y:S08]  /*4340*/  HMMA.16816.F32 R32, R4.reuse, R80, R24 ;  /* 0x000000500420723c */ /* 0x040ff00000001818 */
[C---:B-----5:R-:W-:Y:S01]  /*4350*/  HMMA.16816.F32 R24, R4.reuse, R84, R12 ;  /* 0x000000540418723c */ /* 0x060fe2000000180c */
[----:B------:R-:W-:Y:S07]  /*4360*/  LDSM.16.M88.4 R12, [R209+0xc000] ;  /* 0x00c00000d10c783b */ /* 0x000fee0000000200 */
[C---:B------:R-:W-:Y:S01]  /*4370*/  HMMA.16816.F32 R8, R4.reuse, R86, R56 ;  /* 0x000000560408723c */ /* 0x040fe20000001838 */
[----:B------:R-:W2:Y:S04]  /*4380*/  LDSM.16.M88.4 R84, [R201+-0x800] ;  /* 0xfff80000c954783b */ /* 0x000ea80000000200 */
[----:B------:R-:W-:Y:S03]  /*4390*/  LDSM.16.M88.4 R56, [R201] ;  /* 0x00000000c938783b */ /* 0x000fe60000000200 */
[C---:B------:R-:W-:Y:S01]  /*43a0*/  HMMA.16816.F32 R28, R4.reuse, R74, R28 ;  /* 0x0000004a041c723c */ /* 0x040fe2000000181c */
[----:B------:R-:W-:Y:S07]  /*43b0*/  LDSM.16.M88.4 R72, [R200+0x7800] ;  /* 0x00780000c848783b */ /* 0x000fee0000000200 */
[C---:B---3--:R-:W-:Y:S08]  /*43c0*/  HMMA.16816.F32 R48, R4.reuse, R64, R48 ;  /* 0x000000400430723c */ /* 0x048ff00000001830 */
[----:B------:R-:W-:Y:S01]  /*43d0*/  HMMA.16816.F32 R92, R4, R66, R44 ;  /* 0x00000042045c723c */ /* 0x000fe2000000182c */
[----:B------:R-:W-:Y:S04]  /*43e0*/  LDSM.16.M88.4 R64, [R135+0x6800] ;  /* 0x006800008740783b */ /* 0x000fe80000000200 */
[----:B------:R-:W-:Y:S03]  /*43f0*/  LDSM.16.M88.4 R44, [R200+0x7000] ;  /* 0x00700000c82c783b */ /* 0x000fe60000000200 */
[C---:B----4-:R-:W-:Y:S01]  /*4400*/  HMMA.16816.F32 R4, R20.reuse, R68, R36 ;  /* 0x000000441404723c */ /* 0x050fe20000001824 */
[----:B------:R-:W3:Y:S07]  /*4410*/  LDSM.16.M88.4 R36, [R135+0x6000] ;  /* 0x006000008724783b */ /* 0x000eee0000000200 */
[C---:B------:R-:W-:Y:S08]  /*4420*/  HMMA.16816.F32 R28, R20.reuse, R70, R28 ;  /* 0x00000046141c723c */ /* 0x040ff0000000181c */
[----:B------:R-:W-:Y:S01]  /*4430*/  HMMA.16816.F32 R68, R20, R78, R52 ;  /* 0x0000004e1444723c */ /* 0x000fe20000001834 */
[----:B------:R-:W4:Y:S07]  /*4440*/  LDSM.16.M88.4 R52, [R200+0x6800] ;  /* 0x00680000c834783b */ /* 0x000f2e0000000200 */
[----:B-1----:R-:W-:Y:S08]  /*4450*/  HMMA.16816.F32 R4, R16, R60, R4 ;  /* 0x0000003c1004723c */ /* 0x002ff00000001804 */
[C---:B------:R-:W-:Y:S08]  /*4460*/  HMMA.16816.F32 R32, R20.reuse, R76, R32 ;  /* 0x0000004c1420723c */ /* 0x040ff00000001820 */
[C---:B------:R-:W-:Y:S01]  /*4470*/  HMMA.16816.F32 R76, R20.reuse, R42, R8 ;  /* 0x0000002a144c723c */ /* 0x040fe20000001808 */
[----:B------:R-:W-:Y:S07]  /*4480*/  LDSM.16.M88.4 R8, [R211+0xc000] ;  /* 0x00c00000d308783b */ /* 0x000fee0000000200 */
[----:B--2---:R-:W-:Y:S01]  /*4490*/  HMMA.16816.F32 R88, R20, R84, R48 ;  /* 0x000000541458723c */ /* 0x004fe20000001830 */
[----:B------:R-:W1:Y:S07]  /*44a0*/  LDSM.16.M88.4 R48, [R202+0x6000] ;  /* 0x00600000ca30783b */ /* 0x000e6e0000000200 */
[----:B------:R-:W-:Y:S01]  /*44b0*/  HMMA.16816.F32 R28, R16, R62, R28 ;  /* 0x0000003e101c723c */ /* 0x000fe2000000181c */
[----:B------:R-:W-:Y:S07]  /*44c0*/  LDSM.16.M88.4 R60, [R202+0x6800] ;  /* 0x00680000ca3c783b */ /* 0x000fee0000000200 */
[----:B------:R-:W-:Y:S08]  /*44d0*/  HMMA.16816.F32 R80, R20, R40, R24 ;  /* 0x000000281450723c */ /* 0x000ff00000001818 */
[C---:B---3--:R-:W-:Y:S01]  /*44e0*/  HMMA.16816.F32 R24, R12.reuse, R36, R4 ;  /* 0x000000240c18723c */ /* 0x048fe20000001804 */
[----:B------:R-:W2:Y:S07]  /*44f0*/  LDSM.16.M88.4 R4, [R210+0xc000] ;  /* 0x00c00000d204783b */ /* 0x000eae0000000200 */
[----:B------:R-:W-:Y:S08]  /*4500*/  HMMA.16816.F32 R28, R12, R38, R28 ;  /* 0x000000260c1c723c */ /* 0x000ff0000000181c */
[----:B----4-:R-:W-:Y:S08]  /*4510*/  HMMA.16816.F32 R32, R16, R52, R32 ;  /* 0x000000341020723c */ /* 0x010ff00000001820 */
[----:B-1----:R-:W-:Y:S08]  /*4520*/  HMMA.16816.F32 R24, R8, R48, R24 ;  /* 0x000000300818723c */ /* 0x002ff00000001818 */
[----:B------:R-:W-:Y:S01]  /*4530*/  HMMA.16816.F32 R40, R16, R54, R68 ;  /* 0x000000361028723c */ /* 0x000fe20000001844 */
[----:B------:R-:W1:Y:S04]  /*4540*/  LDSM.16.M88.4 R68, [R135+0x7000] ;  /* 0x007000008744783b */ /* 0x000e680000000200 */
[----:B------:R-:W3:Y:S03]  /*4550*/  LDSM.16.M88.4 R52, [R201+0x800] ;  /* 0x00080000c934783b */ /* 0x000ee60000000200 */
[----:B------:R-:W-:Y:S08]  /*4560*/  HMMA.16816.F32 R28, R8, R50, R28 ;  /* 0x00000032081c723c */ /* 0x000ff0000000181c */
[----:B------:R-:W-:Y:S08]  /*4570*/  HMMA.16816.F32 R36, R12, R64, R32 ;  /* 0x000000400c24723c */ /* 0x000ff00000001820 */
[----:B--2---:R-:W-:Y:S08]  /*4580*/  HMMA.16816.F32 R48, R4, R56, R24 ;  /* 0x000000380430723c */ /* 0x004ff00000001818 */
[----:B------:R-:W-:Y:S08]  /*4590*/  HMMA.16816.F32 R84, R20, R86, R92 ;  /* 0x000000561454723c */ /* 0x000ff0000000185c */
[----:B------:R-:W-:Y:S08]  /*45a0*/  HMMA.16816.F32 R20, R16, R44, R80 ;  /* 0x0000002c1014723c */ /* 0x000ff00000001850 */
[----:B------:R-:W-:Y:S01]  /*45b0*/  HMMA.16816.F32 R32, R12, R66, R40 ;  /* 0x000000420c20723c */ /* 0x000fe20000001828 */
[----:B------:R-:W-:-:S07]  /*45c0*/  FMUL.FTZ R0, R48, c[0x0][0x320] ;  /* 0x0000c80030007a20 */ /* 0x000fce0000410000 */
[----:B------:R-:W-:Y:S01]  /*45d0*/  HMMA.16816.F32 R28, R4, R58, R28 ;  /* 0x0000003a041c723c */ /* 0x000fe2000000181c */
[----:B------:R-:W2:Y:S07]  /*45e0*/  LDSM.16.M88.4 R56, [R202+0x7000] ;  /* 0x00700000ca38783b */ /* 0x000eae0000000200 */
[----:B------:R-:W-:Y:S08]  /*45f0*/  HMMA.16816.F32 R36, R8, R60, R36 ;  /* 0x0000003c0824723c */ /* 0x000ff00000001824 */
[----:B------:R-:W-:Y:S01]  /*4600*/  HMMA.16816.F32 R44, R16, R46, R76 ;  /* 0x0000002e102c723c */ /* 0x000fe2000000184c */
[----:B------:R4:W2:Y:S07]  /*4610*/  MUFU.TANH R76, R0 ;  /* 0x00000000004c7308 */ /* 0x0008ae0000002400 */
[----:B-1----:R-:W-:Y:S08]  /*4620*/  HMMA.16816.F32 R24, R12, R68, R20 ;  /* 0x000000440c18723c */ /* 0x002ff00000001814 */
[----:B------:R-:W-:Y:S01]  /*4630*/  HMMA.16816.F32 R20, R8, R62, R32 ;  /* 0x0000003e0814723c */ /* 0x000fe20000001820 */
[----:B----4-:R-:W-:Y:S01]  /*4640*/  FMUL.FTZ R0, R49, c[0x0][0x320] ;  /* 0x0000c80031007a20 */ /* 0x010fe20000410000 */
[----:B------:R-:W1:Y:S06]  /*4650*/  LDSM.16.M88.4 R60, [R135+0x7800] ;  /* 0x00780000873c783b */ /* 0x000e6c0000000200 */
[----:B------:R-:W-:Y:S01]  /*4660*/  HMMA.16816.F32 R64, R16, R72, R88 ;  /* 0x000000481040723c */ /* 0x000fe20000001858 */
[----:B------:R4:W1:Y:S07]  /*4670*/  MUFU.TANH R72, R0 ;  /* 0x0000000000487308 */ /* 0x00086e0000002400 */
[----:B---3--:R-:W-:Y:S08]  /*4680*/  HMMA.16816.F32 R36, R4, R52, R36 ;  /* 0x000000340424723c */ /* 0x008ff00000001824 */
[----:B------:R-:W-:Y:S01]  /*4690*/  HMMA.16816.F32 R40, R12, R70, R44 ;  /* 0x000000460c28723c */ /* 0x000fe2000000182c */
[----:B----4-:R-:W-:Y:S01]  /*46a0*/  FMUL.FTZ R0, R50, c[0x0][0x320] ;  /* 0x0000c80032007a20 */ /* 0x010fe20000410000 */
[----:B------:R-:W3:Y:S03]  /*46b0*/  LDSM.16.M88.4 R44, [R202+0x7800] ;  /* 0x00780000ca2c783b */ /* 0x000ee60000000200 */
[----:B------:R4:W1:Y:S03]  /*46c0*/  MUFU.TANH R77, R0 ;  /* 0x00000000004d7308 */ /* 0x0008660000002400 */
[----:B--2---:R-:W-:Y:S08]  /*46d0*/  HMMA.16816.F32 R32, R8, R56, R24 ;  /* 0x000000380820723c */ /* 0x004ff00000001818 */
[----:B------:R-:W-:Y:S01]  /*46e0*/  HMMA.16816.F32 R24, R4, R54, R20 ;  /* 0x000000360418723c */ /* 0x000fe20000001814 */
[----:B----4-:R-:W-:-:S02]  /*46f0*/  FMUL.FTZ R0, R51, c[0x0][0x320] ;  /* 0x0000c80033007a20 */ /* 0x010fc40000410000 */
[----:B------:R-:W2:Y:S05]  /*4700*/  LDSM.16.M88.4 R48, [R201+0x1000] ;  /* 0x00100000c930783b */ /* 0x000eaa0000000200 */
[----:B------:R-:W-:Y:S01]  /*4710*/  HMMA.16816.F32 R16, R16, R74, R84 ;  /* 0x0000004a1010723c */ /* 0x000fe20000001854 */
[----:B------:R4:W2:Y:S07]  /*4720*/  MUFU.TANH R73, R0 ;  /* 0x0000000000497308 */ /* 0x0008ae0000002400 */
[----:B-1----:R-:W-:Y:S01]  /*4730*/  HMMA.16816.F32 R20, R12, R60, R64 ;  /* 0x0000003c0c14723c */ /* 0x002fe20000001840 */
[----:B----4-:R-:W-:-:S04]  /*4740*/  FMUL.FTZ R0, R28, c[0x0][0x320] ;  /* 0x0000c8001c007a20 */ /* 0x010fc80000410000 */
[----:B------:R1:W4:Y:S11]  /*4750*/  MUFU.TANH R69, R0 ;  /* 0x0000000000457308 */ /* 0x0003360000002400 */
[----:B------:R-:W-:Y:S08]  /*4760*/  HMMA.16816.F32 R12, R12, R62, R16 ;  /* 0x0000003e0c0c723c */ /* 0x000ff00000001810 */
[----:B---3--:R-:W-:Y:S01]  /*4770*/  HMMA.16816.F32 R16, R8, R44, R20 ;  /* 0x0000002c0810723c */ /* 0x008fe20000001814 */
[----:B-1----:R-:W-:-:S07]  /*4780*/  FMUL.FTZ R0, R29, c[0x0][0x320] ;  /* 0x0000c8001d007a20 */ /* 0x002fce0000410000 */
[----:B--2---:R-:W-:Y:S01]  /*4790*/  HMMA.16816.F32 R32, R4, R48, R32 ;  /* 0x000000300420723c */ /* 0x004fe20000001820 */
        /* <DEDUP_REMOVED lines=63> */
[----:B------:R-:W-:-:S04]  /*4b90*/  MOV R214, RZ ;  /* 0x000000ff00d67202 */ /* 0x000fc80000000f00 */
        /* <DEDUP_REMOVED lines=14> */
[----:B------:R-:W-:-:S05]  /*4c80*/  IMAD R0, R218, c[0x0][0x1e4], R0 ;  /* 0x00007900da007a24 */ /* 0x000fca00078e0200 */
[----:B------:R-:W-:Y:S02]  /*4c90*/  IADD3 R3, R3, R0, RZ ;  /* 0x0000000003037210 */ /* 0x000fe40007ffe0ff */
        /* <DEDUP_REMOVED lines=10> */
.L_x_2888:
[----:B------:R-:W-:Y:S05]  /*4d40*/  BRA.DIV ~URZ, `(.L_x_2792) ;  /* 0x000102b27f007947 */ /* 0x000fea000b800000 */
[----:B------:R-:W3:Y:S01]  /*4d50*/  SHFL.IDX PT, R0, R15, RZ, 0x181f ;  /* 0x00181fff0f007589 */ /* 0x000ee200000e0000 */
[----:B------:R-:W-:Y:S02]  /*4d60*/  ISETP.GE.AND P6, PT, R217, c[0x0][0x1d4], PT ;  /* 0x00007500d9007a0c */ /* 0x000fe40003fc6270 */
[C---:B---3--:R-:W-:Y:S02]  /*4d70*/  IADD3 R6, P0, R0.reuse, R107, RZ ;  /* 0x0000006b00067210 */ /* 0x048fe40007f1e0ff */
[C---:B------:R-:W-:Y:S02]  /*4d80*/  IADD3 R8, P5, R0.reuse, R106, RZ ;  /* 0x0000006a00087210 */ /* 0x040fe40007fbe0ff */
[----:B------:R-:W-:Y:S01]  /*4d90*/  IADD3 R2, P2, R0, R108, RZ ;  /* 0x0000006c00027210 */ /* 0x000fe20007f5e0ff */
[----:B--2---:R-:W-:Y:S01]  /*4da0*/  IMAD.X R7, R4, 0x1, R102, P0 ;  /* 0x0000000104077824 */ /* 0x004fe200000e0666 */
[----:B------:R-:W-:Y:S01]  /*4db0*/  IADD3 R10, P0, R0, R109, RZ ;  /* 0x0000006d000a7210 */ /* 0x000fe20007f1e0ff */
[C---:B------:R-:W-:Y:S01]  /*4dc0*/  IMAD.X R9, R4.reuse, 0x1, R101, P5 ;  /* 0x0000000104097824 */ /* 0x040fe200028e0665 */
[----:B------:R-:W-:Y:S01]  /*4dd0*/  ISETP.GE.AND P5, PT, R223, c[0x0][0x1d4], PT ;  /* 0x00007500df007a0c */ /* 0x000fe20003fa6270 */
[----:B------:R-:W-:Y:S01]  /*4de0*/  IMAD.X R3, R4, 0x1, R103, P2 ;  /* 0x0000000104037824 */ /* 0x000fe200010e0667 */
[----:B------:R-:W-:Y:S01]  /*4df0*/  ISETP.GE.AND P2, PT, R224, c[0x0][0x1d4], PT ;  /* 0x00007500e0007a0c */ /* 0x000fe20003f46270 */
[----:B------:R-:W-:Y:S01]  /*4e00*/  IMAD.X R11, R4, 0x1, R104, P0 ;  /* 0x00000001040b7824 */ /* 0x000fe200000e0668 */
[----:B------:R-:W-:Y:S01]  /*4e10*/  ISETP.GE.AND P0, PT, R225, c[0x0][0x1d4], PT ;  /* 0x00007500e1007a0c */ /* 0x000fe20003f06270 */
[----:B------:R-:W-:Y:S01]  /*4e20*/  @!PT LDS RZ, [RZ] ;  /* 0x00000000fffff984 */ /* 0x000fe20000000800 */
[----:B------:R-:W-:Y:S01]  /*4e30*/  @!PT LDS RZ, [RZ] ;  /* 0x00000000fffff984 */ /* 0x000fe20000000800 */
[----:B------:R2:W-:Y:S01]  /*4e40*/  LDGSTS.E.BYPASS.LTC128B.128 [R215+0x8100], [R8.64], !P6 ;  /* 0x0810000008d77fae */ /* 0x0005e2000f101d46 */
[----:B------:R-:W-:-:S02]  /*4e50*/  SEL R14, RZ, 0x10, P5 ;  /* 0x00000010ff0e7807 */ /* 0x000fc40002800000 */
[----:B------:R-:W-:Y:S01]  /*4e60*/  SEL R13, RZ, 0x10, P2 ;  /* 0x00000010ff0d7807 */ /* 0x000fe20001000000 */
[----:B------:R-:W3:Y:S01]  /*4e70*/  SHFL.IDX PT, R0, R15, 0x1, 0x181f ;  /* 0x00381f000f007f89 */ /* 0x000ee200000e0000 */
[----:B------:R-:W-:-:S03]  /*4e80*/  SEL R12, RZ, 0x10, P0 ;  /* 0x00000010ff0c7807 */ /* 0x000fc60000000000 */
[----:B------:R2:W-:Y:S04]  /*4e90*/  LDGSTS.E.BYPASS.LTC128B.128 [R215+0xa100], [R6.64], !P5 ;  /* 0x0a10000006d77fae */ /* 0x0005e8000e901d46 */
[----:B------:R2:W-:Y:S04]  /*4ea0*/  LDGSTS.E.BYPASS.LTC128B.128 [R215+0xc100], [R2.64], !P2 ;  /* 0x0c10000002d77fae */ /* 0x0005e8000d101d46 */
[----:B------:R2:W-:Y:S04]  /*4eb0*/  LDGSTS.E.BYPASS.LTC128B.128 [R215+0xe100], [R10.64], !P0 ;  /* 0x0e1000000ad77fae */ /* 0x0005e8000c101d46 */
[----:B------:R4:W1:Y:S02]  /*4ec0*/  SHFL.IDX PT, R4, R5, 0x1, 0x181f ;  /* 0x00381f0005047f89 */ /* 0x00086400000e0000 */
[----:B-1--4-:R-:W-:-:S04]  /*4ed0*/  SEL R5, RZ, 0x10, P6 ;  /* 0x00000010ff057807 */ /* 0x012fc80003000000 */
.L_x_2889:
[----:B--23--:R-:W-:Y:S02]  /*4ee0*/  IADD3 R2, -R5, 0x10, RZ ;  /* 0x0000001005027810 */ /* 0x00cfe40007ffe1ff */
[----:B------:R-:W-:-:S02]  /*4ef0*/  IADD3 R6, -R13, 0x10, RZ ;  /* 0x000000100d067810 */ /* 0x000fc40007ffe1ff */
[----:B------:R-:W-:Y:S02]  /*4f00*/  LOP3.LUT R2, R2, 0xf, RZ, 0xc0, !PT ;  /* 0x0000000f02027812 */ /* 0x000fe400078ec0ff */
[----:B------:R-:W-:Y:S02]  /*4f10*/  IADD3 R3, -R14, 0x10, RZ ;  /* 0x000000100e037810 */ /* 0x000fe40007ffe1ff */
[----:B------:R-:W-:Y:S02]  /*4f20*/  IADD3 R10, P2, P0, R2, R0, R106 ;  /* 0x00000000020a7210 */ /* 0x000fe4000785e06a */
[----:B------:R-:W-:Y:S02]  /*4f30*/  LOP3.LUT R2, R6, 0xf, RZ, 0xc0, !PT ;  /* 0x0000000f06027812 */ /* 0x000fe400078ec0ff */
[----:B------:R-:W-:Y:S02]  /*4f40*/  IADD3 R7, -R12, 0x10, RZ ;  /* 0x000000100c077810 */ /* 0x000fe40007ffe1ff */
[----:B------:R-:W-:-:S02]  /*4f50*/  LOP3.LUT R3, R3, 0xf, RZ, 0xc0, !PT ;  /* 0x0000000f03037812 */ /* 0x000fc400078ec0ff */
[----:B------:R-:W-:Y:S02]  /*4f60*/  IADD3.X R11, RZ, R4, R101, P2, P0 ;  /* 0x00000004ff0b7210 */ /* 0x000fe400017e0465 */
[-C--:B------:R-:W-:Y:S02]  /*4f70*/  IADD3 R6, P2, P0, R2, R0.reuse, R108 ;  /* 0x0000000002067210 */ /* 0x080fe4000785e06c */
[----:B------:R-:W-:Y:S02]  /*4f80*/  LOP3.LUT R2, R7, 0xf, RZ, 0xc0, !PT ;  /* 0x0000000f07027812 */ /* 0x000fe400078ec0ff */
[----:B------:R-:W-:Y:S02]  /*4f90*/  IADD3 R8, P6, P5, R3, R0, R107 ;  /* 0x0000000003087210 */ /* 0x000fe40007dde06b */
[----:B------:R-:W-:Y:S02]  /*4fa0*/  IADD3.X R7, RZ, R4, R103, P2, P0 ;  /* 0x00000004ff077210 */ /* 0x000fe400017e0467 */
[----:B------:R-:W-:-:S02]  /*4fb0*/  IADD3 R2, P2, P0, R2, R0, R109 ;  /* 0x0000000002027210 */ /* 0x000fc4000785e06d */
[-C--:B------:R-:W-:Y:S02]  /*4fc0*/  IADD3.X R9, RZ, R4.reuse, R102, P6, P5 ;  /* 0x00000004ff097210 */ /* 0x080fe400037ea466 */
[----:B------:R-:W-:Y:S02]  /*4fd0*/  ISETP.NE.U32.AND P5, PT, R5, RZ, PT ;  /* 0x000000ff0500720c */ /* 0x000fe40003fa5070 */
[----:B------:R-:W-:Y:S02]  /*4fe0*/  ISETP.NE.U32.AND P6, PT, R14, RZ, PT ;  /* 0x000000ff0e00720c */ /* 0x000fe40003fc5070 */
[----:B------:R-:W-:Y:S02]  /*4ff0*/  IADD3.X R3, RZ, R4, R104, P2, P0 ;  /* 0x00000004ff037210 */ /* 0x000fe400017e0468 */
[----:B------:R-:W-:Y:S02]  /*5000*/  ISETP.NE.U32.AND P2, PT, R13, RZ, PT ;  /* 0x000000ff0d00720c */ /* 0x000fe40003f45070 */
[----:B------:R-:W-:-:S05]  /*5010*/  ISETP.NE.U32.AND P0, PT, R12, RZ, PT ;  /* 0x000000ff0c00720c */ /* 0x000fca0003f05070 */
[----:B------:R-:W-:Y:S01]  /*5020*/  @!PT LDS RZ, [RZ] ;  /* 0x00000000fffff984 */ /* 0x000fe20000000800 */
[----:B------:R-:W-:Y:S01]  /*5030*/  @!PT LDS RZ, [RZ] ;  /* 0x00000000fffff984 */ /* 0x000fe20000000800 */
[----:B------:R-:W-:Y:S01]  /*5040*/  @!PT LDS RZ, [RZ] ;  /* 0x00000000fffff984 */ /* 0x000fe20000000800 */
[----:B------:R1:W-:Y:S04]  /*5050*/  LDGSTS.E.BYPASS.LTC128B.128.ZFILL [R215+0x9100], [R10.64], P5 ;  /* 0x091000000ad77fae */ /* 0x0003e8000a941d46 */
[----:B------:R1:W-:Y:S04]  /*5060*/  LDGSTS.E.BYPASS.LTC128B.128.ZFILL [R215+0xb100], [R8.64], P6 ;  /* 0x0b10000008d77fae */ /* 0x0003e8000b141d46 */
[----:B------:R1:W-:Y:S04]  /*5070*/  LDGSTS.E.BYPASS.LTC128B.128.ZFILL [R215+0xd100], [R6.64], P2 ;  /* 0x0d10000006d77fae */ /* 0x0003e80009141d46 */
[----:B------:R1:W-:Y:S02]  /*5080*/  LDGSTS.E.BYPASS.LTC128B.128.ZFILL [R215+0xf100], [R2.64], P0 ;  /* 0x0f10000002d77fae */ /* 0x0003e40008141d46 */
.L_x_2790:
[----:B--234-:R-:W-:Y:S05]  /*5090*/  BSYNC B0 ;  /* 0x0000000000007941 */ /* 0x01cfea0003800000 */
.L_x_2789:
[----:B-1----:R-:W-:Y:S01]  /*50a0*/  MOV R2, 0x1 ;  /* 0x0000000100027802 */ /* 0x002fe20000000f00 */
[----:B------:R-:W0:Y:S01]  /*50b0*/  LDGDEPBAR ;  /* 0x00000000000079af */ /* 0x000e220000000000 */
[----:B------:R-:W-:-:S02]  /*50c0*/  IADD3 R0, R250, R239, RZ ;  /* 0x000000effa007210 */ /* 0x000fc40007ffe0ff */
[----:B------:R-:W-:Y:S01]  /*50d0*/  IADD3 R6, -R248, R105, RZ ;  /* 0x00000069f8067210 */ /* 0x000fe20007ffe1ff */
[----:B------:R-:W-:Y:S02]  /*50e0*/  IMAD R2, R100, -0x40, R2 ;  /* 0xffffffc064027824 */ /* 0x000fe400078e0202 */
[----:B------:R-:W-:-:S04]  /*50f0*/  @P4 IMAD.HI.U32 R3, R0, c[0x0][0x2c8], RZ ;  /* 0x0000b20000034a27 */ /* 0x000fc800078e00ff */
[----:B------:R-:W-:Y:S01]  /*5100*/  IMAD.MOV.U32 R4, RZ, RZ, R0 ;  /* 0x000000ffff047224 */ /* 0x000fe200078e0000 */
[----:B------:R-:W-:Y:S02]  /*5110*/  IADD3 R0, -R248, R2, R212 ;  /* 0x00000002f8007210 */ /* 0x000fe40007ffe1d4 */
[----:B------:R-:W-:-:S03]  /*5120*/  @P4 SHF.R.U32.HI R4, RZ, c[0x0][0x2cc], R3 ;  /* 0x0000b300ff044a19 */ /* 0x000fc60000011603 */
[----:B------:R-:W-:Y:S01]  /*5130*/  IMAD.IADD R5, R0, 0x1, -R213 ;  /* 0x0000000100057824 */ /* 0x000fe200078e0ad5 */
[----:B------:R-:W-:Y:S05]  /*5140*/  BRA.DIV ~URZ, `(.L_x_2793) ;  /* 0x000101427f007947 */ /* 0x000fea000b800000 */
[----:B------:R1:W2:Y:S02]  /*5150*/  SHFL.IDX PT, R0, R4, RZ, 0x1c1f ;  /* 0x001c1fff04007589 */ /* 0x0002a400000e0000 */
.L_x_2890:
        /* <DEDUP_REMOVED lines=14> */
[----:B------:R-:W-:Y:S02]  /*5240*/  FSEL R16, R55, -INF , P6 ;  /* 0xff80000037107808 */ /* 0x000fe40003000000 */
[----:B------:R-:W-:Y:S02]  /*5250*/  FSEL R17, R52, -INF , P5 ;  /* 0xff80000034117808 */ /* 0x000fe40002800000 */
[----:B------:R-:W-:Y:S02]  /*5260*/  FSEL R19, R42, -INF , P2 ;  /* 0xff8000002a137808 */ /* 0x000fe40001000000 */
[----:B------:R-:W-:Y:S02]  /*5270*/  FSEL R20, R41, -INF , P0 ;  /* 0xff80000029147808 */ /* 0x000fe40000000000 */
[C---:B------:R-:W-:Y:S02]  /*5280*/  ISETP.GT.AND P6, PT, R0.reuse, 0x20, PT ;  /* 0x000000200000780c */ /* 0x040fe40003fc4270 */
[----:B------:R-:W-:-:S02]  /*5290*/  ISETP.GT.AND P5, PT, R0, 0x21, PT ;  /* 0x000000210000780c */ /* 0x000fc40003fa4270 */
        /* <DEDUP_REMOVED lines=13> */
[----:B------:R-:W-:Y:S01]  /*5370*/  FSEL R92, R18, -INF , P0 ;  /* 0xff800000125c7808 */ /* 0x000fe20000000000 */
[----:B------:R-:W-:Y:S05]  /*5380*/  BRA.DIV ~URZ, `(.L_x_2794) ;  /* 0x0000ff727f007947 */ /* 0x000fea000b800000 */
[----:B------:R-:W2:Y:S02]  /*5390*/  SHFL.IDX PT, R0, R4, 0x1, 0x1c1f ;  /* 0x003c1f0004007f89 */ /* 0x000ea400000e0000 */
[----:B--2---:R-:W-:-:S05]  /*53a0*/  IMAD.IADD R0, R5, 0x1, R0 ;  /* 0x0000000105007824 */ /* 0x004fca00078e0200 */
[----:B------:R-:W-:Y:S02]  /*53b0*/  IMNMX R3, R6, R0, PT ;  /* 0x0000000006037217 */ /* 0x000fe40003800200 */
[----:B------:R-:W-:Y:S02]  /*53c0*/  FMNMX.FTZ R0, R7, R8, !PT ;  /* 0x0000000807007209 */ /* 0x000fe40007810000 */
[C---:B------:R-:W-:Y:S02]  /*53d0*/  ISETP.GT.AND P5, PT, R3.reuse, RZ, PT ;  /* 0x000000ff0300720c */ /* 0x040fe40003fa4270 */
[C---:B------:R-:W-:Y:S02]  /*53e0*/  ISETP.GT.AND P2, PT, R3.reuse, 0x1, PT ;  /* 0x000000010300780c */ /* 0x040fe40003f44270 */
[----:B------:R-:W-:Y:S02]  /*53f0*/  ISETP.GT.AND P0, PT, R3, 0x8, PT ;  /* 0x000000080300780c */ /* 0x000fe40003f04270 */
[----:B------:R-:W-:-:S02]  /*5400*/  FSEL R6, R77, -INF , P5 ;  /* 0xff8000004d067808 */ /* 0x000fc40002800000 */
[----:B------:R-:W-:Y:S02]  /*5410*/  FSEL R9, R73, -INF , P2 ;  /* 0xff80000049097808 */ /* 0x000fe40001000000 */
        /* <DEDUP_REMOVED lines=54> */
[----:B------:R-:W-:Y:S01]  /*5780*/  FMNMX.FTZ R2, R85, R2, !PT ;  /* 0x0000000255027209 */ /* 0x000fe20007810000 */
[----:B------:R-:W2:Y:S03]  /*5790*/  SHFL.BFLY PT, R3, R0, 0x2, 0x1f ;  /* 0x0c401f0000037f89 */ /* 0x000ea600000e0000 */
[----:B------:R-:W-:-:S05]  /*57a0*/  FMNMX.FTZ R2, R84, R2, !PT ;  /* 0x0000000254027209 */ /* 0x000fca0007810000 */
[----:B-1----:R-:W1:Y:S01]  /*57b0*/  SHFL.BFLY PT, R4, R2, 0x2, 0x1f ;  /* 0x0c401f0002047f89 */ /* 0x002e6200000e0000 */
[----:B--2---:R-:W-:-:S05]  /*57c0*/  FMNMX.FTZ R0, R3, R0, !PT ;  /* 0x0000000003007209 */ /* 0x004fca0007810000 */
[----:B------:R-:W2:Y:S01]  /*57d0*/  SHFL.BFLY PT, R3, R0, 0x1, 0x1f ;  /* 0x0c201f0000037f89 */ /* 0x000ea200000e0000 */
[----:B-1----:R-:W-:-:S05]  /*57e0*/  FMNMX.FTZ R4, R2, R4, !PT ;  /* 0x0000000402047209 */ /* 0x002fca0007810000 */
[----:B------:R1:W3:Y:S01]  /*57f0*/  SHFL.BFLY PT, R5, R4, 0x1, 0x1f ;  /* 0x0c201f0004057f89 */ /* 0x0002e200000e0000 */
[----:B--2---:R-:W-:-:S05]  /*5800*/  FMNMX.FTZ R132, R0, R3, !PT ;  /* 0x0000000300847209 */ /* 0x004fca0007810000 */
.L_x_2891:
[C---:B------:R-:W-:Y:S01]  /*5810*/  FMUL.FTZ R2, R132.reuse, c[0x0][0x2d0] ;  /* 0x0000b40084027a20 */ /* 0x040fe20000410000 */
[----:B------:R-:W-:Y:S01]  /*5820*/  FSETP.NEU.FTZ.AND P0, PT, R132, -INF , PT ;  /* 0xff8000008400780b */ /* 0x000fe20003f1d000 */
[----:B------:R-:W-:Y:S01]  /*5830*/  WARPSYNC 0xffffffff ;  /* 0xffffffff00007948 */ /* 0x000fe20003800000 */
[----:B------:R-:W-:Y:S02]  /*5840*/  LDSM.16.MT88.4 R36, [R203+0x800] ;  /* 0x00080000cb24783b */ /* 0x000fe40000004200 */
[----:B------:R-:W-:Y:S02]  /*5850*/  FSEL R2, R2, RZ, P0 ;  /* 0x000000ff02027208 */ /* 0x000fe40000000000 */
[----:B------:R-:W-:Y:S03]  /*5860*/  LDSM.16.MT88.4 R44, [R206] ;  /* 0x00000000ce2c783b */ /* 0x000fe60000004200 */
[--C-:B------:R-:W-:Y:S01]  /*5870*/  FFMA.FTZ R0, R7, c[0x0][0x2d0], -R2.reuse ;  /* 0x0000b40007007a23 */ /* 0x100fe20000010802 */
[----:B------:R-:W-:Y:S01]  /*5880*/  LDSM.16.MT88.4 R40, [R204+0x800] ;  /* 0x00080000cc28783b */ /* 0x000fe20000004200 */
[----:B------:R-:W-:-:S02]  /*5890*/  FFMA.FTZ R3, R19, c[0x0][0x2d0], -R2 ;  /* 0x0000b40013037a23 */ /* 0x000fc40000010802 */
[----:B------:R2:W-:Y:S01]  /*58a0*/  MUFU.EX2 R113, R0 ;  /* 0x0000000000717308 */ /* 0x0005e20000000800 */
[----:B------:R-:W-:Y:S04]  /*58b0*/  LDSM.16.MT88.4 R28, [R205] ;  /* 0x00000000cd1c783b */ /* 0x000fe80000004200 */
[----:B------:R-:W-:Y:S03]  /*58c0*/  LDSM.16.MT88.4 R68, [R204+0x2000] ;  /* 0x00200000cc44783b */ /* 0x000fe60000004200 */
[----:B------:R4:W-:Y:S01]  /*58d0*/  MUFU.EX2 R131, R3 ;  /* 0x0000000300837308 */ /* 0x0009e20000000800 */
[----:B------:R-:W-:Y:S04]  /*58e0*/  LDSM.16.MT88.4 R60, [R206+0x800] ;  /* 0x00080000ce3c783b */ /* 0x000fe80000004200 */
[----:B------:R-:W-:Y:S01]  /*58f0*/  LDSM.16.MT88.4 R64, [R205+0x800] ;  /* 0x00080000cd40783b */ /* 0x000fe20000004200 */
[----:B--2---:R-:W-:-:S03]  /*5900*/  FFMA.FTZ R0, R8, c[0x0][0x2d0], -R2 ;  /* 0x0000b40008007a23 */ /* 0x004fc60000010802 */
[----:B------:R-:W-:Y:S01]  /*5910*/  LDSM.16.MT88.4 R72, [R206+0x2000] ;  /* 0x00200000ce48783b */ /* 0x000fe20000004200 */
[----:B------:R2:W-:Y:S03]  /*5920*/  MUFU.EX2 R112, R0 ;  /* 0x0000000000707308 */ /* 0x0005e60000000800 */
[----:B------:R-:W-:Y:S01]  /*5930*/  LDSM.16.MT88.4 R48, [R203+0x2800] ;  /* 0x00280000cb30783b */ /* 0x000fe20000004200 */
[----:B----4-:R-:W-:-:S03]  /*5940*/  FFMA.FTZ R3, R20, c[0x0][0x2d0], -R2 ;  /* 0x0000b40014037a23 */ /* 0x010fc60000010802 */
[----:B------:R-:W-:Y:S01]  /*5950*/  LDSM.16.MT88.4 R56, [R205+0x2000] ;  /* 0x00200000cd38783b */ /* 0x000fe20000004200 */
[----:B------:R-:W-:Y:S03]  /*5960*/  MUFU.EX2 R207, R3 ;  /* 0x0000000300cf7308 */ /* 0x000fe60000000800 */
[----:B------:R-:W-:Y:S04]  /*5970*/  LDSM.16.MT88.4 R20, [R204] ;  /* 0x00000000cc14783b */ /* 0x000fe80000004200 */
[----:B------:R-:W-:Y:S01]  /*5980*/  LDSM.16.MT88.4 R76, [R206+0x2800] ;  /* 0x00280000ce4c783b */ /* 0x000fe20000004200 */
[----:B--2---:R-:W-:-:S03]  /*5990*/  FFMA.FTZ R0, R10, c[0x0][0x2d0], -R2 ;  /* 0x0000b4000a007a23 */ /* 0x004fc60000010802 */
[----:B------:R-:W-:Y:S01]  /*59a0*/  LDSM.16.MT88.4 R80, [R203+0x4000] ;  /* 0x00400000cb50783b */ /* 0x000fe20000004200 */
[----:B------:R2:W-:Y:S02]  /*59b0*/  MUFU.EX2 R117, R0 ;  /* 0x0000000000757308 */ /* 0x0005e40000000800 */
[----:B--2---:R-:W-:-:S06]  /*59c0*/  FFMA.FTZ R0, R11, c[0x0][0x2d0], -R2 ;  /* 0x0000b4000b007a23 */ /* 0x004fcc0000010802 */
[----:B------:R2:W4:Y:S02]  /*59d0*/  MUFU.EX2 R119, R0 ;  /* 0x0000000000777308 */ /* 0x0005240000000800 */
[----:B--2---:R-:W-:Y:S01]  /*59e0*/  FFMA.FTZ R0, R16, c[0x0][0x2d0], -R2 ;  /* 0x0000b40010007a23 */ /* 0x004fe20000010802 */
[----:B---3--:R-:W-:-:S05]  /*59f0*/  FMNMX.FTZ R16, R5, R4, !PT ;  /* 0x0000000405107209 */ /* 0x008fca0007810000 */
[----:B------:R2:W-:Y:S01]  /*5a00*/  MUFU.EX2 R129, R0 ;  /* 0x0000000000817308 */ /* 0x0005e20000000800 */
[----:B------:R-:W-:Y:S01]  /*5a10*/  FSETP.NEU.FTZ.AND P0, PT, R16, -INF , PT ;  /* 0xff8000001000780b */ /* 0x000fe20003f1d000 */
[----:B--2---:R-:W-:-:S06]  /*5a20*/  FFMA.FTZ R0, R17, c[0x0][0x2d0], -R2 ;  /* 0x0000b40011007a23 */ /* 0x004fcc0000010802 */
[----:B------:R2:W-:Y:S02]  /*5a30*/  MUFU.EX2 R130, R0 ;  /* 0x0000000000827308 */ /* 0x0005e40000000800 */
[----:B--2---:R-:W-:-:S05]  /*5a40*/  FMUL.FTZ R0, R16, c[0x0][0x2d0] ;  /* 0x0000b40010007a20 */ /* 0x004fca0000410000 */
[----:B------:R-:W-:-:S05]  /*5a50*/  FSEL R0, R0, RZ, P0 ;  /* 0x000000ff00007208 */ /* 0x000fca0000000000 */
[----:B------:R-:W-:-:S04]  /*5a60*/  FFMA.FTZ R3, R6, c[0x0][0x2d0], -R0 ;  /* 0x0000b40006037a23 */ /* 0x000fc80000010800 */
[----:B------:R2:W-:Y:S02]  /*5a70*/  MUFU.EX2 R19, R3 ;  /* 0x0000000300137308 */ /* 0x0005e40000000800 */
[--C-:B--2---:R-:W-:Y:S02]  /*5a80*/  FFMA.FTZ R3, R9, c[0x0][0x2d0], -R0.reuse ;  /* 0x0000b40009037a23 */ /* 0x104fe40000010800 */
[----:B------:R-:W2:Y:S04]  /*5a90*/  LDSM.16.MT88.4 R8, [R203] ;  /* 0x00000000cb08783b */ /* 0x000ea80000004200 */
[----:B------:R3:W5:Y:S02]  /*5aa0*/  MUFU.EX2 R17, R3 ;  /* 0x0000000300117308 */ /* 0x0007640000000800 */
[----:B---3--:R-:W-:Y:S01]  /*5ab0*/  FFMA.FTZ R3, R14, c[0x0][0x2d0], -R0 ;  /* 0x0000b4000e037a23 */ /* 0x008fe20000010800 */
[----:B----4-:R-:W-:-:S05]  /*5ac0*/  F2FP.PACK_AB R14, R119, R117 ;  /* 0x00000075770e723e */ /* 0x010fca00000000ff */
[----:B------:R3:W4:Y:S02]  /*5ad0*/  MUFU.EX2 R116, R3 ;  /* 0x0000000300747308 */ /* 0x0007240000000800 */
[----:B---3--:R-:W-:Y:S01]  /*5ae0*/  FFMA.FTZ R3, R13, c[0x0][0x2d0], -R0 ;  /* 0x0000b4000d037a23 */ /* 0x008fe20000010800 */
[----:B-----5:R-:W-:Y:S01]  /*5af0*/  F2FP.PACK_AB R13, R17, R19 ;  /* 0x00000013110d723e */ /* 0x020fe200000000ff */
[----:B------:R-:W-:-:S04]  /*5b00*/  FADD.FTZ R17, R19, R17 ;  /* 0x0000001113117221 */ /* 0x000fc80000010000 */
[----:B------:R3:W5:Y:S01]  /*5b10*/  MUFU.EX2 R118, R3 ;  /* 0x0000000300767308 */ /* 0x0007620000000800 */
[----:B------:R-:W-:Y:S02]  /*5b20*/  FFMA.FTZ R19, R97, c[0x0][0x2d0], -R2 ;  /* 0x0000b40061137a23 */ /* 0x000fe40000010802 */
[----:B----4-:R-:W-:Y:S02]  /*5b30*/  FADD.FTZ R17, R116, R17 ;  /* 0x0000001174117221 */ /* 0x010fe40000010000 */
[----:B---3--:R-:W-:Y:S01]  /*5b40*/  FFMA.FTZ R3, R12, c[0x0][0x2d0], -R0 ;  /* 0x0000b4000c037a23 */ /* 0x008fe20000010800 */
[----:B------:R-:W-:-:S03]  /*5b50*/  F2FP.PACK_AB R12, R112, R113 ;  /* 0x00000071700c723e */ /* 0x000fc600000000ff */
[----:B------:R3:W-:Y:S02]  /*5b60*/  MUFU.EX2 R128, R3 ;  /* 0x0000000300807308 */ /* 0x0007e40000000800 */
[----:B---3--:R-:W-:Y:S01]  /*5b70*/  FFMA.FTZ R3, R15, c[0x0][0x2d0], -R0 ;  /* 0x0000b4000f037a23 */ /* 0x008fe20000010800 */
[----:B-----5:R-:W-:-:S05]  /*5b80*/  F2FP.PACK_AB R15, R118, R116 ;  /* 0x00000074760f723e */ /* 0x020fca00000000ff */
[----:B------:R3:W4:Y:S02]  /*5b90*/  MUFU.EX2 R133, R3 ;  /* 0x0000000300857308 */ /* 0x0007240000000800 */
[C---:B-12---:R-:W-:Y:S07]  /*5ba0*/  HMMA.16816.F32 R4, R12.reuse, R8, RZ ;  /* 0x000000080c04723c */ /* 0x046fee00000018ff */
[----:B------:R-:W-:Y:S01]  /*5bb0*/  F2FP.PACK_AB R8, R130, R129 ;  /* 0x000000818208723e */ /* 0x000fe200000000ff */
[----:B------:R-:W-:Y:S01]  /*5bc0*/  HMMA.16816.F32 R32, R12, R20, RZ ;  /* 0x000000140c20723c */ /* 0x000fe200000018ff */
[----:B---3--:R-:W-:Y:S01]  /*5bd0*/  FFMA.FTZ R3, R18, c[0x0][0x2d0], -R0 ;  /* 0x0000b40012037a23 */ /* 0x008fe20000010800 */
[----:B----4-:R-:W-:Y:S01]  /*5be0*/  F2FP.PACK_AB R9, R133, R128 ;  /* 0x000000808509723e */ /* 0x010fe200000000ff */
[----:B------:R-:W-:-:S02]  /*5bf0*/  FFMA.FTZ R18, R96, c[0x0][0x2d0], -R2 ;  /* 0x0000b40060127a23 */ /* 0x000fc40000010802 */
[----:B------:R1:W-:Y:S03]  /*5c00*/  MUFU.EX2 R134, R3 ;  /* 0x0000000300867308 */ /* 0x0003e60000000800 */
[C---:B------:R-:W-:Y:S08]  /*5c10*/  HMMA.16816.F32 R20, R12.reuse, R22, RZ ;  /* 0x000000160c14723c */ /* 0x040ff000000018ff */
        /* <DEDUP_REMOVED lines=112> */
[----:B------:R-:W-:Y:S01]  /*6320*/  FADD.FTZ R2, R216, R3 ;  /* 0x00000003d8027221 */ /* 0x000fe20000010000 */
[----:B------:R-:W-:Y:S01]  /*6330*/  IADD3 R216, R241, -0x2, RZ ;  /* 0xfffffffef1d87810 */ /* 0x000fe20007ffe0ff */
        /* <DEDUP_REMOVED lines=37> */
[----:B------:R-:W-:-:S04]  /*6590*/  @P4 SHF.R.U32.HI R0, RZ, c[0x0][0x2cc], R2 ;  /* 0x0000b300ff004a19 */ /* 0x000fc80000011602 */
[----:B------:R-:W-:Y:S01]  /*65a0*/  IADD3 R0, R0, R212, -R213 ;  /* 0x000000d400007210 */ /* 0x000fe20007ffe8d5 */
[----:B----4-:R-:W-:Y:S03]  /*65b0*/  HMMA.16816.F32 R24, R12, R20, RZ ;  /* 0x000000140c18723c */ /* 0x010fe600000018ff */
[----:B------:R-:W-:-:S04]  /*65c0*/  SHF.R.S32.HI R2, RZ, 0x1f, R0 ;  /* 0x0000001fff027819 */ /* 0x000fc80000011400 */
[----:B------:R-:W-:Y:S01]  /*65d0*/  LEA.HI R0, R2, R0, RZ, 0x6 ;  /* 0x0000000002007211 */ /* 0x000fe200078f30ff */
[----:B------:R-:W-:Y:S01]  /*65e0*/  HMMA.16816.F32 R12, R12, R22, RZ ;  /* 0x000000160c0c723c */ /* 0x000fe200000018ff */
[----:B------:R-:W1:Y:S02]  /*65f0*/  LDSM.16.MT88.4 R20, [R205+0x6800] ;  /* 0x00680000cd14783b */ /* 0x000e640000004200 */
[----:B------:R-:W-:-:S04]  /*6600*/  SHF.R.S32.HI R0, RZ, 0x6, R0 ;  /* 0x00000006ff007819 */ /* 0x000fc80000011400 */
[----:B------:R-:W-:-:S04]  /*6610*/  IMNMX R207, R226, R0, !PT ;  /* 0x00000000e2cf7217 */ /* 0x000fc80007800200 */
[----:B------:R-:W-:-:S05]  /*6620*/  ISETP.GE.AND P0, PT, R216, R207, PT ;  /* 0x000000cfd800720c */ /* 0x000fca0003f06270 */
        /* <DEDUP_REMOVED lines=98> */
[----:B------:R-:W-:Y:S03]  /*6c50*/  @!UPT UIADD3 URZ, URZ, URZ, URZ ;  /* 0x0000003f3f3ff290 */ /* 0x000fe6000fffe03f */
[----:B------:R-:W-:Y:S11]  /*6c60*/  @!P0 BRA `(.L_x_2795) ;  /* 0x000040a000008947 */ /* 0x000ff60003800000 */
[----:B------:R-:W-:Y:S02]  /*6c70*/  MOV R134, R16 ;  /* 0x0000001000867202 */ /* 0x000fe40000000f00 */
[----:B------:R-:W-:-:S07]  /*6c80*/  MOV R133, R132 ;  /* 0x0000008400857202 */ /* 0x000fce0000000f00 */
.L_x_2806:
        /* <DEDUP_REMOVED lines=26> */
[C---:B------:R-:W-:Y:S01]  /*6e30*/  IMAD R4, R214.reuse, c[0x0][0x21c], R4 ;  /* 0x00008700d6047a24 */ /* 0x040fe200078e0204 */
        /* <DEDUP_REMOVED lines=16> */
.L_x_2892:
[----:B------:R-:W-:-:S05]  /*6f40*/  BRA.DIV ~URZ, `(.L_x_2799) ;  /* 0x0000e9b27f007947 */ /* 0x000fca000b800000 */
[----:B------:R-:W5:Y:S01]  /*6f50*/  SHFL.IDX PT, R0, R21, RZ, 0x181f ;  /* 0x00181fff15007589 */ /* 0x000f6200000e0000 */
[----:B------:R-:W-:Y:S02]  /*6f60*/  ISETP.GE.AND P6, PT, R217, c[0x0][0x1d4], PT ;  /* 0x00007500d9007a0c */ /* 0x000fe40003fc6270 */
[----:B------:R-:W-:Y:S04]  /*6f70*/  ISETP.GE.AND P5, PT, R223, c[0x0][0x1d4], PT ;  /* 0x00007500df007a0c */ /* 0x000fe80003fa6270 */
[----:B------:R-:W-:Y:S02]  /*6f80*/  SEL R20, RZ, 0x10, P5 ;  /* 0x00000010ff147807 */ /* 0x000fe40002800000 */
[----:B-----5:R-:W-:Y:S05]  /*6f90*/  IADD3 R2, P0, R0, R30, RZ ;  /* 0x0000001e00027210 */ /* 0x020fea0007f1e0ff */
[----:B---3--:R-:W-:Y:S01]  /*6fa0*/  IMAD.X R3, R4, 0x1, R22, P0 ;  /* 0x0000000104037824 */ /* 0x008fe200000e0616 */
[----:B------:R-:W-:Y:S04]  /*6fb0*/  IADD3 R12, P0, R0, R31, RZ ;  /* 0x0000001f000c7210 */ /* 0x000fe80007f1e0ff */
[----:B------:R-:W-:Y:S01]  /*6fc0*/  @!PT LDS RZ, [RZ] ;  /* 0x00000000fffff984 */ /* 0x000fe20000000800 */
[----:B------:R-:W-:Y:S01]  /*6fd0*/  @!PT LDS RZ, [RZ] ;  /* 0x00000000fffff984 */ /* 0x000fe20000000800 */
[----:B------:R3:W-:Y:S01]  /*6fe0*/  LDGSTS.E.BYPASS.LTC128B.128 [R215+0x100], [R2.64], !P6 ;  /* 0x0010000002d77fae */ /* 0x0007e2000f101d46 */
[----:B------:R-:W-:Y:S01]  /*6ff0*/  IMAD.X R13, R4, 0x1, R23, P0 ;  /* 0x00000001040d7824 */ /* 0x000fe200000e0617 */
[----:B------:R-:W-:Y:S04]  /*7000*/  IADD3 R6, P0, R0, R192, RZ ;  /* 0x000000c000067210 */ /* 0x000fe80007f1e0ff */
[----:B------:R4:W-:Y:S01]  /*7010*/  LDGSTS.E.BYPASS.LTC128B.128 [R215+0x2100], [R12.64], !P5 ;  /* 0x021000000cd77fae */ /* 0x0009e2000e901d46 */
[----:B------:R-:W-:Y:S01]  /*7020*/  IMAD.X R7, R4, 0x1, R29, P0 ;  /* 0x0000000104077824 */ /* 0x000fe200000e061d */
[----:B------:R-:W-:Y:S04]  /*7030*/  ISETP.GE.AND P0, PT, R225, c[0x0][0x1d4], PT ;  /* 0x00007500e1007a0c */ /* 0x000fe80003f06270 */
[----:B------:R-:W-:Y:S02]  /*7040*/  SEL R14, RZ, 0x10, P0 ;  /* 0x00000010ff0e7807 */ /* 0x000fe40000000000 */
[----:B---3--:R-:W-:Y:S02]  /*7050*/  IADD3 R2, P2, R0, R132, RZ ;  /* 0x0000008400027210 */ /* 0x008fe40007f5e0ff */
[----:B------:R-:W3:Y:S03]  /*7060*/  SHFL.IDX PT, R0, R21, 0x1, 0x181f ;  /* 0x00381f0015007f89 */ /* 0x000ee600000e0000 */
[----:B------:R-:W-:Y:S01]  /*7070*/  IMAD.X R3, R4, 0x1, R28, P2 ;  /* 0x0000000104037824 */ /* 0x000fe200010e061c */
[----:B------:R-:W-:Y:S01]  /*7080*/  ISETP.GE.AND P2, PT, R224, c[0x0][0x1d4], PT ;  /* 0x00007500e0007a0c */ /* 0x000fe20003f46270 */
[----:B------:R5:W2:Y:S03]  /*7090*/  SHFL.IDX PT, R4, R5, 0x1, 0x181f ;  /* 0x00381f0005047f89 */ /* 0x000aa600000e0000 */
[----:B------:R-:W-:Y:S09]  /*70a0*/  SEL R15, RZ, 0x10, P2 ;  /* 0x00000010ff0f7807 */ /* 0x000ff20001000000 */
[----:B------:R4:W-:Y:S04]  /*70b0*/  LDGSTS.E.BYPASS.LTC128B.128 [R215+0x4100], [R2.64], !P2 ;  /* 0x0410000002d77fae */ /* 0x0009e8000d101d46 */
[----:B------:R4:W-:Y:S02]  /*70c0*/  LDGSTS.E.BYPASS.LTC128B.128 [R215+0x6100], [R6.64], !P0 ;  /* 0x0610000006d77fae */ /* 0x0009e4000c101d46 */
[----:B----45:R-:W-:Y:S04]  /*70d0*/  SEL R5, RZ, 0x10, P6 ;  /* 0x00000010ff057807 */ /* 0x030fe80003000000 */
.L_x_2893:
[C---:B---3--:R-:W-:Y:S02]  /*70e0*/  IADD3 R2, -R5.reuse, 0x10, RZ ;  /* 0x0000001005027810 */ /* 0x048fe40007ffe1ff */
[----:B------:R-:W-:Y:S02]  /*70f0*/  ISETP.NE.U32.AND P5, PT, R5, RZ, PT ;  /* 0x000000ff0500720c */ /* 0x000fe40003fa5070 */
[----:B------:R-:W-:Y:S04]  /*7100*/  LOP3.LUT R2, R2, 0xf, RZ, 0xc0, !PT ;  /* 0x0000000f02027812 */ /* 0x000fe800078ec0ff */
[----:B------:R-:W-:Y:S04]  /*7110*/  IADD3 R2, P2, P0, R2, R0, R30 ;  /* 0x0000000002027210 */ /* 0x000fe8000785e01e */
[----:B--2---:R-:W-:Y:S05]  /*7120*/  IADD3.X R3, RZ, R4, R22, P2, P0 ;  /* 0x00000004ff037210 */ /* 0x004fea00017e0416 */
[----:B------:R-:W-:Y:S01]  /*7130*/  @!PT LDS RZ, [RZ] ;  /* 0x00000000fffff984 */ /* 0x000fe20000000800 */
[----:B------:R-:W-:Y:S01]  /*7140*/  @!PT LDS RZ, [RZ] ;  /* 0x00000000fffff984 */ /* 0x000fe20000000800 */
[----:B------:R-:W-:Y:S01]  /*7150*/  @!PT LDS RZ, [RZ] ;  /* 0x00000000fffff984 */ /* 0x000fe20000000800 */
[----:B------:R2:W-:Y:S02]  /*7160*/  LDGSTS.E.BYPASS.LTC128B.128.ZFILL [R215+0x1100], [R2.64], P5 ;  /* 0x0110000002d77fae */ /* 0x0005e4000a941d46 */
[----:B--2---:R-:W-:Y:S04]  /*7170*/  IADD3 R2, -R20, 0x10, RZ ;  /* 0x0000001014027810 */ /* 0x004fe80007ffe1ff */
[----:B------:R-:W-:Y:S04]  /*7180*/  LOP3.LUT R2, R2, 0xf, RZ, 0xc0, !PT ;  /* 0x0000000f02027812 */ /* 0x000fe800078ec0ff */
[----:B------:R-:W-:Y:S02]  /*7190*/  IADD3 R12, P2, P0, R2, R0, R31 ;  /* 0x00000000020c7210 */ /* 0x000fe4000785e01f */
[C---:B------:R-:W-:Y:S02]  /*71a0*/  IADD3 R2, -R15.reuse, 0x10, RZ ;  /* 0x000000100f027810 */ /* 0x040fe40007ffe1ff */
[----:B------:R-:W-:Y:S02]  /*71b0*/  IADD3.X R13, RZ, R4, R23, P2, P0 ;  /* 0x00000004ff0d7210 */ /* 0x000fe400017e0417 */
[----:B------:R-:W-:Y:S04]  /*71c0*/  LOP3.LUT R2, R2, 0xf, RZ, 0xc0, !PT ;  /* 0x0000000f02027812 */ /* 0x000fe800078ec0ff */
[----:B------:R-:W-:Y:S02]  /*71d0*/  IADD3 R6, P6, P5, R2, R0, R132 ;  /* 0x0000000002067210 */ /* 0x000fe40007dde084 */
[----:B------:R-:W-:Y:S02]  /*71e0*/  IADD3 R2, -R14, 0x10, RZ ;  /* 0x000000100e027810 */ /* 0x000fe40007ffe1ff */
[----:B------:R-:W-:Y:S02]  /*71f0*/  IADD3.X R7, RZ, R4, R28, P6, P5 ;  /* 0x00000004ff077210 */ /* 0x000fe400037ea41c */
[----:B------:R-:W-:Y:S02]  /*7200*/  ISETP.NE.U32.AND P6, PT, R20, RZ, PT ;  /* 0x000000ff1400720c */ /* 0x000fe40003fc5070 */
[----:B------:R-:W-:Y:S02]  /*7210*/  LOP3.LUT R2, R2, 0xf, RZ, 0xc0, !PT ;  /* 0x0000000f02027812 */ /* 0x000fe400078ec0ff */
[----:B------:R-:W-:Y:S02]  /*7220*/  ISETP.NE.U32.AND P5, PT, R15, RZ, PT ;  /* 0x000000ff0f00720c */ /* 0x000fe40003fa5070 */
[----:B------:R-:W-:Y:S04]  /*7230*/  IADD3 R2, P2, P0, R2, R0, R192 ;  /* 0x0000000002027210 */ /* 0x000fe8000785e0c0 */
[----:B------:R-:W-:Y:S02]  /*7240*/  IADD3.X R3, RZ, R4, R29, P2, P0 ;  /* 0x00000004ff037210 */ /* 0x000fe400017e041d */
[----:B------:R-:W-:Y:S01]  /*7250*/  ISETP.NE.U32.AND P0, PT, R14, RZ, PT ;  /* 0x000000ff0e00720c */ /* 0x000fe20003f05070 */
[----:B------:R2:W-:Y:S04]  /*7260*/  LDGSTS.E.BYPASS.LTC128B.128.ZFILL [R215+0x3100], [R12.64], P6 ;  /* 0x031000000cd77fae */ /* 0x0005e8000b141d46 */
[----:B------:R2:W-:Y:S08]  /*7270*/  LDGSTS.E.BYPASS.LTC128B.128.ZFILL [R215+0x5100], [R6.64], P5 ;  /* 0x0510000006d77fae */ /* 0x0005f0000a941d46 */
[----:B------:R2:W-:Y:S02]  /*7280*/  LDGSTS.E.BYPASS.LTC128B.128.ZFILL [R215+0x7100], [R2.64], P0 ;  /* 0x0710000002d77fae */ /* 0x0005e40008141d46 */
.L_x_2797:
[----:B------:R-:W-:Y:S05]  /*7290*/  BSYNC B0 ;  /* 0x0000000000007941 */ /* 0x000fea0003800000 */
.L_x_2796:
        /* <DEDUP_REMOVED lines=270> */
[----:B------:R-:W-:Y:S01]  /*8380*/  IMAD R2, R216, 0x40, R229 ;  /* 0x00000040d8027824 */ /* 0x000fe200078e02e5 */
[----:B------:R-:W-:Y:S01]  /*8390*/  SHF.R.S32.HI R194, RZ, 0x1f, R223 ;  /* 0x0000001fffc27819 */ /* 0x000fe200000114df */
[----:B------:R-:W-:Y:S01]  /*83a0*/  IMAD.MOV.U32 R214, RZ, RZ, RZ ;  /* 0x000000ffffd67224 */ /* 0x000fe200078e00ff */
[C---:B------:R-:W-:Y:S01]  /*83b0*/  SHF.L.U64.HI R14, R225.reuse, 0x1, R193 ;  /* 0x00000001e10e7819 */ /* 0x040fe200000102c1 */
[----:B------:R-:W-:Y:S01]  /*83c0*/  IMAD.SHL.U32 R22, R225, 0x2, RZ ;  /* 0x00000002e1167824 */ /* 0x000fe200078e00ff */
[----:B------:R-:W-:Y:S01]  /*83d0*/  IADD3 R2, R2, -0x40, R227 ;  /* 0xffffffc002027810 */ /* 0x000fe20007ffe0e3 */
[----:B------:R-:W-:Y:S01]  /*83e0*/  IMAD.SHL.U32 R21, R224, 0x2, RZ ;  /* 0x00000002e0157824 */ /* 0x000fe200078e00ff */
[----:B------:R-:W-:Y:S01]  /*83f0*/  SHF.R.S32.HI R193, RZ, 0x1f, R224 ;  /* 0x0000001fffc17819 */ /* 0x000fe200000114e0 */
[C---:B------:R-:W-:Y:S01]  /*8400*/  IMAD.SHL.U32 R20, R223.reuse, 0x2, RZ ;  /* 0x00000002df147824 */ /* 0x040fe200078e00ff */
[----:B------:R-:W-:Y:S01]  /*8410*/  SHF.L.U64.HI R12, R223, 0x1, R194 ;  /* 0x00000001df0c7819 */ /* 0x000fe200000102c2 */
[----:B------:R-:W-:Y:S01]  /*8420*/  @P3 IMAD.HI.U32 R3, R2, c[0x0][0x2bc], RZ ;  /* 0x0000af0002033a27 */ /* 0x000fe200078e00ff */
[----:B------:R-:W-:Y:S02]  /*8430*/  SHF.L.U64.HI R13, R224, 0x1, R193 ;  /* 0x00000001e00d7819 */ /* 0x000fe400000102c1 */
[----:B------:R-:W-:Y:S01]  /*8440*/  SHF.R.S32.HI R193, RZ, 0x1f, R217 ;  /* 0x0000001fffc17819 */ /* 0x000fe200000114d9 */
[----:B---3--:R-:W-:Y:S01]  /*8450*/  IMAD.MOV.U32 R0, RZ, RZ, R2 ;  /* 0x000000ffff007224 */ /* 0x008fe200078e0002 */
[----:B------:R-:W-:Y:S01]  /*8460*/  @P3 SHF.R.U32.HI R0, RZ, c[0x0][0x2c0], R3 ;  /* 0x0000b000ff003a19 */ /* 0x000fe20000011603 */
[C---:B------:R-:W-:Y:S01]  /*8470*/  IMAD.SHL.U32 R19, R217.reuse, 0x2, RZ ;  /* 0x00000002d9137824 */ /* 0x040fe200078e00ff */
[----:B------:R-:W-:Y:S02]  /*8480*/  SHF.L.U64.HI R9, R217, 0x1, R193 ;  /* 0x00000001d9097819 */ /* 0x000fe400000102c1 */
        /* <DEDUP_REMOVED lines=22> */
.L_x_2894:
[----:B------:R-:W-:-:S05]  /*85f0*/  BRA.DIV ~URZ, `(.L_x_2803) ;  /* 0x0000d6027f007947 */ /* 0x000fca000b800000 */
[----:B------:R-:W4:Y:S01]  /*8600*/  SHFL.IDX PT, R0, R8, RZ, 0x181f ;  /* 0x00181fff08007589 */ /* 0x000f2200000e0000 */
[----:B------:R-:W-:Y:S02]  /*8610*/  ISETP.GE.AND P6, PT, R217, c[0x0][0x1d4], PT ;  /* 0x00007500d9007a0c */ /* 0x000fe40003fc6270 */
[----:B------:R-:W-:Y:S02]  /*8620*/  ISETP.GE.AND P5, PT, R223, c[0x0][0x1d4], PT ;  /* 0x00007500df007a0c */ /* 0x000fe40003fa6270 */
[----:B----4-:R-:W-:Y:S05]  /*8630*/  IADD3 R2, P0, R0, R19, RZ ;  /* 0x0000001300027210 */ /* 0x010fea0007f1e0ff */
[----:B---3--:R-:W-:Y:S05]  /*8640*/  IMAD.X R3, R4, 0x1, R9, P0 ;  /* 0x0000000104037824 */ /* 0x008fea00000e0609 */
[----:B------:R-:W-:Y:S01]  /*8650*/  @!PT LDS RZ, [RZ] ;  /* 0x00000000fffff984 */ /* 0x000fe20000000800 */
[----:B------:R-:W-:Y:S01]  /*8660*/  @!PT LDS RZ, [RZ] ;  /* 0x00000000fffff984 */ /* 0x000fe20000000800 */
[----:B------:R3:W-:Y:S02]  /*8670*/  LDGSTS.E.BYPASS.LTC128B.128 [R215+0x8100], [R2.64], !P6 ;  /* 0x0810000002d77fae */ /* 0x0007e4000f101d46 */
[----:B---3--:R-:W-:Y:S05]  /*8680*/  IADD3 R2, P0, R0, R20, RZ ;  /* 0x0000001400027210 */ /* 0x008fea0007f1e0ff */
        /* <DEDUP_REMOVED lines=13> */
[----:B------:R5:W-:Y:S01]  /*8760*/  LDGSTS.E.BYPASS.LTC128B.128 [R215+0xe100], [R6.64], !P0 ;  /* 0x0e10000006d77fae */ /* 0x000be2000c101d46 */
[----:B--2-4-:R-:W-:Y:S02]  /*8770*/  SEL R5, RZ, 0x10, P6 ;  /* 0x00000010ff057807 */ /* 0x014fe40003000000 */
[----:B-----5:R-:W-:Y:S02]  /*8780*/  SEL R6, RZ, 0x10, P5 ;  /* 0x00000010ff067807 */ /* 0x020fe40002800000 */
.L_x_2895:
[C---:B-1-3--:R-:W-:Y:S02]  /*8790*/  IADD3 R2, -R5.reuse, 0x10, RZ ;  /* 0x0000001005027810 */ /* 0x04afe40007ffe1ff */
[----:B------:R-:W-:Y:S02]  /*87a0*/  ISETP.NE.U32.AND P5, PT, R5, RZ, PT ;  /* 0x000000ff0500720c */ /* 0x000fe40003fa5070 */
[----:B------:R-:W-:Y:S02]  /*87b0*/  LOP3.LUT R2, R2, 0xf, RZ, 0xc0, !PT ;  /* 0x0000000f02027812 */ /* 0x000fe400078ec0ff */
[----:B------:R-:W-:Y:S02]  /*87c0*/  ISETP.NE.U32.AND P6, PT, R6, RZ, PT ;  /* 0x000000ff0600720c */ /* 0x000fe40003fc5070 */
        /* <DEDUP_REMOVED lines=10> */
[----:B------:R-:W-:Y:S02]  /*8870*/  IADD3 R2, -R11, 0x10, RZ ;  /* 0x000000100b027810 */ /* 0x000fe40007ffe1ff */
[----:B------:R-:W-:Y:S02]  /*8880*/  IADD3.X R9, RZ, R4, R12, P2, P0 ;  /* 0x00000004ff097210 */ /* 0x000fe400017e040c */
[----:B------:R-:W-:Y:S03]  /*8890*/  LOP3.LUT R2, R2, 0xf, RZ, 0xc0, !PT ;  /* 0x0000000f02027812 */ /* 0x000fe600078ec0ff */
[----:B------:R1:W-:Y:S01]  /*88a0*/  LDGSTS.E.BYPASS.LTC128B.128.ZFILL [R215+0xb100], [R8.64], P6 ;  /* 0x0b10000008d77fae */ /* 0x0003e2000b141d46 */
[----:B------:R-:W-:Y:S02]  /*88b0*/  IADD3 R6, P2, P0, R2, R0, R21 ;  /* 0x0000000002067210 */ /* 0x000fe4000785e015 */
[----:B------:R-:W-:Y:S02]  /*88c0*/  IADD3 R2, -R10, 0x10, RZ ;  /* 0x000000100a027810 */ /* 0x000fe40007ffe1ff */
[----:B------:R-:W-:Y:S02]  /*88d0*/  IADD3.X R7, RZ, R4, R13, P2, P0 ;  /* 0x00000004ff077210 */ /* 0x000fe400017e040d */
[----:B------:R-:W-:Y:S03]  /*88e0*/  LOP3.LUT R2, R2, 0xf, RZ, 0xc0, !PT ;  /* 0x0000000f02027812 */ /* 0x000fe600078ec0ff */
[----:B------:R1:W-:Y:S01]  /*88f0*/  LDGSTS.E.BYPASS.LTC128B.128.ZFILL [R215+0xd100], [R6.64], P5 ;  /* 0x0d10000006d77fae */ /* 0x0003e2000a941d46 */
[----:B------:R-:W-:Y:S04]  /*8900*/  IADD3 R2, P2, P0, R2, R0, R22 ;  /* 0x0000000002027210 */ /* 0x000fe8000785e016 */
[----:B------:R-:W-:Y:S02]  /*8910*/  IADD3.X R3, RZ, R4, R14, P2, P0 ;  /* 0x00000004ff037210 */ /* 0x000fe400017e040e */
[----:B------:R-:W-:Y:S11]  /*8920*/  ISETP.NE.U32.AND P0, PT, R10, RZ, PT ;  /* 0x000000ff0a00720c */ /* 0x000ff60003f05070 */
[----:B------:R-:W-:Y:S02]  /*8930*/  @!UPT UIADD3 URZ, URZ, URZ, URZ ;  /* 0x0000003f3f3ff290 */ /* 0x000fe4000fffe03f */
[----:B------:R1:W-:Y:S02]  /*8940*/  LDGSTS.E.BYPASS.LTC128B.128.ZFILL [R215+0xf100], [R2.64], P0 ;  /* 0x0f10000002d77fae */ /* 0x0003e40008141d46 */
.L_x_2801:
[----:B--2-4-:R-:W-:Y:S05]  /*8950*/  BSYNC B0 ;  /* 0x0000000000007941 */ /* 0x014fea0003800000 */
.L_x_2800:
[----:B------:R-:W-:Y:S01]  /*8960*/  IADD3 R4, R250, R239, RZ ;  /* 0x000000effa047210 */ /* 0x000fe20007ffe0ff */
[----:B------:R-:W0:Y:S04]  /*8970*/  LDGDEPBAR ;  /* 0x00000000000079af */ /* 0x000e280000000000 */
[----:B---3--:R-:W-:Y:S05]  /*8980*/  @P4 IMAD.HI.U32 R0, R4, c[0x0][0x2c8], RZ ;  /* 0x0000b20004004a27 */ /* 0x008fea00078e00ff */
[----:B------:R-:W-:Y:S02]  /*8990*/  @P4 SHF.R.U32.HI R4, RZ, c[0x0][0x2cc], R0 ;  /* 0x0000b300ff044a19 */ /* 0x000fe40000011600 */
[----:B------:R-:W-:Y:S05]  /*89a0*/  MOV R0, 0x1 ;  /* 0x0000000100007802 */ /* 0x000fea0000000f00 */
[----:B------:R-:W-:Y:S05]  /*89b0*/  IMAD R0, R216, -0x40, R0 ;  /* 0xffffffc0d8007824 */ /* 0x000fea00078e0200 */
[----:B------:R-:W-:Y:S04]  /*89c0*/  IADD3 R0, R212, R0, -R248 ;  /* 0x00000000d4007210 */ /* 0x000fe80007ffe8f8 */
[----:B------:R-:W-:Y:S01]  /*89d0*/  IADD3 R5, R0, -R213, RZ ;  /* 0x800000d500057210 */ /* 0x000fe20007ffe0ff */
[----:B------:R-:W-:-:S05]  /*89e0*/  BRA.DIV ~URZ, `(.L_x_2804) ;  /* 0x0000d4a27f007947 */ /* 0x000fca000b800000 */
[----:B------:R2:W3:Y:S02]  /*89f0*/  SHFL.IDX PT, R0, R4, RZ, 0x1c1f ;  /* 0x001c1fff04007589 */ /* 0x0004e400000e0000 */
.L_x_2896:
[----:B---3--:R-:W-:Y:S05]  /*8a00*/  IMAD.IADD R0, R5, 0x1, R0 ;  /* 0x0000000105007824 */ /* 0x008fea00078e0200 */
[C---:B------:R-:W-:Y:S02]  /*8a10*/  ISETP.GT.AND P6, PT, R0.reuse, RZ, PT ;  /* 0x000000ff0000720c */ /* 0x040fe40003fc4270 */
[C---:B------:R-:W-:Y:S02]  /*8a20*/  ISETP.GT.AND P5, PT, R0.reuse, 0x1, PT ;  /* 0x000000010000780c */ /* 0x040fe40003fa4270 */
[C---:B------:R-:W-:Y:S02]  /*8a30*/  ISETP.GT.AND P2, PT, R0.reuse, 0x8, PT ;  /* 0x000000080000780c */ /* 0x040fe40003f44270 */
[----:B------:R-:W-:Y:S02]  /*8a40*/  ISETP.GT.AND P0, PT, R0, 0x9, PT ;  /* 0x000000090000780c */ /* 0x000fe40003f04270 */
[----:B-1----:R-:W-:Y:S02]  /*8a50*/  FSEL R6, R188, -INF , P6 ;  /* 0xff800000bc067808 */ /* 0x002fe40003000000 */
        /* <DEDUP_REMOVED lines=25> */
[----:B------:R-:W-:Y:S02]  /*8bf0*/  FSEL R12, R27, -INF , P2 ;  /* 0xff8000001b0c7808 */ /* 0x000fe40001000000 */
[----:B------:R-:W-:Y:S01]  /*8c00*/  FSEL R11, R26, -INF , P0 ;  /* 0xff8000001a0b7808 */ /* 0x000fe20000000000 */
[----:B------:R-:W-:-:S05]  /*8c10*/  BRA.DIV ~URZ, `(.L_x_2805) ;  /* 0x0000d2e27f007947 */ /* 0x000fca000b800000 */
[----:B------:R-:W1:Y:S02]  /*8c20*/  SHFL.IDX PT, R0, R4, 0x1, 0x1c1f ;  /* 0x003c1f0004007f89 */ /* 0x000e6400000e0000 */
[----:B-1----:R-:W-:Y:S05]  /*8c30*/  IMAD.IADD R0, R5, 0x1, R0 ;  /* 0x0000000105007824 */ /* 0x002fea00078e0200 */
[C---:B------:R-:W-:Y:S02]  /*8c40*/  ISETP.GT.AND P6, PT, R0.reuse, RZ, PT ;  /* 0x000000ff0000720c */ /* 0x040fe40003fc4270 */
        /* <DEDUP_REMOVED lines=68> */
[----:B-12---:R-:W-:Y:S06]  /*9090*/  FMNMX.FTZ R4, R0, R2, !PT ;  /* 0x0000000200047209 */ /* 0x006fec0007810000 */
[----:B------:R1:W2:Y:S02]  /*90a0*/  SHFL.BFLY PT, R0, R4, 0x1, 0x1f ;  /* 0x0c201f0004007f89 */ /* 0x0002a400000e0000 */
.L_x_2897:
        /* <DEDUP_REMOVED lines=27> */
[----:B------:R-:W-:Y:S03]  /*9260*/  FFMA.FTZ R194, R11, c[0x0][0x2d0], -R2 ;  /* 0x0000b4000bc27a23 */ /* 0x000fe60000010802 */
[----:B------:R-:W-:Y:S10]  /*9270*/  MUFU.EX2 R13, R24 ;  /* 0x00000018000d7308 */ /* 0x000ff40000000800 */
[----:B------:R-:W1:Y:S02]  /*9280*/  MUFU.EX2 R12, R23 ;  /* 0x00000017000c7308 */ /* 0x000e640000000800 */
[----:B-1----:R-:W-:Y:S01]  /*9290*/  F2FP.PACK_AB R170, R12, R13 ;  /* 0x0000000d0caa723e */ /* 0x002fe200000000ff */
[----:B------:R-:W-:Y:S01]  /*92a0*/  FFMA.FTZ R2, R0, R222, R6 ;  /* 0x000000de00027223 */ /* 0x000fe20000010006 */
[----:B------:R-:W-:Y:S01]  /*92b0*/  F2FP.PACK_AB R168, R4, R6 ;  /* 0x0000000604a8723e */ /* 0x000fe200000000ff */
[----:B------:R-:W-:Y:S02]  /*92c0*/  FMUL.FTZ R16, R0, R152 ;  /* 0x0000009800107220 */ /* 0x000fe40000410000 */
[----:B------:R-:W-:Y:S01]  /*92d0*/  FADD.FTZ R11, R4, R2 ;  /* 0x00000002040b7221 */ /* 0x000fe20000010000 */
        /* <DEDUP_REMOVED lines=8> */
[----:B------:R-:W-:Y:S01]  /*9360*/  IADD3 R216, R216, -0x1, RZ ;  /* 0xffffffffd8d87810 */ /* 0x000fe20007ffe0ff */
[--C-:B------:R-:W-:Y:S02]  /*9370*/  FFMA.FTZ R133, R35, c[0x0][0x2d0], -R4.reuse ;  /* 0x0000b40023857a23 */ /* 0x100fe40000010804 */
[--C-:B------:R-:W-:Y:S02]  /*9380*/  FFMA.FTZ R134, R34, c[0x0][0x2d0], -R4.reuse ;  /* 0x0000b40022867a23 */ /* 0x100fe40000010804 */
[----:B------:R-:W1:Y:S01]  /*9390*/  MUFU.EX2 R2, R2 ;  /* 0x0000000200027308 */ /* 0x000e620000000800 */
[--C-:B------:R-:W-:Y:S02]  /*93a0*/  FFMA.FTZ R174, R33, c[0x0][0x2d0], -R4.reuse ;  /* 0x0000b40021ae7a23 */ /* 0x100fe40000010804 */
[----:B------:R-:W-:Y:S02]  /*93b0*/  FMUL.FTZ R33, R0, R137 ;  /* 0x0000008900217220 */ /* 0x000fe40000410000 */
[--C-:B------:R-:W-:Y:S02]  /*93c0*/  FFMA.FTZ R173, R32, c[0x0][0x2d0], -R4.reuse ;  /* 0x0000b40020ad7a23 */ /* 0x100fe40000010804 */
[----:B------:R-:W-:Y:S02]  /*93d0*/  FMUL.FTZ R32, R0, R136 ;  /* 0x0000008800207220 */ /* 0x000fe40000410000 */
        /* <DEDUP_REMOVED lines=11> */
[----:B------:R-:W-:Y:S02]  /*9490*/  FMUL.FTZ R35, R2, R139 ;  /* 0x0000008b02237220 */ /* 0x000fe40000410000 */
[----:B------:R-:W1:Y:S01]  /*94a0*/  LDSM.16.MT88.4 R136, [R203] ;  /* 0x00000000cb88783b */ /* 0x000e620000004200 */
[--C-:B------:R-:W-:Y:S01]  /*94b0*/  FFMA.FTZ R190, R9, c[0x0][0x2d0], -R4.reuse ;  /* 0x0000b40009be7a23 */ /* 0x100fe20000010804 */
[----:B------:R-:W-:Y:S01]  /*94c0*/  MUFU.EX2 R199, R174 ;  /* 0x000000ae00c77308 */ /* 0x000fe20000000800 */
[--C-:B------:R-:W-:Y:S02]  /*94d0*/  FFMA.FTZ R191, R8, c[0x0][0x2d0], -R4.reuse ;  /* 0x0000b40008bf7a23 */ /* 0x100fe40000010804 */
[--C-:B------:R-:W-:Y:S02]  /*94e0*/  FFMA.FTZ R6, R169, c[0x0][0x2d0], -R4.reuse ;  /* 0x0000b400a9067a23 */ /* 0x100fe40000010804 */
[----:B------:R-:W-:Y:S02]  /*94f0*/  FFMA.FTZ R195, R7, c[0x0][0x2d0], -R4 ;  /* 0x0000b40007c37a23 */ /* 0x000fe40000010804 */
[----:B------:R-:W-:Y:S02]  /*9500*/  FADD.FTZ R4, R13, R11 ;  /* 0x0000000b0d047221 */ /* 0x000fe40000010000 */
[----:B------:R-:W-:Y:S01]  /*9510*/  FMUL.FTZ R8, R0, R160 ;  /* 0x000000a000087220 */ /* 0x000fe20000410000 */
[----:B------:R-:W2:Y:S01]  /*9520*/  MUFU.EX2 R7, R5 ;  /* 0x0000000500077308 */ /* 0x000ea20000000800 */
[----:B------:R-:W-:Y:S02]  /*9530*/  FADD.FTZ R172, R12, R4 ;  /* 0x000000040cac7221 */ /* 0x000fe40000010000 */
[C---:B------:R-:W-:Y:S02]  /*9540*/  FMUL.FTZ R12, R0.reuse, R156 ;  /* 0x0000009c000c7220 */ /* 0x040fe40000410000 */
[C---:B------:R-:W-:Y:S02]  /*9550*/  FMUL.FTZ R4, R0.reuse, R164 ;  /* 0x000000a400047220 */ /* 0x040fe40000410000 */
[----:B------:R-:W-:Y:S02]  /*9560*/  FMUL.FTZ R9, R0, R161 ;  /* 0x000000a100097220 */ /* 0x000fe40000410000 */
[C---:B------:R-:W-:Y:S01]  /*9570*/  FMUL.FTZ R10, R2.reuse, R162 ;  /* 0x000000a2020a7220 */ /* 0x040fe20000410000 */
[----:B------:R-:W3:Y:S01]  /*9580*/  MUFU.EX2 R156, R134 ;  /* 0x00000086009c7308 */ /* 0x000ee20000000800 */
[----:B------:R-:W-:Y:S02]  /*9590*/  FMUL.FTZ R11, R2, R163 ;  /* 0x000000a3020b7220 */ /* 0x000fe40000410000 */
[----:B------:R-:W-:Y:S01]  /*95a0*/  FMUL.FTZ R13, R0, R157 ;  /* 0x0000009d000d7220 */ /* 0x000fe20000410000 */
[----:B------:R-:W-:Y:S01]  /*95b0*/  LDSM.16.MT88.4 R160, [R203+0x1800] ;  /* 0x00180000cba0783b */ /* 0x000fe20000004200 */
[C---:B------:R-:W-:Y:S02]  /*95c0*/  FMUL.FTZ R14, R2.reuse, R158 ;  /* 0x0000009e020e7220 */ /* 0x040fe40000410000 */
[C---:B------:R-:W-:Y:S02]  /*95d0*/  FMUL.FTZ R15, R2.reuse, R159 ;  /* 0x0000009f020f7220 */ /* 0x040fe40000410000 */
[C---:B------:R-:W-:Y:S01]  /*95e0*/  FMUL.FTZ R18, R2.reuse, R154 ;  /* 0x0000009a02127220 */ /* 0x040fe20000410000 */
[----:B------:R-:W4:Y:S01]  /*95f0*/  MUFU.EX2 R6, R6 ;  /* 0x0000000600067308 */ /* 0x000f220000000800 */
[C---:B------:R-:W-:Y:S02]  /*9600*/  FMUL.FTZ R19, R2.reuse, R155 ;  /* 0x0000009b02137220 */ /* 0x040fe40000410000 */
[C---:B------:R-:W-:Y:S02]  /*9610*/  FMUL.FTZ R22, R2.reuse, R150 ;  /* 0x0000009602167220 */ /* 0x040fe40000410000 */
[C---:B--2---:R-:W-:Y:S02]  /*9620*/  FFMA.FTZ R5, R2.reuse, R221, R7 ;  /* 0x000000dd02057223 */ /* 0x044fe40000010007 */
[----:B------:R-:W-:Y:S02]  /*9630*/  FMUL.FTZ R23, R2, R151 ;  /* 0x0000009702177220 */ /* 0x000fe40000410000 */
[C---:B------:R-:W-:Y:S01]  /*9640*/  FMUL.FTZ R20, R0.reuse, R148 ;  /* 0x0000009400147220 */ /* 0x040fe20000410000 */
[----:B------:R-:W-:Y:S01]  /*9650*/  MUFU.EX2 R134, R177 ;  /* 0x000000b100867308 */ /* 0x000fe20000000800 */
[----:B------:R-:W-:Y:S02]  /*9660*/  FMUL.FTZ R25, R0, R145 ;  /* 0x0000009100197220 */ /* 0x000fe40000410000 */
[----:B------:R-:W-:Y:S01]  /*9670*/  FMUL.FTZ R26, R2, R146 ;  /* 0x00000092021a7220 */ /* 0x000fe20000410000 */
[----:B---3--:R-:W-:Y:S01]  /*9680*/  F2FP.PACK_AB R171, R156, R152 ;  /* 0x000000989cab723e */ /* 0x008fe200000000ff */
[----:B------:R-:W-:Y:S02]  /*9690*/  FMUL.FTZ R27, R2, R147 ;  /* 0x00000093021b7220 */ /* 0x000fe40000410000 */
[C---:B------:R-:W-:Y:S02]  /*96a0*/  FMUL.FTZ R24, R0.reuse, R144 ;  /* 0x0000009000187220 */ /* 0x040fe40000410000 */
[C---:B------:R-:W-:Y:S01]  /*96b0*/  FMUL.FTZ R28, R0.reuse, R140 ;  /* 0x0000008c001c7220 */ /* 0x040fe20000410000 */
[----:B------:R-:W-:Y:S01]  /*96c0*/  MUFU.EX2 R144, R178 ;  /* 0x000000b200907308 */ /* 0x000fe20000000800 */
[----:B------:R-:W-:Y:S02]  /*96d0*/  FMUL.FTZ R29, R0, R141 ;  /* 0x0000008d001d7220 */ /* 0x000fe40000410000 */
[----:B------:R-:W-:Y:S01]  /*96e0*/  FMUL.FTZ R30, R2, R142 ;  /* 0x0000008e021e7220 */ /* 0x000fe20000410000 */
[C---:B----4-:R-:W-:Y:S01]  /*96f0*/  F2FP.PACK_AB R169, R6.reuse, R7 ;  /* 0x0000000706a9723e */ /* 0x050fe200000000ff */
[----:B------:R-:W-:Y:S02]  /*9700*/  FADD.FTZ R197, R6, R5 ;  /* 0x0000000506c57221 */ /* 0x000fe40000010000 */
[----:B------:R-:W-:Y:S02]  /*9710*/  FMUL.FTZ R5, R0, R165 ;  /* 0x000000a500057220 */ /* 0x000fe40000410000 */
[C---:B------:R-:W-:Y:S01]  /*9720*/  FMUL.FTZ R6, R2.reuse, R166 ;  /* 0x000000a602067220 */ /* 0x040fe20000410000 */
[----:B------:R-:W-:Y:S01]  /*9730*/  MUFU.EX2 R148, R186 ;  /* 0x000000ba00947308 */ /* 0x000fe20000000800 */
[C---:B------:R-:W-:Y:S02]  /*9740*/  FMUL.FTZ R7, R2.reuse, R167 ;  /* 0x000000a702077220 */ /* 0x040fe40000410000 */
[----:B------:R-:W-:Y:S02]  /*9750*/  FMUL.FTZ R31, R2, R143 ;  /* 0x0000008f021f7220 */ /* 0x000fe40000410000 */
[----:B------:R-:W-:Y:S01]  /*9760*/  LDSM.16.MT88.4 R140, [R203+0x800] ;  /* 0x00080000cb8c783b */ /* 0x000fe20000004200 */
[C---:B------:R-:W-:Y:S02]  /*9770*/  FMUL.FTZ R36, R0.reuse, R36 ;  /* 0x0000002400247220 */ /* 0x040fe40000410000 */
[C---:B-1----:R-:W-:Y:S02]  /*9780*/  HMMA.16816.F32 R4, R168.reuse, R136, R4 ;  /* 0x00000088a804723c */ /* 0x042fe40000001804 */
[----:B------:R-:W-:Y:S03]  /*9790*/  MUFU.EX2 R178, R182 ;  /* 0x000000b600b27308 */ /* 0x000fe60000000800 */
        /* <DEDUP_REMOVED lines=25> */
[C---:B------:R-:W-:Y:S01]  /*9930*/  FMUL.FTZ R56, R0.reuse, R56 ;  /* 0x0000003800387220 */ /* 0x040fe20000410000 */
[C---:B-1----:R-:W-:Y:S03]  /*9940*/  HMMA.16816.F32 R12, R168.reuse, R136, R12 ;  /* 0x00000088a80c723c */ /* 0x042fe6000000180c */
[----:B------:R-:W-:Y:S01]  /*9950*/  FMUL.FTZ R57, R0, R57 ;  /* 0x0000003900397220 */ /* 0x000fe20000410000 */
[----:B------:R-:W-:Y:S01]  /*9960*/  MUFU.EX2 R174, R189 ;  /* 0x000000bd00ae7308 */ /* 0x000fe20000000800 */
[C---:B------:R-:W-:Y:S02]  /*9970*/  FMUL.FTZ R58, R2.reuse, R58 ;  /* 0x0000003a023a7220 */ /* 0x040fe40000410000 */
[----:B------:R-:W-:Y:S01]  /*9980*/  FMUL.FTZ R59, R2, R59 ;  /* 0x0000003b023b7220 */ /* 0x000fe20000410000 */
[C---:B------:R-:W-:Y:S01]  /*9990*/  HMMA.16816.F32 R16, R168.reuse, R138, R16 ;  /* 0x0000008aa810723c */ /* 0x040fe20000001810 */
[----:B------:R-:W1:Y:S03]  /*99a0*/  LDSM.16.MT88.4 R136, [R206] ;  /* 0x00000000ce88783b */ /* 0x000e660000004200 */
[C---:B------:R-:W-:Y:S02]  /*99b0*/  FMUL.FTZ R60, R0.reuse, R60 ;  /* 0x0000003c003c7220 */ /* 0x040fe40000410000 */
[----:B------:R-:W-:Y:S01]  /*99c0*/  FMUL.FTZ R61, R0, R61 ;  /* 0x0000003d003d7220 */ /* 0x000fe20000410000 */
[----:B------:R-:W-:Y:S01]  /*99d0*/  MUFU.EX2 R173, R190 ;  /* 0x000000be00ad7308 */ /* 0x000fe20000000800 */
        /* <DEDUP_REMOVED lines=70> */
[C---:B------:R-:W-:Y:S02]  /*9e40*/  FMUL.FTZ R123, R2.reuse, R123 ;  /* 0x0000007b027b7220 */ /* 0x040fe40000410000 */
[C---:B------:R-:W-:Y:S02]  /*9e50*/  FMUL.FTZ R126, R2.reuse, R126 ;  /* 0x0000007e027e7220 */ /* 0x040fe40000410000 */
[C---:B------:R-:W-:Y:S04]  /*9e60*/  FMUL.FTZ R127, R2.reuse, R127 ;  /* 0x0000007f027f7220 */ /* 0x040fe80000410000 */
[C---:B------:R-:W-:Y:S02]  /*9e70*/  FMUL.FTZ R130, R2.reuse, R130 ;  /* 0x0000008202827220 */ /* 0x040fe40000410000 */
[----:B------:R-:W-:Y:S02]  /*9e80*/  FMUL.FTZ R131, R2, R131 ;  /* 0x0000008302837220 */ /* 0x000fe40000410000 */
[----:B------:R-:W2:Y:S01]  /*9e90*/  MUFU.EX2 R2, R179 ;  /* 0x000000b300027308 */ /* 0x000ea20000000800 */
[C---:B------:R-:W-:Y:S02]  /*9ea0*/  FMUL.FTZ R124, R0.reuse, R124 ;  /* 0x0000007c007c7220 */ /* 0x040fe40000410000 */
[C---:B------:R-:W-:Y:S02]  /*9eb0*/  FMUL.FTZ R125, R0.reuse, R125 ;  /* 0x0000007d007d7220 */ /* 0x040fe40000410000 */
[C---:B------:R-:W-:Y:S02]  /*9ec0*/  FMUL.FTZ R128, R0.reuse, R128 ;  /* 0x0000008000807220 */ /* 0x040fe40000410000 */
[----:B------:R-:W-:Y:S02]  /*9ed0*/  FMUL.FTZ R129, R0, R129 ;  /* 0x0000008100817220 */ /* 0x000fe40000410000 */
[----:B------:R-:W-:Y:S01]  /*9ee0*/  FADD.FTZ R0, R133, R172 ;  /* 0x000000ac85007221 */ /* 0x000fe20000010000 */
[----:B------:R-:W3:Y:S10]  /*9ef0*/  MUFU.EX2 R179, R176 ;  /* 0x000000b000b37308 */ /* 0x000ef40000000800 */
[----:B------:R-:W-:Y:S01]  /*9f00*/  MUFU.EX2 R176, R183 ;  /* 0x000000b700b07308 */ /* 0x000fe20000000800 */
[----:B--2---:R-:W-:Y:S01]  /*9f10*/  FADD.FTZ R0, R2, R0 ;  /* 0x0000000002007221 */ /* 0x004fe20000010000 */
[C---:B-1----:R-:W-:Y:S03]  /*9f20*/  HMMA.16816.F32 R44, R168.reuse, R136, R44 ;  /* 0x00000088a82c723c */ /* 0x042fe6000000182c */
[----:B------:R-:W-:Y:S05]  /*9f30*/  FADD.FTZ R0, R144, R0 ;  /* 0x0000000090007221 */ /* 0x000fea0000010000 */
[----:B------:R-:W-:Y:S01]  /*9f40*/  MUFU.EX2 R172, R191 ;  /* 0x000000bf00ac7308 */ /* 0x000fe20000000800 */
[----:B------:R-:W-:Y:S01]  /*9f50*/  FADD.FTZ R0, R134, R0 ;  /* 0x0000000086007221 */ /* 0x000fe20000010000 */
        /* <DEDUP_REMOVED lines=37> */
[----:B---3--:R-:W-:Y:S02]  /*a1b0*/  F2FP.PACK_AB R139, R179, R180 ;  /* 0x000000b4b38b723e */ /* 0x008fe400000000ff */
[----:B------:R-:W-:Y:S05]  /*a1c0*/  F2FP.PACK_AB R169, R173, R174 ;  /* 0x000000aeada9723e */ /* 0x000fea00000000ff */
[C---:B------:R-:W-:Y:S02]  /*a1d0*/  HMMA.16816.F32 R4, R136.reuse, R140, R4 ;  /* 0x0000008c8804723c */ /* 0x040fe40000001804 */
[----:B------:R-:W3:Y:S03]  /*a1e0*/  MUFU.EX2 R134, R185 ;  /* 0x000000b900867308 */ /* 0x000ee60000000800 */
[----:B-1----:R-:W-:Y:S03]  /*a1f0*/  FADD.FTZ R0, R133, R0 ;  /* 0x0000000085007221 */ /* 0x002fe60000010000 */
[C---:B------:R-:W-:Y:S01]  /*a200*/  HMMA.16816.F32 R8, R136.reuse, R142, R8 ;  /* 0x0000008e8808723c */ /* 0x040fe20000001808 */
[----:B------:R-:W1:Y:S03]  /*a210*/  LDSM.16.MT88.4 R140, [R206+0x800] ;  /* 0x00080000ce8c783b */ /* 0x000e660000004200 */
[----:B----4-:R-:W-:Y:S04]  /*a220*/  FADD.FTZ R0, R2, R0 ;  /* 0x0000000002007221 */ /* 0x010fe80000010000 */
[----:B------:R-:W-:Y:S04]  /*a230*/  FADD.FTZ R0, R148, R0 ;  /* 0x0000000094007221 */ /* 0x000fe80000010000 */
[C---:B---3--:R-:W-:Y:S01]  /*a240*/  FADD.FTZ R0, R134.reuse, R0 ;  /* 0x0000000086007221 */ /* 0x048fe20000010000 */
        /* <DEDUP_REMOVED lines=172> */
.L_x_2795:
[----:B------:R-:W-:-:S13]  /*ad10*/  ISETP.GE.AND P0, PT, R216, R226, PT ;  /* 0x000000e2d800720c */ /* 0x000fda0003f06270 */
[----:B------:R-:W-:Y:S05]  /*ad20*/  @!P0 BRA `(.L_x_2807) ;  /* 0x00003b0000008947 */ /* 0x000fea0003800000 */
[----:B------:R-:W-:Y:S02]  /*ad30*/  MOV R134, R16 ;  /* 0x0000001000867202 */ /* 0x000fe40000000f00 */
[----:B------:R-:W-:Y:S02]  /*ad40*/  MOV R133, R132 ;  /* 0x0000008400857202 */ /* 0x000fe40000000f00 */
.L_x_2814:
        /* <DEDUP_REMOVED lines=22> */
[----:B------:R-:W-:Y:S01]  /*aeb0*/  IADD3 R197, R135, 0x5800, RZ ;  /* 0x0000580087c57810 */ /* 0x000fe20007ffe0ff */
        /* <DEDUP_REMOVED lines=29> */
.L_x_2898:
[----:B------:R-:W5:Y:S01]  /*b090*/  SHFL.IDX PT, R5, R14, RZ, 0x181f ;  /* 0x00181fff0e057589 */ /* 0x000f6200000e0000 */
[----:B------:R-:W-:Y:S01]  /*b0a0*/  ISETP.GE.AND P0, PT, R217, c[0x0][0x1d4], PT ;  /* 0x00007500d9007a0c */ /* 0x000fe20003f06270 */
[----:B------:R-:W-:Y:S01]  /*b0b0*/  BSSY B0, `(.L_x_2809) ;  /* 0x000018c000007945 */ /* 0x000fe20003800000 */
[----:B------:R-:W-:Y:S02]  /*b0c0*/  ISETP.GE.AND P5, PT, R223, c[0x0][0x1d4], PT ;  /* 0x00007500df007a0c */ /* 0x000fe40003fa6270 */
[----:B------:R-:W-:Y:S02]  /*b0d0*/  ISETP.GE.AND P4, PT, R224, c[0x0][0x1d4], PT ;  /* 0x00007500e0007a0c */ /* 0x000fe40003f86270 */
[----:B------:R-:W4:Y:S01]  /*b0e0*/  SHFL.IDX PT, R3, R14, 0x1, 0x181f ;  /* 0x00381f000e037f89 */ /* 0x000f2200000e0000 */
[----:B------:R-:W-:Y:S06]  /*b0f0*/  SEL R213, RZ, 0x10, P0 ;  /* 0x00000010ffd57807 */ /* 0x000fec0000000000 */
[----:B----4-:R-:W4:Y:S01]  /*b100*/  SHFL.IDX PT, R4, R4, 0x1, 0x181f ;  /* 0x00381f0004047f89 */ /* 0x010f2200000e0000 */
[C---:B-----5:R-:W-:Y:S05]  /*b110*/  IADD3 R6, P2, R5.reuse, R23, RZ ;  /* 0x0000001705067210 */ /* 0x060fea0007f5e0ff */
[C---:B---3--:R-:W-:Y:S05]  /*b120*/  IMAD.X R7, R2.reuse, 0x1, R15, P2 ;  /* 0x0000000102077824 */ /* 0x048fea00010e060f */
[----:B------:R3:W-:Y:S02]  /*b130*/  LDGSTS.E.BYPASS.LTC128B.128 [R215+0x100], [R6.64], !P0 ;  /* 0x0010000006d77fae */ /* 0x0007e4000c101d46 */
[C---:B---3--:R-:W-:Y:S05]  /*b140*/  IADD3 R6, P2, R5.reuse, R28, RZ ;  /* 0x0000001c05067210 */ /* 0x048fea0007f5e0ff */
[C---:B------:R-:W-:Y:S01]  /*b150*/  IMAD.X R7, R2.reuse, 0x1, R20, P2 ;  /* 0x0000000102077824 */ /* 0x040fe200010e0614 */
[----:B------:R-:W-:Y:S04]  /*b160*/  IADD3 R12, P2, R5, R29, RZ ;  /* 0x0000001d050c7210 */ /* 0x000fe80007f5e0ff */
[----:B------:R3:W-:Y:S01]  /*b170*/  LDGSTS.E.BYPASS.LTC128B.128 [R215+0x2100], [R6.64], !P5 ;  /* 0x0210000006d77fae */ /* 0x0007e2000e901d46 */
[C---:B------:R-:W-:Y:S02]  /*b180*/  IADD3.X R13, R2.reuse, R21, RZ, P2, !PT ;  /* 0x00000015020d7210 */ /* 0x040fe400017fe4ff */
[----:B------:R-:W-:Y:S04]  /*b190*/  ISETP.GE.AND P2, PT, R225, c[0x0][0x1d4], PT ;  /* 0x00007500e1007a0c */ /* 0x000fe80003f46270 */
[----:B------:R5:W-:Y:S01]  /*b1a0*/  LDGSTS.E.BYPASS.LTC128B.128 [R215+0x4100], [R12.64], !P4 ;  /* 0x041000000cd77fae */ /* 0x000be2000e101d46 */
[----:B---3--:R-:W-:Y:S04]  /*b1b0*/  IADD3 R6, P6, R5, R30, RZ ;  /* 0x0000001e05067210 */ /* 0x008fe80007fde0ff */
[----:B------:R-:W-:Y:S02]  /*b1c0*/  IADD3.X R7, R2, R22, RZ, P6, !PT ;  /* 0x0000001602077210 */ /* 0x000fe400037fe4ff */
[C---:B------:R-:W-:Y:S02]  /*b1d0*/  IADD3 R2, -R213.reuse, 0x10, RZ ;  /* 0x00000010d5027810 */ /* 0x040fe40007ffe1ff */
[----:B-----5:R-:W-:Y:S01]  /*b1e0*/  SEL R12, RZ, 0x10, P4 ;  /* 0x00000010ff0c7807 */ /* 0x020fe20002000000 */
[----:B------:R3:W-:Y:S01]  /*b1f0*/  LDGSTS.E.BYPASS.LTC128B.128 [R215+0x6100], [R6.64], !P2 ;  /* 0x0610000006d77fae */ /* 0x0007e2000d101d46 */
[----:B------:R-:W-:Y:S02]  /*b200*/  LOP3.LUT R2, R2, 0xf, RZ, 0xc0, !PT ;  /* 0x0000000f02027812 */ /* 0x000fe400078ec0ff */
[----:B------:R-:W-:Y:S02]  /*b210*/  SEL R13, RZ, 0x10, P2 ;  /* 0x00000010ff0d7807 */ /* 0x000fe40001000000 */
[-C--:B---3--:R-:W-:Y:S02]  /*b220*/  IADD3 R6, P6, P0, R2, R3.reuse, R23 ;  /* 0x0000000302067210 */ /* 0x088fe400078de017 */
[----:B------:R-:W-:Y:S02]  /*b230*/  SEL R2, RZ, 0x10, P5 ;  /* 0x00000010ff027807 */ /* 0x000fe40002800000 */
[-C--:B----4-:R-:W-:Y:S02]  /*b240*/  IADD3.X R7, RZ, R4.reuse, R15, P6, P0 ;  /* 0x00000004ff077210 */ /* 0x090fe400037e040f */
[----:B------:R-:W-:Y:S02]  /*b250*/  ISETP.NE.U32.AND P0, PT, R213, RZ, PT ;  /* 0x000000ffd500720c */ /* 0x000fe40003f05070 */
[----:B------:R-:W-:Y:S04]  /*b260*/  IADD3 R5, -R2, 0x10, RZ ;  /* 0x0000001002057810 */ /* 0x000fe80007ffe1ff */
[----:B------:R-:W-:Y:S07]  /*b270*/  LOP3.LUT R5, R5, 0xf, RZ, 0xc0, !PT ;  /* 0x0000000f05057812 */ /* 0x000fee00078ec0ff */
[----:B------:R3:W-:Y:S01]  /*b280*/  LDGSTS.E.BYPASS.LTC128B.128.ZFILL [R215+0x1100], [R6.64], P0 ;  /* 0x0110000006d77fae */ /* 0x0007e20008141d46 */
[-C--:B------:R-:W-:Y:S04]  /*b290*/  IADD3 R14, P6, P0, R5, R3.reuse, R28 ;  /* 0x00000003050e7210 */ /* 0x080fe800078de01c */
[-C--:B------:R-:W-:Y:S02]  /*b2a0*/  IADD3.X R15, RZ, R4.reuse, R20, P6, P0 ;  /* 0x00000004ff0f7210 */ /* 0x080fe400037e0414 */
[----:B---3--:R-:W-:Y:S04]  /*b2b0*/  IADD3 R6, -R12, 0x10, RZ ;  /* 0x000000100c067810 */ /* 0x008fe80007ffe1ff */
[----:B------:R-:W-:Y:S04]  /*b2c0*/  LOP3.LUT R5, R6, 0xf, RZ, 0xc0, !PT ;  /* 0x0000000f06057812 */ /* 0x000fe800078ec0ff */
[-C--:B------:R-:W-:Y:S02]  /*b2d0*/  IADD3 R20, P6, P0, R5, R3.reuse, R29 ;  /* 0x0000000305147210 */ /* 0x080fe400078de01d */
[----:B------:R-:W-:Y:S02]  /*b2e0*/  IADD3 R5, -R13, 0x10, RZ ;  /* 0x000000100d057810 */ /* 0x000fe40007ffe1ff */
[-C--:B------:R-:W-:Y:S02]  /*b2f0*/  IADD3.X R21, RZ, R4.reuse, R21, P6, P0 ;  /* 0x00000004ff157210 */ /* 0x080fe400037e0415 */
[----:B------:R-:W-:Y:S04]  /*b300*/  LOP3.LUT R5, R5, 0xf, RZ, 0xc0, !PT ;  /* 0x0000000f05057812 */ /* 0x000fe800078ec0ff */
[----:B------:R-:W-:Y:S04]  /*b310*/  IADD3 R28, P6, P0, R5, R3, R30 ;  /* 0x00000003051c7210 */ /* 0x000fe800078de01e */
[----:B------:R-:W-:Y:S02]  /*b320*/  IADD3.X R29, RZ, R4, R22, P6, P0 ;  /* 0x00000004ff1d7210 */ /* 0x000fe400037e0416 */
[C---:B--2---:R-:W-:Y:S03]  /*b330*/  HMMA.16816.F32 R4, R32.reuse, R8, RZ ;  /* 0x000000082004723c */ /* 0x044fe600000018ff */
[----:B------:R-:W-:Y:S02]  /*b340*/  ISETP.NE.U32.AND P0, PT, R2, RZ, PT ;  /* 0x000000ff0200720c */ /* 0x000fe40003f05070 */
[----:B------:R-:W-:Y:S03]  /*b350*/  ISETP.NE.U32.AND P6, PT, R12, RZ, PT ;  /* 0x000000ff0c00720c */ /* 0x000fe60003fc5070 */
[C---:B------:R-:W-:Y:S08]  /*b360*/  HMMA.16816.F32 R8, R32.reuse, R10, RZ ;  /* 0x0000000a2008723c */ /* 0x040ff000000018ff */
[----:B------:R2:W-:Y:S01]  /*b370*/  LDGSTS.E.BYPASS.LTC128B.128.ZFILL [R215+0x3100], [R14.64], P0 ;  /* 0x031000000ed77fae */ /* 0x0005e20008141d46 */
[----:B------:R-:W-:Y:S06]  /*b380*/  ISETP.NE.U32.AND P0, PT, R13, RZ, PT ;  /* 0x000000ff0d00720c */ /* 0x000fec0003f05070 */
[----:B------:R3:W-:Y:S07]  /*b390*/  LDGSTS.E.BYPASS.LTC128B.128.ZFILL [R215+0x5100], [R20.64], P6 ;  /* 0x0510000014d77fae */ /* 0x0007ee000b141d46 */
[----:B------:R4:W-:Y:S01]  /*b3a0*/  LDGSTS.E.BYPASS.LTC128B.128.ZFILL [R215+0x7100], [R28.64], P0 ;  /* 0x071000001cd77fae */ /* 0x0009e20008141d46 */
[----:B------:R-:W-:Y:S06]  /*b3b0*/  ISETP.GT.AND P0, PT, R216, R226, PT ;  /* 0x000000e2d800720c */ /* 0x000fec0003f04270 */
[----:B------:R-:W0:Y:S01]  /*b3c0*/  LDGDEPBAR ;  /* 0x00000000000079af */ /* 0x000e220000000000 */
[C---:B--2---:R-:W-:Y:S08]  /*b3d0*/  HMMA.16816.F32 R12, R32.reuse, R16, RZ ;  /* 0x00000010200c723c */ /* 0x044ff000000018ff */
[C---:B------:R-:W-:Y:S08]  /*b3e0*/  HMMA.16816.F32 R16, R32.reuse, R18, RZ ;  /* 0x000000122010723c */ /* 0x040ff000000018ff */
[C---:B-1-3--:R-:W-:Y:S08]  /*b3f0*/  HMMA.16816.F32 R20, R32.reuse, R24, RZ ;  /* 0x000000182014723c */ /* 0x04aff000000018ff */
[C---:B------:R-:W-:Y:S08]  /*b400*/  HMMA.16816.F32 R24, R32.reuse, R26, RZ ;  /* 0x0000001a2018723c */ /* 0x040ff000000018ff */
[C---:B----4-:R-:W-:Y:S08]  /*b410*/  HMMA.16816.F32 R28, R32.reuse, R168, RZ ;  /* 0x000000a8201c723c */ /* 0x050ff000000018ff */
        /* <DEDUP_REMOVED lines=187> */
[C---:B-1----:R-:W-:Y:S03]  /*bfd0*/  HMMA.16816.F32 R12, R188.reuse, R168, R12 ;  /* 0x000000a8bc0c723c */ /* 0x042fe6000000180c */
[----:B------:R-:W-:Y:S02]  /*bfe0*/  FMUL.FTZ R3, R11, c[0x0][0x320] ;  /* 0x0000c8000b037a20 */ /* 0x000fe40000410000 */
[----:B------:R-:W1:Y:S03]  /*bff0*/  MUFU.TANH R185, R10 ;  /* 0x0000000a00b97308 */ /* 0x000e660000002400 */
[C---:B------:R-:W-:Y:S07]  /*c000*/  HMMA.16816.F32 R16, R188.reuse, R170, R16 ;  /* 0x000000aabc10723c */ /* 0x040fee0000001810 */
[----:B------:R4:W1:Y:S01]  /*c010*/  MUFU.TANH R183, R3 ;  /* 0x0000000300b77308 */ /* 0x0008620000002400 */
[----:B--2---:R-:W-:Y:S08]  /*c020*/  FMUL.FTZ R0, R5, c[0x0][0x320] ;  /* 0x0000c80005007a20 */ /* 0x004ff00000410000 */
[----:B------:R-:W-:Y:S01]  /*c030*/  FMUL.FTZ R2, R12, c[0x0][0x320] ;  /* 0x0000c8000c027a20 */ /* 0x000fe20000410000 */
[----:B------:R2:W1:Y:S10]  /*c040*/  MUFU.TANH R184, R0 ;  /* 0x0000000000b87308 */ /* 0x0004740000002400 */
[----:B------:R-:W1:Y:S01]  /*c050*/  MUFU.TANH R177, R2 ;  /* 0x0000000200b17308 */ /* 0x000e620000002400 */
[----:B----4-:R-:W-:Y:S09]  /*c060*/  FMUL.FTZ R3, R19, c[0x0][0x320] ;  /* 0x0000c80013037a20 */ /* 0x010ff20000410000 */
[----:B------:R-:W4:Y:S01]  /*c070*/  MUFU.TANH R173, R3 ;  /* 0x0000000300ad7308 */ /* 0x000f220000002400 */
[----:B--2---:R-:W-:Y:S09]  /*c080*/  FMUL.FTZ R0, R6, c[0x0][0x320] ;  /* 0x0000c80006007a20 */ /* 0x004ff20000410000 */
[----:B------:R2:W1:Y:S02]  /*c090*/  MUFU.TANH R186, R0 ;  /* 0x0000000000ba7308 */ /* 0x0004640000002400 */
[----:B--2---:R-:W-:Y:S02]  /*c0a0*/  FMUL.FTZ R0, R7, c[0x0][0x320] ;  /* 0x0000c80007007a20 */ /* 0x004fe40000410000 */
[----:B------:R-:W2:Y:S06]  /*c0b0*/  LDSM.16.M88.4 R4, [R201+0x1000] ;  /* 0x00100000c904783b */ /* 0x000eac0000000200 */
[----:B------:R5:W1:Y:S02]  /*c0c0*/  MUFU.TANH R187, R0 ;  /* 0x0000000000bb7308 */ /* 0x000a640000002400 */
[----:B-----5:R-:W-:Y:S08]  /*c0d0*/  FMUL.FTZ R0, R8, c[0x0][0x320] ;  /* 0x0000c80008007a20 */ /* 0x020ff00000410000 */
[----:B------:R5:W1:Y:S01]  /*c0e0*/  MUFU.TANH R182, R0 ;  /* 0x0000000000b67308 */ /* 0x000a620000002400 */
[C---:B--2---:R-:W-:Y:S07]  /*c0f0*/  HMMA.16816.F32 R20, R188.reuse, R4, R20 ;  /* 0x00000004bc14723c */ /* 0x044fee0000001814 */
[----:B------:R-:W-:Y:S01]  /*c100*/  FMUL.FTZ R4, R18, c[0x0][0x320] ;  /* 0x0000c80012047a20 */ /* 0x000fe20000410000 */
[C---:B------:R-:W-:Y:S03]  /*c110*/  HMMA.16816.F32 R24, R188.reuse, R6, R24 ;  /* 0x00000006bc18723c */ /* 0x040fe60000001818 */
[----:B------:R-:W2:Y:S01]  /*c120*/  MUFU.TANH R174, R4 ;  /* 0x0000000400ae7308 */ /* 0x000ea20000002400 */
        /* <DEDUP_REMOVED lines=64> */
[----:B-1----:R-:W-:Y:S01]  /*c530*/  IMAD.MOV.U32 R0, RZ, RZ, R2 ;  /* 0x000000ffff007224 */ /* 0x002fe200078e0002 */
        /* <DEDUP_REMOVED lines=25> */
.L_x_2899:
        /* <DEDUP_REMOVED lines=22> */
.L_x_2900:
[C---:B---3--:R-:W-:Y:S02]  /*c830*/  IADD3 R2, -R213.reuse, 0x10, RZ ;  /* 0x00000010d5027810 */ /* 0x048fe40007ffe1ff */
[----:B------:R-:W-:Y:S02]  /*c840*/  ISETP.NE.U32.AND P0, PT, R213, RZ, PT ;  /* 0x000000ffd500720c */ /* 0x000fe40003f05070 */
[----:B------:R-:W-:Y:S02]  /*c850*/  LOP3.LUT R2, R2, 0xf, RZ, 0xc0, !PT ;  /* 0x0000000f02027812 */ /* 0x000fe400078ec0ff */
[----:B-1----:R-:W-:Y:S02]  /*c860*/  P2R R5, PR, RZ, 0x2 ;  /* 0x00000002ff057803 */ /* 0x002fe40000000000 */
[----:B--2---:R-:W-:Y:S04]  /*c870*/  IADD3 R2, P1, P6, R2, R0, R25 ;  /* 0x0000000002027210 */ /* 0x004fe80007e3e019 */
[----:B----4-:R-:W-:Y:S02]  /*c880*/  IADD3.X R3, RZ, R4, R9, P1, P6 ;  /* 0x00000004ff037210 */ /* 0x010fe40000fec409 */
[C---:B------:R-:W-:Y:S02]  /*c890*/  IADD3 R6, P6, R0.reuse, R27, RZ ;  /* 0x0000001b00067210 */ /* 0x040fe40007fde0ff */
[----:B------:R-:W-:Y:S01]  /*c8a0*/  ISETP.NE.AND P1, PT, R5, RZ, PT ;  /* 0x000000ff0500720c */ /* 0x000fe20003f25270 */
        /* <DEDUP_REMOVED lines=9> */
[----:B-1----:R-:W-:Y:S05]  /*c940*/  IADD3 R2, P0, R0, R28, RZ ;  /* 0x0000001c00027210 */ /* 0x002fea0007f1e0ff */
[----:B------:R-:W-:Y:S05]  /*c950*/  IMAD.X R3, R4, 0x1, R12, P0 ;  /* 0x0000000104037824 */ /* 0x000fea00000e060c */
[----:B------:R2:W-:Y:S03]  /*c960*/  LDGSTS.E.BYPASS.LTC128B.128 [R215+0xf100], [R2.64], !P2 ;  /* 0x0f10000002d77fae */ /* 0x0005e6000d101d46 */
.L_x_2810:
[----:B--234-:R-:W-:Y:S05]  /*c970*/  BSYNC B0 ;  /* 0x0000000000007941 */ /* 0x01cfea0003800000 */
.L_x_2809:
        /* <DEDUP_REMOVED lines=41> */
.L_x_2901:
        /* <DEDUP_REMOVED lines=450> */
.L_x_2807:
[----:B------:R-:W-:Y:S05]  /*e830*/  BRA.DIV ~URZ, `(.L_x_2815) ;  /* 0x000080727f007947 */ /* 0x000fea000b800000 */
[----:B------:R1:W2:Y:S02]  /*e840*/  SHFL.BFLY PT, R0, R222, 0x2, 0x1f ;  /* 0x0c401f00de007f89 */ /* 0x0002a400000e0000 */
.L_x_2902:
[----:B--2---:R-:W-:Y:S01]  /*e850*/  FADD.FTZ R5, R0, R222 ;  /* 0x000000de00057221 */ /* 0x004fe20000010000 */
[----:B------:R-:W-:Y:S05]  /*e860*/  BRA.DIV ~URZ, `(.L_x_2816) ;  /* 0x000080927f007947 */ /* 0x000fea000b800000 */
[----:B------:R-:W2:Y:S02]  /*e870*/  SHFL.BFLY PT, R0, R221, 0x2, 0x1f ;  /* 0x0c401f00dd007f89 */ /* 0x000ea400000e0000 */
[----:B--2---:R-:W-:-:S02]  /*e880*/  FADD.FTZ R4, R0, R221 ;  /* 0x000000dd00047221 */ /* 0x004fc40000010000 */
[----:B------:R-:W2:Y:S04]  /*e890*/  SHFL.BFLY PT, R0, R5, 0x1, 0x1f ;  /* 0x0c201f0005007f89 */ /* 0x000ea800000e0000 */
[----:B------:R3:W4:Y:S01]  /*e8a0*/  SHFL.BFLY PT, R3, R4, 0x1, 0x1f ;  /* 0x0c201f0004037f89 */ /* 0x00072200000e0000 */
[----:B--2---:R-:W-:-:S05]  /*e8b0*/  FADD.FTZ R5, R5, R0 ;  /* 0x0000000005057221 */ /* 0x004fca0000010000 */
.L_x_2903:
        /* <DEDUP_REMOVED lines=33> */
[C---:B--2---:R-:W-:Y:S02]  /*ead0*/  FMUL.FTZ R120, R0.reuse, R154 ;  /* 0x0000009a00787220 */ /* 0x044fe40000410000 */
        /* <DEDUP_REMOVED lines=114> */
.L_x_2776:
        /* <DEDUP_REMOVED lines=8> */
[----:B-1----:R-:W-:Y:S01]  /*f280*/  IMAD.MOV.U32 R5, RZ, RZ, c[0x0][0x564] ;  /* 0x00015900ff057624 */ /* 0x002fe200078e00ff */
[----:B--2---:R-:W-:-:S06]  /*f290*/  ISETP.EQ.U32.AND P0, PT, R3, R2, PT ;  /* 0x000000020300720c */ /* 0x004fcc0003f02070 */
[----:B------:R-:W1:Y:S07]  /*f2a0*/  POPC R2, UR4 ;  /* 0x0000000400027d09 */ /* 0x000e6e0008000000 */
[----:B-1----:R1:W2:Y:S04]  /*f2b0*/  @P0 ATOMG.E.ADD.STRONG.GPU PT, R2, [R4.64], R2 ;  /* 0x00000002040209a8 */ /* 0x0022a800081ee1c6 */
[----:B-1----:R-:W1:Y:S04]  /*f2c0*/  S2R R4, SR_LTMASK ;  /* 0x0000000000047919 */ /* 0x002e680000003900 */
[----:B--2---:R1:W2:Y:S02]  /*f2d0*/  SHFL.IDX PT, R3, R2, R3, 0x1f ;  /* 0x00001f0302037589 */ /* 0x0042a400000e0000 */
[----:B-1----:R-:W-:-:S06]  /*f2e0*/  LOP3.LUT R2, R4, UR4, RZ, 0xc0, !PT ;  /* 0x0000000404027c12 */ /* 0x002fcc000f8ec0ff */
[----:B------:R-:W2:Y:S02]  /*f2f0*/  POPC R2, R2 ;  /* 0x0000000200027309 */ /* 0x000ea40000000000 */
[----:B--2---:R-:W-:-:S06]  /*f300*/  IADD3 R240, R3, c[0x0][0xc], R2 ;  /* 0x0000030003f07a10 */ /* 0x004fcc0007ffe002 */
.L_x_2818:
[----:B------:R-:W-:Y:S05]  /*f310*/  BSYNC B0 ;  /* 0x0000000000007941 */ /* 0x000fea0003800000 */
.L_x_2817:
[----:B------:R-:W-:Y:S01]  /*f320*/  PRMT R0, R0, 0x9910, RZ ;  /* 0x0000991000007816 */ /* 0x000fe200000000ff */
[----:B------:R-:W-:Y:S01]  /*f330*/  BSSY B1, `(.L_x_2819) ;  /* 0x0000452000017945 */ /* 0x000fe20003800000 */
[----:B------:R-:W-:Y:S02]  /*f340*/  IMAD.MOV.U32 R106, RZ, RZ, R240 ;  /* 0x000000ffff6a7224 */ /* 0x000fe400078e00f0 */
[----:B------:R-:W-:-:S13]  /*f350*/  ISETP.NE.AND P0, PT, R0, RZ, PT ;  /* 0x000000ff0000720c */ /* 0x000fda0003f05270 */
[----:B------:R-:W-:Y:S05]  /*f360*/  @!P0 BRA `(.L_x_2820) ;  /* 0x000036e000008947 */ /* 0x000fea0003800000 */
[----:B-1----:R-:W2:Y:S04]  /*f370*/  LDL R5, [R1+0x4] ;  /* 0x0000040001057983 */ /* 0x002ea80000100800 */
        /* <DEDUP_REMOVED lines=109> */
[----:B-1----:R-:W2:Y:S01]  /*fa50*/  LDL.LU R5, [R1] ;  /* 0x0000000001057983 */ /* 0x002ea20000300800 */
        /* <DEDUP_REMOVED lines=20> */
[----:B------:R-:W-:Y:S02]  /*fba0*/  ISETP.NE.AND.EX P2, PT, RZ, c[0x0][0x50c], PT, P2 ;  /* 0x00014300ff007a0c */ /* 0x000fe40003f45320 */
[----:B-1----:R-:W-:-:S02]  /*fbb0*/  F2FP.PACK_AB R2, R137, R136 ;  /* 0x000000888902723e */ /* 0x002fc400000000ff */
        /* <DEDUP_REMOVED lines=27> */
.L_x_2821:
[----:B-1----:R-:W2:Y:S04]  /*fd70*/  LDL.LU R2, [R1+0x2c] ;  /* 0x00002c0001027983 */ /* 0x002ea80000300800 */
[----:B------:R-:W3:Y:S01]  /*fd80*/  LDL R9, [R1+0x28] ;  /* 0x0000280001097983 */ /* 0x000ee20000100800 */
[----:B------:R-:W-:Y:S01]  /*fd90*/  IMAD.MOV.U32 R15, RZ, RZ, 0x368 ;  /* 0x00000368ff0f7424 */ /* 0x000fe200078e00ff */
[----:B------:R-:W-:-:S02]  /*fda0*/  ISETP.GT.AND P3, PT, R5, 0x1, PT ;  /* 0x000000010500780c */ /* 0x000fc40003f64270 */
[----:B------:R-:W4:Y:S01]  /*fdb0*/  LDL R110, [R1+0x34] ;  /* 0x00003400016e7983 */ /* 0x000f220000100800 */
[----:B------:R-:W-:Y:S02]  /*fdc0*/  ISETP.NE.U32.AND P0, PT, RZ, c[0x0][0x500], PT ;  /* 0x00014000ff007a0c */ /* 0x000fe40003f05070 */
[----:B------:R-:W-:Y:S02]  /*fdd0*/  SEL R15, R15, 0x328, P3 ;  /* 0x000003280f0f7807 */ /* 0x000fe40001800000 */
[----:B------:R-:W-:Y:S02]  /*fde0*/  ISETP.NE.AND.EX P0, PT, RZ, c[0x0][0x504], PT, P0 ;  /* 0x00014100ff007a0c */ /* 0x000fe40003f05300 */
[----:B------:R-:W1:Y:S01]  /*fdf0*/  LDC.64 R4, c[0x0][R15+0x170] ;  /* 0x00005c000f047b82 */ /* 0x000e620000000a00 */
[----:B------:R-:W-:Y:S02]  /*fe00*/  LOP3.LUT R11, R242, 0xffff, RZ, 0xc0, !PT ;  /* 0x0000fffff20b7812 */ /* 0x000fe400078ec0ff */
[----:B------:R-:W-:-:S05]  /*fe10*/  SEL R8, R251, RZ, !P0 ;  /* 0x000000fffb087207 */ /* 0x000fca0004000000 */
[----:B------:R-:W1:Y:S08]  /*fe20*/  LDC.64 R12, c[0x0][R15+0x168] ;  /* 0x00005a000f0c7b82 */ /* 0x000e700000000a00 */
[----:B------:R-:W2:Y:S01]  /*fe30*/  LDC.64 R16, c[0x0][R15+0x178] ;  /* 0x00005e000f107b82 */ /* 0x000ea20000000a00 */
[----:B-----5:R-:W-:Y:S01]  /*fe40*/  SHF.R.S32.HI R10, RZ, 0x1f, R0 ;  /* 0x0000001fff0a7819 */ /* 0x020fe20000011400 */
[----:B-1----:R-:W-:-:S02]  /*fe50*/  IMAD R6, R13, R11, RZ ;  /* 0x0000000b0d067224 */ /* 0x002fc400078e02ff */
[----:B------:R-:W1:Y:S02]  /*fe60*/  S2R R13, SR_TID.X ;  /* 0x00000000000d7919 */ /* 0x000e640000002100 */
[----:B-1----:R-:W-:-:S04]  /*fe70*/  SHF.R.S32.HI R107, RZ, 0x1f, R13 ;  /* 0x0000001fff6b7819 */ /* 0x002fc8000001140d */
[----:B------:R-:W-:-:S04]  /*fe80*/  LEA.HI R107, R107, R13, RZ, 0x5 ;  /* 0x0000000d6b6b7211 */ /* 0x000fc800078f28ff */
[----:B------:R-:W-:-:S05]  /*fe90*/  LOP3.LUT R107, R107, 0xffffffe0, RZ, 0xc0, !PT ;  /* 0xffffffe06b6b7812 */ /* 0x000fca00078ec0ff */
[----:B------:R-:W-:Y:S02]  /*fea0*/  IMAD.IADD R107, R13, 0x1, -R107 ;  /* 0x000000010d6b7824 */ /* 0x000fe400078e0a6b */
[----:B------:R-:W-:Y:S01]  /*feb0*/  IMAD R13, R14, c[0x0][0x4e8], RZ ;  /* 0x00013a000e0d7a24 */ /* 0x000fe200078e02ff */
[----:B--2---:R-:W-:Y:S01]  /*fec0*/  SEL R3, R2, RZ, !P0 ;  /* 0x000000ff02037207 */ /* 0x004fe20004000000 */
[----:B------:R-:W-:-:S04]  /*fed0*/  IMAD R2, R5, R8, RZ ;  /* 0x0000000805027224 */ /* 0x000fc800078e02ff */
[C---:B------:R-:W-:Y:S02]  /*fee0*/  IMAD R7, R4.reuse, R3, R2 ;  /* 0x0000000304077224 */ /* 0x040fe400078e0202 */
[----:B------:R-:W-:-:S04]  /*fef0*/  IMAD.WIDE.U32 R2, R4, R8, RZ ;  /* 0x0000000804027225 */ /* 0x000fc800078e00ff */
[----:B------:R-:W-:-:S04]  /*ff00*/  IMAD.WIDE.U32 R4, R12, R11, RZ ;  /* 0x0000000b0c047225 */ /* 0x000fc800078e00ff */
[----:B------:R-:W-:Y:S01]  /*ff10*/  IMAD.IADD R3, R3, 0x1, R7 ;  /* 0x0000000103037824 */ /* 0x000fe200078e0207 */
[----:B------:R-:W-:Y:S01]  /*ff20*/  IADD3 R12, P1, P0, R2, R4, R0 ;  /* 0x00000004020c7210 */ /* 0x000fe2000783e000 */
[----:B------:R-:W-:Y:S02]  /*ff30*/  IMAD.MOV.U32 R2, RZ, RZ, c[0x0][0x4e8] ;  /* 0x00013a00ff027624 */ /* 0x000fe400078e00ff */
[----:B------:R-:W-:-:S03]  /*ff40*/  IMAD.IADD R6, R5, 0x1, R6 ;  /* 0x0000000105067824 */ /* 0x000fc600078e0206 */
[----:B------:R-:W-:Y:S02]  /*ff50*/  ISETP.NE.AND P2, PT, R2, 0x1, PT ;  /* 0x000000010200780c */ /* 0x000fe40003f45270 */
[----:B---3--:R-:W-:-:S05]  /*ff60*/  SEL R2, R9, RZ, P3 ;  /* 0x000000ff09027207 */ /* 0x008fca0001800000 */
[-C--:B------:R-:W-:Y:S02]  /*ff70*/  IMAD R7, R17, R2.reuse, RZ ;  /* 0x0000000211077224 */ /* 0x080fe400078e02ff */
[----:B------:R-:W-:Y:S02]  /*ff80*/  IMAD.WIDE.U32 R4, R16, R2, RZ ;  /* 0x0000000210047225 */ /* 0x000fe400078e00ff */
[----:B------:R-:W1:Y:S02]  /*ff90*/  LDC.64 R16, c[0x0][R15+0x160] ;  /* 0x000058000f107b82 */ /* 0x000e640000000a00 */
[----:B------:R-:W-:Y:S01]  /*ffa0*/  IMAD.IADD R9, R250, 0x1, R239 ;  /* 0x00000001fa097824 */ /* 0x000fe200078e02ef */
[----:B------:R-:W-:-:S03]  /*ffb0*/  IADD3.X R6, R3, R6, R10, P1, P0 ;  /* 0x0000000603067210 */ /* 0x000fc60000fe040a */
[----:B------:R-:W-:-:S04]  /*ffc0*/  @P2 IMAD.HI.U32 R3, R9, c[0x0][0x4ec], RZ ;  /* 0x00013b0009032a27 */ /* 0x000fc800078e00ff */
[----:B------:R-:W-:Y:S01]  /*ffd0*/  IMAD.MOV.U32 R2, RZ, RZ, R9 ;  /* 0x000000ffff027224 */ /* 0x000fe200078e0009 */
[----:B------:R-:W-:-:S04]  /*ffe0*/  @P2 SHF.R.U32.HI R2, RZ, c[0x0][0x4f0], R3 ;  /* 0x00013c00ff022a19 */ /* 0x000fc80000011603 */
[----:B------:R-:W-:Y:S02]  /*fff0*/  IADD3 R4, P1, P0, R2, R12, R4 ;  /* 0x0000000c02047210 */ /* 0x000fe4000783e004 */
        /* <DEDUP_REMOVED lines=17> */
[----:B------:R-:W1:Y:S04]  /*10110*/  SHFL.IDX PT, R7, R2, RZ, 0x1c1f ;  /* 0x001c1fff02077589 */ /* 0x000e6800000e0000 */
[----:B------:R-:W-:Y:S04]  /*10120*/  SHFL.IDX PT, R4, R4, 0x1, 0x1c1f ;  /* 0x003c1f0004047f89 */ /* 0x000fe800000e0000 */
[----:B------:R4:W2:Y:S01]  /*10130*/  SHFL.IDX PT, R5, R2, 0x1, 0x1c1f ;  /* 0x003c1f0002057f89 */ /* 0x0008a200000e0000 */
[----:B------:R-:W-:Y:S01]  /*10140*/  LOP3.LUT P0, RZ, R107, 0x3, RZ, 0xc0, !PT ;  /* 0x000000036bff7812 */ /* 0x000fe2000780c0ff */
[----:B----4-:R-:W-:-:S05]  /*10150*/  IMAD.IADD R2, R110, 0x1, R239 ;  /* 0x000000016e027824 */ /* 0x010fca00078e02ef */
[C---:B------:R-:W-:Y:S02]  /*10160*/  IADD3 R3, R2.reuse, 0x8, RZ ;  /* 0x0000000802037810 */ /* 0x040fe40007ffe0ff */
[-C--:B------:R-:W-:Y:S02]  /*10170*/  ISETP.GE.OR P1, PT, R2, R13.reuse, P0 ;  /* 0x0000000d0200720c */ /* 0x080fe40000726670 */
[----:B------:R-:W-:-:S11]  /*10180*/  ISETP.GE.OR P0, PT, R3, R13, P0 ;  /* 0x0000000d0300720c */ /* 0x000fd60000706670 */
[----:B-1----:R1:W-:Y:S01]  /*10190*/  @!P1 ST.E [R6.64], R18 ;  /* 0x0000001206009985 */ /* 0x0023e2000c101906 */
[----:B------:R-:W-:-:S03]  /*101a0*/  ISETP.GE.AND P1, PT, R2, R13, PT ;  /* 0x0000000d0200720c */ /* 0x000fc60003f26270 */
[----:B--2---:R1:W-:Y:S01]  /*101b0*/  @!P0 ST.E [R4.64], R19 ;  /* 0x0000001304008985 */ /* 0x0043e2000c101906 */
[----:B------:R-:W-:Y:S01]  /*101c0*/  ISETP.GE.AND P0, PT, R3, R13, PT ;  /* 0x0000000d0300720c */ /* 0x000fe20003f06270 */
        /* <DEDUP_REMOVED lines=48> */
.L_x_2904:
[----:B------:R-:W-:Y:S05]  /*104d0*/  BRA.DIV ~URZ, `(.L_x_2824) ;  /* 0x000065827f007947 */ /* 0x000fea000b800000 */
[----:B------:R4:W2:Y:S02]  /*104e0*/  SHFL.IDX PT, R0, R14, RZ, 0x181f ;  /* 0x00181fff0e007589 */ /* 0x0008a400000e0000 */
.L_x_2905:
        /* <DEDUP_REMOVED lines=24> */
.L_x_2826:
[----:B------:R-:W-:Y:S05]  /*10670*/  BSYNC B0 ;  /* 0x0000000000007941 */ /* 0x000fea0003800000 */
.L_x_2825:
[----:B------:R-:W-:Y:S05]  /*10680*/  BRA.DIV ~URZ, `(.L_x_2827) ;  /* 0x000064427f007947 */ /* 0x000fea000b800000 */
[----:B---3--:R3:W4:Y:S04]  /*10690*/  SHFL.IDX PT, R4, R5, 0x1, 0x181f ;  /* 0x00381f0005047f89 */ /* 0x00872800000e0000 */
[----:B--2---:R3:W2:Y:S02]  /*106a0*/  SHFL.IDX PT, R0, R14, 0x1, 0x181f ;  /* 0x00381f000e007f89 */ /* 0x0046a400000e0000 */
.L_x_2906:
        /* <DEDUP_REMOVED lines=24> */
.L_x_2829:
[----:B------:R-:W-:Y:S05]  /*10830*/  BSYNC B0 ;  /* 0x0000000000007941 */ /* 0x000fea0003800000 */
.L_x_2828:
[----:B------:R-:W-:Y:S05]  /*10840*/  BRA.DIV ~URZ, `(.L_x_2830) ;  /* 0x000063527f007947 */ /* 0x000fea000b800000 */
[----:B----4-:R4:W3:Y:S02]  /*10850*/  SHFL.IDX PT, R4, R5, 0x2, 0x181f ;  /* 0x00581f0005047f89 */ /* 0x0108e400000e0000 */
.L_x_2907:
[----:B------:R-:W-:Y:S05]  /*10860*/  BRA.DIV ~URZ, `(.L_x_2831) ;  /* 0x000063a27f007947 */ /* 0x000fea000b800000 */
[----:B--2---:R2:W4:Y:S02]  /*10870*/  SHFL.IDX PT, R0, R14, 0x2, 0x181f ;  /* 0x00581f000e007f89 */ /* 0x00452400000e0000 */
.L_x_2908:
        /* <DEDUP_REMOVED lines=24> */
.L_x_2833:
[----:B------:R-:W-:Y:S05]  /*10a00*/  BSYNC B0 ;  /* 0x0000000000007941 */ /* 0x000fea0003800000 */
.L_x_2832:
[----:B------:R-:W-:Y:S05]  /*10a10*/  BRA.DIV ~URZ, `(.L_x_2834) ;  /* 0x000062627f007947 */ /* 0x000fea000b800000 */
[----:B---3--:R3:W1:Y:S04]  /*10a20*/  SHFL.IDX PT, R4, R5, 0x3, 0x181f ;  /* 0x00781f0005047f89 */ /* 0x00866800000e0000 */
[----:B----4-:R3:W4:Y:S02]  /*10a30*/  SHFL.IDX PT, R0, R14, 0x3, 0x181f ;  /* 0x00781f000e007f89 */ /* 0x01072400000e0000 */
.L_x_2909:
        /* <DEDUP_REMOVED lines=25> */
.L_x_2822:
        /* <DEDUP_REMOVED lines=33> */
.L_x_2910:
[----:B------:R-:W-:Y:S05]  /*10de0*/  BRA.DIV ~URZ, `(.L_x_2837) ;  /* 0x00005fd27f007947 */ /* 0x000fea000b800000 */
[----:B------:R3:W4:Y:S02]  /*10df0*/  SHFL.IDX PT, R0, R12, RZ, 0x1c1f ;  /* 0x001c1fff0c007589 */ /* 0x00072400000e0000 */
.L_x_2911:
[----:B------:R-:W-:Y:S01]  /*10e00*/  BSSY B0, `(.L_x_2838) ;  /* 0x00000e0000007945 */ /* 0x000fe20003800000 */
[----:B------:R-:W-:Y:S05]  /*10e10*/  @P1 BRA `(.L_x_2839) ;  /* 0x00000de000001947 */ /* 0x000fea0003800000 */
[C---:B------:R-:W-:Y:S02]  /*10e20*/  ISETP.GE.AND P1, PT, R248.reuse, c[0x0][0x3c8], PT ;  /* 0x0000f200f8007a0c */ /* 0x040fe40003f26270 */
[C---:B------:R-:W-:Y:S02]  /*10e30*/  IADD3 R7, R248.reuse, 0x8, RZ ;  /* 0x00000008f8077810 */ /* 0x040fe40007ffe0ff */
[C---:B------:R-:W-:Y:S02]  /*10e40*/  IADD3 R6, R248.reuse, 0x10, RZ ;  /* 0x00000010f8067810 */ /* 0x040fe40007ffe0ff */
[----:B------:R-:W-:Y:S02]  /*10e50*/  ISETP.GE.AND P3, PT, R7, c[0x0][0x3c8], PT ;  /* 0x0000f20007007a0c */ /* 0x000fe40003f66270 */
[----:B------:R-:W-:-:S02]  /*10e60*/  IADD3 R9, R248, 0x8, RZ ;  /* 0x00000008f8097810 */ /* 0x000fc40007ffe0ff */
[----:B------:R-:W-:Y:S02]  /*10e70*/  ISETP.GE.AND P4, PT, R6, c[0x0][0x3c8], PT ;  /* 0x0000f20006007a0c */ /* 0x000fe40003f86270 */
[C---:B------:R-:W-:Y:S01]  /*10e80*/  IADD3 R8, R248.reuse, 0x18, RZ ;  /* 0x00000018f8087810 */ /* 0x040fe20007ffe0ff */
[----:B----4-:R-:W-:Y:S01]  /*10e90*/  @!P1 IMAD.MOV.U32 R2, RZ, RZ, R0 ;  /* 0x000000ffff029224 */ /* 0x010fe200078e0000 */
[----:B------:R-:W-:Y:S01]  /*10ea0*/  SHF.R.S32.HI R9, RZ, 0x1f, R9 ;  /* 0x0000001fff097819 */ /* 0x000fe20000011409 */
[----:B--2---:R-:W-:Y:S01]  /*10eb0*/  @!P1 IMAD.MOV.U32 R3, RZ, RZ, R4 ;  /* 0x000000ffff039224 */ /* 0x004fe200078e0004 */
[C---:B------:R-:W-:Y:S02]  /*10ec0*/  IADD3 R13, R248.reuse, 0x20, RZ ;  /* 0x00000020f80d7810 */ /* 0x040fe40007ffe0ff */
[C---:B------:R-:W-:Y:S01]  /*10ed0*/  IADD3 R11, R248.reuse, 0x18, RZ ;  /* 0x00000018f80b7810 */ /* 0x040fe20007ffe0ff */
[----:B------:R-:W-:Y:S01]  /*10ee0*/  @!P1 IMAD.WIDE R2, R248, 0x4, R2 ;  /* 0x00000004f8029825 */ /* 0x000fe200078e0202 */
[----:B------:R-:W-:-:S02]  /*10ef0*/  ISETP.GE.AND P6, PT, R13, c[0x0][0x3c8], PT ;  /* 0x0000f2000d007a0c */ /* 0x000fc40003fc6270 */
[----:B------:R-:W-:Y:S02]  /*10f00*/  SHF.R.S32.HI R11, RZ, 0x1f, R11 ;  /* 0x0000001fff0b7819 */ /* 0x000fe4000001140b */
[----:B------:R2:W-:Y:S01]  /*10f10*/  @!P1 ST.E.64 [R2.64], R22 ;  /* 0x0000001602009985 */ /* 0x0005e2000c101b06 */
[----:B------:R-:W-:Y:S02]  /*10f20*/  ISETP.GE.AND P1, PT, R8, c[0x0][0x3c8], PT ;  /* 0x0000f20008007a0c */ /* 0x000fe40003f26270 */
[C---:B------:R-:W-:Y:S02]  /*10f30*/  IADD3 R10, R248.reuse, 0x30, RZ ;  /* 0x00000030f80a7810 */ /* 0x040fe40007ffe0ff */
[----:B------:R-:W-:Y:S02]  /*10f40*/  IADD3 R14, R248, 0x20, RZ ;  /* 0x00000020f80e7810 */ /* 0x000fe40007ffe0ff */
[----:B------:R-:W-:Y:S02]  /*10f50*/  ISETP.GE.AND P5, PT, R10, c[0x0][0x3c8], PT ;  /* 0x0000f2000a007a0c */ /* 0x000fe40003fa6270 */
[----:B------:R-:W-:-:S02]  /*10f60*/  SHF.R.S32.HI R14, RZ, 0x1f, R14 ;  /* 0x0000001fff0e7819 */ /* 0x000fc4000001140e */
[C---:B------:R-:W-:Y:S02]  /*10f70*/  IADD3 R15, R248.reuse, 0xa0, RZ ;  /* 0x000000a0f80f7810 */ /* 0x040fe40007ffe0ff */
[C---:B------:R-:W-:Y:S02]  /*10f80*/  IADD3 R16, R248.reuse, 0xb0, RZ ;  /* 0x000000b0f8107810 */ /* 0x040fe40007ffe0ff */
[C---:B------:R-:W-:Y:S02]  /*10f90*/  IADD3 R17, R248.reuse, 0xa0, RZ ;  /* 0x000000a0f8117810 */ /* 0x040fe40007ffe0ff */
[----:B------:R-:W-:Y:S02]  /*10fa0*/  IADD3 R18, R248, 0xe8, RZ ;  /* 0x000000e8f8127810 */ /* 0x000fe40007ffe0ff */
[----:B------:R-:W-:Y:S02]  /*10fb0*/  SHF.R.S32.HI R17, RZ, 0x1f, R17 ;  /* 0x0000001fff117819 */ /* 0x000fe40000011411 */
[----:B------:R-:W-:-:S02]  /*10fc0*/  SHF.R.S32.HI R18, RZ, 0x1f, R18 ;  /* 0x0000001fff127819 */ /* 0x000fc40000011412 */
[----:B--2---:R-:W-:-:S04]  /*10fd0*/  @!P3 LEA R2, P2, R7, R0, 0x2 ;  /* 0x000000000702b211 */ /* 0x004fc800078410ff */
[----:B------:R-:W-:Y:S02]  /*10fe0*/  @!P3 LEA.HI.X R3, R7, R4, R9, 0x2, P2 ;  /* 0x000000040703b211 */ /* 0x000fe400010f1409 */
[C---:B------:R-:W-:Y:S02]  /*10ff0*/  IADD3 R7, R248.reuse, 0x10, RZ ;  /* 0x00000010f8077810 */ /* 0x040fe40007ffe0ff */
[----:B------:R-:W-:Y:S01]  /*11000*/  IADD3 R9, R248, 0x28, RZ ;  /* 0x00000028f8097810 */ /* 0x000fe20007ffe0ff */
[----:B------:R2:W-:Y:S01]  /*11010*/  @!P3 ST.E.64 [R2.64], R24 ;  /* 0x000000180200b985 */ /* 0x0005e2000c101b06 */
[----:B------:R-:W-:Y:S02]  /*11020*/  SHF.R.S32.HI R7, RZ, 0x1f, R7 ;  /* 0x0000001fff077819 */ /* 0x000fe40000011407 */
[----:B--2---:R-:W-:-:S04]  /*11030*/  @!P4 LEA R2, P2, R6, R0, 0x2 ;  /* 0x000000000602c211 */ /* 0x004fc800078410ff */
[----:B------:R-:W-:Y:S02]  /*11040*/  @!P4 LEA.HI.X R3, R6, R4, R7, 0x2, P2 ;  /* 0x000000040603c211 */ /* 0x000fe400010f1407 */
[----:B------:R-:W-:Y:S02]  /*11050*/  ISETP.GE.AND P2, PT, R9, c[0x0][0x3c8], PT ;  /* 0x0000f20009007a0c */ /* 0x000fe40003f46270 */
[C---:B------:R-:W-:Y:S01]  /*11060*/  @!P1 LEA R6, P3, R8.reuse, R0, 0x2 ;  /* 0x0000000008069211 */ /* 0x040fe200078610ff */
[----:B------:R2:W-:Y:S03]  /*11070*/  @!P4 ST.E.64 [R2.64], R26 ;  /* 0x0000001a0200c985 */ /* 0x0005e6000c101b06 */
        /* <DEDUP_REMOVED lines=9> */
[C---:B----4-:R-:W-:Y:S01]  /*11110*/  @!P2 LEA R6, P3, R9.reuse, R0, 0x2 ;  /* 0x000000000906a211 */ /* 0x050fe200078610ff */
[----:B------:R2:W-:Y:S01]  /*11120*/  @!P6 ST.E.64 [R2.64], R30 ;  /* 0x0000001e0200e985 */ /* 0x0005e2000c101b06 */
[C---:B------:R-:W-:Y:S02]  /*11130*/  IADD3 R14, R248.reuse, 0x30, RZ ;  /* 0x00000030f80e7810 */ /* 0x040fe40007ffe0ff */
[----:B------:R-:W-:Y:S02]  /*11140*/  @!P2 LEA.HI.X R7, R9, R4, R11, 0x2, P3 ;  /* 0x000000040907a211 */ /* 0x000fe400018f140b */
[----:B------:R-:W-:-:S02]  /*11150*/  IADD3 R9, R248, 0x48, RZ ;  /* 0x00000048f8097810 */ /* 0x000fc40007ffe0ff */
[----:B------:R-:W-:Y:S01]  /*11160*/  IADD3 R11, R248, 0x38, RZ ;  /* 0x00000038f80b7810 */ /* 0x000fe20007ffe0ff */
[----:B------:R4:W-:Y:S01]  /*11170*/  @!P2 ST.E.64 [R6.64], R32 ;  /* 0x000000200600a985 */ /* 0x0009e2000c101b06 */
[----:B------:R-:W-:Y:S02]  /*11180*/  ISETP.GE.AND P6, PT, R13, c[0x0][0x3c8], PT ;  /* 0x0000f2000d007a0c */ /* 0x000fe40003fc6270 */
[----:B------:R-:W-:Y:S02]  /*11190*/  ISETP.GE.AND P2, PT, R9, c[0x0][0x3c8], PT ;  /* 0x0000f20009007a0c */ /* 0x000fe40003f46270 */
[----:B------:R-:W-:Y:S02]  /*111a0*/  SHF.R.S32.HI R14, RZ, 0x1f, R14 ;  /* 0x0000001fff0e7819 */ /* 0x000fe4000001140e */
        /* <DEDUP_REMOVED lines=74> */
[----:B----4-:R-:W-:Y:S01]  /*11650*/  @!P2 LEA R6, P3, R9, R0, 0x2 ;  /* 0x000000000906a211 */ /* 0x010fe200078610ff */
[----:B------:R2:W-:Y:S01]  /*11660*/  @!P6 ST.E.64 [R2.64], R68 ;  /* 0x000000440200e985 */ /* 0x0005e2000c101b06 */
[----:B------:R-:W-:Y:S02]  /*11670*/  ISETP.GE.AND P6, PT, R15, c[0x0][0x3c8], PT ;  /* 0x0000f2000f007a0c */ /* 0x000fe40003fc6270 */
[----:B------:R-:W-:Y:S02]  /*11680*/  @!P2 LEA.HI.X R7, R9, R4, R11, 0x2, P3 ;  /* 0x000000040907a211 */ /* 0x000fe400018f140b */
[----:B------:R-:W-:-:S02]  /*11690*/  IADD3 R11, R248, 0xa8, RZ ;  /* 0x000000a8f80b7810 */ /* 0x000fc40007ffe0ff */
[C---:B------:R-:W-:Y:S01]  /*116a0*/  IADD3 R9, R248.reuse, 0x98, RZ ;  /* 0x00000098f8097810 */ /* 0x040fe20007ffe0ff */
[----:B------:R4:W-:Y:S01]  /*116b0*/  @!P2 ST.E.64 [R6.64], R72 ;  /* 0x000000480600a985 */ /* 0x0009e2000c101b06 */
[----:B------:R-:W-:Y:S02]  /*116c0*/  ISETP.GE.AND P2, PT, R11, c[0x0][0x3c8], PT ;  /* 0x0000f2000b007a0c */ /* 0x000fe40003f46270 */
[----:B------:R-:W-:Y:S02]  /*116d0*/  SHF.R.S32.HI R13, RZ, 0x1f, R13 ;  /* 0x0000001fff0d7819 */ /* 0x000fe4000001140d */
[----:B------:R-:W-:Y:S02]  /*116e0*/  SHF.R.S32.HI R9, RZ, 0x1f, R9 ;  /* 0x0000001fff097819 */ /* 0x000fe40000011409 */
[----:B------:R-:W-:Y:S02]  /*116f0*/  IADD3 R14, R248, 0xc0, RZ ;  /* 0x000000c0f80e7810 */ /* 0x000fe40007ffe0ff */
        /* <DEDUP_REMOVED lines=10> */
[----:B------:R-:W-:Y:S02]  /*117a0*/  ISETP.GE.AND P1, PT, R10, c[0x0][0x3c8], PT ;  /* 0x0000f2000a007a0c */ /* 0x000fe40003f26270 */
[----:B------:R-:W-:-:S04]  /*117b0*/  @!P2 LEA R8, P3, R11, R0, 0x2 ;  /* 0x000000000b08a211 */ /* 0x000fc800078610ff */
[----:B------:R-:W-:Y:S02]  /*117c0*/  @!P2 LEA.HI.X R9, R11, R4, R13, 0x2, P3 ;  /* 0x000000040b09a211 */ /* 0x000fe400018f140d */
[C---:B------:R-:W-:Y:S02]  /*117d0*/  IADD3 R13, R248.reuse, 0xc8, RZ ;  /* 0x000000c8f80d7810 */ /* 0x040fe40007ffe0ff */
[----:B------:R-:W-:Y:S02]  /*117e0*/  IADD3 R11, R248, 0xd0, RZ ;  /* 0x000000d0f80b7810 */ /* 0x000fe40007ffe0ff */
[----:B--2---:R-:W-:-:S04]  /*117f0*/  @!P6 LEA R2, P4, R15, R0, 0x2 ;  /* 0x000000000f02e211 */ /* 0x004fc800078810ff */
[----:B------:R-:W-:Y:S02]  /*11800*/  @!P6 LEA.HI.X R3, R15, R4, R17, 0x2, P4 ;  /* 0x000000040f03e211 */ /* 0x000fe400020f1411 */
[C---:B------:R-:W-:Y:S02]  /*11810*/  IADD3 R17, R248.reuse, 0xb0, RZ ;  /* 0x000000b0f8117810 */ /* 0x040fe40007ffe0ff */
[----:B------:R-:W-:Y:S01]  /*11820*/  IADD3 R15, R248, 0xb8, RZ ;  /* 0x000000b8f80f7810 */ /* 0x000fe20007ffe0ff */
[----:B------:R2:W-:Y:S01]  /*11830*/  @!P6 ST.E.64 [R2.64], R84 ;  /* 0x000000540200e985 */ /* 0x0005e2000c101b06 */
[----:B------:R-:W-:Y:S02]  /*11840*/  ISETP.GE.AND P6, PT, R14, c[0x0][0x3c8], PT ;  /* 0x0000f2000e007a0c */ /* 0x000fe40003fc6270 */
[----:B------:R-:W-:Y:S01]  /*11850*/  ISETP.GE.AND P4, PT, R13, c[0x0][0x3c8], PT ;  /* 0x0000f2000d007a0c */ /* 0x000fe20003f86270 */
[----:B------:R5:W-:Y:S01]  /*11860*/  @!P2 ST.E.64 [R8.64], R88 ;  /* 0x000000580800a985 */ /* 0x000be2000c101b06 */
[----:B----4-:R-:W-:-:S02]  /*11870*/  @!P5 LEA R6, P3, R16, R0, 0x2 ;  /* 0x000000001006d211 */ /* 0x010fc400078610ff */
[----:B------:R-:W-:Y:S02]  /*11880*/  SHF.R.S32.HI R17, RZ, 0x1f, R17 ;  /* 0x0000001fff117819 */ /* 0x000fe40000011411 */
[----:B------:R-:W-:Y:S02]  /*11890*/  SHF.R.S32.HI R15, RZ, 0x1f, R15 ;  /* 0x0000001fff0f7819 */ /* 0x000fe4000001140f */
[----:B------:R-:W-:Y:S02]  /*118a0*/  @!P5 LEA.HI.X R7, R16, R4, R17, 0x2, P3 ;  /* 0x000000041007d211 */ /* 0x000fe400018f1411 */
[----:B------:R-:W-:Y:S02]  /*118b0*/  ISETP.GE.AND P3, PT, R11, c[0x0][0x3c8], PT ;  /* 0x0000f2000b007a0c */ /* 0x000fe40003f66270 */
[C---:B------:R-:W-:Y:S01]  /*118c0*/  IADD3 R16, R248.reuse, 0xc0, RZ ;  /* 0x000000c0f8107810 */ /* 0x040fe20007ffe0ff */
[----:B------:R4:W-:Y:S01]  /*118d0*/  @!P5 ST.E.64 [R6.64], R92 ;  /* 0x0000005c0600d985 */ /* 0x0009e2000c101b06 */
[----:B------:R-:W-:-:S02]  /*118e0*/  IADD3 R17, R248, 0xe8, RZ ;  /* 0x000000e8f8117810 */ /* 0x000fc40007ffe0ff */
[----:B------:R-:W-:Y:S02]  /*118f0*/  SHF.R.S32.HI R16, RZ, 0x1f, R16 ;  /* 0x0000001fff107819 */ /* 0x000fe40000011410 */
[----:B--2---:R-:W-:-:S04]  /*11900*/  @!P1 LEA R2, P2, R10, R0, 0x2 ;  /* 0x000000000a029211 */ /* 0x004fc800078410ff */
[----:B------:R-:W-:Y:S02]  /*11910*/  @!P1 LEA.HI.X R3, R10, R4, R15, 0x2, P2 ;  /* 0x000000040a039211 */ /* 0x000fe400010f140f */
[----:B------:R-:W-:Y:S02]  /*11920*/  IADD3 R15, R248, 0xc8, RZ ;  /* 0x000000c8f80f7810 */ /* 0x000fe40007ffe0ff */
[----:B-----5:R-:W-:Y:S01]  /*11930*/  @!P6 LEA R8, P2, R14, R0, 0x2 ;  /* 0x000000000e08e211 */ /* 0x020fe200078410ff */
[----:B------:R2:W-:Y:S01]  /*11940*/  @!P1 ST.E.64 [R2.64], R96 ;  /* 0x0000006002009985 */ /* 0x0005e2000c101b06 */
[----:B------:R-:W-:Y:S02]  /*11950*/  SHF.R.S32.HI R15, RZ, 0x1f, R15 ;  /* 0x0000001fff0f7819 */ /* 0x000fe4000001140f */
[----:B------:R-:W-:Y:S02]  /*11960*/  IADD3 R10, R248, 0xd8, RZ ;  /* 0x000000d8f80a7810 */ /* 0x000fe40007ffe0ff */
[----:B------:R-:W-:-:S02]  /*11970*/  @!P6 LEA.HI.X R9, R14, R4, R16, 0x2, P2 ;  /* 0x000000040e09e211 */ /* 0x000fc400010f1410 */
[----:B------:R-:W-:Y:S02]  /*11980*/  ISETP.GE.AND P1, PT, R10, c[0x0][0x3c8], PT ;  /* 0x0000f2000a007a0c */ /* 0x000fe40003f26270 */
[----:B------:R-:W-:Y:S01]  /*11990*/  IADD3 R14, R248, 0xe0, RZ ;  /* 0x000000e0f80e7810 */ /* 0x000fe20007ffe0ff */
[----:B------:R-:W-:Y:S01]  /*119a0*/  @!P6 ST.E.64 [R8.64], R134 ;  /* 0x000000860800e985 */ /* 0x000fe2000c101b06 */
[----:B----4-:R-:W-:Y:S02]  /*119b0*/  @!P3 LEA R6, P2, R11, R0, 0x2 ;  /* 0x000000000b06b211 */ /* 0x010fe400078410ff */
        /* <DEDUP_REMOVED lines=19> */
[----:B------:R-:W-:-:S03]  /*11af0*/  @!P6 LEA R10, P2, R14, R0, 0x2 ;  /* 0x000000000e0ae211 */ /* 0x000fc600078410ff */
[----:B------:R2:W-:Y:S01]  /*11b00*/  @!P1 ST.E.64 [R2.64], R108 ;  /* 0x0000006c02009985 */ /* 0x0005e2000c101b06 */
[----:B------:R-:W-:Y:S02]  /*11b10*/  @!P6 LEA.HI.X R11, R14, R4, R16, 0x2, P2 ;  /* 0x000000040e0be211 */ /* 0x000fe400010f1410 */
[-C--:B------:R-:W-:Y:S02]  /*11b20*/  @!P5 LEA R8, P1, R17, R0.reuse, 0x2 ;  /* 0x000000001108d211 */ /* 0x080fe400078210ff */
[C---:B------:R-:W-:Y:S01]  /*11b30*/  IADD3 R16, R248.reuse, 0xf0, RZ ;  /* 0x000000f0f8107810 */ /* 0x040fe20007ffe0ff */
[----:B------:R1:W-:Y:S01]  /*11b40*/  @!P6 ST.E.64 [R10.64], R148 ;  /* 0x000000940a00e985 */ /* 0x0003e2000c101b06 */
[----:B------:R-:W-:Y:S02]  /*11b50*/  IADD3 R14, R248, 0xf8, RZ ;  /* 0x000000f8f80e7810 */ /* 0x000fe40007ffe0ff */
[----:B----4-:R-:W-:Y:S02]  /*11b60*/  @!P4 LEA R6, P2, R15, R0, 0x2 ;  /* 0x000000000f06c211 */ /* 0x010fe400078410ff */
[----:B------:R-:W-:-:S02]  /*11b70*/  SHF.R.S32.HI R16, RZ, 0x1f, R16 ;  /* 0x0000001fff107819 */ /* 0x000fc40000011410 */
        /* <DEDUP_REMOVED lines=8> */
.L_x_2839:
[----:B------:R-:W-:Y:S05]  /*11c00*/  BSYNC B0 ;  /* 0x0000000000007941 */ /* 0x000fea0003800000 */
.L_x_2838:
[----:B------:R-:W-:Y:S05]  /*11c10*/  BRA.DIV ~URZ, `(.L_x_2840) ;  /* 0x000052127f007947 */ /* 0x000fea000b800000 */
[----:B--2---:R2:W1:Y:S04]  /*11c20*/  SHFL.IDX PT, R4, R5, 0x1, 0x1c1f ;  /* 0x003c1f0005047f89 */ /* 0x00446800000e0000 */
[----:B----4-:R2:W4:Y:S02]  /*11c30*/  SHFL.IDX PT, R0, R12, 0x1, 0x1c1f ;  /* 0x003c1f000c007f89 */ /* 0x01052400000e0000 */
.L_x_2912:
[----:B------:R-:W-:Y:S05]  /*11c40*/  @P0 BRA `(.L_x_2835) ;  /* 0x00001c0000000947 */ /* 0x000fea0003800000 */
[C---:B-1----:R-:W-:Y:S02]  /*11c50*/  IADD3 R11, R248.reuse, 0x8, RZ ;  /* 0x00000008f80b7810 */ /* 0x042fe40007ffe0ff */
[C---:B------:R-:W-:Y:S02]  /*11c60*/  ISETP.GE.AND P0, PT, R248.reuse, c[0x0][0x3c8], PT ;  /* 0x0000f200f8007a0c */ /* 0x040fe40003f06270 */
[----:B------:R-:W-:Y:S02]  /*11c70*/  ISETP.GE.AND P5, PT, R11, c[0x0][0x3c8], PT ;  /* 0x0000f2000b007a0c */ /* 0x000fe40003fa6270 */
[----:B------:R-:W-:-:S02]  /*11c80*/  IADD3 R13, R248, 0x10, RZ ;  /* 0x00000010f80d7810 */ /* 0x000fc40007ffe0ff */
[C---:B------:R-:W-:Y:S02]  /*11c90*/  IADD3 R15, R248.reuse, 0x8, RZ ;  /* 0x00000008f80f7810 */ /* 0x040fe40007ffe0ff */
[----:B------:R-:W-:Y:S02]  /*11ca0*/  ISETP.GE.AND P4, PT, R13, c[0x0][0x3c8], PT ;  /* 0x0000f2000d007a0c */ /* 0x000fe40003f86270 */
[----:B------:R-:W-:Y:S02]  /*11cb0*/  IADD3 R10, R248, 0x18, RZ ;  /* 0x00000018f80a7810 */ /* 0x000fe40007ffe0ff */
[----:B------:R-:W-:Y:S01]  /*11cc0*/  SHF.R.S32.HI R15, RZ, 0x1f, R15 ;  /* 0x0000001fff0f7819 */ /* 0x000fe2000001140f */
[----:B----4-:R-:W-:Y:S01]  /*11cd0*/  @!P0 IMAD.MOV.U32 R2, RZ, RZ, R0 ;  /* 0x000000ffff028224 */ /* 0x010fe200078e0000 */
[----:B------:R-:W-:Y:S01]  /*11ce0*/  ISETP.GE.AND P3, PT, R10, c[0x0][0x3c8], PT ;  /* 0x0000f2000a007a0c */ /* 0x000fe20003f66270 */
[----:B------:R-:W-:Y:S01]  /*11cf0*/  @!P0 IMAD.MOV.U32 R3, RZ, RZ, R4 ;  /* 0x000000ffff038224 */ /* 0x000fe200078e0004 */
[----:B------:R-:W-:-:S02]  /*11d00*/  @!P5 LEA R8, P6, R11, R0, 0x2 ;  /* 0x000000000b08d211 */ /* 0x000fc400078c10ff */
[C---:B--23--:R-:W-:Y:S01]  /*11d10*/  IADD3 R12, R248.reuse, 0x20, RZ ;  /* 0x00000020f80c7810 */ /* 0x04cfe20007ffe0ff */
[C---:B------:R-:W-:Y:S01]  /*11d20*/  @!P0 IMAD.WIDE R2, R248.reuse, 0x4, R2 ;  /* 0x00000004f8028825 */ /* 0x040fe200078e0202 */
[----:B------:R-:W-:Y:S02]  /*11d30*/  @!P5 LEA.HI.X R9, R11, R4, R15, 0x2, P6 ;  /* 0x000000040b09d211 */ /* 0x000fe400030f140f */
[----:B------:R-:W-:Y:S02]  /*11d40*/  IADD3 R15, R248, 0x10, RZ ;  /* 0x00000010f80f7810 */ /* 0x000fe40007ffe0ff */
[----:B------:R-:W-:Y:S01]  /*11d50*/  ISETP.GE.AND P2, PT, R12, c[0x0][0x3c8], PT ;  /* 0x0000f2000c007a0c */ /* 0x000fe20003f46270 */
[----:B------:R1:W-:Y:S01]  /*11d60*/  @!P0 ST.E.64 [R2.64], R116 ;  /* 0x0000007402008985 */ /* 0x0003e2000c101b06 */
[----:B------:R-:W-:Y:S02]  /*11d70*/  @!P4 LEA R6, P0, R13, R0, 0x2 ;  /* 0x000000000d06c211 */ /* 0x000fe400078010ff */
[----:B------:R-:W-:Y:S01]  /*11d80*/  SHF.R.S32.HI R15, RZ, 0x1f, R15 ;  /* 0x0000001fff0f7819 */ /* 0x000fe2000001140f */
[----:B------:R2:W-:Y:S01]  /*11d90*/  @!P5 ST.E.64 [R8.64], R152 ;  /* 0x000000980800d985 */ /* 0x0005e2000c101b06 */
[----:B------:R-:W-:-:S02]  /*11da0*/  IADD3 R14, R248, 0x28, RZ ;  /* 0x00000028f80e7810 */ /* 0x000fc40007ffe0ff */
[----:B------:R-:W-:Y:S02]  /*11db0*/  IADD3 R11, R248, 0x18, RZ ;  /* 0x00000018f80b7810 */ /* 0x000fe40007ffe0ff */
[----:B------:R-:W-:Y:S02]  /*11dc0*/  @!P4 LEA.HI.X R7, R13, R4, R15, 0x2, P0 ;  /* 0x000000040d07c211 */ /* 0x000fe400000f140f */
[----:B------:R-:W-:Y:S02]  /*11dd0*/  ISETP.GE.AND P1, PT, R14, c[0x0][0x3c8], PT ;  /* 0x0000f2000e007a0c */ /* 0x000fe40003f26270 */
[C---:B------:R-:W-:Y:S01]  /*11de0*/  IADD3 R5, R248.reuse, 0x30, RZ ;  /* 0x00000030f8057810 */ /* 0x040fe20007ffe0ff */
[----:B------:R3:W-:Y:S01]  /*11df0*/  @!P4 ST.E.64 [R6.64], R128 ;  /* 0x000000800600c985 */ /* 0x0007e2000c101b06 */
[----:B------:R-:W-:Y:S02]  /*11e00*/  SHF.R.S32.HI R11, RZ, 0x1f, R11 ;  /* 0x0000001fff0b7819 */ /* 0x000fe4000001140b */
[----:B------:R-:W-:-:S02]  /*11e10*/  IADD3 R15, R248, 0x20, RZ ;  /* 0x00000020f80f7810 */ /* 0x000fc40007ffe0ff */
[----:B------:R-:W-:Y:S02]  /*11e20*/  ISETP.GE.AND P0, PT, R5, c[0x0][0x3c8], PT ;  /* 0x0000f20005007a0c */ /* 0x000fe40003f06270 */
[----:B------:R-:W-:Y:S02]  /*11e30*/  SHF.R.S32.HI R15, RZ, 0x1f, R15 ;  /* 0x0000001fff0f7819 */ /* 0x000fe4000001140f */
[C---:B------:R-:W-:Y:S02]  /*11e40*/  IADD3 R13, R248.reuse, 0x40, RZ ;  /* 0x00000040f80d7810 */ /* 0x040fe40007ffe0ff */
[----:B------:R-:W-:Y:S02]  /*11e50*/  IADD3 R16, R248, 0xb0, RZ ;  /* 0x000000b0f8107810 */ /* 0x000fe40007ffe0ff */
[----:B-1----:R-:W-:Y:S02]  /*11e60*/  @!P3 LEA R2, P6, R10, R0, 0x2 ;  /* 0x000000000a02b211 */ /* 0x002fe400078c10ff */
[----:B------:R-:W-:-:S02]  /*11e70*/  SHF.R.S32.HI R16, RZ, 0x1f, R16 ;  /* 0x0000001fff107819 */ /* 0x000fc40000011410 */
[----:B------:R-:W-:Y:S02]  /*11e80*/  @!P3 LEA.HI.X R3, R10, R4, R11, 0x2, P6 ;  /* 0x000000040a03b211 */ /* 0x000fe400030f140b */
[----:B--2---:R-:W-:Y:S02]  /*11e90*/  @!P2 LEA R8, P4, R12, R0, 0x2 ;  /* 0x000000000c08a211 */ /* 0x004fe400078810ff */
[----:B------:R-:W-:Y:S01]  /*11ea0*/  IADD3 R11, R248, 0x38, RZ ;  /* 0x00000038f80b7810 */ /* 0x000fe20007ffe0ff */
[----:B------:R1:W-:Y:S01]  /*11eb0*/  @!P3 ST.E.64 [R2.64], R120 ;  /* 0x000000780200b985 */ /* 0x0003e2000c101b06 */
[----:B------:R-:W-:Y:S02]  /*11ec0*/  @!P2 LEA.HI.X R9, R12, R4, R15, 0x2, P4 ;  /* 0x000000040c09a211 */ /* 0x000fe400020f140f */
[----:B------:R-:W-:Y:S02]  /*11ed0*/  ISETP.GE.AND P5, PT, R11, c[0x0][0x3c8], PT ;  /* 0x0000f2000b007a0c */ /* 0x000fe40003fa6270 */
[----:B------:R-:W-:Y:S01]  /*11ee0*/  IADD3 R15, R248, 0x28, RZ ;  /* 0x00000028f80f7810 */ /* 0x000fe20007ffe0ff */
[----:B------:R2:W-:Y:S01]  /*11ef0*/  @!P2 ST.E.64 [R8.64], R150 ;  /* 0x000000960800a985 */ /* 0x0005e2000c101b06 */
[----:B---3--:R-:W-:-:S02]  /*11f00*/  @!P1 LEA R6, P3, R14, R0, 0x2 ;  /* 0x000000000e069211 */ /* 0x008fc400078610ff */
[----:B------:R-:W-:Y:S02]  /*11f10*/  SHF.R.S32.HI R15, RZ, 0x1f, R15 ;  /* 0x0000001fff0f7819 */ /* 0x000fe4000001140f */
[----:B------:R-:W-:Y:S02]  /*11f20*/  IADD3 R12, R248, 0x30, RZ ;  /* 0x00000030f80c7810 */ /* 0x000fe40007ffe0ff */
[----:B------:R-:W-:Y:S02]  /*11f30*/  @!P1 LEA.HI.X R7, R14, R4, R15, 0x2, P3 ;  /* 0x000000040e079211 */ /* 0x000fe400018f140f */
[----:B------:R-:W-:Y:S02]  /*11f40*/  SHF.R.S32.HI R12, RZ, 0x1f, R12 ;  /* 0x0000001fff0c7819 */ /* 0x000fe4000001140c */
[----:B------:R-:W-:Y:S01]  /*11f50*/  IADD3 R10, R248, 0x48, RZ ;  /* 0x00000048f80a7810 */ /* 0x000fe20007ffe0ff */
[----:B------:R3:W-:Y:S01]  /*11f60*/  @!P1 ST.E.64 [R6.64], R140 ;  /* 0x0000008c06009985 */ /* 0x0007e2000c101b06 */
[----:B------:R-:W-:-:S02]  /*11f70*/  ISETP.GE.AND P4, PT, R13, c[0x0][0x3c8], PT ;  /* 0x0000f2000d007a0c */ /* 0x000fc40003f86270 */
[----:B------:R-:W-:Y:S02]  /*11f80*/  IADD3 R15, R248, 0x38, RZ ;  /* 0x00000038f80f7810 */ /* 0x000fe40007ffe0ff */
[----:B------:R-:W-:Y:S02]  /*11f90*/  ISETP.GE.AND P3, PT, R10, c[0x0][0x3c8], PT ;  /* 0x0000f2000a007a0c */ /* 0x000fe40003f66270 */
[----:B------:R-:W-:Y:S02]  /*11fa0*/  SHF.R.S32.HI R15, RZ, 0x1f, R15 ;  /* 0x0000001fff0f7819 */ /* 0x000fe4000001140f */
[----:B------:R-:W-:Y:S02]  /*11fb0*/  IADD3 R14, R248, 0x58, RZ ;  /* 0x00000058f80e7810 */ /* 0x000fe40007ffe0ff */
[----:B-1----:R-:W-:Y:S02]  /*11fc0*/  @!P0 LEA R2, P6, R5, R0, 0x2 ;  /* 0x0000000005028211 */ /* 0x002fe400078c10ff */
[----:B------:R-:W-:-:S02]  /*11fd0*/  ISETP.GE.AND P1, PT, R14, c[0x0][0x3c8], PT ;  /* 0x0000f2000e007a0c */ /* 0x000fc40003f26270 */
[----:B------:R-:W-:Y:S02]  /*11fe0*/  @!P0 LEA.HI.X R3, R5, R4, R12, 0x2, P6 ;  /* 0x0000000405038211 */ /* 0x000fe400030f140c */
[C---:B--2---:R-:W-:Y:S02]  /*11ff0*/  @!P5 LEA R8, P6, R11.reuse, R0, 0x2 ;  /* 0x000000000b08d211 */ /* 0x044fe400078c10ff */
[----:B------:R-:W-:Y:S01]  /*12000*/  IADD3 R12, R248, 0x50, RZ ;  /* 0x00000050f80c7810 */ /* 0x000fe20007ffe0ff */
[----:B------:R1:W-:Y:S01]  /*12010*/  @!P0 ST.E.64 [R2.64], R124 ;  /* 0x0000007c02008985 */ /* 0x0003e2000c101b06 */
[----:B------:R-:W-:Y:S02]  /*12020*/  @!P5 LEA.HI.X R9, R11, R4, R15, 0x2, P6 ;  /* 0x000000040b09d211 */ /* 0x000fe400030f140f */
[----:B------:R-:W-:Y:S02]  /*12030*/  ISETP.GE.AND P2, PT, R12, c[0x0][0x3c8], PT ;  /* 0x0000f2000c007a0c */ /* 0x000fe40003f46270 */
[C---:B------:R-:W-:Y:S01]  /*12040*/  IADD3 R15, R248.reuse, 0x40, RZ ;  /* 0x00000040f80f7810 */ /* 0x040fe20007ffe0ff */
[----:B------:R2:W-:Y:S01]  /*12050*/  @!P5 ST.E.64 [R8.64], R146 ;  /* 0x000000920800d985 */ /* 0x0005e2000c101b06 */
[----:B------:R-:W-:-:S02]  /*12060*/  IADD3 R11, R248, 0x48, RZ ;  /* 0x00000048f80b7810 */ /* 0x000fc40007ffe0ff */
[C---:B---3--:R-:W-:Y:S02]  /*12070*/  @!P4 LEA R6, P0, R13.reuse, R0, 0x2 ;  /* 0x000000000d06c211 */ /* 0x048fe400078010ff */
[----:B------:R-:W-:Y:S02]  /*12080*/  SHF.R.S32.HI R15, RZ, 0x1f, R15 ;  /* 0x0000001fff0f7819 */ /* 0x000fe4000001140f */
[----:B------:R-:W-:Y:S02]  /*12090*/  SHF.R.S32.HI R11, RZ, 0x1f, R11 ;  /* 0x0000001fff0b7819 */ /* 0x000fe4000001140b */
[----:B------:R-:W-:Y:S02]  /*120a0*/  @!P4 LEA.HI.X R7, R13, R4, R15, 0x2, P0 ;  /* 0x000000040d07c211 */ /* 0x000fe400000f140f */
[C---:B------:R-:W-:Y:S02]  /*120b0*/  IADD3 R15, R248.reuse, 0x50, RZ ;  /* 0x00000050f80f7810 */ /* 0x040fe40007ffe0ff */
[----:B------:R-:W-:Y:S01]  /*120c0*/  IADD3 R5, R248, 0x60, RZ ;  /* 0x00000060f8057810 */ /* 0x000fe20007ffe0ff */
[----:B------:R3:W-:Y:S01]  /*120d0*/  @!P4 ST.E.64 [R6.64], R138 ;  /* 0x0000008a0600c985 */ /* 0x0007e2000c101b06 */
[----:B------:R-:W-:-:S02]  /*120e0*/  SHF.R.S32.HI R15, RZ, 0x1f, R15 ;  /* 0x0000001fff0f7819 */ /* 0x000fc4000001140f */
[----:B------:R-:W-:Y:S02]  /*120f0*/  ISETP.GE.AND P0, PT, R5, c[0x0][0x3c8], PT ;  /* 0x0000f20005007a0c */ /* 0x000fe40003f06270 */
[----:B------:R-:W-:Y:S02]  /*12100*/  IADD3 R13, R248, 0x70, RZ ;  /* 0x00000070f80d7810 */ /* 0x000fe40007ffe0ff */
[C---:B-1----:R-:W-:Y:S02]  /*12110*/  @!P3 LEA R2, P6, R10.reuse, R0, 0x2 ;  /* 0x000000000a02b211 */ /* 0x042fe400078c10ff */
[----:B------:R-:W-:Y:S02]  /*12120*/  ISETP.GE.AND P4, PT, R13, c[0x0][0x3c8], PT ;  /* 0x0000f2000d007a0c */ /* 0x000fe40003f86270 */
[----:B------:R-:W-:Y:S02]  /*12130*/  @!P3 LEA.HI.X R3, R10, R4, R11, 0x2, P6 ;  /* 0x000000040a03b211 */ /* 0x000fe400030f140b */
[----:B--2---:R-:W-:-:S02]  /*12140*/  @!P2 LEA R8, P6, R12, R0, 0x2 ;  /* 0x000000000c08a211 */ /* 0x004fc400078c10ff */
[----:B------:R-:W-:Y:S01]  /*12150*/  IADD3 R11, R248, 0x68, RZ ;  /* 0x00000068f80b7810 */ /* 0x000fe20007ffe0ff */
[----:B------:R1:W-:Y:S01]  /*12160*/  @!P3 ST.E.64 [R2.64], R42 ;  /* 0x0000002a0200b985 */ /* 0x0003e2000c101b06 */
[----:B------:R-:W-:Y:S02]  /*12170*/  @!P2 LEA.HI.X R9, R12, R4, R15, 0x2, P6 ;  /* 0x000000040c09a211 */ /* 0x000fe400030f140f */
[C---:B------:R-:W-:Y:S02]  /*12180*/  IADD3 R15, R248.reuse, 0x58, RZ ;  /* 0x00000058f80f7810 */ /* 0x040fe40007ffe0ff */
[----:B------:R-:W-:Y:S01]  /*12190*/  ISETP.GE.AND P5, PT, R11, c[0x0][0x3c8], PT ;  /* 0x0000f2000b007a0c */ /* 0x000fe20003fa6270 */
[----:B------:R2:W-:Y:S01]  /*121a0*/  @!P2 ST.E.64 [R8.64], R154 ;  /* 0x0000009a0800a985 */ /* 0x0005e2000c101b06 */
[----:B------:R-:W-:Y:S02]  /*121b0*/  SHF.R.S32.HI R15, RZ, 0x1f, R15 ;  /* 0x0000001fff0f7819 */ /* 0x000fe4000001140f */
[----:B------:R-:W-:-:S02]  /*121c0*/  IADD3 R12, R248, 0x60, RZ ;  /* 0x00000060f80c7810 */ /* 0x000fc40007ffe0ff */
[----:B---3--:R-:W-:Y:S02]  /*121d0*/  @!P1 LEA R6, P3, R14, R0, 0x2 ;  /* 0x000000000e069211 */ /* 0x008fe400078610ff */
[----:B------:R-:W-:Y:S02]  /*121e0*/  IADD3 R10, R248, 0x78, RZ ;  /* 0x00000078f80a7810 */ /* 0x000fe40007ffe0ff */
[----:B------:R-:W-:Y:S02]  /*121f0*/  @!P1 LEA.HI.X R7, R14, R4, R15, 0x2, P3 ;  /* 0x000000040e079211 */ /* 0x000fe400018f140f */
[----:B------:R-:W-:Y:S02]  /*12200*/  SHF.R.S32.HI R12, RZ, 0x1f, R12 ;  /* 0x0000001fff0c7819 */ /* 0x000fe4000001140c */
[----:B------:R-:W-:Y:S01]  /*12210*/  IADD3 R15, R248, 0x68, RZ ;  /* 0x00000068f80f7810 */ /* 0x000fe20007ffe0ff */
[----:B------:R3:W-:Y:S01]  /*12220*/  @!P1 ST.E.64 [R6.64], R142 ;  /* 0x0000008e06009985 */ /* 0x0007e2000c101b06 */
[----:B------:R-:W-:-:S02]  /*12230*/  ISETP.GE.AND P3, PT, R10, c[0x0][0x3c8], PT ;  /* 0x0000f2000a007a0c */ /* 0x000fc40003f66270 */
[----:B------:R-:W-:Y:S02]  /*12240*/  SHF.R.S32.HI R15, RZ, 0x1f, R15 ;  /* 0x0000001fff0f7819 */ /* 0x000fe4000001140f */
[----:B------:R-:W-:Y:S02]  /*12250*/  IADD3 R14, R248, 0x88, RZ ;  /* 0x00000088f80e7810 */ /* 0x000fe40007ffe0ff */
[----:B-1----:R-:W-:-:S04]  /*12260*/  @!P0 LEA R2, P6, R5, R0, 0x2 ;  /* 0x0000000005028211 */ /* 0x002fc800078c10ff */
        /* <DEDUP_REMOVED lines=10> */
[C---:B---3--:R-:W-:Y:S02]  /*12310*/  @!P4 LEA R6, P0, R13.reuse, R0, 0x2 ;  /* 0x000000000d06c211 */ /* 0x048fe400078010ff */
[----:B------:R-:W-:Y:S02]  /*12320*/  SHF.R.S32.HI R11, RZ, 0x1f, R11 ;  /* 0x0000001fff0b7819 */ /* 0x000fe4000001140b */
[----:B------:R-:W-:Y:S02]  /*12330*/  @!P4 LEA.HI.X R7, R13, R4, R15, 0x2, P0 ;  /* 0x000000040d07c211 */ /* 0x000fe400000f140f */
[----:B------:R-:W-:Y:S02]  /*12340*/  IADD3 R5, R248, 0x90, RZ ;  /* 0x00000090f8057810 */ /* 0x000fe40007ffe0ff */
[----:B------:R-:W-:Y:S01]  /*12350*/  ISETP.GE.AND P1, PT, R14, c[0x0][0x3c8], PT ;  /* 0x0000f2000e007a0c */ /* 0x000fe20003f26270 */
[----:B------:R3:W-:Y:S01]  /*12360*/  @!P4 ST.E.64 [R6.64], R144 ;  /* 0x000000900600c985 */ /* 0x0007e2000c101b06 */
[----:B------:R-:W-:-:S02]  /*12370*/  IADD3 R15, R248, 0x80, RZ ;  /* 0x00000080f80f7810 */ /* 0x000fc40007ffe0ff */
[----:B------:R-:W-:Y:S02]  /*12380*/  ISETP.GE.AND P0, PT, R5, c[0x0][0x3c8], PT ;  /* 0x0000f20005007a0c */ /* 0x000fe40003f06270 */
[----:B------:R-:W-:Y:S02]  /*12390*/  SHF.R.S32.HI R15, RZ, 0x1f, R15 ;  /* 0x0000001fff0f7819 */ /* 0x000fe4000001140f */
[----:B------:R-:W-:Y:S02]  /*123a0*/  IADD3 R13, R248, 0xa0, RZ ;  /* 0x000000a0f80d7810 */ /* 0x000fe40007ffe0ff */
[C---:B-1----:R-:W-:Y:S02]  /*123b0*/  @!P3 LEA R2, P6, R10.reuse, R0, 0x2 ;  /* 0x000000000a02b211 */ /* 0x042fe400078c10ff */
[----:B------:R-:W-:Y:S02]  /*123c0*/  ISETP.GE.AND P4, PT, R13, c[0x0][0x3c8], PT ;  /* 0x0000f2000d007a0c */ /* 0x000fe40003f86270 */
[----:B------:R-:W-:-:S02]  /*123d0*/  @!P3 LEA.HI.X R3, R10, R4, R11, 0x2, P6 ;  /* 0x000000040a03b211 */ /* 0x000fc400030f140b */
[----:B--2---:R-:W-:Y:S02]  /*123e0*/  @!P2 LEA R8, P6, R12, R0, 0x2 ;  /* 0x000000000c08a211 */ /* 0x004fe400078c10ff */
        /* <DEDUP_REMOVED lines=17> */
[----:B-1----:R-:W-:Y:S02]  /*12500*/  @!P0 LEA R2, P6, R5, R0, 0x2 ;  /* 0x0000000005028211 */ /* 0x002fe400078c10ff */
[----:B------:R-:W-:Y:S02]  /*12510*/  ISETP.GE.AND P2, PT, R15, c[0x0][0x3c8], PT ;  /* 0x0000f2000f007a0c */ /* 0x000fe40003f46270 */
[----:B------:R-:W-:Y:S02]  /*12520*/  @!P0 LEA.HI.X R3, R5, R4, R12, 0x2, P6 ;  /* 0x0000000405038211 */ /* 0x000fe400030f140c */
[----:B--2---:R-:W-:-:S02]  /*12530*/  @!P5 LEA R8, P6, R11, R0, 0x2 ;  /* 0x000000000b08d211 */ /* 0x004fc400078c10ff */
[C---:B------:R-:W-:Y:S01]  /*12540*/  IADD3 R12, R248.reuse, 0xb8, RZ ;  /* 0x000000b8f80c7810 */ /* 0x040fe20007ffe0ff */
[----:B------:R1:W-:Y:S01]  /*12550*/  @!P0 ST.E.64 [R2.64], R54 ;  /* 0x0000003602008985 */ /* 0x0003e2000c101b06 */
[----:B------:R-:W-:Y:S02]  /*12560*/  @!P5 LEA.HI.X R9, R11, R4, R14, 0x2, P6 ;  /* 0x000000040b09d211 */ /* 0x000fe400030f140e */
[C---:B------:R-:W-:Y:S02]  /*12570*/  IADD3 R14, R248.reuse, 0xa0, RZ ;  /* 0x000000a0f80e7810 */ /* 0x040fe40007ffe0ff */
[----:B------:R-:W-:Y:S01]  /*12580*/  IADD3 R5, R248, 0xc0, RZ ;  /* 0x000000c0f8057810 */ /* 0x000fe20007ffe0ff */
[----:B------:R2:W-:Y:S01]  /*12590*/  @!P5 ST.E.64 [R8.64], R160 ;  /* 0x000000a00800d985 */ /* 0x0005e2000c101b06 */
[----:B------:R-:W-:Y:S02]  /*125a0*/  SHF.R.S32.HI R14, RZ, 0x1f, R14 ;  /* 0x0000001fff0e7819 */ /* 0x000fe4000001140e */
[----:B------:R-:W-:-:S02]  /*125b0*/  ISETP.GE.AND P1, PT, R12, c[0x0][0x3c8], PT ;  /* 0x0000f2000c007a0c */ /* 0x000fc40003f26270 */
[C---:B---3--:R-:W-:Y:S02]  /*125c0*/  @!P4 LEA R6, P0, R13.reuse, R0, 0x2 ;  /* 0x000000000d06c211 */ /* 0x048fe400078010ff */
[C---:B------:R-:W-:Y:S02]  /*125d0*/  IADD3 R11, R248.reuse, 0xa8, RZ ;  /* 0x000000a8f80b7810 */ /* 0x040fe40007ffe0ff */
[----:B------:R-:W-:Y:S02]  /*125e0*/  @!P4 LEA.HI.X R7, R13, R4, R14, 0x2, P0 ;  /* 0x000000040d07c211 */ /* 0x000fe400000f140e */
[----:B------:R-:W-:Y:S02]  /*125f0*/  ISETP.GE.AND P0, PT, R5, c[0x0][0x3c8], PT ;  /* 0x0000f20005007a0c */ /* 0x000fe40003f06270 */
[----:B------:R-:W-:Y:S01]  /*12600*/  SHF.R.S32.HI R11, RZ, 0x1f, R11 ;  /* 0x0000001fff0b7819 */ /* 0x000fe2000001140b */
[----:B------:R3:W-:Y:S01]  /*12610*/  @!P4 ST.E.64 [R6.64], R74 ;  /* 0x0000004a0600c985 */ /* 0x0007e2000c101b06 */
[----:B------:R-:W-:-:S02]  /*12620*/  IADD3 R14, R248, 0xc8, RZ ;  /* 0x000000c8f80e7810 */ /* 0x000fc40007ffe0ff */
[----:B------:R-:W-:Y:S02]  /*12630*/  IADD3 R13, R248, 0xb8, RZ ;  /* 0x000000b8f80d7810 */ /* 0x000fe40007ffe0ff */
[----:B------:R-:W-:Y:S02]  /*12640*/  ISETP.GE.AND P4, PT, R14, c[0x0][0x3c8], PT ;  /* 0x0000f2000e007a0c */ /* 0x000fe40003f86270 */
[----:B------:R-:W-:Y:S02]  /*12650*/  SHF.R.S32.HI R13, RZ, 0x1f, R13 ;  /* 0x0000001fff0d7819 */ /* 0x000fe4000001140d */
[----:B-1----:R-:W-:-:S04]  /*12660*/  @!P3 LEA R2, P6, R10, R0, 0x2 ;  /* 0x000000000a02b211 */ /* 0x002fc800078c10ff */
[----:B------:R-:W-:Y:S02]  /*12670*/  @!P3 LEA.HI.X R3, R10, R4, R11, 0x2, P6 ;  /* 0x000000040a03b211 */ /* 0x000fe400030f140b */
[C---:B------:R-:W-:Y:S02]  /*12680*/  IADD3 R11, R248.reuse, 0xc0, RZ ;  /* 0x000000c0f80b7810 */ /* 0x040fe40007ffe0ff */
[C---:B--2---:R-:W-:Y:S01]  /*12690*/  @!P2 LEA R8, P5, R15.reuse, R0, 0x2 ;  /* 0x000000000f08a211 */ /* 0x044fe200078a10ff */
[----:B------:R1:W-:Y:S01]  /*126a0*/  @!P3 ST.E.64 [R2.64], R58 ;  /* 0x0000003a0200b985 */ /* 0x0003e2000c101b06 */
[----:B------:R-:W-:Y:S02]  /*126b0*/  IADD3 R10, R248, 0xd0, RZ ;  /* 0x000000d0f80a7810 */ /* 0x000fe40007ffe0ff */
[----:B------:R-:W-:Y:S02]  /*126c0*/  SHF.R.S32.HI R11, RZ, 0x1f, R11 ;  /* 0x0000001fff0b7819 */ /* 0x000fe4000001140b */
[----:B------:R-:W-:-:S02]  /*126d0*/  @!P2 LEA.HI.X R9, R15, R4, R16, 0x2, P5 ;  /* 0x000000040f09a211 */ /* 0x000fc400028f1410 */
[----:B------:R-:W-:Y:S02]  /*126e0*/  ISETP.GE.AND P5, PT, R10, c[0x0][0x3c8], PT ;  /* 0x0000f2000a007a0c */ /* 0x000fe40003fa6270 */
[----:B------:R-:W-:Y:S01]  /*126f0*/  IADD3 R16, R248, 0xc8, RZ ;  /* 0x000000c8f8107810 */ /* 0x000fe20007ffe0ff */
[----:B------:R-:W-:Y:S01]  /*12700*/  @!P2 ST.E.64 [R8.64], R94 ;  /* 0x0000005e0800a985 */ /* 0x000fe2000c101b06 */
[C---:B---3--:R-:W-:Y:S02]  /*12710*/  @!P1 LEA R6, P6, R12.reuse, R0, 0x2 ;  /* 0x000000000c069211 */ /* 0x048fe400078c10ff */
[----:B------:R-:W-:Y:S02]  /*12720*/  SHF.R.S32.HI R16, RZ, 0x1f, R16 ;  /* 0x0000001fff107819 */ /* 0x000fe40000011410 */
[----:B------:R-:W-:Y:S02]  /*12730*/  @!P1 LEA.HI.X R7, R12, R4, R13, 0x2, P6 ;  /* 0x000000040c079211 */ /* 0x000fe400030f140d */
[----:B------:R-:W-:-:S02]  /*12740*/  IADD3 R12, R248, 0xd8, RZ ;  /* 0x000000d8f80c7810 */ /* 0x000fc40007ffe0ff */
[C---:B------:R-:W-:Y:S01]  /*12750*/  IADD3 R15, R248.reuse, 0xe0, RZ ;  /* 0x000000e0f80f7810 */ /* 0x040fe20007ffe0ff */
[----:B------:R2:W-:Y:S01]  /*12760*/  @!P1 ST.E.64 [R6.64], R78 ;  /* 0x0000004e06009985 */ /* 0x0005e2000c101b06 */
[----:B------:R-:W-:Y:S02]  /*12770*/  IADD3 R13, R248, 0xe8, RZ ;  /* 0x000000e8f80d7810 */ /* 0x000fe40007ffe0ff */
[----:B------:R-:W-:Y:S02]  /*12780*/  ISETP.GE.AND P2, PT, R15, c[0x0][0x3c8], PT ;  /* 0x0000f2000f007a0c */ /* 0x000fe40003f46270 */
[----:B------:R-:W-:Y:S02]  /*12790*/  ISETP.GE.AND P1, PT, R13, c[0x0][0x3c8], PT ;  /* 0x0000f2000d007a0c */ /* 0x000fe40003f26270 */
[----:B-1----:R-:W-:-:S04]  /*127a0*/  @!P0 LEA R2, P3, R5, R0, 0x2 ;  /* 0x0000000005028211 */ /* 0x002fc800078610ff */
[----:B------:R-:W-:Y:S02]  /*127b0*/  @!P0 LEA.HI.X R3, R5, R4, R11, 0x2, P3 ;  /* 0x0000000405038211 */ /* 0x000fe400018f140b */
[----:B------:R-:W-:Y:S02]  /*127c0*/  ISETP.GE.AND P3, PT, R12, c[0x0][0x3c8], PT ;  /* 0x0000f2000c007a0c */ /* 0x000fe40003f66270 */
[C---:B------:R-:W-:Y:S01]  /*127d0*/  IADD3 R11, R248.reuse, 0xd0, RZ ;  /* 0x000000d0f80b7810 */ /* 0x040fe20007ffe0ff */
[----:B------:R1:W-:Y:S01]  /*127e0*/  @!P0 ST.E.64 [R2.64], R62 ;  /* 0x0000003e02008985 */ /* 0x0003e2000c101b06 */
[----:B------:R-:W-:Y:S02]  /*127f0*/  IADD3 R5, R248, 0xf0, RZ ;  /* 0x000000f0f8057810 */ /* 0x000fe40007ffe0ff */
[----:B------:R-:W-:Y:S02]  /*12800*/  SHF.R.S32.HI R11, RZ, 0x1f, R11 ;  /* 0x0000001fff0b7819 */ /* 0x000fe4000001140b */
[----:B--2---:R-:W-:-:S04]  /*12810*/  @!P4 LEA R6, P0, R14, R0, 0x2 ;  /* 0x000000000e06c211 */ /* 0x004fc800078010ff */
[----:B------:R-:W-:Y:S02]  /*12820*/  @!P4 LEA.HI.X R7, R14, R4, R16, 0x2, P0 ;  /* 0x000000040e07c211 */ /* 0x000fe400000f1410 */
[C---:B------:R-:W-:Y:S02]  /*12830*/  IADD3 R14, R248.reuse, 0xd8, RZ ;  /* 0x000000d8f80e7810 */ /* 0x040fe40007ffe0ff */
[----:B------:R-:W-:Y:S01]  /*12840*/  ISETP.GE.AND P0, PT, R5, c[0x0][0x3c8], PT ;  /* 0x0000f20005007a0c */ /* 0x000fe20003f06270 */
[----:B------:R2:W-:Y:S01]  /*12850*/  @!P4 ST.E.64 [R6.64], R82 ;  /* 0x000000520600c985 */ /* 0x0005e2000c101b06 */
[----:B------:R-:W-:Y:S02]  /*12860*/  SHF.R.S32.HI R14, RZ, 0x1f, R14 ;  /* 0x0000001fff0e7819 */ /* 0x000fe4000001140e */
[----:B------:R-:W-:-:S04]  /*12870*/  IADD3 R16, R248, 0xe0, RZ ;  /* 0x000000e0f8107810 */ /* 0x000fc80007ffe0ff */
[----:B------:R-:W-:Y:S02]  /*12880*/  SHF.R.S32.HI R16, RZ, 0x1f, R16 ;  /* 0x0000001fff107819 */ /* 0x000fe40000011410 */
[----:B-1----:R-:W-:-:S04]  /*12890*/  @!P5 LEA R2, P6, R10, R0, 0x2 ;  /* 0x000000000a02d211 */ /* 0x002fc800078c10ff */
        /* <DEDUP_REMOVED lines=8> */
[----:B------:R-:W-:-:S02]  /*12920*/  SHF.R.S32.HI R14, RZ, 0x1f, R14 ;  /* 0x0000001fff0e7819 */ /* 0x000fc4000001140e */
[----:B------:R-:W-:Y:S02]  /*12930*/  SHF.R.S32.HI R12, RZ, 0x1f, R12 ;  /* 0x0000001fff0c7819 */ /* 0x000fe4000001140c */
[----:B--2---:R-:W-:Y:S02]  /*12940*/  @!P1 LEA R6, P5, R13, R0, 0x2 ;  /* 0x000000000d069211 */ /* 0x004fe400078a10ff */
[-C--:B------:R-:W-:Y:S02]  /*12950*/  @!P2 LEA.HI.X R9, R15, R4.reuse, R16, 0x2, P6 ;  /* 0x000000040f09a211 */ /* 0x080fe400030f1410 */
[----:B------:R-:W-:-:S03]  /*12960*/  @!P1 LEA.HI.X R7, R13, R4, R14, 0x2, P5 ;  /* 0x000000040d079211 */ /* 0x000fc600028f140e */
[----:B------:R3:W-:Y:S04]  /*12970*/  @!P2 ST.E.64 [R8.64], R98 ;  /* 0x000000620800a985 */ /* 0x0007e8000c101b06 */
[----:B------:R3:W-:Y:S01]  /*12980*/  @!P1 ST.E.64 [R6.64], R90 ;  /* 0x0000005a06009985 */ /* 0x0007e2000c101b06 */
[----:B-1----:R-:W-:-:S04]  /*12990*/  @!P0 LEA R2, P4, R5, R0, 0x2 ;  /* 0x0000000005028211 */ /* 0x002fc800078810ff */
[----:B------:R-:W-:Y:S02]  /*129a0*/  @!P0 LEA.HI.X R3, R5, R4, R12, 0x2, P4 ;  /* 0x0000000405038211 */ /* 0x000fe400020f140c */
[----:B------:R-:W-:-:S03]  /*129b0*/  IADD3 R5, R248, 0xf8, RZ ;  /* 0x000000f8f8057810 */ /* 0x000fc60007ffe0ff */
[----:B------:R3:W-:Y:S01]  /*129c0*/  @!P0 ST.E.64 [R2.64], R66 ;  /* 0x0000004202008985 */ /* 0x0007e2000c101b06 */
[----:B------:R-:W-:-:S13]  /*129d0*/  ISETP.GE.AND P0, PT, R5, c[0x0][0x3c8], PT ;  /* 0x0000f20005007a0c */ /* 0x000fda0003f06270 */
[----:B------:R-:W-:Y:S05]  /*129e0*/  @P0 BRA `(.L_x_2835) ;  /* 0x00000e6000000947 */ /* 0x000fea0003800000 */
[----:B------:R-:W-:Y:S02]  /*129f0*/  IADD3 R12, R248, 0xf8, RZ ;  /* 0x000000f8f80c7810 */ /* 0x000fe40007ffe0ff */
[----:B---3--:R-:W-:Y:S02]  /*12a00*/  LEA R2, P0, R5, R0, 0x2 ;  /* 0x0000000005027211 */ /* 0x008fe400078010ff */
[----:B------:R-:W-:-:S04]  /*12a10*/  SHF.R.S32.HI R12, RZ, 0x1f, R12 ;  /* 0x0000001fff0c7819 */ /* 0x000fc8000001140c */
[----:B------:R-:W-:-:S05]  /*12a20*/  LEA.HI.X R3, R5, R4, R12, 0x2, P0 ;  /* 0x0000000405037211 */ /* 0x000fca00000f140c */
[----:B------:R1:W-:Y:S01]  /*12a30*/  ST.E.64 [R2.64], R38 ;  /* 0x0000002602007985 */ /* 0x0003e2000c101b06 */
[----:B------:R-:W-:Y:S05]  /*12a40*/  BRA `(.L_x_2835) ;  /* 0x00000e0000007947 */ /* 0x000fea0003800000 */
.L_x_2820:
[----:B------:R-:W2:Y:S01]  /*12a50*/  LDL.LU R6, [R1] ;  /* 0x0000000001067983 */ /* 0x000ea20000300800 */
[----:B------:R-:W-:Y:S02]  /*12a60*/  ISETP.NE.U32.AND P1, PT, RZ, c[0x0][0x508], PT ;  /* 0x00014200ff007a0c */ /* 0x000fe40003f25070 */
[----:B------:R-:W-:Y:S01]  /*12a70*/  ISETP.NE.U32.AND P3, PT, RZ, c[0x0][0x500], PT ;  /* 0x00014000ff007a0c */ /* 0x000fe20003f65070 */
[----:B------:R-:W3:Y:S01]  /*12a80*/  LDL.LU R0, [R1+0x24] ;  /* 0x0000240001007983 */ /* 0x000ee20000300800 */
[----:B------:R-:W-:Y:S01]  /*12a90*/  ISETP.NE.AND.EX P1, PT, RZ, c[0x0][0x50c], PT, P1 ;  /* 0x00014300ff007a0c */ /* 0x000fe20003f25310 */
[----:B------:R-:W-:Y:S01]  /*12aa0*/  IMAD.MOV.U32 R8, RZ, RZ, RZ ;  /* 0x000000ffff087224 */ /* 0x000fe200078e00ff */
[----:B------:R-:W-:Y:S01]  /*12ab0*/  ISETP.NE.AND.EX P3, PT, RZ, c[0x0][0x504], PT, P3 ;  /* 0x00014100ff007a0c */ /* 0x000fe20003f65330 */
[----:B------:R-:W-:Y:S01]  /*12ac0*/  IMAD.MOV.U32 R20, RZ, RZ, c[0x0][0x388] ;  /* 0x0000e200ff147624 */ /* 0x000fe200078e00ff */
[----:B------:R-:W-:-:S09]  /*12ad0*/  IADD3 R2, P2, R252, c[0x0][0x500], RZ ;  /* 0x00014000fc027a10 */ /* 0x000fd20007f5e0ff */
[----:B------:R-:W-:Y:S02]  /*12ae0*/  @P1 IADD3 R4, P0, R252, c[0x0][0x508], RZ ;  /* 0x00014200fc041a10 */ /* 0x000fe40007f1e0ff */
[C---:B--2---:R-:W-:Y:S02]  /*12af0*/  IADD3.X R3, R6.reuse, c[0x0][0x504], RZ, P2, !PT ;  /* 0x0001410006037a10 */ /* 0x044fe400017fe4ff */
[----:B-1----:R-:W-:-:S03]  /*12b00*/  @P1 IADD3.X R5, R6, c[0x0][0x50c], RZ, P0, !PT ;  /* 0x0001430006051a10 */ /* 0x002fc600007fe4ff */
        /* <DEDUP_REMOVED lines=9> */
.L_x_2841:
[----:B------:R-:W2:Y:S01]  /*12ba0*/  LDL.LU R0, [R1+0x2c] ;  /* 0x00002c0001007983 */ /* 0x000ea20000300800 */
[----:B------:R-:W-:Y:S01]  /*12bb0*/  BSSY B0, `(.L_x_2842) ;  /* 0x0000038000007945 */ /* 0x000fe20003800000 */
[----:B------:R-:W-:Y:S02]  /*12bc0*/  LOP3.LUT R14, R242, 0xffff, RZ, 0xc0, !PT ;  /* 0x0000fffff20e7812 */ /* 0x000fe400078ec0ff */
[----:B-1----:R-:W1:Y:S01]  /*12bd0*/  S2R R2, SR_TID.X ;  /* 0x0000000000027919 */ /* 0x002e620000002100 */
[----:B------:R-:W-:-:S02]  /*12be0*/  SEL R15, R251, RZ, !P3 ;  /* 0x000000fffb0f7207 */ /* 0x000fc40005800000 */
[----:B-----5:R-:W-:Y:S02]  /*12bf0*/  SHF.R.S32.HI R18, RZ, 0x1f, R8 ;  /* 0x0000001fff127819 */ /* 0x020fe40000011408 */
[----:B-1----:R-:W-:Y:S02]  /*12c00*/  ISETP.GT.AND P0, PT, R2, 0x7f, PT ;  /* 0x0000007f0200780c */ /* 0x002fe40003f04270 */
[----:B--2---:R-:W-:-:S11]  /*12c10*/  SEL R21, R0, RZ, !P3 ;  /* 0x000000ff00157207 */ /* 0x004fd60005800000 */
        /* <DEDUP_REMOVED lines=49> */
.L_x_2843:
[----:B------:R-:W-:Y:S05]  /*12f30*/  BSYNC B0 ;  /* 0x0000000000007941 */ /* 0x000fea0003800000 */
.L_x_2842:
        /* <DEDUP_REMOVED lines=34> */
.L_x_2913:
[----:B------:R-:W-:Y:S05]  /*13160*/  BRA.DIV ~URZ, `(.L_x_2845) ;  /* 0x00003e027f007947 */ /* 0x000fea000b800000 */
[----:B------:R3:W4:Y:S02]  /*13170*/  SHFL.IDX PT, R0, R14, RZ, 0x181f ;  /* 0x00181fff0e007589 */ /* 0x00072400000e0000 */
.L_x_2914:
        /* <DEDUP_REMOVED lines=25> */
.L_x_2847:
[----:B------:R-:W-:Y:S05]  /*13310*/  BSYNC B0 ;  /* 0x0000000000007941 */ /* 0x000fea0003800000 */
.L_x_2846:
[----:B------:R-:W-:Y:S05]  /*13320*/  BRA.DIV ~URZ, `(.L_x_2848) ;  /* 0x00003cb27f007947 */ /* 0x000fea000b800000 */
[----:B--2---:R2:W1:Y:S04]  /*13330*/  SHFL.IDX PT, R4, R5, 0x1, 0x181f ;  /* 0x00381f0005047f89 */ /* 0x00446800000e0000 */
[----:B----4-:R2:W4:Y:S02]  /*13340*/  SHFL.IDX PT, R0, R14, 0x1, 0x181f ;  /* 0x00381f000e007f89 */ /* 0x01052400000e0000 */
.L_x_2915:
        /* <DEDUP_REMOVED lines=24> */
.L_x_2850:
[----:B------:R-:W-:Y:S05]  /*134d0*/  BSYNC B0 ;  /* 0x0000000000007941 */ /* 0x000fea0003800000 */
.L_x_2849:
[----:B------:R-:W-:Y:S05]  /*134e0*/  BRA.DIV ~URZ, `(.L_x_2851) ;  /* 0x00003bc27f007947 */ /* 0x000fea000b800000 */
[----:B-1----:R1:W2:Y:S02]  /*134f0*/  SHFL.IDX PT, R4, R5, 0x2, 0x181f ;  /* 0x00581f0005047f89 */ /* 0x0022a400000e0000 */
.L_x_2916:
[----:B------:R-:W-:Y:S05]  /*13500*/  BRA.DIV ~URZ, `(.L_x_2852) ;  /* 0x00003c127f007947 */ /* 0x000fea000b800000 */
[----:B----4-:R4:W1:Y:S02]  /*13510*/  SHFL.IDX PT, R0, R14, 0x2, 0x181f ;  /* 0x00581f000e007f89 */ /* 0x01086400000e0000 */
.L_x_2917:
        /* <DEDUP_REMOVED lines=24> */
.L_x_2854:
[----:B------:R-:W-:Y:S05]  /*136a0*/  BSYNC B0 ;  /* 0x0000000000007941 */ /* 0x000fea0003800000 */
.L_x_2853:
[----:B------:R-:W-:Y:S05]  /*136b0*/  BRA.DIV ~URZ, `(.L_x_2855) ;  /* 0x00003ad27f007947 */ /* 0x000fea000b800000 */
[----:B--2---:R2:W3:Y:S04]  /*136c0*/  SHFL.IDX PT, R4, R5, 0x3, 0x181f ;  /* 0x00781f0005047f89 */ /* 0x0044e800000e0000 */
[----:B-1----:R2:W1:Y:S02]  /*136d0*/  SHFL.IDX PT, R0, R14, 0x3, 0x181f ;  /* 0x00781f000e007f89 */ /* 0x00246400000e0000 */
.L_x_2918:
        /* <DEDUP_REMOVED lines=23> */
.L_x_2835:
[----:B------:R-:W-:Y:S05]  /*13850*/  BSYNC B1 ;  /* 0x0000000000017941 */ /* 0x000fea0003800000 */
.L_x_2819:
        /* <DEDUP_REMOVED lines=8> */
[----:B---3--:R-:W-:Y:S01]  /*138e0*/  IMAD.MOV.U32 R7, RZ, RZ, RZ ;  /* 0x000000ffff077224 */ /* 0x008fe200078e00ff */
[----:B--2-4-:R-:W-:-:S04]  /*138f0*/  LOP3.LUT R12, R0, 0x1f, RZ, 0xc0, !PT ;  /* 0x0000001f000c7812 */ /* 0x014fc800078ec0ff */
[----:B------:R-:W-:Y:S01]  /*13900*/  ISETP.NE.AND P5, PT, R12, 0x1f, PT ;  /* 0x0000001f0c00780c */ /* 0x000fe20003fa5270 */
[----:B------:R-:W-:Y:S10]  /*13910*/  BRA.DIV ~URZ, `(.L_x_2857) ;  /* 0x000039427f007947 */ /* 0x000ff4000b800000 */
[----:B------:R2:W3:Y:S02]  /*13920*/  SHFL.IDX PT, R9, R106, RZ, 0x1f ;  /* 0x00001fff6a097589 */ /* 0x0004e400000e0000 */
.L_x_2919:
[----:B------:R-:W-:Y:S05]  /*13930*/  BRA.DIV ~URZ, `(.L_x_2858) ;  /* 0x000039927f007947 */ /* 0x000fea000b800000 */
[----:B------:R4:W2:Y:S02]  /*13940*/  SHFL.IDX PT, R8, R106, 0x1, 0x1f ;  /* 0x00201f006a087f89 */ /* 0x0008a400000e0000 */
.L_x_2920:
        /* <DEDUP_REMOVED lines=18> */
.L_x_2921:
        /* <DEDUP_REMOVED lines=16> */
.L_x_2922:
[----:B----4-:R-:W-:Y:S01]  /*13b70*/  IMAD R0, R0, c[0x0][0x538], RZ ;  /* 0x00014e0000007a24 */ /* 0x010fe200078e02ff */
[----:B------:R-:W-:Y:S04]  /*13b80*/  BSSY B1, `(.L_x_2861) ;  /* 0x00000c5000017945 */ /* 0x000fe80003800000 */
[----:B--2---:R-:W-:-:S04]  /*13b90*/  IADD3 R8, R0, R8, RZ ;  /* 0x0000000800087210 */ /* 0x004fc80007ffe0ff */
[----:B---3--:R-:W-:-:S13]  /*13ba0*/  ISETP.GT.AND P6, PT, R8, R9, PT ;  /* 0x000000090800720c */ /* 0x008fda0003fc4270 */
[----:B------:R-:W-:Y:S05]  /*13bb0*/  @P6 BRA `(.L_x_2862) ;  /* 0x0000024000006947 */ /* 0x000fea0003800000 */
.L_x_2866:
        /* <DEDUP_REMOVED lines=16> */
.L_x_2923:
        /* <DEDUP_REMOVED lines=16> */
.L_x_2924:
[----:B--2---:R-:W-:-:S05]  /*13dc0*/  IMAD R0, R0, c[0x0][0x538], RZ ;  /* 0x00014e0000007a24 */ /* 0x004fca00078e02ff */
[----:B------:R-:W-:-:S04]  /*13dd0*/  IADD3 R8, R0, R8, RZ ;  /* 0x0000000800087210 */ /* 0x000fc80007ffe0ff */
[----:B------:R-:W-:-:S13]  /*13de0*/  ISETP.GT.AND P6, PT, R8, R9, PT ;  /* 0x000000090800720c */ /* 0x000fda0003fc4270 */
[----:B-1----:R-:W-:Y:S05]  /*13df0*/  @!P6 BRA `(.L_x_2866) ;  /* 0xfffffdc00000e947 */ /* 0x002fea000383ffff */
.L_x_2862:
[----:B------:R-:W-:-:S05]  /*13e00*/  IADD3 R8, -R0, R8, RZ ;  /* 0x0000000800087210 */ /* 0x000fca0007ffe1ff */
[----:B------:R-:W-:-:S05]  /*13e10*/  IMAD R0, R4, c[0x0][0x538], R8 ;  /* 0x00014e0004007a24 */ /* 0x000fca00078e0208 */
[----:B------:R-:W-:Y:S01]  /*13e20*/  ISETP.GT.AND P0, PT, R0, R9, PT ;  /* 0x000000090000720c */ /* 0x000fe20003f04270 */
[----:B------:R-:W-:-:S12]  /*13e30*/  BRA.DIV ~URZ, `(.L_x_2867) ;  /* 0x000038f27f007947 */ /* 0x000fd8000b800000 */
[----:B------:R-:W-:-:S04]  /*13e40*/  VOTE.ANY R5, PT, !P0 ;  /* 0x0000000000057806 */ /* 0x000fc800040e0100 */
.L_x_2925:
[----:B------:R-:W2:Y:S02]  /*13e50*/  POPC R0, R5 ;  /* 0x0000000500007309 */ /* 0x000ea40000000000 */
[----:B--2---:R-:W-:Y:S01]  /*13e60*/  IADD3 R243, R0, R243, RZ ;  /* 0x000000f300f37210 */ /* 0x004fe20007ffe0ff */
[----:B------:R-:W-:Y:S05]  /*13e70*/  BRA.DIV ~URZ, `(.L_x_2868) ;  /* 0x000039027f007947 */ /* 0x000fea000b800000 */
[----:B------:R2:W3:Y:S04]  /*13e80*/  SHFL.IDX PT, R10, R6, R0, 0x1f ;  /* 0x00001f00060a7589 */ /* 0x0004e800000e0000 */
[----:B------:R2:W4:Y:S02]  /*13e90*/  SHFL.IDX PT, R7, R7, R0, 0x1f ;  /* 0x00001f0007077589 */ /* 0x00052400000e0000 */
.L_x_2926:
[----:B------:R-:W-:Y:S01]  /*13ea0*/  ISETP.NE.AND P0, PT, R5, RZ, PT ;  /* 0x000000ff0500720c */ /* 0x000fe20003f05270 */
[----:B------:R-:W-:-:S12]  /*13eb0*/  BSSY B0, `(.L_x_2869) ;  /* 0x0000005000007945 */ /* 0x000fd80003800000 */
[----:B------:R-:W-:Y:S05]  /*13ec0*/  @!P0 BRA `(.L_x_2870) ;  /* 0x0000003000008947 */ /* 0x000fea0003800000 */
[----:B--2---:R-:W-:Y:S01]  /*13ed0*/  IADD3 R0, R0, -0x1, RZ ;  /* 0xffffffff00007810 */ /* 0x004fe20007ffe0ff */
[----:B------:R-:W-:Y:S05]  /*13ee0*/  BRA.DIV ~URZ, `(.L_x_2871) ;  /* 0x000039627f007947 */ /* 0x000fea000b800000 */
[----:B------:R2:W1:Y:S02]  /*13ef0*/  SHFL.IDX PT, R11, R4, R0, 0x1f ;  /* 0x00001f00040b7589 */ /* 0x00046400000e0000 */
.L_x_2870:
[----:B------:R-:W-:Y:S05]  /*13f00*/  BSYNC B0 ;  /* 0x0000000000007941 */ /* 0x000fea0003800000 */
.L_x_2869:
        /* <DEDUP_REMOVED lines=66> */
.L_x_2873:
        /* <DEDUP_REMOVED lines=66> */
.L_x_2874:
[----:B------:R-:W-:Y:S05]  /*14750*/  BSYNC B0 ;  /* 0x0000000000007941 */ /* 0x000fea0003800000 */
.L_x_2872:
[----:B------:R-:W-:-:S04]  /*14760*/  LOP3.LUT R0, RZ, R0, RZ, 0x33, !PT ;  /* 0x00000000ff007212 */ /* 0x000fc800078e33ff */
[----:B------:R-:W-:Y:S01]  /*14770*/  IADD3 R241, R0, R10, RZ ;  /* 0x0000000a00f17210 */ /* 0x000fe20007ffe0ff */
[----:B------:R-:W-:Y:S05]  /*14780*/  BRA `(.L_x_2875) ;  /* 0x0000004000007947 */ /* 0x000fea0003800000 */
.L_x_2863:
[----:B------:R-:W-:Y:S01]  /*14790*/  IMAD.MOV.U32 R240, RZ, RZ, R9 ;  /* 0x000000fffff07224 */ /* 0x000fe200078e0009 */
[----:B------:R-:W-:Y:S01]  /*147a0*/  MOV R242, RZ ;  /* 0x000000ff00f27202 */ /* 0x000fe20000000f00 */
[----:B------:R-:W-:Y:S01]  /*147b0*/  IMAD.MOV.U32 R241, RZ, RZ, RZ ;  /* 0x000000fffff17224 */ /* 0x000fe200078e00ff */
[----:B------:R-:W-:Y:S02]  /*147c0*/  MOV R243, c[0x0][0x53c] ;  /* 0x00014f0000f37a02 */ /* 0x000fe40000000f00 */
.L_x_2875:
[----:B------:R-:W-:Y:S05]  /*147d0*/  BSYNC B1 ;  /* 0x0000000000017941 */ /* 0x000fea0003800000 */
.L_x_2861:
[----:B------:R-:W-:Y:S01]  /*147e0*/  WARPSYNC 0xffffffff ;  /* 0xffffffff00007948 */ /* 0x000fe20003800000 */
[----:B------:R-:W-:Y:S01]  /*147f0*/  BAR.SYNC.DEFER_BLOCKING 0x4, 0x100 ;  /* 0x0104000000007b1d */ /* 0x000fe20000010000 */
[----:B------:R-:W-:-:S13]  /*14800*/  ISETP.NE.AND P0, PT, R12, RZ, PT ;  /* 0x000000ff0c00720c */ /* 0x000fda0003f05270 */
[----:B------:R2:W-:Y:S04]  /*14810*/  @!P0 STS.128 [0x20100], R240 ;  /* 0x020100f0ff008388 */ /* 0x0005e80000000c00 */
[----:B------:R-:W-:Y:S06]  /*14820*/  BAR.ARV 0x5, 0x100 ;  /* 0x0144000000007b1d */ /* 0x000fec0000002000 */
.L_x_2856:
[----:B-1----:R-:W-:-:S13]  /*14830*/  ISETP.GE.AND P0, PT, R243, c[0x0][0x53c], PT ;  /* 0x00014f00f3007a0c */ /* 0x002fda0003f06270 */
[----:B--23--:R-:W-:Y:S01]  /*14840*/  @P0 CALL.REL.NOINC `(.L_x_2876) ;  /* 0x0000001000000944 */ /* 0x00cfe20003c00000 */
[----:B------:R-:W-:Y:S05]  /*14850*/  BRA `(.L_x_2877) ;  /* 0xfffed34000007947 */ /* 0x000fea000383ffff */
.L_x_2876:
[----:B------:R-:W-:Y:S05]  /*14860*/  EXIT ;  /* 0x000000000000794d */ /* 0x000fea0003800000 */
.L_x_2759:
[----:B------:R-:W-:Y:S01]  /*14870*/  IMAD.MOV.U32 R0, RZ, RZ, R5 ;  /* 0x000000ffff007224 */ /* 0x000fe200078e0005 */
[----:B------:R-:W-:Y:S02]  /*14880*/  MOV R3, 0x1 ;  /* 0x0000000100037802 */ /* 0x000fe40000000f00 */
[----:B------:R-:W-:Y:S02]  /*14890*/  MOV R2, 0x148b0 ;  /* 0x000148b000027802 */ /* 0x000fe40000000f00 */
[----:B--2---:R-:W-:Y:S05]  /*148a0*/  CALL.REL.NOINC `($__internal_47_$__cuda_sm70_shflsync_up_p) ;  /* 0x000030d000007944 */ /* 0x004fea0003c00000 */
[----:B------:R-:W-:Y:S01]  /*148b0*/  MOV R0, R4 ;  /* 0x0000000400007202 */ /* 0x000fe20000000f00 */
[----:B------:R-:W-:Y:S05]  /*148c0*/  BRA `(.L_x_2878) ;  /* 0xfffebb7000007947 */ /* 0x000fea000383ffff */
.L_x_2760:
[----:B------:R-:W-:Y:S01]  /*148d0*/  IMAD.MOV.U32 R0, RZ, RZ, R5 ;  /* 0x000000ffff007224 */ /* 0x000fe200078e0005 */
[----:B------:R-:W-:Y:S02]  /*148e0*/  MOV R3, 0x2 ;  /* 0x0000000200037802 */ /* 0x000fe40000000f00 */
[----:B------:R-:W-:Y:S02]  /*148f0*/  MOV R2, 0x14910 ;  /* 0x0001491000027802 */ /* 0x000fe40000000f00 */
[----:B--2---:R-:W-:Y:S05]  /*14900*/  CALL.REL.NOINC `($__internal_47_$__cuda_sm70_shflsync_up_p) ;  /* 0x0000307000007944 */ /* 0x004fea0003c00000 */
[----:B------:R-:W-:Y:S01]  /*14910*/  SEL R4, R4, RZ, P4 ;  /* 0x000000ff04047207 */ /* 0x000fe20002000000 */
[----:B------:R-:W-:Y:S01]  /*14920*/  IMAD.MOV.U32 R3, RZ, RZ, 0x4 ;  /* 0x00000004ff037424 */ /* 0x000fe200078e00ff */
[----:B------:R-:W-:-:S03]  /*14930*/  MOV R2, 0x14960 ;  /* 0x0001496000027802 */ /* 0x000fc60000000f00 */
[----:B------:R-:W-:Y:S02]  /*14940*/  IMAD.IADD R0, R5, 0x1, R4 ;  /* 0x0000000105007824 */ /* 0x000fe400078e0204 */
[----:B------:R-:W-:Y:S05]  /*14950*/  CALL.REL.NOINC `($__internal_47_$__cuda_sm70_shflsync_up_p) ;  /* 0x0000302000007944 */ /* 0x000fea0003c00000 */
        /* <DEDUP_REMOVED lines=12> */
[----:B------:R-:W-:Y:S02]  /*14a20*/  MOV R220, 0x1f ;  /* 0x0000001f00dc7802 */ /* 0x000fe40000000f00 */
[----:B------:R-:W-:Y:S01]  /*14a30*/  MOV R3, 0x14a70 ;  /* 0x00014a7000037802 */ /* 0x000fe20000000f00 */
[----:B------:R-:W-:-:S04]  /*14a40*/  IMAD.IADD R4, R0, 0x1, R4 ;  /* 0x0000000100047824 */ /* 0x000fc800078e0204 */
[----:B------:R-:W-:Y:S02]  /*14a50*/  IMAD.MOV.U32 R219, RZ, RZ, R4 ;  /* 0x000000ffffdb7224 */ /* 0x000fe400078e0004 */
[----:B------:R-:W-:Y:S05]  /*14a60*/  CALL.REL.NOINC `($__internal_46_$__cuda_sm70_shflsync_idx_p) ;  /* 0x00002eb000007944 */ /* 0x000fea0003c00000 */
[----:B------:R-:W-:Y:S01]  /*14a70*/  MOV R0, R219 ;  /* 0x000000db00007202 */ /* 0x000fe20000000f00 */
[----:B------:R-:W-:Y:S05]  /*14a80*/  BRA `(.L_x_2879) ;  /* 0xfffebab000007947 */ /* 0x000fea000383ffff */
.L_x_2762:
[----:B------:R-:W-:Y:S02]  /*14a90*/  SEL R0, RZ, 0x1, P0 ;  /* 0x00000001ff007807 */ /* 0x000fe40000000000 */
[----:B------:R-:W-:Y:S02]  /*14aa0*/  MOV R2, 0x14ac0 ;  /* 0x00014ac000027802 */ /* 0x000fe40000000f00 */
[----:B--2---:R-:W-:Y:S05]  /*14ab0*/  CALL.REL.NOINC `($__internal_48_$__cuda_sm70_votesync_ballot) ;  /* 0x00002f2000007944 */ /* 0x004fea0003c00000 */
[----:B------:R-:W-:Y:S01]  /*14ac0*/  MOV R6, R0 ;  /* 0x0000000000067202 */ /* 0x000fe20000000f00 */
[----:B------:R-:W-:Y:S05]  /*14ad0*/  BRA `(.L_x_2880) ;  /* 0xfffebaf000007947 */ /* 0x000fea000383ffff */
.L_x_2763:
[----:B------:R-:W-:Y:S01]  /*14ae0*/  IMAD.MOV.U32 R219, RZ, RZ, R9 ;  /* 0x000000ffffdb7224 */ /* 0x000fe200078e0009 */
[----:B------:R-:W-:Y:S01]  /*14af0*/  MOV R2, R0 ;  /* 0x0000000000027202 */ /* 0x000fe20000000f00 */
[----:B------:R-:W-:Y:S01]  /*14b00*/  IMAD.MOV.U32 R220, RZ, RZ, 0x1f ;  /* 0x0000001fffdc7424 */ /* 0x000fe200078e00ff */
[----:B------:R-:W-:Y:S02]  /*14b10*/  MOV R3, 0x14b30 ;  /* 0x00014b3000037802 */ /* 0x000fe40000000f00 */
[----:B------:R-:W-:Y:S05]  /*14b20*/  CALL.REL.NOINC `($__internal_46_$__cuda_sm70_shflsync_idx_p) ;  /* 0x00002df000007944 */ /* 0x000fea0003c00000 */
[----:B------:R-:W-:Y:S01]  /*14b30*/  IMAD.MOV.U32 R12, RZ, RZ, R219 ;  /* 0x000000ffff0c7224 */ /* 0x000fe200078e00db */
[----:B------:R-:W-:Y:S01]  /*14b40*/  MOV R219, R8 ;  /* 0x0000000800db7202 */ /* 0x000fe20000000f00 */
[----:B------:R-:W-:Y:S01]  /*14b50*/  IMAD.MOV.U32 R5, RZ, RZ, RZ ;  /* 0x000000ffff057224 */ /* 0x000fe200078e00ff */
[----:B------:R-:W-:Y:S01]  /*14b60*/  MOV R2, R0 ;  /* 0x0000000000027202 */ /* 0x000fe20000000f00 */
[----:B------:R-:W-:Y:S01]  /*14b70*/  IMAD.MOV.U32 R220, RZ, RZ, 0x1f ;  /* 0x0000001fffdc7424 */ /* 0x000fe200078e00ff */
[----:B------:R-:W-:-:S02]  /*14b80*/  MOV R3, 0x14ba0 ;  /* 0x00014ba000037802 */ /* 0x000fc40000000f00 */
[----:B------:R-:W-:Y:S05]  /*14b90*/  CALL.REL.NOINC `($__internal_46_$__cuda_sm70_shflsync_idx_p) ;  /* 0x00002d8000007944 */ /* 0x000fea0003c00000 */
[----:B------:R-:W-:Y:S01]  /*14ba0*/  MOV R9, R219 ;  /* 0x000000db00097202 */ /* 0x000fe20000000f00 */
[----:B------:R-:W-:Y:S05]  /*14bb0*/  BRA `(.L_x_2881) ;  /* 0xfffeba7000007947 */ /* 0x000fea000383ffff */
.L_x_2766:
[----:B------:R-:W-:Y:S01]  /*14bc0*/  IMAD.MOV.U32 R219, RZ, RZ, R4 ;  /* 0x000000ffffdb7224 */ /* 0x000fe200078e0004 */
[----:B------:R-:W-:Y:S01]  /*14bd0*/  MOV R2, R0 ;  /* 0x0000000000027202 */ /* 0x000fe20000000f00 */
[----:B------:R-:W-:Y:S01]  /*14be0*/  IMAD.MOV.U32 R220, RZ, RZ, 0x1f ;  /* 0x0000001fffdc7424 */ /* 0x000fe200078e00ff */
[----:B------:R-:W-:-:S02]  /*14bf0*/  MOV R3, 0x14c10 ;  /* 0x00014c1000037802 */ /* 0x000fc40000000f00 */
[----:B--23--:R-:W-:Y:S05]  /*14c00*/  CALL.REL.NOINC `($__internal_46_$__cuda_sm70_shflsync_idx_p) ;  /* 0x00002d1000007944 */ /* 0x00cfea0003c00000 */
[----:B------:R-:W-:Y:S01]  /*14c10*/  MOV R5, R219 ;  /* 0x000000db00057202 */ /* 0x000fe20000000f00 */
[----:B------:R-:W-:Y:S05]  /*14c20*/  BRA `(.L_x_2765) ;  /* 0xfffeba6000007947 */ /* 0x000fea000383ffff */
.L_x_2777:
[----:B------:R-:W-:Y:S01]  /*14c30*/  IMAD.MOV.U32 R219, RZ, RZ, R5 ;  /* 0x000000ffffdb7224 */ /* 0x000fe200078e0005 */
[----:B------:R-:W-:Y:S01]  /*14c40*/  MOV R2, RZ ;  /* 0x000000ff00027202 */ /* 0x000fe20000000f00 */
[----:B------:R-:W-:Y:S01]  /*14c50*/  IMAD.MOV.U32 R220, RZ, RZ, 0x181f ;  /* 0x0000181fffdc7424 */ /* 0x000fe200078e00ff */
[----:B------:R-:W-:-:S02]  /*14c60*/  MOV R3, 0x14c80 ;  /* 0x00014c8000037802 */ /* 0x000fc40000000f00 */
[----:B-----5:R-:W-:Y:S05]  /*14c70*/  CALL.REL.NOINC `($__internal_46_$__cuda_sm70_shflsync_idx_p) ;  /* 0x00002ca000007944 */ /* 0x020fea0003c00000 */
[----:B------:R-:W-:Y:S01]  /*14c80*/  MOV R4, R219 ;  /* 0x000000db00047202 */ /* 0x000fe20000000f00 */
[----:B------:R-:W-:Y:S05]  /*14c90*/  BRA `(.L_x_2882) ;  /* 0xfffedd0000007947 */ /* 0x000fea000383ffff */
.L_x_2778:
[----:B------:R-:W-:Y:S01]  /*14ca0*/  IMAD.MOV.U32 R219, RZ, RZ, R14 ;  /* 0x000000ffffdb7224 */ /* 0x000fe200078e000e */
[----:B------:R-:W-:Y:S01]  /*14cb0*/  MOV R2, RZ ;  /* 0x000000ff00027202 */ /* 0x000fe20000000f00 */
[----:B------:R-:W-:Y:S01]  /*14cc0*/  IMAD.MOV.U32 R220, RZ, RZ, 0x181f ;  /* 0x0000181fffdc7424 */ /* 0x000fe200078e00ff */
[----:B------:R-:W-:-:S02]  /*14cd0*/  MOV R3, 0x14cf0 ;  /* 0x00014cf000037802 */ /* 0x000fc40000000f00 */
[----:B-12--5:R-:W-:Y:S05]  /*14ce0*/  CALL.REL.NOINC `($__internal_46_$__cuda_sm70_shflsync_idx_p) ;  /* 0x00002c3000007944 */ /* 0x026fea0003c00000 */
[----:B------:R-:W-:Y:S01]  /*14cf0*/  MOV R0, R219 ;  /* 0x000000db00007202 */ /* 0x000fe20000000f00 */
[----:B------:R-:W-:Y:S05]  /*14d00*/  BRA `(.L_x_2883) ;  /* 0xfffedcb000007947 */ /* 0x000fea000383ffff */
.L_x_2781:
[----:B------:R-:W-:Y:S01]  /*14d10*/  IMAD.MOV.U32 R219, RZ, RZ, R5 ;  /* 0x000000ffffdb7224 */ /* 0x000fe200078e0005 */
[----:B--2---:R-:W-:Y:S01]  /*14d20*/  MOV R2, 0x1 ;  /* 0x0000000100027802 */ /* 0x004fe20000000f00 */
[----:B------:R-:W-:Y:S01]  /*14d30*/  IMAD.MOV.U32 R220, RZ, RZ, 0x181f ;  /* 0x0000181fffdc7424 */ /* 0x000fe200078e00ff */
[----:B------:R-:W-:-:S02]  /*14d40*/  MOV R3, 0x14d60 ;  /* 0x00014d6000037802 */ /* 0x000fc40000000f00 */
[----:B-1-345:R-:W-:Y:S05]  /*14d50*/  CALL.REL.NOINC `($__internal_46_$__cuda_sm70_shflsync_idx_p) ;  /* 0x00002bc000007944 */ /* 0x03afea0003c00000 */
[----:B------:R-:W-:Y:S01]  /*14d60*/  IMAD.MOV.U32 R4, RZ, RZ, R219 ;  /* 0x000000ffff047224 */ /* 0x000fe200078e00db */
[----:B------:R-:W-:Y:S01]  /*14d70*/  MOV R2, 0x1 ;  /* 0x0000000100027802 */ /* 0x000fe20000000f00 */
[----:B------:R-:W-:Y:S01]  /*14d80*/  IMAD.MOV.U32 R219, RZ, RZ, R14 ;  /* 0x000000ffffdb7224 */ /* 0x000fe200078e000e */
[----:B------:R-:W-:-:S02]  /*14d90*/  MOV R220, 0x181f ;  /* 0x0000181f00dc7802 */ /* 0x000fc40000000f00 */
[----:B------:R-:W-:Y:S02]  /*14da0*/  MOV R3, 0x14dc0 ;  /* 0x00014dc000037802 */ /* 0x000fe40000000f00 */
[----:B------:R-:W-:Y:S05]  /*14db0*/  CALL.REL.NOINC `($__internal_46_$__cuda_sm70_shflsync_idx_p) ;  /* 0x00002b6000007944 */ /* 0x000fea0003c00000 */
[----:B------:R-:W-:Y:S01]  /*14dc0*/  MOV R0, R219 ;  /* 0x000000db00007202 */ /* 0x000fe20000000f00 */
[----:B------:R-:W-:Y:S05]  /*14dd0*/  BRA `(.L_x_2884) ;  /* 0xfffedda000007947 */ /* 0x000fea000383ffff */
.L_x_2784:
[----:B------:R-:W-:Y:S01]  /*14de0*/  IMAD.MOV.U32 R219, RZ, RZ, R5 ;  /* 0x000000ffffdb7224 */ /* 0x000fe200078e0005 */
[----:B-1----:R-:W-:Y:S01]  /*14df0*/  MOV R2, 0x2 ;  /* 0x0000000200027802 */ /* 0x002fe20000000f00 */
[----:B------:R-:W-:Y:S01]  /*14e00*/  IMAD.MOV.U32 R220, RZ, RZ, 0x181f ;  /* 0x0000181fffdc7424 */ /* 0x000fe200078e00ff */
[----:B------:R-:W-:Y:S02]  /*14e10*/  MOV R3, 0x14e30 ;  /* 0x00014e3000037802 */ /* 0x000fe40000000f00 */
[----:B--2345:R-:W-:Y:S05]  /*14e20*/  CALL.REL.NOINC `($__internal_46_$__cuda_sm70_shflsync_idx_p) ;  /* 0x00002af000007944 */ /* 0x03cfea0003c00000 */
[----:B------:R-:W-:Y:S01]  /*14e30*/  MOV R4, R219 ;  /* 0x000000db00047202 */ /* 0x000fe20000000f00 */
[----:B------:R-:W-:Y:S05]  /*14e40*/  BRA `(.L_x_2885) ;  /* 0xfffeded000007947 */ /* 0x000fea000383ffff */
.L_x_2785:
[----:B------:R-:W-:Y:S01]  /*14e50*/  IMAD.MOV.U32 R219, RZ, RZ, R14 ;  /* 0x000000ffffdb7224 */ /* 0x000fe200078e000e */
[----:B------:R-:W-:Y:S01]  /*14e60*/  MOV R2, 0x2 ;  /* 0x0000000200027802 */ /* 0x000fe20000000f00 */
[----:B------:R-:W-:Y:S01]  /*14e70*/  IMAD.MOV.U32 R220, RZ, RZ, 0x181f ;  /* 0x0000181fffdc7424 */ /* 0x000fe200078e00ff */
[----:B------:R-:W-:Y:S02]  /*14e80*/  MOV R3, 0x14ea0 ;  /* 0x00014ea000037802 */ /* 0x000fe40000000f00 */
[----:B-12345:R-:W-:Y:S05]  /*14e90*/  CALL.REL.NOINC `($__internal_46_$__cuda_sm70_shflsync_idx_p) ;  /* 0x00002a8000007944 */ /* 0x03efea0003c00000 */
[----:B------:R-:W-:Y:S01]  /*14ea0*/  MOV R0, R219 ;  /* 0x000000db00007202 */ /* 0x000fe20000000f00 */
[----:B------:R-:W-:Y:S05]  /*14eb0*/  BRA `(.L_x_2886) ;  /* 0xfffede8000007947 */ /* 0x000fea000383ffff */
.L_x_2788:
[----:B------:R-:W-:Y:S01]  /*14ec0*/  IMAD.MOV.U32 R219, RZ, RZ, R5 ;  /* 0x000000ffffdb7224 */ /* 0x000fe200078e0005 */
[----:B-1----:R-:W-:Y:S01]  /*14ed0*/  MOV R2, 0x3 ;  /* 0x0000000300027802 */ /* 0x002fe20000000f00 */
[----:B------:R-:W-:Y:S01]  /*14ee0*/  IMAD.MOV.U32 R220, RZ, RZ, 0x181f ;  /* 0x0000181fffdc7424 */ /* 0x000fe200078e00ff */
[----:B------:R-:W-:-:S02]  /*14ef0*/  MOV R3, 0x14f10 ;  /* 0x00014f1000037802 */ /* 0x000fc40000000f00 */
[----:B--2345:R-:W-:Y:S05]  /*14f00*/  CALL.REL.NOINC `($__internal_46_$__cuda_sm70_shflsync_idx_p) ;  /* 0x00002a1000007944 */ /* 0x03cfea0003c00000 */
        /* <DEDUP_REMOVED lines=8> */
.L_x_2791:
[----:B------:R-:W-:Y:S01]  /*14f90*/  IMAD.MOV.U32 R219, RZ, RZ, R5 ;  /* 0x000000ffffdb7224 */ /* 0x000fe200078e0005 */
[----:B------:R-:W-:Y:S01]  /*14fa0*/  MOV R2, RZ ;  /* 0x000000ff00027202 */ /* 0x000fe20000000f00 */
[----:B------:R-:W-:Y:S01]  /*14fb0*/  IMAD.MOV.U32 R220, RZ, RZ, 0x181f ;  /* 0x0000181fffdc7424 */ /* 0x000fe200078e00ff */
[----:B------:R-:W-:Y:S02]  /*14fc0*/  MOV R3, 0x14fe0 ;  /* 0x00014fe000037802 */ /* 0x000fe40000000f00 */
[----:B------:R-:W-:Y:S05]  /*14fd0*/  CALL.REL.NOINC `($__internal_46_$__cuda_sm70_shflsync_idx_p) ;  /* 0x0000294000007944 */ /* 0x000fea0003c00000 */
[----:B------:R-:W-:Y:S01]  /*14fe0*/  MOV R4, R219 ;  /* 0x000000db00047202 */ /* 0x000fe20000000f00 */
[----:B------:R-:W-:Y:S05]  /*14ff0*/  BRA `(.L_x_2888) ;  /* 0xfffefd4000007947 */ /* 0x000fea000383ffff */
.L_x_2792:
[----:B------:R-:W-:Y:S01]  /*15000*/  IMAD.MOV.U32 R219, RZ, RZ, R15 ;  /* 0x000000ffffdb7224 */ /* 0x000fe200078e000f */
[----:B------:R-:W-:Y:S01]  /*15010*/  MOV R2, RZ ;  /* 0x000000ff00027202 */ /* 0x000fe20000000f00 */
[----:B------:R-:W-:Y:S01]  /*15020*/  IMAD.MOV.U32 R220, RZ, RZ, 0x181f ;  /* 0x0000181fffdc7424 */ /* 0x000fe200078e00ff */
[----:B------:R-:W-:Y:S02]  /*15030*/  MOV R3, 0x15050 ;  /* 0x0001505000037802 */ /* 0x000fe40000000f00 */
[----:B-12---:R-:W-:Y:S05]  /*15040*/  CALL.REL.NOINC `($__internal_46_$__cuda_sm70_shflsync_idx_p) ;  /* 0x000028d000007944 */ /* 0x006fea0003c00000 */
[C---:B------:R-:W-:Y:S01]  /*15050*/  IADD3 R10, P0, R219.reuse, R106, RZ ;  /* 0x0000006adb0a7210 */ /* 0x040fe20007f1e0ff */
[----:B------:R-:W-:Y:S01]  /*15060*/  IMAD.MOV.U32 R220, RZ, RZ, 0x181f ;  /* 0x0000181fffdc7424 */ /* 0x000fe200078e00ff */
[----:B------:R-:W-:-:S02]  /*15070*/  IADD3 R8, P5, R219, R107, RZ ;  /* 0x0000006bdb087210 */ /* 0x000fc40007fbe0ff */
[C---:B------:R-:W-:Y:S01]  /*15080*/  IADD3 R6, P2, R219.reuse, R108, RZ ;  /* 0x0000006cdb067210 */ /* 0x040fe20007f5e0ff */
[C---:B------:R-:W-:Y:S01]  /*15090*/  IMAD.X R11, R4.reuse, 0x1, R101, P0 ;  /* 0x00000001040b7824 */ /* 0x040fe200000e0665 */
[----:B------:R-:W-:Y:S01]  /*150a0*/  IADD3 R2, P0, R219, R109, RZ ;  /* 0x0000006ddb027210 */ /* 0x000fe20007f1e0ff */
[C---:B------:R-:W-:Y:S01]  /*150b0*/  IMAD.X R9, R4.reuse, 0x1, R102, P5 ;  /* 0x0000000104097824 */ /* 0x040fe200028e0666 */
[----:B------:R-:W-:Y:S01]  /*150c0*/  ISETP.GE.AND P6, PT, R217, c[0x0][0x1d4], PT ;  /* 0x00007500d9007a0c */ /* 0x000fe20003fc6270 */
[C---:B------:R-:W-:Y:S01]  /*150d0*/  IMAD.X R7, R4.reuse, 0x1, R103, P2 ;  /* 0x0000000104077824 */ /* 0x040fe200010e0667 */
[----:B------:R-:W-:Y:S01]  /*150e0*/  ISETP.GE.AND P5, PT, R223, c[0x0][0x1d4], PT ;  /* 0x00007500df007a0c */ /* 0x000fe20003fa6270 */
[----:B------:R-:W-:Y:S01]  /*150f0*/  IMAD.X R3, R4, 0x1, R104, P0 ;  /* 0x0000000104037824 */ /* 0x000fe200000e0668 */
[----:B------:R-:W-:Y:S01]  /*15100*/  ISETP.GE.AND P2, PT, R224, c[0x0][0x1d4], PT ;  /* 0x00007500e0007a0c */ /* 0x000fe20003f46270 */
[----:B------:R-:W-:Y:S01]  /*15110*/  IMAD.MOV.U32 R219, RZ, RZ, R5 ;  /* 0x000000ffffdb7224 */ /* 0x000fe200078e0005 */
[----:B------:R-:W-:-:S02]  /*15120*/  ISETP.GE.AND P0, PT, R225, c[0x0][0x1d4], PT ;  /* 0x00007500e1007a0c */ /* 0x000fc40003f06270 */
[----:B------:R-:W-:Y:S02]  /*15130*/  SEL R5, RZ, 0x10, P6 ;  /* 0x00000010ff057807 */ /* 0x000fe40003000000 */
[----:B------:R-:W-:Y:S02]  /*15140*/  SEL R14, RZ, 0x10, P5 ;  /* 0x00000010ff0e7807 */ /* 0x000fe40002800000 */
[----:B------:R-:W-:Y:S01]  /*15150*/  SEL R13, RZ, 0x10, P2 ;  /* 0x00000010ff0d7807 */ /* 0x000fe20001000000 */
[----:B------:R-:W-:Y:S01]  /*15160*/  @!PT LDS RZ, [RZ] ;  /* 0x00000000fffff984 */ /* 0x000fe20000000800 */
[----:B------:R-:W-:Y:S01]  /*15170*/  @!PT LDS RZ, [RZ] ;  /* 0x00000000fffff984 */ /* 0x000fe20000000800 */
[----:B------:R-:W-:Y:S01]  /*15180*/  @!PT LDS RZ, [RZ] ;  /* 0x00000000fffff984 */ /* 0x000fe20000000800 */
[----:B------:R1:W-:Y:S01]  /*15190*/  LDGSTS.E.BYPASS.LTC128B.128 [R215+0x8100], [R10.64], !P6 ;  /* 0x081000000ad77fae */ /* 0x0003e2000f101d46 */
[----:B------:R-:W-:-:S03]  /*151a0*/  SEL R12, RZ, 0x10, P0 ;  /* 0x00000010ff0c7807 */ /* 0x000fc60000000000 */
[----:B------:R1:W-:Y:S04]  /*151b0*/  LDGSTS.E.BYPASS.LTC128B.128 [R215+0xa100], [R8.64], !P5 ;  /* 0x0a10000008d77fae */ /* 0x0003e8000e901d46 */
[----:B------:R1:W-:Y:S04]  /*151c0*/  LDGSTS.E.BYPASS.LTC128B.128 [R215+0xc100], [R6.64], !P2 ;  /* 0x0c10000006d77fae */ /* 0x0003e8000d101d46 */
[----:B------:R2:W-:Y:S02]  /*151d0*/  LDGSTS.E.BYPASS.LTC128B.128 [R215+0xe100], [R2.64], !P0 ;  /* 0x0e10000002d77fae */ /* 0x0005e4000c101d46 */
[----:B--2---:R-:W-:Y:S01]  /*151e0*/  IMAD.MOV.U32 R2, RZ, RZ, 0x1 ;  /* 0x00000001ff027424 */ /* 0x004fe200078e00ff */
[----:B------:R-:W-:-:S02]  /*151f0*/  MOV R3, 0x15210 ;  /* 0x0001521000037802 */ /* 0x000fc40000000f00 */
[----:B-1----:R-:W-:Y:S05]  /*15200*/  CALL.REL.NOINC `($__internal_46_$__cuda_sm70_shflsync_idx_p) ;  /* 0x0000271000007944 */ /* 0x002fea0003c00000 */
        /* <DEDUP_REMOVED lines=8> */
.L_x_2793:
[----:B------:R-:W-:Y:S01]  /*15290*/  IMAD.MOV.U32 R219, RZ, RZ, R4 ;  /* 0x000000ffffdb7224 */ /* 0x000fe200078e0004 */
[----:B------:R-:W-:Y:S01]  /*152a0*/  MOV R2, RZ ;  /* 0x000000ff00027202 */ /* 0x000fe20000000f00 */
[----:B------:R-:W-:Y:S01]  /*152b0*/  IMAD.MOV.U32 R220, RZ, RZ, 0x1c1f ;  /* 0x00001c1fffdc7424 */ /* 0x000fe200078e00ff */
[----:B------:R-:W-:Y:S02]  /*152c0*/  MOV R3, 0x152e0 ;  /* 0x000152e000037802 */ /* 0x000fe40000000f00 */
[----:B------:R-:W-:Y:S05]  /*152d0*/  CALL.REL.NOINC `($__internal_46_$__cuda_sm70_shflsync_idx_p) ;  /* 0x0000264000007944 */ /* 0x000fea0003c00000 */
[----:B------:R-:W-:Y:S01]  /*152e0*/  MOV R0, R219 ;  /* 0x000000db00007202 */ /* 0x000fe20000000f00 */
[----:B------:R-:W-:Y:S05]  /*152f0*/  BRA `(.L_x_2890) ;  /* 0xfffefe6000007947 */ /* 0x000fea000383ffff */
.L_x_2794:
[----:B------:R-:W-:Y:S01]  /*15300*/  IMAD.MOV.U32 R219, RZ, RZ, R4 ;  /* 0x000000ffffdb7224 */ /* 0x000fe200078e0004 */
[----:B------:R-:W-:Y:S01]  /*15310*/  MOV R2, 0x1 ;  /* 0x0000000100027802 */ /* 0x000fe20000000f00 */
[----:B------:R-:W-:Y:S01]  /*15320*/  IMAD.MOV.U32 R220, RZ, RZ, 0x1c1f ;  /* 0x00001c1fffdc7424 */ /* 0x000fe200078e00ff */
[----:B------:R-:W-:Y:S02]  /*15330*/  MOV R3, 0x15350 ;  /* 0x0001535000037802 */ /* 0x000fe40000000f00 */
[----:B-1----:R-:W-:Y:S05]  /*15340*/  CALL.REL.NOINC `($__internal_46_$__cuda_sm70_shflsync_idx_p) ;  /* 0x000025d000007944 */ /* 0x002fea0003c00000 */
        /* <DEDUP_REMOVED lines=57> */
[----:B------:R-:W-:Y:S01]  /*156e0*/  ISETP.GT.AND P2, PT, R0, 0x39, PT ;  /* 0x000000390000780c */ /* 0x000fe20003f44270 */
[----:B------:R-:W-:Y:S01]  /*156f0*/  IMAD.MOV.U32 R0, RZ, RZ, 0x2 ;  /* 0x00000002ff007424 */ /* 0x000fe200078e00ff */
[----:B------:R-:W-:Y:S02]  /*15700*/  FSEL R85, R27, -INF , P0 ;  /* 0xff8000001b557808 */ /* 0x000fe40000000000 */
[----:B------:R-:W-:Y:S02]  /*15710*/  FMNMX.FTZ R5, R86, R5, !PT ;  /* 0x0000000556057209 */ /* 0x000fe40007810000 */
[----:B------:R-:W-:Y:S02]  /*15720*/  FMNMX.FTZ R132, R92, R132, !PT ;  /* 0x000000845c847209 */ /* 0x000fe40007810000 */
[----:B------:R-:W-:-:S02]  /*15730*/  FSEL R84, R26, -INF , P2 ;  /* 0xff8000001a547808 */ /* 0x000fc40001000000 */
[----:B------:R-:W-:Y:S01]  /*15740*/  FMNMX.FTZ R5, R85, R5, !PT ;  /* 0x0000000555057209 */ /* 0x000fe20007810000 */
[----:B------:R-:W-:Y:S01]  /*15750*/  IMAD.MOV.U32 R4, RZ, RZ, R132 ;  /* 0x000000ffff047224 */ /* 0x000fe200078e0084 */
[----:B------:R-:W-:Y:S02]  /*15760*/  MOV R2, 0x15790 ;  /* 0x0001579000027802 */ /* 0x000fe40000000f00 */
[----:B------:R-:W-:Y:S02]  /*15770*/  FMNMX.FTZ R5, R84, R5, !PT ;  /* 0x0000000554057209 */ /* 0x000fe40007810000 */
[----:B------:R-:W-:Y:S05]  /*15780*/  CALL.REL.NOINC `($__internal_45_$__cuda_sm70_shflsync_bfly_p) ;  /* 0x0000213000007944 */ /* 0x000fea0003c00000 */
[----:B------:R-:W-:Y:S01]  /*15790*/  FMNMX.FTZ R132, R132, R0, !PT ;  /* 0x0000000084847209 */ /* 0x000fe20007810000 */
[----:B------:R-:W-:Y:S01]  /*157a0*/  IMAD.MOV.U32 R0, RZ, RZ, 0x1 ;  /* 0x00000001ff007424 */ /* 0x000fe200078e00ff */
[----:B------:R-:W-:-:S03]  /*157b0*/  MOV R2, 0x157e0 ;  /* 0x000157e000027802 */ /* 0x000fc60000000f00 */
[----:B------:R-:W-:Y:S02]  /*157c0*/  IMAD.MOV.U32 R4, RZ, RZ, R132 ;  /* 0x000000ffff047224 */ /* 0x000fe400078e0084 */
[----:B------:R-:W-:Y:S05]  /*157d0*/  CALL.REL.NOINC `($__internal_45_$__cuda_sm70_shflsync_bfly_p) ;  /* 0x000020e000007944 */ /* 0x000fea0003c00000 */
[----:B------:R-:W-:Y:S01]  /*157e0*/  FMNMX.FTZ R132, R132, R0, !PT ;  /* 0x0000000084847209 */ /* 0x000fe20007810000 */
[----:B------:R-:W-:Y:S01]  /*157f0*/  IMAD.MOV.U32 R4, RZ, RZ, R5 ;  /* 0x000000ffff047224 */ /* 0x000fe200078e0005 */
[----:B------:R-:W-:Y:S01]  /*15800*/  MOV R2, 0x15830 ;  /* 0x0001583000027802 */ /* 0x000fe20000000f00 */
[----:B------:R-:W-:Y:S02]  /*15810*/  IMAD.MOV.U32 R0, RZ, RZ, 0x2 ;  /* 0x00000002ff007424 */ /* 0x000fe400078e00ff */
[----:B------:R-:W-:Y:S05]  /*15820*/  CALL.REL.NOINC `($__internal_45_$__cuda_sm70_shflsync_bfly_p) ;  /* 0x0000209000007944 */ /* 0x000fea0003c00000 */
[----:B------:R-:W-:Y:S01]  /*15830*/  FMNMX.FTZ R4, R5, R0, !PT ;  /* 0x0000000005047209 */ /* 0x000fe20007810000 */
[----:B------:R-:W-:Y:S01]  /*15840*/  IMAD.MOV.U32 R0, RZ, RZ, 0x1 ;  /* 0x00000001ff007424 */ /* 0x000fe200078e00ff */
[----:B------:R-:W-:Y:S02]  /*15850*/  MOV R2, 0x15870 ;  /* 0x0001587000027802 */ /* 0x000fe40000000f00 */
[----:B------:R-:W-:Y:S05]  /*15860*/  CALL.REL.NOINC `($__internal_45_$__cuda_sm70_shflsync_bfly_p) ;  /* 0x0000205000007944 */ /* 0x000fea0003c00000 */
[----:B------:R-:W-:Y:S01]  /*15870*/  MOV R5, R0 ;  /* 0x0000000000057202 */ /* 0x000fe20000000f00 */
[----:B------:R-:W-:Y:S05]  /*15880*/  BRA `(.L_x_2891) ;  /* 0xfffeff8000007947 */ /* 0x000fea000383ffff */
.L_x_2798:
[----:B------:R-:W-:Y:S01]  /*15890*/  MOV R2, RZ ;  /* 0x000000ff00027202 */ /* 0x000fe20000000f00 */
[----:B------:R-:W-:Y:S01]  /*158a0*/  IMAD.MOV.U32 R219, RZ, RZ, R5 ;  /* 0x000000ffffdb7224 */ /* 0x000fe200078e0005 */
[----:B------:R-:W-:Y:S01]  /*158b0*/  MOV R3, 0x158e0 ;  /* 0x000158e000037802 */ /* 0x000fe20000000f00 */
[----:B------:R-:W-:Y:S02]  /*158c0*/  IMAD.MOV.U32 R220, RZ, RZ, 0x181f ;  /* 0x0000181fffdc7424 */ /* 0x000fe400078e00ff */
[----:B-1234-:R-:W-:Y:S05]  /*158d0*/  CALL.REL.NOINC `($__internal_46_$__cuda_sm70_shflsync_idx_p) ;  /* 0x0000204000007944 */ /* 0x01efea0003c00000 */
[----:B------:R-:W-:Y:S01]  /*158e0*/  MOV R4, R219 ;  /* 0x000000db00047202 */ /* 0x000fe20000000f00 */
[----:B------:R-:W-:-:S05]  /*158f0*/  BRA `(.L_x_2892) ;  /* 0xffff164000007947 */ /* 0x000fca000383ffff */
.L_x_2799:
[----:B------:R-:W-:Y:S01]  /*15900*/  MOV R2, RZ ;  /* 0x000000ff00027202 */ /* 0x000fe20000000f00 */
[----:B------:R-:W-:Y:S01]  /*15910*/  IMAD.MOV.U32 R219, RZ, RZ, R21 ;  /* 0x000000ffffdb7224 */ /* 0x000fe200078e0015 */
[----:B------:R-:W-:Y:S01]  /*15920*/  MOV R3, 0x15950 ;  /* 0x0001595000037802 */ /* 0x000fe20000000f00 */
[----:B------:R-:W-:Y:S02]  /*15930*/  IMAD.MOV.U32 R220, RZ, RZ, 0x181f ;  /* 0x0000181fffdc7424 */ /* 0x000fe400078e00ff */
[----:B-1234-:R-:W-:Y:S05]  /*15940*/  CALL.REL.NOINC `($__internal_46_$__cuda_sm70_shflsync_idx_p) ;  /* 0x00001fd000007944 */ /* 0x01efea0003c00000 */
        /* <DEDUP_REMOVED lines=13> */
[C---:B------:R-:W-:Y:S05]  /*15a20*/  IMAD.X R7, R4.reuse, 0x1, R23, P0 ;  /* 0x0000000104077824 */ /* 0x040fea00000e0617 */
[----:B------:R2:W-:Y:S01]  /*15a30*/  LDGSTS.E.BYPASS.LTC128B.128 [R215+0x2100], [R6.64], !P5 ;  /* 0x0210000006d77fae */ /* 0x0005e2000e901d46 */
[C---:B-1----:R-:W-:Y:S05]  /*15a40*/  IADD3 R2, P0, R219.reuse, R132, RZ ;  /* 0x00000084db027210 */ /* 0x042fea0007f1e0ff */
        /* <DEDUP_REMOVED lines=11> */
[----:B--2---:R-:W-:Y:S05]  /*15b00*/  CALL.REL.NOINC `($__internal_46_$__cuda_sm70_shflsync_idx_p) ;  /* 0x00001e1000007944 */ /* 0x004fea0003c00000 */
[----:B------:R-:W-:Y:S01]  /*15b10*/  MOV R2, 0x1 ;  /* 0x0000000100027802 */ /* 0x000fe20000000f00 */
[----:B------:R-:W-:Y:S01]  /*15b20*/  IMAD.MOV.U32 R4, RZ, RZ, R219 ;  /* 0x000000ffff047224 */ /* 0x000fe200078e00db */
[----:B------:R-:W-:Y:S01]  /*15b30*/  MOV R220, 0x181f ;  /* 0x0000181f00dc7802 */ /* 0x000fe20000000f00 */
[----:B------:R-:W-:Y:S01]  /*15b40*/  IMAD.MOV.U32 R219, RZ, RZ, R21 ;  /* 0x000000ffffdb7224 */ /* 0x000fe200078e0015 */
[----:B------:R-:W-:Y:S02]  /*15b50*/  MOV R3, 0x15b70 ;  /* 0x00015b7000037802 */ /* 0x000fe40000000f00 */
[----:B------:R-:W-:Y:S05]  /*15b60*/  CALL.REL.NOINC `($__internal_46_$__cuda_sm70_shflsync_idx_p) ;  /* 0x00001db000007944 */ /* 0x000fea0003c00000 */
[----:B------:R-:W-:Y:S01]  /*15b70*/  MOV R0, R219 ;  /* 0x000000db00007202 */ /* 0x000fe20000000f00 */
[----:B------:R-:W-:-:S05]  /*15b80*/  BRA `(.L_x_2893) ;  /* 0xffff155000007947 */ /* 0x000fca000383ffff */
.L_x_2802:
[----:B------:R-:W-:Y:S01]  /*15b90*/  MOV R2, RZ ;  /* 0x000000ff00027202 */ /* 0x000fe20000000f00 */
[----:B------:R-:W-:Y:S01]  /*15ba0*/  IMAD.MOV.U32 R219, RZ, RZ, R5 ;  /* 0x000000ffffdb7224 */ /* 0x000fe200078e0005 */
[----:B------:R-:W-:Y:S01]  /*15bb0*/  MOV R3, 0x15be0 ;  /* 0x00015be000037802 */ /* 0x000fe20000000f00 */
[----:B------:R-:W-:Y:S02]  /*15bc0*/  IMAD.MOV.U32 R220, RZ, RZ, 0x181f ;  /* 0x0000181fffdc7424 */ /* 0x000fe400078e00ff */
[----:B-1----:R-:W-:Y:S05]  /*15bd0*/  CALL.REL.NOINC `($__internal_46_$__cuda_sm70_shflsync_idx_p) ;  /* 0x00001d4000007944 */ /* 0x002fea0003c00000 */
[----:B------:R-:W-:Y:S01]  /*15be0*/  MOV R4, R219 ;  /* 0x000000db00047202 */ /* 0x000fe20000000f00 */
[----:B------:R-:W-:-:S05]  /*15bf0*/  BRA `(.L_x_2894) ;  /* 0xffff29f000007947 */ /* 0x000fca000383ffff */
.L_x_2803:
[----:B------:R-:W-:Y:S01]  /*15c00*/  MOV R2, RZ ;  /* 0x000000ff00027202 */ /* 0x000fe20000000f00 */
[----:B------:R-:W-:Y:S01]  /*15c10*/  IMAD.MOV.U32 R219, RZ, RZ, R8 ;  /* 0x000000ffffdb7224 */ /* 0x000fe200078e0008 */
[----:B------:R-:W-:Y:S01]  /*15c20*/  MOV R3, 0x15c50 ;  /* 0x00015c5000037802 */ /* 0x000fe20000000f00 */
[----:B------:R-:W-:Y:S02]  /*15c30*/  IMAD.MOV.U32 R220, RZ, RZ, 0x181f ;  /* 0x0000181fffdc7424 */ /* 0x000fe400078e00ff */
[----:B-123--:R-:W-:Y:S05]  /*15c40*/  CALL.REL.NOINC `($__internal_46_$__cuda_sm70_shflsync_idx_p) ;  /* 0x00001cd000007944 */ /* 0x00efea0003c00000 */
        /* <DEDUP_REMOVED lines=14> */
[C---:B-1----:R-:W-:Y:S05]  /*15d30*/  IADD3 R2, P0, R219.reuse, R21, RZ ;  /* 0x00000015db027210 */ /* 0x042fea0007f1e0ff */
[C---:B------:R-:W-:Y:S01]  /*15d40*/  IMAD.X R3, R4.reuse, 0x1, R13, P0 ;  /* 0x0000000104037824 */ /* 0x040fe200000e060d */
[----:B--2---:R-:W-:Y:S04]  /*15d50*/  SEL R6, RZ, 0x10, P5 ;  /* 0x00000010ff067807 */ /* 0x004fe80002800000 */
        /* <DEDUP_REMOVED lines=10> */
[----:B------:R-:W-:Y:S05]  /*15e00*/  CALL.REL.NOINC `($__internal_46_$__cuda_sm70_shflsync_idx_p) ;  /* 0x00001b1000007944 */ /* 0x000fea0003c00000 */
        /* <DEDUP_REMOVED lines=8> */
.L_x_2804:
[----:B-1----:R-:W-:Y:S01]  /*15e90*/  MOV R2, RZ ;  /* 0x000000ff00027202 */ /* 0x002fe20000000f00 */
[----:B------:R-:W-:Y:S01]  /*15ea0*/  IMAD.MOV.U32 R219, RZ, RZ, R4 ;  /* 0x000000ffffdb7224 */ /* 0x000fe200078e0004 */
[----:B------:R-:W-:Y:S01]  /*15eb0*/  MOV R3, 0x15ee0 ;  /* 0x00015ee000037802 */ /* 0x000fe20000000f00 */
[----:B------:R-:W-:Y:S02]  /*15ec0*/  IMAD.MOV.U32 R220, RZ, RZ, 0x1c1f ;  /* 0x00001c1fffdc7424 */ /* 0x000fe400078e00ff */
[----:B------:R-:W-:Y:S05]  /*15ed0*/  CALL.REL.NOINC `($__internal_46_$__cuda_sm70_shflsync_idx_p) ;  /* 0x00001a4000007944 */ /* 0x000fea0003c00000 */
[----:B------:R-:W-:Y:S01]  /*15ee0*/  MOV R0, R219 ;  /* 0x000000db00007202 */ /* 0x000fe20000000f00 */
[----:B------:R-:W-:-:S05]  /*15ef0*/  BRA `(.L_x_2896) ;  /* 0xffff2b0000007947 */ /* 0x000fca000383ffff */
.L_x_2805:
[----:B------:R-:W-:Y:S01]  /*15f00*/  MOV R2, 0x1 ;  /* 0x0000000100027802 */ /* 0x000fe20000000f00 */
[----:B------:R-:W-:Y:S01]  /*15f10*/  IMAD.MOV.U32 R219, RZ, RZ, R4 ;  /* 0x000000ffffdb7224 */ /* 0x000fe200078e0004 */
[----:B------:R-:W-:Y:S01]  /*15f20*/  MOV R3, 0x15f50 ;  /* 0x00015f5000037802 */ /* 0x000fe20000000f00 */
[----:B------:R-:W-:Y:S02]  /*15f30*/  IMAD.MOV.U32 R220, RZ, RZ, 0x1c1f ;  /* 0x00001c1fffdc7424 */ /* 0x000fe400078e00ff */
[----:B--2---:R-:W-:Y:S05]  /*15f40*/  CALL.REL.NOINC `($__internal_46_$__cuda_sm70_shflsync_idx_p) ;  /* 0x000019d000007944 */ /* 0x004fea0003c00000 */
[----:B------:R-:W-:Y:S01]  /*15f50*/  FMNMX.FTZ R0, R6, R133, !PT ;  /* 0x0000008506007209 */ /* 0x000fe20007810000 */
[----:B------:R-:W-:Y:S03]  /*15f60*/  IMAD.IADD R219, R5, 0x1, R219 ;  /* 0x0000000105db7824 */ /* 0x000fe600078e02db */
[----:B------:R-:W-:Y:S02]  /*15f70*/  FMNMX.FTZ R0, R25, R0, !PT ;  /* 0x0000000019007209 */ /* 0x000fe40007810000 */
[C---:B------:R-:W-:Y:S02]  /*15f80*/  ISETP.GT.AND P6, PT, R219.reuse, RZ, PT ;  /* 0x000000ffdb00720c */ /* 0x040fe40003fc4270 */
[C---:B------:R-:W-:Y:S02]  /*15f90*/  ISETP.GT.AND P5, PT, R219.reuse, 0x1, PT ;  /* 0x00000001db00780c */ /* 0x040fe40003fa4270 */
[----:B------:R-:W-:Y:S02]  /*15fa0*/  FSEL R5, R192, -INF , P6 ;  /* 0xff800000c0057808 */ /* 0x000fe40003000000 */
[----:B------:R-:W-:Y:S02]  /*15fb0*/  ISETP.GT.AND P2, PT, R219, 0x8, PT ;  /* 0x00000008db00780c */ /* 0x000fe40003f44270 */
[----:B------:R-:W-:Y:S02]  /*15fc0*/  FSEL R169, R191, -INF , P5 ;  /* 0xff800000bfa97808 */ /* 0x000fe40002800000 */
[----:B------:R-:W-:Y:S02]  /*15fd0*/  FMNMX.FTZ R2, R5, R134, !PT ;  /* 0x0000008605027209 */ /* 0x000fe40007810000 */
[----:B------:R-:W-:Y:S02]  /*15fe0*/  ISETP.GT.AND P0, PT, R219, 0x9, PT ;  /* 0x00000009db00780c */ /* 0x000fe40003f04270 */
[----:B------:R-:W-:Y:S02]  /*15ff0*/  FSEL R35, R190, -INF , P2 ;  /* 0xff800000be237808 */ /* 0x000fe40001000000 */
[----:B------:R-:W-:Y:S02]  /*16000*/  FMNMX.FTZ R0, R24, R0, !PT ;  /* 0x0000000018007209 */ /* 0x000fe40007810000 */
        /* <DEDUP_REMOVED lines=13> */
[C---:B------:R-:W-:Y:S02]  /*160e0*/  ISETP.GT.AND P0, PT, R219.reuse, 0x19, PT ;  /* 0x00000019db00780c */ /* 0x040fe40003f04270 */
        /* <DEDUP_REMOVED lines=30> */
[----:B------:R-:W-:Y:S02]  /*162d0*/  ISETP.GT.AND P0, PT, R219, 0x39, PT ;  /* 0x00000039db00780c */ /* 0x000fe40003f04270 */
[----:B------:R-:W-:Y:S02]  /*162e0*/  FMNMX.FTZ R4, R13, R4, !PT ;  /* 0x000000040d047209 */ /* 0x000fe40007810000 */
[----:B------:R-:W-:Y:S02]  /*162f0*/  FSEL R8, R170, -INF , P2 ;  /* 0xff800000aa087808 */ /* 0x000fe40001000000 */
[----:B------:R-:W-:Y:S02]  /*16300*/  FMNMX.FTZ R0, R9, R0, !PT ;  /* 0x0000000009007209 */ /* 0x000fe40007810000 */
[----:B------:R-:W-:Y:S02]  /*16310*/  FMNMX.FTZ R4, R12, R4, !PT ;  /* 0x000000040c047209 */ /* 0x000fe40007810000 */
[----:B------:R-:W-:Y:S02]  /*16320*/  FSEL R7, R168, -INF , P0 ;  /* 0xff800000a8077808 */ /* 0x000fe40000000000 */
[----:B------:R-:W-:Y:S01]  /*16330*/  FMNMX.FTZ R168, R8, R0, !PT ;  /* 0x0000000008a87209 */ /* 0x000fe20007810000 */
[----:B------:R-:W-:Y:S01]  /*16340*/  IMAD.MOV.U32 R0, RZ, RZ, 0x2 ;  /* 0x00000002ff007424 */ /* 0x000fe200078e00ff */
[----:B------:R-:W-:Y:S02]  /*16350*/  FMNMX.FTZ R4, R11, R4, !PT ;  /* 0x000000040b047209 */ /* 0x000fe40007810000 */
[----:B------:R-:W-:Y:S02]  /*16360*/  FMNMX.FTZ R168, R7, R168, !PT ;  /* 0x000000a807a87209 */ /* 0x000fe40007810000 */
[----:B------:R-:W-:Y:S02]  /*16370*/  MOV R2, 0x16390 ;  /* 0x0001639000027802 */ /* 0x000fe40000000f00 */
[----:B------:R-:W-:Y:S05]  /*16380*/  CALL.REL.NOINC `($__internal_45_$__cuda_sm70_shflsync_bfly_p) ;  /* 0x0000153000007944 */ /* 0x000fea0003c00000 */
[----:B------:R-:W-:Y:S01]  /*16390*/  FMNMX.FTZ R4, R4, R0, !PT ;  /* 0x0000000004047209 */ /* 0x000fe20007810000 */
[----:B------:R-:W-:Y:S01]  /*163a0*/  IMAD.MOV.U32 R0, RZ, RZ, 0x1 ;  /* 0x00000001ff007424 */ /* 0x000fe200078e00ff */
[----:B------:R-:W-:Y:S02]  /*163b0*/  MOV R2, 0x163d0 ;  /* 0x000163d000027802 */ /* 0x000fe40000000f00 */
        /* <DEDUP_REMOVED lines=10> */
[----:B------:R-:W-:-:S05]  /*16460*/  BRA `(.L_x_2897) ;  /* 0xffff2c4000007947 */ /* 0x000fca000383ffff */
.L_x_2808:
[----:B------:R-:W-:Y:S01]  /*16470*/  MOV R2, RZ ;  /* 0x000000ff00027202 */ /* 0x000fe20000000f00 */
[----:B------:R-:W-:Y:S01]  /*16480*/  IMAD.MOV.U32 R219, RZ, RZ, R4 ;  /* 0x000000ffffdb7224 */ /* 0x000fe200078e0004 */
[----:B------:R-:W-:Y:S01]  /*16490*/  MOV R3, 0x164c0 ;  /* 0x000164c000037802 */ /* 0x000fe20000000f00 */
[----:B------:R-:W-:Y:S02]  /*164a0*/  IMAD.MOV.U32 R220, RZ, RZ, 0x181f ;  /* 0x0000181fffdc7424 */ /* 0x000fe400078e00ff */
[----:B-1234-:R-:W-:Y:S05]  /*164b0*/  CALL.REL.NOINC `($__internal_46_$__cuda_sm70_shflsync_idx_p) ;  /* 0x0000146000007944 */ /* 0x01efea0003c00000 */
[----:B------:R-:W-:Y:S01]  /*164c0*/  MOV R2, R219 ;  /* 0x000000db00027202 */ /* 0x000fe20000000f00 */
[----:B------:R-:W-:-:S05]  /*164d0*/  BRA `(.L_x_2898) ;  /* 0xffff4bb000007947 */ /* 0x000fca000383ffff */
.L_x_2811:
[----:B------:R-:W-:Y:S01]  /*164e0*/  MOV R2, RZ ;  /* 0x000000ff00027202 */ /* 0x000fe20000000f00 */
[----:B------:R-:W-:Y:S01]  /*164f0*/  IMAD.MOV.U32 R219, RZ, RZ, R5 ;  /* 0x000000ffffdb7224 */ /* 0x000fe200078e0005 */
[----:B------:R-:W-:Y:S01]  /*16500*/  MOV R3, 0x16530 ;  /* 0x0001653000037802 */ /* 0x000fe20000000f00 */
[----:B------:R-:W-:Y:S02]  /*16510*/  IMAD.MOV.U32 R220, RZ, RZ, 0x181f ;  /* 0x0000181fffdc7424 */ /* 0x000fe400078e00ff */
[----:B------:R-:W-:Y:S05]  /*16520*/  CALL.REL.NOINC `($__internal_46_$__cuda_sm70_shflsync_idx_p) ;  /* 0x000013f000007944 */ /* 0x000fea0003c00000 */
[----:B------:R-:W-:Y:S01]  /*16530*/  MOV R4, R219 ;  /* 0x000000db00047202 */ /* 0x000fe20000000f00 */
[----:B------:R-:W-:-:S05]  /*16540*/  BRA `(.L_x_2899) ;  /* 0xffff618000007947 */ /* 0x000fca000383ffff */
.L_x_2812:
[----:B------:R-:W-:Y:S01]  /*16550*/  MOV R2, RZ ;  /* 0x000000ff00027202 */ /* 0x000fe20000000f00 */
[----:B------:R-:W-:Y:S01]  /*16560*/  IMAD.MOV.U32 R219, RZ, RZ, R8 ;  /* 0x000000ffffdb7224 */ /* 0x000fe200078e0008 */
[----:B------:R-:W-:Y:S01]  /*16570*/  MOV R3, 0x165a0 ;  /* 0x000165a000037802 */ /* 0x000fe20000000f00 */
[----:B------:R-:W-:Y:S02]  /*16580*/  IMAD.MOV.U32 R220, RZ, RZ, 0x181f ;  /* 0x0000181fffdc7424 */ /* 0x000fe400078e00ff */
[----:B-12---:R-:W-:Y:S05]  /*16590*/  CALL.REL.NOINC `($__internal_46_$__cuda_sm70_shflsync_idx_p) ;  /* 0x0000138000007944 */ /* 0x006fea0003c00000 */
        /* <DEDUP_REMOVED lines=11> */
[C---:B-1----:R-:W-:Y:S05]  /*16650*/  IADD3 R2, P0, R219.reuse, R26, RZ ;  /* 0x0000001adb027210 */ /* 0x042fea0007f1e0ff */
[C---:B------:R-:W-:Y:S01]  /*16660*/  IMAD.X R3, R4.reuse, 0x1, R10, P0 ;  /* 0x0000000104037824 */ /* 0x040fe200000e060a */
[C---:B------:R-:W-:Y:S04]  /*16670*/  IADD3 R6, P0, R219.reuse, R27, RZ ;  /* 0x0000001bdb067210 */ /* 0x040fe80007f1e0ff */
[----:B------:R1:W-:Y:S01]  /*16680*/  LDGSTS.E.BYPASS.LTC128B.128 [R215+0xa100], [R2.64], !P5 ;  /* 0x0a10000002d77fae */ /* 0x0003e2000e901d46 */
[C---:B------:R-:W-:Y:S05]  /*16690*/  IMAD.X R7, R4.reuse, 0x1, R11, P0 ;  /* 0x0000000104077824 */ /* 0x040fea00000e060b */
[----:B------:R2:W-:Y:S01]  /*166a0*/  LDGSTS.E.BYPASS.LTC128B.128 [R215+0xc100], [R6.64], !P4 ;  /* 0x0c10000006d77fae */ /* 0x0005e2000e101d46 */
[----:B-1----:R-:W-:Y:S01]  /*166b0*/  IADD3 R2, P0, R219, R28, RZ ;  /* 0x0000001cdb027210 */ /* 0x002fe20007f1e0ff */
[----:B------:R-:W-:Y:S04]  /*166c0*/  IMAD.MOV.U32 R219, RZ, RZ, R5 ;  /* 0x000000ffffdb7224 */ /* 0x000fe800078e0005 */
[----:B------:R-:W-:Y:S05]  /*166d0*/  IMAD.X R3, R4, 0x1, R12, P0 ;  /* 0x0000000104037824 */ /* 0x000fea00000e060c */
        /* <DEDUP_REMOVED lines=12> */
.L_x_2813:
[----:B------:R-:W-:Y:S02]  /*167a0*/  MOV R0, 0x2 ;  /* 0x0000000200007802 */ /* 0x000fe40000000f00 */
        /* <DEDUP_REMOVED lines=16> */
.L_x_2815:
[----:B------:R-:W-:Y:S01]  /*168b0*/  IMAD.MOV.U32 R4, RZ, RZ, R222 ;  /* 0x000000ffff047224 */ /* 0x000fe200078e00de */
[----:B------:R-:W-:-:S02]  /*168c0*/  MOV R0, 0x2 ;  /* 0x0000000200007802 */ /* 0x000fc40000000f00 */
[----:B------:R-:W-:Y:S02]  /*168d0*/  MOV R2, 0x168f0 ;  /* 0x000168f000027802 */ /* 0x000fe40000000f00 */
[----:B------:R-:W-:Y:S05]  /*168e0*/  CALL.REL.NOINC `($__internal_45_$__cuda_sm70_shflsync_bfly_p) ;  /* 0x00000fd000007944 */ /* 0x000fea0003c00000 */
[----:B------:R-:W-:Y:S05]  /*168f0*/  BRA `(.L_x_2902) ;  /* 0xffff7f5000007947 */ /* 0x000fea000383ffff */
.L_x_2816:
[----:B------:R-:W-:Y:S01]  /*16900*/  IMAD.MOV.U32 R4, RZ, RZ, R5 ;  /* 0x000000ffff047224 */ /* 0x000fe200078e0005 */
[----:B------:R-:W-:Y:S02]  /*16910*/  MOV R0, 0x1 ;  /* 0x0000000100007802 */ /* 0x000fe40000000f00 */
[----:B------:R-:W-:Y:S02]  /*16920*/  MOV R2, 0x16940 ;  /* 0x0001694000027802 */ /* 0x000fe40000000f00 */
[----:B-1----:R-:W-:Y:S05]  /*16930*/  CALL.REL.NOINC `($__internal_45_$__cuda_sm70_shflsync_bfly_p) ;  /* 0x00000f8000007944 */ /* 0x002fea0003c00000 */
[----:B------:R-:W-:Y:S01]  /*16940*/  FADD.FTZ R5, R5, R0 ;  /* 0x0000000005057221 */ /* 0x000fe20000010000 */
[----:B------:R-:W-:Y:S02]  /*16950*/  MOV R4, R221 ;  /* 0x000000dd00047202 */ /* 0x000fe40000000f00 */
[----:B------:R-:W-:Y:S02]  /*16960*/  MOV R0, 0x2 ;  /* 0x0000000200007802 */ /* 0x000fe40000000f00 */
[----:B------:R-:W-:Y:S02]  /*16970*/  MOV R2, 0x16990 ;  /* 0x0001699000027802 */ /* 0x000fe40000000f00 */
[----:B------:R-:W-:Y:S05]  /*16980*/  CALL.REL.NOINC `($__internal_45_$__cuda_sm70_shflsync_bfly_p) ;  /* 0x00000f3000007944 */ /* 0x000fea0003c00000 */
[----:B------:R-:W-:Y:S01]  /*16990*/  FADD.FTZ R4, R221, R0 ;  /* 0x00000000dd047221 */ /* 0x000fe20000010000 */
[----:B------:R-:W-:Y:S02]  /*169a0*/  MOV R0, 0x1 ;  /* 0x0000000100007802 */ /* 0x000fe40000000f00 */
[----:B------:R-:W-:-:S02]  /*169b0*/  MOV R2, 0x169d0 ;  /* 0x000169d000027802 */ /* 0x000fc40000000f00 */
[----:B------:R-:W-:Y:S05]  /*169c0*/  CALL.REL.NOINC `($__internal_45_$__cuda_sm70_shflsync_bfly_p) ;  /* 0x00000ef000007944 */ /* 0x000fea0003c00000 */
[----:B------:R-:W-:Y:S01]  /*169d0*/  MOV R3, R0 ;  /* 0x0000000000037202 */ /* 0x000fe20000000f00 */
[----:B------:R-:W-:Y:S05]  /*169e0*/  BRA `(.L_x_2903) ;  /* 0xffff7ed000007947 */ /* 0x000fea000383ffff */
.L_x_2823:
[----:B--234-:R-:W-:Y:S01]  /*169f0*/  IMAD.MOV.U32 R219, RZ, RZ, R5 ;  /* 0x000000ffffdb7224 */ /* 0x01cfe200078e0005 */
[----:B------:R-:W-:Y:S01]  /*16a00*/  MOV R2, RZ ;  /* 0x000000ff00027202 */ /* 0x000fe20000000f00 */
[----:B------:R-:W-:Y:S01]  /*16a10*/  IMAD.MOV.U32 R220, RZ, RZ, 0x181f ;  /* 0x0000181fffdc7424 */ /* 0x000fe200078e00ff */
[----:B------:R-:W-:-:S02]  /*16a20*/  MOV R3, 0x16a40 ;  /* 0x00016a4000037802 */ /* 0x000fc40000000f00 */
[----:B-1----:R-:W-:Y:S05]  /*16a30*/  CALL.REL.NOINC `($__internal_46_$__cuda_sm70_shflsync_idx_p) ;  /* 0x00000ee000007944 */ /* 0x002fea0003c00000 */
[----:B------:R-:W-:Y:S01]  /*16a40*/  MOV R4, R219 ;  /* 0x000000db00047202 */ /* 0x000fe20000000f00 */
[----:B------:R-:W-:Y:S05]  /*16a50*/  BRA `(.L_x_2904) ;  /* 0xffff9a7000007947 */ /* 0x000fea000383ffff */
.L_x_2824:
[----:B------:R-:W-:Y:S01]  /*16a60*/  IMAD.MOV.U32 R219, RZ, RZ, R14 ;  /* 0x000000ffffdb7224 */ /* 0x000fe200078e000e */
[----:B------:R-:W-:Y:S01]  /*16a70*/  MOV R2, RZ ;  /* 0x000000ff00027202 */ /* 0x000fe20000000f00 */
[----:B------:R-:W-:Y:S01]  /*16a80*/  IMAD.MOV.U32 R220, RZ, RZ, 0x181f ;  /* 0x0000181fffdc7424 */ /* 0x000fe200078e00ff */
[----:B------:R-:W-:-:S02]  /*16a90*/  MOV R3, 0x16ab0 ;  /* 0x00016ab000037802 */ /* 0x000fc40000000f00 */
[----:B-123--:R-:W-:Y:S05]  /*16aa0*/  CALL.REL.NOINC `($__internal_46_$__cuda_sm70_shflsync_idx_p) ;  /* 0x00000e7000007944 */ /* 0x00efea0003c00000 */
[----:B------:R-:W-:Y:S01]  /*16ab0*/  MOV R0, R219 ;  /* 0x000000db00007202 */ /* 0x000fe20000000f00 */
[----:B------:R-:W-:Y:S05]  /*16ac0*/  BRA `(.L_x_2905) ;  /* 0xffff9a2000007947 */ /* 0x000fea000383ffff */
.L_x_2827:
[----:B------:R-:W-:Y:S01]  /*16ad0*/  IMAD.MOV.U32 R219, RZ, RZ, R5 ;  /* 0x000000ffffdb7224 */ /* 0x000fe200078e0005 */
[----:B--2---:R-:W-:Y:S01]  /*16ae0*/  MOV R2, 0x1 ;  /* 0x0000000100027802 */ /* 0x004fe20000000f00 */
[----:B------:R-:W-:Y:S01]  /*16af0*/  IMAD.MOV.U32 R220, RZ, RZ, 0x181f ;  /* 0x0000181fffdc7424 */ /* 0x000fe200078e00ff */
[----:B------:R-:W-:-:S02]  /*16b00*/  MOV R3, 0x16b20 ;  /* 0x00016b2000037802 */ /* 0x000fc40000000f00 */
[----:B-1-34-:R-:W-:Y:S05]  /*16b10*/  CALL.REL.NOINC `($__internal_46_$__cuda_sm70_shflsync_idx_p) ;  /* 0x00000e0000007944 */ /* 0x01afea0003c00000 */
        /* <DEDUP_REMOVED lines=8> */
.L_x_2830:
[----:B------:R-:W-:Y:S01]  /*16ba0*/  IMAD.MOV.U32 R219, RZ, RZ, R5 ;  /* 0x000000ffffdb7224 */ /* 0x000fe200078e0005 */
[----:B-1----:R-:W-:Y:S01]  /*16bb0*/  MOV R2, 0x2 ;  /* 0x0000000200027802 */ /* 0x002fe20000000f00 */
[----:B------:R-:W-:Y:S01]  /*16bc0*/  IMAD.MOV.U32 R220, RZ, RZ, 0x181f ;  /* 0x0000181fffdc7424 */ /* 0x000fe200078e00ff */
[----:B------:R-:W-:Y:S02]  /*16bd0*/  MOV R3, 0x16bf0 ;  /* 0x00016bf000037802 */ /* 0x000fe40000000f00 */
[----:B--234-:R-:W-:Y:S05]  /*16be0*/  CALL.REL.NOINC `($__internal_46_$__cuda_sm70_shflsync_idx_p) ;  /* 0x00000d3000007944 */ /* 0x01cfea0003c00000 */
[----:B------:R-:W-:Y:S01]  /*16bf0*/  MOV R4, R219 ;  /* 0x000000db00047202 */ /* 0x000fe20000000f00 */
[----:B------:R-:W-:Y:S05]  /*16c00*/  BRA `(.L_x_2907) ;  /* 0xffff9c5000007947 */ /* 0x000fea000383ffff */
.L_x_2831:
[----:B------:R-:W-:Y:S01]  /*16c10*/  IMAD.MOV.U32 R219, RZ, RZ, R14 ;  /* 0x000000ffffdb7224 */ /* 0x000fe200078e000e */
[----:B-1----:R-:W-:Y:S01]  /*16c20*/  MOV R2, 0x2 ;  /* 0x0000000200027802 */ /* 0x002fe20000000f00 */
[----:B------:R-:W-:Y:S01]  /*16c30*/  IMAD.MOV.U32 R220, RZ, RZ, 0x181f ;  /* 0x0000181fffdc7424 */ /* 0x000fe200078e00ff */
[----:B------:R-:W-:Y:S02]  /*16c40*/  MOV R3, 0x16c60 ;  /* 0x00016c6000037802 */ /* 0x000fe40000000f00 */
[----:B--234-:R-:W-:Y:S05]  /*16c50*/  CALL.REL.NOINC `($__internal_46_$__cuda_sm70_shflsync_idx_p) ;  /* 0x00000cc000007944 */ /* 0x01cfea0003c00000 */
[----:B------:R-:W-:Y:S01]  /*16c60*/  MOV R0, R219 ;  /* 0x000000db00007202 */ /* 0x000fe20000000f00 */
[----:B------:R-:W-:Y:S05]  /*16c70*/  BRA `(.L_x_2908) ;  /* 0xffff9c0000007947 */ /* 0x000fea000383ffff */
.L_x_2834:
[----:B------:R-:W-:Y:S01]  /*16c80*/  IMAD.MOV.U32 R219, RZ, RZ, R5 ;  /* 0x000000ffffdb7224 */ /* 0x000fe200078e0005 */
[----:B-1----:R-:W-:Y:S01]  /*16c90*/  MOV R2, 0x3 ;  /* 0x0000000300027802 */ /* 0x002fe20000000f00 */
[----:B------:R-:W-:Y:S01]  /*16ca0*/  IMAD.MOV.U32 R220, RZ, RZ, 0x181f ;  /* 0x0000181fffdc7424 */ /* 0x000fe200078e00ff */
[----:B------:R-:W-:-:S02]  /*16cb0*/  MOV R3, 0x16cd0 ;  /* 0x00016cd000037802 */ /* 0x000fc40000000f00 */
[----:B--234-:R-:W-:Y:S05]  /*16cc0*/  CALL.REL.NOINC `($__internal_46_$__cuda_sm70_shflsync_idx_p) ;  /* 0x00000c5000007944 */ /* 0x01cfea0003c00000 */
        /* <DEDUP_REMOVED lines=8> */
.L_x_2836:
[----:B------:R-:W-:Y:S01]  /*16d50*/  IMAD.MOV.U32 R219, RZ, RZ, R5 ;  /* 0x000000ffffdb7224 */ /* 0x000fe200078e0005 */
[----:B------:R-:W-:Y:S01]  /*16d60*/  MOV R2, RZ ;  /* 0x000000ff00027202 */ /* 0x000fe20000000f00 */
[----:B------:R-:W-:Y:S01]  /*16d70*/  IMAD.MOV.U32 R220, RZ, RZ, 0x1c1f ;  /* 0x00001c1fffdc7424 */ /* 0x000fe200078e00ff */
[----:B------:R-:W-:Y:S02]  /*16d80*/  MOV R3, 0x16da0 ;  /* 0x00016da000037802 */ /* 0x000fe40000000f00 */
[----:B------:R-:W-:Y:S05]  /*16d90*/  CALL.REL.NOINC `($__internal_46_$__cuda_sm70_shflsync_idx_p) ;  /* 0x00000b8000007944 */ /* 0x000fea0003c00000 */
[----:B------:R-:W-:Y:S01]  /*16da0*/  MOV R4, R219 ;  /* 0x000000db00047202 */ /* 0x000fe20000000f00 */
[----:B------:R-:W-:Y:S05]  /*16db0*/  BRA `(.L_x_2910) ;  /* 0xffffa02000007947 */ /* 0x000fea000383ffff */
.L_x_2837:
[----:B------:R-:W-:Y:S01]  /*16dc0*/  IMAD.MOV.U32 R219, RZ, RZ, R12 ;  /* 0x000000ffffdb7224 */ /* 0x000fe200078e000c */
[----:B------:R-:W-:Y:S01]  /*16dd0*/  MOV R2, RZ ;  /* 0x000000ff00027202 */ /* 0x000fe20000000f00 */
[----:B------:R-:W-:Y:S01]  /*16de0*/  IMAD.MOV.U32 R220, RZ, RZ, 0x1c1f ;  /* 0x00001c1fffdc7424 */ /* 0x000fe200078e00ff */
[----:B------:R-:W-:Y:S02]  /*16df0*/  MOV R3, 0x16e10 ;  /* 0x00016e1000037802 */ /* 0x000fe40000000f00 */
[----:B-12---:R-:W-:Y:S05]  /*16e00*/  CALL.REL.NOINC `($__internal_46_$__cuda_sm70_shflsync_idx_p) ;  /* 0x00000b1000007944 */ /* 0x006fea0003c00000 */
[----:B------:R-:W-:Y:S01]  /*16e10*/  MOV R0, R219 ;  /* 0x000000db00007202 */ /* 0x000fe20000000f00 */
[----:B------:R-:W-:Y:S05]  /*16e20*/  BRA `(.L_x_2911) ;  /* 0xffff9fd000007947 */ /* 0x000fea000383ffff */
.L_x_2840:
        /* <DEDUP_REMOVED lines=13> */
.L_x_2844:
[----:B------:R-:W-:Y:S01]  /*16f00*/  IMAD.MOV.U32 R219, RZ, RZ, R5 ;  /* 0x000000ffffdb7224 */ /* 0x000fe200078e0005 */
[----:B------:R-:W-:Y:S01]  /*16f10*/  MOV R2, RZ ;  /* 0x000000ff00027202 */ /* 0x000fe20000000f00 */
[----:B------:R-:W-:Y:S01]  /*16f20*/  IMAD.MOV.U32 R220, RZ, RZ, 0x181f ;  /* 0x0000181fffdc7424 */ /* 0x000fe200078e00ff */
[----:B------:R-:W-:Y:S02]  /*16f30*/  MOV R3, 0x16f50 ;  /* 0x00016f5000037802 */ /* 0x000fe40000000f00 */
[----:B------:R-:W-:Y:S05]  /*16f40*/  CALL.REL.NOINC `($__internal_46_$__cuda_sm70_shflsync_idx_p) ;  /* 0x000009d000007944 */ /* 0x000fea0003c00000 */
[----:B------:R-:W-:Y:S01]  /*16f50*/  MOV R4, R219 ;  /* 0x000000db00047202 */ /* 0x000fe20000000f00 */
[----:B------:R-:W-:Y:S05]  /*16f60*/  BRA `(.L_x_2913) ;  /* 0xffffc1f000007947 */ /* 0x000fea000383ffff */
.L_x_2845:
[----:B------:R-:W-:Y:S01]  /*16f70*/  IMAD.MOV.U32 R219, RZ, RZ, R14 ;  /* 0x000000ffffdb7224 */ /* 0x000fe200078e000e */
[----:B------:R-:W-:Y:S01]  /*16f80*/  MOV R2, RZ ;  /* 0x000000ff00027202 */ /* 0x000fe20000000f00 */
[----:B------:R-:W-:Y:S01]  /*16f90*/  IMAD.MOV.U32 R220, RZ, RZ, 0x181f ;  /* 0x0000181fffdc7424 */ /* 0x000fe200078e00ff */
[----:B------:R-:W-:Y:S02]  /*16fa0*/  MOV R3, 0x16fc0 ;  /* 0x00016fc000037802 */ /* 0x000fe40000000f00 */
[----:B-12---:R-:W-:Y:S05]  /*16fb0*/  CALL.REL.NOINC `($__internal_46_$__cuda_sm70_shflsync_idx_p) ;  /* 0x0000096000007944 */ /* 0x006fea0003c00000 */
[----:B------:R-:W-:Y:S01]  /*16fc0*/  MOV R0, R219 ;  /* 0x000000db00007202 */ /* 0x000fe20000000f00 */
[----:B------:R-:W-:Y:S05]  /*16fd0*/  BRA `(.L_x_2914) ;  /* 0xffffc1a000007947 */ /* 0x000fea000383ffff */
.L_x_2848:
        /* <DEDUP_REMOVED lines=13> */
.L_x_2851:
[----:B------:R-:W-:Y:S01]  /*170b0*/  IMAD.MOV.U32 R219, RZ, RZ, R5 ;  /* 0x000000ffffdb7224 */ /* 0x000fe200078e0005 */
[----:B-1----:R-:W-:Y:S01]  /*170c0*/  MOV R2, 0x2 ;  /* 0x0000000200027802 */ /* 0x002fe20000000f00 */
[----:B------:R-:W-:Y:S01]  /*170d0*/  IMAD.MOV.U32 R220, RZ, RZ, 0x181f ;  /* 0x0000181fffdc7424 */ /* 0x000fe200078e00ff */
[----:B------:R-:W-:Y:S02]  /*170e0*/  MOV R3, 0x17100 ;  /* 0x0001710000037802 */ /* 0x000fe40000000f00 */
[----:B--234-:R-:W-:Y:S05]  /*170f0*/  CALL.REL.NOINC `($__internal_46_$__cuda_sm70_shflsync_idx_p) ;  /* 0x0000082000007944 */ /* 0x01cfea0003c00000 */
[----:B------:R-:W-:Y:S01]  /*17100*/  MOV R4, R219 ;  /* 0x000000db00047202 */ /* 0x000fe20000000f00 */
[----:B------:R-:W-:Y:S05]  /*17110*/  BRA `(.L_x_2916) ;  /* 0xffffc3e000007947 */ /* 0x000fea000383ffff */
.L_x_2852:
[----:B------:R-:W-:Y:S01]  /*17120*/  IMAD.MOV.U32 R219, RZ, RZ, R14 ;  /* 0x000000ffffdb7224 */ /* 0x000fe200078e000e */
[----:B------:R-:W-:Y:S01]  /*17130*/  MOV R2, 0x2 ;  /* 0x0000000200027802 */ /* 0x000fe20000000f00 */
[----:B------:R-:W-:Y:S01]  /*17140*/  IMAD.MOV.U32 R220, RZ, RZ, 0x181f ;  /* 0x0000181fffdc7424 */ /* 0x000fe200078e00ff */
[----:B------:R-:W-:Y:S02]  /*17150*/  MOV R3, 0x17170 ;  /* 0x0001717000037802 */ /* 0x000fe40000000f00 */
[----:B-1234-:R-:W-:Y:S05]  /*17160*/  CALL.REL.NOINC `($__internal_46_$__cuda_sm70_shflsync_idx_p) ;  /* 0x000007b000007944 */ /* 0x01efea0003c00000 */
[----:B------:R-:W-:Y:S01]  /*17170*/  MOV R0, R219 ;  /* 0x000000db00007202 */ /* 0x000fe20000000f00 */
[----:B------:R-:W-:Y:S05]  /*17180*/  BRA `(.L_x_2917) ;  /* 0xffffc39000007947 */ /* 0x000fea000383ffff */
.L_x_2855:
        /* <DEDUP_REMOVED lines=13> */
.L_x_2857:
[----:B------:R-:W-:Y:S01]  /*17260*/  IMAD.MOV.U32 R219, RZ, RZ, R106 ;  /* 0x000000ffffdb7224 */ /* 0x000fe200078e006a */
[----:B------:R-:W-:Y:S01]  /*17270*/  MOV R2, RZ ;  /* 0x000000ff00027202 */ /* 0x000fe20000000f00 */
[----:B------:R-:W-:Y:S01]  /*17280*/  IMAD.MOV.U32 R220, RZ, RZ, 0x1f ;  /* 0x0000001fffdc7424 */ /* 0x000fe200078e00ff */
[----:B------:R-:W-:Y:S02]  /*17290*/  MOV R3, 0x172b0 ;  /* 0x000172b000037802 */ /* 0x000fe40000000f00 */
[----:B-1----:R-:W-:Y:S05]  /*172a0*/  CALL.REL.NOINC `($__internal_46_$__cuda_sm70_shflsync_idx_p) ;  /* 0x0000067000007944 */ /* 0x002fea0003c00000 */
[----:B------:R-:W-:Y:S01]  /*172b0*/  MOV R9, R219 ;  /* 0x000000db00097202 */ /* 0x000fe20000000f00 */
[----:B------:R-:W-:Y:S05]  /*172c0*/  BRA `(.L_x_2919) ;  /* 0xffffc66000007947 */ /* 0x000fea000383ffff */
.L_x_2858:
[----:B------:R-:W-:Y:S01]  /*172d0*/  IMAD.MOV.U32 R219, RZ, RZ, R106 ;  /* 0x000000ffffdb7224 */ /* 0x000fe200078e006a */
[----:B------:R-:W-:Y:S01]  /*172e0*/  MOV R2, 0x1 ;  /* 0x0000000100027802 */ /* 0x000fe20000000f00 */
[----:B------:R-:W-:Y:S01]  /*172f0*/  IMAD.MOV.U32 R220, RZ, RZ, 0x1f ;  /* 0x0000001fffdc7424 */ /* 0x000fe200078e00ff */
[----:B------:R-:W-:Y:S02]  /*17300*/  MOV R3, 0x17320 ;  /* 0x0001732000037802 */ /* 0x000fe40000000f00 */
[----:B-123--:R-:W-:Y:S05]  /*17310*/  CALL.REL.NOINC `($__internal_46_$__cuda_sm70_shflsync_idx_p) ;  /* 0x0000060000007944 */ /* 0x00efea0003c00000 */
[----:B------:R-:W-:Y:S01]  /*17320*/  MOV R8, R219 ;  /* 0x000000db00087202 */ /* 0x000fe20000000f00 */
[----:B------:R-:W-:Y:S05]  /*17330*/  BRA `(.L_x_2920) ;  /* 0xffffc61000007947 */ /* 0x000fea000383ffff */
.L_x_2859:
[----:B------:R-:W-:Y:S02]  /*17340*/  MOV R3, 0x1 ;  /* 0x0000000100037802 */ /* 0x000fe40000000f00 */
[----:B------:R-:W-:-:S02]  /*17350*/  MOV R2, 0x17370 ;  /* 0x0001737000027802 */ /* 0x000fc40000000f00 */
[----:B--234-:R-:W-:Y:S05]  /*17360*/  CALL.REL.NOINC `($__internal_47_$__cuda_sm70_shflsync_up_p) ;  /* 0x0000061000007944 */ /* 0x01cfea0003c00000 */
[----:B------:R-:W-:Y:S05]  /*17370*/  BRA `(.L_x_2921) ;  /* 0xffffc6f000007947 */ /* 0x000fea000383ffff */
.L_x_2860:
[----:B------:R-:W-:Y:S02]  /*17380*/  MOV R3, 0x2 ;  /* 0x0000000200037802 */ /* 0x000fe40000000f00 */
[----:B------:R-:W-:-:S02]  /*17390*/  MOV R2, 0x173b0 ;  /* 0x000173b000027802 */ /* 0x000fc40000000f00 */
[----:B--23--:R-:W-:Y:S05]  /*173a0*/  CALL.REL.NOINC `($__internal_47_$__cuda_sm70_shflsync_up_p) ;  /* 0x000005d000007944 */ /* 0x00cfea0003c00000 */
        /* <DEDUP_REMOVED lines=24> */
.L_x_2864:
[----:B------:R-:W-:Y:S02]  /*17530*/  MOV R3, 0x1 ;  /* 0x0000000100037802 */ /* 0x000fe40000000f00 */
[----:B------:R-:W-:Y:S02]  /*17540*/  MOV R2, 0x17560 ;  /* 0x0001756000027802 */ /* 0x000fe40000000f00 */
[----:B------:R-:W-:Y:S05]  /*17550*/  CALL.REL.NOINC `($__internal_47_$__cuda_sm70_shflsync_up_p) ;  /* 0x0000042000007944 */ /* 0x000fea0003c00000 */
[----:B------:R-:W-:Y:S01]  /*17560*/  MOV R2, R4 ;  /* 0x0000000400027202 */ /* 0x000fe20000000f00 */
[----:B------:R-:W-:Y:S05]  /*17570*/  BRA `(.L_x_2923) ;  /* 0xffffc74000007947 */ /* 0x000fea000383ffff */
.L_x_2865:
[----:B------:R-:W-:Y:S02]  /*17580*/  MOV R3, 0x2 ;  /* 0x0000000200037802 */ /* 0x000fe40000000f00 */
[----:B------:R-:W-:Y:S02]  /*17590*/  MOV R2, 0x175b0 ;  /* 0x000175b000027802 */ /* 0x000fe40000000f00 */
        /* <DEDUP_REMOVED lines=25> */
.L_x_2867:
[----:B------:R-:W-:Y:S02]  /*17730*/  SEL R0, RZ, 0x1, P0 ;  /* 0x00000001ff007807 */ /* 0x000fe40000000000 */
[----:B------:R-:W-:Y:S02]  /*17740*/  MOV R2, 0x17760 ;  /* 0x0001776000027802 */ /* 0x000fe40000000f00 */
[----:B-1----:R-:W-:Y:S05]  /*17750*/  CALL.REL.NOINC `($__internal_48_$__cuda_sm70_votesync_ballot) ;  /* 0x0000028000007944 */ /* 0x002fea0003c00000 */
[----:B------:R-:W-:Y:S01]  /*17760*/  MOV R5, R0 ;  /* 0x0000000000057202 */ /* 0x000fe20000000f00 */
[----:B------:R-:W-:Y:S05]  /*17770*/  BRA `(.L_x_2925) ;  /* 0xffffc6d000007947 */ /* 0x000fea000383ffff */
.L_x_2868:
[----:B------:R-:W-:Y:S01]  /*17780*/  IMAD.MOV.U32 R219, RZ, RZ, R6 ;  /* 0x000000ffffdb7224 */ /* 0x000fe200078e0006 */
[----:B------:R-:W-:Y:S01]  /*17790*/  MOV R2, R0 ;  /* 0x0000000000027202 */ /* 0x000fe20000000f00 */
[----:B------:R-:W-:Y:S01]  /*177a0*/  IMAD.MOV.U32 R220, RZ, RZ, 0x1f ;  /* 0x0000001fffdc7424 */ /* 0x000fe200078e00ff */
[----:B------:R-:W-:Y:S02]  /*177b0*/  MOV R3, 0x177d0 ;  /* 0x000177d000037802 */ /* 0x000fe40000000f00 */
[----:B-1----:R-:W-:Y:S05]  /*177c0*/  CALL.REL.NOINC `($__internal_46_$__cuda_sm70_shflsync_idx_p) ;  /* 0x0000015000007944 */ /* 0x002fea0003c00000 */
[----:B------:R-:W-:Y:S01]  /*177d0*/  IMAD.MOV.U32 R10, RZ, RZ, R219 ;  /* 0x000000ffff0a7224 */ /* 0x000fe200078e00db */
[----:B------:R-:W-:Y:S01]  /*177e0*/  MOV R2, R0 ;  /* 0x0000000000027202 */ /* 0x000fe20000000f00 */
[----:B------:R-:W-:Y:S01]  /*177f0*/  IMAD.MOV.U32 R219, RZ, RZ, R7 ;  /* 0x000000ffffdb7224 */ /* 0x000fe200078e0007 */
[----:B------:R-:W-:-:S02]  /*17800*/  MOV R220, 0x1f ;  /* 0x0000001f00dc7802 */ /* 0x000fc40000000f00 */
[----:B------:R-:W-:Y:S02]  /*17810*/  MOV R3, 0x17830 ;  /* 0x0001783000037802 */ /* 0x000fe40000000f00 */
[----:B------:R-:W-:Y:S05]  /*17820*/  CALL.REL.NOINC `($__internal_46_$__cuda_sm70_shflsync_idx_p) ;  /* 0x000000f000007944 */ /* 0x000fea0003c00000 */
[----:B------:R-:W-:Y:S01]  /*17830*/  MOV R7, R219 ;  /* 0x000000db00077202 */ /* 0x000fe20000000f00 */
[----:B------:R-:W-:Y:S05]  /*17840*/  BRA `(.L_x_2926) ;  /* 0xffffc65000007947 */ /* 0x000fea000383ffff */
.L_x_2871:
[----:B------:R-:W-:Y:S01]  /*17850*/  IMAD.MOV.U32 R219, RZ, RZ, R4 ;  /* 0x000000ffffdb7224 */ /* 0x000fe200078e0004 */
[----:B------:R-:W-:Y:S01]  /*17860*/  MOV R2, R0 ;  /* 0x0000000000027202 */ /* 0x000fe20000000f00 */
[----:B------:R-:W-:Y:S01]  /*17870*/  IMAD.MOV.U32 R220, RZ, RZ, 0x1f ;  /* 0x0000001fffdc7424 */ /* 0x000fe200078e00ff */
[----:B------:R-:W-:Y:S02]  /*17880*/  MOV R3, 0x178a0 ;  /* 0x000178a000037802 */ /* 0x000fe40000000f00 */
[----:B-1-34-:R-:W-:Y:S05]  /*17890*/  CALL.REL.NOINC `($__internal_46_$__cuda_sm70_shflsync_idx_p) ;  /* 0x0000008000007944 */ /* 0x01afea0003c00000 */
[----:B------:R-:W-:Y:S01]  /*178a0*/  MOV R11, R219 ;  /* 0x000000db000b7202 */ /* 0x000fe20000000f00 */
[----:B------:R-:W-:Y:S05]  /*178b0*/  BRA `(.L_x_2870) ;  /* 0xffffc64000007947 */ /* 0x000fea000383ffff */
        .weak           $__internal_45_$__cuda_sm70_shflsync_bfly_p
        .type           $__internal_45_$__cuda_sm70_shflsync_bfly_p,@function
        .size           $__internal_45_$__cuda_sm70_shflsync_bfly_p,($__internal_46_$__cuda_sm70_shflsync_idx_p - $__internal_45_$__cuda_sm70_shflsync_bfly_p)
$__internal_45_$__cuda_sm70_shflsync_bfly_p:
[----:B------:R-:W-:Y:S02]  /*178c0*/  MOV R188, 0xffffffff ;  /* 0xffffffff00bc7802 */ /* 0x000fe40000000f00 */
[----:B------:R-:W-:Y:S02]  /*178d0*/  MOV R3, 0x1f ;  /* 0x0000001f00037802 */ /* 0x000fe40000000f00 */
[----:B------:R-:W-:Y:S04]  /*178e0*/  WARPSYNC R188 ;  /* 0x000000bc00007348 */ /* 0x000fe80003800000 */
[----:B------:R1:W2:Y:S02]  /*178f0*/  SHFL.BFLY PT, R0, R4, R0, R3 ;  /* 0x0c00000004007389 */ /* 0x0002a400000e0003 */
[----:B-1----:R-:W-:-:S04]  /*17900*/  MOV R3, 0x0 ;  /* 0x0000000000037802 */ /* 0x002fc80000000f00 */
[----:B--2---:R-:W-:Y:S05]  /*17910*/  RET.REL.NODEC R2 `(_ZN7cutlass13device_kernelIN5flash19enable_sm80_to_sm89INS1_16FlashAttnFwdSm80INS1_25CollectiveMainloopFwdSm80ILi8ELi1ELb0EN4cute5tupleIJNS5_1CILi128EEENS7_ILi64EEENS7_ILi256EEEEEELi256ENS_6half_tEfNS_4arch4Sm80ELb1ELb0ELb1ELb1ELb1ELb0ELb1ELb1EEENS1_21CollectiveEpilogueFwdINS6_IJS8_SA_S9_EEENS6_IJNS7_ILi1EEESI_SI_EEESC_SE_Li256ELb1ELb1ELb1ELb0EEENS1_36VarlenDynamicPersistentTileSchedulerILi128ELi64ELi256ELi256ELb1ELb1ELb0ELb1ELb1ELb1EEEEEEEEEvNT_6ParamsE) ;  /* 0xfffe86e002007950 */ /* 0x004fea0003c3ffff */
        .weak           $__internal_46_$__cuda_sm70_shflsync_idx_p
        .type           $__internal_46_$__cuda_sm70_shflsync_idx_p,@function
        .size           $__internal_46_$__cuda_sm70_shflsync_idx_p,($__internal_47_$__cuda_sm70_shflsync_up_p - $__internal_46_$__cuda_sm70_shflsync_idx_p)
$__internal_46_$__cuda_sm70_shflsync_idx_p:
[----:B------:R-:W-:-:S04]  /*17920*/  MOV R244, 0xffffffff ;  /* 0xffffffff00f47802 */ /* 0x000fc80000000f00 */
[----:B------:R-:W-:Y:S04]  /*17930*/  WARPSYNC R244 ;  /* 0x000000f400007348 */ /* 0x000fe80003800000 */
[----:B------:R1:W2:Y:S02]  /*17940*/  SHFL.IDX PT, R219, R219, R2, R220 ;  /* 0x00000002dbdb7389 */ /* 0x0002a400000e00dc */
[----:B-1----:R-:W-:Y:S02]  /*17950*/  MOV R2, R3 ;  /* 0x0000000300027202 */ /* 0x002fe40000000f00 */
[----:B------:R-:W-:-:S04]  /*17960*/  MOV R3, 0x0 ;  /* 0x0000000000037802 */ /* 0x000fc80000000f00 */
[----:B--2---:R-:W-:Y:S05]  /*17970*/  RET.REL.NODEC R2 `(_ZN7cutlass13device_kernelIN5flash19enable_sm80_to_sm89INS1_16FlashAttnFwdSm80INS1_25CollectiveMainloopFwdSm80ILi8ELi1ELb0EN4cute5tupleIJNS5_1CILi128EEENS7_ILi64EEENS7_ILi256EEEEEELi256ENS_6half_tEfNS_4arch4Sm80ELb1ELb0ELb1ELb1ELb1ELb0ELb1ELb1EEENS1_21CollectiveEpilogueFwdINS6_IJS8_SA_S9_EEENS6_IJNS7_ILi1EEESI_SI_EEESC_SE_Li256ELb1ELb1ELb1ELb0EEENS1_36VarlenDynamicPersistentTileSchedulerILi128ELi64ELi256ELi256ELb1ELb1ELb0ELb1ELb1ELb1EEEEEEEEEvNT_6ParamsE) ;  /* 0xfffe868002007950 */ /* 0x004fea0003c3ffff */
        .weak           $__internal_47_$__cuda_sm70_shflsync_up_p
        .type           $__internal_47_$__cuda_sm70_shflsync_up_p,@function
        .size           $__internal_47_$__cuda_sm70_shflsync_up_p,($__internal_48_$__cuda_sm70_votesync_ballot - $__internal_47_$__cuda_sm70_shflsync_up_p)
$__internal_47_$__cuda_sm70_shflsync_up_p:
[----:B------:R-:W-:Y:S02]  /*17980*/  MOV R4, RZ ;  /* 0x000000ff00047202 */ /* 0x000fe40000000f00 */
[----:B------:R-:W-:-:S04]  /*17990*/  MOV R10, 0xffffffff ;  /* 0xffffffff000a7802 */ /* 0x000fc80000000f00 */
[----:B------:R-:W-:Y:S04]  /*179a0*/  WARPSYNC R10 ;  /* 0x0000000a00007348 */ /* 0x000fe80003800000 */
[----:B------:R1:W2:Y:S02]  /*179b0*/  SHFL.UP PT, R4, R0, R3, R4 ;  /* 0x0400000300047389 */ /* 0x0002a400000e0004 */
[----:B-1----:R-:W-:-:S04]  /*179c0*/  MOV R3, 0x0 ;  /* 0x0000000000037802 */ /* 0x002fc80000000f00 */
[----:B--2---:R-:W-:Y:S05]  /*179d0*/  RET.REL.NODEC R2 `(_ZN7cutlass13device_kernelIN5flash19enable_sm80_to_sm89INS1_16FlashAttnFwdSm80INS1_25CollectiveMainloopFwdSm80ILi8ELi1ELb0EN4cute5tupleIJNS5_1CILi128EEENS7_ILi64EEENS7_ILi256EEEEEELi256ENS_6half_tEfNS_4arch4Sm80ELb1ELb0ELb1ELb1ELb1ELb0ELb1ELb1EEENS1_21CollectiveEpilogueFwdINS6_IJS8_SA_S9_EEENS6_IJNS7_ILi1EEESI_SI_EEESC_SE_Li256ELb1ELb1ELb1ELb0EEENS1_36VarlenDynamicPersistentTileSchedulerILi128ELi64ELi256ELi256ELb1ELb1ELb0ELb1ELb1ELb1EEEEEEEEEvNT_6ParamsE) ;  /* 0xfffe862002007950 */ /* 0x004fea0003c3ffff */
        .weak           $__internal_48_$__cuda_sm70_votesync_ballot
        .type           $__internal_48_$__cuda_sm70_votesync_ballot,@function
        .size           $__internal_48_$__cuda_sm70_votesync_ballot,(.L_x_6518 - $__internal_48_$__cuda_sm70_votesync_ballot)
$__internal_48_$__cuda_sm70_votesync_ballot:
[----:B------:R-:W-:Y:S01]  /*179e0*/  ISETP.NE.U32.AND P0, PT, R0, 0x1, PT ;  /* 0x000000010000780c */ /* 0x000fe20003f05070 */
[----:B------:R-:W-:-:S04]  /*179f0*/  IMAD.MOV.U32 R3, RZ, RZ, -0x1 ;  /* 0xffffffffff037424 */ /* 0x000fc800078e00ff */
[----:B------:R-:W-:Y:S08]  /*17a00*/  WARPSYNC R3 ;  /* 0x0000000300007348 */ /* 0x000ff00003800000 */
[----:B------:R-:W-:-:S04]  /*17a10*/  VOTE.ANY R0, PT, !P0 ;  /* 0x0000000000007806 */ /* 0x000fc800040e0100 */
[----:B------:R-:W-:Y:S01]  /*17a20*/  LOP3.LUT R0, R0, R3, RZ, 0xc0, !PT ;  /* 0x0000000300007212 */ /* 0x000fe200078ec0ff */
[----:B------:R-:W-:-:S04]  /*17a30*/  IMAD.MOV.U32 R3, RZ, RZ, 0x0 ;  /* 0x00000000ff037424 */ /* 0x000fc800078e00ff */
[----:B------:R-:W-:Y:S05]  /*17a40*/  RET.REL.NODEC R2 `(_ZN7cutlass13device_kernelIN5flash19enable_sm80_to_sm89INS1_16FlashAttnFwdSm80INS1_25CollectiveMainloopFwdSm80ILi8ELi1ELb0EN4cute5tupleIJNS5_1CILi128EEENS7_ILi64EEENS7_ILi256EEEEEELi256ENS_6half_tEfNS_4arch4Sm80ELb1ELb0ELb1ELb1ELb1ELb0ELb1ELb1EEENS1_21CollectiveEpilogueFwdINS6_IJS8_SA_S9_EEENS6_IJNS7_ILi1EEESI_SI_EEESC_SE_Li256ELb1ELb1ELb1ELb0EEENS1_36VarlenDynamicPersistentTileSchedulerILi128ELi64ELi256ELi256ELb1ELb1ELb0ELb1ELb1ELb1EEEEEEEEEvNT_6ParamsE) ;  /* 0xfffe85b002007950 */ /* 0x000fea0003c3ffff */
.L_x_2927:
        /* <DEDUP_REMOVED lines=11> */
.L_x_6518:


//--------------------- .text._ZN7cutlass13device_kernelIN5flash19enable_sm80_to_sm89INS1_16FlashAttnFwdSm80INS1_25CollectiveMainloopFwdSm80ILi8ELi1ELb0EN4cute5tupleIJNS5_1CILi128EEENS7_ILi48EEENS7_ILi256EEEEEELi256ENS_6half_tEfNS_4arch4Sm80ELb1ELb0ELb1ELb1ELb1ELb1ELb1ELb1EEENS1_21CollectiveEpilogueFwdINS6_IJS8_SA_S9_EEENS6_IJNS7_ILi1EEESI_SI_EEESC_SE_Li256ELb1ELb1ELb1ELb0EEENS1_36VarlenDynamicPersistentTileSchedulerILi128ELi48ELi256ELi256ELb1ELb1ELb0ELb1ELb1ELb1EEEEEEEEEvNT_6ParamsE --------------------------
	.section	.text._ZN7cutlass13device_kernelIN5flash19enable_sm80_to_sm89INS1_16FlashAttnFwdSm80INS1_25CollectiveMainloopFwdSm80ILi8ELi1ELb0EN4cute5tupleIJNS5_1CILi128EEENS7_ILi48EEENS7_ILi256EEEEEELi256ENS_6half_tEfNS_4arch4Sm80ELb1ELb0ELb1ELb1ELb1ELb1ELb1ELb1EEENS1_21CollectiveEpilogueFwdINS6_IJS8_SA_S9_EEENS6_IJNS7_ILi1EEESI_SI_EEESC_SE_Li256ELb1ELb1ELb1ELb0EEENS1_36VarlenDynamicPersistentTileSchedulerILi128ELi48ELi256ELi256ELb1ELb1ELb0ELb1ELb1ELb1EEEEEEEEEvNT_6ParamsE,"ax",@progbits
	.sectioninfo	@"SHI_REGISTERS=255"
	.align	128
.text._ZN7cutlass13device_kernelIN5flash19enable_sm80_to_sm89INS1_16FlashAttnFwdSm80INS1_25CollectiveMainloopFwdSm80ILi8ELi1ELb0EN4cute5tupleIJNS5_1CILi128EEENS7_ILi48EEENS7_ILi256EEEEEELi256ENS_6half_tEfNS_4arch4Sm80ELb1ELb0ELb1ELb1ELb1ELb1ELb1ELb1EEENS1_21CollectiveEpilogueFwdINS6_IJS8_SA_S9_EEENS6_IJNS7_ILi1EEESI_SI_EEESC_SE_Li256ELb1ELb1ELb1ELb0EEENS1_36VarlenDynamicPersistentTileSchedulerILi128ELi48ELi256ELi256ELb1ELb1ELb0ELb1ELb1ELb1EEEEEEEEEvNT_6ParamsE:
        .type           _ZN7cutlass13device_kernelIN5flash19enable_sm80_to_sm89INS1_16FlashAttnFwdSm80INS1_25CollectiveMainloopFwdSm80ILi8ELi1ELb0EN4cute5tupleIJNS5_1CILi128EEENS7_ILi48EEENS7_ILi256EEEEEELi256ENS_6half_tEfNS_4arch4Sm80ELb1ELb0ELb1ELb1ELb1ELb1ELb1ELb1EEENS1_21CollectiveEpilogueFwdINS6_IJS8_SA_S9_EEENS6_IJNS7_ILi1EEESI_SI_EEESC_SE_Li256ELb1ELb1ELb1ELb0EEENS1_36VarlenDynamicPersistentTileSchedulerILi128ELi48ELi256ELi256ELb1ELb1ELb0ELb1ELb1ELb1EEEEEEEEEvNT_6ParamsE,@function
        .size           _ZN7cutlass13device_kernelIN5flash19enable_sm80_to_sm89INS1_16FlashAttnFwdSm80INS1_25CollectiveMainloopFwdSm80ILi8ELi1ELb0EN4cute5tupleIJNS5_1CILi128EEENS7_ILi48EEENS7_ILi256EEEEEELi256ENS_6half_tEfNS_4arch4Sm80ELb1ELb0ELb1ELb1ELb1ELb1ELb1ELb1EEENS1_21CollectiveEpilogueFwdINS6_IJS8_SA_S9_EEENS6_IJNS7_ILi1EEESI_SI_EEESC_SE_Li256ELb1ELb1ELb1ELb0EEENS1_36VarlenDynamicPersistentTileSchedulerILi128ELi48ELi256ELi256ELb1ELb1ELb0ELb1ELb1ELb1EEEEEEEEEvNT_6ParamsE,(.L_x_6523 - _ZN7cutlass13device_kernelIN5flash19enable_sm80_to_sm89INS1_16FlashAttnFwdSm80INS1_25CollectiveMainloopFwdSm80ILi8ELi1ELb0EN4cute5tupleIJNS5_1CILi128EEENS7_ILi48EEENS7_ILi256EEEEEELi256ENS_6half_tEfNS_4arch4Sm80ELb1ELb0ELb1ELb1ELb1ELb1ELb1ELb1EEENS1_21CollectiveEpilogueFwdINS6_IJS8_SA_S9_EEENS6_IJNS7_ILi1EEESI_SI_EEESC_SE_Li256ELb1ELb1ELb1ELb0EEENS1_36VarlenDynamicPersistentTileSchedulerILi128ELi48ELi256ELi256ELb1ELb1ELb0ELb1ELb1ELb1EEEEEEEEEvNT_6ParamsE)
        .other          _ZN7cutlass13device_kernelIN5flash19enable_sm80_to_sm89INS1_16FlashAttnFwdSm80INS1_25CollectiveMainloopFwdSm80ILi8ELi1ELb0EN4cute5tupleIJNS5_1CILi128EEENS7_ILi48EEENS7_ILi256EEEEEELi256ENS_6half_tEfNS_4arch4Sm80ELb1ELb0ELb1ELb1ELb1ELb1ELb1ELb1EEENS1_21CollectiveEpilogueFwdINS6_IJS8_SA_S9_EEENS6_IJNS7_ILi1EEESI_SI_EEESC_SE_Li256ELb1ELb1ELb1ELb0EEENS1_36VarlenDynamicPersistentTileSchedulerILi128ELi48ELi256ELi256ELb1ELb1ELb0ELb1ELb1ELb1EEEEEEEEEvNT_6ParamsE,@"STO_CUDA_ENTRY STV_DEFAULT"
_ZN7cutlass13device_kernelIN5flash19enable_sm80_to_sm89INS1_16FlashAttnFwdSm80INS1_25CollectiveMainloopFwdSm80ILi8ELi1ELb0EN4cute5tupleIJNS5_1CILi128EEENS7_ILi48EEENS7_ILi256EEEEEELi256ENS_6half_tEfNS_4arch4Sm80ELb1ELb0ELb1ELb1ELb1ELb1ELb1ELb1EEENS1_21CollectiveEpilogueFwdINS6_IJS8_SA_S9_EEENS6_IJNS7_ILi1EEESI_SI_EEESC_SE_Li256ELb1ELb1ELb1ELb0EEENS1_36VarlenDynamicPersistentTileSchedulerILi128ELi48ELi256ELi256ELb1ELb1ELb0ELb1ELb1ELb1EEEEEEEEEvNT_6ParamsE:
        /* <DEDUP_REMOVED lines=54> */
.L_x_2933:
        /* <DEDUP_REMOVED lines=16> */
.L_x_3171:
        /* <DEDUP_REMOVED lines=16> */
.L_x_3172:
[----:B--2---:R-:W-:-:S05]  /*0560*/  IMAD R0, R0, c[0x0][0x538], RZ ;  /* 0x00014e0000007a24 */ /* 0x004fca00078e02ff */
[----:B------:R-:W-:-:S04]  /*0570*/  IADD3 R6, R0, R6, RZ ;  /* 0x0000000600067210 */ /* 0x000fc80007ffe0ff */
[----:B------:R-:W-:-:S13]  /*0580*/  ISETP.GT.AND P0, PT, R6, UR4, PT ;  /* 0x0000000406007c0c */ /* 0x000fda000bf04270 */
[----:B-1----:R-:W-:Y:S05]  /*0590*/  @!P0 BRA `(.L_x_2933) ;  /* 0xfffffdc000008947 */ /* 0x002fea000383ffff */
.L_x_2929:
[----:B------:R-:W-:-:S05]  /*05a0*/  IADD3 R6, -R0, R6, RZ ;  /* 0x0000000600067210 */ /* 0x000fca0007ffe1ff */
[----:B------:R-:W-:-:S05]  /*05b0*/  IMAD R0, R4, c[0x0][0x538], R6 ;  /* 0x00014e0004007a24 */ /* 0x000fca00078e0206 */
[----:B------:R-:W-:Y:S01]  /*05c0*/  ISETP.GT.AND P0, PT, R0, UR4, PT ;  /* 0x0000000400007c0c */ /* 0x000fe2000bf04270 */
[----:B------:R-:W-:-:S12]  /*05d0*/  BRA.DIV ~URZ, `(.L_x_2934) ;  /* 0x00022db27f007947 */ /* 0x000fd8000b800000 */
[----:B------:R-:W-:-:S04]  /*05e0*/  VOTE.ANY R13, PT, !P0 ;  /* 0x00000000000d7806 */ /* 0x000fc800040e0100 */
.L_x_3173:
[----:B------:R-:W1:Y:S02]  /*05f0*/  POPC R0, R13 ;  /* 0x0000000d00007309 */ /* 0x000e640000000000 */
[----:B-1----:R-:W-:-:S05]  /*0600*/  IADD3 R2, R0, R7, RZ ;  /* 0x0000000700027210 */ /* 0x002fca0007ffe0ff */
[----:B------:R1:W-:Y:S01]  /*0610*/  STL [R1+0x1c], R2 ;  /* 0x00001c0201007387 */ /* 0x0003e20000100800 */
[----:B------:R-:W-:Y:S05]  /*0620*/  BRA.DIV ~URZ, `(.L_x_2935) ;  /* 0x00022da27f007947 */ /* 0x000fea000b800000 */
[----:B------:R2:W3:Y:S01]  /*0630*/  SHFL.IDX PT, R12, R9, R0, 0x1f ;  /* 0x00001f00090c7589 */ /* 0x0004e200000e0000 */
[----:B------:R-:W-:-:S03]  /*0640*/  MOV R5, RZ ;  /* 0x000000ff00057202 */ /* 0x000fc60000000f00 */
[----:B------:R2:W4:Y:S04]  /*0650*/  SHFL.IDX PT, R9, R8, R0, 0x1f ;  /* 0x00001f0008097589 */ /* 0x00052800000e0000 */
.L_x_3174:
[----:B------:R-:W-:Y:S01]  /*0660*/  ISETP.NE.AND P0, PT, R13, RZ, PT ;  /* 0x000000ff0d00720c */ /* 0x000fe20003f05270 */
[----:B------:R-:W-:-:S12]  /*0670*/  BSSY B0, `(.L_x_2936) ;  /* 0x0000005000007945 */ /* 0x000fd80003800000 */
[----:B------:R-:W-:Y:S05]  /*0680*/  @!P0 BRA `(.L_x_2937) ;  /* 0x0000003000008947 */ /* 0x000fea0003800000 */
[----:B-1----:R-:W-:Y:S01]  /*0690*/  IADD3 R2, R0, -0x1, RZ ;  /* 0xffffffff00027810 */ /* 0x002fe20007ffe0ff */
[----:B------:R-:W-:Y:S05]  /*06a0*/  BRA.DIV ~URZ, `(.L_x_2938) ;  /* 0x00022e027f007947 */ /* 0x000fea000b800000 */
[----:B------:R1:W2:Y:S02]  /*06b0*/  SHFL.IDX PT, R5, R4, R2, 0x1f ;  /* 0x00001f0204057589 */ /* 0x0002a400000e0000 */
.L_x_2937:
[----:B------:R-:W-:Y:S05]  /*06c0*/  BSYNC B0 ;  /* 0x0000000000007941 */ /* 0x000fea0003800000 */
.L_x_2936:
[----:B--2---:R-:W-:Y:S01]  /*06d0*/  IMAD R0, R5, c[0x0][0x538], R6 ;  /* 0x00014e0005007a24 */ /* 0x004fe200078e0206 */
[----:B----4-:R-:W-:Y:S01]  /*06e0*/  ISETP.NE.AND P0, PT, R9, 0x1, PT ;  /* 0x000000010900780c */ /* 0x010fe20003f05270 */
[----:B------:R-:W-:Y:S03]  /*06f0*/  BSSY B0, `(.L_x_2939) ;  /* 0x0000089000007945 */ /* 0x000fe60003800000 */
[----:B------:R2:W-:Y:S01]  /*0700*/  STL [R1+0x10], R0 ;  /* 0x0000100001007387 */ /* 0x0005e20000100800 */
[----:B------:R-:W-:-:S08]  /*0710*/  IADD3 R11, -R0, UR4, RZ ;  /* 0x00000004000b7c10 */ /* 0x000fd0000fffe1ff */
[----:B------:R-:W-:Y:S05]  /*0720*/  @!P0 BRA `(.L_x_2940) ;  /* 0x000003f000008947 */ /* 0x000fea0003800000 */
[-C--:B--23--:R-:W-:Y:S02]  /*0730*/  IABS R0, R12.reuse ;  /* 0x0000000c00007213 */ /* 0x08cfe40000000000 */
[----:B------:R-:W-:-:S03]  /*0740*/  IABS R6, R12 ;  /* 0x0000000c00067213 */ /* 0x000fc60000000000 */
[----:B------:R-:W-:Y:S01]  /*0750*/  IMAD.MOV.U32 R5, RZ, RZ, R0 ;  /* 0x000000ffff057224 */ /* 0x000fe200078e0000 */
[----:B------:R-:W-:-:S03]  /*0760*/  IABS R0, R9 ;  /* 0x0000000900007213 */ /* 0x000fc60000000000 */
[----:B-1----:R-:W1:Y:S02]  /*0770*/  I2F.RP R2, R5 ;  /* 0x0000000500027306 */ /* 0x002e640000209400 */
        /* <DEDUP_REMOVED lines=58> */
.L_x_2940:
[----:B------:R-:W4:Y:S01]  /*0b20*/  LDL R3, [R1+0x1c] ;  /* 0x00001c0001037983 */ /* 0x000f220000100800 */
[----:B-1----:R-:W-:-:S04]  /*0b30*/  IMAD.MOV.U32 R2, RZ, RZ, 0x4 ;  /* 0x00000004ff027424 */ /* 0x002fc800078e00ff */
[----:B----4-:R-:W-:-:S05]  /*0b40*/  IMAD.WIDE R2, R3, R2, c[0x0][0x590] ;  /* 0x0001640003027625 */ /* 0x010fca00078e0202 */
[----:B------:R-:W4:Y:S02]  /*0b50*/  LDG.E R7, [R2.64] ;  /* 0x0000000602077981 */ /* 0x000f24000c1e1900 */
[----:B---34-:R-:W-:-:S05]  /*0b60*/  IMAD R9, R7, R12, RZ ;  /* 0x0000000c07097224 */ /* 0x018fca00078e02ff */
[-C--:B--2---:R-:W-:Y:S02]  /*0b70*/  IABS R0, R9.reuse ;  /* 0x0000000900007213 */ /* 0x084fe40000000000 */
        /* <DEDUP_REMOVED lines=64> */
.L_x_2941:
[----:B------:R-:W-:Y:S05]  /*0f80*/  BSYNC B0 ;  /* 0x0000000000007941 */ /* 0x000fea0003800000 */
.L_x_2939:
[----:B------:R-:W-:-:S04]  /*0f90*/  LOP3.LUT R0, RZ, R0, RZ, 0x33, !PT ;  /* 0x00000000ff007212 */ /* 0x000fc800078e33ff */
[----:B------:R-:W-:-:S05]  /*0fa0*/  IADD3 R0, R0, R12, RZ ;  /* 0x0000000c00007210 */ /* 0x000fca0007ffe0ff */
[----:B------:R2:W-:Y:S01]  /*0fb0*/  STL [R1+0x14], R0 ;  /* 0x0000140001007387 */ /* 0x0005e20000100800 */
[----:B------:R-:W-:Y:S05]  /*0fc0*/  BRA `(.L_x_2942) ;  /* 0x0000006000007947 */ /* 0x000fea0003800000 */
.L_x_2930:
[----:B------:R-:W-:Y:S01]  /*0fd0*/  MOV R0, UR4 ;  /* 0x0000000400007c02 */ /* 0x000fe20008000f00 */
[----:B------:R-:W-:Y:S04]  /*0fe0*/  STL [R1+0x14], RZ ;  /* 0x000014ff01007387 */ /* 0x000fe80000100800 */
[----:B------:R-:W-:Y:S04]  /*0ff0*/  STL [R1+0x18], RZ ;  /* 0x000018ff01007387 */ /* 0x000fe80000100800 */
[----:B------:R1:W-:Y:S02]  /*1000*/  STL [R1+0x10], R0 ;  /* 0x0000100001007387 */ /* 0x0003e40000100800 */
[----:B-1----:R-:W-:-:S05]  /*1010*/  MOV R0, c[0x0][0x53c] ;  /* 0x00014f0000007a02 */ /* 0x002fca0000000f00 */
[----:B------:R1:W-:Y:S02]  /*1020*/  STL [R1+0x1c], R0 ;  /* 0x00001c0001007387 */ /* 0x0003e40000100800 */
.L_x_2942:
        /* <DEDUP_REMOVED lines=8> */
.L_x_2928:
[----:B-12---:R-:W2:Y:S02]  /*10b0*/  LDL R0, [R1+0x1c] ;  /* 0x00001c0001007983 */ /* 0x006ea40000100800 */
[----:B--2---:R-:W-:-:S13]  /*10c0*/  ISETP.GE.AND P0, PT, R0, c[0x0][0x53c], PT ;  /* 0x00014f0000007a0c */ /* 0x004fda0003f06270 */
[----:B------:R-:W-:Y:S05]  /*10d0*/  @P0 EXIT ;  /* 0x000000000000094d */ /* 0x000fea0003800000 */
[----:B------:R-:W1:Y:S01]  /*10e0*/  S2R R13, SR_TID.X ;  /* 0x00000000000d7919 */ /* 0x000e620000002100 */
[----:B------:R-:W-:Y:S01]  /*10f0*/  IMAD.MOV.U32 R22, RZ, RZ, 0x40 ;  /* 0x00000040ff167424 */ /* 0x000fe200078e00ff */
[----:B------:R-:W-:Y:S01]  /*1100*/  ULDC UR4, c[0x0][0x2ac] ;  /* 0x0000ab0000047ab9 */ /* 0x000fe20000000800 */
[----:B------:R-:W-:Y:S01]  /*1110*/  IMAD.MOV.U32 R21, RZ, RZ, 0x20 ;  /* 0x00000020ff157424 */ /* 0x000fe200078e00ff */
[----:B------:R-:W-:Y:S02]  /*1120*/  ULDC UR5, c[0x0][0x1d0] ;  /* 0x0000740000057ab9 */ /* 0x000fe40000000800 */
[----:B------:R-:W-:Y:S01]  /*1130*/  UIMAD UR5, UR4, UR5, URZ ;  /* 0x00000005040572a4 */ /* 0x000fe2000f8e023f */
[----:B-1----:R-:W-:-:S04]  /*1140*/  SHF.R.S32.HI R12, RZ, 0x1f, R13 ;  /* 0x0000001fff0c7819 */ /* 0x002fc8000001140d */
[CC--:B------:R-:W-:Y:S02]  /*1150*/  LEA.HI R3, R12.reuse, R13.reuse, RZ, 0x4 ;  /* 0x0000000d0c037211 */ /* 0x0c0fe400078f20ff */
[----:B------:R-:W-:Y:S02]  /*1160*/  LEA.HI R8, R12, R13, RZ, 0x2 ;  /* 0x0000000d0c087211 */ /* 0x000fe400078f10ff */
[----:B------:R-:W-:Y:S02]  /*1170*/  LOP3.LUT R0, R3, 0xfffffff0, RZ, 0xc0, !PT ;  /* 0xfffffff003007812 */ /* 0x000fe400078ec0ff */
[----:B---3--:R-:W-:Y:S02]  /*1180*/  SHF.R.S32.HI R4, RZ, 0x4, R3 ;  /* 0x00000004ff047819 */ /* 0x008fe40000011403 */
        /* <DEDUP_REMOVED lines=64> */
[----:B------:R-:W-:Y:S01]  /*1590*/  IADD3 R17, R143, 0x20, RZ ;  /* 0x000000208f117810 */ /* 0x000fe20007ffe0ff */
        /* <DEDUP_REMOVED lines=30> */
[----:B------:R-:W-:Y:S02]  /*1780*/  LOP3.LUT R10, R8, 0xfffffe00, RZ, 0xc0, !PT ;  /* 0xfffffe00080a7812 */ /* 0x000fe400078ec0ff */
[--C-:B------:R-:W-:Y:S02]  /*1790*/  LOP3.LUT R5, R251, 0x38, R3.reuse, 0xf8, !PT ;  /* 0x00000038fb057812 */ /* 0x100fe400078ef803 */
[----:B------:R-:W-:Y:S02]  /*17a0*/  LOP3.LUT R4, R250, 0x38, R3, 0xf8, !PT ;  /* 0x00000038fa047812 */ /* 0x000fe400078ef803 */
[----:B------:R-:W-:Y:S02]  /*17b0*/  SHF.R.U32.HI R28, RZ, 0x3, R33 ;  /* 0x00000003ff1c7819 */ /* 0x000fe40000011621 */
[----:B------:R-:W-:Y:S02]  /*17c0*/  SHF.R.U32.HI R26, RZ, 0x3, R32 ;  /* 0x00000003ff1a7819 */ /* 0x000fe40000011620 */
[----:B------:R-:W-:-:S02]  /*17d0*/  LOP3.LUT R8, R33, 0x38, R3, 0xf8, !PT ;  /* 0x0000003821087812 */ /* 0x000fc400078ef803 */
[----:B------:R-:W-:Y:S02]  /*17e0*/  LOP3.LUT R11, R32, 0x38, R3, 0xf8, !PT ;  /* 0x00000038200b7812 */ /* 0x000fe400078ef803 */
        /* <DEDUP_REMOVED lines=17> */
[CC--:B------:R-:W-:Y:S02]  /*1900*/  IADD3 R4, R13.reuse, R10.reuse, R14 ;  /* 0x0000000a0d047210 */ /* 0x0c0fe40007ffe00e */
[----:B------:R-:W-:Y:S02]  /*1910*/  LOP3.LUT R5, R13, R10, RZ, 0xfc, !PT ;  /* 0x0000000a0d057212 */ /* 0x000fe400078efcff */
[----:B------:R-:W-:Y:S01]  /*1920*/  @P0 IADD3 R23, R0, 0x10, RZ ;  /* 0x0000001000170810 */ /* 0x000fe20007ffe0ff */
[--C-:B------:R-:W-:Y:S01]  /*1930*/  IMAD R0, R149, 0x20, R143.reuse ;  /* 0x0000002095007824 */ /* 0x100fe200078e028f */
[----:B------:R-:W-:-:S02]  /*1940*/  SHF.R.S32.HI R8, RZ, 0x1f, R143 ;  /* 0x0000001fff087819 */ /* 0x000fc4000001148f */
[----:B------:R-:W-:Y:S01]  /*1950*/  LOP3.LUT R8, R19, 0x7ffffffc, RZ, 0xc0, !PT ;  /* 0x7ffffffc13087812 */ /* 0x000fe200078ec0ff */
[----:B------:R-:W-:Y:S01]  /*1960*/  STL [R1+0x38], R23 ;  /* 0x0000381701007387 */ /* 0x000fe20000100800 */
[----:B------:R-:W-:Y:S02]  /*1970*/  LOP3.LUT R10, R6, R34, RZ, 0x3c, !PT ;  /* 0x00000022060a7212 */ /* 0x000fe400078e3cff */
[----:B------:R-:W-:Y:S02]  /*1980*/  SHF.R.S32.HI R19, RZ, 0x1f, R148 ;  /* 0x0000001fff137819 */ /* 0x000fe40000011494 */
[----:B------:R-:W-:Y:S01]  /*1990*/  SHF.R.S32.HI R9, RZ, 0x1f, R146 ;  /* 0x0000001fff097819 */ /* 0x000fe20000011492 */
[----:B------:R1:W-:Y:S01]  /*19a0*/  STL [R1+0x188], R10 ;  /* 0x0001880a01007387 */ /* 0x0003e20000100800 */
[----:B------:R-:W-:Y:S02]  /*19b0*/  IADD3 R147, R144, 0x60, RZ ;  /* 0x0000006090937810 */ /* 0x000fe40007ffe0ff */
[--C-:B------:R-:W-:Y:S01]  /*19c0*/  LOP3.LUT R14, R250, 0x38, R140.reuse, 0xf8, !PT ;  /* 0x00000038fa0e7812 */ /* 0x100fe200078ef88c */
[----:B------:R2:W-:Y:S01]  /*19d0*/  STL [R1+0xdc], R19 ;  /* 0x0000dc1301007387 */ /* 0x0005e20000100800 */
[----:B------:R-:W-:-:S02]  /*19e0*/  LOP3.LUT R13, R33, 0x38, R140, 0xf8, !PT ;  /* 0x00000038210d7812 */ /* 0x000fc400078ef88c */
[----:B------:R-:W-:Y:S01]  /*19f0*/  LOP3.LUT R11, R32, 0x38, R140, 0xf8, !PT ;  /* 0x00000038200b7812 */ /* 0x000fe200078ef88c */
[----:B------:R3:W-:Y:S01]  /*1a00*/  STL [R1+0xd8], R9 ;  /* 0x0000d80901007387 */ /* 0x0007e20000100800 */
[----:B------:R-:W-:Y:S02]  /*1a10*/  SHF.R.S32.HI R6, RZ, 0x1f, R147 ;  /* 0x0000001fff067819 */ /* 0x000fe40000011493 */
[----:B------:R-:W-:Y:S02]  /*1a20*/  LOP3.LUT R14, R12, R14, R29, 0xf6, !PT ;  /* 0x0000000e0c0e7212 */ /* 0x000fe400078ef61d */
[----:B------:R-:W-:Y:S01]  /*1a30*/  LOP3.LUT R11, R25, R11, R26, 0xf6, !PT ;  /* 0x0000000b190b7212 */ /* 0x000fe200078ef61a */
[----:B------:R4:W-:Y:S01]  /*1a40*/  STL [R1+0xd4], R6 ;  /* 0x0000d40601007387 */ /* 0x0009e20000100800 */
[----:B------:R-:W-:Y:S02]  /*1a50*/  LEA R151, R2, 0xa080, 0x1 ;  /* 0x0000a08002977811 */ /* 0x000fe400078e08ff */
[----:B------:R-:W-:-:S02]  /*1a60*/  SHF.R.S32.HI R2, RZ, 0x3, R3 ;  /* 0x00000003ff027819 */ /* 0x000fc40000011403 */
[----:B------:R-:W-:Y:S02]  /*1a70*/  LOP3.LUT R232, R3, 0xfffffff8, RZ, 0xc0, !PT ;  /* 0xfffffff803e87812 */ /* 0x000fe400078ec0ff */
[----:B------:R-:W-:Y:S02]  /*1a80*/  SEL R3, R21, 0xffffffe0, !P4 ;  /* 0xffffffe015037807 */ /* 0x000fe40006000000 */
[----:B------:R-:W-:Y:S02]  /*1a90*/  LEA R200, R4, 0x10080, 0x1 ;  /* 0x0001008004c87811 */ /* 0x000fe400078e08ff */
[----:B-1----:R-:W-:Y:S02]  /*1aa0*/  LOP3.LUT R10, R10, R7, RZ, 0xfc, !PT ;  /* 0x000000070a0a7212 */ /* 0x002fe400078efcff */
[----:B------:R-:W-:Y:S01]  /*1ab0*/  LEA R196, R5, 0x4080, 0x1 ;  /* 0x0000408005c47811 */ /* 0x000fe200078e08ff */
[----:B------:R-:W-:Y:S01]  /*1ac0*/  IMAD.IADD R201, R200, 0x1, R3 ;  /* 0x00000001c8c97824 */ /* 0x000fe200078e0203 */
[----:B------:R-:W-:Y:S01]  /*1ad0*/  IADD3 R220, R140, 0x80, RZ ;  /* 0x000000808cdc7810 */ /* 0x000fe20007ffe0ff */
[----:B--2---:R-:W-:Y:S01]  /*1ae0*/  IMAD R19, R20, 0x8, R30 ;  /* 0x0000000814137824 */ /* 0x004fe200078e021e */
[----:B------:R-:W-:Y:S01]  /*1af0*/  IADD3 R221, R140, 0xc0, RZ ;  /* 0x000000c08cdd7810 */ /* 0x000fe20007ffe0ff */
[----:B------:R-:W-:Y:S01]  /*1b00*/  IMAD.SHL.U32 R219, R10, 0x2, RZ ;  /* 0x000000020adb7824 */ /* 0x000fe200078e00ff */
[----:B------:R-:W-:Y:S01]  /*1b10*/  SHF.R.S32.HI R141, RZ, 0x1f, R140 ;  /* 0x0000001fff8d7819 */ /* 0x000fe2000001148c */
[----:B---3--:R-:W-:Y:S01]  /*1b20*/  IMAD.IADD R9, R31, 0x1, -R8 ;  /* 0x000000011f097824 */ /* 0x008fe200078e0a08 */
[----:B------:R-:W-:Y:S01]  /*1b30*/  STL [R1+0x20], R19 ;  /* 0x0000201301007387 */ /* 0x000fe20000100800 */
[----:B------:R-:W-:Y:S01]  /*1b40*/  SEL R8, R21, 0xffffffe0, !P1 ;  /* 0xffffffe015087807 */ /* 0x000fe20004800000 */
[----:B------:R-:W-:Y:S01]  /*1b50*/  IMAD.IADD R197, R3, 0x1, R196 ;  /* 0x0000000103c57824 */ /* 0x000fe200078e02c4 */
[----:B------:R-:W-:Y:S01]  /*1b60*/  SHF.R.S32.HI R145, RZ, 0x1f, R144 ;  /* 0x0000001fff917819 */ /* 0x000fe20000011490 */
[----:B------:R-:W-:Y:S01]  /*1b70*/  IMAD.SHL.U32 R48, R9, 0x2, RZ ;  /* 0x0000000209307824 */ /* 0x000fe200078e00ff */
[----:B------:R-:W-:-:S02]  /*1b80*/  LOP3.LUT R9, R27, R13, R28, 0xf6, !PT ;  /* 0x0000000d1b097212 */ /* 0x000fc400078ef61c */
[----:B------:R-:W-:Y:S02]  /*1b90*/  LEA R13, R14, 0x10080, 0x1 ;  /* 0x000100800e0d7811 */ /* 0x000fe400078e08ff */
[----:B------:R-:W-:Y:S01]  /*1ba0*/  LEA R10, R9, 0x10080, 0x1 ;  /* 0x00010080090a7811 */ /* 0x000fe200078e08ff */
[----:B------:R-:W-:Y:S01]  /*1bb0*/  STL [R1+0xc], R48 ;  /* 0x00000c3001007387 */ /* 0x000fe20000100800 */
[----:B------:R-:W-:Y:S02]  /*1bc0*/  LEA R9, R11, 0x10080, 0x1 ;  /* 0x000100800b097811 */ /* 0x000fe400078e08ff */
        /* <DEDUP_REMOVED lines=33> */
[C---:B----4-:R-:W-:Y:S01]  /*1de0*/  SEL R6, R22.reuse, 0xffffffc0, !P2 ;  /* 0xffffffc016067807 */ /* 0x050fe20005000000 */
[----:B------:R4:W-:Y:S01]  /*1df0*/  STL [R1+0xbc], R40 ;  /* 0x0000bc2801007387 */ /* 0x0009e20000100800 */
[----:B-1----:R-:W-:Y:S02]  /*1e00*/  SEL R2, R22, 0xffffffc0, !P3 ;  /* 0xffffffc016027807 */ /* 0x002fe40005800000 */
[C---:B------:R-:W-:Y:S01]  /*1e10*/  IADD3 R25, R48.reuse, 0xb8, RZ ;  /* 0x000000b830197810 */ /* 0x040fe20007ffe0ff */
[----:B------:R-:W-:Y:S01]  /*1e20*/  STL [R1+0xb8], R39 ;  /* 0x0000b82701007387 */ /* 0x000fe20000100800 */
[----:B------:R-:W-:Y:S01]  /*1e30*/  IADD3 R22, R48, 0xc0, RZ ;  /* 0x000000c030167810 */ /* 0x000fe20007ffe0ff */
[----:B------:R-:W-:Y:S01]  /*1e40*/  IMAD.IADD R4, R6, 0x1, R23 ;  /* 0x0000000106047824 */ /* 0x000fe200078e0217 */
[C---:B------:R-:W-:Y:S01]  /*1e50*/  IADD3 R21, R48.reuse, 0xc8, RZ ;  /* 0x000000c830157810 */ /* 0x040fe20007ffe0ff */
[----:B------:R1:W-:Y:S01]  /*1e60*/  STL [R1+0xb4], R38 ;  /* 0x0000b42601007387 */ /* 0x0003e20000100800 */
[----:B------:R-:W-:Y:S01]  /*1e70*/  IADD3 R20, R48, 0xd0, RZ ;  /* 0x000000d030147810 */ /* 0x000fe20007ffe0ff */
[----:B------:R-:W-:Y:S01]  /*1e80*/  IMAD.IADD R203, R200, 0x1, R2 ;  /* 0x00000001c8cb7824 */ /* 0x000fe200078e0202 */
[C---:B------:R-:W-:Y:S01]  /*1e90*/  IADD3 R19, R48.reuse, 0xd8, RZ ;  /* 0x000000d830137810 */ /* 0x040fe20007ffe0ff */
[----:B------:R1:W-:Y:S01]  /*1ea0*/  STL [R1+0xb0], R37 ;  /* 0x0000b02501007387 */ /* 0x0003e20000100800 */
[----:B------:R-:W-:Y:S01]  /*1eb0*/  IADD3 R14, R48, 0xe0, RZ ;  /* 0x000000e0300e7810 */ /* 0x000fe20007ffe0ff */
[----:B------:R-:W-:Y:S01]  /*1ec0*/  IMAD.IADD R199, R2, 0x1, R196 ;  /* 0x0000000102c77824 */ /* 0x000fe200078e02c4 */
[C---:B--2---:R-:W-:Y:S01]  /*1ed0*/  IADD3 R13, R48.reuse, 0xe8, RZ ;  /* 0x000000e8300d7810 */ /* 0x044fe20007ffe0ff */
[----:B------:R-:W-:Y:S01]  /*1ee0*/  STL [R1+0xac], R36 ;  /* 0x0000ac2401007387 */ /* 0x000fe20000100800 */
[C---:B---3--:R-:W-:Y:S01]  /*1ef0*/  IADD3 R10, R48.reuse, 0xf0, RZ ;  /* 0x000000f0300a7810 */ /* 0x048fe20007ffe0ff */
[----:B------:R-:W-:Y:S01]  /*1f00*/  IMAD.IADD R202, R201, 0x1, R2 ;  /* 0x00000001c9ca7824 */ /* 0x000fe200078e0202 */
[----:B------:R-:W-:Y:S01]  /*1f10*/  SHF.R.S32.HI R11, RZ, 0x1f, R47 ;  /* 0x0000001fff0b7819 */ /* 0x000fe2000001142f */
[----:B------:R2:W-:Y:S01]  /*1f20*/  STL [R1+0xa8], R35 ;  /* 0x0000a82301007387 */ /* 0x0005e20000100800 */
[----:B-----5:R-:W-:Y:S01]  /*1f30*/  IADD3 R9, R48, 0xf8, RZ ;  /* 0x000000f830097810 */ /* 0x020fe20007ffe0ff */
[----:B------:R-:W-:Y:S01]  /*1f40*/  IMAD.IADD R198, R2, 0x1, R197 ;  /* 0x0000000102c67824 */ /* 0x000fe200078e02c5 */
[----:B------:R-:W-:Y:S01]  /*1f50*/  SHF.R.S32.HI R46, RZ, 0x1f, R46 ;  /* 0x0000001fff2e7819 */ /* 0x000fe2000001142e */
[----:B------:R3:W-:Y:S01]  /*1f60*/  STL [R1+0xa4], R34 ;  /* 0x0000a42201007387 */ /* 0x0007e20000100800 */
[----:B------:R-:W-:-:S02]  /*1f70*/  SHF.R.S32.HI R44, RZ, 0x1f, R44 ;  /* 0x0000001fff2c7819 */ /* 0x000fc4000001142c */
[----:B------:R-:W-:Y:S01]  /*1f80*/  SHF.R.S32.HI R43, RZ, 0x1f, R43 ;  /* 0x0000001fff2b7819 */ /* 0x000fe2000001142b */
[----:B------:R-:W-:Y:S01]  /*1f90*/  STL [R1+0xa0], R33 ;  /* 0x0000a02101007387 */ /* 0x000fe20000100800 */
[----:B------:R-:W-:Y:S02]  /*1fa0*/  SHF.R.S32.HI R41, RZ, 0x1f, R41 ;  /* 0x0000001fff297819 */ /* 0x000fe40000011429 */
[----:B----4-:R-:W-:Y:S01]  /*1fb0*/  SHF.R.S32.HI R40, RZ, 0x1f, R40 ;  /* 0x0000001fff287819 */ /* 0x010fe20000011428 */
[----:B------:R4:W-:Y:S01]  /*1fc0*/  STL [R1+0x9c], R32 ;  /* 0x00009c2001007387 */ /* 0x0009e20000100800 */
[----:B-1----:R-:W-:Y:S02]  /*1fd0*/  SHF.R.S32.HI R38, RZ, 0x1f, R38 ;  /* 0x0000001fff267819 */ /* 0x002fe40000011426 */
[----:B------:R-:W-:Y:S01]  /*1fe0*/  SHF.R.S32.HI R238, RZ, 0x1f, R220 ;  /* 0x0000001fffee7819 */ /* 0x000fe200000114dc */
[----:B------:R1:W-:Y:S01]  /*1ff0*/  STL [R1+0x98], R31 ;  /* 0x0000981f01007387 */ /* 0x0003e20000100800 */
[----:B------:R-:W-:-:S02]  /*2000*/  SHF.R.S32.HI R37, RZ, 0x1f, R37 ;  /* 0x0000001fff257819 */ /* 0x000fc40000011425 */
[----:B------:R-:W-:Y:S01]  /*2010*/  SHF.R.S32.HI R237, RZ, 0x1f, R221 ;  /* 0x0000001fffed7819 */ /* 0x000fe200000114dd */
[----:B------:R-:W-:Y:S01]  /*2020*/  STL [R1+0x94], R30 ;  /* 0x0000941e01007387 */ /* 0x000fe20000100800 */
[----:B------:R-:W-:-:S03]  /*2030*/  SHF.R.S32.HI R236, RZ, 0x1f, R232 ;  /* 0x0000001fffec7819 */ /* 0x000fc600000114e8 */
        /* <DEDUP_REMOVED lines=8> */
[----:B-1----:R-:W-:-:S03]  /*20c0*/  SHF.R.S32.HI R31, RZ, 0x1f, R31 ;  /* 0x0000001fff1f7819 */ /* 0x002fc6000001141f */
[----:B------:R-:W-:Y:S04]  /*20d0*/  STL [R1+0x7c], R22 ;  /* 0x00007c1601007387 */ /* 0x000fe80000100800 */
[----:B------:R1:W-:Y:S01]  /*20e0*/  STL [R1+0x78], R21 ;  /* 0x0000781501007387 */ /* 0x0003e20000100800 */
[----:B-----5:R-:W-:-:S03]  /*20f0*/  SHF.R.S32.HI R29, RZ, 0x1f, R29 ;  /* 0x0000001fff1d7819 */ /* 0x020fc6000001141d */
        /* <DEDUP_REMOVED lines=9> */
[----:B-1----:R-:W-:-:S03]  /*2190*/  SHF.R.S32.HI R21, RZ, 0x1f, R21 ;  /* 0x0000001fff157819 */ /* 0x002fc60000011415 */
[----:B------:R-:W-:Y:S01]  /*21a0*/  STL [R1+0x60], R9 ;  /* 0x0000600901007387 */ /* 0x000fe20000100800 */
[----:B-----5:R-:W-:-:S03]  /*21b0*/  SHF.R.S32.HI R20, RZ, 0x1f, R20 ;  /* 0x0000001fff147819 */ /* 0x020fc60000011414 */
[----:B------:R-:W-:Y:S01]  /*21c0*/  STL [R1+0x170], R46 ;  /* 0x0001702e01007387 */ /* 0x000fe20000100800 */
[----:B--2---:R-:W-:Y:S02]  /*21d0*/  SHF.R.S32.HI R14, RZ, 0x1f, R14 ;  /* 0x0000001fff0e7819 */ /* 0x004fe4000001140e */
[----:B---3--:R-:W-:Y:S02]  /*21e0*/  SHF.R.S32.HI R13, RZ, 0x1f, R13 ;  /* 0x0000001fff0d7819 */ /* 0x008fe4000001140d */
[----:B----4-:R-:W-:-:S05]  /*21f0*/  SHF.R.S32.HI R11, RZ, 0x1f, R45 ;  /* 0x0000001fff0b7819 */ /* 0x010fca000001142d */
        /* <DEDUP_REMOVED lines=34> */
[----:B------:R2:W-:Y:S01]  /*2420*/  STL [R1+0x104], R13 ;  /* 0x0001040d01007387 */ /* 0x0005e20000100800 */
[----:B-1----:R-:W-:Y:S02]  /*2430*/  SHF.R.S32.HI R11, RZ, 0x1f, R10 ;  /* 0x0000001fff0b7819 */ /* 0x002fe4000001140a */
[----:B------:R-:W-:Y:S01]  /*2440*/  SHF.R.S32.HI R10, RZ, 0x1f, R9 ;  /* 0x0000001fff0a7819 */ /* 0x000fe20000011409 */
[----:B------:R-:W-:-:S02]  /*2450*/  IMAD.IADD R9, R24, 0x1, R8 ;  /* 0x0000000118097824 */ /* 0x000fc400078e0208 */
[----:B------:R1:W-:Y:S01]  /*2460*/  STL [R1+0x100], R11 ;  /* 0x0001000b01007387 */ /* 0x0003e20000100800 */
[----:B------:R-:W-:Y:S02]  /*2470*/  IMAD.IADD R8, R8, 0x1, R23 ;  /* 0x0000000108087824 */ /* 0x000fe400078e0217 */
[--C-:B--2---:R-:W-:Y:S01]  /*2480*/  IMAD.IADD R13, R24, 0x1, R6.reuse ;  /* 0x00000001180d7824 */ /* 0x104fe200078e0206 */
[----:B------:R2:W-:Y:S01]  /*2490*/  STL [R1+0xfc], R10 ;  /* 0x0000fc0a01007387 */ /* 0x0005e20000100800 */
[----:B------:R-:W-:-:S03]  /*24a0*/  IMAD.IADD R3, R8, 0x1, R6 ;  /* 0x0000000108037824 */ /* 0x000fc600078e0206 */
[----:B------:R-:W-:Y:S04]  /*24b0*/  STL [R1+0x50], R13 ;  /* 0x0000500d01007387 */ /* 0x000fe80000100800 */
[----:B------:R3:W-:Y:S01]  /*24c0*/  STL [R1+0x40], R9 ;  /* 0x0000400901007387 */ /* 0x0007e20000100800 */
[----:B-1----:R-:W-:Y:S02]  /*24d0*/  LEA R11, R18, 0x10080, 0x1 ;  /* 0x00010080120b7811 */ /* 0x002fe400078e08ff */
[----:B--2---:R-:W-:-:S03]  /*24e0*/  LEA R10, R17, 0x10080, 0x1 ;  /* 0x00010080110a7811 */ /* 0x004fc600078e08ff */
[----:B------:R1:W-:Y:S04]  /*24f0*/  STL [R1+0xf8], R11 ;  /* 0x0000f80b01007387 */ /* 0x0003e80000100800 */
[----:B------:R2:W-:Y:S01]  /*2500*/  STL [R1+0xf4], R10 ;  /* 0x0000f40a01007387 */ /* 0x0005e20000100800 */
[----:B---3--:R-:W-:Y:S01]  /*2510*/  IMAD.IADD R9, R6, 0x1, R9 ;  /* 0x0000000106097824 */ /* 0x008fe200078e0209 */
[----:B-1----:R-:W-:Y:S02]  /*2520*/  LEA R11, R16, 0x10080, 0x1 ;  /* 0x00010080100b7811 */ /* 0x002fe400078e08ff */
[----:B--2---:R-:W-:-:S03]  /*2530*/  LEA R10, R15, 0x10080, 0x1 ;  /* 0x000100800f0a7811 */ /* 0x004fc600078e08ff */
[----:B------:R1:W-:Y:S04]  /*2540*/  STL [R1+0xf0], R11 ;  /* 0x0000f00b01007387 */ /* 0x0003e80000100800 */
[----:B------:R1:W-:Y:S04]  /*2550*/  STL [R1+0xec], R10 ;  /* 0x0000ec0a01007387 */ /* 0x0003e80000100800 */
[----:B------:R1:W-:Y:S04]  /*2560*/  STL [R1+0x4c], R9 ;  /* 0x00004c0901007387 */ /* 0x0003e80000100800 */
[----:B------:R1:W-:Y:S04]  /*2570*/  STL [R1+0x48], R4 ;  /* 0x0000480401007387 */ /* 0x0003e80000100800 */
[----:B------:R1:W-:Y:S04]  /*2580*/  STL [R1+0x3c], R8 ;  /* 0x00003c0801007387 */ /* 0x0003e80000100800 */
[----:B------:R1:W-:Y:S02]  /*2590*/  STL [R1+0x44], R3 ;  /* 0x0000440301007387 */ /* 0x0003e40000100800 */
.L_x_3170:
[----:B-1----:R-:W2:Y:S01]  /*25a0*/  LDL R3, [R1+0x1c] ;  /* 0x00001c0001037983 */ /* 0x002ea20000100800 */
        /* <DEDUP_REMOVED lines=29> */
[----:B------:R3:W4:Y:S01]  /*2780*/  @P4 LDG.E R6, [R2.64] ;  /* 0x0000000602064981 */ /* 0x000722000c1e1900 */
[----:B------:R-:W-:-:S03]  /*2790*/  IADD3.X R9, R17, c[0x0][0x34c], RZ, P2, !PT ;  /* 0x0000d30011097a10 */ /* 0x000fc600017fe4ff */
[----:B------:R1:W-:Y:S04]  /*27a0*/  STL [R1+0x28], R17 ;  /* 0x0000281101007387 */ /* 0x0003e80000100800 */
[----:B------:R1:W5:Y:S01]  /*27b0*/  @P3 LDG.E R138, [R8.64] ;  /* 0x00000006088a3981 */ /* 0x000362000c1e1900 */
[----:B--2---:R-:W-:-:S04]  /*27c0*/  IADD3 R4, P1, R24, c[0x0][0x350], RZ ;  /* 0x0000d40018047a10 */ /* 0x004fc80007f3e0ff */
[----:B------:R-:W-:Y:S02]  /*27d0*/  IADD3.X R5, R17, c[0x0][0x354], RZ, P1, !PT ;  /* 0x0000d50011057a10 */ /* 0x000fe40000ffe4ff */
[----:B---3--:R-:W-:-:S03]  /*27e0*/  IADD3 R2, P0, R24, c[0x0][0x358], RZ ;  /* 0x0000d60018027a10 */ /* 0x008fc60007f1e0ff */
[----:B------:R1:W5:Y:S01]  /*27f0*/  @P5 LDG.E R18, [R4.64] ;  /* 0x0000000604125981 */ /* 0x000362000c1e1900 */
[----:B------:R-:W-:-:S05]  /*2800*/  IADD3.X R3, R17, c[0x0][0x35c], RZ, P0, !PT ;  /* 0x0000d70011037a10 */ /* 0x000fca00007fe4ff */
[----:B------:R1:W5:Y:S01]  /*2810*/  @P6 LDG.E R15, [R2.64] ;  /* 0x00000006020f6981 */ /* 0x000362000c1e1900 */
[----:B------:R-:W-:Y:S03]  /*2820*/  YIELD ;  /* 0x0000000000007946 */ /* 0x000fe60003800000 */
[----:B----4-:R1:W-:Y:S01]  /*2830*/  @P4 STL [R1+0x4], R6 ;  /* 0x0000040601004387 */ /* 0x0103e20000100800 */
[----:B------:R-:W-:Y:S05]  /*2840*/  @P4 BRA `(.L_x_2943) ;  /* 0x0000007000004947 */ /* 0x000fea0003800000 */
[----:B-1----:R-:W-:-:S05]  /*2850*/  MOV R6, c[0x0][0x168] ;  /* 0x00005a0000067a02 */ /* 0x002fca0000000f00 */
[----:B------:R1:W-:Y:S01]  /*2860*/  STL [R1+0x4], R6 ;  /* 0x0000040601007387 */ /* 0x0003e20000100800 */
[----:B------:R-:W-:Y:S05]  /*2870*/  @!P3 BRA `(.L_x_2943) ;  /* 0x000000400000b947 */ /* 0x000fea0003800000 */
[----:B------:R-:W2:Y:S04]  /*2880*/  LDG.E R10, [R8.64] ;  /* 0x00000006080a7981 */ /* 0x000ea8000c1e1900 */
[----:B-1----:R-:W2:Y:S02]  /*2890*/  LDG.E R6, [R8.64+0x4] ;  /* 0x0000040608067981 */ /* 0x002ea4000c1e1900 */
[----:B--2---:R-:W-:-:S05]  /*28a0*/  IADD3 R6, -R10, R6, RZ ;  /* 0x000000060a067210 */ /* 0x004fca0007ffe1ff */
[----:B------:R1:W-:Y:S02]  /*28b0*/  STL [R1+0x4], R6 ;  /* 0x0000040601007387 */ /* 0x0003e40000100800 */
.L_x_2943:
[----:B------:R-:W-:-:S04]  /*28c0*/  ISETP.NE.U32.AND P0, PT, RZ, c[0x0][0x368], PT ;  /* 0x0000da00ff007a0c */ /* 0x000fc80003f05070 */
[----:B------:R-:W-:-:S13]  /*28d0*/  ISETP.NE.AND.EX P0, PT, RZ, c[0x0][0x36c], PT, P0 ;  /* 0x0000db00ff007a0c */ /* 0x000fda0003f05300 */
[----:B------:R-:W-:Y:S05]  /*28e0*/  @!P0 BRA `(.L_x_2944) ;  /* 0x0000004000008947 */ /* 0x000fea0003800000 */
[----:B-1----:R-:W-:-:S04]  /*28f0*/  IADD3 R4, P0, R24, c[0x0][0x368], RZ ;  /* 0x0000da0018047a10 */ /* 0x002fc80007f1e0ff */
[----:B------:R-:W-:-:S05]  /*2900*/  IADD3.X R5, R17, c[0x0][0x36c], RZ, P0, !PT ;  /* 0x0000db0011057a10 */ /* 0x000fca00007fe4ff */
[----:B------:R1:W5:Y:S01]  /*2910*/  LDG.E R16, [R4.64] ;  /* 0x0000000604107981 */ /* 0x000362000c1e1900 */
[----:B------:R-:W-:Y:S05]  /*2920*/  BRA `(.L_x_2945) ;  /* 0x0000005000007947 */ /* 0x000fea0003800000 */
.L_x_2944:
[----:B------:R-:W-:Y:S01]  /*2930*/  MOV R16, UR5 ;  /* 0x0000000500107c02 */ /* 0x000fe20008000f00 */
[----:B------:R-:W-:Y:S05]  /*2940*/  @!P5 BRA `(.L_x_2945) ;  /* 0x000000300000d947 */ /* 0x000fea0003800000 */
[----:B-1----:R1:W2:Y:S04]  /*2950*/  LDG.E R6, [R4.64] ;  /* 0x0000000604067981 */ /* 0x0022a8000c1e1900 */
[----:B-1----:R-:W2:Y:S02]  /*2960*/  LDG.E R4, [R4.64+0x4] ;  /* 0x0000040604047981 */ /* 0x002ea4000c1e1900 */
[----:B--2---:R-:W-:Y:S02]  /*2970*/  IADD3 R16, -R6, R4, RZ ;  /* 0x0000000406107210 */ /* 0x004fe40007ffe1ff */
.L_x_2945:
[----:B-1----:R-:W2:Y:S04]  /*2980*/  LDL R4, [R1+0x4] ;  /* 0x0000040001047983 */ /* 0x002ea80000100800 */
[----:B------:R-:W3:Y:S04]  /*2990*/  LDL.LU R6, [R1+0x14] ;  /* 0x0000140001067983 */ /* 0x000ee80000300800 */
[----:B------:R1:W4:Y:S04]  /*29a0*/  @P6 LDG.E R5, [R2.64] ;  /* 0x0000000602056981 */ /* 0x000328000c1e1900 */
[----:B------:R-:W3:Y:S01]  /*29b0*/  LDL R19, [R1+0x18] ;  /* 0x0000180001137983 */ /* 0x000ee20000100800 */
[----:B------:R-:W-:-:S04]  /*29c0*/  ISETP.NE.U32.AND P0, PT, RZ, c[0x0][0x378], PT ;  /* 0x0000de00ff007a0c */ /* 0x000fc80003f05070 */
[----:B------:R-:W-:Y:S01]  /*29d0*/  ISETP.NE.AND.EX P1, PT, RZ, c[0x0][0x37c], PT, P0 ;  /* 0x0000df00ff007a0c */ /* 0x000fe20003f25300 */
[----:B--2---:R-:W-:Y:S02]  /*29e0*/  IMAD.MOV.U32 R8, RZ, RZ, R4 ;  /* 0x000000ffff087224 */ /* 0x004fe400078e0004 */
[----:B------:R1:W4:Y:S01]  /*29f0*/  @P6 LDG.E R4, [R2.64+0x4] ;  /* 0x0000040602046981 */ /* 0x000322000c1e1900 */
[----:B-----5:R-:W-:Y:S02]  /*2a00*/  IMAD.MOV.U32 R130, RZ, RZ, R16 ;  /* 0x000000ffff827224 */ /* 0x020fe400078e0010 */
[----:B------:R-:W-:-:S05]  /*2a10*/  IMAD.MOV.U32 R9, RZ, RZ, c[0x0][0x2c4] ;  /* 0x0000b100ff097624 */ /* 0x000fca00078e00ff */
[----:B------:R-:W-:Y:S02]  /*2a20*/  ISETP.NE.AND P2, PT, R9, 0x1, PT ;  /* 0x000000010900780c */ /* 0x000fe40003f45270 */
[----:B-1----:R-:W-:-:S04]  /*2a30*/  @P1 IADD3 R2, P0, R24, c[0x0][0x378], RZ ;  /* 0x0000de0018021a10 */ /* 0x002fc80007f1e0ff */
[----:B------:R-:W-:-:S05]  /*2a40*/  @P1 IADD3.X R3, R17, c[0x0][0x37c], RZ, P0, !PT ;  /* 0x0000df0011031a10 */ /* 0x000fca00007fe4ff */
[----:B------:R3:W5:Y:S01]  /*2a50*/  @P1 LDG.E R130, [R2.64] ;  /* 0x0000000602821981 */ /* 0x000762000c1e1900 */
[----:B------:R-:W-:Y:S02]  /*2a60*/  IMAD.IADD R10, R16, 0x1, -R252 ;  /* 0x00000001100a7824 */ /* 0x000fe400078e0afc */
[----:B---3--:R-:W-:Y:S02]  /*2a70*/  IMAD.SHL.U32 R3, R6, 0x80, RZ ;  /* 0x0000008006037824 */ /* 0x008fe400078e00ff */
[----:B------:R-:W-:-:S03]  /*2a80*/  IMAD.MOV.U32 R2, RZ, RZ, c[0x0][0x228] ;  /* 0x00008a00ff027624 */ /* 0x000fc600078e00ff */
[----:B------:R1:W-:Y:S02]  /*2a90*/  STL [R1], R3 ;  /* 0x0000000301007387 */ /* 0x0003e40000100800 */
[----:B-1----:R-:W-:Y:S01]  /*2aa0*/  IADD3 R3, R3, 0x7f, RZ ;  /* 0x0000007f03037810 */ /* 0x002fe20007ffe0ff */
[----:B------:R-:W-:Y:S01]  /*2ab0*/  BSSY B0, `(.L_x_2946) ;  /* 0x000003c000007945 */ /* 0x000fe20003800000 */
[----:B------:R-:W-:-:S04]  /*2ac0*/  LOP3.LUT R235, R235, 0xffffffdf, RZ, 0xc0, !PT ;  /* 0xffffffdfebeb7812 */ /* 0x000fc800078ec0ff */
[----:B------:R-:W-:Y:S01]  /*2ad0*/  @P2 LOP3.LUT R235, R235, 0x20, RZ, 0xfc, !PT ;  /* 0x00000020ebeb2812 */ /* 0x000fe200078efcff */
[----:B----4-:R-:W-:Y:S02]  /*2ae0*/  @P6 IMAD.IADD R2, R4, 0x1, -R5 ;  /* 0x0000000104026824 */ /* 0x010fe400078e0a05 */
[----:B------:R-:W-:-:S04]  /*2af0*/  @P2 IMAD.HI.U32 R4, R3, c[0x0][0x2c8], RZ ;  /* 0x0000b20003042a27 */ /* 0x000fc800078e00ff */
[----:B------:R-:W-:Y:S01]  /*2b00*/  IMAD.IADD R6, R10, 0x1, R2 ;  /* 0x000000010a067824 */ /* 0x000fe200078e0202 */
[----:B------:R-:W-:-:S04]  /*2b10*/  @P2 SHF.R.U32.HI R3, RZ, c[0x0][0x2cc], R4 ;  /* 0x0000b300ff032a19 */ /* 0x000fc80000011604 */
[C---:B------:R-:W-:Y:S01]  /*2b20*/  IADD3 R139, R6.reuse, 0x30, -R8 ;  /* 0x00000030068b7810 */ /* 0x040fe20007ffe808 */
[----:B------:R1:W-:Y:S01]  /*2b30*/  STL [R1+0x8], R6 ;  /* 0x0000080601007387 */ /* 0x0003e20000100800 */
[----:B------:R-:W-:-:S03]  /*2b40*/  IADD3 R5, R6, 0x2f, RZ ;  /* 0x0000002f06057810 */ /* 0x000fc60007ffe0ff */
[----:B------:R-:W-:Y:S02]  /*2b50*/  IMAD.IADD R4, R139, 0x1, R3 ;  /* 0x000000018b047824 */ /* 0x000fe400078e0203 */
[----:B------:R-:W-:-:S04]  /*2b60*/  IMAD.HI R3, R5, 0x2aaaaaab, RZ ;  /* 0x2aaaaaab05037827 */ /* 0x000fc800078e02ff */
[----:B------:R-:W-:Y:S01]  /*2b70*/  IMAD.HI R8, R4, 0x2aaaaaab, RZ ;  /* 0x2aaaaaab04087827 */ /* 0x000fe200078e02ff */
[C---:B------:R-:W-:Y:S02]  /*2b80*/  LOP3.LUT R4, R19.reuse, 0xff0000, RZ, 0xc0, !PT ;  /* 0x00ff000013047812 */ /* 0x040fe400078ec0ff */
[----:B-1----:R-:W-:-:S04]  /*2b90*/  LOP3.LUT R6, R19, 0xff000000, RZ, 0xc0, !PT ;  /* 0xff00000013067812 */ /* 0x002fc800078ec0ff */
[----:B------:R-:W-:Y:S02]  /*2ba0*/  SHF.R.U32.HI R5, RZ, 0x8, R6 ;  /* 0x00000008ff057819 */ /* 0x000fe40000011606 */
[----:B------:R-:W-:Y:S02]  /*2bb0*/  SHF.R.U32.HI R6, RZ, 0x1f, R3 ;  /* 0x0000001fff067819 */ /* 0x000fe40000011603 */
[----:B------:R-:W-:Y:S02]  /*2bc0*/  LEA.HI R4, R4, R5, RZ, 0x10 ;  /* 0x0000000504047211 */ /* 0x000fe400078f80ff */
[----:B------:R-:W-:Y:S02]  /*2bd0*/  SHF.R.U32.HI R9, RZ, 0x1f, R8 ;  /* 0x0000001fff097819 */ /* 0x000fe40000011608 */
[----:B------:R-:W-:Y:S02]  /*2be0*/  SHF.R.U32.HI R11, RZ, 0x10, R4 ;  /* 0x00000010ff0b7819 */ /* 0x000fe40000011604 */
[----:B------:R-:W-:-:S02]  /*2bf0*/  LOP3.LUT R21, R4, 0xff, RZ, 0xc0, !PT ;  /* 0x000000ff04157812 */ /* 0x000fc400078ec0ff */
[----:B------:R-:W-:Y:S02]  /*2c00*/  LEA.HI.SX32 R137, R3, R6, 0x1d ;  /* 0x0000000603897211 */ /* 0x000fe400078feaff */
[----:B------:R-:W-:Y:S01]  /*2c10*/  LEA.HI.SX32 R3, R8, R9, 0x1d ;  /* 0x0000000908037211 */ /* 0x000fe200078feaff */
[----:B------:R1:W-:Y:S03]  /*2c20*/  STL [R1+0x14], R11 ;  /* 0x0000140b01007387 */ /* 0x0003e60000100800 */
[----:B------:R-:W-:Y:S01]  /*2c30*/  IMNMX R6, R137, R3, PT ;  /* 0x0000000389067217 */ /* 0x000fe20003800200 */
[----:B------:R1:W-:Y:S03]  /*2c40*/  STL [R1+0x54], R21 ;  /* 0x0000541501007387 */ /* 0x0003e60000100800 */
[----:B------:R-:W-:-:S02]  /*2c50*/  ISETP.GE.AND P0, PT, R6, 0x1, PT ;  /* 0x000000010600780c */ /* 0x000fc40003f06270 */
[----:B------:R-:W-:Y:S01]  /*2c60*/  ISETP.NE.AND P1, PT, R11, RZ, PT ;  /* 0x000000ff0b00720c */ /* 0x000fe20003f25270 */
[----:B------:R-:W-:-:S03]  /*2c70*/  IMAD.MOV.U32 R3, RZ, RZ, RZ ;  /* 0x000000ffff037224 */ /* 0x000fc600078e00ff */
[----:B------:R-:W-:-:S07]  /*2c80*/  SEL R127, R11, c[0x0][0x338], P1 ;  /* 0x0000ce000b7f7a07 */ /* 0x000fce0000800000 */
[----:B------:R-:W-:Y:S05]  /*2c90*/  @!P0 BRA `(.L_x_2947) ;  /* 0x000001d000008947 */ /* 0x000fea0003800000 */
[----:B------:R-:W-:Y:S01]  /*2ca0*/  IABS R3, R127 ;  /* 0x0000007f00037213 */ /* 0x000fe20000000000 */
[----:B------:R-:W-:Y:S01]  /*2cb0*/  IMAD.MOV.U32 R8, RZ, RZ, RZ ;  /* 0x000000ffff087224 */ /* 0x000fe200078e00ff */
        /* <DEDUP_REMOVED lines=27> */
.L_x_2947:
[----:B------:R-:W-:Y:S05]  /*2e70*/  BSYNC B0 ;  /* 0x0000000000007941 */ /* 0x000fea0003800000 */
.L_x_2946:
        /* <DEDUP_REMOVED lines=20> */
[----:B------:R-:W-:Y:S01]  /*2fc0*/  SHF.R.S32.HI R23, RZ, 0x1f, R143 ;  /* 0x0000001fff177819 */ /* 0x000fe2000001148f */
[----:B------:R-:W-:Y:S01]  /*2fd0*/  IMAD.MOV.U32 R132, RZ, RZ, 0x30 ;  /* 0x00000030ff847424 */ /* 0x000fe200078e00ff */
[----:B------:R-:W-:Y:S01]  /*2fe0*/  IADD3 R106, P0, R143, R15, RZ ;  /* 0x0000000f8f6a7210 */ /* 0x000fe20007f1e0ff */
[----:B------:R-:W-:Y:S01]  /*2ff0*/  IMAD.MOV.U32 R154, RZ, RZ, c[0x0][0x238] ;  /* 0x00008e00ff9a7624 */ /* 0x000fe200078e00ff */
[----:B------:R-:W-:Y:S01]  /*3000*/  IADD3 R39, R3, -0x1, RZ ;  /* 0xffffffff03277810 */ /* 0x000fe20007ffe0ff */
[----:B------:R-:W-:Y:S01]  /*3010*/  IMAD R153, R132, c[0x0][0x23c], RZ ;  /* 0x00008f0084997a24 */ /* 0x000fe200078e02ff */
[----:B------:R-:W-:Y:S01]  /*3020*/  LEA.HI.X.SX32 R107, R15, R23, 0x1, P0 ;  /* 0x000000170f6b7211 */ /* 0x000fe200000f0eff */
[----:B------:R-:W-:Y:S01]  /*3030*/  IMAD.WIDE.U32 R4, R106, c[0x0][0x238], R140 ;  /* 0x00008e006a047a25 */ /* 0x000fe200078e008c */
[----:B------:R-:W-:Y:S02]  /*3040*/  LOP3.LUT R28, R19, 0xffff, RZ, 0xc0, !PT ;  /* 0x0000ffff131c7812 */ /* 0x000fe400078ec0ff */
[----:B------:R-:W-:Y:S01]  /*3050*/  SEL R19, R20, RZ, !P6 ;  /* 0x000000ff14137207 */ /* 0x000fe20007000000 */
[----:B------:R-:W-:Y:S01]  /*3060*/  IMAD R6, R107, c[0x0][0x238], RZ ;  /* 0x00008e006b067a24 */ /* 0x000fe200078e02ff */
[----:B-1----:R-:W-:Y:S01]  /*3070*/  SEL R21, R22, RZ, !P6 ;  /* 0x000000ff16157207 */ /* 0x002fe20007000000 */
[----:B------:R-:W-:Y:S01]  /*3080*/  IMAD.WIDE.U32 R128, R132, c[0x0][0x238], RZ ;  /* 0x00008e0084807a25 */ /* 0x000fe200078e00ff */
[----:B------:R-:W-:-:S02]  /*3090*/  ISETP.NE.U32.AND P4, PT, RZ, c[0x0][0x340], PT ;  /* 0x0000d000ff007a0c */ /* 0x000fc40003f85070 */
[----:B------:R-:W-:Y:S01]  /*30a0*/  SHF.R.S32.HI R9, RZ, 0x1f, R39 ;  /* 0x0000001fff097819 */ /* 0x000fe20000011427 */
[----:B------:R-:W-:Y:S01]  /*30b0*/  IMAD R6, R106, c[0x0][0x23c], R6 ;  /* 0x00008f006a067a24 */ /* 0x000fe200078e0206 */
[----:B------:R-:W-:Y:S01]  /*30c0*/  IADD3 R153, R129, R153, RZ ;  /* 0x0000009981997210 */ /* 0x000fe20007ffe0ff */
[----:B------:R-:W-:Y:S01]  /*30d0*/  IMAD R3, R19, c[0x0][0x248], RZ ;  /* 0x0000920013037a24 */ /* 0x000fe200078e02ff */
[----:B------:R-:W-:Y:S01]  /*30e0*/  ISETP.NE.AND.EX P4, PT, RZ, c[0x0][0x344], PT, P4 ;  /* 0x0000d100ff007a0c */ /* 0x000fe20003f85340 */
[----:B------:R-:W-:Y:S01]  /*30f0*/  IMAD.IADD R5, R5, 0x1, R6 ;  /* 0x0000000105057824 */ /* 0x000fe200078e0206 */
[----:B------:R-:W-:Y:S01]  /*3100*/  SHF.L.U32 R157, R154, 0x5, RZ ;  /* 0x000000059a9d7819 */ /* 0x000fe200000006ff */
[----:B------:R-:W-:Y:S01]  /*3110*/  IMAD R6, R39, -0x30, R2 ;  /* 0xffffffd027067824 */ /* 0x000fe200078e0202 */
[----:B------:R-:W-:Y:S01]  /*3120*/  ISETP.GE.AND P5, PT, R140, c[0x0][0x1d4], PT ;  /* 0x000075008c007a0c */ /* 0x000fe20003fa6270 */
[----:B------:R-:W-:Y:S01]  /*3130*/  IMAD.WIDE.U32 R4, R28, c[0x0][0x240], R4 ;  /* 0x000090001c047a25 */ /* 0x000fe200078e0004 */
[----:B------:R-:W-:-:S02]  /*3140*/  MOV R136, 0x5 ;  /* 0x0000000500887802 */ /* 0x000fc40000000f00 */
[----:B------:R-:W-:Y:S01]  /*3150*/  IMNMX R6, R6, 0x30, PT ;  /* 0x0000003006067817 */ /* 0x000fe20003800200 */
[----:B------:R-:W-:Y:S01]  /*3160*/  IMAD R8, R21, c[0x0][0x24c], R3 ;  /* 0x0000930015087a24 */ /* 0x000fe200078e0203 */
[----:B------:R-:W-:Y:S01]  /*3170*/  SHF.L.U64.HI R154, R154, R136, c[0x0][0x23c] ;  /* 0x00008f009a9a7619 */ /* 0x000fe20000010288 */
[----:B------:R-:W-:Y:S01]  /*3180*/  IMAD R5, R28, c[0x0][0x244], R5 ;  /* 0x000091001c057a24 */ /* 0x000fe200078e0205 */
[----:B------:R-:W-:Y:S01]  /*3190*/  LOP3.LUT R235, R235, 0xfffffff7, RZ, 0xc0, !PT ;  /* 0xfffffff7ebeb7812 */ /* 0x000fe200078ec0ff */
[----:B------:R-:W-:Y:S01]  /*31a0*/  IMAD.IADD R3, R6, 0x1, -R143 ;  /* 0x0000000106037824 */ /* 0x000fe200078e0a8f */
[----:B------:R-:W-:Y:S01]  /*31b0*/  ISETP.GE.AND P6, PT, R220, c[0x0][0x1d4], PT ;  /* 0x00007500dc007a0c */ /* 0x000fe20003fc6270 */
[----:B------:R-:W-:Y:S02]  /*31c0*/  IMAD.WIDE.U32 R110, R21, c[0x0][0x248], R4 ;  /* 0x00009200156e7a25 */ /* 0x000fe400078e0004 */
[----:B------:R-:W-:Y:S02]  /*31d0*/  @P5 LOP3.LUT R235, R235, 0x8, RZ, 0xfc, !PT ;  /* 0x00000008ebeb5812 */ /* 0x000fe400078efcff */
[----:B------:R-:W-:Y:S01]  /*31e0*/  ISETP.GE.AND P1, PT, R3, 0x1, PT ;  /* 0x000000010300780c */ /* 0x000fe20003f26270 */
[----:B------:R-:W-:Y:S01]  /*31f0*/  IMAD R6, R153, R39, RZ ;  /* 0x0000002799067224 */ /* 0x000fe200078e02ff */
[----:B------:R-:W-:Y:S01]  /*3200*/  ISETP.GT.AND P0, PT, R3, 0x20, PT ;  /* 0x000000200300780c */ /* 0x000fe20003f04270 */
[----:B------:R-:W-:Y:S01]  /*3210*/  IMAD.IADD R109, R111, 0x1, R8 ;  /* 0x000000016f6d7824 */ /* 0x000fe200078e0208 */
[----:B------:R-:W-:Y:S01]  /*3220*/  ISETP.GE.AND P5, PT, R221, c[0x0][0x1d4], PT ;  /* 0x00007500dd007a0c */ /* 0x000fe20003fa6270 */
[----:B------:R-:W-:-:S02]  /*3230*/  IMAD.MOV.U32 R108, RZ, RZ, R110 ;  /* 0x000000ffff6c7224 */ /* 0x000fc400078e006e */
[-C--:B------:R-:W-:Y:S02]  /*3240*/  IMAD R4, R9, R128.reuse, R6 ;  /* 0x0000008009047224 */ /* 0x080fe400078e0206 */
[----:B------:R-:W-:-:S04]  /*3250*/  IMAD.WIDE.U32 R10, R39, R128, R108 ;  /* 0x00000080270a7225 */ /* 0x000fc800078e006c */
[----:B------:R-:W-:Y:S01]  /*3260*/  IMAD.IADD R3, R11, 0x1, R4 ;  /* 0x000000010b037824 */ /* 0x000fe200078e0204 */
[C---:B------:R-:W-:Y:S02]  /*3270*/  @P1 LEA R8, P3, R10.reuse, c[0x0][0x220], 0x1 ;  /* 0x000088000a081a11 */ /* 0x040fe400078608ff */
[----:B------:R-:W-:Y:S02]  /*3280*/  @P0 IADD3 R5, P2, R157, R10, RZ ;  /* 0x0000000a9d050210 */ /* 0x000fe40007f5e0ff */
[----:B------:R-:W-:Y:S02]  /*3290*/  @P1 LEA.HI.X R9, R10, c[0x0][0x224], R3, 0x1, P3 ;  /* 0x000089000a091a11 */ /* 0x000fe400018f0c03 */
[----:B------:R-:W-:Y:S01]  /*32a0*/  @P4 IADD3 R10, P3, R24, c[0x0][0x340], RZ ;  /* 0x0000d000180a4a10 */ /* 0x000fe20007f7e0ff */
[----:B------:R-:W-:Y:S01]  /*32b0*/  @P0 IMAD.X R6, R3, 0x1, R154, P2 ;  /* 0x0000000103060824 */ /* 0x000fe200010e069a */
[----:B------:R-:W-:Y:S02]  /*32c0*/  @P0 LEA R4, P2, R5, c[0x0][0x220], 0x1 ;  /* 0x0000880005040a11 */ /* 0x000fe400078408ff */
[----:B------:R-:W-:-:S02]  /*32d0*/  @P4 IADD3.X R11, R17, c[0x0][0x344], RZ, P3, !PT ;  /* 0x0000d100110b4a10 */ /* 0x000fc40001ffe4ff */
[----:B------:R-:W-:Y:S02]  /*32e0*/  @P0 LEA.HI.X R5, R5, c[0x0][0x224], R6, 0x1, P2 ;  /* 0x0000890005050a11 */ /* 0x000fe400010f0c06 */
[----:B------:R-:W-:Y:S01]  /*32f0*/  ISETP.GE.AND P2, PT, R142, c[0x0][0x1d4], PT ;  /* 0x000075008e007a0c */ /* 0x000fe20003f46270 */
[----:B------:R1:W2:Y:S01]  /*3300*/  @P4 LDG.E R13, [R10.64] ;  /* 0x000000060a0d4981 */ /* 0x0002a2000c1e1900 */
[----:B------:R-:W-:Y:S01]  /*3310*/  LOP3.LUT P3, RZ, R235, 0x8, RZ, 0xc0, !PT ;  /* 0x00000008ebff7812 */ /* 0x000fe2000786c0ff */
[----:B------:R-:W-:Y:S01]  /*3320*/  IMAD R3, R23, c[0x0][0x280], RZ ;  /* 0x0000a00017037a24 */ /* 0x000fe200078e02ff */
[----:B------:R-:W-:-:S03]  /*3330*/  LOP3.LUT R235, R235, 0xfffffffb, RZ, 0xc0, !PT ;  /* 0xfffffffbebeb7812 */ /* 0x000fc600078ec0ff */
[----:B------:R-:W-:Y:S02]  /*3340*/  IMAD R3, R143, c[0x0][0x284], R3 ;  /* 0x0000a1008f037a24 */ /* 0x000fe400078e0203 */
[----:B------:R-:W-:-:S04]  /*3350*/  IMAD.IADD R126, R16, 0x1, R18 ;  /* 0x00000001107e7824 */ /* 0x000fc800078e0212 */
[----:B------:R-:W-:Y:S02]  /*3360*/  @P2 LOP3.LUT R235, R235, 0x4, RZ, 0xfc, !PT ;  /* 0x00000004ebeb2812 */ /* 0x000fe400078efcff */
[----:B------:R-:W-:Y:S01]  /*3370*/  @!PT LDS RZ, [RZ] ;  /* 0x00000000fffff984 */ /* 0x000fe20000000800 */
[----:B------:R-:W-:Y:S01]  /*3380*/  @!PT LDS RZ, [RZ] ;  /* 0x00000000fffff984 */ /* 0x000fe20000000800 */
[----:B------:R-:W-:Y:S01]  /*3390*/  @!PT LDS RZ, [RZ] ;  /* 0x00000000fffff984 */ /* 0x000fe20000000800 */
[----:B------:R3:W-:Y:S01]  /*33a0*/  @P1 LDGSTS.E.BYPASS.LTC128B.128 [R216+0xa080], [R8.64], !P3 ;  /* 0x0a08000008d81fae */ /* 0x0007e2000d901d46 */
[----:B------:R-:W-:Y:S02]  /*33b0*/  SHF.R.U32.HI R30, RZ, 0x3, R251 ;  /* 0x00000003ff1e7819 */ /* 0x000fe400000116fb */
[----:B------:R-:W-:Y:S01]  /*33c0*/  SHF.R.U32.HI R29, RZ, 0x3, R250 ;  /* 0x00000003ff1d7819 */ /* 0x000fe200000116fa */
[----:B------:R3:W-:Y:S01]  /*33d0*/  @P1 LDGSTS.E.BYPASS.LTC128B.128 [R216+0xb880], [R8.64+0x80], !P2 ;  /* 0x0b88008008d81fae */ /* 0x0007e2000d101d46 */
[----:B------:R-:W-:-:S03]  /*33e0*/  LOP3.LUT R235, R235, 0xfffffffd, RZ, 0xc0, !PT ;  /* 0xfffffffdebeb7812 */ /* 0x000fc600078ec0ff */
[----:B------:R3:W-:Y:S01]  /*33f0*/  @P1 LDGSTS.E.BYPASS.LTC128B.128 [R216+0xd080], [R8.64+0x100], !P6 ;  /* 0x0d08010008d81fae */ /* 0x0007e2000f101d46 */
[----:B------:R-:W-:-:S03]  /*3400*/  @P6 LOP3.LUT R235, R235, 0x2, RZ, 0xfc, !PT ;  /* 0x00000002ebeb6812 */ /* 0x000fc600078efcff */
[----:B------:R3:W-:Y:S01]  /*3410*/  @P1 LDGSTS.E.BYPASS.LTC128B.128 [R216+0xe880], [R8.64+0x180], !P5 ;  /* 0x0e88018008d81fae */ /* 0x0007e2000e901d46 */
[----:B-1----:R-:W-:Y:S01]  /*3420*/  IMAD.WIDE.U32 R10, R143, c[0x0][0x280], R140 ;  /* 0x0000a0008f0a7a25 */ /* 0x002fe200078e008c */
[----:B------:R-:W-:Y:S02]  /*3430*/  ISETP.GE.AND P1, PT, R140, c[0x0][0x27c], PT ;  /* 0x00009f008c007a0c */ /* 0x000fe40003f26270 */
[----:B------:R1:W-:Y:S01]  /*3440*/  @P0 LDGSTS.E.BYPASS.LTC128B.128 [R219+0xb080], [R4.64], !P3 ;  /* 0x0b08000004db0fae */ /* 0x0003e2000d901d46 */
[----:B------:R-:W-:Y:S01]  /*3450*/  IMAD.IADD R15, R3, 0x1, R11 ;  /* 0x00000001030f7824 */ /* 0x000fe200078e020b */
[----:B------:R-:W-:Y:S02]  /*3460*/  MOV R131, c[0x0][0x280] ;  /* 0x0000a00000837a02 */ /* 0x000fe40000000f00 */
[----:B------:R1:W-:Y:S01]  /*3470*/  @P0 LDGSTS.E.BYPASS.LTC128B.128 [R219+0xc880], [R4.64+0x80], !P2 ;  /* 0x0c88008004db0fae */ /* 0x0003e2000d101d46 */
[----:B------:R-:W-:Y:S01]  /*3480*/  ISETP.GE.AND P2, PT, R142, c[0x0][0x27c], PT ;  /* 0x00009f008e007a0c */ /* 0x000fe20003f46270 */
[----:B------:R-:W-:Y:S01]  /*3490*/  IMAD.MOV.U32 R14, RZ, RZ, R10 ;  /* 0x000000ffff0e7224 */ /* 0x000fe200078e000a */
[----:B------:R-:W-:Y:S01]  /*34a0*/  SEL R6, RZ, c[0x0][0x27c], !P1 ;  /* 0x00009f00ff067a07 */ /* 0x000fe20004800000 */
[----:B------:R-:W-:Y:S01]  /*34b0*/  IMAD.WIDE.U32 R10, R143, c[0x0][0x290], R144 ;  /* 0x0000a4008f0a7a25 */ /* 0x000fe200078e0090 */
[----:B------:R-:W-:Y:S01]  /*34c0*/  SEL R18, RZ, c[0x0][0x27c], !P2 ;  /* 0x00009f00ff127a07 */ /* 0x000fe20005000000 */
[----:B------:R1:W-:Y:S01]  /*34d0*/  @P0 LDGSTS.E.BYPASS.LTC128B.128 [R219+0xe080], [R4.64+0x100], !P6 ;  /* 0x0e08010004db0fae */ /* 0x0003e2000f101d46 */
[----:B------:R-:W-:-:S03]  /*34e0*/  LOP3.LUT R235, R235, 0xfffffffe, RZ, 0xc0, !PT ;  /* 0xfffffffeebeb7812 */ /* 0x000fc600078ec0ff */
[----:B------:R1:W-:Y:S01]  /*34f0*/  @P0 LDGSTS.E.BYPASS.LTC128B.128 [R219+0xf880], [R4.64+0x180], !P5 ;  /* 0x0f88018004db0fae */ /* 0x0003e2000e901d46 */
[----:B---3--:R-:W-:-:S03]  /*3500*/  IMAD.WIDE.U32 R8, R143, c[0x0][0x280], R144 ;  /* 0x0000a0008f087a25 */ /* 0x008fc600078e0090 */
[----:B------:R-:W0:Y:S01]  /*3510*/  LDGDEPBAR ;  /* 0x00000000000079af */ /* 0x000e220000000000 */
[----:B------:R-:W-:Y:S01]  /*3520*/  IMAD.MOV.U32 R156, RZ, RZ, c[0x0][0x290] ;  /* 0x0000a400ff9c7624 */ /* 0x000fe200078e00ff */
[----:B------:R-:W-:Y:S01]  /*3530*/  IADD3 R17, R9, R3, RZ ;  /* 0x0000000309117210 */ /* 0x000fe20007ffe0ff */
[----:B------:R-:W-:Y:S01]  /*3540*/  IMAD R3, R23, c[0x0][0x290], RZ ;  /* 0x0000a40017037a24 */ /* 0x000fe200078e02ff */
[----:B------:R-:W-:Y:S01]  /*3550*/  MOV R16, R8 ;  /* 0x0000000800107202 */ /* 0x000fe20000000f00 */
[----:B------:R-:W-:Y:S01]  /*3560*/  IMAD.WIDE.U32 R8, R143, c[0x0][0x290], R140 ;  /* 0x0000a4008f087a25 */ /* 0x000fe200078e008c */
[----:B------:R-:W-:Y:S02]  /*3570*/  SHF.L.U32 R155, R131, 0x5, RZ ;  /* 0x00000005839b7819 */ /* 0x000fe400000006ff */
[----:B------:R-:W-:Y:S01]  /*3580*/  @P5 LOP3.LUT R235, R235, 0x1, RZ, 0xfc, !PT ;  /* 0x00000001ebeb5812 */ /* 0x000fe200078efcff */
[----:B------:R-:W-:-:S04]  /*3590*/  IMAD R3, R143, c[0x0][0x294], R3 ;  /* 0x0000a5008f037a24 */ /* 0x000fc800078e0203 */
[----:B------:R-:W-:Y:S02]  /*35a0*/  IMAD.IADD R11, R11, 0x1, R3 ;  /* 0x000000010b0b7824 */ /* 0x000fe400078e0203 */
[----:B------:R-:W-:Y:S01]  /*35b0*/  IMAD.IADD R9, R3, 0x1, R9 ;  /* 0x0000000103097824 */ /* 0x000fe200078e0209 */
[----:B------:R-:W-:Y:S01]  /*35c0*/  IADD3 R3, R140, R6, RZ ;  /* 0x000000068c037210 */ /* 0x000fe20007ffe0ff */
[----:B-1----:R-:W-:-:S04]  /*35d0*/  IMAD.WIDE.U32 R4, R28, c[0x0][0x260], R140 ;  /* 0x000098001c047a25 */ /* 0x002fc800078e008c */
[----:B------:R-:W-:Y:S01]  /*35e0*/  IMAD.IADD R6, R142, 0x1, R18 ;  /* 0x000000018e067824 */ /* 0x000fe200078e0212 */
[----:B------:R-:W-:Y:S01]  /*35f0*/  SHF.R.S32.HI R18, RZ, 0x1f, R3 ;  /* 0x0000001fff127819 */ /* 0x000fe20000011403 */
[----:B------:R-:W-:-:S04]  /*3600*/  IMAD R5, R28, c[0x0][0x264], R5 ;  /* 0x000099001c057a24 */ /* 0x000fc800078e0205 */
[----:B------:R-:W-:Y:S01]  /*3610*/  IMAD.WIDE.U32 R90, R21, c[0x0][0x268], R4 ;  /* 0x00009a00155a7a25 */ /* 0x000fe200078e0004 */
[CC--:B------:R-:W-:Y:S02]  /*3620*/  LEA.HI R5, R18.reuse, R3.reuse, RZ, 0x6 ;  /* 0x0000000312057211 */ /* 0x0c0fe400078f30ff */
[----:B------:R-:W-:-:S04]  /*3630*/  LEA.HI R4, R18, R3, RZ, 0x3 ;  /* 0x0000000312047211 */ /* 0x000fc800078f18ff */
[----:B------:R-:W-:Y:S01]  /*3640*/  LOP3.LUT R18, R250, 0x38, R4, 0xf8, !PT ;  /* 0x00000038fa127812 */ /* 0x000fe200078ef804 */
[----:B------:R-:W-:Y:S01]  /*3650*/  WARPSYNC 0xffffffff ;  /* 0xffffffff00007948 */ /* 0x000fe20003800000 */
[----:B------:R-:W-:Y:S01]  /*3660*/  IMAD R150, R132, c[0x0][0x284], RZ ;  /* 0x0000a10084967a24 */ /* 0x000fe200078e02ff */
[----:B------:R-:W-:Y:S01]  /*3670*/  LOP3.LUT R86, R4, 0xfffffff8, RZ, 0xc0, !PT ;  /* 0xfffffff804567812 */ /* 0x000fe200078ec0ff */
[C---:B------:R-:W-:Y:S02]  /*3680*/  IMAD R152, R132.reuse, c[0x0][0x294], RZ ;  /* 0x0000a50084987a24 */ /* 0x040fe400078e02ff */
[----:B------:R-:W-:Y:S01]  /*3690*/  IMAD.WIDE.U32 R134, R132, c[0x0][0x280], RZ ;  /* 0x0000a00084867a25 */ /* 0x000fe200078e00ff */
[----:B------:R-:W-:-:S03]  /*36a0*/  SHF.L.U64.HI R131, R131, R136, c[0x0][0x284] ;  /* 0x0000a10083837619 */ /* 0x000fc60000010288 */
[----:B-----5:R-:W-:-:S04]  /*36b0*/  IMAD.WIDE.U32 R98, R130, c[0x0][0x280], R16 ;  /* 0x0000a00082627a25 */ /* 0x020fc800078e0010 */
[----:B------:R-:W-:Y:S01]  /*36c0*/  IMAD.WIDE.U32 R92, R130, c[0x0][0x290], R8 ;  /* 0x0000a400825c7a25 */ /* 0x000fe200078e0008 */
[----:B------:R-:W-:-:S03]  /*36d0*/  SHF.L.U64.HI R136, R156, R136, c[0x0][0x294] ;  /* 0x0000a5009c887619 */ /* 0x000fc60000010288 */
[----:B------:R-:W-:-:S04]  /*36e0*/  IMAD.WIDE.U32 R132, R132, c[0x0][0x290], RZ ;  /* 0x0000a40084847a25 */ /* 0x000fc800078e00ff */
[----:B------:R-:W-:-:S04]  /*36f0*/  IMAD.WIDE.U32 R116, R28, c[0x0][0x1e8], RZ ;  /* 0x00007a001c747a25 */ /* 0x000fc800078e00ff */
[----:B------:R-:W-:-:S04]  /*3700*/  IMAD.WIDE.U32 R114, R28, c[0x0][0x210], RZ ;  /* 0x000084001c727a25 */ /* 0x000fc800078e00ff */
[----:B------:R-:W-:-:S04]  /*3710*/  IMAD.WIDE.U32 R96, R130, c[0x0][0x280], R14 ;  /* 0x0000a00082607a25 */ /* 0x000fc800078e000e */
[----:B------:R-:W-:Y:S01]  /*3720*/  IMAD.WIDE.U32 R94, R130, c[0x0][0x290], R10 ;  /* 0x0000a400825e7a25 */ /* 0x000fe200078e000a */
[----:B------:R-:W-:Y:S02]  /*3730*/  IADD3 R150, R135, R150, RZ ;  /* 0x0000009687967210 */ /* 0x000fe40007ffe0ff */
[----:B------:R-:W-:Y:S01]  /*3740*/  SHF.R.S32.HI R73, RZ, 0x3, R4 ;  /* 0x00000003ff497819 */ /* 0x000fe20000011404 */
[----:B------:R-:W-:Y:S01]  /*3750*/  IMAD.SHL.U32 R156, R156, 0x20, RZ ;  /* 0x000000209c9c7824 */ /* 0x000fe200078e00ff */
[----:B------:R-:W-:Y:S01]  /*3760*/  SHF.R.S32.HI R102, RZ, 0x1f, R86 ;  /* 0x0000001fff667819 */ /* 0x000fe20000011456 */
[----:B------:R-:W-:Y:S02]  /*3770*/  IMAD.IADD R152, R133, 0x1, R152 ;  /* 0x0000000185987824 */ /* 0x000fe400078e0298 */
[C---:B------:R-:W-:Y:S02]  /*3780*/  IMAD R125, R28.reuse, c[0x0][0x1ec], R117 ;  /* 0x00007b001c7d7a24 */ /* 0x040fe400078e0275 */
[----:B------:R-:W-:Y:S01]  /*3790*/  IMAD R124, R28, c[0x0][0x214], R115 ;  /* 0x000085001c7c7a24 */ /* 0x000fe200078e0273 */
[----:B--2---:R-:W-:-:S02]  /*37a0*/  @P4 SHF.R.S32.HI R26, RZ, 0x1f, R13 ;  /* 0x0000001fff1a4819 */ /* 0x004fc4000001140d */
[----:B------:R-:W-:Y:S01]  /*37b0*/  @!P4 MOV R26, R20 ;  /* 0x00000014001ac202 */ /* 0x000fe20000000f00 */
[----:B------:R-:W-:Y:S01]  /*37c0*/  IMAD R20, R19, c[0x0][0x268], RZ ;  /* 0x00009a0013147a24 */ /* 0x000fe200078e02ff */
[----:B------:R-:W-:-:S03]  /*37d0*/  SHF.R.S32.HI R19, RZ, 0x1f, R6 ;  /* 0x0000001fff137819 */ /* 0x000fc60000011406 */
[----:B------:R-:W-:Y:S01]  /*37e0*/  IMAD R27, R21, c[0x0][0x26c], R20 ;  /* 0x00009b00151b7a24 */ /* 0x000fe200078e0214 */
[CC--:B------:R-:W-:Y:S02]  /*37f0*/  LEA.HI R20, R19.reuse, R6.reuse, RZ, 0x6 ;  /* 0x0000000613147211 */ /* 0x0c0fe400078f30ff */
[----:B------:R-:W-:Y:S02]  /*3800*/  LEA.HI R3, R19, R6, RZ, 0x3 ;  /* 0x0000000613037211 */ /* 0x000fe400078f18ff */
[----:B------:R-:W-:Y:S02]  /*3810*/  SHF.R.S32.HI R6, RZ, 0x6, R5 ;  /* 0x00000006ff067819 */ /* 0x000fe40000011405 */
[C---:B------:R-:W-:Y:S02]  /*3820*/  LOP3.LUT R19, R251.reuse, 0x38, R4, 0xf8, !PT ;  /* 0x00000038fb137812 */ /* 0x040fe400078ef804 */
[----:B------:R-:W-:Y:S01]  /*3830*/  SHF.R.S32.HI R5, RZ, 0x6, R20 ;  /* 0x00000006ff057819 */ /* 0x000fe20000011414 */
[----:B------:R-:W-:Y:S01]  /*3840*/  @!P4 IMAD.MOV.U32 R13, RZ, RZ, R22 ;  /* 0x000000ffff0dc224 */ /* 0x000fe200078e0016 */
[----:B------:R-:W-:-:S02]  /*3850*/  LOP3.LUT R21, R251, 0x38, R3, 0xf8, !PT ;  /* 0x00000038fb157812 */ /* 0x000fc400078ef803 */
[----:B------:R-:W-:Y:S01]  /*3860*/  LOP3.LUT R23, R250, 0x38, R3, 0xf8, !PT ;  /* 0x00000038fa177812 */ /* 0x000fe200078ef803 */
[C-C-:B------:R-:W-:Y:S01]  /*3870*/  IMAD R25, R6.reuse, 0xc00, R7.reuse ;  /* 0x00000c0006197824 */ /* 0x140fe200078e0207 */
[-C--:B------:R-:W-:Y:S01]  /*3880*/  LOP3.LUT R22, R19, R30.reuse, RZ, 0x3c, !PT ;  /* 0x0000001e13167212 */ /* 0x080fe200078e3cff */
[--C-:B------:R-:W-:Y:S01]  /*3890*/  IMAD R24, R6, 0xc00, R12.reuse ;  /* 0x00000c0006187824 */ /* 0x100fe200078e020c */
[-C--:B------:R-:W-:Y:S01]  /*38a0*/  LOP3.LUT R19, R18, R29.reuse, RZ, 0x3c, !PT ;  /* 0x0000001d12137212 */ /* 0x080fe200078e3cff */
[----:B------:R-:W-:Y:S01]  /*38b0*/  IMAD R20, R5, 0xc00, R7 ;  /* 0x00000c0005147824 */ /* 0x000fe200078e0207 */
[----:B------:R-:W-:Y:S01]  /*38c0*/  LOP3.LUT R18, R21, R30, RZ, 0x3c, !PT ;  /* 0x0000001e15127212 */ /* 0x000fe200078e3cff */
[----:B------:R-:W-:Y:S01]  /*38d0*/  IMAD R6, R5, 0xc00, R12 ;  /* 0x00000c0005067824 */ /* 0x000fe200078e020c */
[----:B------:R-:W-:-:S03]  /*38e0*/  LOP3.LUT R5, R23, R29, RZ, 0x3c, !PT ;  /* 0x0000001d17057212 */ /* 0x000fc600078e3cff */
[----:B------:R-:W-:Y:S02]  /*38f0*/  IMAD.IADD R21, R20, 0x1, R18 ;  /* 0x0000000114157824 */ /* 0x000fe400078e0212 */
[----:B------:R-:W-:Y:S01]  /*3900*/  IMAD.IADD R20, R6, 0x1, R5 ;  /* 0x0000000106147824 */ /* 0x000fe200078e0205 */
[----:B------:R-:W-:Y:S01]  /*3910*/  SHF.R.S32.HI R6, RZ, 0x1f, R130 ;  /* 0x0000001fff067819 */ /* 0x000fe20000011482 */
[----:B------:R-:W-:Y:S01]  /*3920*/  IMAD.IADD R23, R25, 0x1, R22 ;  /* 0x0000000119177824 */ /* 0x000fe200078e0216 */
[----:B------:R-:W-:Y:S01]  /*3930*/  IADD3 R22, R24, R19, RZ ;  /* 0x0000001318167210 */ /* 0x000fe20007ffe0ff */
[----:B------:R-:W-:Y:S01]  /*3940*/  IMAD.MOV.U32 R5, RZ, RZ, c[0x0][0x27c] ;  /* 0x00009f00ff057624 */ /* 0x000fe200078e00ff */
[----:B------:R-:W-:Y:S01]  /*3950*/  SHF.R.S32.HI R72, RZ, 0x3, R3 ;  /* 0x00000003ff487819 */ /* 0x000fe20000011403 */
[C---:B------:R-:W-:Y:S01]  /*3960*/  IMAD R19, R6.reuse, c[0x0][0x280], RZ ;  /* 0x0000a00006137a24 */ /* 0x040fe200078e02ff */
[----:B------:R-:W-:Y:S01]  /*3970*/  LOP3.LUT R85, R3, 0xfffffff8, RZ, 0xc0, !PT ;  /* 0xfffffff803557812 */ /* 0x000fe200078ec0ff */
[----:B------:R-:W-:-:S02]  /*3980*/  IMAD R18, R6, c[0x0][0x290], RZ ;  /* 0x0000a40006127a24 */ /* 0x000fc400078e02ff */
[----:B------:R-:W-:Y:S02]  /*3990*/  IMAD R3, R26, c[0x0][0x2b0], RZ ;  /* 0x0000ac001a037a24 */ /* 0x000fe400078e02ff */
[----:B------:R-:W-:Y:S02]  /*39a0*/  IMAD.SHL.U32 R75, R5, 0x2, RZ ;  /* 0x00000002054b7824 */ /* 0x000fe400078e00ff */
[C---:B------:R-:W-:Y:S02]  /*39b0*/  IMAD R6, R130.reuse, c[0x0][0x284], R19 ;  /* 0x0000a10082067a24 */ /* 0x040fe400078e0213 */
[----:B------:R-:W-:Y:S02]  /*39c0*/  IMAD R5, R130, c[0x0][0x294], R18 ;  /* 0x0000a50082057a24 */ /* 0x000fe400078e0212 */
[C---:B------:R-:W-:Y:S02]  /*39d0*/  IMAD R3, R13.reuse, c[0x0][0x2b4], R3 ;  /* 0x0000ad000d037a24 */ /* 0x040fe400078e0203 */
[----:B------:R-:W-:Y:S01]  /*39e0*/  IMAD.WIDE.U32 R112, R13, c[0x0][0x2b0], RZ ;  /* 0x0000ac000d707a25 */ /* 0x000fe200078e00ff */
[----:B------:R-:W-:-:S02]  /*39f0*/  IADD3 R105, R99, R6, RZ ;  /* 0x0000000663697210 */ /* 0x000fc40007ffe0ff */
[----:B------:R-:W-:Y:S01]  /*3a00*/  IADD3 R100, R5, R93, RZ ;  /* 0x0000005d05647210 */ /* 0x000fe20007ffe0ff */
[----:B------:R-:W-:Y:S01]  /*3a10*/  IMAD.IADD R89, R91, 0x1, R27 ;  /* 0x000000015b597824 */ /* 0x000fe200078e021b */
[----:B------:R-:W-:Y:S01]  /*3a20*/  SHF.R.S32.HI R101, RZ, 0x1f, R85 ;  /* 0x0000001fff657819 */ /* 0x000fe20000011455 */
[----:B------:R-:W-:Y:S01]  /*3a30*/  IMAD.IADD R103, R6, 0x1, R97 ;  /* 0x0000000106677824 */ /* 0x000fe200078e0261 */
[----:B------:R-:W-:Y:S01]  /*3a40*/  SHF.L.U32 R121, R21, 0x1, RZ ;  /* 0x0000000115797819 */ /* 0x000fe200000006ff */
[----:B------:R-:W-:Y:S01]  /*3a50*/  IMAD.IADD R104, R95, 0x1, R5 ;  /* 0x000000015f687824 */ /* 0x000fe200078e0205 */
[----:B------:R-:W-:Y:S01]  /*3a60*/  IADD3 R119, R113, R3, RZ ;  /* 0x0000000371777210 */ /* 0x000fe20007ffe0ff */
[----:B------:R-:W-:Y:S02]  /*3a70*/  IMAD.SHL.U32 R123, R23, 0x2, RZ ;  /* 0x00000002177b7824 */ /* 0x000fe400078e00ff */
[----:B------:R-:W-:Y:S02]  /*3a80*/  IMAD.SHL.U32 R122, R22, 0x2, RZ ;  /* 0x00000002167a7824 */ /* 0x000fe400078e00ff */
[----:B------:R-:W-:Y:S01]  /*3a90*/  IMAD.SHL.U32 R120, R20, 0x2, RZ ;  /* 0x0000000214787824 */ /* 0x000fe200078e00ff */
[----:B------:R-:W-:Y:S06]  /*3aa0*/  BAR.SYNC.DEFER_BLOCKING 0x0 ;  /* 0x0000000000007b1d */ /* 0x000fec0000010000 */
.L_x_2989:
[----:B------:R-:W-:Y:S01]  /*3ab0*/  MOV R83, RZ ;  /* 0x000000ff00537202 */ /* 0x000fe20000000f00 */
[----:B-1--4-:R-:W-:Y:S01]  /*3ac0*/  IMAD.MOV.U32 R4, RZ, RZ, c[0x0][0x2b8] ;  /* 0x0000ae00ff047624 */ /* 0x012fe200078e00ff */
[----:B------:R-:W-:Y:S04]  /*3ad0*/  DEPBAR.LE SB0, 0x0 ;  /* 0x000080000000791a */ /* 0x000fe80000000000 */
[----:B------:R-:W-:Y:S01]  /*3ae0*/  ISETP.NE.AND P0, PT, R4, 0x1, PT ;  /* 0x000000010400780c */ /* 0x000fe20003f05270 */
[----:B------:R-:W-:Y:S01]  /*3af0*/  IMAD R3, R39, 0x30, R0 ;  /* 0x0000003027037824 */ /* 0x000fe200078e0200 */
[----:B------:R-:W-:Y:S01]  /*3b00*/  WARPSYNC 0xffffffff ;  /* 0xffffffff00007948 */ /* 0x000fe20003800000 */
[----:B------:R-:W-:Y:S02]  /*3b10*/  BSSY B2, `(.L_x_2949) ;  /* 0x0000545000027945 */ /* 0x000fe40003800000 */
[----:B------:R-:W-:Y:S04]  /*3b20*/  IMAD.IADD R5, R126, 0x1, R3 ;  /* 0x000000017e057824 */ /* 0x000fe800078e0203 */
[--C-:B------:R-:W-:Y:S04]  /*3b30*/  IMAD.MOV.U32 R4, RZ, RZ, R5.reuse ;  /* 0x000000ffff047224 */ /* 0x100fe800078e0005 */
        /* <DEDUP_REMOVED lines=25> */
[----:B------:R-:W-:Y:S02]  /*3cd0*/  LEA.HI.X R80, R3, c[0x0][0x1cc], R4, 0x1, P0 ;  /* 0x0000730003507a11 */ /* 0x000fe400000f0c04 */
[----:B------:R-:W-:Y:S04]  /*3ce0*/  MOV R3, c[0x0][0x27c] ;  /* 0x00009f0000037a02 */ /* 0x000fe80000000f00 */
[----:B------:R-:W-:Y:S11]  /*3cf0*/  ISETP.GE.AND P0, PT, R3, 0x1, PT ;  /* 0x000000010300780c */ /* 0x000ff60003f06270 */
[----:B------:R-:W-:Y:S02]  /*3d00*/  @!UPT UIADD3 URZ, URZ, URZ, URZ ;  /* 0x0000003f3f3ff290 */ /* 0x000fe4000fffe03f */
[----:B------:R-:W-:-:S05]  /*3d10*/  @!P0 BRA `(.L_x_2950) ;  /* 0x00004ec000008947 */ /* 0x000fca0003800000 */
[-C--:B------:R-:W-:Y:S01]  /*3d20*/  IMAD R6, R150, R39.reuse, RZ ;  /* 0x0000002796067224 */ /* 0x080fe200078e02ff */
[----:B------:R-:W-:Y:S01]  /*3d30*/  ULDC.U8 UR4, c[0x0][0x298] ;  /* 0x0000a60000047ab9 */ /* 0x000fe20000000000 */
[-C--:B------:R-:W-:Y:S01]  /*3d40*/  IMAD R5, R152, R39.reuse, RZ ;  /* 0x0000002798057224 */ /* 0x080fe200078e02ff */
[----:B------:R-:W-:Y:S01]  /*3d50*/  ISETP.NE.AND P0, PT, RZ, UR4, PT ;  /* 0x00000004ff007c0c */ /* 0x000fe2000bf05270 */
[----:B------:R-:W-:Y:S01]  /*3d60*/  IMAD R3, R39, -0x30, R2 ;  /* 0xffffffd027037824 */ /* 0x000fe200078e0202 */
[----:B------:R-:W-:Y:S01]  /*3d70*/  SHF.R.S32.HI R4, RZ, 0x1f, R39 ;  /* 0x0000001fff047819 */ /* 0x000fe20000011427 */
[-C--:B------:R-:W-:Y:S03]  /*3d80*/  IMAD.WIDE.U32 R68, R134, R39.reuse, RZ ;  /* 0x0000002786447225 */ /* 0x080fe600078e00ff */
[----:B------:R-:W-:Y:S01]  /*3d90*/  IMNMX R82, R3, 0x30, PT ;  /* 0x0000003003527817 */ /* 0x000fe20003800200 */
[C---:B------:R-:W-:Y:S02]  /*3da0*/  IMAD R6, R4.reuse, R134, R6 ;  /* 0x0000008604067224 */ /* 0x040fe400078e0206 */
        /* <DEDUP_REMOVED lines=49> */
.L_x_2953:
[----:B------:R-:W-:Y:S05]  /*40c0*/  BSYNC B0 ;  /* 0x0000000000007941 */ /* 0x000fea0003800000 */
.L_x_2952:
        /* <DEDUP_REMOVED lines=70> */
.L_x_2955:
[----:B------:R-:W-:Y:S05]  /*4530*/  BSYNC B0 ;  /* 0x0000000000007941 */ /* 0x000fea0003800000 */
.L_x_2954:
        /* <DEDUP_REMOVED lines=91> */
.L_x_2959:
[----:B------:R-:W-:Y:S05]  /*4af0*/  BSYNC B0 ;  /* 0x0000000000007941 */ /* 0x000fea0003800000 */
.L_x_2958:
        /* <DEDUP_REMOVED lines=58> */
.L_x_2961:
[----:B------:R-:W-:Y:S05]  /*4ea0*/  BSYNC B0 ;  /* 0x0000000000007941 */ /* 0x000fea0003800000 */
.L_x_2960:
        /* <DEDUP_REMOVED lines=58> */
.L_x_2963:
[----:B------:R-:W-:Y:S05]  /*5250*/  BSYNC B0 ;  /* 0x0000000000007941 */ /* 0x000fea0003800000 */
.L_x_2962:
        /* <DEDUP_REMOVED lines=56> */
.L_x_2957:
[----:B-123--:R-:W-:Y:S05]  /*55e0*/  BSYNC B1 ;  /* 0x0000000000017941 */ /* 0x00efea0003800000 */
.L_x_2956:
        /* <DEDUP_REMOVED lines=61> */
.L_x_2966:
[----:B------:R-:W-:Y:S05]  /*59c0*/  BSYNC B0 ;  /* 0x0000000000007941 */ /* 0x000fea0003800000 */
.L_x_2965:
        /* <DEDUP_REMOVED lines=10> */
[----:B------:R-:W-:Y:S01]  /*5a70*/  @!P0 SHF.R.U32.HI R9, RZ, 0x10, R23 ;  /* 0x00000010ff098819 */ /* 0x000fe20000011617 */
[----:B------:R-:W-:Y:S01]  /*5a80*/  @!P0 HADD2.F32 R8, -RZ, R58.H1_H1 ;  /* 0x3000003aff088230 */ /* 0x000fe20000004100 */
[----:B------:R-:W-:Y:S03]  /*5a90*/  @!P0 SHF.R.U32.HI R11, RZ, 0x10, R51 ;  /* 0x00000010ff0b8819 */ /* 0x000fe60000011633 */
[----:B------:R-:W-:Y:S02]  /*5aa0*/  @!P0 HADD2.F32 R9, -RZ, R9.H0_H0 ;  /* 0x20000009ff098230 */ /* 0x000fe40000004100 */
[----:B------:R-:W-:Y:S01]  /*5ab0*/  @!P0 HADD2.F32 R11, -RZ, R11.H0_H0 ;  /* 0x2000000bff0b8230 */ /* 0x000fe20000004100 */
[----:B--2---:R-:W-:Y:S05]  /*5ac0*/  @!P0 MOV R4, R16 ;  /* 0x0000001000048202 */ /* 0x004fea0000000f00 */
[--C-:B------:R-:W-:Y:S02]  /*5ad0*/  @!P0 HADD2.F32 R6, -RZ, R4.reuse.H1_H1 ;  /* 0x30000004ff068230 */ /* 0x100fe40000004100 */
[----:B------:R-:W-:Y:S03]  /*5ae0*/  @!P0 HADD2.F32 R4, -RZ, R4.H0_H0 ;  /* 0x20000004ff048230 */ /* 0x000fe60000004100 */
[-C--:B------:R-:W-:Y:S02]  /*5af0*/  @!P0 FMUL.FTZ R5, R6, R3.reuse ;  /* 0x0000000306058220 */ /* 0x080fe40000410000 */
[C---:B------:R-:W-:Y:S02]  /*5b00*/  @!P0 FMUL.FTZ R3, R4.reuse, R3 ;  /* 0x0000000304038220 */ /* 0x040fe40000410000 */
[-C--:B------:R-:W-:Y:S01]  /*5b10*/  @!P0 FFMA.FTZ R28, R4, R8.reuse, -R5 ;  /* 0x00000008041c8223 */ /* 0x080fe20000010805 */
[----:B------:R-:W-:Y:S01]  /*5b20*/  @!P0 SHF.R.U64 R4, R22, 0x10, R23 ;  /* 0x0000001016048819 */ /* 0x000fe20000001217 */
[----:B------:R-:W-:Y:S01]  /*5b30*/  @!P0 FFMA.FTZ R3, R6, R8, R3 ;  /* 0x0000000806038223 */ /* 0x000fe20000010003 */
[----:B------:R-:W-:Y:S02]  /*5b40*/  @!P0 MOV R5, R17 ;  /* 0x0000001100058202 */ /* 0x000fe40000000f00 */
[----:B------:R-:W-:Y:S01]  /*5b50*/  @!P0 SHF.R.U64 R6, R50, 0x10, R51 ;  /* 0x0000001032068819 */ /* 0x000fe20000001233 */
[----:B------:R-:W-:Y:S02]  /*5b60*/  @!P0 HADD2.F32 R4, -RZ, R4.H0_H0 ;  /* 0x20000004ff048230 */ /* 0x000fe40000004100 */
[--C-:B------:R-:W-:Y:S02]  /*5b70*/  @!P0 HADD2.F32 R8, -RZ, R5.reuse.H1_H1 ;  /* 0x30000005ff088230 */ /* 0x100fe40000004100 */
[----:B------:R-:W-:Y:S02]  /*5b80*/  @!P0 HADD2.F32 R5, -RZ, R5.H0_H0 ;  /* 0x20000005ff058230 */ /* 0x000fe40000004100 */
[----:B------:R-:W-:Y:S01]  /*5b90*/  @!P0 HADD2.F32 R10, -RZ, R6.H0_H0 ;  /* 0x20000006ff0a8230 */ /* 0x000fe20000004100 */
[CC--:B------:R-:W-:Y:S02]  /*5ba0*/  @!P0 FMUL.FTZ R6, R8.reuse, R4.reuse ;  /* 0x0000000408068220 */ /* 0x0c0fe40000410000 */
[C---:B------:R-:W-:Y:S02]  /*5bb0*/  @!P0 FMUL.FTZ R4, R5.reuse, R4 ;  /* 0x0000000405048220 */ /* 0x040fe40000410000 */
[----:B------:R-:W-:Y:S01]  /*5bc0*/  @!P0 FFMA.FTZ R21, R5, R10, -R6 ;  /* 0x0000000a05158223 */ /* 0x000fe20000010806 */
        /* <DEDUP_REMOVED lines=10> */
[-C--:B------:R-:W-:Y:S01]  /*5c70*/  @!P0 FFMA.FTZ R20, R6, R10.reuse, -R13 ;  /* 0x0000000a06148223 */ /* 0x080fe2000001080d */
[----:B------:R-:W-:Y:S01]  /*5c80*/  @!P0 MOV R6, R19 ;  /* 0x0000001300068202 */ /* 0x000fe20000000f00 */
[----:B------:R-:W-:Y:S04]  /*5c90*/  @!P0 FFMA.FTZ R5, R8, R10, R5 ;  /* 0x0000000a08058223 */ /* 0x000fe80000010005 */
[--C-:B------:R-:W-:Y:S01]  /*5ca0*/  @!P0 HADD2.F32 R8, -RZ, R6.reuse.H0_H0 ;  /* 0x20000006ff088230 */ /* 0x100fe20000004100 */
[----:B------:R-:W-:Y:S01]  /*5cb0*/  @!P0 F2FP.PACK_AB R5, R5, R20 ;  /* 0x000000140505823e */ /* 0x000fe200000000ff */
[----:B------:R-:W-:Y:S03]  /*5cc0*/  @!P0 HADD2.F32 R10, -RZ, R6.H1_H1 ;  /* 0x30000006ff0a8230 */ /* 0x000fe60000004100 */
[----:B------:R-:W-:Y:S01]  /*5cd0*/  @!P0 MOV R18, R5 ;  /* 0x0000000500128202 */ /* 0x000fe20000000f00 */
        /* <DEDUP_REMOVED lines=9> */
.L_x_2968:
[----:B------:R-:W-:Y:S05]  /*5d70*/  BSYNC B0 ;  /* 0x0000000000007941 */ /* 0x000fea0003800000 */
.L_x_2967:
        /* <DEDUP_REMOVED lines=58> */
.L_x_2970:
[----:B------:R-:W-:Y:S05]  /*6120*/  BSYNC B0 ;  /* 0x0000000000007941 */ /* 0x000fea0003800000 */
.L_x_2969:
        /* <DEDUP_REMOVED lines=58> */
.L_x_2951:
        /* <DEDUP_REMOVED lines=36> */
.L_x_2972:
[----:B------:R-:W-:Y:S05]  /*6710*/  BSYNC B0 ;  /* 0x0000000000007941 */ /* 0x000fea0003800000 */
.L_x_2971:
        /* <DEDUP_REMOVED lines=61> */
.L_x_2974:
[----:B------:R-:W-:Y:S05]  /*6af0*/  BSYNC B0 ;  /* 0x0000000000007941 */ /* 0x000fea0003800000 */
.L_x_2973:
        /* <DEDUP_REMOVED lines=152> */
.L_x_2978:
[----:B------:R-:W-:Y:S05]  /*7480*/  BSYNC B0 ;  /* 0x0000000000007941 */ /* 0x000fea0003800000 */
.L_x_2977:
        /* <DEDUP_REMOVED lines=121> */
.L_x_2976:
[----:B-123--:R-:W-:Y:S05]  /*7c20*/  BSYNC B1 ;  /* 0x0000000000017941 */ /* 0x00efea0003800000 */
.L_x_2975:
        /* <DEDUP_REMOVED lines=125> */
.L_x_2980:
[----:B------:R-:W-:Y:S05]  /*8400*/  BSYNC B0 ;  /* 0x0000000000007941 */ /* 0x000fea0003800000 */
.L_x_2979:
        /* <DEDUP_REMOVED lines=20> */
[--C-:B------:R-:W-:Y:S01]  /*8550*/  @!P0 SHF.R.U64 R22, R64, 0x10, R65.reuse ;  /* 0x0000001040168819 */ /* 0x100fe20000001241 */
[----:B------:R-:W-:Y:S01]  /*8560*/  IMAD R3, R3, 0xc00, R12 ;  /* 0x00000c0003037824 */ /* 0x000fe200078e020c */
[----:B------:R-:W-:Y:S02]  /*8570*/  LOP3.LUT R4, R4, R30, RZ, 0x3c, !PT ;  /* 0x0000001e04047212 */ /* 0x000fe400078e3cff */
[----:B------:R-:W-:Y:S03]  /*8580*/  @!P0 SHF.R.U32.HI R20, RZ, 0x10, R65 ;  /* 0x00000010ff148819 */ /* 0x000fe60000011641 */
[----:B------:R-:W-:Y:S01]  /*8590*/  IMAD.IADD R3, R3, 0x1, R4 ;  /* 0x0000000103037824 */ /* 0x000fe200078e0204 */
[----:B------:R-:W-:Y:S02]  /*85a0*/  @!P0 HADD2.F32 R4, -RZ, R37.H0_H0 ;  /* 0x20000025ff048230 */ /* 0x000fe40000004100 */
[----:B------:R-:W-:Y:S01]  /*85b0*/  @!P0 HADD2.F32 R20, -RZ, R20.H0_H0 ;  /* 0x20000014ff148230 */ /* 0x000fe20000004100 */
[----:B--2---:R-:W-:Y:S01]  /*85c0*/  @!P0 IMAD.MOV.U32 R8, RZ, RZ, R16 ;  /* 0x000000ffff088224 */ /* 0x004fe200078e0010 */
[----:B------:R-:W-:Y:S04]  /*85d0*/  SHF.L.U32 R3, R3, 0x1, RZ ;  /* 0x0000000103037819 */ /* 0x000fe800000006ff */
[----:B------:R-:W-:Y:S01]  /*85e0*/  @!P0 HADD2.F32 R5, -RZ, R8.H0_H0 ;  /* 0x20000008ff058230 */ /* 0x000fe20000004100 */
[----:B------:R2:W4:Y:S04]  /*85f0*/  LDS.128 R28, [R3+0xa080] ;  /* 0x00a08000031c7984 */ /* 0x0005280000000c00 */
[C---:B--2---:R-:W-:Y:S02]  /*8600*/  @!P0 FMUL.FTZ R3, R5.reuse, R4 ;  /* 0x0000000405038220 */ /* 0x044fe40000410000 */
[----:B----4-:R-:W-:Y:S01]  /*8610*/  @!P0 IMAD.MOV.U32 R15, RZ, RZ, R29 ;  /* 0x000000ffff0f8224 */ /* 0x010fe200078e001d */
        /* <DEDUP_REMOVED lines=23> */
[----:B------:R-:W-:Y:S01]  /*8790*/  @!P0 HADD2.F32 R22, -RZ, R71.H1_H1 ;  /* 0x30000047ff168230 */ /* 0x000fe20000004100 */
[----:B------:R-:W-:Y:S02]  /*87a0*/  @!P0 MOV R17, R24 ;  /* 0x0000001800118202 */ /* 0x000fe40000000f00 */
[C---:B------:R-:W-:Y:S01]  /*87b0*/  @!P0 FFMA.FTZ R8, R4.reuse, R9, -R8 ;  /* 0x0000000904088223 */ /* 0x040fe20000010808 */
[----:B------:R-:W-:Y:S01]  /*87c0*/  @!P0 MOV R23, R31 ;  /* 0x0000001f00178202 */ /* 0x000fe20000000f00 */
[----:B------:R-:W-:Y:S01]  /*87d0*/  @!P0 FMUL.FTZ R4, R4, R10 ;  /* 0x0000000a04048220 */ /* 0x000fe20000410000 */
[----:B------:R-:W-:Y:S01]  /*87e0*/  @!P0 HADD2.F32 R10, -RZ, R25.H0_H0 ;  /* 0x20000019ff0a8230 */ /* 0x000fe20000004100 */
[----:B------:R-:W-:Y:S02]  /*87f0*/  @!P0 SHF.R.U32.HI R24, RZ, 0x10, R67 ;  /* 0x00000010ff188819 */ /* 0x000fe40000011643 */
        /* <DEDUP_REMOVED lines=8> */
[----:B------:R-:W-:Y:S01]  /*8880*/  @!P0 SHF.R.U64 R26, R66, 0x10, R67 ;  /* 0x00000010421a8819 */ /* 0x000fe20000001243 */
[----:B------:R-:W-:Y:S01]  /*8890*/  @!P0 HADD2.F32 R9, -RZ, R13.H0_H0 ;  /* 0x2000000dff098230 */ /* 0x000fe20000004100 */
[-C--:B------:R-:W-:Y:S01]  /*88a0*/  @!P0 FMUL.FTZ R20, R10, R8.reuse ;  /* 0x000000080a148220 */ /* 0x080fe20000410000 */
[--C-:B------:R-:W-:Y:S01]  /*88b0*/  @!P0 HADD2.F32 R21, -RZ, R23.reuse.H0_H0 ;  /* 0x20000017ff158230 */ /* 0x100fe20000004100 */
[--C-:B------:R-:W-:Y:S01]  /*88c0*/  @!P0 SHF.R.U32.HI R14, RZ, 0x10, R35.reuse ;  /* 0x00000010ff0e8819 */ /* 0x100fe20000011623 */
[----:B------:R-:W-:Y:S01]  /*88d0*/  @!P0 HADD2.F32 R23, -RZ, R23.H1_H1 ;  /* 0x30000017ff178230 */ /* 0x000fe20000004100 */
[C---:B------:R-:W-:Y:S01]  /*88e0*/  @!P0 FMUL.FTZ R8, R9.reuse, R8 ;  /* 0x0000000809088220 */ /* 0x040fe20000410000 */
[----:B------:R-:W-:Y:S01]  /*88f0*/  @!P0 SHF.R.U64 R15, R34, 0x10, R35 ;  /* 0x00000010220f8819 */ /* 0x000fe20000001223 */
        /* <DEDUP_REMOVED lines=9> */
[----:B------:R-:W-:Y:S01]  /*8990*/  @!P0 HADD2.F32 R24, -RZ, R24.H0_H0 ;  /* 0x20000018ff188230 */ /* 0x000fe20000004100 */
[----:B------:R-:W-:Y:S01]  /*89a0*/  @!P0 IMAD.MOV.U32 R29, RZ, RZ, R5 ;  /* 0x000000ffff1d8224 */ /* 0x000fe200078e0005 */
[----:B------:R-:W-:Y:S01]  /*89b0*/  @!P0 HADD2.F32 R11, -RZ, R11.H1_H1 ;  /* 0x3000000bff0b8230 */ /* 0x000fe20000004100 */
[C---:B------:R-:W-:Y:S01]  /*89c0*/  @!P0 FFMA.FTZ R32, R9.reuse, R22, -R27 ;  /* 0x0000001609208223 */ /* 0x040fe2000001081b */
[----:B------:R-:W-:Y:S01]  /*89d0*/  @!P0 HADD2.F32 R15, -RZ, R25.H1_H1 ;  /* 0x30000019ff0f8230 */ /* 0x000fe20000004100 */
[----:B------:R-:W-:Y:S02]  /*89e0*/  @!P0 FMUL.FTZ R10, R9, R10 ;  /* 0x0000000a090a8220 */ /* 0x000fe40000410000 */
[----:B------:R-:W-:Y:S04]  /*89f0*/  @!P0 FMUL.FTZ R9, R23, R20 ;  /* 0x0000001417098220 */ /* 0x000fe80000410000 */
[C---:B------:R-:W-:Y:S01]  /*8a00*/  @!P0 FFMA.FTZ R25, R11.reuse, R24, -R9 ;  /* 0x000000180b198223 */ /* 0x040fe20000010809 */
[----:B------:R-:W-:Y:S01]  /*8a10*/  @!P0 HADD2.F32 R9, -RZ, R13.H1_H1 ;  /* 0x3000000dff098230 */ /* 0x000fe20000004100 */
[----:B------:R-:W-:Y:S01]  /*8a20*/  @!P0 FMUL.FTZ R11, R11, R20 ;  /* 0x000000140b0b8220 */ /* 0x000fe20000410000 */
[----:B------:R-:W-:Y:S01]  /*8a30*/  @!P0 HADD2.F32 R20, -RZ, R26.H0_H0 ;  /* 0x2000001aff148230 */ /* 0x000fe20000004100 */
[----:B---3--:R-:W-:Y:S01]  /*8a40*/  LEA R26, P3, R85, R44, 0x1 ;  /* 0x0000002c551a7211 */ /* 0x008fe200078608ff */
[----:B------:R-:W-:Y:S01]  /*8a50*/  @!P0 FMUL.FTZ R13, R15, R14 ;  /* 0x0000000e0f0d8220 */ /* 0x000fe20000410000 */
[----:B------:R-:W-:Y:S02]  /*8a60*/  @!P0 F2FP.PACK_AB R25, R25, R32 ;  /* 0x000000201919823e */ /* 0x000fe400000000ff */
[----:B------:R-:W-:Y:S01]  /*8a70*/  LEA.HI.X R27, R85, R45, R101, 0x1, P3 ;  /* 0x0000002d551b7211 */ /* 0x000fe200018f0c65 */
[C---:B------:R-:W-:Y:S01]  /*8a80*/  @!P0 FFMA.FTZ R13, R9.reuse, R20, -R13 ;  /* 0x00000014090d8223 */ /* 0x040fe2000001080d */
[----:B------:R-:W-:Y:S01]  /*8a90*/  @!P0 MOV R19, R25 ;  /* 0x0000001900138202 */ /* 0x000fe20000000f00 */
[----:B------:R-:W-:Y:S03]  /*8aa0*/  @!P0 FMUL.FTZ R9, R9, R14 ;  /* 0x0000000e09098220 */ /* 0x000fe60000410000 */
[----:B------:R-:W-:Y:S01]  /*8ab0*/  @!P0 F2FP.PACK_AB R14, R13, R33 ;  /* 0x000000210d0e823e */ /* 0x000fe200000000ff */
[----:B------:R-:W-:Y:S01]  /*8ac0*/  @!P0 FFMA.FTZ R9, R15, R20, R9 ;  /* 0x000000140f098223 */ /* 0x000fe20000010009 */
[----:B------:R-:W-:Y:S01]  /*8ad0*/  @!P0 F2FP.PACK_AB R13, R4, R3 ;  /* 0x00000003040d823e */ /* 0x000fe200000000ff */
[----:B------:R-:W-:Y:S02]  /*8ae0*/  @!P0 FFMA.FTZ R10, R21, R22, R10 ;  /* 0x00000016150a8223 */ /* 0x000fe4000001000a */
[----:B------:R-:W-:Y:S01]  /*8af0*/  @!P0 IMAD.MOV.U32 R18, RZ, RZ, R14 ;  /* 0x000000ffff128224 */ /* 0x000fe200078e000e */
[----:B------:R-:W-:Y:S01]  /*8b00*/  @!P0 F2FP.PACK_AB R4, R9, R8 ;  /* 0x000000080904823e */ /* 0x000fe200000000ff */
[----:B------:R-:W-:Y:S01]  /*8b10*/  @!P0 FFMA.FTZ R11, R23, R24, R11 ;  /* 0x00000018170b8223 */ /* 0x000fe2000001000b */
[----:B------:R-:W-:Y:S02]  /*8b20*/  @!P0 MOV R28, R13 ;  /* 0x0000000d001c8202 */ /* 0x000fe40000000f00 */
[----:B------:R2:W-:Y:S01]  /*8b30*/  ST.E.128 [R26.64], R16 ;  /* 0x000000101a007985 */ /* 0x0005e2000c101d06 */
[----:B------:R-:W-:Y:S02]  /*8b40*/  @!P0 MOV R30, R4 ;  /* 0x00000004001e8202 */ /* 0x000fe40000000f00 */
[----:B------:R-:W-:Y:S04]  /*8b50*/  @!P0 F2FP.PACK_AB R3, R11, R10 ;  /* 0x0000000a0b03823e */ /* 0x000fe800000000ff */
        /* <DEDUP_REMOVED lines=8> */
.L_x_2950:
        /* <DEDUP_REMOVED lines=30> */
.L_x_2982:
[----:B-12---:R-:W-:Y:S05]  /*8dc0*/  BSYNC B0 ;  /* 0x0000000000007941 */ /* 0x006fea0003800000 */
.L_x_2981:
        /* <DEDUP_REMOVED lines=25> */
.L_x_2964:
[----:B------:R-:W-:Y:S05]  /*8f60*/  BSYNC B2 ;  /* 0x0000000000027941 */ /* 0x000fea0003800000 */
.L_x_2949:
        /* <DEDUP_REMOVED lines=10> */
[C---:B------:R-:W-:Y:S05]  /*9010*/  @P3 IADD3 R13, P0, R8.reuse, 0x20, RZ ;  /* 0x00000020080d3810 */ /* 0x040fea0007f1e0ff */
[----:B------:R-:W-:Y:S01]  /*9020*/  @P3 IMAD.X R14, RZ, RZ, R9, P0 ;  /* 0x000000ffff0e3224 */ /* 0x000fe200000e0609 */
[----:B------:R-:W-:Y:S11]  /*9030*/  ISETP.GE.AND P0, PT, R3, 0x1, PT ;  /* 0x000000010300780c */ /* 0x000ff60003f06270 */
[----:B------:R-:W-:Y:S02]  /*9040*/  @!UPT UIADD3 URZ, URZ, URZ, URZ ;  /* 0x0000003f3f3ff290 */ /* 0x000fe4000fffe03f */
[-C--:B------:R-:W-:Y:S01]  /*9050*/  @P0 MOV R4, R90.reuse ;  /* 0x0000005a00040202 */ /* 0x080fe20000000f00 */
[----:B------:R-:W-:Y:S02]  /*9060*/  @P0 IMAD.MOV.U32 R5, RZ, RZ, R89 ;  /* 0x000000ffff050224 */ /* 0x000fe400078e0059 */
[----:B------:R-:W-:Y:S02]  /*9070*/  @P0 IMAD R3, R9, c[0x0][0x258], RZ ;  /* 0x0000960009030a24 */ /* 0x000fe400078e02ff */
[C---:B------:R-:W-:Y:S04]  /*9080*/  @P0 IMAD.WIDE.U32 R4, R8.reuse, c[0x0][0x258], R4 ;  /* 0x0000960008040a25 */ /* 0x040fe800078e0004 */
[----:B------:R-:W-:Y:S01]  /*9090*/  @P0 IMAD R3, R8, c[0x0][0x25c], R3 ;  /* 0x0000970008030a24 */ /* 0x000fe200078e0203 */
[C---:B------:R-:W-:Y:S01]  /*90a0*/  @P0 LEA R10, P4, R4.reuse, c[0x0][0x250], 0x1 ;  /* 0x00009400040a0a11 */ /* 0x040fe200078808ff */
[----:B------:R-:W-:Y:S01]  /*90b0*/  @P3 IMAD.MOV.U32 R9, RZ, RZ, R89 ;  /* 0x000000ffff093224 */ /* 0x000fe200078e0059 */
[----:B------:R-:W-:Y:S02]  /*90c0*/  @P3 MOV R8, R90 ;  /* 0x0000005a00083202 */ /* 0x000fe40000000f00 */
[----:B------:R-:W-:Y:S03]  /*90d0*/  @P0 IADD3 R3, R5, R3, RZ ;  /* 0x0000000305030210 */ /* 0x000fe60007ffe0ff */
[----:B------:R-:W-:Y:S01]  /*90e0*/  @P3 IMAD.WIDE.U32 R8, R13, c[0x0][0x258], R8 ;  /* 0x000096000d083a25 */ /* 0x000fe200078e0008 */
[----:B------:R-:W-:Y:S03]  /*90f0*/  @P0 LEA.HI.X R11, R4, c[0x0][0x254], R3, 0x1, P4 ;  /* 0x00009500040b0a11 */ /* 0x000fe600020f0c03 */
[----:B------:R-:W-:Y:S02]  /*9100*/  IMAD R3, R87, c[0x0][0x208], RZ ;  /* 0x0000820057037a24 */ /* 0x000fe400078e02ff */
[----:B------:R-:W-:Y:S01]  /*9110*/  @!PT LDS RZ, [RZ] ;  /* 0x00000000fffff984 */ /* 0x000fe20000000800 */
[----:B------:R-:W-:Y:S01]  /*9120*/  @!PT LDS RZ, [RZ] ;  /* 0x00000000fffff984 */ /* 0x000fe20000000800 */
[----:B------:R-:W-:Y:S01]  /*9130*/  @!PT LDS RZ, [RZ] ;  /* 0x00000000fffff984 */ /* 0x000fe20000000800 */
[----:B------:R2:W-:Y:S01]  /*9140*/  @P0 LDGSTS.E.BYPASS.LTC128B.128 [R216+0x4080], [R10.64], !P1 ;  /* 0x040800000ad80fae */ /* 0x0005e2000c901d46 */
[C---:B------:R-:W-:Y:S04]  /*9150*/  IMAD.WIDE.U32 R4, R84.reuse, c[0x0][0x208], RZ ;  /* 0x0000820054047a25 */ /* 0x040fe800078e00ff */
[----:B------:R-:W-:Y:S04]  /*9160*/  IMAD R3, R84, c[0x0][0x20c], R3 ;  /* 0x0000830054037a24 */ /* 0x000fe800078e0203 */
[----:B------:R-:W-:Y:S04]  /*9170*/  IMAD.IADD R5, R5, 0x1, R3 ;  /* 0x0000000105057824 */ /* 0x000fe800078e0203 */
        /* <DEDUP_REMOVED lines=29> */
[CC--:B------:R-:W-:Y:S04]  /*9350*/  @!P0 LEA R8, P4, R140.reuse, R3.reuse, 0x1 ;  /* 0x000000038c088211 */ /* 0x0c0fe800078808ff */
[-C--:B----4-:R-:W-:Y:S02]  /*9360*/  @!P0 LEA.HI.X R9, R140, R4.reuse, R141, 0x1, P4 ;  /* 0x000000048c098211 */ /* 0x090fe400020f0c8d */
[CC--:B------:R-:W-:Y:S04]  /*9370*/  @!P5 LEA R14, P4, R232.reuse, R3.reuse, 0x1 ;  /* 0x00000003e80ed211 */ /* 0x0c0fe800078808ff */
[-C--:B------:R-:W-:Y:S02]  /*9380*/  @!P5 LEA.HI.X R15, R232, R4.reuse, R236, 0x1, P4 ;  /* 0x00000004e80fd211 */ /* 0x080fe400020f0cec */
[C---:B------:R-:W-:Y:S11]  /*9390*/  ISETP.GE.AND P4, PT, R220.reuse, c[0x0][0x1d4], PT ;  /* 0x00007500dc007a0c */ /* 0x040ff60003f86270 */
[----:B------:R-:W-:Y:S02]  /*93a0*/  @!UPT UIADD3 URZ, URZ, URZ, URZ ;  /* 0x0000003f3f3ff290 */ /* 0x000fe4000fffe03f */
[CC--:B--2---:R-:W-:Y:S04]  /*93b0*/  @!P4 LEA R10, P6, R220.reuse, R3.reuse, 0x1 ;  /* 0x00000003dc0ac211 */ /* 0x0c4fe800078c08ff */
        /* <DEDUP_REMOVED lines=11> */
.L_x_2984:
[----:B---3--:R-:W-:Y:S05]  /*9470*/  BSYNC B0 ;  /* 0x0000000000007941 */ /* 0x008fea0003800000 */
.L_x_2983:
        /* <DEDUP_REMOVED lines=25> */
.L_x_2986:
[----:B------:R-:W-:Y:S05]  /*9610*/  BSYNC B0 ;  /* 0x0000000000007941 */ /* 0x000fea0003800000 */
.L_x_2985:
[----:B------:R-:W-:Y:S01]  /*9620*/  ISETP.GT.AND P5, PT, R39, R118, PT ;  /* 0x000000762700720c */ /* 0x000fe20003fa4270 */
[----:B------:R-:W-:Y:S01]  /*9630*/  @!UPT UIADD3 URZ, URZ, URZ, URZ ;  /* 0x0000003f3f3ff290 */ /* 0x000fe2000fffe03f */
[----:B------:R-:W-:Y:S11]  /*9640*/  BSSY B0, `(.L_x_2987) ;  /* 0x000002a000007945 */ /* 0x000ff60003800000 */
[----:B------:R-:W-:-:S05]  /*9650*/  @!P5 BRA `(.L_x_2988) ;  /* 0x000002800000d947 */ /* 0x000fca0003800000 */
[----:B-1----:R-:W-:Y:S01]  /*9660*/  IADD3 R3, R39, -0x1, RZ ;  /* 0xffffffff27037810 */ /* 0x002fe20007ffe0ff */
[----:B----4-:R-:W-:Y:S01]  /*9670*/  IMAD.MOV.U32 R4, RZ, RZ, R110 ;  /* 0x000000ffff047224 */ /* 0x010fe200078e006e */
[----:B--2---:R-:W-:Y:S01]  /*9680*/  P2R R11, PR, RZ, 0x4 ;  /* 0x00000004ff0b7803 */ /* 0x004fe20000000000 */
[----:B------:R-:W-:Y:S01]  /*9690*/  IMAD.MOV.U32 R5, RZ, RZ, R109 ;  /* 0x000000ffff057224 */ /* 0x000fe200078e006d */
[----:B------:R-:W-:Y:S01]  /*96a0*/  SHF.R.S32.HI R8, RZ, 0x1f, R3 ;  /* 0x0000001fff087819 */ /* 0x000fe20000011403 */
[----:B---3--:R-:W-:Y:S01]  /*96b0*/  IMAD R6, R153, R3, RZ ;  /* 0x0000000399067224 */ /* 0x008fe200078e02ff */
        /* <DEDUP_REMOVED lines=34> */
.L_x_2988:
[----:B------:R-:W-:Y:S05]  /*98e0*/  BSYNC B0 ;  /* 0x0000000000007941 */ /* 0x000fea0003800000 */
.L_x_2987:
[----:B------:R-:W0:Y:S01]  /*98f0*/  LDGDEPBAR ;  /* 0x00000000000079af */ /* 0x000e220000000000 */
[----:B------:R-:W-:Y:S01]  /*9900*/  IADD3 R39, R39, -0x1, RZ ;  /* 0xffffffff27277810 */ /* 0x000fe20007ffe0ff */
[----:B------:R-:W-:-:S05]  /*9910*/  @P5 BRA `(.L_x_2989) ;  /* 0xffffa19000005947 */ /* 0x000fca000383ffff */
[----:B------:R-:W-:Y:S01]  /*9920*/  WARPSYNC 0xffffffff ;  /* 0xffffffff00007948 */ /* 0x000fe20003800000 */
[----:B------:R-:W-:Y:S06]  /*9930*/  BAR.SYNC.DEFER_BLOCKING 0x0 ;  /* 0x0000000000007b1d */ /* 0x000fec0000010000 */
.L_x_2948:
[----:B--2---:R-:W2:Y:S01]  /*9940*/  LDL R14, [R1] ;  /* 0x00000000010e7983 */ /* 0x004ea20000100800 */
[----:B------:R-:W-:-:S05]  /*9950*/  IMAD.MOV.U32 R2, RZ, RZ, c[0x0][0x2c4] ;  /* 0x0000b100ff027624 */ /* 0x000fca00078e00ff */
[----:B------:R-:W-:Y:S01]  /*9960*/  ISETP.NE.AND P3, PT, R2, 0x1, PT ;  /* 0x000000010200780c */ /* 0x000fe20003f65270 */
[----:B------:R-:W-:Y:S01]  /*9970*/  BSSY B0, `(.L_x_2990) ;  /* 0x0000028000007945 */ /* 0x000fe20003800000 */
[----:B--2---:R-:W-:-:S11]  /*9980*/  IADD3 R2, R14, 0x7f, RZ ;  /* 0x0000007f0e027810 */ /* 0x004fd60007ffe0ff */
[----:B-1----:R-:W-:-:S05]  /*9990*/  @P3 IMAD.HI.U32 R3, R2, c[0x0][0x2c8], RZ ;  /* 0x0000b20002033a27 */ /* 0x002fca00078e00ff */
[----:B------:R-:W-:-:S05]  /*99a0*/  @P3 SHF.R.U32.HI R2, RZ, c[0x0][0x2cc], R3 ;  /* 0x0000b300ff023a19 */ /* 0x000fca0000011603 */
[----:B------:R-:W-:-:S04]  /*99b0*/  IMAD.IADD R2, R139, 0x1, R2 ;  /* 0x000000018b027824 */ /* 0x000fc800078e0202 */
[----:B------:R-:W-:-:S05]  /*99c0*/  IMAD.HI R2, R2, 0x2aaaaaab, RZ ;  /* 0x2aaaaaab02027827 */ /* 0x000fca00078e02ff */
[----:B------:R-:W-:-:S04]  /*99d0*/  SHF.R.U32.HI R3, RZ, 0x1f, R2 ;  /* 0x0000001fff037819 */ /* 0x000fc80000011602 */
[----:B------:R-:W-:-:S04]  /*99e0*/  LEA.HI.SX32 R2, R2, R3, 0x1d ;  /* 0x0000000302027211 */ /* 0x000fc800078feaff */
[----:B---3--:R-:W-:-:S04]  /*99f0*/  IMNMX R6, R137, R2, PT ;  /* 0x0000000289067217 */ /* 0x008fc80003800200 */
[----:B------:R-:W-:Y:S01]  /*9a00*/  ISETP.GE.AND P0, PT, R6, 0x1, PT ;  /* 0x000000010600780c */ /* 0x000fe20003f06270 */
[----:B------:R-:W-:-:S12]  /*9a10*/  IMAD.MOV.U32 R2, RZ, RZ, RZ ;  /* 0x000000ffff027224 */ /* 0x000fd800078e00ff */
[----:B------:R-:W-:Y:S05]  /*9a20*/  @!P0 BRA `(.L_x_2991) ;  /* 0x000001c000008947 */ /* 0x000fea0003800000 */
[----:B------:R-:W-:Y:S02]  /*9a30*/  IABS R3, R127 ;  /* 0x0000007f00037213 */ /* 0x000fe40000000000 */
[----:B------:R-:W-:Y:S02]  /*9a40*/  IADD3 R8, R127, -0x1, R6 ;  /* 0xffffffff7f087810 */ /* 0x000fe40007ffe006 */
        /* <DEDUP_REMOVED lines=26> */
.L_x_2991:
[----:B------:R-:W-:Y:S05]  /*9bf0*/  BSYNC B0 ;  /* 0x0000000000007941 */ /* 0x000fea0003800000 */
.L_x_2990:
[----:B------:R-:W2:Y:S01]  /*9c00*/  LDL R3, [R1+0x54] ;  /* 0x0000540001037983 */ /* 0x000ea20000100800 */
        /* <DEDUP_REMOVED lines=68> */
[----:B------:R-:W-:-:S04]  /*a050*/  IMNMX R217, R6, R3, PT ;  /* 0x0000000306d97217 */ /* 0x000fc80003800200 */
[----:B------:R-:W-:-:S13]  /*a060*/  ISETP.GT.AND P0, PT, R217, R239, PT ;  /* 0x000000efd900720c */ /* 0x000fda0003f04270 */
[----:B------:R-:W-:Y:S05]  /*a070*/  @!P0 BRA `(.L_x_2992) ;  /* 0x00013d0000008947 */ /* 0x000fea0003800000 */
[----:B------:R-:W2:Y:S04]  /*a080*/  LDL R9, [R1+0x24] ;  /* 0x0000240001097983 */ /* 0x000ea80000100800 */
[----:B----4-:R-:W3:Y:S04]  /*a090*/  LDL R4, [R1+0x28] ;  /* 0x0000280001047983 */ /* 0x010ee80000100800 */
[----:B------:R-:W4:Y:S04]  /*a0a0*/  LDL R5, [R1+0x18] ;  /* 0x0000180001057983 */ /* 0x000f280000100800 */
[----:B------:R-:W4:Y:S04]  /*a0b0*/  LDL R8, [R1+0x30] ;  /* 0x0000300001087983 */ /* 0x000f280000100800 */
[----:B------:R-:W4:Y:S01]  /*a0c0*/  LDL R10, [R1+0x2c] ;  /* 0x00002c00010a7983 */ /* 0x000f220000100800 */
[----:B------:R-:W-:-:S04]  /*a0d0*/  ISETP.NE.U32.AND P0, PT, RZ, c[0x0][0x340], PT ;  /* 0x0000d000ff007a0c */ /* 0x000fc80003f05070 */
[----:B------:R-:W-:Y:S01]  /*a0e0*/  ISETP.NE.AND.EX P1, PT, RZ, c[0x0][0x344], PT, P0 ;  /* 0x0000d100ff007a0c */ /* 0x000fe20003f25300 */
[----:B------:R-:W-:-:S12]  /*a0f0*/  IMAD.IADD R6, R0, 0x1, R14 ;  /* 0x0000000100067824 */ /* 0x000fd800078e020e */
[----:B--2---:R-:W-:-:S04]  /*a100*/  @P1 IADD3 R2, P0, R9, c[0x0][0x340], RZ ;  /* 0x0000d00009021a10 */ /* 0x004fc80007f1e0ff */
[----:B---3--:R-:W-:-:S05]  /*a110*/  @P1 IADD3.X R3, R4, c[0x0][0x344], RZ, P0, !PT ;  /* 0x0000d10004031a10 */ /* 0x008fca00007fe4ff */
[----:B------:R1:W5:Y:S01]  /*a120*/  @P1 LDG.E R13, [R2.64] ;  /* 0x00000006020d1981 */ /* 0x000362000c1e1900 */
[----:B------:R-:W-:Y:S01]  /*a130*/  ISETP.NE.U32.AND P0, PT, RZ, c[0x0][0x348], PT ;  /* 0x0000d200ff007a0c */ /* 0x000fe20003f05070 */
[----:B------:R-:W-:Y:S01]  /*a140*/  @P3 IMAD.HI.U32 R9, R6, c[0x0][0x2c8], RZ ;  /* 0x0000b20006093a27 */ /* 0x000fe200078e00ff */
[----:B----4-:R-:W-:Y:S02]  /*a150*/  LOP3.LUT R241, R5, 0xffff, RZ, 0xc0, !PT ;  /* 0x0000ffff05f17812 */ /* 0x010fe400078ec0ff */
[----:B------:R-:W-:Y:S01]  /*a160*/  ISETP.NE.AND.EX P0, PT, RZ, c[0x0][0x34c], PT, P0 ;  /* 0x0000d300ff007a0c */ /* 0x000fe20003f05300 */
[----:B------:R-:W-:Y:S01]  /*a170*/  IMAD.IADD R16, R143, 0x1, R14 ;  /* 0x000000018f107824 */ /* 0x000fe200078e020e */
[----:B------:R-:W-:Y:S02]  /*a180*/  ISETP.GE.AND P5, PT, R140, c[0x0][0x198], PT ;  /* 0x000066008c007a0c */ /* 0x000fe40003fa6270 */
[----:B------:R-:W-:Y:S02]  /*a190*/  SEL R8, R8, RZ, !P0 ;  /* 0x000000ff08087207 */ /* 0x000fe40004000000 */
[----:B------:R-:W-:-:S02]  /*a1a0*/  ISETP.GE.AND P4, PT, R142, c[0x0][0x198], PT ;  /* 0x000066008e007a0c */ /* 0x000fc40003f86270 */
[----:B------:R-:W-:Y:S01]  /*a1b0*/  ISETP.GE.AND P2, PT, R221, c[0x0][0x198], PT ;  /* 0x00006600dd007a0c */ /* 0x000fe20003f46270 */
[----:B------:R-:W-:Y:S01]  /*a1c0*/  IMAD R8, R8, c[0x0][0x1c0], RZ ;  /* 0x0000700008087a24 */ /* 0x000fe200078e02ff */
[----:B------:R-:W-:Y:S02]  /*a1d0*/  IADD3 R125, R217, -0x1, RZ ;  /* 0xffffffffd97d7810 */ /* 0x000fe40007ffe0ff */
[----:B-1----:R-:W-:-:S05]  /*a1e0*/  SHF.R.S32.HI R2, RZ, 0x1f, R138 ;  /* 0x0000001fff027819 */ /* 0x002fca000001148a */
[----:B------:R-:W-:Y:S02]  /*a1f0*/  IMAD R4, R2, c[0x0][0x178], RZ ;  /* 0x00005e0002047a24 */ /* 0x000fe400078e02ff */
[----:B------:R-:W-:-:S04]  /*a200*/  IMAD.WIDE.U32 R2, R138, c[0x0][0x178], RZ ;  /* 0x00005e008a027a25 */ /* 0x000fc800078e00ff */
[----:B------:R-:W-:-:S04]  /*a210*/  IMAD R4, R138, c[0x0][0x17c], R4 ;  /* 0x00005f008a047a24 */ /* 0x000fc800078e0204 */
[----:B------:R-:W-:-:S04]  /*a220*/  IMAD.IADD R3, R3, 0x1, R4 ;  /* 0x0000000103037824 */ /* 0x000fc800078e0204 */
[C---:B------:R-:W-:Y:S01]  /*a230*/  IMAD.WIDE.U32 R4, R241.reuse, c[0x0][0x1b8], R2 ;  /* 0x00006e00f1047a25 */ /* 0x040fe200078e0002 */
[----:B------:R-:W-:Y:S02]  /*a240*/  MOV R2, R6 ;  /* 0x0000000600027202 */ /* 0x000fe40000000f00 */
[----:B------:R-:W-:Y:S01]  /*a250*/  SEL R3, R10, RZ, !P0 ;  /* 0x000000ff0a037207 */ /* 0x000fe20004000000 */
[----:B------:R-:W-:Y:S01]  /*a260*/  IMAD R5, R241, c[0x0][0x1bc], R5 ;  /* 0x00006f00f1057a24 */ /* 0x000fe200078e0205 */
[----:B------:R-:W-:Y:S02]  /*a270*/  @P3 SHF.R.U32.HI R2, RZ, c[0x0][0x2cc], R9 ;  /* 0x0000b300ff023a19 */ /* 0x000fe40000011609 */
[----:B------:R-:W-:Y:S01]  /*a280*/  ISETP.GE.AND P3, PT, R220, c[0x0][0x198], PT ;  /* 0x00006600dc007a0c */ /* 0x000fe20003f66270 */
[C---:B------:R-:W-:Y:S01]  /*a290*/  IMAD R8, R3.reuse, c[0x0][0x1c4], R8 ;  /* 0x0000710003087a24 */ /* 0x040fe200078e0208 */
[----:B------:R-:W-:Y:S01]  /*a2a0*/  SHF.R.S32.HI R9, RZ, 0x1f, R2 ;  /* 0x0000001fff097819 */ /* 0x000fe20000011402 */
[----:B------:R-:W-:-:S04]  /*a2b0*/  IMAD.WIDE.U32 R4, R3, c[0x0][0x1c0], R4 ;  /* 0x0000700003047a25 */ /* 0x000fc800078e0004 */
[----:B------:R-:W-:Y:S01]  /*a2c0*/  IMAD.MOV R3, RZ, RZ, -R2 ;  /* 0x000000ffff037224 */ /* 0x000fe200078e0a02 */
[----:B------:R-:W-:-:S03]  /*a2d0*/  IADD3 R5, R5, R8, RZ ;  /* 0x0000000805057210 */ /* 0x000fc60007ffe0ff */
[----:B------:R-:W-:Y:S02]  /*a2e0*/  IMAD R6, R3, c[0x0][0x2c4], R6 ;  /* 0x0000b10003067a24 */ /* 0x000fe400078e0206 */
[----:B------:R-:W-:-:S03]  /*a2f0*/  IMAD R3, R9, c[0x0][0x1b0], RZ ;  /* 0x00006c0009037a24 */ /* 0x000fc600078e02ff */
[----:B------:R-:W-:Y:S01]  /*a300*/  SHF.R.S32.HI R8, RZ, 0x1f, R6 ;  /* 0x0000001fff087819 */ /* 0x000fe20000011406 */
[C---:B------:R-:W-:Y:S02]  /*a310*/  IMAD R9, R2.reuse, c[0x0][0x1b4], R3 ;  /* 0x00006d0002097a24 */ /* 0x040fe400078e0203 */
[----:B------:R-:W-:-:S04]  /*a320*/  IMAD.WIDE.U32 R2, R2, c[0x0][0x1b0], R4 ;  /* 0x00006c0002027a25 */ /* 0x000fc800078e0004 */
[----:B------:R-:W-:Y:S02]  /*a330*/  IMAD R4, R8, c[0x0][0x1a8], RZ ;  /* 0x00006a0008047a24 */ /* 0x000fe400078e02ff */
[----:B------:R-:W-:Y:S02]  /*a340*/  IMAD.IADD R3, R3, 0x1, R9 ;  /* 0x0000000103037824 */ /* 0x000fe400078e0209 */
[C---:B------:R-:W-:Y:S02]  /*a350*/  IMAD R4, R6.reuse, c[0x0][0x1ac], R4 ;  /* 0x00006b0006047a24 */ /* 0x040fe400078e0204 */
[----:B------:R-:W-:-:S05]  /*a360*/  IMAD.WIDE.U32 R2, R6, c[0x0][0x1a8], R2 ;  /* 0x00006a0006027a25 */ /* 0x000fca00078e0002 */
[----:B------:R-:W-:Y:S02]  /*a370*/  IADD3 R3, R3, R4, RZ ;  /* 0x0000000403037210 */ /* 0x000fe40007ffe0ff */
[----:B------:R-:W-:-:S04]  /*a380*/  LEA R6, P0, R2, c[0x0][0x160], 0x1 ;  /* 0x0000580002067a11 */ /* 0x000fc800078008ff */
[----:B------:R-:W-:Y:S02]  /*a390*/  LEA.HI.X R5, R2, c[0x0][0x164], R3, 0x1, P0 ;  /* 0x0000590002057a11 */ /* 0x000fe400000f0c03 */
[----:B------:R-:W-:Y:S01]  /*a3a0*/  @!P1 MOV R13, R10 ;  /* 0x0000000a000d9202 */ /* 0x000fe20000000f00 */
[----:B------:R-:W-:Y:S05]  /*a3b0*/  BRA.DIV ~URZ, `(.L_x_2993) ;  /* 0x000191527f007947 */ /* 0x000fea000b800000 */
[----:B------:R1:W2:Y:S02]  /*a3c0*/  SHFL.IDX PT, R4, R5, RZ, 0x181f ;  /* 0x00181fff05047589 */ /* 0x0002a400000e0000 */
.L_x_3175:
[----:B------:R-:W-:Y:S05]  /*a3d0*/  BRA.DIV ~URZ, `(.L_x_2994) ;  /* 0x000191a27f007947 */ /* 0x000fea000b800000 */
[----:B------:R3:W4:Y:S02]  /*a3e0*/  SHFL.IDX PT, R2, R6, RZ, 0x181f ;  /* 0x00181fff06027589 */ /* 0x00072400000e0000 */
.L_x_3176:
[----:B---3--:R-:W3:Y:S01]  /*a3f0*/  LDL R3, [R1+0x4] ;  /* 0x0000040001037983 */ /* 0x008ee20000100800 */
[----:B------:R-:W-:Y:S01]  /*a400*/  LOP3.LUT R235, R235, 0xfffffffb, RZ, 0xc0, !PT ;  /* 0xfffffffbebeb7812 */ /* 0x000fe200078ec0ff */
[----:B------:R-:W-:Y:S01]  /*a410*/  BSSY B0, `(.L_x_2995) ;  /* 0x0000014000007945 */ /* 0x000fe20003800000 */
[----:B---3--:R-:W-:-:S05]  /*a420*/  IMAD R68, R3, c[0x0][0x2c4], RZ ;  /* 0x0000b10003447a24 */ /* 0x008fca00078e02ff */
        /* <DEDUP_REMOVED lines=18> */
.L_x_2996:
[----:B------:R-:W-:Y:S05]  /*a550*/  BSYNC B0 ;  /* 0x0000000000007941 */ /* 0x000fea0003800000 */
.L_x_2995:
[----:B------:R-:W-:Y:S05]  /*a560*/  BRA.DIV ~URZ, `(.L_x_2997) ;  /* 0x000190827f007947 */ /* 0x000fea000b800000 */
[----:B--2---:R2:W3:Y:S04]  /*a570*/  SHFL.IDX PT, R4, R5, 0x1, 0x181f ;  /* 0x00381f0005047f89 */ /* 0x0044e800000e0000 */
[----:B----4-:R2:W4:Y:S02]  /*a580*/  SHFL.IDX PT, R2, R6, 0x1, 0x181f ;  /* 0x00381f0006027f89 */ /* 0x01052400000e0000 */
.L_x_3177:
[----:B------:R-:W-:Y:S01]  /*a590*/  IADD3 R3, R16, 0x20, RZ ;  /* 0x0000002010037810 */ /* 0x000fe20007ffe0ff */
[----:B------:R-:W-:Y:S01]  /*a5a0*/  BSSY B0, `(.L_x_2998) ;  /* 0x0000014000007945 */ /* 0x000fe20003800000 */
[----:B------:R-:W-:Y:S02]  /*a5b0*/  LOP3.LUT R235, R235, 0xfffffff7, RZ, 0xc0, !PT ;  /* 0xfffffff7ebeb7812 */ /* 0x000fe400078ec0ff */
[----:B------:R-:W-:-:S13]  /*a5c0*/  ISETP.GE.AND P0, PT, R3, R68, PT ;  /* 0x000000440300720c */ /* 0x000fda0003f06270 */
[----:B------:R-:W-:Y:S01]  /*a5d0*/  @P0 LOP3.LUT R235, R235, 0x8, RZ, 0xfc, !PT ;  /* 0x00000008ebeb0812 */ /* 0x000fe200078efcff */
[----:B------:R-:W-:Y:S05]  /*a5e0*/  @P0 BRA `(.L_x_2999) ;  /* 0x000000f000000947 */ /* 0x000fea0003800000 */
[----:B----4-:R-:W-:-:S04]  /*a5f0*/  LEA R14, P0, R140, R2, 0x1 ;  /* 0x000000028c0e7211 */ /* 0x010fc800078008ff */
[----:B---3--:R-:W-:Y:S02]  /*a600*/  LEA.HI.X R15, R140, R4, R141, 0x1, P0 ;  /* 0x000000048c0f7211 */ /* 0x008fe400000f0c8d */
        /* <DEDUP_REMOVED lines=13> */
.L_x_2999:
[----:B------:R-:W-:Y:S05]  /*a6e0*/  BSYNC B0 ;  /* 0x0000000000007941 */ /* 0x000fea0003800000 */
.L_x_2998:
[----:B------:R-:W-:Y:S05]  /*a6f0*/  BRA.DIV ~URZ, `(.L_x_3000) ;  /* 0x00018fc27f007947 */ /* 0x000fea000b800000 */
[----:B---3--:R3:W1:Y:S02]  /*a700*/  SHFL.IDX PT, R4, R5, 0x2, 0x181f ;  /* 0x00581f0005047f89 */ /* 0x00866400000e0000 */
.L_x_3178:
[----:B------:R-:W-:Y:S05]  /*a710*/  BRA.DIV ~URZ, `(.L_x_3001) ;  /* 0x000190127f007947 */ /* 0x000fea000b800000 */
[----:B----4-:R4:W2:Y:S02]  /*a720*/  SHFL.IDX PT, R2, R6, 0x2, 0x181f ;  /* 0x00581f0006027f89 */ /* 0x0108a400000e0000 */
.L_x_3179:
[----:B------:R-:W-:Y:S01]  /*a730*/  IADD3 R3, R16, 0x40, RZ ;  /* 0x0000004010037810 */ /* 0x000fe20007ffe0ff */
[----:B------:R-:W-:Y:S01]  /*a740*/  BSSY B0, `(.L_x_3002) ;  /* 0x0000014000007945 */ /* 0x000fe20003800000 */
[----:B------:R-:W-:Y:S02]  /*a750*/  LOP3.LUT R235, R235, 0xffffffef, RZ, 0xc0, !PT ;  /* 0xffffffefebeb7812 */ /* 0x000fe400078ec0ff */
[----:B------:R-:W-:-:S13]  /*a760*/  ISETP.GE.AND P0, PT, R3, R68, PT ;  /* 0x000000440300720c */ /* 0x000fda0003f06270 */
[----:B------:R-:W-:Y:S01]  /*a770*/  @P0 LOP3.LUT R235, R235, 0x10, RZ, 0xfc, !PT ;  /* 0x00000010ebeb0812 */ /* 0x000fe200078efcff */
[----:B------:R-:W-:Y:S05]  /*a780*/  @P0 BRA `(.L_x_3003) ;  /* 0x000000f000000947 */ /* 0x000fea0003800000 */
[----:B--2---:R-:W-:-:S04]  /*a790*/  LEA R14, P0, R140, R2, 0x1 ;  /* 0x000000028c0e7211 */ /* 0x004fc800078008ff */
        /* <DEDUP_REMOVED lines=14> */
.L_x_3003:
[----:B------:R-:W-:Y:S05]  /*a880*/  BSYNC B0 ;  /* 0x0000000000007941 */ /* 0x000fea0003800000 */
.L_x_3002:
[----:B------:R-:W-:Y:S05]  /*a890*/  BRA.DIV ~URZ, `(.L_x_3004) ;  /* 0x00018f027f007947 */ /* 0x000fea000b800000 */
[----:B-1----:R1:W3:Y:S04]  /*a8a0*/  SHFL.IDX PT, R4, R5, 0x3, 0x181f ;  /* 0x00781f0005047f89 */ /* 0x0022e800000e0000 */
[----:B--2---:R1:W2:Y:S02]  /*a8b0*/  SHFL.IDX PT, R2, R6, 0x3, 0x181f ;  /* 0x00781f0006027f89 */ /* 0x0042a400000e0000 */
.L_x_3180:
[----:B------:R-:W-:Y:S01]  /*a8c0*/  IADD3 R3, R16, 0x60, RZ ;  /* 0x0000006010037810 */ /* 0x000fe20007ffe0ff */
[----:B-----5:R-:W-:Y:S01]  /*a8d0*/  IMAD.WIDE.U32 R246, R13, c[0x0][0x2b0], RZ ;  /* 0x0000ac000df67a25 */ /* 0x020fe200078e00ff */
[----:B------:R-:W-:Y:S02]  /*a8e0*/  LOP3.LUT R235, R235, 0xfffffffe, RZ, 0xc0, !PT ;  /* 0xfffffffeebeb7812 */ /* 0x000fe400078ec0ff */
[----:B------:R-:W-:-:S13]  /*a8f0*/  ISETP.GE.AND P1, PT, R3, R68, PT ;  /* 0x000000440300720c */ /* 0x000fda0003f26270 */
[C---:B--2---:R-:W-:Y:S02]  /*a900*/  @!P1 LEA R14, P0, R140.reuse, R2, 0x1 ;  /* 0x000000028c0e9211 */ /* 0x044fe400078008ff */
        /* <DEDUP_REMOVED lines=13> */
[----:B------:R-:W-:-:S05]  /*a9e0*/  @!P1 LEA.HI.X R3, R221, R4, R237, 0x1, P0 ;  /* 0x00000004dd039211 */ /* 0x000fca00000f0ced */
[----:B------:R3:W-:Y:S04]  /*a9f0*/  @!P1 LDGSTS.E.BYPASS.LTC128B.128 [R219+0x1f080], [R2.64], !P2 ;  /* 0x1f08000002db9fae */ /* 0x0007e8000d101d46 */
[----:B------:R-:W0:Y:S01]  /*aa00*/  LDGDEPBAR ;  /* 0x00000000000079af */ /* 0x000e220000000000 */
[----:B------:R-:W-:Y:S01]  /*aa10*/  WARPSYNC 0xffffffff ;  /* 0xffffffff00007948 */ /* 0x000fe20003800000 */
[----:B---3--:R-:W-:-:S05]  /*aa20*/  SHF.R.S32.HI R2, RZ, 0x1f, R13 ;  /* 0x0000001fff027819 */ /* 0x008fca000001140d */
[----:B------:R-:W-:-:S04]  /*aa30*/  IMAD R2, R2, c[0x0][0x2b0], RZ ;  /* 0x0000ac0002027a24 */ /* 0x000fc800078e02ff */
[----:B------:R-:W-:-:S04]  /*aa40*/  IMAD R2, R13, c[0x0][0x2b4], R2 ;  /* 0x0000ad000d027a24 */ /* 0x000fc800078e0202 */
[----:B------:R-:W-:Y:S02]  /*aa50*/  IMAD.IADD R249, R247, 0x1, R2 ;  /* 0x00000001f7f97824 */ /* 0x000fe400078e0202 */
[----:B--2---:R-:W2:Y:S01]  /*aa60*/  LDL R17, [R1+0x8] ;  /* 0x0000080001117983 */ /* 0x004ea20000100800 */
[----:B------:R-:W-:Y:S01]  /*aa70*/  IMAD.MOV.U32 R124, RZ, RZ, 0x30 ;  /* 0x00000030ff7c7424 */ /* 0x000fe200078e00ff */
[----:B------:R-:W-:Y:S01]  /*aa80*/  LOP3.LUT R235, R235, 0xfffffffd, RZ, 0xc0, !PT ;  /* 0xfffffffdebeb7812 */ /* 0x000fe200078ec0ff */
[----:B------:R-:W-:Y:S02]  /*aa90*/  IMAD.MOV.U32 R2, RZ, RZ, c[0x0][0x2b8] ;  /* 0x0000ae00ff027624 */ /* 0x000fe400078e00ff */
[----:B------:R-:W-:Y:S02]  /*aaa0*/  IMAD R124, R217, R124, -0x30 ;  /* 0xffffffd0d97c7424 */ /* 0x000fe400078e027c */
[----:B------:R-:W-:Y:S01]  /*aab0*/  IMAD.MOV.U32 R222, RZ, RZ, RZ ;  /* 0x000000ffffde7224 */ /* 0x000fe200078e00ff */
[----:B------:R-:W-:Y:S01]  /*aac0*/  BAR.SYNC.DEFER_BLOCKING 0x0 ;  /* 0x0000000000007b1d */ /* 0x000fe20000010000 */
[----:B------:R-:W-:Y:S01]  /*aad0*/  ISETP.NE.AND P1, PT, R2, 0x1, PT ;  /* 0x000000010200780c */ /* 0x000fe20003f25270 */
[----:B------:R-:W-:-:S12]  /*aae0*/  IMAD.IADD R3, R0, 0x1, R124 ;  /* 0x0000000100037824 */ /* 0x000fd800078e027c */
[----:B------:R-:W-:Y:S02]  /*aaf0*/  @P1 LOP3.LUT R235, R235, 0x2, RZ, 0xfc, !PT ;  /* 0x00000002ebeb1812 */ /* 0x000fe400078efcff */
[C---:B--2---:R-:W-:Y:S01]  /*ab00*/  ISETP.GE.AND P0, PT, R3.reuse, R17, PT ;  /* 0x000000110300720c */ /* 0x044fe20003f06270 */
[----:B------:R-:W-:-:S03]  /*ab10*/  IMAD.IADD R3, R3, 0x1, R252 ;  /* 0x0000000103037824 */ /* 0x000fc600078e02fc */
[----:B------:R-:W-:Y:S01]  /*ab20*/  ISETP.GT.OR P0, PT, R0, 0x2f, P0 ;  /* 0x0000002f0000780c */ /* 0x000fe20000704670 */
[----:B------:R-:W-:-:S04]  /*ab30*/  @P1 IMAD.HI.U32 R4, R3, c[0x0][0x2bc], RZ ;  /* 0x0000af0003041a27 */ /* 0x000fc800078e00ff */
[----:B------:R-:W-:Y:S01]  /*ab40*/  IMAD.MOV.U32 R2, RZ, RZ, R3 ;  /* 0x000000ffff027224 */ /* 0x000fe200078e0003 */
[----:B------:R-:W-:-:S07]  /*ab50*/  @P1 SHF.R.U32.HI R2, RZ, c[0x0][0x2c0], R4 ;  /* 0x0000b000ff021a19 */ /* 0x000fce0000011604 */
[----:B-1----:R-:W-:-:S04]  /*ab60*/  @!P0 IADD3 R5, P1, R2, R246, RZ ;  /* 0x000000f602058210 */ /* 0x002fc80007f3e0ff */
[----:B----4-:R-:W-:Y:S02]  /*ab70*/  @!P0 LEA.HI.X.SX32 R6, R2, R249, 0x1, P1 ;  /* 0x000000f902068211 */ /* 0x010fe400008f0eff */
[----:B------:R-:W-:-:S04]  /*ab80*/  @!P0 LEA R4, P1, R5, c[0x0][0x2a0], 0x2 ;  /* 0x0000a80005048a11 */ /* 0x000fc800078210ff */
[----:B------:R-:W-:-:S05]  /*ab90*/  @!P0 LEA.HI.X R5, R5, c[0x0][0x2a4], R6, 0x2, P1 ;  /* 0x0000a90005058a11 */ /* 0x000fca00008f1406 */
[----:B------:R1:W2:Y:S01]  /*aba0*/  @!P0 LDG.E R222, [R4.64] ;  /* 0x0000000604de8981 */ /* 0x0002a2000c1e1900 */
        /* <DEDUP_REMOVED lines=8> */
[----:B-1----:R-:W-:-:S04]  /*ac30*/  IMAD R4, R122, c[0x0][0x1e0], RZ ;  /* 0x000078007a047a24 */ /* 0x002fc800078e02ff */
[----:B------:R-:W-:-:S04]  /*ac40*/  IMAD R4, R223, c[0x0][0x1e4], R4 ;  /* 0x00007900df047a24 */ /* 0x000fc800078e0204 */
[----:B------:R-:W-:Y:S01]  /*ac50*/  IMAD.IADD R3, R3, 0x1, R4 ;  /* 0x0000000103037824 */ /* 0x000fe200078e0204 */
[----:B--2---:R-:W-:-:S03]  /*ac60*/  SHF.R.S32.HI R123, RZ, 0x1f, R222 ;  /* 0x0000001fff7b7819 */ /* 0x004fc600000114de */
[----:B------:R-:W-:-:S04]  /*ac70*/  IMAD.WIDE.U32 R2, R222, c[0x0][0x1f0], R2 ;  /* 0x00007c00de027a25 */ /* 0x000fc800078e0002 */
[----:B------:R-:W-:Y:S01]  /*ac80*/  IMAD R4, R123, c[0x0][0x1f0], RZ ;  /* 0x00007c007b047a24 */ /* 0x000fe200078e02ff */
[----:B------:R-:W-:-:S03]  /*ac90*/  IADD3 R2, P0, R2, R244, RZ ;  /* 0x000000f402027210 */ /* 0x000fc60007f1e0ff */
[----:B------:R-:W-:-:S05]  /*aca0*/  IMAD R4, R222, c[0x0][0x1f4], R4 ;  /* 0x00007d00de047a24 */ /* 0x000fca00078e0204 */
[----:B------:R-:W-:Y:S02]  /*acb0*/  IADD3.X R3, R248, R3, R4, P0, !PT ;  /* 0x00000003f8037210 */ /* 0x000fe400007fe404 */
[C---:B------:R-:W-:Y:S02]  /*acc0*/  LEA R6, P0, R2.reuse, c[0x0][0x1c8], 0x1 ;  /* 0x0000720002067a11 */ /* 0x040fe400078008ff */
[----:B------:R-:W-:Y:S02]  /*acd0*/  IMNMX R4, R121, 0x30, PT ;  /* 0x0000003079047817 */ /* 0x000fe40003800200 */
[----:B------:R-:W-:Y:S02]  /*ace0*/  LEA.HI.X R14, R2, c[0x0][0x1cc], R3, 0x1, P0 ;  /* 0x00007300020e7a11 */ /* 0x000fe400000f0c03 */
[----:B------:R-:W1:Y:S01]  /*acf0*/  SHFL.IDX PT, R2, R6, RZ, 0x181f ;  /* 0x00181fff06027589 */ /* 0x000e6200000e0000 */
[----:B------:R-:W-:-:S03]  /*ad00*/  IMAD.IADD R13, R4, 0x1, -R143 ;  /* 0x00000001040d7824 */ /* 0x000fc600078e0a8f */
[----:B------:R-:W2:Y:S02]  /*ad10*/  SHFL.IDX PT, R3, R14, RZ, 0x181f ;  /* 0x00181fff0e037589 */ /* 0x000ea400000e0000 */
[----:B------:R-:W-:-:S13]  /*ad20*/  ISETP.GE.AND P0, PT, R13, 0x1, PT ;  /* 0x000000010d00780c */ /* 0x000fda0003f06270 */
[----:B-1----:R-:W-:-:S04]  /*ad30*/  @P0 LEA R4, P1, R140, R2, 0x1 ;  /* 0x000000028c040211 */ /* 0x002fc800078208ff */
[----:B--2---:R-:W-:Y:S02]  /*ad40*/  @P0 LEA.HI.X R5, R140, R3, R141, 0x1, P1 ;  /* 0x000000038c050211 */ /* 0x004fe400008f0c8d */
[----:B------:R-:W-:-:S04]  /*ad50*/  @P0 LEA R10, P1, R232, R2, 0x1 ;  /* 0x00000002e80a0211 */ /* 0x000fc800078208ff */
[----:B------:R-:W-:Y:S02]  /*ad60*/  @P0 LEA.HI.X R11, R232, R3, R236, 0x1, P1 ;  /* 0x00000003e80b0211 */ /* 0x000fe400008f0cec */
[----:B------:R-:W-:-:S04]  /*ad70*/  @P0 LEA R8, P1, R220, R2, 0x1 ;  /* 0x00000002dc080211 */ /* 0x000fc800078208ff */
[----:B------:R-:W-:Y:S02]  /*ad80*/  @P0 LEA.HI.X R9, R220, R3, R238, 0x1, P1 ;  /* 0x00000003dc090211 */ /* 0x000fe400008f0cee */
[----:B------:R-:W-:-:S13]  /*ad90*/  @P0 ISETP.GE.AND P1, PT, R140, c[0x0][0x1d4], PT ;  /* 0x000075008c000a0c */ /* 0x000fda0003f26270 */
[----:B------:R-:W-:Y:S01]  /*ada0*/  @!PT LDS RZ, [RZ] ;  /* 0x00000000fffff984 */ /* 0x000fe20000000800 */
[----:B------:R1:W-:Y:S01]  /*adb0*/  @P0 LDGSTS.E.BYPASS.LTC128B.128 [R216+0xa080], [R4.64], !P1 ;  /* 0x0a08000004d80fae */ /* 0x0003e2000c901d46 */
[----:B------:R-:W-:-:S04]  /*adc0*/  @P0 LEA R2, P1, R221, R2, 0x1 ;  /* 0x00000002dd020211 */ /* 0x000fc800078208ff */
[----:B------:R-:W-:Y:S02]  /*add0*/  @P0 LEA.HI.X R3, R221, R3, R237, 0x1, P1 ;  /* 0x00000003dd030211 */ /* 0x000fe400008f0ced */
[----:B------:R-:W-:-:S13]  /*ade0*/  @P0 ISETP.GE.AND P1, PT, R142, c[0x0][0x1d4], PT ;  /* 0x000075008e000a0c */ /* 0x000fda0003f26270 */
[----:B------:R2:W-:Y:S01]  /*adf0*/  @P0 LDGSTS.E.BYPASS.LTC128B.128 [R216+0xb880], [R10.64], !P1 ;  /* 0x0b8800000ad80fae */ /* 0x0005e2000c901d46 */
[----:B------:R-:W-:-:S13]  /*ae00*/  @P0 ISETP.GE.AND P1, PT, R220, c[0x0][0x1d4], PT ;  /* 0x00007500dc000a0c */ /* 0x000fda0003f26270 */
[----:B------:R3:W-:Y:S01]  /*ae10*/  @P0 LDGSTS.E.BYPASS.LTC128B.128 [R216+0xd080], [R8.64], !P1 ;  /* 0x0d08000008d80fae */ /* 0x0007e2000c901d46 */
[----:B------:R-:W-:-:S13]  /*ae20*/  @P0 ISETP.GE.AND P1, PT, R221, c[0x0][0x1d4], PT ;  /* 0x00007500dd000a0c */ /* 0x000fda0003f26270 */
[----:B------:R4:W-:Y:S01]  /*ae30*/  @P0 LDGSTS.E.BYPASS.LTC128B.128 [R216+0xe880], [R2.64], !P1 ;  /* 0x0e88000002d80fae */ /* 0x0009e2000c901d46 */
[----:B------:R-:W-:-:S03]  /*ae40*/  ISETP.GE.AND P0, PT, R13, 0x21, PT ;  /* 0x000000210d00780c */ /* 0x000fc60003f06270 */
[----:B----4-:R-:W1:Y:S04]  /*ae50*/  SHFL.IDX PT, R2, R6, 0x1, 0x181f ;  /* 0x00381f0006027f89 */ /* 0x010e6800000e0000 */
[----:B------:R-:W4:Y:S06]  /*ae60*/  SHFL.IDX PT, R3, R14, 0x1, 0x181f ;  /* 0x00381f000e037f89 */ /* 0x000f2c00000e0000 */
[----:B-1----:R-:W-:-:S04]  /*ae70*/  @P0 LEA R4, P1, R140, R2, 0x1 ;  /* 0x000000028c040211 */ /* 0x002fc800078208ff */
[----:B----4-:R-:W-:Y:S02]  /*ae80*/  @P0 LEA.HI.X R5, R140, R3, R141, 0x1, P1 ;  /* 0x000000038c050211 */ /* 0x010fe400008f0c8d */
[----:B--2---:R-:W-:-:S04]  /*ae90*/  @P0 LEA R10, P1, R232, R2, 0x1 ;  /* 0x00000002e80a0211 */ /* 0x004fc800078208ff */
[----:B------:R-:W-:Y:S02]  /*aea0*/  @P0 LEA.HI.X R11, R232, R3, R236, 0x1, P1 ;  /* 0x00000003e80b0211 */ /* 0x000fe400008f0cec */
[----:B---3--:R-:W-:-:S04]  /*aeb0*/  @P0 LEA R8, P1, R220, R2, 0x1 ;  /* 0x00000002dc080211 */ /* 0x008fc800078208ff */
[----:B------:R-:W-:Y:S02]  /*aec0*/  @P0 LEA.HI.X R9, R220, R3, R238, 0x1, P1 ;  /* 0x00000003dc090211 */ /* 0x000fe400008f0cee */
[----:B------:R-:W-:-:S13]  /*aed0*/  @P0 ISETP.GE.AND P1, PT, R140, c[0x0][0x1d4], PT ;  /* 0x000075008c000a0c */ /* 0x000fda0003f26270 */
        /* <DEDUP_REMOVED lines=14> */
.L_x_3005:
[----:B------:R-:W-:Y:S01]  /*afc0*/  ULDC.U8 UR4, c[0x0][0x298] ;  /* 0x0000a60000047ab9 */ /* 0x000fe20000000000 */
[----:B-1----:R-:W-:Y:S01]  /*afd0*/  SHF.R.S32.HI R2, RZ, 0x1f, R130 ;  /* 0x0000001fff027819 */ /* 0x002fe20000011482 */
[----:B------:R-:W-:Y:S01]  /*afe0*/  IMAD.WIDE.U32 R8, R130, c[0x0][0x280], RZ ;  /* 0x0000a00082087a25 */ /* 0x000fe200078e00ff */
        /* <DEDUP_REMOVED lines=15> */
[----:B------:R1:W5:Y:S11]  /*b0e0*/  LDL R103, [R1+0xd4] ;  /* 0x0000d40001677983 */ /* 0x0003760000100800 */
        /* <DEDUP_REMOVED lines=39> */
[----:B------:R-:W-:-:S03]  /*b360*/  @!P3 SHF.L.U64.HI R6, R144, 0x1, R145 ;  /* 0x000000019006b819 */ /* 0x000fc60000010291 */
[----:B-----5:R-:W-:Y:S02]  /*b370*/  @!P1 SHF.L.U64.HI R9, R146, 0x1, R107 ;  /* 0x0000000192099819 */ /* 0x020fe4000001026b */
[----:B---3--:R-:W-:-:S05]  /*b380*/  @!P3 IADD3 R20, P0, R4, R8, RZ ;  /* 0x000000080414b210 */ /* 0x008fca0007f1e0ff */
[----:B--2---:R-:W-:Y:S01]  /*b390*/  @!P3 IMAD.X R21, R5, 0x1, R6, P0 ;  /* 0x000000010515b824 */ /* 0x004fe200000e0606 */
[----:B----4-:R-:W-:Y:S02]  /*b3a0*/  @!P3 IADD3 R18, P0, R2, R8, RZ ;  /* 0x000000080212b210 */ /* 0x010fe40007f1e0ff */
[C---:B------:R-:W-:Y:S01]  /*b3b0*/  @!P2 SHF.L.U64.HI R8, R148.reuse, 0x1, R108 ;  /* 0x000000019408a819 */ /* 0x040fe2000001026c */
[----:B------:R-:W-:Y:S01]  /*b3c0*/  CS2R R28, SRZ ;  /* 0x00000000001c7805 */ /* 0x000fe2000001ff00 */
[----:B------:R2:W5:Y:S01]  /*b3d0*/  @!P3 LD.E.64 R22, [R20.64] ;  /* 0x000000061416b980 */ /* 0x000562000c101b00 */
        /* <DEDUP_REMOVED lines=30> */
.L_x_3009:
[----:B------:R-:W-:Y:S05]  /*b5c0*/  BSYNC B0 ;  /* 0x0000000000007941 */ /* 0x000fea0003800000 */
.L_x_3008:
[----:B-1--45:R-:W-:Y:S01]  /*b5d0*/  IMAD.MOV.U32 R2, RZ, RZ, R33 ;  /* 0x000000ffff027224 */ /* 0x032fe200078e0021 */
[----:B------:R-:W-:Y:S01]  /*b5e0*/  LOP3.LUT P0, RZ, R235, 0x8, RZ, 0xc0, !PT ;  /* 0x00000008ebff7812 */ /* 0x000fe2000780c0ff */
[----:B------:R-:W-:Y:S01]  /*b5f0*/  IMAD.MOV.U32 R3, RZ, RZ, R32 ;  /* 0x000000ffff037224 */ /* 0x000fe200078e0020 */
[----:B------:R-:W-:Y:S01]  /*b600*/  MOV R6, R29 ;  /* 0x0000001d00067202 */ /* 0x000fe20000000f00 */
[----:B--2---:R-:W-:Y:S01]  /*b610*/  IMAD.MOV.U32 R5, RZ, RZ, R16 ;  /* 0x000000ffff057224 */ /* 0x004fe200078e0010 */
[----:B------:R-:W-:Y:S01]  /*b620*/  PRMT R90, R90, 0x5410, R2 ;  /* 0x000054105a5a7816 */ /* 0x000fe20000000002 */
[----:B---3--:R-:W-:Y:S01]  /*b630*/  IMAD.MOV.U32 R4, RZ, RZ, R17 ;  /* 0x000000ffff047224 */ /* 0x008fe200078e0011 */
        /* <DEDUP_REMOVED lines=57> */
[----:B-1----:R-:W-:Y:S02]  /*b9d0*/  @!P1 IADD3 R10, P0, R4, R6, RZ ;  /* 0x00000006040a9210 */ /* 0x002fe40007f1e0ff */
[----:B--2---:R-:W-:-:S05]  /*b9e0*/  @!P1 SHF.L.U64.HI R9, R146, 0x1, R107 ;  /* 0x0000000192099819 */ /* 0x004fca000001026b */
[----:B------:R-:W-:Y:S01]  /*b9f0*/  @!P1 IMAD.X R11, R5, 0x1, R9, P0 ;  /* 0x00000001050b9824 */ /* 0x000fe200000e0609 */
[----:B------:R-:W-:-:S05]  /*ba00*/  @!P1 IADD3 R8, P0, R2, R6, RZ ;  /* 0x0000000602089210 */ /* 0x000fca0007f1e0ff */
[----:B------:R-:W-:Y:S01]  /*ba10*/  @!P1 IMAD.X R9, R3, 0x1, R9, P0 ;  /* 0x0000000103099824 */ /* 0x000fe200000e0609 */
[----:B------:R-:W-:Y:S01]  /*ba20*/  ISETP.GE.AND P0, PT, R147, c[0x0][0x27c], PT ;  /* 0x00009f0093007a0c */ /* 0x000fe20003f06270 */
[----:B------:R-:W-:Y:S01]  /*ba30*/  CS2R R44, SRZ ;  /* 0x00000000002c7805 */ /* 0x000fe2000001ff00 */
[----:B------:R-:W-:-:S05]  /*ba40*/  CS2R R46, SRZ ;  /* 0x00000000002e7805 */ /* 0x000fca000001ff00 */
[----:B------:R1:W5:Y:S04]  /*ba50*/  @!P1 LD.E.64 R44, [R10.64] ;  /* 0x000000060a2c9980 */ /* 0x000368000c101b00 */
[----:B------:R2:W5:Y:S02]  /*ba60*/  @!P1 LD.E.64 R46, [R8.64] ;  /* 0x00000006082e9980 */ /* 0x000564000c101b00 */
[----:B------:R-:W-:-:S05]  /*ba70*/  @!P0 IMAD.SHL.U32 R6, R147, 0x2, RZ ;  /* 0x0000000293068824 */ /* 0x000fca00078e00ff */
[----:B------:R-:W-:Y:S01]  /*ba80*/  @!P0 IADD3 R4, P1, R4, R6, RZ ;  /* 0x0000000604048210 */ /* 0x000fe20007f3e0ff */
[----:B------:R-:W-:Y:S01]  /*ba90*/  CS2R R54, SRZ ;  /* 0x0000000000367805 */ /* 0x000fe2000001ff00 */
[----:B------:R-:W-:Y:S01]  /*baa0*/  CS2R R48, SRZ ;  /* 0x0000000000307805 */ /* 0x000fe2000001ff00 */
[----:B--2---:R-:W-:-:S05]  /*bab0*/  @!P0 SHF.L.U64.HI R8, R147, 0x1, R103 ;  /* 0x0000000193088819 */ /* 0x004fca0000010267 */
[----:B------:R-:W-:Y:S01]  /*bac0*/  @!P0 IMAD.X R5, R5, 0x1, R8, P1 ;  /* 0x0000000105058824 */ /* 0x000fe200008e0608 */
[----:B------:R-:W-:-:S04]  /*bad0*/  @!P0 IADD3 R2, P1, R2, R6, RZ ;  /* 0x0000000602028210 */ /* 0x000fc80007f3e0ff */
[----:B------:R1:W5:Y:S01]  /*bae0*/  @!P0 LD.E.64 R54, [R4.64] ;  /* 0x0000000604368980 */ /* 0x000362000c101b00 */
[----:B------:R-:W-:-:S05]  /*baf0*/  @!P0 IMAD.X R3, R3, 0x1, R8, P1 ;  /* 0x0000000103038824 */ /* 0x000fca00008e0608 */
[----:B------:R1:W5:Y:S03]  /*bb00*/  @!P0 LD.E.64 R48, [R2.64] ;  /* 0x0000000602308980 */ /* 0x000366000c101b00 */
.L_x_3011:
[----:B------:R-:W-:Y:S05]  /*bb10*/  BSYNC B0 ;  /* 0x0000000000007941 */ /* 0x000fea0003800000 */
.L_x_3010:
[----:B-12--5:R-:W-:Y:S01]  /*bb20*/  IMAD.MOV.U32 R5, RZ, RZ, R54 ;  /* 0x000000ffff057224 */ /* 0x026fe200078e0036 */
[----:B------:R-:W-:Y:S01]  /*bb30*/  LOP3.LUT P0, RZ, R235, 0x10, RZ, 0xc0, !PT ;  /* 0x00000010ebff7812 */ /* 0x000fe2000780c0ff */
[----:B----4-:R-:W-:Y:S01]  /*bb40*/  IMAD.MOV.U32 R3, RZ, RZ, R44 ;  /* 0x000000ffff037224 */ /* 0x010fe200078e002c */
[----:B------:R-:W-:Y:S01]  /*bb50*/  MOV R9, R41 ;  /* 0x0000002900097202 */ /* 0x000fe20000000f00 */
[----:B------:R-:W-:Y:S01]  /*bb60*/  IMAD.MOV.U32 R2, RZ, RZ, R45 ;  /* 0x000000ffff027224 */ /* 0x000fe200078e002d */
[----:B------:R-:W-:Y:S01]  /*bb70*/  PRMT R97, R97, 0x5410, R5 ;  /* 0x0000541061617816 */ /* 0x000fe20000000005 */
[----:B---3--:R-:W-:Y:S01]  /*bb80*/  IMAD.MOV.U32 R4, RZ, RZ, R55 ;  /* 0x000000ffff047224 */ /* 0x008fe200078e0037 */
        /* <DEDUP_REMOVED lines=19> */
[----:B------:R1:W2:Y:S01]  /*bcc0*/  SHFL.IDX PT, R5, R30, 0x2, 0x181f ;  /* 0x00581f001e057f89 */ /* 0x0002a200000e0000 */
[----:B------:R-:W-:Y:S01]  /*bcd0*/  PRMT R93, R3, 0x5410, R2 ;  /* 0x00005410035d7816 */ /* 0x000fe20000000002 */
[----:B------:R-:W-:Y:S01]  /*bce0*/  CS2R R80, SRZ ;  /* 0x0000000000507805 */ /* 0x000fe2000001ff00 */
[----:B------:R-:W-:Y:S01]  /*bcf0*/  PRMT R91, R10, 0x5410, R9 ;  /* 0x000054100a5b7816 */ /* 0x000fe20000000009 */
        /* <DEDUP_REMOVED lines=21> */
[----:B---3--:R-:W-:-:S05]  /*be50*/  @!P0 IADD3 R8, P1, R4, R6, RZ ;  /* 0x0000000604088210 */ /* 0x008fca0007f3e0ff */
[----:B--2---:R-:W-:Y:S01]  /*be60*/  @!P0 IMAD.X R9, R5, 0x1, R10, P1 ;  /* 0x0000000105098824 */ /* 0x004fe200008e060a */
[----:B-1----:R-:W-:-:S04]  /*be70*/  @!P0 IADD3 R14, P1, R2, R6, RZ ;  /* 0x00000006020e8210 */ /* 0x002fc80007f3e0ff */
[----:B------:R1:W5:Y:S01]  /*be80*/  @!P0 LD.E.64 R50, [R8.64] ;  /* 0x0000000608328980 */ /* 0x000362000c101b00 */
[----:B----4-:R-:W-:Y:S01]  /*be90*/  @!P0 IMAD.X R15, R3, 0x1, R10, P1 ;  /* 0x00000001030f8824 */ /* 0x010fe200008e060a */
        /* <DEDUP_REMOVED lines=21> */
[----:B-1----:R-:W-:-:S06]  /*bff0*/  @!P1 IADD3 R8, P2, R2, R6, RZ ;  /* 0x0000000602089210 */ /* 0x002fcc0007f5e0ff */
[----:B------:R-:W-:Y:S02]  /*c000*/  @!P0 IMAD.SHL.U32 R6, R147, 0x2, RZ ;  /* 0x0000000293068824 */ /* 0x000fe400078e00ff */
[----:B------:R-:W-:-:S03]  /*c010*/  @!P1 IMAD.X R9, R3, 0x1, R10, P2 ;  /* 0x0000000103099824 */ /* 0x000fc600010e060a */
[-C--:B------:R-:W-:Y:S02]  /*c020*/  @!P0 IADD3 R4, P2, R4, R6.reuse, RZ ;  /* 0x0000000604048210 */ /* 0x080fe40007f5e0ff */
[----:B------:R2:W5:Y:S01]  /*c030*/  @!P1 LD.E.64 R60, [R8.64] ;  /* 0x00000006083c9980 */ /* 0x000562000c101b00 */
[----:B------:R-:W-:Y:S02]  /*c040*/  @!P0 IADD3 R2, P1, R2, R6, RZ ;  /* 0x0000000602028210 */ /* 0x000fe40007f3e0ff */
[----:B------:R-:W-:-:S05]  /*c050*/  @!P0 SHF.L.U64.HI R6, R147, 0x1, R103 ;  /* 0x0000000193068819 */ /* 0x000fca0000010267 */
[--C-:B------:R-:W-:Y:S02]  /*c060*/  @!P0 IMAD.X R5, R5, 0x1, R6.reuse, P2 ;  /* 0x0000000105058824 */ /* 0x100fe400010e0606 */
[----:B------:R-:W-:-:S03]  /*c070*/  @!P0 IMAD.X R3, R3, 0x1, R6, P1 ;  /* 0x0000000103038824 */ /* 0x000fc600008e0606 */
[----:B------:R2:W5:Y:S04]  /*c080*/  @!P0 LD.E.64 R66, [R4.64] ;  /* 0x0000000604428980 */ /* 0x000568000c101b00 */
[----:B------:R2:W5:Y:S02]  /*c090*/  @!P0 LD.E.64 R64, [R2.64] ;  /* 0x0000000602408980 */ /* 0x000564000c101b00 */
.L_x_3013:
[----:B------:R-:W-:Y:S05]  /*c0a0*/  BSYNC B0 ;  /* 0x0000000000007941 */ /* 0x000fea0003800000 */
.L_x_3012:
[----:B--2-45:R-:W-:Y:S01]  /*c0b0*/  IMAD.MOV.U32 R3, RZ, RZ, R66 ;  /* 0x000000ffff037224 */ /* 0x034fe200078e0042 */
[----:B------:R-:W-:Y:S01]  /*c0c0*/  LOP3.LUT P0, RZ, R235, 0x1, RZ, 0xc0, !PT ;  /* 0x00000001ebff7812 */ /* 0x000fe2000780c0ff */
[----:B-1----:R-:W-:Y:S01]  /*c0d0*/  IMAD.MOV.U32 R2, RZ, RZ, R67 ;  /* 0x000000ffff027224 */ /* 0x002fe200078e0043 */
[----:B------:R-:W1:Y:S01]  /*c0e0*/  SHFL.IDX PT, R5, R30, 0x3, 0x181f ;  /* 0x00781f001e057f89 */ /* 0x000e6200000e0000 */
[----:B------:R-:W-:Y:S01]  /*c0f0*/  IMAD.MOV.U32 R8, RZ, RZ, R56 ;  /* 0x000000ffff087224 */ /* 0x000fe200078e0038 */
[----:B------:R-:W-:Y:S01]  /*c100*/  BSSY B0, `(.L_x_3014) ;  /* 0x000004f000007945 */ /* 0x000fe20003800000 */
[----:B------:R-:W-:Y:S01]  /*c110*/  IMAD.MOV.U32 R6, RZ, RZ, R57 ;  /* 0x000000ffff067224 */ /* 0x000fe200078e0039 */
[----:B------:R-:W-:Y:S01]  /*c120*/  PRMT R106, R3, 0x5410, R2 ;  /* 0x00005410036a7816 */ /* 0x000fe20000000002 */
[----:B------:R-:W-:Y:S01]  /*c130*/  IMAD.MOV.U32 R3, RZ, RZ, R62 ;  /* 0x000000ffff037224 */ /* 0x000fe200078e003e */
[----:B---3--:R2:W3:Y:S01]  /*c140*/  SHFL.IDX PT, R4, R31, 0x3, 0x181f ;  /* 0x00781f001f047f89 */ /* 0x0084e200000e0000 */
[----:B------:R-:W-:Y:S01]  /*c150*/  IMAD.MOV.U32 R2, RZ, RZ, R63 ;  /* 0x000000ffff027224 */ /* 0x000fe200078e003f */
[----:B------:R-:W-:Y:S01]  /*c160*/  PRMT R99, R8, 0x5410, R6 ;  /* 0x0000541008637816 */ /* 0x000fe20000000006 */
[----:B------:R-:W-:Y:S01]  /*c170*/  IMAD.MOV.U32 R6, RZ, RZ, R53 ;  /* 0x000000ffff067224 */ /* 0x000fe200078e0035 */
[----:B------:R-:W-:Y:S01]  /*c180*/  MOV R8, R52 ;  /* 0x0000003400087202 */ /* 0x000fe20000000f00 */
[----:B------:R-:W-:Y:S01]  /*c190*/  CS2R R76, SRZ ;  /* 0x00000000004c7805 */ /* 0x000fe2000001ff00 */
[----:B------:R-:W-:Y:S01]  /*c1a0*/  PRMT R102, R3, 0x5410, R2 ;  /* 0x0000541003667816 */ /* 0x000fe20000000002 */
[----:B------:R-:W-:Y:S01]  /*c1b0*/  IMAD.MOV.U32 R2, RZ, RZ, R59 ;  /* 0x000000ffff027224 */ /* 0x000fe200078e003b */
[----:B------:R-:W-:Y:S01]  /*c1c0*/  MOV R3, R58 ;  /* 0x0000003a00037202 */ /* 0x000fe20000000f00 */
[----:B------:R-:W-:Y:S01]  /*c1d0*/  CS2R R72, SRZ ;  /* 0x0000000000487805 */ /* 0x000fe2000001ff00 */
[----:B------:R-:W-:Y:S01]  /*c1e0*/  PRMT R95, R8, 0x5410, R6 ;  /* 0x00005410085f7816 */ /* 0x000fe20000000006 */
[----:B------:R-:W-:Y:S01]  /*c1f0*/  CS2R R78, SRZ ;  /* 0x00000000004e7805 */ /* 0x000fe2000001ff00 */
[----:B------:R-:W-:Y:S01]  /*c200*/  PRMT R100, R3, 0x5410, R2 ;  /* 0x0000541003647816 */ /* 0x000fe20000000002 */
[----:B------:R-:W-:Y:S01]  /*c210*/  IMAD.MOV.U32 R2, RZ, RZ, R51 ;  /* 0x000000ffff027224 */ /* 0x000fe200078e0033 */
[----:B------:R-:W-:Y:S01]  /*c220*/  CS2R R74, SRZ ;  /* 0x00000000004a7805 */ /* 0x000fe2000001ff00 */
[----:B------:R-:W-:Y:S01]  /*c230*/  IMAD.MOV.U32 R3, RZ, RZ, R50 ;  /* 0x000000ffff037224 */ /* 0x000fe200078e0032 */
[----:B------:R-:W-:-:S02]  /*c240*/  CS2R R70, SRZ ;  /* 0x0000000000467805 */ /* 0x000fc4000001ff00 */
[----:B------:R-:W-:Y:S01]  /*c250*/  PRMT R98, R2, 0x7610, R98 ;  /* 0x0000761002627816 */ /* 0x000fe20000000062 */
[----:B------:R-:W-:Y:S01]  /*c260*/  IMAD.MOV.U32 R2, RZ, RZ, R65 ;  /* 0x000000ffff027224 */ /* 0x000fe200078e0041 */
[----:B------:R-:W-:Y:S02]  /*c270*/  PRMT R96, R96, 0x5410, R3 ;  /* 0x0000541060607816 */ /* 0x000fe40000000003 */
[----:B------:R-:W-:Y:S01]  /*c280*/  MOV R3, R64 ;  /* 0x0000004000037202 */ /* 0x000fe20000000f00 */
[----:B--2---:R-:W-:Y:S01]  /*c290*/  CS2R R30, SRZ ;  /* 0x00000000001e7805 */ /* 0x004fe2000001ff00 */
[----:B------:R-:W-:Y:S02]  /*c2a0*/  PRMT R105, R2, 0x7610, R105 ;  /* 0x0000761002697816 */ /* 0x000fe40000000069 */
[----:B------:R-:W-:Y:S01]  /*c2b0*/  PRMT R104, R3, 0x7610, R104 ;  /* 0x0000761003687816 */ /* 0x000fe20000000068 */
[----:B------:R-:W-:Y:S01]  /*c2c0*/  IMAD.MOV.U32 R3, RZ, RZ, R60 ;  /* 0x000000ffff037224 */ /* 0x000fe200078e003c */
[----:B------:R-:W-:-:S04]  /*c2d0*/  MOV R2, R61 ;  /* 0x0000003d00027202 */ /* 0x000fc80000000f00 */
[----:B------:R-:W-:Y:S02]  /*c2e0*/  PRMT R101, R3, 0x5410, R2 ;  /* 0x0000541003657816 */ /* 0x000fe40000000002 */
[----:B------:R-:W2:Y:S04]  /*c2f0*/  SHFL.IDX PT, R3, R26, 0x3, 0x181f ;  /* 0x00781f001a037f89 */ /* 0x000ea800000e0000 */
[----:B------:R4:W1:Y:S02]  /*c300*/  SHFL.IDX PT, R2, R27, 0x3, 0x181f ;  /* 0x00781f001b027f89 */ /* 0x00086400000e0000 */
        /* <DEDUP_REMOVED lines=46> */
.L_x_3015:
[----:B-123--:R-:W-:Y:S05]  /*c5f0*/  BSYNC B0 ;  /* 0x0000000000007941 */ /* 0x00efea0003800000 */
.L_x_3014:
[----:B------:R-:W2:Y:S01]  /*c600*/  LDL R4, [R1] ;  /* 0x0000000001047983 */ /* 0x000ea20000100800 */
        /* <DEDUP_REMOVED lines=17> */
[----:B------:R-:W-:Y:S02]  /*c720*/  PRMT R111, R3, 0x5410, R2 ;  /* 0x00005410036f7816 */ /* 0x000fe40000000002 */
[----:B------:R-:W-:-:S04]  /*c730*/  MOV R2, R74 ;  /* 0x0000004a00027202 */ /* 0x000fc80000000f00 */
[----:B------:R-:W-:Y:S01]  /*c740*/  PRMT R109, R2, 0x7610, R109 ;  /* 0x00007610026d7816 */ /* 0x000fe2000000006d */
[----:B------:R-:W-:-:S05]  /*c750*/  IMAD.MOV.U32 R2, RZ, RZ, R75 ;  /* 0x000000ffff027224 */ /* 0x000fca00078e004b */
        /* <DEDUP_REMOVED lines=8> */
[----:B------:R-:W-:Y:S01]  /*c7e0*/  PRMT R103, R103, 0x5410, R2 ;  /* 0x0000541067677816 */ /* 0x000fe20000000002 */
[----:B------:R-:W-:Y:S01]  /*c7f0*/  BAR.SYNC.DEFER_BLOCKING 0x0 ;  /* 0x0000000000007b1d */ /* 0x000fe20000010000 */
[----:B--2---:R-:W-:-:S05]  /*c800*/  IMAD.IADD R3, R68, 0x1, -R4 ;  /* 0x0000000144037824 */ /* 0x004fca00078e0a04 */
[----:B------:R-:W-:-:S04]  /*c810*/  IMNMX R68, R3, 0x80, PT ;  /* 0x0000008003447817 */ /* 0x000fc80003800200 */
[----:B------:R-:W-:-:S13]  /*c820*/  ISETP.GE.AND P0, PT, R143, R68, PT ;  /* 0x000000448f00720c */ /* 0x000fda0003f06270 */
        /* <DEDUP_REMOVED lines=10> */
[----:B------:R-:W-:Y:S02]  /*c8d0*/  HADD2.F32 R5, -RZ, R4.H0_H0 ;  /* 0x20000004ff057230 */ /* 0x000fe40000004100 */
[----:B-1----:R-:W-:-:S02]  /*c8e0*/  HADD2.F32 R2, -RZ, R11.H1_H1 ;  /* 0x3000000bff027230 */ /* 0x002fc40000004100 */
[----:B------:R-:W-:-:S03]  /*c8f0*/  HADD2.F32 R3, -RZ, R11.H0_H0 ;  /* 0x2000000bff037230 */ /* 0x000fc60000004100 */
[----:B------:R-:W-:-:S04]  /*c900*/  FMUL.FTZ R4, R2, R6 ;  /* 0x0000000602047220 */ /* 0x000fc80000410000 */
[C---:B------:R-:W-:Y:S02]  /*c910*/  FFMA.FTZ R4, R3.reuse, R5, -R4 ;  /* 0x0000000503047223 */ /* 0x040fe40000010804 */
[----:B------:R-:W-:-:S04]  /*c920*/  FMUL.FTZ R3, R3, R6 ;  /* 0x0000000603037220 */ /* 0x000fc80000410000 */
[----:B------:R-:W-:Y:S01]  /*c930*/  FFMA.FTZ R2, R2, R5, R3 ;  /* 0x0000000502027223 */ /* 0x000fe20000010003 */
[----:B------:R-:W-:Y:S02]  /*c940*/  HADD2.F32 R5, -RZ, R8.H0_H0 ;  /* 0x20000008ff057230 */ /* 0x000fe40000004100 */
[----:B------:R-:W-:Y:S02]  /*c950*/  HADD2.F32 R3, -RZ, R82.H0_H0 ;  /* 0x20000052ff037230 */ /* 0x000fe40000004100 */
[----:B------:R-:W-:Y:S01]  /*c960*/  F2FP.PACK_AB R11, R2, R4 ;  /* 0x00000004020b723e */ /* 0x000fe200000000ff */
[----:B------:R-:W-:Y:S02]  /*c970*/  HADD2.F32 R2, -RZ, R69.H0_H0 ;  /* 0x20000045ff027230 */ /* 0x000fe40000004100 */
[----:B------:R-:W-:-:S05]  /*c980*/  HADD2.F32 R4, -RZ, R8.H1_H1 ;  /* 0x30000008ff047230 */ /* 0x000fca0000004100 */
[CC--:B------:R-:W-:Y:S02]  /*c990*/  FMUL.FTZ R6, R4.reuse, R2.reuse ;  /* 0x0000000204067220 */ /* 0x0c0fe40000410000 */
[C---:B------:R-:W-:Y:S02]  /*c9a0*/  FMUL.FTZ R2, R5.reuse, R2 ;  /* 0x0000000205027220 */ /* 0x040fe40000410000 */
[-C--:B------:R-:W-:Y:S01]  /*c9b0*/  FFMA.FTZ R13, R5, R3.reuse, -R6 ;  /* 0x00000003050d7223 */ /* 0x080fe20000010806 */
[--C-:B------:R-:W-:Y:S01]  /*c9c0*/  HADD2.F32 R5, -RZ, R10.reuse.H0_H0 ;  /* 0x2000000aff057230 */ /* 0x100fe20000004100 */
[----:B------:R-:W-:Y:S01]  /*c9d0*/  FFMA.FTZ R8, R4, R3, R2 ;  /* 0x0000000304087223 */ /* 0x000fe20000010002 */
[----:B------:R-:W-:Y:S02]  /*c9e0*/  HADD2.F32 R2, -RZ, R69.H1_H1 ;  /* 0x30000045ff027230 */ /* 0x000fe40000004100 */
[----:B------:R-:W-:Y:S02]  /*c9f0*/  HADD2.F32 R4, -RZ, R10.H1_H1 ;  /* 0x3000000aff047230 */ /* 0x000fe40000004100 */
[----:B------:R-:W-:Y:S01]  /*ca00*/  HADD2.F32 R3, -RZ, R82.H1_H1 ;  /* 0x30000052ff037230 */ /* 0x000fe20000004100 */
[----:B------:R-:W-:Y:S01]  /*ca10*/  F2FP.PACK_AB R8, R8, R13 ;  /* 0x0000000d0808723e */ /* 0x000fe200000000ff */
[----:B------:R-:W-:Y:S01]  /*ca20*/  HADD2.F32 R10, -RZ, R14.H0_H0 ;  /* 0x2000000eff0a7230 */ /* 0x000fe20000004100 */
[----:B------:R-:W-:-:S02]  /*ca30*/  FMUL.FTZ R6, R4, R2 ;  /* 0x0000000204067220 */ /* 0x000fc40000410000 */
[C---:B------:R-:W-:Y:S02]  /*ca40*/  FMUL.FTZ R2, R5.reuse, R2 ;  /* 0x0000000205027220 */ /* 0x040fe40000410000 */
[-C--:B------:R-:W-:Y:S02]  /*ca50*/  FFMA.FTZ R6, R5, R3.reuse, -R6 ;  /* 0x0000000305067223 */ /* 0x080fe40000010806 */
[----:B------:R-:W-:Y:S01]  /*ca60*/  FFMA.FTZ R5, R4, R3, R2 ;  /* 0x0000000304057223 */ /* 0x000fe20000010002 */
[--C-:B------:R-:W-:Y:S02]  /*ca70*/  HADD2.F32 R2, -RZ, R9.reuse.H1_H1 ;  /* 0x30000009ff027230 */ /* 0x100fe40000004100 */
[----:B------:R-:W-:Y:S02]  /*ca80*/  HADD2.F32 R3, -RZ, R9.H0_H0 ;  /* 0x20000009ff037230 */ /* 0x000fe40000004100 */
[----:B------:R-:W-:Y:S01]  /*ca90*/  HADD2.F32 R9, -RZ, R15.H0_H0 ;  /* 0x2000000fff097230 */ /* 0x000fe20000004100 */
[----:B------:R-:W-:-:S04]  /*caa0*/  FMUL.FTZ R4, R2, R10 ;  /* 0x0000000a02047220 */ /* 0x000fc80000410000 */
[C---:B------:R-:W-:Y:S02]  /*cab0*/  FFMA.FTZ R4, R3.reuse, R9, -R4 ;  /* 0x0000000903047223 */ /* 0x040fe40000010804 */
[----:B------:R-:W-:Y:S01]  /*cac0*/  FMUL.FTZ R3, R3, R10 ;  /* 0x0000000a03037220 */ /* 0x000fe20000410000 */
[----:B------:R-:W-:-:S03]  /*cad0*/  F2FP.PACK_AB R10, R5, R6 ;  /* 0x00000006050a723e */ /* 0x000fc600000000ff */
[----:B------:R-:W-:-:S05]  /*cae0*/  FFMA.FTZ R3, R2, R9, R3 ;  /* 0x0000000902037223 */ /* 0x000fca0000010003 */
[----:B------:R-:W-:-:S05]  /*caf0*/  F2FP.PACK_AB R9, R3, R4 ;  /* 0x000000040309723e */ /* 0x000fca00000000ff */
[----:B------:R1:W-:Y:S02]  /*cb00*/  STS.128 [R216+0x10080], R8 ;  /* 0x01008008d8007388 */ /* 0x0003e40000000c00 */
.L_x_3019:
[----:B------:R-:W-:Y:S05]  /*cb10*/  BSYNC B0 ;  /* 0x0000000000007941 */ /* 0x000fea0003800000 */
.L_x_3018:
        /* <DEDUP_REMOVED lines=45> */
.L_x_3021:
[----:B------:R-:W-:Y:S05]  /*cdf0*/  BSYNC B0 ;  /* 0x0000000000007941 */ /* 0x000fea0003800000 */
.L_x_3020:
        /* <DEDUP_REMOVED lines=45> */
.L_x_3023:
[----:B------:R-:W-:Y:S05]  /*d0d0*/  BSYNC B0 ;  /* 0x0000000000007941 */ /* 0x000fea0003800000 */
.L_x_3022:
        /* <DEDUP_REMOVED lines=12> */
[C---:B------:R-:W-:Y:S01]  /*d1a0*/  FFMA.FTZ R16, R3.reuse, R5, -R4 ;  /* 0x0000000503107223 */ /* 0x040fe20000010804 */
[----:B------:R-:W-:Y:S01]  /*d1b0*/  HADD2.F32 R4, -RZ, R8.H1_H1 ;  /* 0x30000008ff047230 */ /* 0x000fe20000004100 */
[----:B------:R-:W-:-:S04]  /*d1c0*/  FMUL.FTZ R3, R3, R6 ;  /* 0x0000000603037220 */ /* 0x000fc80000410000 */
[----:B------:R-:W-:Y:S01]  /*d1d0*/  FFMA.FTZ R11, R2, R5, R3 ;  /* 0x00000005020b7223 */ /* 0x000fe20000010003 */
[----:B------:R-:W-:Y:S02]  /*d1e0*/  HADD2.F32 R2, -RZ, R87.H1_H1 ;  /* 0x30000057ff027230 */ /* 0x000fe40000004100 */
[----:B------:R-:W-:Y:S02]  /*d1f0*/  HADD2.F32 R5, -RZ, R8.H0_H0 ;  /* 0x20000008ff057230 */ /* 0x000fe40000004100 */
[--C-:B------:R-:W-:Y:S01]  /*d200*/  HADD2.F32 R3, -RZ, R89.reuse.H1_H1 ;  /* 0x30000059ff037230 */ /* 0x100fe20000004100 */
[C---:B------:R-:W-:Y:S01]  /*d210*/  FMUL.FTZ R6, R4.reuse, R2 ;  /* 0x0000000204067220 */ /* 0x040fe20000410000 */
[----:B------:R-:W-:Y:S01]  /*d220*/  F2FP.PACK_AB R11, R11, R16 ;  /* 0x000000100b0b723e */ /* 0x000fe200000000ff */
[C---:B------:R-:W-:Y:S02]  /*d230*/  FMUL.FTZ R2, R5.reuse, R2 ;  /* 0x0000000205027220 */ /* 0x040fe40000410000 */
[-C--:B------:R-:W-:Y:S01]  /*d240*/  FFMA.FTZ R13, R5, R3.reuse, -R6 ;  /* 0x00000003050d7223 */ /* 0x080fe20000010806 */
[----:B------:R-:W-:Y:S01]  /*d250*/  HADD2.F32 R5, -RZ, R10.H0_H0 ;  /* 0x2000000aff057230 */ /* 0x000fe20000004100 */
[----:B------:R-:W-:Y:S01]  /*d260*/  FFMA.FTZ R8, R4, R3, R2 ;  /* 0x0000000304087223 */ /* 0x000fe20000010002 */
[----:B------:R-:W-:-:S02]  /*d270*/  HADD2.F32 R2, -RZ, R89.H0_H0 ;  /* 0x20000059ff027230 */ /* 0x000fc40000004100 */
[----:B------:R-:W-:Y:S02]  /*d280*/  HADD2.F32 R4, -RZ, R10.H1_H1 ;  /* 0x3000000aff047230 */ /* 0x000fe40000004100 */
[----:B------:R-:W-:Y:S01]  /*d290*/  HADD2.F32 R3, -RZ, R90.H1_H1 ;  /* 0x3000005aff037230 */ /* 0x000fe20000004100 */
[----:B------:R-:W-:Y:S02]  /*d2a0*/  F2FP.PACK_AB R8, R8, R13 ;  /* 0x0000000d0808723e */ /* 0x000fe400000000ff */
[CC--:B------:R-:W-:Y:S02]  /*d2b0*/  FMUL.FTZ R6, R4.reuse, R2.reuse ;  /* 0x0000000204067220 */ /* 0x0c0fe40000410000 */
[C---:B------:R-:W-:Y:S02]  /*d2c0*/  FMUL.FTZ R2, R5.reuse, R2 ;  /* 0x0000000205027220 */ /* 0x040fe40000410000 */
[-C--:B------:R-:W-:Y:S02]  /*d2d0*/  FFMA.FTZ R10, R5, R3.reuse, -R6 ;  /* 0x00000003050a7223 */ /* 0x080fe40000010806 */
[----:B------:R-:W-:Y:S01]  /*d2e0*/  FFMA.FTZ R6, R4, R3, R2 ;  /* 0x0000000304067223 */ /* 0x000fe20000010002 */
[----:B------:R-:W-:-:S02]  /*d2f0*/  HADD2.F32 R4, -RZ, R14.H0_H0 ;  /* 0x2000000eff047230 */ /* 0x000fc40000004100 */
[--C-:B------:R-:W-:Y:S02]  /*d300*/  HADD2.F32 R2, -RZ, R9.reuse.H1_H1 ;  /* 0x30000009ff027230 */ /* 0x100fe40000004100 */
[----:B------:R-:W-:Y:S01]  /*d310*/  HADD2.F32 R3, -RZ, R9.H0_H0 ;  /* 0x20000009ff037230 */ /* 0x000fe20000004100 */
[----:B------:R-:W-:Y:S01]  /*d320*/  F2FP.PACK_AB R10, R6, R10 ;  /* 0x0000000a060a723e */ /* 0x000fe200000000ff */
[----:B------:R-:W-:Y:S01]  /*d330*/  HADD2.F32 R9, -RZ, R15.H0_H0 ;  /* 0x2000000fff097230 */ /* 0x000fe20000004100 */
[CC--:B------:R-:W-:Y:S02]  /*d340*/  FMUL.FTZ R5, R2.reuse, R4.reuse ;  /* 0x0000000402057220 */ /* 0x0c0fe40000410000 */
[C---:B------:R-:W-:Y:S02]  /*d350*/  FMUL.FTZ R4, R3.reuse, R4 ;  /* 0x0000000403047220 */ /* 0x040fe40000410000 */
[-C--:B------:R-:W-:Y:S02]  /*d360*/  FFMA.FTZ R3, R3, R9.reuse, -R5 ;  /* 0x0000000903037223 */ /* 0x080fe40000010805 */
[----:B------:R-:W-:-:S05]  /*d370*/  FFMA.FTZ R2, R2, R9, R4 ;  /* 0x0000000902027223 */ /* 0x000fca0000010004 */
[----:B------:R-:W-:-:S05]  /*d380*/  F2FP.PACK_AB R9, R2, R3 ;  /* 0x000000030209723e */ /* 0x000fca00000000ff */
[----:B------:R1:W-:Y:S02]  /*d390*/  STS.128 [R216+0x1c080], R8 ;  /* 0x01c08008d8007388 */ /* 0x0003e40000000c00 */
.L_x_3017:
[----:B------:R-:W-:Y:S05]  /*d3a0*/  BSYNC B1 ;  /* 0x0000000000017941 */ /* 0x000fea0003800000 */
.L_x_3016:
        /* <DEDUP_REMOVED lines=9> */
[----:B------:R-:W-:-:S03]  /*d440*/  SHF.R.U32.HI R3, RZ, 0x10, R39 ;  /* 0x00000010ff037819 */ /* 0x000fc60000011627 */
[----:B------:R-:W-:Y:S02]  /*d450*/  HADD2.F32 R2, -RZ, R2.H0_H0 ;  /* 0x20000002ff027230 */ /* 0x000fe40000004100 */
[----:B------:R-:W-:Y:S02]  /*d460*/  HADD2.F32 R3, -RZ, R3.H0_H0 ;  /* 0x20000003ff037230 */ /* 0x000fe40000004100 */
[--C-:B-1----:R-:W-:Y:S02]  /*d470*/  HADD2.F32 R4, -RZ, R11.reuse.H1_H1 ;  /* 0x3000000bff047230 */ /* 0x102fe40000004100 */
[----:B------:R-:W-:-:S03]  /*d480*/  HADD2.F32 R5, -RZ, R11.H0_H0 ;  /* 0x2000000bff057230 */ /* 0x000fc60000004100 */
[CC--:B------:R-:W-:Y:S02]  /*d490*/  FMUL.FTZ R6, R4.reuse, R2.reuse ;  /* 0x0000000204067220 */ /* 0x0c0fe40000410000 */
[C---:B------:R-:W-:Y:S02]  /*d4a0*/  FMUL.FTZ R2, R5.reuse, R2 ;  /* 0x0000000205027220 */ /* 0x040fe40000410000 */
[-C--:B------:R-:W-:Y:S01]  /*d4b0*/  FFMA.FTZ R15, R5, R3.reuse, -R6 ;  /* 0x00000003050f7223 */ /* 0x080fe20000010806 */
[--C-:B------:R-:W-:Y:S01]  /*d4c0*/  HADD2.F32 R5, -RZ, R8.reuse.H0_H0 ;  /* 0x20000008ff057230 */ /* 0x100fe20000004100 */
[----:B------:R-:W-:Y:S01]  /*d4d0*/  FFMA.FTZ R11, R4, R3, R2 ;  /* 0x00000003040b7223 */ /* 0x000fe20000010002 */
[----:B------:R-:W-:Y:S01]  /*d4e0*/  HADD2.F32 R4, -RZ, R8.H1_H1 ;  /* 0x30000008ff047230 */ /* 0x000fe20000004100 */
[----:B------:R-:W-:Y:S01]  /*d4f0*/  SHF.R.U64 R8, R36, 0x10, R37 ;  /* 0x0000001024087819 */ /* 0x000fe20000001225 */
[----:B------:R-:W-:Y:S02]  /*d500*/  HADD2.F32 R2, -RZ, R87.H0_H0 ;  /* 0x20000057ff027230 */ /* 0x000fe40000004100 */
[----:B------:R-:W-:Y:S01]  /*d510*/  HADD2.F32 R3, -RZ, R88.H1_H1 ;  /* 0x30000058ff037230 */ /* 0x000fe20000004100 */
[----:B------:R-:W-:Y:S01]  /*d520*/  F2FP.PACK_AB R11, R11, R15 ;  /* 0x0000000f0b0b723e */ /* 0x000fe200000000ff */
[----:B------:R-:W-:Y:S01]  /*d530*/  HADD2.F32 R8, -RZ, R8.H0_H0 ;  /* 0x20000008ff087230 */ /* 0x000fe20000004100 */
[----:B------:R-:W-:-:S02]  /*d540*/  FMUL.FTZ R6, R4, R2 ;  /* 0x0000000204067220 */ /* 0x000fc40000410000 */
        /* <DEDUP_REMOVED lines=17> */
[----:B------:R-:W-:Y:S01]  /*d660*/  FMUL.FTZ R4, R3, R8 ;  /* 0x0000000803047220 */ /* 0x000fe20000410000 */
[----:B------:R-:W-:Y:S01]  /*d670*/  F2FP.PACK_AB R8, R13, R14 ;  /* 0x0000000e0d08723e */ /* 0x000fe200000000ff */
[-C--:B------:R-:W-:Y:S02]  /*d680*/  FFMA.FTZ R3, R3, R9.reuse, -R5 ;  /* 0x0000000903037223 */ /* 0x080fe40000010805 */
[----:B------:R-:W-:-:S05]  /*d690*/  FFMA.FTZ R2, R2, R9, R4 ;  /* 0x0000000902027223 */ /* 0x000fca0000010004 */
[----:B------:R-:W-:-:S05]  /*d6a0*/  F2FP.PACK_AB R9, R2, R3 ;  /* 0x000000030209723e */ /* 0x000fca00000000ff */
[----:B------:R1:W-:Y:S02]  /*d6b0*/  STS.128 [R216+0x11080], R8 ;  /* 0x01108008d8007388 */ /* 0x0003e40000000c00 */
.L_x_3027:
[----:B------:R-:W-:Y:S05]  /*d6c0*/  BSYNC B0 ;  /* 0x0000000000007941 */ /* 0x000fea0003800000 */
.L_x_3026:
        /* <DEDUP_REMOVED lines=18> */
[----:B------:R-:W-:Y:S01]  /*d7f0*/  HADD2.F32 R3, -RZ, R92.H0_H0 ;  /* 0x2000005cff037230 */ /* 0x000fe20000004100 */
        /* <DEDUP_REMOVED lines=26> */
.L_x_3029:
[----:B------:R-:W-:Y:S05]  /*d9a0*/  BSYNC B0 ;  /* 0x0000000000007941 */ /* 0x000fea0003800000 */
.L_x_3028:
[----:B------:R-:W-:Y:S01]  /*d9b0*/  ISETP.GE.AND P0, PT, R146, c[0x0][0x27c], PT ;  /* 0x00009f0092007a0c */ /* 0x000fe20003f06270 */
[----:B------:R-:W-:-:S12]  /*d9c0*/  BSSY B0, `(.L_x_3030) ;  /* 0x000002c000007945 */ /* 0x000fd80003800000 */
[----:B------:R-:W-:Y:S05]  /*d9d0*/  @P0 BRA `(.L_x_3031) ;  /* 0x000002a000000947 */ /* 0x000fea0003800000 */
[----:B-1----:R-:W1:Y:S01]  /*d9e0*/  LDS.128 R8, [R216+0x19080] ;  /* 0x01908000d8087984 */ /* 0x002e620000000c00 */
[----:B------:R-:W-:Y:S02]  /*d9f0*/  SHF.R.U32.HI R2, RZ, 0x10, R47 ;  /* 0x00000010ff027819 */ /* 0x000fe4000001162f */
[--C-:B------:R-:W-:Y:S02]  /*da00*/  SHF.R.U32.HI R3, RZ, 0x10, R45.reuse ;  /* 0x00000010ff037819 */ /* 0x100fe4000001162d */
[----:B------:R-:W-:Y:S01]  /*da10*/  SHF.R.U64 R13, R44, 0x10, R45 ;  /* 0x000000102c0d7819 */ /* 0x000fe2000000122d */
[----:B------:R-:W-:Y:S02]  /*da20*/  HADD2.F32 R2, -RZ, R2.H0_H0 ;  /* 0x20000002ff027230 */ /* 0x000fe40000004100 */
[----:B------:R-:W-:Y:S02]  /*da30*/  HADD2.F32 R3, -RZ, R3.H0_H0 ;  /* 0x20000003ff037230 */ /* 0x000fe40000004100 */
[----:B-1----:R-:W-:-:S02]  /*da40*/  HADD2.F32 R4, -RZ, R11.H1_H1 ;  /* 0x3000000bff047230 */ /* 0x002fc40000004100 */
[----:B------:R-:W-:Y:S01]  /*da50*/  HADD2.F32 R5, -RZ, R11.H0_H0 ;  /* 0x2000000bff057230 */ /* 0x000fe20000004100 */
[----:B------:R-:W-:Y:S02]  /*da60*/  SHF.R.U64 R11, R46, 0x10, R47 ;  /* 0x000000102e0b7819 */ /* 0x000fe4000000122f */
[CC--:B------:R-:W-:Y:S02]  /*da70*/  FMUL.FTZ R6, R4.reuse, R2.reuse ;  /* 0x0000000204067220 */ /* 0x0c0fe40000410000 */
[C---:B------:R-:W-:Y:S01]  /*da80*/  FMUL.FTZ R2, R5.reuse, R2 ;  /* 0x0000000205027220 */ /* 0x040fe20000410000 */
[----:B------:R-:W-:Y:S01]  /*da90*/  HADD2.F32 R18, -RZ, R11.H0_H0 ;  /* 0x2000000bff127230 */ /* 0x000fe20000004100 */
[-C--:B------:R-:W-:Y:S01]  /*daa0*/  FFMA.FTZ R17, R5, R3.reuse, -R6 ;  /* 0x0000000305117223 */ /* 0x080fe20000010806 */
[----:B------:R-:W-:Y:S01]  /*dab0*/  HADD2.F32 R5, -RZ, R8.H0_H0 ;  /* 0x20000008ff057230 */ /* 0x000fe20000004100 */
[----:B------:R-:W-:Y:S01]  /*dac0*/  FFMA.FTZ R16, R4, R3, R2 ;  /* 0x0000000304107223 */ /* 0x000fe20000010002 */
[----:B------:R-:W-:-:S02]  /*dad0*/  HADD2.F32 R2, -RZ, R93.H0_H0 ;  /* 0x2000005dff027230 */ /* 0x000fc40000004100 */
[----:B------:R-:W-:Y:S02]  /*dae0*/  HADD2.F32 R4, -RZ, R8.H1_H1 ;  /* 0x30000008ff047230 */ /* 0x000fe40000004100 */
[----:B------:R-:W-:Y:S02]  /*daf0*/  HADD2.F32 R3, -RZ, R94.H0_H0 ;  /* 0x2000005eff037230 */ /* 0x000fe40000004100 */
[----:B------:R-:W-:Y:S01]  /*db00*/  HADD2.F32 R8, -RZ, R10.H1_H1 ;  /* 0x3000000aff087230 */ /* 0x000fe20000004100 */
[CC--:B------:R-:W-:Y:S01]  /*db10*/  FMUL.FTZ R6, R4.reuse, R2.reuse ;  /* 0x0000000204067220 */ /* 0x0c0fe20000410000 */
[----:B------:R-:W-:Y:S01]  /*db20*/  HADD2.F32 R11, -RZ, R13.H0_H0 ;  /* 0x2000000dff0b7230 */ /* 0x000fe20000004100 */
[C---:B------:R-:W-:Y:S02]  /*db30*/  FMUL.FTZ R2, R5.reuse, R2 ;  /* 0x0000000205027220 */ /* 0x040fe40000410000 */
[-C--:B------:R-:W-:Y:S01]  /*db40*/  FFMA.FTZ R15, R5, R3.reuse, -R6 ;  /* 0x00000003050f7223 */ /* 0x080fe20000010806 */
[----:B------:R-:W-:Y:S01]  /*db50*/  HADD2.F32 R6, -RZ, R93.H1_H1 ;  /* 0x3000005dff067230 */ /* 0x000fe20000004100 */
[----:B------:R-:W-:Y:S01]  /*db60*/  FFMA.FTZ R14, R4, R3, R2 ;  /* 0x00000003040e7223 */ /* 0x000fe20000010002 */
[----:B------:R-:W-:-:S02]  /*db70*/  HADD2.F32 R2, -RZ, R94.H1_H1 ;  /* 0x3000005eff027230 */ /* 0x000fc40000004100 */
[----:B------:R-:W-:Y:S01]  /*db80*/  HADD2.F32 R3, -RZ, R10.H0_H0 ;  /* 0x2000000aff037230 */ /* 0x000fe20000004100 */
[-C--:B------:R-:W-:Y:S01]  /*db90*/  FMUL.FTZ R10, R8, R6.reuse ;  /* 0x00000006080a7220 */ /* 0x080fe20000410000 */
[--C-:B------:R-:W-:Y:S02]  /*dba0*/  HADD2.F32 R4, -RZ, R9.reuse.H1_H1 ;  /* 0x30000009ff047230 */ /* 0x100fe40000004100 */
[----:B------:R-:W-:Y:S01]  /*dbb0*/  HADD2.F32 R5, -RZ, R9.H0_H0 ;  /* 0x20000009ff057230 */ /* 0x000fe20000004100 */
[C---:B------:R-:W-:Y:S02]  /*dbc0*/  FMUL.FTZ R6, R3.reuse, R6 ;  /* 0x0000000603067220 */ /* 0x040fe40000410000 */
[----:B------:R-:W-:Y:S02]  /*dbd0*/  FFMA.FTZ R10, R3, R2, -R10 ;  /* 0x00000002030a7223 */ /* 0x000fe4000001080a */
[-C--:B------:R-:W-:Y:S02]  /*dbe0*/  FMUL.FTZ R3, R4, R18.reuse ;  /* 0x0000001204037220 */ /* 0x080fe40000410000 */
[----:B------:R-:W-:-:S02]  /*dbf0*/  FMUL.FTZ R9, R5, R18 ;  /* 0x0000001205097220 */ /* 0x000fc40000410000 */
[----:B------:R-:W-:Y:S02]  /*dc00*/  FFMA.FTZ R5, R5, R11, -R3 ;  /* 0x0000000b05057223 */ /* 0x000fe40000010803 */
[----:B------:R-:W-:Y:S01]  /*dc10*/  FFMA.FTZ R2, R8, R2, R6 ;  /* 0x0000000208027223 */ /* 0x000fe20000010006 */
[----:B------:R-:W-:Y:S01]  /*dc20*/  F2FP.PACK_AB R8, R14, R15 ;  /* 0x0000000f0e08723e */ /* 0x000fe200000000ff */
[----:B------:R-:W-:Y:S01]  /*dc30*/  FFMA.FTZ R3, R4, R11, R9 ;  /* 0x0000000b04037223 */ /* 0x000fe20000010009 */
[----:B------:R-:W-:Y:S02]  /*dc40*/  F2FP.PACK_AB R11, R16, R17 ;  /* 0x00000011100b723e */ /* 0x000fe400000000ff */
[----:B------:R-:W-:Y:S02]  /*dc50*/  F2FP.PACK_AB R10, R2, R10 ;  /* 0x0000000a020a723e */ /* 0x000fe400000000ff */
[----:B------:R-:W-:-:S05]  /*dc60*/  F2FP.PACK_AB R9, R3, R5 ;  /* 0x000000050309723e */ /* 0x000fca00000000ff */
[----:B------:R1:W-:Y:S02]  /*dc70*/  STS.128 [R216+0x19080], R8 ;  /* 0x01908008d8007388 */ /* 0x0003e40000000c00 */
.L_x_3031:
[----:B------:R-:W-:Y:S05]  /*dc80*/  BSYNC B0 ;  /* 0x0000000000007941 */ /* 0x000fea0003800000 */
.L_x_3030:
[----:B------:R-:W-:-:S13]  /*dc90*/  ISETP.GE.AND P0, PT, R147, c[0x0][0x27c], PT ;  /* 0x00009f0093007a0c */ /* 0x000fda0003f06270 */
[----:B------:R-:W-:Y:S05]  /*dca0*/  @P0 BRA `(.L_x_3025) ;  /* 0x000002a000000947 */ /* 0x000fea0003800000 */
[----:B-1----:R-:W1:Y:S01]  /*dcb0*/  LDS.128 R8, [R216+0x1d080] ;  /* 0x01d08000d8087984 */ /* 0x002e620000000c00 */
[----:B------:R-:W-:Y:S02]  /*dcc0*/  SHF.R.U32.HI R2, RZ, 0x10, R49 ;  /* 0x00000010ff027819 */ /* 0x000fe40000011631 */
[----:B------:R-:W-:Y:S02]  /*dcd0*/  SHF.R.U32.HI R3, RZ, 0x10, R55 ;  /* 0x00000010ff037819 */ /* 0x000fe40000011637 */
[----:B------:R-:W-:Y:S02]  /*dce0*/  SHF.R.U64 R17, R48, 0x10, R49 ;  /* 0x0000001030117819 */ /* 0x000fe40000001231 */
[----:B------:R-:W-:Y:S01]  /*dcf0*/  SHF.R.U64 R18, R54, 0x10, R55 ;  /* 0x0000001036127819 */ /* 0x000fe20000001237 */
[----:B------:R-:W-:Y:S02]  /*dd00*/  HADD2.F32 R20, -RZ, R3.H0_H0 ;  /* 0x20000003ff147230 */ /* 0x000fe40000004100 */
[----:B------:R-:W-:-:S02]  /*dd10*/  HADD2.F32 R3, -RZ, R97.H1_H1 ;  /* 0x30000061ff037230 */ /* 0x000fc40000004100 */
[----:B------:R-:W-:Y:S02]  /*dd20*/  HADD2.F32 R18, -RZ, R18.H0_H0 ;  /* 0x20000012ff127230 */ /* 0x000fe40000004100 */
[--C-:B-1----:R-:W-:Y:S02]  /*dd30*/  HADD2.F32 R15, -RZ, R10.reuse.H0_H0 ;  /* 0x2000000aff0f7230 */ /* 0x102fe40000004100 */
[----:B------:R-:W-:Y:S02]  /*dd40*/  HADD2.F32 R6, -RZ, R10.H1_H1 ;  /* 0x3000000aff067230 */ /* 0x000fe40000004100 */
[--C-:B------:R-:W-:Y:S02]  /*dd50*/  HADD2.F32 R5, -RZ, R11.reuse.H1_H1 ;  /* 0x3000000bff057230 */ /* 0x100fe40000004100 */
[----:B------:R-:W-:Y:S02]  /*dd60*/  HADD2.F32 R10, -RZ, R2.H0_H0 ;  /* 0x20000002ff0a7230 */ /* 0x000fe40000004100 */
[----:B------:R-:W-:-:S02]  /*dd70*/  HADD2.F32 R14, -RZ, R11.H0_H0 ;  /* 0x2000000bff0e7230 */ /* 0x000fc40000004100 */
[--C-:B------:R-:W-:Y:S02]  /*dd80*/  HADD2.F32 R13, -RZ, R8.reuse.H0_H0 ;  /* 0x20000008ff0d7230 */ /* 0x100fe40000004100 */
[----:B------:R-:W-:Y:S02]  /*dd90*/  HADD2.F32 R11, -RZ, R8.H1_H1 ;  /* 0x30000008ff0b7230 */ /* 0x000fe40000004100 */
[--C-:B------:R-:W-:Y:S02]  /*dda0*/  HADD2.F32 R8, -RZ, R9.reuse.H0_H0 ;  /* 0x20000009ff087230 */ /* 0x100fe40000004100 */
[----:B------:R-:W-:Y:S01]  /*ddb0*/  HADD2.F32 R4, -RZ, R9.H1_H1 ;  /* 0x30000009ff047230 */ /* 0x000fe20000004100 */
[-C--:B------:R-:W-:Y:S01]  /*ddc0*/  FMUL.FTZ R9, R5, R10.reuse ;  /* 0x0000000a05097220 */ /* 0x080fe20000410000 */
[----:B------:R-:W-:Y:S01]  /*ddd0*/  HADD2.F32 R2, -RZ, R96.H0_H0 ;  /* 0x20000060ff027230 */ /* 0x000fe20000004100 */
[C---:B------:R-:W-:Y:S02]  /*dde0*/  FMUL.FTZ R10, R14.reuse, R10 ;  /* 0x0000000a0e0a7220 */ /* 0x040fe40000410000 */
[----:B------:R-:W-:-:S02]  /*ddf0*/  FFMA.FTZ R19, R14, R20, -R9 ;  /* 0x000000140e137223 */ /* 0x000fc40000010809 */
[-C--:B------:R-:W-:Y:S02]  /*de00*/  FMUL.FTZ R16, R11, R2.reuse ;  /* 0x000000020b107220 */ /* 0x080fe40000410000 */
[C---:B------:R-:W-:Y:S01]  /*de10*/  FMUL.FTZ R9, R13.reuse, R2 ;  /* 0x000000020d097220 */ /* 0x040fe20000410000 */
[----:B------:R-:W-:Y:S01]  /*de20*/  HADD2.F32 R2, -RZ, R97.H0_H0 ;  /* 0x20000061ff027230 */ /* 0x000fe20000004100 */
[-C--:B------:R-:W-:Y:S02]  /*de30*/  FFMA.FTZ R16, R13, R3.reuse, -R16 ;  /* 0x000000030d107223 */ /* 0x080fe40000010810 */
[----:B------:R-:W-:Y:S01]  /*de40*/  FFMA.FTZ R13, R11, R3, R9 ;  /* 0x000000030b0d7223 */ /* 0x000fe20000010009 */
[----:B------:R-:W-:Y:S01]  /*de50*/  HADD2.F32 R11, -RZ, R17.H0_H0 ;  /* 0x20000011ff0b7230 */ /* 0x000fe20000004100 */
[----:B------:R-:W-:Y:S01]  /*de60*/  FFMA.FTZ R14, R5, R20, R10 ;  /* 0x00000014050e7223 */ /* 0x000fe2000001000a */
[----:B------:R-:W-:Y:S01]  /*de70*/  HADD2.F32 R3, -RZ, R98.H1_H1 ;  /* 0x30000062ff037230 */ /* 0x000fe20000004100 */
[----:B------:R-:W-:-:S02]  /*de80*/  FMUL.FTZ R5, R6, R2 ;  /* 0x0000000206057220 */ /* 0x000fc40000410000 */
[C---:B------:R-:W-:Y:S02]  /*de90*/  FMUL.FTZ R2, R15.reuse, R2 ;  /* 0x000000020f027220 */ /* 0x040fe40000410000 */
[-C--:B------:R-:W-:Y:S02]  /*dea0*/  FMUL.FTZ R9, R4, R11.reuse ;  /* 0x0000000b04097220 */ /* 0x080fe40000410000 */
[----:B------:R-:W-:Y:S02]  /*deb0*/  FMUL.FTZ R11, R8, R11 ;  /* 0x0000000b080b7220 */ /* 0x000fe40000410000 */
[-C--:B------:R-:W-:Y:S02]  /*dec0*/  FFMA.FTZ R10, R15, R3.reuse, -R5 ;  /* 0x000000030f0a7223 */ /* 0x080fe40000010805 */
[----:B------:R-:W-:Y:S02]  /*ded0*/  FFMA.FTZ R3, R6, R3, R2 ;  /* 0x0000000306037223 */ /* 0x000fe40000010002 */
[----:B------:R-:W-:Y:S01]  /*dee0*/  FFMA.FTZ R5, R8, R18, -R9 ;  /* 0x0000001208057223 */ /* 0x000fe20000010809 */
[----:B------:R-:W-:Y:S01]  /*def0*/  F2FP.PACK_AB R8, R13, R16 ;  /* 0x000000100d08723e */ /* 0x000fe200000000ff */
[----:B------:R-:W-:Y:S01]  /*df00*/  FFMA.FTZ R2, R4, R18, R11 ;  /* 0x0000001204027223 */ /* 0x000fe2000001000b */
[----:B------:R-:W-:-:S02]  /*df10*/  F2FP.PACK_AB R11, R14, R19 ;  /* 0x000000130e0b723e */ /* 0x000fc400000000ff */
[----:B------:R-:W-:Y:S02]  /*df20*/  F2FP.PACK_AB R10, R3, R10 ;  /* 0x0000000a030a723e */ /* 0x000fe400000000ff */
[----:B------:R-:W-:-:S05]  /*df30*/  F2FP.PACK_AB R9, R2, R5 ;  /* 0x000000050209723e */ /* 0x000fca00000000ff */
[----:B------:R1:W-:Y:S02]  /*df40*/  STS.128 [R216+0x1d080], R8 ;  /* 0x01d08008d8007388 */ /* 0x0003e40000000c00 */
.L_x_3025:
[----:B------:R-:W-:Y:S05]  /*df50*/  BSYNC B1 ;  /* 0x0000000000017941 */ /* 0x000fea0003800000 */
.L_x_3024:
        /* <DEDUP_REMOVED lines=30> */
[----:B------:R-:W-:Y:S01]  /*e140*/  HADD2.F32 R2, -RZ, R95.H1_H1 ;  /* 0x3000005fff027230 */ /* 0x000fe20000004100 */
[-C--:B------:R-:W-:Y:S02]  /*e150*/  FFMA.FTZ R16, R13, R3.reuse, -R16 ;  /* 0x000000030d107223 */ /* 0x080fe40000010810 */
[----:B------:R-:W-:Y:S01]  /*e160*/  FFMA.FTZ R13, R11, R3, R9 ;  /* 0x000000030b0d7223 */ /* 0x000fe20000010009 */
[----:B------:R-:W-:Y:S01]  /*e170*/  HADD2.F32 R11, -RZ, R17.H0_H0 ;  /* 0x20000011ff0b7230 */ /* 0x000fe20000004100 */
[----:B------:R-:W-:Y:S01]  /*e180*/  FFMA.FTZ R14, R5, R20, R10 ;  /* 0x00000014050e7223 */ /* 0x000fe2000001000a */
[----:B------:R-:W-:Y:S01]  /*e190*/  HADD2.F32 R3, -RZ, R98.H0_H0 ;  /* 0x20000062ff037230 */ /* 0x000fe20000004100 */
        /* <DEDUP_REMOVED lines=13> */
.L_x_3035:
[----:B------:R-:W-:Y:S05]  /*e270*/  BSYNC B0 ;  /* 0x0000000000007941 */ /* 0x000fea0003800000 */
.L_x_3034:
        /* <DEDUP_REMOVED lines=9> */
[----:B------:R-:W-:-:S02]  /*e310*/  HADD2.F32 R3, -RZ, R100.H0_H0 ;  /* 0x20000064ff037230 */ /* 0x000fc40000004100 */
        /* <DEDUP_REMOVED lines=35> */
.L_x_3037:
[----:B------:R-:W-:Y:S05]  /*e550*/  BSYNC B0 ;  /* 0x0000000000007941 */ /* 0x000fea0003800000 */
.L_x_3036:
        /* <DEDUP_REMOVED lines=45> */
.L_x_3039:
[----:B------:R-:W-:Y:S05]  /*e830*/  BSYNC B0 ;  /* 0x0000000000007941 */ /* 0x000fea0003800000 */
.L_x_3038:
        /* <DEDUP_REMOVED lines=44> */
.L_x_3033:
[----:B------:R-:W-:Y:S05]  /*eb00*/  BSYNC B1 ;  /* 0x0000000000017941 */ /* 0x000fea0003800000 */
.L_x_3032:
        /* <DEDUP_REMOVED lines=48> */
.L_x_3042:
[----:B------:R-:W-:Y:S05]  /*ee10*/  BSYNC B0 ;  /* 0x0000000000007941 */ /* 0x000fea0003800000 */
.L_x_3041:
        /* <DEDUP_REMOVED lines=45> */
.L_x_3044:
[----:B------:R-:W-:Y:S05]  /*f0f0*/  BSYNC B0 ;  /* 0x0000000000007941 */ /* 0x000fea0003800000 */
.L_x_3043:
        /* <DEDUP_REMOVED lines=45> */
.L_x_3046:
[----:B------:R-:W-:Y:S05]  /*f3d0*/  BSYNC B0 ;  /* 0x0000000000007941 */ /* 0x000fea0003800000 */
.L_x_3045:
        /* <DEDUP_REMOVED lines=43> */
[----:B------:R1:W-:Y:S01]  /*f690*/  STS.128 [R216+0x1f080], R8 ;  /* 0x01f08008d8007388 */ /* 0x0003e20000000c00 */
[----:B------:R-:W-:Y:S05]  /*f6a0*/  BRA `(.L_x_3040) ;  /* 0x000047a000007947 */ /* 0x000fea0003800000 */
.L_x_3007:
        /* <DEDUP_REMOVED lines=24> */
[----:B------:R-:W-:-:S05]  /*f830*/  MOV R5, R6 ;  /* 0x0000000600057202 */ /* 0x000fca0000000f00 */
[----:B------:R-:W-:-:S04]  /*f840*/  IMAD.WIDE.U32 R4, R2, c[0x0][0x290], R4 ;  /* 0x0000a40002047a25 */ /* 0x000fc800078e0004 */
[----:B------:R-:W-:Y:S01]  /*f850*/  IMAD R2, R2, c[0x0][0x294], R3 ;  /* 0x0000a50002027a24 */ /* 0x000fe200078e0203 */
[C---:B------:R-:W-:Y:S01]  /*f860*/  LEA R16, P0, R4.reuse, c[0x0][0x288], 0x1 ;  /* 0x0000a20004107a11 */ /* 0x040fe200078008ff */
[----:B------:R1:W2:Y:S02]  /*f870*/  SHFL.IDX PT, R3, R18, RZ, 0x181f ;  /* 0x00181fff12037589 */ /* 0x0002a400000e0000 */
[----:B------:R-:W-:Y:S02]  /*f880*/  IMAD.IADD R2, R5, 0x1, R2 ;  /* 0x0000000105027824 */ /* 0x000fe400078e0202 */
[----:B------:R1:W3:Y:S03]  /*f890*/  SHFL.IDX PT, R6, R16, RZ, 0x181f ;  /* 0x00181fff10067589 */ /* 0x0002e600000e0000 */
[----:B------:R-:W-:Y:S01]  /*f8a0*/  LEA.HI.X R15, R4, c[0x0][0x28c], R2, 0x1, P0 ;  /* 0x0000a300040f7a11 */ /* 0x000fe200000f0c02 */
        /* <DEDUP_REMOVED lines=10> */
[----:B--2---:R-:W-:-:S05]  /*f950*/  @!P1 IADD3 R10, P0, R3, R2, RZ ;  /* 0x00000002030a9210 */ /* 0x004fca0007f1e0ff */
[--C-:B----4-:R-:W-:Y:S01]  /*f960*/  @!P1 IMAD.X R11, R5, 0x1, R4.reuse, P0 ;  /* 0x00000001050b9824 */ /* 0x110fe200000e0604 */
        /* <DEDUP_REMOVED lines=17> */
.L_x_3048:
[----:B------:R-:W-:Y:S05]  /*fa80*/  BSYNC B0 ;  /* 0x0000000000007941 */ /* 0x000fea0003800000 */
.L_x_3047:
[----:B-12--5:R-:W-:Y:S01]  /*fa90*/  IMAD.MOV.U32 R3, RZ, RZ, R30 ;  /* 0x000000ffff037224 */ /* 0x026fe200078e001e */
[----:B------:R-:W-:Y:S01]  /*faa0*/  LOP3.LUT P0, RZ, R235, 0x8, RZ, 0xc0, !PT ;  /* 0x00000008ebff7812 */ /* 0x000fe2000780c0ff */
[----:B------:R-:W-:Y:S01]  /*fab0*/  IMAD.MOV.U32 R2, RZ, RZ, R31 ;  /* 0x000000ffff027224 */ /* 0x000fe200078e001f */
[----:B------:R1:W2:Y:S01]  /*fac0*/  SHFL.IDX PT, R10, R17, 0x1, 0x181f ;  /* 0x00381f00110a7f89 */ /* 0x0002a200000e0000 */
[----:B----4-:R-:W-:Y:S01]  /*fad0*/  IMAD.MOV.U32 R5, RZ, RZ, R28 ;  /* 0x000000ffff057224 */ /* 0x010fe200078e001c */
        /* <DEDUP_REMOVED lines=26> */
[----:B------:R-:W-:Y:S01]  /*fc80*/  BSSY B0, `(.L_x_3049) ;  /* 0x0000028000007945 */ /* 0x000fe20003800000 */
[----:B------:R-:W-:Y:S01]  /*fc90*/  PRMT R50, R4, 0x7610, R50 ;  /* 0x0000761004327816 */ /* 0x000fe20000000032 */
[----:B------:R1:W3:Y:S01]  /*fca0*/  SHFL.IDX PT, R11, R15, 0x1, 0x181f ;  /* 0x00381f000f0b7f89 */ /* 0x0002e200000e0000 */
[----:B------:R-:W-:Y:S01]  /*fcb0*/  PRMT R14, R3, 0x5410, R5 ;  /* 0x00005410030e7816 */ /* 0x000fe20000000005 */
[----:B------:R-:W-:Y:S01]  /*fcc0*/  CS2R R56, SRZ ;  /* 0x0000000000387805 */ /* 0x000fe2000001ff00 */
[----:B------:R-:W-:Y:S01]  /*fcd0*/  PRMT R13, R2, 0x7610, R13 ;  /* 0x00007610020d7816 */ /* 0x000fe2000000000d */
[----:B------:R1:W1:Y:S01]  /*fce0*/  SHFL.IDX PT, R9, R16, 0x1, 0x181f ;  /* 0x00381f0010097f89 */ /* 0x00026200000e0000 */
[----:B------:R-:W-:Y:S01]  /*fcf0*/  CS2R R42, SRZ ;  /* 0x00000000002a7805 */ /* 0x000fe2000001ff00 */
[----:B------:R-:W-:Y:S01]  /*fd00*/  CS2R R40, SRZ ;  /* 0x0000000000287805 */ /* 0x000fe2000001ff00 */
[----:B------:R-:W-:Y:S01]  /*fd10*/  CS2R R54, SRZ ;  /* 0x0000000000367805 */ /* 0x000fe2000001ff00 */
[----:B------:R-:W-:Y:S01]  /*fd20*/  CS2R R52, SRZ ;  /* 0x0000000000347805 */ /* 0x000fe2000001ff00 */
[----:B------:R-:W-:Y:S01]  /*fd30*/  CS2R R46, SRZ ;  /* 0x00000000002e7805 */ /* 0x000fe2000001ff00 */
[----:B------:R-:W-:Y:S01]  /*fd40*/  CS2R R44, SRZ ;  /* 0x00000000002c7805 */ /* 0x000fe2000001ff00 */
[----:B------:R-:W-:Y:S05]  /*fd50*/  @P0 BRA `(.L_x_3050) ;  /* 0x000001a000000947 */ /* 0x000fea0003800000 */
[----:B--2---:R-:W-:Y:S01]  /*fd60*/  ISETP.GE.AND P1, PT, R140, c[0x0][0x27c], PT ;  /* 0x00009f008c007a0c */ /* 0x004fe20003f26270 */
[----:B------:R-:W-:Y:S01]  /*fd70*/  CS2R R42, SRZ ;  /* 0x00000000002a7805 */ /* 0x000fe2000001ff00 */
[----:B------:R-:W-:Y:S01]  /*fd80*/  CS2R R40, SRZ ;  /* 0x0000000000287805 */ /* 0x000fe2000001ff00 */
[----:B------:R-:W-:Y:S01]  /*fd90*/  CS2R R46, SRZ ;  /* 0x00000000002e7805 */ /* 0x000fe2000001ff00 */
[----:B------:R-:W-:-:S09]  /*fda0*/  CS2R R44, SRZ ;  /* 0x00000000002c7805 */ /* 0x000fd2000001ff00 */
[C---:B------:R-:W-:Y:S01]  /*fdb0*/  @!P1 IMAD.SHL.U32 R2, R140.reuse, 0x2, RZ ;  /* 0x000000028c029824 */ /* 0x040fe200078e00ff */
[----:B------:R-:W-:-:S04]  /*fdc0*/  @!P1 SHF.L.U64.HI R3, R140, 0x1, R141 ;  /* 0x000000018c039819 */ /* 0x000fc8000001028d */
[----:B----4-:R-:W-:-:S05]  /*fdd0*/  @!P1 IADD3 R4, P0, R8, R2, RZ ;  /* 0x0000000208049210 */ /* 0x010fca0007f1e0ff */
        /* <DEDUP_REMOVED lines=18> */
.L_x_3050:
[----:B--2---:R-:W-:Y:S05]  /*ff00*/  BSYNC B0 ;  /* 0x0000000000007941 */ /* 0x004fea0003800000 */
.L_x_3049:
[----:B-1---5:R-:W-:Y:S01]  /*ff10*/  IMAD.MOV.U32 R5, RZ, RZ, R58 ;  /* 0x000000ffff057224 */ /* 0x022fe200078e003a */
[----:B------:R-:W-:Y:S01]  /*ff20*/  LOP3.LUT P0, RZ, R235, 0x10, RZ, 0xc0, !PT ;  /* 0x00000010ebff7812 */ /* 0x000fe2000780c0ff */
[----:B------:R-:W-:Y:S01]  /*ff30*/  IMAD.MOV.U32 R4, RZ, RZ, R59 ;  /* 0x000000ffff047224 */ /* 0x000fe200078e003b */
[----:B------:R1:W2:Y:S01]  /*ff40*/  SHFL.IDX PT, R10, R17, 0x2, 0x181f ;  /* 0x00581f00110a7f89 */ /* 0x0002a200000e0000 */
        /* <DEDUP_REMOVED lines=25> */
[----:B---3--:R1:W3:Y:S01]  /*100e0*/  SHFL.IDX PT, R6, R18, 0x2, 0x181f ;  /* 0x00581f0012067f89 */ /* 0x0082e200000e0000 */
[----:B------:R-:W-:Y:S01]  /*100f0*/  IMAD.MOV.U32 R2, RZ, RZ, R45 ;  /* 0x000000ffff027224 */ /* 0x000fe200078e002d */
[----:B------:R-:W-:Y:S01]  /*10100*/  BSSY B0, `(.L_x_3051) ;  /* 0x000002b000007945 */ /* 0x000fe20003800000 */
[----:B------:R-:W-:Y:S01]  /*10110*/  PRMT R99, R5, 0x7610, R99 ;  /* 0x0000761005637816 */ /* 0x000fe20000000063 */
[----:B------:R1:W4:Y:S01]  /*10120*/  SHFL.IDX PT, R9, R15, 0x2, 0x181f ;  /* 0x00581f000f097f89 */ /* 0x00032200000e0000 */
[----:B------:R-:W-:Y:S01]  /*10130*/  PRMT R100, R4, 0x7610, R100 ;  /* 0x0000761004647816 */ /* 0x000fe20000000064 */
[----:B------:R-:W-:Y:S01]  /*10140*/  CS2R R94, SRZ ;  /* 0x00000000005e7805 */ /* 0x000fe2000001ff00 */
[----:B------:R-:W-:Y:S01]  /*10150*/  PRMT R98, R98, 0x5410, R3 ;  /* 0x0000541062627816 */ /* 0x000fe20000000003 */
[----:B----4-:R1:W4:Y:S01]  /*10160*/  SHFL.IDX PT, R8, R16, 0x2, 0x181f ;  /* 0x00581f0010087f89 */ /* 0x01032200000e0000 */
        /* <DEDUP_REMOVED lines=12> */
[----:B------:R-:W-:-:S11]  /*10230*/  CS2R R60, SRZ ;  /* 0x00000000003c7805 */ /* 0x000fd6000001ff00 */
[C---:B------:R-:W-:Y:S01]  /*10240*/  @!P1 IMAD.SHL.U32 R2, R140.reuse, 0x2, RZ ;  /* 0x000000028c029824 */ /* 0x040fe200078e00ff */
[----:B------:R-:W-:-:S04]  /*10250*/  @!P1 SHF.L.U64.HI R3, R140, 0x1, R141 ;  /* 0x000000018c039819 */ /* 0x000fc8000001028d */
[-C--:B---3--:R-:W-:Y:S02]  /*10260*/  @!P1 IADD3 R4, P0, R6, R2.reuse, RZ ;  /* 0x0000000206049210 */ /* 0x088fe40007f1e0ff */
[----:B----4-:R-:W-:-:S03]  /*10270*/  @!P1 IADD3 R2, P2, R8, R2, RZ ;  /* 0x0000000208029210 */ /* 0x010fc60007f5e0ff */
[--C-:B------:R-:W-:Y:S01]  /*10280*/  @!P1 IMAD.X R5, R10, 0x1, R3.reuse, P0 ;  /* 0x000000010a059824 */ /* 0x100fe200000e0603 */
[----:B------:R-:W-:Y:S01]  /*10290*/  ISETP.GE.AND P0, PT, R142, c[0x0][0x27c], PT ;  /* 0x00009f008e007a0c */ /* 0x000fe20003f06270 */
[----:B------:R-:W-:Y:S01]  /*102a0*/  CS2R R66, SRZ ;  /* 0x0000000000427805 */ /* 0x000fe2000001ff00 */
[----:B------:R-:W-:Y:S01]  /*102b0*/  CS2R R64, SRZ ;  /* 0x0000000000407805 */ /* 0x000fe2000001ff00 */
[----:B------:R-:W-:Y:S01]  /*102c0*/  @!P1 IMAD.X R3, R9, 0x1, R3, P2 ;  /* 0x0000000109039824 */ /* 0x000fe200010e0603 */
[----:B------:R2:W5:Y:S04]  /*102d0*/  @!P1 LD.E.128 R60, [R4.64] ;  /* 0x00000006043c9980 */ /* 0x000568000c101d00 */
[----:B------:R3:W5:Y:S01]  /*102e0*/  @!P1 LD.E.128 R64, [R2.64] ;  /* 0x0000000602409980 */ /* 0x000762000c101d00 */
[----:B------:R-:W-:Y:S01]  /*102f0*/  CS2R R78, SRZ ;  /* 0x00000000004e7805 */ /* 0x000fe2000001ff00 */
[----:B------:R-:W-:Y:S01]  /*10300*/  CS2R R76, SRZ ;  /* 0x00000000004c7805 */ /* 0x000fe2000001ff00 */
[----:B------:R-:W-:Y:S01]  /*10310*/  CS2R R74, SRZ ;  /* 0x00000000004a7805 */ /* 0x000fe2000001ff00 */
[----:B------:R-:W-:Y:S01]  /*10320*/  CS2R R72, SRZ ;  /* 0x0000000000487805 */ /* 0x000fe2000001ff00 */
[C---:B---3--:R-:W-:Y:S01]  /*10330*/  @!P0 IMAD.SHL.U32 R2, R232.reuse, 0x2, RZ ;  /* 0x00000002e8028824 */ /* 0x048fe200078e00ff */
[----:B------:R-:W-:-:S04]  /*10340*/  @!P0 SHF.L.U64.HI R3, R232, 0x1, R236 ;  /* 0x00000001e8038819 */ /* 0x000fc800000102ec */
[-C--:B--2---:R-:W-:Y:S02]  /*10350*/  @!P0 IADD3 R4, P2, R6, R2.reuse, RZ ;  /* 0x0000000206048210 */ /* 0x084fe40007f5e0ff */
[----:B------:R-:W-:-:S03]  /*10360*/  @!P0 IADD3 R2, P1, R8, R2, RZ ;  /* 0x0000000208028210 */ /* 0x000fc60007f3e0ff */
[--C-:B------:R-:W-:Y:S02]  /*10370*/  @!P0 IMAD.X R5, R10, 0x1, R3.reuse, P2 ;  /* 0x000000010a058824 */ /* 0x100fe400010e0603 */
[----:B------:R-:W-:-:S03]  /*10380*/  @!P0 IMAD.X R3, R9, 0x1, R3, P1 ;  /* 0x0000000109038824 */ /* 0x000fc600008e0603 */
[----:B------:R2:W5:Y:S04]  /*10390*/  @!P0 LD.E.128 R76, [R4.64] ;  /* 0x00000006044c8980 */ /* 0x000568000c101d00 */
[----:B------:R2:W5:Y:S02]  /*103a0*/  @!P0 LD.E.128 R72, [R2.64] ;  /* 0x0000000602488980 */ /* 0x000564000c101d00 */
.L_x_3052:
[----:B--2---:R-:W-:Y:S05]  /*103b0*/  BSYNC B0 ;  /* 0x0000000000007941 */ /* 0x004fea0003800000 */
.L_x_3051:
[----:B-----5:R-:W-:Y:S01]  /*103c0*/  IMAD.MOV.U32 R2, RZ, RZ, R79 ;  /* 0x000000ffff027224 */ /* 0x020fe200078e004f */
[----:B------:R-:W-:Y:S01]  /*103d0*/  LOP3.LUT P0, RZ, R235, 0x1, RZ, 0xc0, !PT ;  /* 0x00000001ebff7812 */ /* 0x000fe2000780c0ff */
[----:B------:R-:W-:Y:S01]  /*103e0*/  IMAD.MOV.U32 R3, RZ, RZ, R78 ;  /* 0x000000ffff037224 */ /* 0x000fe200078e004e */
[----:B------:R2:W1:Y:S01]  /*103f0*/  SHFL.IDX PT, R10, R17, 0x3, 0x181f ;  /* 0x00781f00110a7f89 */ /* 0x00046200000e0000 */
[----:B------:R-:W-:Y:S01]  /*10400*/  BSSY B0, `(.L_x_3053) ;  /* 0x0000042000007945 */ /* 0x000fe20003800000 */
[----:B------:R-:W-:Y:S01]  /*10410*/  PRMT R112, R112, 0x5410, R2 ;  /* 0x0000541070707816 */ /* 0x000fe20000000002 */
[----:B------:R-:W-:Y:S01]  /*10420*/  IMAD.MOV.U32 R2, RZ, RZ, R77 ;  /* 0x000000ffff027224 */ /* 0x000fe200078e004d */
[----:B------:R-:W-:Y:S01]  /*10430*/  PRMT R113, R3, 0x7610, R113 ;  /* 0x0000761003717816 */ /* 0x000fe20000000071 */
[----:B------:R-:W-:Y:S01]  /*10440*/  IMAD.MOV.U32 R3, RZ, RZ, R76 ;  /* 0x000000ffff037224 */ /* 0x000fe200078e004c */
[----:B---3--:R2:W3:Y:S01]  /*10450*/  SHFL.IDX PT, R6, R18, 0x3, 0x181f ;  /* 0x00781f0012067f89 */ /* 0x0084e200000e0000 */
[----:B------:R-:W-:Y:S01]  /*10460*/  CS2R R92, SRZ ;  /* 0x00000000005c7805 */ /* 0x000fe2000001ff00 */
[----:B------:R-:W-:Y:S01]  /*10470*/  PRMT R110, R110, 0x5410, R2 ;  /* 0x000054106e6e7816 */ /* 0x000fe20000000002 */
[----:B------:R-:W-:Y:S01]  /*10480*/  IMAD.MOV.U32 R2, RZ, RZ, R63 ;  /* 0x000000ffff027224 */ /* 0x000fe200078e003f */
[----:B------:R-:W-:Y:S01]  /*10490*/  PRMT R112, R3, 0x7610, R112 ;  /* 0x0000761003707816 */ /* 0x000fe20000000070 */
[----:B------:R-:W-:Y:S01]  /*104a0*/  IMAD.MOV.U32 R3, RZ, RZ, R62 ;  /* 0x000000ffff037224 */ /* 0x000fe200078e003e */
[----:B------:R2:W4:Y:S01]  /*104b0*/  SHFL.IDX PT, R9, R15, 0x3, 0x181f ;  /* 0x00781f000f097f89 */ /* 0x00052200000e0000 */
[----:B------:R-:W-:Y:S01]  /*104c0*/  CS2R R86, SRZ ;  /* 0x0000000000567805 */ /* 0x000fe2000001ff00 */
[----:B------:R-:W-:Y:S01]  /*104d0*/  PRMT R109, R2, 0x7610, R109 ;  /* 0x00007610026d7816 */ /* 0x000fe2000000006d */
[----:B------:R-:W-:Y:S01]  /*104e0*/  IMAD.MOV.U32 R2, RZ, RZ, R61 ;  /* 0x000000ffff027224 */ /* 0x000fe200078e003d */
[----:B------:R-:W-:Y:S01]  /*104f0*/  PRMT R108, R108, 0x5410, R3 ;  /* 0x000054106c6c7816 */ /* 0x000fe20000000003 */
[----:B------:R-:W-:Y:S01]  /*10500*/  IMAD.MOV.U32 R3, RZ, RZ, R60 ;  /* 0x000000ffff037224 */ /* 0x000fe200078e003c */
[----:B----4-:R2:W4:Y:S01]  /*10510*/  SHFL.IDX PT, R8, R16, 0x3, 0x181f ;  /* 0x00781f0010087f89 */ /* 0x01052200000e0000 */
[----:B------:R-:W-:Y:S01]  /*10520*/  CS2R R84, SRZ ;  /* 0x0000000000547805 */ /* 0x000fe2000001ff00 */
[----:B------:R-:W-:Y:S01]  /*10530*/  PRMT R106, R106, 0x5410, R2 ;  /* 0x000054106a6a7816 */ /* 0x000fe20000000002 */
[----:B------:R-:W-:Y:S01]  /*10540*/  IMAD.MOV.U32 R2, RZ, RZ, R75 ;  /* 0x000000ffff027224 */ /* 0x000fe200078e004b */
[----:B------:R-:W-:Y:S01]  /*10550*/  PRMT R108, R3, 0x7610, R108 ;  /* 0x00007610036c7816 */ /* 0x000fe2000000006c */
[----:B------:R-:W-:Y:S01]  /*10560*/  CS2R R90, SRZ ;  /* 0x00000000005a7805 */ /* 0x000fe2000001ff00 */
        /* <DEDUP_REMOVED lines=10> */
[----:B------:R-:W-:-:S04]  /*10610*/  MOV R2, R67 ;  /* 0x0000004300027202 */ /* 0x000fc80000000f00 */
[----:B------:R-:W-:Y:S01]  /*10620*/  PRMT R107, R3, 0x5410, R2 ;  /* 0x00005410036b7816 */ /* 0x000fe20000000002 */
[----:B------:R-:W-:Y:S02]  /*10630*/  IMAD.MOV.U32 R3, RZ, RZ, R64 ;  /* 0x000000ffff037224 */ /* 0x000fe400078e0040 */
[----:B------:R-:W-:-:S03]  /*10640*/  IMAD.MOV.U32 R2, RZ, RZ, R65 ;  /* 0x000000ffff027224 */ /* 0x000fc600078e0041 */
[----:B------:R-:W-:Y:S02]  /*10650*/  PRMT R106, R3, 0x7610, R106 ;  /* 0x00007610036a7816 */ /* 0x000fe4000000006a */
        /* <DEDUP_REMOVED lines=18> */
[----:B------:R-:W-:Y:S01]  /*10780*/  CS2R R90, SRZ ;  /* 0x00000000005a7805 */ /* 0x000fe2000001ff00 */
[----:B------:R-:W-:Y:S01]  /*10790*/  CS2R R88, SRZ ;  /* 0x0000000000587805 */ /* 0x000fe2000001ff00 */
[C---:B-1----:R-:W-:Y:S01]  /*107a0*/  @!P0 IMAD.SHL.U32 R2, R232.reuse, 0x2, RZ ;  /* 0x00000002e8028824 */ /* 0x042fe200078e00ff */
[----:B------:R-:W-:-:S04]  /*107b0*/  @!P0 SHF.L.U64.HI R3, R232, 0x1, R236 ;  /* 0x00000001e8038819 */ /* 0x000fc800000102ec */
[-C--:B------:R-:W-:Y:S02]  /*107c0*/  @!P0 IADD3 R4, P2, R6, R2.reuse, RZ ;  /* 0x0000000206048210 */ /* 0x080fe40007f5e0ff */
[----:B------:R-:W-:-:S03]  /*107d0*/  @!P0 IADD3 R2, P1, R8, R2, RZ ;  /* 0x0000000208028210 */ /* 0x000fc60007f3e0ff */
[--C-:B------:R-:W-:Y:S02]  /*107e0*/  @!P0 IMAD.X R5, R10, 0x1, R3.reuse, P2 ;  /* 0x000000010a058824 */ /* 0x100fe400010e0603 */
[----:B------:R-:W-:-:S03]  /*107f0*/  @!P0 IMAD.X R3, R9, 0x1, R3, P1 ;  /* 0x0000000109038824 */ /* 0x000fc600008e0603 */
[----:B------:R1:W5:Y:S04]  /*10800*/  @!P0 LD.E.128 R92, [R4.64] ;  /* 0x00000006045c8980 */ /* 0x000368000c101d00 */
[----:B------:R1:W5:Y:S02]  /*10810*/  @!P0 LD.E.128 R88, [R2.64] ;  /* 0x0000000602588980 */ /* 0x000364000c101d00 */
.L_x_3054:
[----:B-1234-:R-:W-:Y:S05]  /*10820*/  BSYNC B0 ;  /* 0x0000000000007941 */ /* 0x01efea0003800000 */
.L_x_3053:
[----:B------:R-:W2:Y:S01]  /*10830*/  LDL R4, [R1] ;  /* 0x0000000001047983 */ /* 0x000ea20000100800 */
[----:B-----5:R-:W-:Y:S01]  /*10840*/  IMAD.MOV.U32 R3, RZ, RZ, R94 ;  /* 0x000000ffff037224 */ /* 0x020fe200078e005e */
[----:B------:R-:W-:-:S04]  /*10850*/  DEPBAR.LE SB0, 0x1 ;  /* 0x000080400000791a */ /* 0x000fc80000000000 */
[----:B------:R-:W-:Y:S01]  /*10860*/  IMAD.MOV.U32 R2, RZ, RZ, R95 ;  /* 0x000000ffff027224 */ /* 0x000fe200078e005f */
[----:B------:R-:W-:Y:S01]  /*10870*/  PRMT R120, R3, 0x7610, R120 ;  /* 0x0000761003787816 */ /* 0x000fe20000000078 */
[----:B------:R-:W-:Y:S01]  /*10880*/  IMAD.MOV.U32 R3, RZ, RZ, R92 ;  /* 0x000000ffff037224 */ /* 0x000fe200078e005c */
[----:B------:R-:W-:Y:S02]  /*10890*/  BSSY B1, `(.L_x_3055) ;  /* 0x00000e8000017945 */ /* 0x000fe40003800000 */
        /* <DEDUP_REMOVED lines=23> */
[----:B------:R-:W-:Y:S01]  /*10a10*/  IMAD.MOV.U32 R2, RZ, RZ, R80 ;  /* 0x000000ffff027224 */ /* 0x000fe200078e0050 */
[----:B------:R-:W-:Y:S01]  /*10a20*/  BAR.SYNC.DEFER_BLOCKING 0x0 ;  /* 0x0000000000007b1d */ /* 0x000fe20000010000 */
[----:B--2---:R-:W-:-:S03]  /*10a30*/  IMAD.IADD R3, R68, 0x1, -R4 ;  /* 0x0000000144037824 */ /* 0x004fc600078e0a04 */
[----:B------:R-:W-:Y:S01]  /*10a40*/  PRMT R68, R68, 0x5410, R2 ;  /* 0x0000541044447816 */ /* 0x000fe20000000002 */
[----:B------:R-:W-:Y:S01]  /*10a50*/  IMAD.MOV.U32 R2, RZ, RZ, R81 ;  /* 0x000000ffff027224 */ /* 0x000fe200078e0051 */
[----:B------:R-:W-:-:S04]  /*10a60*/  IMNMX R51, R3, 0x80, PT ;  /* 0x0000008003337817 */ /* 0x000fc80003800200 */
[----:B------:R-:W-:Y:S02]  /*10a70*/  PRMT R68, R2, 0x7610, R68 ;  /* 0x0000761002447816 */ /* 0x000fe40000000044 */
        /* <DEDUP_REMOVED lines=22> */
[----:B------:R-:W2:Y:S02]  /*10be0*/  LDS.128 R8, [R36+0x10080] ;  /* 0x0100800024087984 */ /* 0x000ea40000000c00 */
[----:B------:R-:W-:Y:S02]  /*10bf0*/  HADD2.F32 R13, -RZ, R13.H0_H0 ;  /* 0x2000000dff0d7230 */ /* 0x000fe40000004100 */
        /* <DEDUP_REMOVED lines=11> */
[----:B------:R-:W-:Y:S01]  /*10cb0*/  HADD2.F32 R2, -RZ, R9.H1_H1 ;  /* 0x30000009ff027230 */ /* 0x000fe20000004100 */
[----:B------:R-:W-:Y:S01]  /*10cc0*/  SHF.R.U64 R9, R26, 0x10, R27 ;  /* 0x000000101a097819 */ /* 0x000fe2000000121b */
[----:B------:R-:W-:Y:S01]  /*10cd0*/  HADD2.F32 R6, -RZ, R4.H0_H0 ;  /* 0x20000004ff067230 */ /* 0x000fe20000004100 */
[CC--:B------:R-:W-:Y:S01]  /*10ce0*/  FMUL.FTZ R4, R3.reuse, R5.reuse ;  /* 0x0000000503047220 */ /* 0x0c0fe20000410000 */
        /* <DEDUP_REMOVED lines=8> */
[CC--:B------:R-:W-:Y:S01]  /*10d70*/  FMUL.FTZ R6, R4.reuse, R2.reuse ;  /* 0x0000000204067220 */ /* 0x0c0fe20000410000 */
[----:B------:R-:W-:Y:S01]  /*10d80*/  F2FP.PACK_AB R17, R15, R39 ;  /* 0x000000270f11723e */ /* 0x000fe200000000ff */
[C---:B------:R-:W-:Y:S01]  /*10d90*/  FMUL.FTZ R2, R5.reuse, R2 ;  /* 0x0000000205027220 */ /* 0x040fe20000410000 */
[----:B------:R-:W-:Y:S01]  /*10da0*/  HADD2.F32 R15, -RZ, R38.H0_H0 ;  /* 0x20000026ff0f7230 */ /* 0x000fe20000004100 */
        /* <DEDUP_REMOVED lines=9> */
[----:B------:R-:W-:Y:S01]  /*10e40*/  HADD2.F32 R5, -RZ, R19.H0_H0 ;  /* 0x20000013ff057230 */ /* 0x000fe20000004100 */
[----:B------:R-:W-:Y:S01]  /*10e50*/  FFMA.FTZ R24, R4, R3, R2 ;  /* 0x0000000304187223 */ /* 0x000fe20000010002 */
[----:B------:R-:W-:Y:S02]  /*10e60*/  HADD2.F32 R2, -RZ, R50.H0_H0 ;  /* 0x20000032ff027230 */ /* 0x000fe40000004100 */
[----:B------:R-:W-:Y:S02]  /*10e70*/  HADD2.F32 R4, -RZ, R11.H0_H0 ;  /* 0x2000000bff047230 */ /* 0x000fe40000004100 */
[----:B------:R-:W-:-:S03]  /*10e80*/  HADD2.F32 R3, -RZ, R69.H0_H0 ;  /* 0x20000045ff037230 */ /* 0x000fc60000004100 */
        /* <DEDUP_REMOVED lines=8> */
[----:B------:R-:W-:-:S02]  /*10f10*/  HADD2.F32 R8, -RZ, R16.H1_H1 ;  /* 0x30000010ff087230 */ /* 0x000fc40000004100 */
        /* <DEDUP_REMOVED lines=10> */
[C---:B------:R-:W-:Y:S02]  /*10fc0*/  FFMA.FTZ R3, R8.reuse, R15, -R3 ;  /* 0x0000000f08037223 */ /* 0x040fe40000010803 */
[----:B------:R-:W-:Y:S01]  /*10fd0*/  FMUL.FTZ R5, R8, R22 ;  /* 0x0000001608057220 */ /* 0x000fe20000410000 */
[----:B------:R-:W-:Y:S02]  /*10fe0*/  F2FP.PACK_AB R11, R11, R14 ;  /* 0x0000000e0b0b723e */ /* 0x000fe400000000ff */
[----:B------:R-:W-:Y:S01]  /*10ff0*/  F2FP.PACK_AB R16, R3, R21 ;  /* 0x000000150310723e */ /* 0x000fe200000000ff */
[----:B------:R-:W-:Y:S01]  /*11000*/  HADD2.F32 R3, -RZ, R10.H1_H1 ;  /* 0x3000000aff037230 */ /* 0x000fe20000004100 */
[----:B------:R-:W-:Y:S01]  /*11010*/  FFMA.FTZ R5, R4, R15, R5 ;  /* 0x0000000f04057223 */ /* 0x000fe20000010005 */
[----:B------:R-:W-:-:S04]  /*11020*/  HADD2.F32 R10, -RZ, R9.H0_H0 ;  /* 0x20000009ff0a7230 */ /* 0x000fc80000004100 */
[----:B------:R-:W-:Y:S01]  /*11030*/  F2FP.PACK_AB R8, R5, R37 ;  /* 0x000000250508723e */ /* 0x000fe200000000ff */
[CC--:B------:R-:W-:Y:S02]  /*11040*/  FMUL.FTZ R9, R3.reuse, R10.reuse ;  /* 0x0000000a03097220 */ /* 0x0c0fe40000410000 */
[C---:B------:R-:W-:Y:S02]  /*11050*/  FMUL.FTZ R2, R6.reuse, R10 ;  /* 0x0000000a06027220 */ /* 0x040fe40000410000 */
[-C--:B------:R-:W-:Y:S02]  /*11060*/  FFMA.FTZ R9, R6, R13.reuse, -R9 ;  /* 0x0000000d06097223 */ /* 0x080fe40000010809 */
[----:B------:R-:W-:-:S03]  /*11070*/  FFMA.FTZ R2, R3, R13, R2 ;  /* 0x0000000d03027223 */ /* 0x000fc60000010002 */
[----:B------:R-:W-:Y:S02]  /*11080*/  F2FP.PACK_AB R18, R9, R20 ;  /* 0x000000140912723e */ /* 0x000fe400000000ff */
[----:B------:R-:W-:Y:S02]  /*11090*/  F2FP.PACK_AB R9, R48, R49 ;  /* 0x000000313009723e */ /* 0x000fe400000000ff */
[----:B------:R-:W-:Y:S01]  /*110a0*/  F2FP.PACK_AB R10, R2, R24 ;  /* 0x00000018020a723e */ /* 0x000fe200000000ff */
[----:B------:R1:W-:Y:S04]  /*110b0*/  STS.128 [R216+0x10080], R16 ;  /* 0x01008010d8007388 */ /* 0x0003e80000000c00 */
[----:B------:R1:W-:Y:S02]  /*110c0*/  STS.128 [R36+0x10080], R8 ;  /* 0x0100800824007388 */ /* 0x0003e40000000c00 */
.L_x_3058:
[----:B------:R-:W-:Y:S05]  /*110d0*/  BSYNC B0 ;  /* 0x0000000000007941 */ /* 0x000fea0003800000 */
.L_x_3057:
[----:B------:R-:W-:-:S13]  /*110e0*/  ISETP.GE.AND P0, PT, R142, c[0x0][0x27c], PT ;  /* 0x00009f008e007a0c */ /* 0x000fda0003f06270 */
[----:B------:R-:W-:Y:S05]  /*110f0*/  @P0 BRA `(.L_x_3056) ;  /* 0x0000061000000947 */ /* 0x000fea0003800000 */
[----:B------:R-:W2:Y:S04]  /*11100*/  LDL R3, [R1+0xe0] ;  /* 0x0000e00001037983 */ /* 0x000ea80000100800 */
[----:B------:R-:W3:Y:S01]  /*11110*/  LDL R37, [R1+0xf8] ;  /* 0x0000f80001257983 */ /* 0x000ee20000100800 */
[----:B------:R-:W-:Y:S02]  /*11120*/  MOV R2, c[0x0][0x27c] ;  /* 0x00009f0000027a02 */ /* 0x000fe40000000f00 */
[----:B------:R-:W-:Y:S02]  /*11130*/  SHF.R.U64 R26, R28, 0x10, R29 ;  /* 0x000000101c1a7819 */ /* 0x000fe4000000121d */
[----:B------:R-:W-:Y:S02]  /*11140*/  SHF.R.U64 R24, R32, 0x10, R33 ;  /* 0x0000001020187819 */ /* 0x000fe40000001221 */
[----:B------:R-:W-:-:S03]  /*11150*/  SHF.R.U64 R13, R30, 0x10, R31 ;  /* 0x000000101e0d7819 */ /* 0x000fc6000000121f */
[----:B------:R-:W-:Y:S02]  /*11160*/  HADD2.F32 R24, -RZ, R24.H0_H0 ;  /* 0x20000018ff187230 */ /* 0x000fe40000004100 */
[----:B------:R-:W-:Y:S01]  /*11170*/  HADD2.F32 R13, -RZ, R13.H0_H0 ;  /* 0x2000000dff0d7230 */ /* 0x000fe20000004100 */
[----:B--2---:R-:W-:-:S04]  /*11180*/  LEA.HI R2, R2, R3, RZ, 0x1d ;  /* 0x0000000302027211 */ /* 0x004fc800078fe8ff */
[----:B------:R-:W-:Y:S01]  /*11190*/  SHF.R.S32.HI R3, RZ, 0x1f, R2 ;  /* 0x0000001fff037819 */ /* 0x000fe20000011402 */
[----:B-1-3--:R-:W1:Y:S03]  /*111a0*/  LDS.128 R16, [R37] ;  /* 0x0000000025107984 */ /* 0x00ae660000000c00 */
[----:B------:R-:W-:Y:S02]  /*111b0*/  LEA.HI R3, R3, R2, RZ, 0x3 ;  /* 0x0000000203037211 */ /* 0x000fe400078f18ff */
[----:B------:R-:W-:-:S04]  /*111c0*/  SHF.L.U32 R2, R2, 0x3, RZ ;  /* 0x0000000302027819 */ /* 0x000fc800000006ff */
        /* <DEDUP_REMOVED lines=17> */
[----:B------:R-:W-:-:S03]  /*112e0*/  SHF.R.U32.HI R4, RZ, 0x10, R29 ;  /* 0x00000010ff047819 */ /* 0x000fc6000001161d */
[----:B------:R-:W-:Y:S02]  /*112f0*/  HADD2.F32 R5, -RZ, R2.H0_H0 ;  /* 0x20000002ff057230 */ /* 0x000fe40000004100 */
[----:B------:R-:W-:Y:S01]  /*11300*/  HADD2.F32 R2, -RZ, R9.H1_H1 ;  /* 0x30000009ff027230 */ /* 0x000fe20000004100 */
[----:B------:R-:W-:Y:S01]  /*11310*/  SHF.R.U64 R9, R34, 0x10, R35 ;  /* 0x0000001022097819 */ /* 0x000fe20000001223 */
[----:B------:R-:W-:Y:S01]  /*11320*/  HADD2.F32 R6, -RZ, R4.H0_H0 ;  /* 0x20000004ff067230 */ /* 0x000fe20000004100 */
[CC--:B------:R-:W-:Y:S02]  /*11330*/  FMUL.FTZ R4, R3.reuse, R5.reuse ;  /* 0x0000000503047220 */ /* 0x0c0fe40000410000 */
[C---:B------:R-:W-:Y:S02]  /*11340*/  FMUL.FTZ R5, R2.reuse, R5 ;  /* 0x0000000502057220 */ /* 0x040fe40000410000 */
[-C--:B------:R-:W-:Y:S01]  /*11350*/  FFMA.FTZ R28, R2, R6.reuse, R4 ;  /* 0x00000006021c7223 */ /* 0x080fe20000010004 */
[----:B------:R-:W-:Y:S01]  /*11360*/  HADD2.F32 R2, -RZ, R70.H1_H1 ;  /* 0x30000046ff027230 */ /* 0x000fe20000004100 */
[----:B------:R-:W-:Y:S01]  /*11370*/  FFMA.FTZ R15, R3, R6, -R5 ;  /* 0x00000006030f7223 */ /* 0x000fe20000010805 */
[----:B------:R-:W-:-:S02]  /*11380*/  HADD2.F32 R4, -RZ, R8.H0_H0 ;  /* 0x20000008ff047230 */ /* 0x000fc40000004100 */
[----:B------:R-:W-:Y:S02]  /*11390*/  HADD2.F32 R5, -RZ, R16.H0_H0 ;  /* 0x20000010ff057230 */ /* 0x000fe40000004100 */
[--C-:B------:R-:W-:Y:S01]  /*113a0*/  HADD2.F32 R3, -RZ, R71.reuse.H1_H1 ;  /* 0x30000047ff037230 */ /* 0x100fe20000004100 */
[CC--:B------:R-:W-:Y:S01]  /*113b0*/  FMUL.FTZ R6, R4.reuse, R2.reuse ;  /* 0x0000000204067220 */ /* 0x0c0fe20000410000 */
[----:B------:R-:W-:Y:S01]  /*113c0*/  F2FP.PACK_AB R17, R15, R27 ;  /* 0x0000001b0f11723e */ /* 0x000fe200000000ff */
[C---:B------:R-:W-:Y:S01]  /*113d0*/  FMUL.FTZ R2, R5.reuse, R2 ;  /* 0x0000000205027220 */ /* 0x040fe20000410000 */
[----:B------:R-:W-:Y:S01]  /*113e0*/  HADD2.F32 R15, -RZ, R26.H0_H0 ;  /* 0x2000001aff0f7230 */ /* 0x000fe20000004100 */
[-C--:B------:R-:W-:Y:S01]  /*113f0*/  FFMA.FTZ R22, R5, R3.reuse, -R6 ;  /* 0x0000000305167223 */ /* 0x080fe20000010806 */
[----:B------:R-:W-:Y:S01]  /*11400*/  HADD2.F32 R5, -RZ, R18.H0_H0 ;  /* 0x20000012ff057230 */ /* 0x000fe20000004100 */
[----:B------:R-:W-:Y:S01]  /*11410*/  FFMA.FTZ R25, R4, R3, R2 ;  /* 0x0000000304197223 */ /* 0x000fe20000010002 */
[----:B------:R-:W-:-:S02]  /*11420*/  HADD2.F32 R2, -RZ, R71.H0_H0 ;  /* 0x20000047ff027230 */ /* 0x000fc40000004100 */
        /* <DEDUP_REMOVED lines=44> */
[----:B------:R1:W-:Y:S04]  /*116f0*/  STS.128 [R37], R16 ;  /* 0x0000001025007388 */ /* 0x0003e80000000c00 */
[----:B------:R1:W-:Y:S02]  /*11700*/  STS.128 [R21+0x10080], R8 ;  /* 0x0100800815007388 */ /* 0x0003e40000000c00 */
.L_x_3056:
[----:B------:R-:W-:Y:S05]  /*11710*/  BSYNC B1 ;  /* 0x0000000000017941 */ /* 0x000fea0003800000 */
.L_x_3055:
        /* <DEDUP_REMOVED lines=8> */
[----:B------:R-:W2:Y:S01]  /*117a0*/  LDL R32, [R1+0x180] ;  /* 0x0001800001207983 */ /* 0x000ea20000100800 */
[----:B------:R-:W-:Y:S02]  /*117b0*/  MOV R3, c[0x0][0x27c] ;  /* 0x00009f0000037a02 */ /* 0x000fe40000000f00 */
[----:B------:R-:W-:Y:S02]  /*117c0*/  SHF.R.U64 R13, R44, 0x10, R45 ;  /* 0x000000102c0d7819 */ /* 0x000fe4000000122d */
[----:B------:R-:W-:Y:S02]  /*117d0*/  LEA.HI R3, R3, R149, RZ, 0x1d ;  /* 0x0000009503037211 */ /* 0x000fe400078fe8ff */
[----:B------:R-:W-:Y:S02]  /*117e0*/  SHF.R.U64 R24, R40, 0x10, R41 ;  /* 0x0000001028187819 */ /* 0x000fe40000001229 */
[----:B------:R-:W-:Y:S02]  /*117f0*/  SHF.R.S32.HI R2, RZ, 0x1f, R3 ;  /* 0x0000001fff027819 */ /* 0x000fe40000011403 */
[----:B------:R-:W-:-:S02]  /*11800*/  SHF.R.U64 R14, R42, 0x10, R43 ;  /* 0x000000102a0e7819 */ /* 0x000fc4000000122b */
[----:B------:R-:W-:Y:S02]  /*11810*/  LEA.HI R2, R2, R3, RZ, 0x3 ;  /* 0x0000000302027211 */ /* 0x000fe400078f18ff */
[----:B------:R-:W-:Y:S02]  /*11820*/  SHF.L.U32 R3, R3, 0x3, RZ ;  /* 0x0000000303037819 */ /* 0x000fe400000006ff */
[----:B------:R-:W-:Y:S02]  /*11830*/  SHF.L.U32 R2, R2, 0xa, RZ ;  /* 0x0000000a02027819 */ /* 0x000fe400000006ff */
[----:B------:R-:W-:Y:S02]  /*11840*/  LOP3.LUT R3, R250, 0x38, R3, 0xf8, !PT ;  /* 0x00000038fa037812 */ /* 0x000fe400078ef803 */
[----:B------:R-:W-:Y:S02]  /*11850*/  LOP3.LUT R2, R2, 0x7fffe000, RZ, 0xc0, !PT ;  /* 0x7fffe00002027812 */ /* 0x000fe400078ec0ff */
[----:B------:R-:W-:-:S04]  /*11860*/  LOP3.LUT R3, R3, R31, RZ, 0x3c, !PT ;  /* 0x0000001f03037212 */ /* 0x000fc800078e3cff */
[----:B------:R-:W-:Y:S01]  /*11870*/  IADD3 R2, R3, R2, R12 ;  /* 0x0000000203027210 */ /* 0x000fe20007ffe00c */
[----:B------:R-:W-:-:S03]  /*11880*/  HADD2.F32 R3, -RZ, R98.H0_H0 ;  /* 0x20000062ff037230 */ /* 0x000fc60000004100 */
[----:B------:R-:W-:Y:S01]  /*11890*/  SHF.L.U32 R20, R2, 0x1, RZ ;  /* 0x0000000102147819 */ /* 0x000fe200000006ff */
[----:B------:R-:W-:-:S04]  /*118a0*/  HADD2.F32 R2, -RZ, R97.H1_H1 ;  /* 0x30000061ff027230 */ /* 0x000fc80000004100 */
[----:B-1----:R-:W1:Y:S02]  /*118b0*/  LDS.128 R16, [R20+0x10080] ;  /* 0x0100800014107984 */ /* 0x002e640000000c00 */
[----:B-1----:R-:W-:-:S05]  /*118c0*/  HADD2.F32 R4, -RZ, R17.H0_H0 ;  /* 0x20000011ff047230 */ /* 0x002fca0000004100 */
[----:B------:R-:W-:Y:S01]  /*118d0*/  FMUL.FTZ R6, R4, R2 ;  /* 0x0000000204067220 */ /* 0x000fe20000410000 */
[----:B--2---:R-:W1:Y:S02]  /*118e0*/  LDS.128 R8, [R32] ;  /* 0x0000000020087984 */ /* 0x004e640000000c00 */
[----:B-1----:R-:W-:-:S05]  /*118f0*/  HADD2.F32 R5, -RZ, R9.H0_H0 ;  /* 0x20000009ff057230 */ /* 0x002fca0000004100 */
        /* <DEDUP_REMOVED lines=18> */
[CC--:B------:R-:W-:Y:S02]  /*11a20*/  FMUL.FTZ R6, R4.reuse, R2.reuse ;  /* 0x0000000204067220 */ /* 0x0c0fe40000410000 */
[C---:B------:R-:W-:Y:S02]  /*11a30*/  FMUL.FTZ R2, R5.reuse, R2 ;  /* 0x0000000205027220 */ /* 0x040fe40000410000 */
        /* <DEDUP_REMOVED lines=22> */
[----:B------:R-:W-:Y:S02]  /*11ba0*/  HADD2.F32 R2, -RZ, R19.H1_H1 ;  /* 0x30000013ff027230 */ /* 0x000fe40000004100 */
[----:B------:R-:W-:-:S03]  /*11bb0*/  HADD2.F32 R5, -RZ, R4.H0_H0 ;  /* 0x20000004ff057230 */ /* 0x000fc60000004100 */
[----:B------:R-:W-:-:S04]  /*11bc0*/  FMUL.FTZ R4, R2, R6 ;  /* 0x0000000602047220 */ /* 0x000fc80000410000 */
[C---:B------:R-:W-:Y:S02]  /*11bd0*/  FFMA.FTZ R15, R3.reuse, R5, -R4 ;  /* 0x00000005030f7223 */ /* 0x040fe40000010804 */
[----:B------:R-:W-:-:S03]  /*11be0*/  FMUL.FTZ R3, R3, R6 ;  /* 0x0000000603037220 */ /* 0x000fc60000410000 */
[----:B------:R-:W-:Y:S01]  /*11bf0*/  F2FP.PACK_AB R19, R15, R21 ;  /* 0x000000150f13723e */ /* 0x000fe200000000ff */
[----:B------:R-:W-:Y:S01]  /*11c00*/  FFMA.FTZ R11, R2, R5, R3 ;  /* 0x00000005020b7223 */ /* 0x000fe20000010003 */
[----:B------:R-:W-:Y:S02]  /*11c10*/  HADD2.F32 R3, -RZ, R8.H1_H1 ;  /* 0x30000008ff037230 */ /* 0x000fe40000004100 */
[----:B------:R-:W-:Y:S02]  /*11c20*/  HADD2.F32 R5, -RZ, R13.H0_H0 ;  /* 0x2000000dff057230 */ /* 0x000fe40000004100 */
[----:B------:R-:W-:Y:S01]  /*11c30*/  HADD2.F32 R2, -RZ, R16.H1_H1 ;  /* 0x30000010ff027230 */ /* 0x000fe20000004100 */
[----:B------:R-:W-:Y:S01]  /*11c40*/  F2FP.PACK_AB R11, R11, R17 ;  /* 0x000000110b0b723e */ /* 0x000fe200000000ff */
[----:B------:R-:W-:Y:S01]  /*11c50*/  HADD2.F32 R8, -RZ, R24.H0_H0 ;  /* 0x20000018ff087230 */ /* 0x000fe20000004100 */
[-C--:B------:R-:W-:Y:S01]  /*11c60*/  FMUL.FTZ R4, R3, R5.reuse ;  /* 0x0000000503047220 */ /* 0x080fe20000410000 */
[----:B------:R-:W-:Y:S01]  /*11c70*/  F2FP.PACK_AB R17, R27, R30 ;  /* 0x0000001e1b11723e */ /* 0x000fe200000000ff */
[----:B------:R-:W-:-:S02]  /*11c80*/  FMUL.FTZ R5, R2, R5 ;  /* 0x0000000502057220 */ /* 0x000fc40000410000 */
[-C--:B------:R-:W-:Y:S01]  /*11c90*/  FFMA.FTZ R6, R2, R8.reuse, R4 ;  /* 0x0000000802067223 */ /* 0x080fe20000010004 */
[----:B------:R-:W-:Y:S01]  /*11ca0*/  HADD2.F32 R2, -RZ, R18.H1_H1 ;  /* 0x30000012ff027230 */ /* 0x000fe20000004100 */
[----:B------:R-:W-:Y:S01]  /*11cb0*/  FFMA.FTZ R13, R3, R8, -R5 ;  /* 0x00000008030d7223 */ /* 0x000fe20000010805 */
[----:B------:R-:W-:Y:S02]  /*11cc0*/  HADD2.F32 R3, -RZ, R10.H1_H1 ;  /* 0x3000000aff037230 */ /* 0x000fe40000004100 */
[----:B------:R-:W-:Y:S01]  /*11cd0*/  HADD2.F32 R5, -RZ, R9.H0_H0 ;  /* 0x20000009ff057230 */ /* 0x000fe20000004100 */
[----:B------:R-:W-:Y:S01]  /*11ce0*/  F2FP.PACK_AB R9, R26, R29 ;  /* 0x0000001d1a09723e */ /* 0x000fe200000000ff */
[----:B------:R-:W-:Y:S01]  /*11cf0*/  HADD2.F32 R8, -RZ, R14.H0_H0 ;  /* 0x2000000eff087230 */ /* 0x000fe20000004100 */
[----:B------:R-:W-:Y:S02]  /*11d00*/  F2FP.PACK_AB R16, R13, R28 ;  /* 0x0000001c0d10723e */ /* 0x000fe400000000ff */
[----:B------:R-:W-:-:S02]  /*11d10*/  FMUL.FTZ R4, R3, R5 ;  /* 0x0000000503047220 */ /* 0x000fc40000410000 */
[C---:B------:R-:W-:Y:S02]  /*11d20*/  FMUL.FTZ R5, R2.reuse, R5 ;  /* 0x0000000502057220 */ /* 0x040fe40000410000 */
[-C--:B------:R-:W-:Y:S02]  /*11d30*/  FFMA.FTZ R2, R2, R8.reuse, R4 ;  /* 0x0000000802027223 */ /* 0x080fe40000010004 */
[----:B------:R-:W-:Y:S01]  /*11d40*/  FFMA.FTZ R3, R3, R8, -R5 ;  /* 0x0000000803037223 */ /* 0x000fe20000010805 */
[----:B------:R-:W-:Y:S02]  /*11d50*/  F2FP.PACK_AB R8, R6, R23 ;  /* 0x000000170608723e */ /* 0x000fe400000000ff */
[----:B------:R-:W-:Y:S02]  /*11d60*/  F2FP.PACK_AB R10, R2, R22 ;  /* 0x00000016020a723e */ /* 0x000fe400000000ff */
[----:B------:R-:W-:-:S05]  /*11d70*/  F2FP.PACK_AB R18, R3, R25 ;  /* 0x000000190312723e */ /* 0x000fca00000000ff */
[----:B------:R1:W-:Y:S04]  /*11d80*/  STS.128 [R32], R16 ;  /* 0x0000001020007388 */ /* 0x0003e80000000c00 */
[----:B------:R1:W-:Y:S02]  /*11d90*/  STS.128 [R20+0x10080], R8 ;  /* 0x0100800814007388 */ /* 0x0003e40000000c00 */
.L_x_3062:
[----:B------:R-:W-:Y:S05]  /*11da0*/  BSYNC B0 ;  /* 0x0000000000007941 */ /* 0x000fea0003800000 */
.L_x_3061:
[----:B------:R-:W-:-:S13]  /*11db0*/  ISETP.GE.AND P0, PT, R142, c[0x0][0x27c], PT ;  /* 0x00009f008e007a0c */ /* 0x000fda0003f06270 */
[----:B------:R-:W-:Y:S05]  /*11dc0*/  @P0 BRA `(.L_x_3060) ;  /* 0x0000061000000947 */ /* 0x000fea0003800000 */
[----:B------:R-:W2:Y:S04]  /*11dd0*/  LDL R3, [R1+0xe0] ;  /* 0x0000e00001037983 */ /* 0x000ea80000100800 */
[----:B------:R-:W3:Y:S01]  /*11de0*/  LDL R29, [R1+0xf4] ;  /* 0x0000f400011d7983 */ /* 0x000ee20000100800 */
[----:B------:R-:W-:-:S04]  /*11df0*/  MOV R2, c[0x0][0x27c] ;  /* 0x00009f0000027a02 */ /* 0x000fc80000000f00 */
        /* <DEDUP_REMOVED lines=14> */
[----:B-1----:R-:W-:-:S05]  /*11ee0*/  HADD2.F32 R5, -RZ, R9.H0_H0 ;  /* 0x20000009ff057230 */ /* 0x002fca0000004100 */
[----:B------:R-:W-:Y:S01]  /*11ef0*/  FMUL.FTZ R6, R5, R2 ;  /* 0x0000000205067220 */ /* 0x000fe20000410000 */
[----:B--2---:R-:W-:-:S05]  /*11f00*/  HADD2.F32 R4, -RZ, R17.H0_H0 ;  /* 0x20000011ff047230 */ /* 0x004fca0000004100 */
        /* <DEDUP_REMOVED lines=20> */
[----:B------:R-:W-:Y:S01]  /*12050*/  HADD2.F32 R4, -RZ, R18.H0_H0 ;  /* 0x20000012ff047230 */ /* 0x000fe20000004100 */
[----:B------:R-:W-:Y:S01]  /*12060*/  FFMA.FTZ R24, R5, R3, -R2 ;  /* 0x0000000305187223 */ /* 0x000fe20000010802 */
[----:B------:R-:W-:Y:S02]  /*12070*/  HADD2.F32 R2, -RZ, R103.H0_H0 ;  /* 0x20000067ff027230 */ /* 0x000fe40000004100 */
        /* <DEDUP_REMOVED lines=23> */
[----:B------:R-:W-:Y:S01]  /*121f0*/  SHF.R.U64 R4, R56, 0x10, R57 ;  /* 0x0000001038047819 */ /* 0x000fe20000001239 */
[----:B------:R-:W-:Y:S01]  /*12200*/  FFMA.FTZ R14, R5, R3, -R2 ;  /* 0x00000003050e7223 */ /* 0x000fe20000010802 */
[----:B------:R-:W-:Y:S01]  /*12210*/  SHF.R.U64 R2, R52, 0x10, R53 ;  /* 0x0000001034027819 */ /* 0x000fe20000001235 */
[----:B------:R-:W-:Y:S01]  /*12220*/  HADD2.F32 R3, -RZ, R8.H1_H1 ;  /* 0x30000008ff037230 */ /* 0x000fe20000004100 */
[----:B------:R-:W-:Y:S01]  /*12230*/  SHF.R.U64 R6, R54, 0x10, R55 ;  /* 0x0000001036067819 */ /* 0x000fe20000001237 */
[----:B------:R-:W-:Y:S01]  /*12240*/  HADD2.F32 R9, -RZ, R4.H0_H0 ;  /* 0x20000004ff097230 */ /* 0x000fe20000004100 */
[----:B------:R-:W-:Y:S01]  /*12250*/  F2FP.PACK_AB R19, R14, R17 ;  /* 0x000000110e13723e */ /* 0x000fe200000000ff */
[----:B------:R-:W-:Y:S01]  /*12260*/  HADD2.F32 R5, -RZ, R2.H0_H0 ;  /* 0x20000002ff057230 */ /* 0x000fe20000004100 */
[----:B------:R-:W-:Y:S01]  /*12270*/  F2FP.PACK_AB R17, R26, R28 ;  /* 0x0000001c1a11723e */ /* 0x000fe200000000ff */
[----:B------:R-:W-:Y:S01]  /*12280*/  HADD2.F32 R2, -RZ, R16.H1_H1 ;  /* 0x30000010ff027230 */ /* 0x000fe20000004100 */
[----:B------:R-:W-:Y:S01]  /*12290*/  F2FP.PACK_AB R11, R11, R15 ;  /* 0x0000000f0b0b723e */ /* 0x000fe200000000ff */
[----:B------:R-:W-:Y:S01]  /*122a0*/  HADD2.F32 R6, -RZ, R6.H0_H0 ;  /* 0x20000006ff067230 */ /* 0x000fe20000004100 */
[----:B------:R-:W-:-:S02]  /*122b0*/  FMUL.FTZ R4, R3, R5 ;  /* 0x0000000503047220 */ /* 0x000fc40000410000 */
[C---:B------:R-:W-:Y:S02]  /*122c0*/  FMUL.FTZ R5, R2.reuse, R5 ;  /* 0x0000000502057220 */ /* 0x040fe40000410000 */
[-C--:B------:R-:W-:Y:S01]  /*122d0*/  FFMA.FTZ R8, R2, R9.reuse, R4 ;  /* 0x0000000902087223 */ /* 0x080fe20000010004 */
[----:B------:R-:W-:Y:S01]  /*122e0*/  SHF.R.U64 R4, R58, 0x10, R59 ;  /* 0x000000103a047819 */ /* 0x000fe2000000123b */
[----:B------:R-:W-:Y:S01]  /*122f0*/  FFMA.FTZ R13, R3, R9, -R5 ;  /* 0x00000009030d7223 */ /* 0x000fe20000010805 */
[----:B------:R-:W-:Y:S02]  /*12300*/  HADD2.F32 R2, -RZ, R18.H1_H1 ;  /* 0x30000012ff027230 */ /* 0x000fe40000004100 */
[----:B------:R-:W-:Y:S01]  /*12310*/  HADD2.F32 R3, -RZ, R10.H1_H1 ;  /* 0x3000000aff037230 */ /* 0x000fe20000004100 */
[----:B------:R-:W-:Y:S01]  /*12320*/  F2FP.PACK_AB R8, R8, R23 ;  /* 0x000000170808723e */ /* 0x000fe200000000ff */
[----:B------:R-:W-:Y:S01]  /*12330*/  HADD2.F32 R9, -RZ, R4.H0_H0 ;  /* 0x20000004ff097230 */ /* 0x000fe20000004100 */
[----:B------:R-:W-:Y:S01]  /*12340*/  FMUL.FTZ R5, R2, R6 ;  /* 0x0000000602057220 */ /* 0x000fe20000410000 */
[----:B------:R-:W-:Y:S01]  /*12350*/  F2FP.PACK_AB R16, R13, R24 ;  /* 0x000000180d10723e */ /* 0x000fe200000000ff */
[----:B------:R-:W-:-:S02]  /*12360*/  FMUL.FTZ R4, R3, R6 ;  /* 0x0000000603047220 */ /* 0x000fc40000410000 */
[-C--:B------:R-:W-:Y:S02]  /*12370*/  FFMA.FTZ R3, R3, R9.reuse, -R5 ;  /* 0x0000000903037223 */ /* 0x080fe40000010805 */
[----:B------:R-:W-:Y:S01]  /*12380*/  FFMA.FTZ R2, R2, R9, R4 ;  /* 0x0000000902027223 */ /* 0x000fe20000010004 */
[----:B------:R-:W-:Y:S02]  /*12390*/  F2FP.PACK_AB R9, R25, R27 ;  /* 0x0000001b1909723e */ /* 0x000fe400000000ff */
[----:B------:R-:W-:Y:S02]  /*123a0*/  F2FP.PACK_AB R18, R3, R21 ;  /* 0x000000150312723e */ /* 0x000fe400000000ff */
[----:B------:R-:W-:-:S03]  /*123b0*/  F2FP.PACK_AB R10, R2, R22 ;  /* 0x00000016020a723e */ /* 0x000fc600000000ff */
[----:B------:R1:W-:Y:S04]  /*123c0*/  STS.128 [R29], R16 ;  /* 0x000000101d007388 */ /* 0x0003e80000000c00 */
[----:B------:R1:W-:Y:S02]  /*123d0*/  STS.128 [R20+0x10080], R8 ;  /* 0x0100800814007388 */ /* 0x0003e40000000c00 */
.L_x_3060:
[----:B------:R-:W-:Y:S05]  /*123e0*/  BSYNC B1 ;  /* 0x0000000000017941 */ /* 0x000fea0003800000 */
.L_x_3059:
        /* <DEDUP_REMOVED lines=17> */
[----:B------:R-:W-:Y:S01]  /*12500*/  HADD2.F32 R5, -RZ, R106.H1_H1 ;  /* 0x3000006aff057230 */ /* 0x000fe20000004100 */
[----:B-1----:R-:W-:Y:S02]  /*12510*/  SHF.R.U32.HI R9, RZ, 0x10, R61 ;  /* 0x00000010ff097819 */ /* 0x002fe4000001163d */
[----:B------:R-:W-:-:S02]  /*12520*/  LEA.HI R2, R2, R149, RZ, 0x1d ;  /* 0x0000009502027211 */ /* 0x000fc400078fe8ff */
[----:B------:R-:W-:Y:S01]  /*12530*/  SHF.R.U32.HI R15, RZ, 0x10, R67 ;  /* 0x00000010ff0f7819 */ /* 0x000fe20000011643 */
[----:B------:R-:W-:Y:S01]  /*12540*/  HADD2.F32 R40, -RZ, R9.H0_H0 ;  /* 0x20000009ff287230 */ /* 0x000fe20000004100 */
        /* <DEDUP_REMOVED lines=13> */
[----:B------:R-:W-:Y:S01]  /*12620*/  HADD2.F32 R2, -RZ, R105.H1_H1 ;  /* 0x30000069ff027230 */ /* 0x000fe20000004100 */
[----:B------:R-:W-:Y:S01]  /*12630*/  SHF.R.U64 R28, R64, 0x10, R65 ;  /* 0x00000010401c7819 */ /* 0x000fe20000001241 */
[----:B------:R-:W-:Y:S01]  /*12640*/  HADD2.F32 R39, -RZ, R27.H0_H0 ;  /* 0x2000001bff277230 */ /* 0x000fe20000004100 */
[----:B------:R-:W-:Y:S01]  /*12650*/  SHF.R.U64 R30, R60, 0x10, R61 ;  /* 0x000000103c1e7819 */ /* 0x000fe2000000123d */
[----:B------:R-:W1:Y:S01]  /*12660*/  LDS.128 R16, [R24+0x10080] ;  /* 0x0100800018107984 */ /* 0x000e620000000c00 */
[----:B------:R-:W-:-:S02]  /*12670*/  SHF.R.U64 R32, R66, 0x10, R67 ;  /* 0x0000001042207819 */ /* 0x000fc40000001243 */
[----:B------:R-:W-:Y:S01]  /*12680*/  SHF.R.U64 R36, R62, 0x10, R63 ;  /* 0x000000103e247819 */ /* 0x000fe2000000123f */
[----:B------:R-:W-:Y:S02]  /*12690*/  HADD2.F32 R27, -RZ, R30.H0_H0 ;  /* 0x2000001eff1b7230 */ /* 0x000fe40000004100 */
[----:B-1----:R-:W-:-:S05]  /*126a0*/  HADD2.F32 R3, -RZ, R17.H0_H0 ;  /* 0x20000011ff037230 */ /* 0x002fca0000004100 */
[-C--:B------:R-:W-:Y:S01]  /*126b0*/  FMUL.FTZ R14, R3, R2.reuse ;  /* 0x00000002030e7220 */ /* 0x080fe20000410000 */
[----:B---3--:R-:W1:Y:S02]  /*126c0*/  LDS.128 R20, [R44] ;  /* 0x000000002c147984 */ /* 0x008e640000000c00 */
[--C-:B-1----:R-:W-:Y:S02]  /*126d0*/  HADD2.F32 R6, -RZ, R21.reuse.H0_H0 ;  /* 0x20000015ff067230 */ /* 0x102fe40000004100 */
[----:B------:R-:W-:Y:S02]  /*126e0*/  HADD2.F32 R21, -RZ, R21.H1_H1 ;  /* 0x30000015ff157230 */ /* 0x000fe40000004100 */
[----:B------:R-:W-:Y:S01]  /*126f0*/  HADD2.F32 R13, -RZ, R20.H0_H0 ;  /* 0x20000014ff0d7230 */ /* 0x000fe20000004100 */
[----:B------:R-:W-:Y:S01]  /*12700*/  FMUL.FTZ R8, R6, R2 ;  /* 0x0000000206087220 */ /* 0x000fe20000410000 */
[----:B------:R-:W-:Y:S01]  /*12710*/  HADD2.F32 R2, -RZ, R17.H1_H1 ;  /* 0x30000011ff027230 */ /* 0x000fe20000004100 */
[-C--:B------:R-:W-:Y:S01]  /*12720*/  FMUL.FTZ R4, R21, R10.reuse ;  /* 0x0000000a15047220 */ /* 0x080fe20000410000 */
[----:B------:R-:W-:Y:S01]  /*12730*/  HADD2.F32 R11, -RZ, R22.H0_H0 ;  /* 0x20000016ff0b7230 */ /* 0x000fe20000004100 */
        /* <DEDUP_REMOVED lines=8> */
[----:B------:R-:W-:Y:S01]  /*127c0*/  FFMA.FTZ R34, R6, R5, -R14 ;  /* 0x0000000506227223 */ /* 0x000fe2000001080e */
[----:B------:R-:W-:Y:S01]  /*127d0*/  HADD2.F32 R9, -RZ, R23.H0_H0 ;  /* 0x20000017ff097230 */ /* 0x000fe20000004100 */
[C---:B------:R-:W-:Y:S01]  /*127e0*/  FMUL.FTZ R29, R2.reuse, R3 ;  /* 0x00000003021d7220 */ /* 0x040fe20000410000 */
[----:B------:R-:W-:Y:S01]  /*127f0*/  HADD2.F32 R3, -RZ, R107.H1_H1 ;  /* 0x3000006bff037230 */ /* 0x000fe20000004100 */
[----:B------:R-:W-:Y:S01]  /*12800*/  FFMA.FTZ R35, R2, R10, R8 ;  /* 0x0000000a02237223 */ /* 0x000fe20000010008 */
[----:B------:R-:W-:Y:S01]  /*12810*/  HADD2.F32 R2, -RZ, R18.H0_H0 ;  /* 0x20000012ff027230 */ /* 0x000fe20000004100 */
[----:B------:R-:W-:Y:S01]  /*12820*/  FMUL.FTZ R5, R11, R4 ;  /* 0x000000040b057220 */ /* 0x000fe20000410000 */
[----:B------:R-:W-:Y:S01]  /*12830*/  HADD2.F32 R8, -RZ, R108.H1_H1 ;  /* 0x3000006cff087230 */ /* 0x000fe20000004100 */
[----:B------:R-:W-:Y:S01]  /*12840*/  FFMA.FTZ R13, R13, R10, -R29 ;  /* 0x0000000a0d0d7223 */ /* 0x000fe2000001081d */
[----:B------:R-:W-:Y:S01]  /*12850*/  HADD2.F32 R6, -RZ, R23.H1_H1 ;  /* 0x30000017ff067230 */ /* 0x000fe20000004100 */
[C---:B------:R-:W-:Y:S01]  /*12860*/  FMUL.FTZ R26, R2.reuse, R4 ;  /* 0x00000004021a7220 */ /* 0x040fe20000410000 */
[----:B------:R-:W-:Y:S01]  /*12870*/  HADD2.F32 R17, -RZ, R28.H0_H0 ;  /* 0x2000001cff117230 */ /* 0x000fe20000004100 */
[-C--:B------:R-:W-:Y:S01]  /*12880*/  FFMA.FTZ R33, R2, R8.reuse, R5 ;  /* 0x0000000802217223 */ /* 0x080fe20000010005 */
[----:B------:R-:W-:Y:S01]  /*12890*/  HADD2.F32 R2, -RZ, R19.H0_H0 ;  /* 0x20000013ff027230 */ /* 0x000fe20000004100 */
[----:B------:R-:W-:Y:S01]  /*128a0*/  FMUL.FTZ R4, R9, R3 ;  /* 0x0000000309047220 */ /* 0x000fe20000410000 */
[----:B------:R-:W-:Y:S01]  /*128b0*/  HADD2.F32 R5, -RZ, R109.H0_H0 ;  /* 0x2000006dff057230 */ /* 0x000fe20000004100 */
[----:B------:R-:W-:-:S02]  /*128c0*/  FFMA.FTZ R10, R11, R8, -R26 ;  /* 0x000000080b0a7223 */ /* 0x000fc4000001081a */
[C---:B------:R-:W-:Y:S02]  /*128d0*/  FMUL.FTZ R23, R2.reuse, R3 ;  /* 0x0000000302177220 */ /* 0x040fe40000410000 */
[----:B------:R-:W-:Y:S01]  /*128e0*/  FFMA.FTZ R25, R2, R5, R4 ;  /* 0x0000000502197223 */ /* 0x000fe20000010004 */
[----:B------:R-:W-:Y:S01]  /*128f0*/  HADD2.F32 R2, -RZ, R19.H1_H1 ;  /* 0x30000013ff027230 */ /* 0x000fe20000004100 */
[----:B------:R-:W-:Y:S01]  /*12900*/  FMUL.FTZ R3, R6, R15 ;  /* 0x0000000f06037220 */ /* 0x000fe20000410000 */
[----:B------:R-:W-:Y:S01]  /*12910*/  HADD2.F32 R4, -RZ, R20.H1_H1 ;  /* 0x30000014ff047230 */ /* 0x000fe20000004100 */
[----:B------:R-:W-:Y:S01]  /*12920*/  FFMA.FTZ R5, R9, R5, -R23 ;  /* 0x0000000509057223 */ /* 0x000fe20000010817 */
[----:B------:R-:W-:Y:S01]  /*12930*/  F2FP.PACK_AB R9, R37, R38 ;  /* 0x000000262509723e */ /* 0x000fe200000000ff */
[C---:B------:R-:W-:Y:S01]  /*12940*/  FMUL.FTZ R19, R2.reuse, R15 ;  /* 0x0000000f02137220 */ /* 0x040fe20000410000 */
[----:B------:R-:W-:Y:S01]  /*12950*/  HADD2.F32 R15, -RZ, R32.H0_H0 ;  /* 0x20000020ff0f7230 */ /* 0x000fe20000004100 */
[----:B------:R-:W-:Y:S01]  /*12960*/  FFMA.FTZ R20, R2, R39, R3 ;  /* 0x0000002702147223 */ /* 0x000fe20000010003 */
[----:B------:R-:W-:Y:S01]  /*12970*/  HADD2.F32 R2, -RZ, R16.H1_H1 ;  /* 0x30000010ff027230 */ /* 0x000fe20000004100 */
[----:B------:R-:W-:Y:S01]  /*12980*/  FMUL.FTZ R14, R4, R17 ;  /* 0x00000011040e7220 */ /* 0x000fe20000410000 */
[----:B------:R-:W-:-:S02]  /*12990*/  HADD2.F32 R3, -RZ, R22.H1_H1 ;  /* 0x30000016ff037230 */ /* 0x000fc40000004100 */
[----:B------:R-:W-:Y:S01]  /*129a0*/  F2FP.PACK_AB R11, R20, R25 ;  /* 0x00000019140b723e */ /* 0x000fe200000000ff */
[C---:B------:R-:W-:Y:S02]  /*129b0*/  FMUL.FTZ R16, R2.reuse, R17 ;  /* 0x0000001102107220 */ /* 0x040fe40000410000 */
[----:B------:R-:W-:Y:S01]  /*129c0*/  FFMA.FTZ R17, R2, R27, R14 ;  /* 0x0000001b02117223 */ /* 0x000fe2000001000e */
[----:B------:R-:W-:Y:S01]  /*129d0*/  HADD2.F32 R2, -RZ, R18.H1_H1 ;  /* 0x30000012ff027230 */ /* 0x000fe20000004100 */
[----:B------:R-:W-:Y:S01]  /*129e0*/  FMUL.FTZ R14, R3, R15 ;  /* 0x0000000f030e7220 */ /* 0x000fe20000410000 */
[----:B------:R-:W-:Y:S01]  /*129f0*/  HADD2.F32 R18, -RZ, R36.H0_H0 ;  /* 0x20000024ff127230 */ /* 0x000fe20000004100 */
[----:B------:R-:W-:Y:S01]  /*12a00*/  FFMA.FTZ R4, R4, R27, -R16 ;  /* 0x0000001b04047223 */ /* 0x000fe20000010810 */
[----:B------:R-:W-:Y:S01]  /*12a10*/  F2FP.PACK_AB R8, R17, R35 ;  /* 0x000000231108723e */ /* 0x000fe200000000ff */
[C---:B------:R-:W-:Y:S02]  /*12a20*/  FMUL.FTZ R15, R2.reuse, R15 ;  /* 0x0000000f020f7220 */ /* 0x040fe40000410000 */
[----:B------:R-:W-:Y:S01]  /*12a30*/  FFMA.FTZ R22, R2, R18, R14 ;  /* 0x0000001202167223 */ /* 0x000fe2000001000e */
[----:B------:R-:W-:Y:S01]  /*12a40*/  F2FP.PACK_AB R16, R4, R13 ;  /* 0x0000000d0410723e */ /* 0x000fe200000000ff */
[----:B------:R-:W-:-:S02]  /*12a50*/  FFMA.FTZ R14, R21, R40, -R31 ;  /* 0x00000028150e7223 */ /* 0x000fc4000001081f */
[----:B------:R-:W-:Y:S02]  /*12a60*/  FFMA.FTZ R2, R6, R39, -R19 ;  /* 0x0000002706027223 */ /* 0x000fe40000010813 */
[----:B------:R-:W-:Y:S01]  /*12a70*/  FFMA.FTZ R3, R3, R18, -R15 ;  /* 0x0000001203037223 */ /* 0x000fe2000001080f */
[----:B------:R-:W-:Y:S02]  /*12a80*/  F2FP.PACK_AB R17, R14, R34 ;  /* 0x000000220e11723e */ /* 0x000fe400000000ff */
[----:B------:R-:W-:Y:S02]  /*12a90*/  F2FP.PACK_AB R19, R2, R5 ;  /* 0x000000050213723e */ /* 0x000fe400000000ff */
[----:B------:R-:W-:Y:S02]  /*12aa0*/  F2FP.PACK_AB R18, R3, R10 ;  /* 0x0000000a0312723e */ /* 0x000fe400000000ff */
[----:B------:R-:W-:-:S03]  /*12ab0*/  F2FP.PACK_AB R10, R22, R33 ;  /* 0x00000021160a723e */ /* 0x000fc600000000ff */
[----:B------:R1:W-:Y:S04]  /*12ac0*/  STS.128 [R44], R16 ;  /* 0x000000102c007388 */ /* 0x0003e80000000c00 */
[----:B------:R1:W-:Y:S02]  /*12ad0*/  STS.128 [R24+0x10080], R8 ;  /* 0x0100800818007388 */ /* 0x0003e40000000c00 */
.L_x_3066:
[----:B------:R-:W-:Y:S05]  /*12ae0*/  BSYNC B0 ;  /* 0x0000000000007941 */ /* 0x000fea0003800000 */
.L_x_3065:
[----:B------:R-:W-:-:S13]  /*12af0*/  ISETP.GE.AND P0, PT, R142, c[0x0][0x27c], PT ;  /* 0x00009f008e007a0c */ /* 0x000fda0003f06270 */
[----:B------:R-:W-:Y:S05]  /*12b00*/  @P0 BRA `(.L_x_3064) ;  /* 0x0000061000000947 */ /* 0x000fea0003800000 */
[----:B------:R-:W3:Y:S04]  /*12b10*/  LDL R3, [R1+0xe0] ;  /* 0x0000e00001037983 */ /* 0x000ee80000100800 */
[----:B------:R-:W4:Y:S01]  /*12b20*/  LDL R45, [R1+0xf0] ;  /* 0x0000f000012d7983 */ /* 0x000f220000100800 */
[----:B------:R-:W-:Y:S02]  /*12b30*/  MOV R2, c[0x0][0x27c] ;  /* 0x00009f0000027a02 */ /* 0x000fe40000000f00 */
[----:B------:R-:W-:Y:S02]  /*12b40*/  SHF.R.U32.HI R5, RZ, 0x10, R73 ;  /* 0x00000010ff057819 */ /* 0x000fe40000011649 */
[----:B------:R-:W-:Y:S02]  /*12b50*/  SHF.R.U32.HI R28, RZ, 0x10, R77 ;  /* 0x00000010ff1c7819 */ /* 0x000fe4000001164d */
[----:B------:R-:W-:-:S02]  /*12b60*/  SHF.R.U32.HI R30, RZ, 0x10, R75 ;  /* 0x00000010ff1e7819 */ /* 0x000fc4000001164b */
[----:B------:R-:W-:Y:S01]  /*12b70*/  SHF.R.U64 R35, R72, 0x10, R73 ;  /* 0x0000001048237819 */ /* 0x000fe20000001249 */
[----:B-1----:R-:W-:Y:S01]  /*12b80*/  HADD2.F32 R44, -RZ, R28.H0_H0 ;  /* 0x2000001cff2c7230 */ /* 0x002fe20000004100 */
[----:B------:R-:W-:Y:S02]  /*12b90*/  SHF.R.U32.HI R34, RZ, 0x10, R79 ;  /* 0x00000010ff227819 */ /* 0x000fe4000001164f */
[----:B------:R-:W-:Y:S02]  /*12ba0*/  SHF.R.U64 R36, R74, 0x10, R75 ;  /* 0x000000104a247819 */ /* 0x000fe4000000124b */
[----:B------:R-:W-:Y:S02]  /*12bb0*/  SHF.R.U64 R39, R76, 0x10, R77 ;  /* 0x000000104c277819 */ /* 0x000fe4000000124d */
[----:B---3--:R-:W-:-:S04]  /*12bc0*/  LEA.HI R2, R2, R3, RZ, 0x1d ;  /* 0x0000000302027211 */ /* 0x008fc800078fe8ff */
[----:B------:R-:W-:Y:S01]  /*12bd0*/  SHF.R.S32.HI R3, RZ, 0x1f, R2 ;  /* 0x0000001fff037819 */ /* 0x000fe20000011402 */
[----:B----4-:R-:W1:Y:S01]  /*12be0*/  LDS.128 R8, [R45] ;  /* 0x000000002d087984 */ /* 0x010e620000000c00 */
[----:B------:R-:W-:Y:S02]  /*12bf0*/  SHF.L.U32 R4, R2, 0x3, RZ ;  /* 0x0000000302047819 */ /* 0x000fe400000006ff */
[----:B------:R-:W-:Y:S02]  /*12c00*/  LEA.HI R2, R3, R2, RZ, 0x3 ;  /* 0x0000000203027211 */ /* 0x000fe400078f18ff */
[----:B------:R-:W-:Y:S01]  /*12c10*/  LOP3.LUT R3, R43, 0x38, R4, 0xf8, !PT ;  /* 0x000000382b037812 */ /* 0x000fe200078ef804 */
[----:B------:R-:W-:Y:S01]  /*12c20*/  HADD2.F32 R43, -RZ, R34.H0_H0 ;  /* 0x20000022ff2b7230 */ /* 0x000fe20000004100 */
[----:B------:R-:W-:Y:S02]  /*12c30*/  SHF.L.U32 R2, R2, 0xa, RZ ;  /* 0x0000000a02027819 */ /* 0x000fe400000006ff */
[----:B------:R-:W-:-:S02]  /*12c40*/  LOP3.LUT R3, R3, R42, RZ, 0x3c, !PT ;  /* 0x0000002a03037212 */ /* 0x000fc400078e3cff */
[----:B------:R-:W-:-:S04]  /*12c50*/  LOP3.LUT R2, R2, 0x7fffe000, RZ, 0xc0, !PT ;  /* 0x7fffe00002027812 */ /* 0x000fc800078ec0ff */
[----:B-----5:R-:W-:Y:S02]  /*12c60*/  IADD3 R2, R3, R2, R41 ;  /* 0x0000000203027210 */ /* 0x020fe40007ffe029 */
[----:B------:R-:W-:Y:S02]  /*12c70*/  SHF.R.U64 R41, R78, 0x10, R79 ;  /* 0x000000104e297819 */ /* 0x000fe4000000124f */
[----:B------:R-:W-:Y:S01]  /*12c80*/  SHF.L.U32 R29, R2, 0x1, RZ ;  /* 0x00000001021d7819 */ /* 0x000fe200000006ff */
[----:B------:R-:W-:Y:S02]  /*12c90*/  HADD2.F32 R2, -RZ, R109.H1_H1 ;  /* 0x3000006dff027230 */ /* 0x000fe40000004100 */
[----:B------:R-:W-:Y:S02]  /*12ca0*/  HADD2.F32 R34, -RZ, R41.H0_H0 ;  /* 0x20000029ff227230 */ /* 0x000fe40000004100 */
[----:B------:R-:W3:Y:S01]  /*12cb0*/  LDS.128 R16, [R29+0x10080] ;  /* 0x010080001d107984 */ /* 0x000ee20000000c00 */
[----:B-1----:R-:W-:-:S02]  /*12cc0*/  HADD2.F32 R26, -RZ, R9.H0_H0 ;  /* 0x20000009ff1a7230 */ /* 0x002fc40000004100 */
[--C-:B------:R-:W-:Y:S02]  /*12cd0*/  HADD2.F32 R22, -RZ, R10.reuse.H0_H0 ;  /* 0x2000000aff167230 */ /* 0x100fe40000004100 */
[----:B------:R-:W-:Y:S01]  /*12ce0*/  HADD2.F32 R25, -RZ, R10.H1_H1 ;  /* 0x3000000aff197230 */ /* 0x000fe20000004100 */
[----:B------:R-:W-:Y:S01]  /*12cf0*/  FMUL.FTZ R6, R26, R2 ;  /* 0x000000021a067220 */ /* 0x000fe20000410000 */
[----:B------:R-:W-:Y:S02]  /*12d00*/  HADD2.F32 R23, -RZ, R9.H1_H1 ;  /* 0x30000009ff177230 */ /* 0x000fe40000004100 */
[--C-:B------:R-:W-:Y:S02]  /*12d10*/  HADD2.F32 R24, -RZ, R8.reuse.H0_H0 ;  /* 0x20000008ff187230 */ /* 0x100fe40000004100 */
[----:B------:R-:W-:Y:S02]  /*12d20*/  HADD2.F32 R27, -RZ, R8.H1_H1 ;  /* 0x30000008ff1b7230 */ /* 0x000fe40000004100 */
[----:B------:R-:W-:-:S02]  /*12d30*/  HADD2.F32 R8, -RZ, R110.H1_H1 ;  /* 0x3000006eff087230 */ /* 0x000fc40000004100 */
[--C-:B------:R-:W-:Y:S02]  /*12d40*/  HADD2.F32 R21, -RZ, R11.reuse.H0_H0 ;  /* 0x2000000bff157230 */ /* 0x100fe40000004100 */
[----:B------:R-:W-:Y:S02]  /*12d50*/  HADD2.F32 R20, -RZ, R11.H1_H1 ;  /* 0x3000000bff147230 */ /* 0x000fe40000004100 */
[----:B---3--:R-:W-:Y:S02]  /*12d60*/  HADD2.F32 R4, -RZ, R17.H0_H0 ;  /* 0x20000011ff047230 */ /* 0x008fe40000004100 */
[--C-:B------:R-:W-:Y:S02]  /*12d70*/  HADD2.F32 R10, -RZ, R16.reuse.H0_H0 ;  /* 0x20000010ff0a7230 */ /* 0x100fe40000004100 */
[----:B------:R-:W-:Y:S01]  /*12d80*/  HADD2.F32 R15, -RZ, R16.H1_H1 ;  /* 0x30000010ff0f7230 */ /* 0x000fe20000004100 */
[C---:B------:R-:W-:Y:S01]  /*12d90*/  FMUL.FTZ R33, R4.reuse, R2 ;  /* 0x0000000204217220 */ /* 0x040fe20000410000 */
[----:B------:R-:W-:Y:S01]  /*12da0*/  HADD2.F32 R16, -RZ, R5.H0_H0 ;  /* 0x20000005ff107230 */ /* 0x000fe20000004100 */
[----:B------:R-:W-:Y:S01]  /*12db0*/  FFMA.FTZ R42, R4, R8, R6 ;  /* 0x00000008042a7223 */ /* 0x000fe20000010006 */
[----:B------:R-:W-:-:S02]  /*12dc0*/  HADD2.F32 R3, -RZ, R17.H1_H1 ;  /* 0x30000011ff037230 */ /* 0x000fc40000004100 */
[----:B------:R-:W-:Y:S01]  /*12dd0*/  HADD2.F32 R5, -RZ, R110.H0_H0 ;  /* 0x2000006eff057230 */ /* 0x000fe20000004100 */
[-C--:B------:R-:W-:Y:S01]  /*12de0*/  FMUL.FTZ R2, R23, R16.reuse ;  /* 0x0000001017027220 */ /* 0x080fe20000410000 */
[----:B------:R-:W-:Y:S01]  /*12df0*/  HADD2.F32 R6, -RZ, R112.H0_H0 ;  /* 0x20000070ff067230 */ /* 0x000fe20000004100 */
[C---:B------:R-:W-:Y:S01]  /*12e00*/  FMUL.FTZ R32, R3.reuse, R16 ;  /* 0x0000001003207220 */ /* 0x040fe20000410000 */
[----:B------:R-:W-:Y:S01]  /*12e10*/  HADD2.F32 R11, -RZ, R19.H0_H0 ;  /* 0x20000013ff0b7230 */ /* 0x000fe20000004100 */
[-C--:B------:R-:W-:Y:S01]  /*12e20*/  FMUL.FTZ R4, R24, R5.reuse ;  /* 0x0000000518047220 */ /* 0x080fe20000410000 */
[----:B------:R-:W-:Y:S01]  /*12e30*/  HADD2.F32 R17, -RZ, R30.H0_H0 ;  /* 0x2000001eff117230 */ /* 0x000fe20000004100 */
[----:B------:R-:W-:Y:S01]  /*12e40*/  FFMA.FTZ R40, R3, R44, R2 ;  /* 0x0000002c03287223 */ /* 0x000fe20000010002 */
[--C-:B------:R-:W-:Y:S01]  /*12e50*/  HADD2.F32 R2, -RZ, R111.reuse.H1_H1 ;  /* 0x3000006fff027230 */ /* 0x100fe20000004100 */
[C---:B------:R-:W-:Y:S01]  /*12e60*/  FFMA.FTZ R37, R10.reuse, R6, R4 ;  /* 0x000000060a257223 */ /* 0x040fe20000010004 */
[----:B------:R-:W-:Y:S01]  /*12e70*/  HADD2.F32 R3, -RZ, R111.H0_H0 ;  /* 0x2000006fff037230 */ /* 0x000fe20000004100 */
[----:B------:R-:W-:Y:S01]  /*12e80*/  FMUL.FTZ R31, R10, R5 ;  /* 0x000000050a1f7220 */ /* 0x000fe20000410000 */
[----:B------:R-:W-:Y:S01]  /*12e90*/  HADD2.F32 R4, -RZ, R112.H1_H1 ;  /* 0x30000070ff047230 */ /* 0x000fe20000004100 */
[-C--:B------:R-:W-:Y:S01]  /*12ea0*/  FMUL.FTZ R10, R21, R2.reuse ;  /* 0x00000002150a7220 */ /* 0x080fe20000410000 */
[--C-:B------:R-:W-:Y:S01]  /*12eb0*/  HADD2.F32 R14, -RZ, R18.reuse.H0_H0 ;  /* 0x20000012ff0e7230 */ /* 0x100fe20000004100 */
[----:B------:R-:W-:Y:S01]  /*12ec0*/  FMUL.FTZ R16, R22, R3 ;  /* 0x0000000316107220 */ /* 0x000fe20000410000 */
[----:B------:R-:W-:Y:S01]  /*12ed0*/  HADD2.F32 R13, -RZ, R18.H1_H1 ;  /* 0x30000012ff0d7230 */ /* 0x000fe20000004100 */
[C---:B------:R-:W-:Y:S01]  /*12ee0*/  FMUL.FTZ R18, R11.reuse, R2 ;  /* 0x000000020b127220 */ /* 0x040fe20000410000 */
[----:B------:R-:W-:Y:S01]  /*12ef0*/  HADD2.F32 R9, -RZ, R19.H1_H1 ;  /* 0x30000013ff097230 */ /* 0x000fe20000004100 */
[----:B------:R-:W-:Y:S01]  /*12f00*/  FFMA.FTZ R19, R11, R4, R10 ;  /* 0x000000040b137223 */ /* 0x000fe2000001000a */
[----:B------:R-:W-:Y:S01]  /*12f10*/  HADD2.F32 R5, -RZ, R113.H0_H0 ;  /* 0x20000071ff057230 */ /* 0x000fe20000004100 */
[----:B------:R-:W-:Y:S01]  /*12f20*/  FMUL.FTZ R2, R20, R17 ;  /* 0x0000001114027220 */ /* 0x000fe20000410000 */
[----:B------:R-:W-:Y:S01]  /*12f30*/  HADD2.F32 R11, -RZ, R35.H0_H0 ;  /* 0x20000023ff0b7230 */ /* 0x000fe20000004100 */
[C---:B------:R-:W-:Y:S01]  /*12f40*/  FMUL.FTZ R28, R14.reuse, R3 ;  /* 0x000000030e1c7220 */ /* 0x040fe20000410000 */
[----:B------:R-:W-:Y:S01]  /*12f50*/  HADD2.F32 R10, -RZ, R36.H0_H0 ;  /* 0x20000024ff0a7230 */ /* 0x000fe20000004100 */
[----:B------:R-:W-:Y:S01]  /*12f60*/  FFMA.FTZ R38, R14, R5, R16 ;  /* 0x000000050e267223 */ /* 0x000fe20000010010 */
[----:B------:R-:W-:Y:S01]  /*12f70*/  HADD2.F32 R35, -RZ, R39.H0_H0 ;  /* 0x20000027ff237230 */ /* 0x000fe20000004100 */
[----:B------:R-:W-:-:S02]  /*12f80*/  FMUL.FTZ R16, R9, R17 ;  /* 0x0000001109107220 */ /* 0x000fc40000410000 */
[----:B------:R-:W-:Y:S02]  /*12f90*/  FFMA.FTZ R17, R9, R43, R2 ;  /* 0x0000002b09117223 */ /* 0x000fe40000010002 */
[-C--:B------:R-:W-:Y:S02]  /*12fa0*/  FMUL.FTZ R3, R27, R11.reuse ;  /* 0x0000000b1b037220 */ /* 0x080fe40000410000 */
[-C--:B------:R-:W-:Y:S02]  /*12fb0*/  FMUL.FTZ R2, R25, R10.reuse ;  /* 0x0000000a19027220 */ /* 0x080fe40000410000 */
[----:B------:R-:W-:Y:S02]  /*12fc0*/  FMUL.FTZ R11, R15, R11 ;  /* 0x0000000b0f0b7220 */ /* 0x000fe40000410000 */
[----:B------:R-:W-:Y:S02]  /*12fd0*/  FMUL.FTZ R9, R13, R10 ;  /* 0x0000000a0d097220 */ /* 0x000fe40000410000 */
[----:B------:R-:W-:-:S02]  /*12fe0*/  FFMA.FTZ R15, R15, R35, R3 ;  /* 0x000000230f0f7223 */ /* 0x000fc40000010003 */
[----:B------:R-:W-:Y:S02]  /*12ff0*/  FFMA.FTZ R10, R24, R6, -R31 ;  /* 0x00000006180a7223 */ /* 0x000fe4000001081f */
[----:B------:R-:W-:Y:S02]  /*13000*/  FFMA.FTZ R30, R13, R34, R2 ;  /* 0x000000220d1e7223 */ /* 0x000fe40000010002 */
[----:B------:R-:W-:Y:S02]  /*13010*/  FFMA.FTZ R6, R22, R5, -R28 ;  /* 0x0000000516067223 */ /* 0x000fe4000001081c */
[----:B------:R-:W-:Y:S02]  /*13020*/  FFMA.FTZ R3, R21, R4, -R18 ;  /* 0x0000000415037223 */ /* 0x000fe40000010812 */
[----:B------:R-:W-:Y:S01]  /*13030*/  FFMA.FTZ R14, R26, R8, -R33 ;  /* 0x000000081a0e7223 */ /* 0x000fe20000010821 */
[----:B------:R-:W-:Y:S01]  /*13040*/  F2FP.PACK_AB R8, R15, R37 ;  /* 0x000000250f08723e */ /* 0x000fe200000000ff */
        /* <DEDUP_REMOVED lines=9> */
[----:B------:R-:W-:Y:S02]  /*130e0*/  F2FP.PACK_AB R9, R40, R42 ;  /* 0x0000002a2809723e */ /* 0x000fe400000000ff */
[----:B------:R-:W-:Y:S01]  /*130f0*/  F2FP.PACK_AB R10, R30, R38 ;  /* 0x000000261e0a723e */ /* 0x000fe200000000ff */
[----:B------:R1:W-:Y:S04]  /*13100*/  STS.128 [R45], R16 ;  /* 0x000000102d007388 */ /* 0x0003e80000000c00 */
[----:B------:R1:W-:Y:S02]  /*13110*/  STS.128 [R29+0x10080], R8 ;  /* 0x010080081d007388 */ /* 0x0003e40000000c00 */
.L_x_3064:
[----:B------:R-:W-:Y:S05]  /*13120*/  BSYNC B1 ;  /* 0x0000000000017941 */ /* 0x000fea0003800000 */
.L_x_3063:
        /* <DEDUP_REMOVED lines=29> */
[----:B------:R-:W-:Y:S02]  /*13300*/  SHF.R.U64 R35, R80, 0x10, R81 ;  /* 0x0000001050237819 */ /* 0x000fe40000001251 */
[----:B------:R-:W-:Y:S01]  /*13310*/  SHF.L.U32 R29, R2, 0x1, RZ ;  /* 0x00000001021d7819 */ /* 0x000fe200000006ff */
[----:B------:R-:W-:Y:S01]  /*13320*/  HADD2.F32 R2, -RZ, R68.H0_H0 ;  /* 0x20000044ff027230 */ /* 0x000fe20000004100 */
[----:B------:R-:W-:-:S02]  /*13330*/  SHF.R.U32.HI R34, RZ, 0x10, R87 ;  /* 0x00000010ff227819 */ /* 0x000fc40000011657 */
[----:B------:R-:W-:Y:S01]  /*13340*/  SHF.R.U64 R36, R82, 0x10, R83 ;  /* 0x0000001052247819 */ /* 0x000fe20000001253 */
[----:B------:R-:W1:Y:S01]  /*13350*/  LDS.128 R16, [R29+0x10080] ;  /* 0x010080001d107984 */ /* 0x000e620000000c00 */
[----:B------:R-:W-:Y:S01]  /*13360*/  SHF.R.U64 R39, R84, 0x10, R85 ;  /* 0x0000001054277819 */ /* 0x000fe20000001255 */
[----:B------:R-:W-:Y:S01]  /*13370*/  HADD2.F32 R43, -RZ, R34.H0_H0 ;  /* 0x20000022ff2b7230 */ /* 0x000fe20000004100 */
[----:B------:R-:W-:-:S05]  /*13380*/  SHF.R.U64 R41, R86, 0x10, R87 ;  /* 0x0000001056297819 */ /* 0x000fca0000001257 */
[----:B------:R-:W-:Y:S02]  /*13390*/  HADD2.F32 R34, -RZ, R41.H0_H0 ;  /* 0x20000029ff227230 */ /* 0x000fe40000004100 */
[--C-:B-1----:R-:W-:Y:S02]  /*133a0*/  HADD2.F32 R4, -RZ, R17.reuse.H0_H0 ;  /* 0x20000011ff047230 */ /* 0x102fe40000004100 */
[----:B------:R-:W-:Y:S02]  /*133b0*/  HADD2.F32 R15, -RZ, R16.H1_H1 ;  /* 0x30000010ff0f7230 */ /* 0x000fe40000004100 */
[----:B------:R-:W-:Y:S01]  /*133c0*/  HADD2.F32 R3, -RZ, R17.H1_H1 ;  /* 0x30000011ff037230 */ /* 0x000fe20000004100 */
[----:B------:R-:W-:Y:S01]  /*133d0*/  FMUL.FTZ R33, R4, R2 ;  /* 0x0000000204217220 */ /* 0x000fe20000410000 */
[----:B------:R-:W-:Y:S02]  /*133e0*/  HADD2.F32 R17, -RZ, R30.H0_H0 ;  /* 0x2000001eff117230 */ /* 0x000fe40000004100 */
[----:B------:R-:W-:-:S02]  /*133f0*/  HADD2.F32 R14, -RZ, R18.H0_H0 ;  /* 0x20000012ff0e7230 */ /* 0x000fc40000004100 */
[----:B------:R-:W-:Y:S01]  /*13400*/  HADD2.F32 R13, -RZ, R18.H1_H1 ;  /* 0x30000012ff0d7230 */ /* 0x000fe20000004100 */
[----:B----4-:R-:W1:Y:S02]  /*13410*/  LDS.128 R8, [R45] ;  /* 0x000000002d087984 */ /* 0x010e640000000c00 */
[--C-:B-1----:R-:W-:Y:S02]  /*13420*/  HADD2.F32 R26, -RZ, R9.reuse.H0_H0 ;  /* 0x20000009ff1a7230 */ /* 0x102fe40000004100 */
[--C-:B------:R-:W-:Y:S02]  /*13430*/  HADD2.F32 R22, -RZ, R10.reuse.H0_H0 ;  /* 0x2000000aff167230 */ /* 0x100fe40000004100 */
[----:B------:R-:W-:Y:S01]  /*13440*/  HADD2.F32 R25, -RZ, R10.H1_H1 ;  /* 0x3000000aff197230 */ /* 0x000fe20000004100 */
[----:B------:R-:W-:Y:S01]  /*13450*/  FMUL.FTZ R6, R26, R2 ;  /* 0x000000021a067220 */ /* 0x000fe20000410000 */
[----:B------:R-:W-:Y:S02]  /*13460*/  HADD2.F32 R10, -RZ, R16.H0_H0 ;  /* 0x20000010ff0a7230 */ /* 0x000fe40000004100 */
[----:B------:R-:W-:-:S02]  /*13470*/  HADD2.F32 R23, -RZ, R9.H1_H1 ;  /* 0x30000009ff177230 */ /* 0x000fc40000004100 */
[----:B------:R-:W-:Y:S02]  /*13480*/  HADD2.F32 R16, -RZ, R5.H0_H0 ;  /* 0x20000005ff107230 */ /* 0x000fe40000004100 */
[--C-:B------:R-:W-:Y:S02]  /*13490*/  HADD2.F32 R24, -RZ, R8.reuse.H0_H0 ;  /* 0x20000008ff187230 */ /* 0x100fe40000004100 */
[----:B------:R-:W-:Y:S01]  /*134a0*/  HADD2.F32 R27, -RZ, R8.H1_H1 ;  /* 0x30000008ff1b7230 */ /* 0x000fe20000004100 */
[-C--:B------:R-:W-:Y:S01]  /*134b0*/  FMUL.FTZ R2, R23, R16.reuse ;  /* 0x0000001017027220 */ /* 0x080fe20000410000 */
        /* <DEDUP_REMOVED lines=8> */
[--C-:B------:R-:W-:Y:S01]  /*13540*/  HADD2.F32 R2, -RZ, R114.reuse.H1_H1 ;  /* 0x30000072ff027230 */ /* 0x100fe20000004100 */
[C---:B------:R-:W-:Y:S01]  /*13550*/  FMUL.FTZ R31, R10.reuse, R5 ;  /* 0x000000050a1f7220 */ /* 0x040fe20000410000 */
[----:B------:R-:W-:Y:S01]  /*13560*/  HADD2.F32 R20, -RZ, R11.H1_H1 ;  /* 0x3000000bff147230 */ /* 0x000fe20000004100 */
[----:B------:R-:W-:Y:S01]  /*13570*/  FFMA.FTZ R37, R10, R6, R4 ;  /* 0x000000060a257223 */ /* 0x000fe20000010004 */
[----:B------:R-:W-:Y:S01]  /*13580*/  HADD2.F32 R11, -RZ, R19.H0_H0 ;  /* 0x20000013ff0b7230 */ /* 0x000fe20000004100 */
[----:B------:R-:W-:Y:S01]  /*13590*/  FMUL.FTZ R10, R21, R2 ;  /* 0x00000002150a7220 */ /* 0x000fe20000410000 */
[----:B------:R-:W-:-:S02]  /*135a0*/  HADD2.F32 R3, -RZ, R114.H0_H0 ;  /* 0x20000072ff037230 */ /* 0x000fc40000004100 */
[----:B------:R-:W-:Y:S01]  /*135b0*/  HADD2.F32 R4, -RZ, R115.H1_H1 ;  /* 0x30000073ff047230 */ /* 0x000fe20000004100 */
[C---:B------:R-:W-:Y:S01]  /*135c0*/  FMUL.FTZ R18, R11.reuse, R2 ;  /* 0x000000020b127220 */ /* 0x040fe20000410000 */
[----:B------:R-:W-:Y:S01]  /*135d0*/  HADD2.F32 R9, -RZ, R19.H1_H1 ;  /* 0x30000013ff097230 */ /* 0x000fe20000004100 */
[----:B------:R-:W-:Y:S01]  /*135e0*/  FMUL.FTZ R16, R22, R3 ;  /* 0x0000000316107220 */ /* 0x000fe20000410000 */
[----:B------:R-:W-:Y:S01]  /*135f0*/  HADD2.F32 R5, -RZ, R116.H0_H0 ;  /* 0x20000074ff057230 */ /* 0x000fe20000004100 */
[----:B------:R-:W-:Y:S01]  /*13600*/  FFMA.FTZ R19, R11, R4, R10 ;  /* 0x000000040b137223 */ /* 0x000fe2000001000a */
[----:B------:R-:W-:Y:S01]  /*13610*/  HADD2.F32 R11, -RZ, R35.H0_H0 ;  /* 0x20000023ff0b7230 */ /* 0x000fe20000004100 */
[----:B------:R-:W-:Y:S01]  /*13620*/  FMUL.FTZ R2, R20, R17 ;  /* 0x0000001114027220 */ /* 0x000fe20000410000 */
[----:B------:R-:W-:Y:S01]  /*13630*/  HADD2.F32 R10, -RZ, R36.H0_H0 ;  /* 0x20000024ff0a7230 */ /* 0x000fe20000004100 */
[C---:B------:R-:W-:Y:S01]  /*13640*/  FFMA.FTZ R38, R14.reuse, R5, R16 ;  /* 0x000000050e267223 */ /* 0x040fe20000010010 */
[----:B------:R-:W-:Y:S01]  /*13650*/  HADD2.F32 R35, -RZ, R39.H0_H0 ;  /* 0x20000027ff237230 */ /* 0x000fe20000004100 */
[----:B------:R-:W-:-:S02]  /*13660*/  FMUL.FTZ R28, R14, R3 ;  /* 0x000000030e1c7220 */ /* 0x000fc40000410000 */
[C---:B------:R-:W-:Y:S02]  /*13670*/  FMUL.FTZ R16, R9.reuse, R17 ;  /* 0x0000001109107220 */ /* 0x040fe40000410000 */
[----:B------:R-:W-:Y:S02]  /*13680*/  FFMA.FTZ R17, R9, R43, R2 ;  /* 0x0000002b09117223 */ /* 0x000fe40000010002 */
[-C--:B------:R-:W-:Y:S02]  /*13690*/  FMUL.FTZ R3, R27, R11.reuse ;  /* 0x0000000b1b037220 */ /* 0x080fe40000410000 */
[-C--:B------:R-:W-:Y:S02]  /*136a0*/  FMUL.FTZ R2, R25, R10.reuse ;  /* 0x0000000a19027220 */ /* 0x080fe40000410000 */
[----:B------:R-:W-:Y:S02]  /*136b0*/  FMUL.FTZ R11, R15, R11 ;  /* 0x0000000b0f0b7220 */ /* 0x000fe40000410000 */
[----:B------:R-:W-:-:S02]  /*136c0*/  FMUL.FTZ R9, R13, R10 ;  /* 0x0000000a0d097220 */ /* 0x000fc40000410000 */
[----:B------:R-:W-:Y:S02]  /*136d0*/  FFMA.FTZ R15, R15, R35, R3 ;  /* 0x000000230f0f7223 */ /* 0x000fe40000010003 */
        /* <DEDUP_REMOVED lines=19> */
.L_x_3068:
[----:B------:R-:W-:Y:S05]  /*13810*/  BSYNC B0 ;  /* 0x0000000000007941 */ /* 0x000fea0003800000 */
.L_x_3067:
        /* <DEDUP_REMOVED lines=8> */
[----:B------:R-:W-:Y:S01]  /*138a0*/  SHF.R.U64 R35, R88, 0x10, R89 ;  /* 0x0000001058237819 */ /* 0x000fe20000001259 */
[----:B------:R-:W-:Y:S01]  /*138b0*/  HADD2.F32 R44, -RZ, R28.H0_H0 ;  /* 0x2000001cff2c7230 */ /* 0x000fe20000004100 */
[----:B------:R-:W-:Y:S02]  /*138c0*/  SHF.R.U32.HI R34, RZ, 0x10, R95 ;  /* 0x00000010ff227819 */ /* 0x000fe4000001165f */
[----:B------:R-:W-:Y:S02]  /*138d0*/  SHF.R.U64 R36, R90, 0x10, R91 ;  /* 0x000000105a247819 */ /* 0x000fe4000000125b */
[----:B------:R-:W-:Y:S01]  /*138e0*/  SHF.R.U64 R39, R92, 0x10, R93 ;  /* 0x000000105c277819 */ /* 0x000fe2000000125d */
[----:B------:R-:W-:Y:S01]  /*138f0*/  HADD2.F32 R43, -RZ, R34.H0_H0 ;  /* 0x20000022ff2b7230 */ /* 0x000fe20000004100 */
[----:B-----5:R-:W-:-:S05]  /*13900*/  SHF.R.U64 R41, R94, 0x10, R95 ;  /* 0x000000105e297819 */ /* 0x020fca000000125f */
[----:B------:R-:W-:Y:S01]  /*13910*/  HADD2.F32 R34, -RZ, R41.H0_H0 ;  /* 0x20000029ff227230 */ /* 0x000fe20000004100 */
        /* <DEDUP_REMOVED lines=11> */
[----:B------:R-:W-:-:S04]  /*139d0*/  HADD2.F32 R2, -RZ, R116.H1_H1 ;  /* 0x30000074ff027230 */ /* 0x000fc80000004100 */
[----:B------:R-:W2:Y:S01]  /*139e0*/  LDS.128 R16, [R29+0x10080] ;  /* 0x010080001d107984 */ /* 0x000ea20000000c00 */
[--C-:B-1----:R-:W-:Y:S02]  /*139f0*/  HADD2.F32 R26, -RZ, R9.reuse.H0_H0 ;  /* 0x20000009ff1a7230 */ /* 0x102fe40000004100 */
[--C-:B------:R-:W-:Y:S02]  /*13a00*/  HADD2.F32 R22, -RZ, R10.reuse.H0_H0 ;  /* 0x2000000aff167230 */ /* 0x100fe40000004100 */
[----:B------:R-:W-:Y:S01]  /*13a10*/  HADD2.F32 R25, -RZ, R10.H1_H1 ;  /* 0x3000000aff197230 */ /* 0x000fe20000004100 */
[----:B------:R-:W-:Y:S01]  /*13a20*/  FMUL.FTZ R6, R26, R2 ;  /* 0x000000021a067220 */ /* 0x000fe20000410000 */
[----:B------:R-:W-:Y:S02]  /*13a30*/  HADD2.F32 R23, -RZ, R9.H1_H1 ;  /* 0x30000009ff177230 */ /* 0x000fe40000004100 */
[--C-:B------:R-:W-:Y:S02]  /*13a40*/  HADD2.F32 R24, -RZ, R8.reuse.H0_H0 ;  /* 0x20000008ff187230 */ /* 0x100fe40000004100 */
[----:B------:R-:W-:-:S02]  /*13a50*/  HADD2.F32 R27, -RZ, R8.H1_H1 ;  /* 0x30000008ff1b7230 */ /* 0x000fc40000004100 */
[----:B------:R-:W-:Y:S02]  /*13a60*/  HADD2.F32 R8, -RZ, R117.H1_H1 ;  /* 0x30000075ff087230 */ /* 0x000fe40000004100 */
[--C-:B------:R-:W-:Y:S02]  /*13a70*/  HADD2.F32 R21, -RZ, R11.reuse.H0_H0 ;  /* 0x2000000bff157230 */ /* 0x100fe40000004100 */
[----:B------:R-:W-:Y:S02]  /*13a80*/  HADD2.F32 R20, -RZ, R11.H1_H1 ;  /* 0x3000000bff147230 */ /* 0x000fe40000004100 */
[----:B--2---:R-:W-:Y:S02]  /*13a90*/  HADD2.F32 R4, -RZ, R17.H0_H0 ;  /* 0x20000011ff047230 */ /* 0x004fe40000004100 */
        /* <DEDUP_REMOVED lines=59> */
.L_x_3040:
[----:B------:R-:W-:Y:S05]  /*13e50*/  BSYNC B2 ;  /* 0x0000000000027941 */ /* 0x000fea0003800000 */
.L_x_3006:
[----:B-1----:R-:W-:Y:S01]  /*13e60*/  IMAD R4, R122, c[0x0][0x208], RZ ;  /* 0x000082007a047a24 */ /* 0x002fe200078e02ff */
[----:B------:R-:W-:-:S04]  /*13e70*/  DEPBAR.LE SB0, 0x0 ;  /* 0x000080000000791a */ /* 0x000fc80000000000 */
[C---:B------:R-:W-:Y:S01]  /*13e80*/  IMAD.WIDE.U32 R2, R223.reuse, c[0x0][0x208], RZ ;  /* 0x00008200df027a25 */ /* 0x040fe200078e00ff */
[----:B------:R-:W-:Y:S01]  /*13e90*/  BAR.SYNC.DEFER_BLOCKING 0x0 ;  /* 0x0000000000007b1d */ /* 0x000fe20000010000 */
[C---:B------:R-:W-:Y:S02]  /*13ea0*/  ISETP.GE.AND P3, PT, R140.reuse, c[0x0][0x1d4], PT ;  /* 0x000075008c007a0c */ /* 0x040fe40003f66270 */
[----:B------:R-:W-:Y:S01]  /*13eb0*/  IMAD R4, R223, c[0x0][0x20c], R4 ;  /* 0x00008300df047a24 */ /* 0x000fe200078e0204 */
[----:B------:R-:W-:Y:S01]  /*13ec0*/  IADD3 R204, R151, 0x20, RZ ;  /* 0x0000002097cc7810 */ /* 0x000fe20007ffe0ff */
[----:B------:R-:W-:Y:S01]  /*13ed0*/  IMAD.WIDE.U32 R242, R241, c[0x0][0x210], RZ ;  /* 0x00008400f1f27a25 */ /* 0x000fe200078e00ff */
[----:B------:R-:W-:Y:S01]  /*13ee0*/  SHF.L.U64.HI R231, R140, 0x1, R141 ;  /* 0x000000018ce77819 */ /* 0x000fe2000001028d */
[----:B------:R-:W1:Y:S01]  /*13ef0*/  S2R R13, SR_TID.X ;  /* 0x00000000000d7919 */ /* 0x000e620000002100 */
[----:B------:R-:W-:Y:S01]  /*13f00*/  SHF.L.U64.HI R226, R232, 0x1, R236 ;  /* 0x00000001e8e27819 */ /* 0x000fe200000102ec */
[----:B------:R-:W-:Y:S01]  /*13f10*/  IMAD.IADD R3, R3, 0x1, R4 ;  /* 0x0000000103037824 */ /* 0x000fe200078e0204 */
[----:B------:R-:W-:Y:S01]  /*13f20*/  SHF.L.U64.HI R227, R220, 0x1, R238 ;  /* 0x00000001dce37819 */ /* 0x000fe200000102ee */
[----:B------:R-:W-:Y:S01]  /*13f30*/  IMAD R4, R123, c[0x0][0x218], RZ ;  /* 0x000086007b047a24 */ /* 0x000fe200078e02ff */
[----:B------:R-:W-:Y:S01]  /*13f40*/  ISETP.GE.AND P4, PT, R142, c[0x0][0x1d4], PT ;  /* 0x000075008e007a0c */ /* 0x000fe20003f86270 */
[----:B------:R-:W-:Y:S01]  /*13f50*/  IMAD.WIDE.U32 R2, R222, c[0x0][0x218], R2 ;  /* 0x00008600de027a25 */ /* 0x000fe200078e0002 */
[----:B------:R-:W-:Y:S01]  /*13f60*/  ISETP.GE.AND P2, PT, R220, c[0x0][0x1d4], PT ;  /* 0x00007500dc007a0c */ /* 0x000fe20003f46270 */
[----:B------:R-:W-:Y:S01]  /*13f70*/  BSSY B0, `(.L_x_3069) ;  /* 0x0000047000007945 */ /* 0x000fe20003800000 */
[----:B------:R-:W-:Y:S01]  /*13f80*/  SHF.L.U64.HI R224, R221, 0x1, R237 ;  /* 0x00000001dde07819 */ /* 0x000fe200000102ed */
[----:B------:R-:W-:Y:S01]  /*13f90*/  IMAD R4, R222, c[0x0][0x21c], R4 ;  /* 0x00008700de047a24 */ /* 0x000fe200078e0204 */
[----:B------:R-:W-:Y:S01]  /*13fa0*/  IADD3 R2, P0, R2, R242, RZ ;  /* 0x000000f202027210 */ /* 0x000fe20007f1e0ff */
[----:B------:R-:W-:-:S02]  /*13fb0*/  IMAD R241, R241, c[0x0][0x214], R243 ;  /* 0x00008500f1f17a24 */ /* 0x000fc400078e02f3 */
[----:B------:R-:W-:Y:S02]  /*13fc0*/  IMAD.SHL.U32 R230, R140, 0x2, RZ ;  /* 0x000000028ce67824 */ /* 0x000fe400078e00ff */
[----:B------:R-:W-:Y:S01]  /*13fd0*/  IMAD.SHL.U32 R229, R232, 0x2, RZ ;  /* 0x00000002e8e57824 */ /* 0x000fe200078e00ff */
[----:B------:R-:W-:Y:S01]  /*13fe0*/  IADD3.X R3, R241, R3, R4, P0, !PT ;  /* 0x00000003f1037210 */ /* 0x000fe200007fe404 */
[----:B------:R-:W-:Y:S01]  /*13ff0*/  IMAD.IADD R4, R121, 0x1, -R143 ;  /* 0x0000000179047824 */ /* 0x000fe200078e0a8f */
[----:B------:R-:W-:Y:S01]  /*14000*/  LEA R6, P0, R2, c[0x0][0x1f8], 0x1 ;  /* 0x00007e0002067a11 */ /* 0x000fe200078008ff */
[----:B------:R-:W-:Y:S01]  /*14010*/  LDSM.16.M88.4 R8, [R200] ;  /* 0x00000000c808783b */ /* 0x000fe20000000200 */
[----:B------:R-:W-:Y:S02]  /*14020*/  IMAD.SHL.U32 R228, R220, 0x2, RZ ;  /* 0x00000002dce47824 */ /* 0x000fe400078e00ff */
[----:B------:R-:W-:Y:S01]  /*14030*/  LEA.HI.X R5, R2, c[0x0][0x1fc], R3, 0x1, P0 ;  /* 0x00007f0002057a11 */ /* 0x000fe200000f0c03 */
[----:B------:R-:W-:Y:S01]  /*14040*/  LDSM.16.M88.4 R24, [R151] ;  /* 0x000000009718783b */ /* 0x000fe20000000200 */
[----:B------:R-:W-:Y:S01]  /*14050*/  LOP3.LUT P0, RZ, R149, 0x2, RZ, 0xc0, !PT ;  /* 0x0000000295ff7812 */ /* 0x000fe2000780c0ff */
[----:B------:R-:W-:-:S02]  /*14060*/  IMAD.SHL.U32 R225, R221, 0x2, RZ ;  /* 0x00000002dde17824 */ /* 0x000fc400078e00ff */
[----:B------:R-:W4:Y:S04]  /*14070*/  SHFL.IDX PT, R2, R6, RZ, 0x181f ;  /* 0x00181fff06027589 */ /* 0x000f2800000e0000 */
[----:B------:R-:W2:Y:S04]  /*14080*/  SHFL.IDX PT, R3, R5, RZ, 0x181f ;  /* 0x00181fff05037589 */ /* 0x000ea800000e0000 */
[----:B------:R3:W1:Y:S02]  /*14090*/  LDSM.16.M88.4 R36, [R151+0x800] ;  /* 0x000800009724783b */ /* 0x0006640000000200 */
[----:B------:R-:W-:-:S02]  /*140a0*/  @P0 IADD3 R204, R151, -0x20, RZ ;  /* 0xffffffe097cc0810 */ /* 0x000fc40007ffe0ff */
[----:B------:R-:W-:Y:S01]  /*140b0*/  ISETP.LT.OR P0, PT, R4, 0x1, P3 ;  /* 0x000000010400780c */ /* 0x000fe20001f01670 */
[----:B------:R3:W1:Y:S01]  /*140c0*/  LDSM.16.M88.4 R48, [R151+0x1000] ;  /* 0x001000009730783b */ /* 0x0006620000000200 */
[C---:B------:R-:W-:Y:S02]  /*140d0*/  IADD3 R215, R204.reuse, 0x1000, RZ ;  /* 0x00001000ccd77810 */ /* 0x040fe40007ffe0ff */
[----:B------:R-:W-:Y:S01]  /*140e0*/  IADD3 R214, R204, 0x800, RZ ;  /* 0x00000800ccd67810 */ /* 0x000fe20007ffe0ff */
[----:B------:R3:W1:Y:S04]  /*140f0*/  LDSM.16.M88.4 R20, [R201] ;  /* 0x00000000c914783b */ /* 0x0006680000000200 */
[----:B-----5:R3:W1:Y:S01]  /*14100*/  LDSM.16.M88.4 R44, [R204] ;  /* 0x00000000cc2c783b */ /* 0x0206620000000200 */
[----:B----4-:R-:W-:-:S03]  /*14110*/  IADD3 R14, P1, R2, R230, RZ ;  /* 0x000000e6020e7210 */ /* 0x010fc60007f3e0ff */
[----:B------:R3:W4:Y:S02]  /*14120*/  LDSM.16.M88.4 R60, [R204+0x800] ;  /* 0x00080000cc3c783b */ /* 0x0007240000000200 */
[----:B--2---:R-:W-:Y:S02]  /*14130*/  IMAD.X R15, R3, 0x1, R231, P1 ;  /* 0x00000001030f7824 */ /* 0x004fe400008e06e7 */
[----:B------:R3:W2:Y:S01]  /*14140*/  LDSM.16.M88.4 R72, [R204+0x1000] ;  /* 0x00100000cc48783b */ /* 0x0006a20000000200 */
[----:B------:R-:W-:-:S03]  /*14150*/  ISETP.LT.OR P1, PT, R4, 0x1, P4 ;  /* 0x000000010400780c */ /* 0x000fc60002721670 */
[----:B------:R-:W-:Y:S01]  /*14160*/  @!PT LDS RZ, [RZ] ;  /* 0x00000000fffff984 */ /* 0x000fe20000000800 */
[----:B------:R-:W-:Y:S01]  /*14170*/  @!PT LDS RZ, [RZ] ;  /* 0x00000000fffff984 */ /* 0x000fe20000000800 */
[----:B------:R-:W-:Y:S01]  /*14180*/  @!PT LDS RZ, [RZ] ;  /* 0x00000000fffff984 */ /* 0x000fe20000000800 */
[----:B------:R1:W-:Y:S01]  /*14190*/  LDGSTS.E.BYPASS.LTC128B.128 [R216+0x4080], [R14.64], !P0 ;  /* 0x040800000ed87fae */ /* 0x0003e2000c101d46 */
[----:B------:R-:W-:-:S05]  /*141a0*/  IADD3 R16, P0, R2, R229, RZ ;  /* 0x000000e502107210 */ /* 0x000fca0007f1e0ff */
[----:B------:R-:W-:-:S05]  /*141b0*/  IMAD.X R17, R3, 0x1, R226, P0 ;  /* 0x0000000103117824 */ /* 0x000fca00000e06e2 */
[----:B------:R3:W-:Y:S01]  /*141c0*/  LDGSTS.E.BYPASS.LTC128B.128 [R216+0x5880], [R16.64], !P1 ;  /* 0x0588000010d87fae */ /* 0x0007e2000c901d46 */
[----:B------:R-:W-:Y:S02]  /*141d0*/  ISETP.GE.AND P1, PT, R221, c[0x0][0x1d4], PT ;  /* 0x00007500dd007a0c */ /* 0x000fe40003f26270 */
[----:B-1----:R-:W-:-:S05]  /*141e0*/  IADD3 R14, P0, R2, R228, RZ ;  /* 0x000000e4020e7210 */ /* 0x002fca0007f1e0ff */
[----:B------:R-:W-:Y:S01]  /*141f0*/  IMAD.X R15, R3, 0x1, R227, P0 ;  /* 0x00000001030f7824 */ /* 0x000fe200000e06e3 */
[----:B------:R-:W-:-:S13]  /*14200*/  ISETP.LT.OR P0, PT, R4, 0x1, P2 ;  /* 0x000000010400780c */ /* 0x000fda0001701670 */
[----:B------:R3:W-:Y:S01]  /*14210*/  LDGSTS.E.BYPASS.LTC128B.128 [R216+0x7080], [R14.64], !P0 ;  /* 0x070800000ed87fae */ /* 0x0007e2000c101d46 */
[----:B------:R-:W-:-:S05]  /*14220*/  IADD3 R2, P0, R2, R225, RZ ;  /* 0x000000e102027210 */ /* 0x000fca0007f1e0ff */
[----:B------:R-:W-:Y:S01]  /*14230*/  IMAD.X R3, R3, 0x1, R224, P0 ;  /* 0x0000000103037824 */ /* 0x000fe200000e06e0 */
[----:B------:R-:W-:-:S13]  /*14240*/  ISETP.LT.OR P0, PT, R4, 0x1, P1 ;  /* 0x000000010400780c */ /* 0x000fda0000f01670 */
[----:B------:R3:W-:Y:S01]  /*14250*/  LDGSTS.E.BYPASS.LTC128B.128 [R216+0x8880], [R2.64], !P0 ;  /* 0x0888000002d87fae */ /* 0x0007e2000c101d46 */
[----:B------:R-:W-:-:S13]  /*14260*/  ISETP.GT.AND P0, PT, R13, 0x7f, PT ;  /* 0x0000007f0d00780c */ /* 0x000fda0003f04270 */
[----:B------:R-:W-:Y:S05]  /*14270*/  @P0 BRA `(.L_x_3070) ;  /* 0x0000016000000947 */ /* 0x000fea0003800000 */
[----:B--2-4-:R-:W-:Y:S05]  /*14280*/  BRA.DIV ~URZ, `(.L_x_3071) ;  /* 0x0000f5e27f007947 */ /* 0x014fea000b800000 */
[----:B------:R-:W1:Y:S04]  /*14290*/  SHFL.IDX PT, R5, R5, 0x1, 0x181f ;  /* 0x00381f0005057f89 */ /* 0x000e6800000e0000 */
[----:B---3--:R2:W3:Y:S02]  /*142a0*/  SHFL.IDX PT, R2, R6, 0x1, 0x181f ;  /* 0x00381f0006027f89 */ /* 0x0084e400000e0000 */
.L_x_3181:
[----:B---3--:R-:W-:Y:S02]  /*142b0*/  IADD3 R18, P0, R2, R229, RZ ;  /* 0x000000e502127210 */ /* 0x008fe40007f1e0ff */
[C---:B------:R-:W-:Y:S02]  /*142c0*/  ISETP.LT.OR P2, PT, R4.reuse, 0x21, P2 ;  /* 0x000000210400780c */ /* 0x040fe40001741670 */
[----:B------:R-:W-:Y:S01]  /*142d0*/  ISETP.LT.OR P1, PT, R4, 0x21, P1 ;  /* 0x000000210400780c */ /* 0x000fe20000f21670 */
[----:B-1----:R-:W-:Y:S01]  /*142e0*/  IMAD.X R19, R5, 0x1, R226, P0 ;  /* 0x0000000105137824 */ /* 0x002fe200000e06e2 */
[----:B------:R-:W-:-:S05]  /*142f0*/  IADD3 R16, P0, R2, R228, RZ ;  /* 0x000000e402107210 */ /* 0x000fca0007f1e0ff */
[----:B------:R-:W-:Y:S01]  /*14300*/  IMAD.X R17, R5, 0x1, R227, P0 ;  /* 0x0000000105117824 */ /* 0x000fe200000e06e3 */
[----:B------:R-:W-:-:S05]  /*14310*/  IADD3 R14, P0, R2, R230, RZ ;  /* 0x000000e6020e7210 */ /* 0x000fca0007f1e0ff */
[----:B------:R-:W-:Y:S01]  /*14320*/  IMAD.X R15, R5, 0x1, R231, P0 ;  /* 0x00000001050f7824 */ /* 0x000fe200000e06e7 */
[C---:B------:R-:W-:Y:S02]  /*14330*/  ISETP.LT.OR P0, PT, R4.reuse, 0x21, P3 ;  /* 0x000000210400780c */ /* 0x040fe40001f01670 */
[----:B------:R-:W-:-:S11]  /*14340*/  ISETP.LT.OR P3, PT, R4, 0x21, P4 ;  /* 0x000000210400780c */ /* 0x000fd60002761670 */
[----:B------:R-:W-:Y:S01]  /*14350*/  @!PT LDS RZ, [RZ] ;  /* 0x00000000fffff984 */ /* 0x000fe20000000800 */
[----:B------:R-:W-:Y:S01]  /*14360*/  @!PT LDS RZ, [RZ] ;  /* 0x00000000fffff984 */ /* 0x000fe20000000800 */
[----:B------:R-:W-:Y:S01]  /*14370*/  @!PT LDS RZ, [RZ] ;  /* 0x00000000fffff984 */ /* 0x000fe20000000800 */
[----:B------:R1:W-:Y:S01]  /*14380*/  LDGSTS.E.BYPASS.LTC128B.128 [R219+0x5080], [R14.64], !P0 ;  /* 0x050800000edb7fae */ /* 0x0003e2000c101d46 */
[----:B------:R-:W-:-:S03]  /*14390*/  IADD3 R2, P0, R2, R225, RZ ;  /* 0x000000e102027210 */ /* 0x000fc60007f1e0ff */
[----:B------:R1:W-:Y:S02]  /*143a0*/  LDGSTS.E.BYPASS.LTC128B.128 [R219+0x6880], [R18.64], !P3 ;  /* 0x0688000012db7fae */ /* 0x0003e4000d901d46 */
[----:B------:R-:W-:Y:S02]  /*143b0*/  IMAD.X R3, R5, 0x1, R224, P0 ;  /* 0x0000000105037824 */ /* 0x000fe400000e06e0 */
[----:B------:R1:W-:Y:S04]  /*143c0*/  LDGSTS.E.BYPASS.LTC128B.128 [R219+0x8080], [R16.64], !P2 ;  /* 0x0808000010db7fae */ /* 0x0003e8000d101d46 */
[----:B------:R1:W-:Y:S02]  /*143d0*/  LDGSTS.E.BYPASS.LTC128B.128 [R219+0x9880], [R2.64], !P1 ;  /* 0x0988000002db7fae */ /* 0x0003e4000c901d46 */
.L_x_3070:
[----:B--2-4-:R-:W-:Y:S05]  /*143e0*/  BSYNC B0 ;  /* 0x0000000000007941 */ /* 0x014fea0003800000 */
.L_x_3069:
[----:B------:R-:W-:Y:S01]  /*143f0*/  LOP3.LUT P0, RZ, R149, 0x4, RZ, 0xc0, !PT ;  /* 0x0000000495ff7812 */ /* 0x000fe2000780c0ff */
[----:B------:R-:W0:Y:S01]  /*14400*/  LDGDEPBAR ;  /* 0x00000000000079af */ /* 0x000e220000000000 */
[----:B-1-3--:R-:W-:Y:S01]  /*14410*/  MOV R2, 0x40 ;  /* 0x0000004000027802 */ /* 0x00afe20000000f00 */
[----:B------:R-:W-:Y:S01]  /*14420*/  WARPSYNC 0xffffffff ;  /* 0xffffffff00007948 */ /* 0x000fe20003800000 */
[----:B------:R-:W-:Y:S01]  /*14430*/  HMMA.16816.F32 R28, R8, R24, RZ ;  /* 0x00000018081c723c */ /* 0x000fe200000018ff */
[----:B------:R-:W-:Y:S01]  /*14440*/  LDSM.16.M88.4 R16, [R203] ;  /* 0x00000000cb10783b */ /* 0x000fe20000000200 */
[----:B------:R-:W-:Y:S01]  /*14450*/  SEL R2, R2, 0xffffffc0, !P0 ;  /* 0xffffffc002027807 */ /* 0x000fe20004000000 */
[----:B------:R-:W-:Y:S01]  /*14460*/  BSSY B1, `(.L_x_3072) ;  /* 0x0000126000017945 */ /* 0x000fe20003800000 */
[----:B------:R-:W-:-:S02]  /*14470*/  ISETP.GT.AND P0, PT, R125, R239, PT ;  /* 0x000000ef7d00720c */ /* 0x000fc40003f04270 */
[-C--:B------:R-:W-:Y:S02]  /*14480*/  IADD3 R150, R151, R2.reuse, RZ ;  /* 0x0000000297967210 */ /* 0x080fe40007ffe0ff */
[C---:B------:R-:W-:Y:S01]  /*14490*/  HMMA.16816.F32 R24, R8.reuse, R26, RZ ;  /* 0x0000001a0818723c */ /* 0x040fe200000018ff */
[C---:B------:R-:W-:Y:S02]  /*144a0*/  IADD3 R15, R204.reuse, R2, RZ ;  /* 0x00000002cc0f7210 */ /* 0x040fe40007ffe0ff */
[----:B------:R-:W1:Y:S01]  /*144b0*/  LDSM.16.M88.4 R52, [R150] ;  /* 0x000000009634783b */ /* 0x000e620000000200 */
[C---:B------:R-:W-:Y:S02]  /*144c0*/  IADD3 R213, R204.reuse, 0x4800, RZ ;  /* 0x00004800ccd57810 */ /* 0x040fe40007ffe0ff */
[C---:B------:R-:W-:Y:S01]  /*144d0*/  IADD3 R212, R204.reuse, 0x5800, RZ ;  /* 0x00005800ccd47810 */ /* 0x040fe20007ffe0ff */
[----:B------:R-:W2:Y:S01]  /*144e0*/  LDSM.16.M88.4 R56, [R150+0x800] ;  /* 0x000800009638783b */ /* 0x000ea20000000200 */
[----:B------:R-:W-:Y:S01]  /*144f0*/  HMMA.16816.F32 R32, R8, R36, RZ ;  /* 0x000000240820723c */ /* 0x000fe200000018ff */
[----:B------:R-:W-:-:S02]  /*14500*/  IADD3 R211, R204, 0x5000, RZ ;  /* 0x00005000ccd37810 */ /* 0x000fc40007ffe0ff */
[----:B------:R-:W3:Y:S01]  /*14510*/  LDSM.16.M88.4 R68, [R150+0x1000] ;  /* 0x001000009644783b */ /* 0x000ee20000000200 */
[C---:B------:R-:W-:Y:S02]  /*14520*/  IADD3 R210, R204.reuse, 0x3000, RZ ;  /* 0x00003000ccd27810 */ /* 0x040fe40007ffe0ff */
[C---:B------:R-:W-:Y:S01]  /*14530*/  IADD3 R209, R204.reuse, 0x4000, RZ ;  /* 0x00004000ccd17810 */ /* 0x040fe20007ffe0ff */
[----:B------:R-:W-:Y:S01]  /*14540*/  LDSM.16.M88.4 R64, [R15] ;  /* 0x000000000f40783b */ /* 0x000fe20000000200 */
[----:B------:R-:W-:Y:S01]  /*14550*/  HMMA.16816.F32 R36, R8, R38, RZ ;  /* 0x000000260824723c */ /* 0x000fe200000018ff */
[C---:B------:R-:W-:Y:S02]  /*14560*/  IADD3 R208, R204.reuse, 0x3800, RZ ;  /* 0x00003800ccd07810 */ /* 0x040fe40007ffe0ff */
[----:B------:R-:W-:Y:S01]  /*14570*/  LDSM.16.M88.4 R76, [R15+0x2800] ;  /* 0x002800000f4c783b */ /* 0x000fe20000000200 */
[C---:B------:R-:W-:Y:S02]  /*14580*/  IADD3 R207, R204.reuse, 0x1800, RZ ;  /* 0x00001800cccf7810 */ /* 0x040fe40007ffe0ff */
[----:B------:R-:W-:-:S02]  /*14590*/  IADD3 R206, R204, 0x2800, RZ ;  /* 0x00002800ccce7810 */ /* 0x000fc40007ffe0ff */
[----:B------:R-:W-:Y:S01]  /*145a0*/  HMMA.16816.F32 R40, R8, R48, RZ ;  /* 0x000000300828723c */ /* 0x000fe200000018ff */
[----:B------:R-:W-:-:S07]  /*145b0*/  IADD3 R205, R204, 0x2000, RZ ;  /* 0x00002000cccd7810 */ /* 0x000fce0007ffe0ff */
[----:B------:R-:W-:Y:S01]  /*145c0*/  HMMA.16816.F32 R48, R8, R50, RZ ;  /* 0x000000320830723c */ /* 0x000fe200000018ff */
[----:B------:R-:W4:Y:S07]  /*145d0*/  LDSM.16.M88.4 R8, [R202] ;  /* 0x00000000ca08783b */ /* 0x000f2e0000000200 */
[C---:B------:R-:W-:Y:S08]  /*145e0*/  HMMA.16816.F32 R28, R20.reuse, R44, R28 ;  /* 0x0000002c141c723c */ /* 0x040ff0000000181c */
[C---:B------:R-:W-:Y:S08]  /*145f0*/  HMMA.16816.F32 R24, R20.reuse, R46, R24 ;  /* 0x0000002e1418723c */ /* 0x040ff00000001818 */
[C---:B------:R-:W-:Y:S08]  /*14600*/  HMMA.16816.F32 R32, R20.reuse, R60, R32 ;  /* 0x0000003c1420723c */ /* 0x040ff00000001820 */
[C---:B------:R-:W-:Y:S01]  /*14610*/  HMMA.16816.F32 R36, R20.reuse, R62, R36 ;  /* 0x0000003e1424723c */ /* 0x040fe20000001824 */
[----:B------:R-:W5:Y:S07]  /*14620*/  LDSM.16.M88.4 R60, [R15+0x800] ;  /* 0x000800000f3c783b */ /* 0x000f6e0000000200 */
[C---:B------:R-:W-:Y:S08]  /*14630*/  HMMA.16816.F32 R40, R20.reuse, R72, R40 ;  /* 0x000000481428723c */ /* 0x040ff00000001828 */
[----:B------:R-:W-:Y:S01]  /*14640*/  HMMA.16816.F32 R48, R20, R74, R48 ;  /* 0x0000004a1430723c */ /* 0x000fe20000001830 */
[----:B------:R-:W4:Y:S04]  /*14650*/  LDSM.16.M88.4 R72, [R15+0x1000] ;  /* 0x001000000f48783b */ /* 0x000f280000000200 */
[----:B------:R-:W-:Y:S03]  /*14660*/  LDSM.16.M88.4 R20, [R200+0x4000] ;  /* 0x00400000c814783b */ /* 0x000fe60000000200 */
        /* <DEDUP_REMOVED lines=8> */
[----:B------:R-:W-:Y:S01]  /*146f0*/  HMMA.16816.F32 R48, R16, R70, R48 ;  /* 0x000000461030723c */ /* 0x000fe20000001830 */
[----:B------:R-:W2:Y:S04]  /*14700*/  LDSM.16.M88.4 R68, [R151+0x2800] ;  /* 0x002800009744783b */ /* 0x000ea80000000200 */
[----:B------:R-:W-:Y:S03]  /*14710*/  LDSM.16.M88.4 R16, [R201+0x4000] ;  /* 0x00400000c910783b */ /* 0x000fe60000000200 */
[C---:B----4-:R-:W-:Y:S08]  /*14720*/  HMMA.16816.F32 R44, R8.reuse, R64, R44 ;  /* 0x00000040082c723c */ /* 0x050ff0000000182c */
[C---:B------:R-:W-:Y:S01]  /*14730*/  HMMA.16816.F32 R24, R8.reuse, R66, R24 ;  /* 0x000000420818723c */ /* 0x040fe20000001818 */
[----:B------:R-:W3:Y:S07]  /*14740*/  LDSM.16.M88.4 R64, [R204+0x1800] ;  /* 0x00180000cc40783b */ /* 0x000eee0000000200 */
[C---:B-----5:R-:W-:Y:S08]  /*14750*/  HMMA.16816.F32 R32, R8.reuse, R60, R32 ;  /* 0x0000003c0820723c */ /* 0x060ff00000001820 */
[C---:B------:R-:W-:Y:S01]  /*14760*/  HMMA.16816.F32 R36, R8.reuse, R62, R36 ;  /* 0x0000003e0824723c */ /* 0x040fe20000001824 */
[----:B------:R-:W4:Y:S07]  /*14770*/  LDSM.16.M88.4 R60, [R204+0x2000] ;  /* 0x00200000cc3c783b */ /* 0x000f2e0000000200 */
[C---:B------:R-:W-:Y:S08]  /*14780*/  HMMA.16816.F32 R40, R8.reuse, R72, R40 ;  /* 0x000000480828723c */ /* 0x040ff00000001828 */
[----:B------:R-:W-:Y:S01]  /*14790*/  HMMA.16816.F32 R48, R8, R74, R48 ;  /* 0x0000004a0830723c */ /* 0x000fe20000001830 */
[----:B------:R-:W5:Y:S04]  /*147a0*/  LDSM.16.M88.4 R72, [R204+0x2800] ;  /* 0x00280000cc48783b */ /* 0x000f680000000200 */
[----:B------:R-:W3:Y:S03]  /*147b0*/  LDSM.16.M88.4 R8, [R203+0x4000] ;  /* 0x00400000cb08783b */ /* 0x000ee60000000200 */
[C---:B-1----:R-:W-:Y:S08]  /*147c0*/  HMMA.16816.F32 R44, R20.reuse, R28, R44 ;  /* 0x0000001c142c723c */ /* 0x042ff0000000182c */
[C---:B------:R-:W-:Y:S08]  /*147d0*/  HMMA.16816.F32 R28, R20.reuse, R30, R24 ;  /* 0x0000001e141c723c */ /* 0x040ff00000001818 */
[C---:B------:R-:W-:Y:S08]  /*147e0*/  HMMA.16816.F32 R24, R20.reuse, R52, R32 ;  /* 0x000000341418723c */ /* 0x040ff00000001820 */
[C---:B------:R-:W-:Y:S01]  /*147f0*/  HMMA.16816.F32 R36, R20.reuse, R54, R36 ;  /* 0x000000361424723c */ /* 0x040fe20000001824 */
[----:B------:R-:W1:Y:S07]  /*14800*/  LDSM.16.M88.4 R52, [R150+0x2000] ;  /* 0x002000009634783b */ /* 0x000e6e0000000200 */
[C---:B--2---:R-:W-:Y:S08]  /*14810*/  HMMA.16816.F32 R40, R20.reuse, R68, R40 ;  /* 0x000000441428723c */ /* 0x044ff00000001828 */
[----:B------:R-:W-:Y:S01]  /*14820*/  HMMA.16816.F32 R48, R20, R70, R48 ;  /* 0x000000461430723c */ /* 0x000fe20000001830 */
[----:B------:R-:W2:Y:S07]  /*14830*/  LDSM.16.M88.4 R68, [R150+0x2800] ;  /* 0x002800009644783b */ /* 0x000eae0000000200 */
[C---:B---3--:R-:W-:Y:S08]  /*14840*/  HMMA.16816.F32 R44, R16.reuse, R64, R44 ;  /* 0x00000040102c723c */ /* 0x048ff0000000182c */
[C---:B------:R-:W-:Y:S01]  /*14850*/  HMMA.16816.F32 R32, R16.reuse, R66, R28 ;  /* 0x000000421020723c */ /* 0x040fe2000000181c */
[----:B------:R-:W-:Y:S07]  /*14860*/  LDSM.16.M88.4 R64, [R15+0x1800] ;  /* 0x001800000f40783b */ /* 0x000fee0000000200 */
[C---:B----4-:R-:W-:Y:S01]  /*14870*/  HMMA.16816.F32 R28, R16.reuse, R60, R24 ;  /* 0x0000003c101c723c */ /* 0x050fe20000001818 */
[----:B------:R-:W3:Y:S07]  /*14880*/  LDSM.16.M88.4 R24, [R202+0x4000] ;  /* 0x00400000ca18783b */ /* 0x000eee0000000200 */
[C---:B------:R-:W-:Y:S01]  /*14890*/  HMMA.16816.F32 R20, R16.reuse, R62, R36 ;  /* 0x0000003e1014723c */ /* 0x040fe20000001824 */
[----:B------:R-:W4:Y:S07]  /*148a0*/  LDSM.16.M88.4 R60, [R15+0x2000] ;  /* 0x002000000f3c783b */ /* 0x000f2e0000000200 */
[C---:B-----5:R-:W-:Y:S08]  /*148b0*/  HMMA.16816.F32 R40, R16.reuse, R72, R40 ;  /* 0x000000481028723c */ /* 0x060ff00000001828 */
[----:B------:R-:W-:Y:S01]  /*148c0*/  HMMA.16816.F32 R48, R16, R74, R48 ;  /* 0x0000004a1030723c */ /* 0x000fe20000001830 */
[----:B------:R-:W-:Y:S07]  /*148d0*/  LDSM.16.M88.4 R72, [R151+0x4000] ;  /* 0x004000009748783b */ /* 0x000fee0000000200 */
[C---:B------:R-:W-:Y:S08]  /*148e0*/  HMMA.16816.F32 R44, R8.reuse, R56, R44 ;  /* 0x00000038082c723c */ /* 0x040ff0000000182c */
[C---:B------:R-:W-:Y:S01]  /*148f0*/  HMMA.16816.F32 R36, R8.reuse, R58, R32 ;  /* 0x0000003a0824723c */ /* 0x040fe20000001820 */
[----:B------:R-:W-:Y:S07]  /*14900*/  LDSM.16.M88.4 R56, [R151+0x3000] ;  /* 0x003000009738783b */ /* 0x000fee0000000200 */
[C---:B-1----:R-:W-:Y:S08]  /*14910*/  HMMA.16816.F32 R32, R8.reuse, R52, R28 ;  /* 0x000000340820723c */ /* 0x042ff0000000181c */
[C---:B------:R-:W-:Y:S01]  /*14920*/  HMMA.16816.F32 R28, R8.reuse, R54, R20 ;  /* 0x00000036081c723c */ /* 0x040fe20000001814 */
[----:B------:R-:W1:Y:S04]  /*14930*/  LDSM.16.M88.4 R20, [R200+0x8000] ;  /* 0x00800000c814783b */ /* 0x000e680000000200 */
[----:B------:R-:W5:Y:S03]  /*14940*/  LDSM.16.M88.4 R52, [R151+0x3800] ;  /* 0x003800009734783b */ /* 0x000f660000000200 */
[C---:B--2---:R-:W-:Y:S08]  /*14950*/  HMMA.16816.F32 R16, R8.reuse, R68, R40 ;  /* 0x000000440810723c */ /* 0x044ff00000001828 */
[----:B------:R-:W-:Y:S01]  /*14960*/  HMMA.16816.F32 R40, R8, R70, R48 ;  /* 0x000000460828723c */ /* 0x000fe20000001830 */
[----:B------:R-:W-:Y:S04]  /*14970*/  LDSM.16.M88.4 R68, [R204+0x3800] ;  /* 0x00380000cc44783b */ /* 0x000fe80000000200 */
[----:B------:R-:W-:Y:S03]  /*14980*/  LDSM.16.M88.4 R48, [R204+0x4000] ;  /* 0x00400000cc30783b */ /* 0x000fe60000000200 */
[C---:B---3--:R-:W-:Y:S08]  /*14990*/  HMMA.16816.F32 R44, R24.reuse, R64, R44 ;  /* 0x00000040182c723c */ /* 0x048ff0000000182c */
[C---:B------:R-:W-:Y:S01]  /*149a0*/  HMMA.16816.F32 R36, R24.reuse, R66, R36 ;  /* 0x000000421824723c */ /* 0x040fe20000001824 */
[----:B------:R-:W-:Y:S07]  /*149b0*/  LDSM.16.M88.4 R64, [R150+0x3800] ;  /* 0x003800009640783b */ /* 0x000fee0000000200 */
[C---:B----4-:R-:W-:Y:S08]  /*149c0*/  HMMA.16816.F32 R32, R24.reuse, R60, R32 ;  /* 0x0000003c1820723c */ /* 0x050ff00000001820 */
[C---:B------:R-:W-:Y:S01]  /*149d0*/  HMMA.16816.F32 R28, R24.reuse, R62, R28 ;  /* 0x0000003e181c723c */ /* 0x040fe2000000181c */
[----:B------:R-:W-:Y:S07]  /*149e0*/  LDSM.16.M88.4 R60, [R204+0x3000] ;  /* 0x00300000cc3c783b */ /* 0x000fee0000000200 */
[C---:B------:R-:W-:Y:S01]  /*149f0*/  HMMA.16816.F32 R8, R24.reuse, R76, R16 ;  /* 0x0000004c1808723c */ /* 0x040fe20000001810 */
[----:B------:R-:W2:Y:S07]  /*14a00*/  LDSM.16.M88.4 R16, [R201+0x8000] ;  /* 0x00800000c910783b */ /* 0x000eae0000000200 */
[----:B------:R-:W-:Y:S08]  /*14a10*/  HMMA.16816.F32 R24, R24, R78, R40 ;  /* 0x0000004e1818723c */ /* 0x000ff00000001828 */
        /* <DEDUP_REMOVED lines=8> */
[----:B------:R-:W-:Y:S04]  /*14aa0*/  LDSM.16.M88.4 R24, [R202+0x8000] ;  /* 0x00800000ca18783b */ /* 0x000fe80000000200 */
[----:B------:R-:W-:Y:S03]  /*14ab0*/  LDSM.16.M88.4 R72, [R15+0x3000] ;  /* 0x003000000f48783b */ /* 0x000fe60000000200 */
        /* <DEDUP_REMOVED lines=8> */
[----:B------:R-:W-:Y:S04]  /*14b40*/  LDSM.16.M88.4 R28, [R200+0xc000] ;  /* 0x00c00000c81c783b */ /* 0x000fe80000000200 */
[----:B------:R-:W3:Y:S03]  /*14b50*/  LDSM.16.M88.4 R48, [R15+0x3800] ;  /* 0x003800000f30783b */ /* 0x000ee60000000200 */
[C---:B-1----:R-:W-:Y:S08]  /*14b60*/  HMMA.16816.F32 R16, R8.reuse, R56, R20 ;  /* 0x000000380810723c */ /* 0x042ff00000001814 */
[C---:B------:R-:W-:Y:S01]  /*14b70*/  HMMA.16816.F32 R20, R8.reuse, R58, R36 ;  /* 0x0000003a0814723c */ /* 0x040fe20000001824 */
[----:B------:R-:W1:Y:S07]  /*14b80*/  LDSM.16.M88.4 R56, [R15+0x4000] ;  /* 0x004000000f38783b */ /* 0x000e6e0000000200 */
[C---:B------:R-:W-:Y:S08]  /*14b90*/  HMMA.16816.F32 R36, R8.reuse, R64, R40 ;  /* 0x000000400824723c */ /* 0x040ff00000001828 */
[C---:B------:R-:W-:Y:S01]  /*14ba0*/  HMMA.16816.F32 R52, R8.reuse, R66, R52 ;  /* 0x000000420834723c */ /* 0x040fe20000001834 */
[----:B------:R-:W-:Y:S07]  /*14bb0*/  LDSM.16.M88.4 R64, [R204+0x4800] ;  /* 0x00480000cc40783b */ /* 0x000fee0000000200 */
[C---:B--2---:R-:W-:Y:S08]  /*14bc0*/  HMMA.16816.F32 R44, R8.reuse, R60, R44 ;  /* 0x0000003c082c723c */ /* 0x044ff0000000182c */
[----:B------:R-:W-:Y:S01]  /*14bd0*/  HMMA.16816.F32 R40, R8, R62, R32 ;  /* 0x0000003e0828723c */ /* 0x000fe20000001820 */
[----:B------:R-:W-:Y:S07]  /*14be0*/  LDSM.16.M88.4 R60, [R151+0x5000] ;  /* 0x00500000973c783b */ /* 0x000fee0000000200 */
[C---:B------:R-:W-:Y:S01]  /*14bf0*/  HMMA.16816.F32 R8, R24.reuse, R72, R16 ;  /* 0x000000481808723c */ /* 0x040fe20000001810 */
[----:B------:R-:W-:Y:S07]  /*14c00*/  LDSM.16.M88.4 R16, [R203+0xc000] ;  /* 0x00c00000cb10783b */ /* 0x000fee0000000200 */
[C---:B------:R-:W-:Y:S01]  /*14c10*/  HMMA.16816.F32 R32, R24.reuse, R74, R20 ;  /* 0x0000004a1820723c */ /* 0x040fe20000001814 */
[----:B------:R-:W2:Y:S07]  /*14c20*/  LDSM.16.M88.4 R20, [R201+0xc000] ;  /* 0x00c00000c914783b */ /* 0x000eae0000000200 */
[----:B---3--:R-:W-:Y:S08]  /*14c30*/  HMMA.16816.F32 R36, R24, R48, R36 ;  /* 0x000000301824723c */ /* 0x008ff00000001824 */
[----:B------:R-:W-:Y:S08]  /*14c40*/  HMMA.16816.F32 R8, R28, R68, R8 ;  /* 0x000000441c08723c */ /* 0x000ff00000001808 */
[----:B------:R-:W-:Y:S01]  /*14c50*/  HMMA.16816.F32 R48, R24, R50, R52 ;  /* 0x000000321830723c */ /* 0x000fe20000001834 */
[----:B------:R-:W3:Y:S07]  /*14c60*/  LDSM.16.M88.4 R52, [R150+0x4800] ;  /* 0x004800009634783b */ /* 0x000eee0000000200 */
[----:B------:R-:W-:Y:S01]  /*14c70*/  HMMA.16816.F32 R32, R28, R70, R32 ;  /* 0x000000461c20723c */ /* 0x000fe20000001820 */
[----:B------:R-:W-:Y:S07]  /*14c80*/  LDSM.16.M88.4 R68, [R150+0x5000] ;  /* 0x005000009644783b */ /* 0x000fee0000000200 */
[C---:B-1----:R-:W-:Y:S01]  /*14c90*/  HMMA.16816.F32 R72, R24.reuse, R56, R44 ;  /* 0x000000381848723c */ /* 0x042fe2000000182c */
[----:B------:R-:W1:Y:S07]  /*14ca0*/  LDSM.16.M88.4 R44, [R204+0x5000] ;  /* 0x00500000cc2c783b */ /* 0x000e6e0000000200 */
[----:B------:R-:W-:Y:S01]  /*14cb0*/  HMMA.16816.F32 R76, R24, R58, R40 ;  /* 0x0000003a184c723c */ /* 0x000fe20000001828 */
[----:B------:R-:W4:Y:S07]  /*14cc0*/  LDSM.16.M88.4 R56, [R151+0x5800] ;  /* 0x005800009738783b */ /* 0x000f2e0000000200 */
[----:B--2---:R-:W-:Y:S01]  /*14cd0*/  HMMA.16816.F32 R24, R20, R64, R8 ;  /* 0x000000401418723c */ /* 0x004fe20000001808 */
[----:B------:R-:W-:Y:S07]  /*14ce0*/  LDSM.16.M88.4 R8, [R202+0xc000] ;  /* 0x00c00000ca08783b */ /* 0x000fee0000000200 */
[C---:B------:R-:W-:Y:S08]  /*14cf0*/  HMMA.16816.F32 R36, R28.reuse, R60, R36 ;  /* 0x0000003c1c24723c */ /* 0x040ff00000001824 */
[----:B------:R-:W-:Y:S01]  /*14d00*/  HMMA.16816.F32 R60, R28, R62, R48 ;  /* 0x0000003e1c3c723c */ /* 0x000fe20000001830 */
[----:B------:R-:W2:Y:S07]  /*14d10*/  LDSM.16.M88.4 R48, [R15+0x4800] ;  /* 0x004800000f30783b */ /* 0x000eae0000000200 */
[----:B------:R-:W-:Y:S01]  /*14d20*/  HMMA.16816.F32 R32, R20, R66, R32 ;  /* 0x000000421420723c */ /* 0x000fe20000001820 */
[----:B------:R-:W5:Y:S07]  /*14d30*/  LDSM.16.M88.4 R64, [R204+0x5800] ;  /* 0x00580000cc40783b */ /* 0x000f6e0000000200 */
[----:B---3--:R-:W-:Y:S08]  /*14d40*/  HMMA.16816.F32 R24, R16, R52, R24 ;  /* 0x000000341018723c */ /* 0x008ff00000001818 */
[----:B-1----:R-:W-:Y:S08]  /*14d50*/  HMMA.16816.F32 R40, R20, R44, R36 ;  /* 0x0000002c1428723c */ /* 0x002ff00000001824 */
[----:B------:R-:W-:Y:S01]  /*14d60*/  HMMA.16816.F32 R32, R16, R54, R32 ;  /* 0x000000361020723c */ /* 0x000fe20000001820 */
[----:B------:R-:W1:Y:S07]  /*14d70*/  LDSM.16.M88.4 R52, [R15+0x5000] ;  /* 0x005000000f34783b */ /* 0x000e6e0000000200 */
[----:B----4-:R-:W-:Y:S08]  /*14d80*/  HMMA.16816.F32 R72, R28, R56, R72 ;  /* 0x000000381c48723c */ /* 0x010ff00000001848 */
[----:B--2---:R-:W-:Y:S08]  /*14d90*/  HMMA.16816.F32 R36, R8, R48, R24 ;  /* 0x000000300824723c */ /* 0x004ff00000001818 */
[----:B------:R-:W-:Y:S08]  /*14da0*/  HMMA.16816.F32 R56, R28, R58, R76 ;  /* 0x0000003a1c38723c */ /* 0x000ff0000000184c */
[----:B------:R-:W-:Y:S08]  /*14db0*/  HMMA.16816.F32 R28, R20, R46, R60 ;  /* 0x0000002e141c723c */ /* 0x000ff0000000183c */
[----:B------:R-:W-:Y:S01]  /*14dc0*/  HMMA.16816.F32 R44, R8, R50, R32 ;  /* 0x00000032082c723c */ /* 0x000fe20000001820 */
[----:B------:R-:W2:Y:S01]  /*14dd0*/  LDSM.16.M88.4 R48, [R150+0x5800] ;  /* 0x005800009630783b */ /* 0x000ea20000000200 */
[----:B------:R-:W-:-:S04]  /*14de0*/  FMUL.FTZ R2, R36, c[0x0][0x320] ;  /* 0x0000c80024027a20 */ /* 0x000fc80000410000 */
[----:B------:R3:W4:Y:S02]  /*14df0*/  MUFU.TANH R61, R2 ;  /* 0x00000002003d7308 */ /* 0x0007240000002400 */
[----:B------:R-:W-:Y:S08]  /*14e00*/  HMMA.16816.F32 R24, R16, R68, R40 ;  /* 0x000000441018723c */ /* 0x000ff00000001828 */
[----:B-----5:R-:W-:Y:S01]  /*14e10*/  HMMA.16816.F32 R40, R20, R64, R72 ;  /* 0x000000401428723c */ /* 0x020fe20000001848 */
[----:B---3--:R-:W-:-:S07]  /*14e20*/  FMUL.FTZ R2, R37, c[0x0][0x320] ;  /* 0x0000c80025027a20 */ /* 0x008fce0000410000 */
[----:B------:R-:W-:Y:S01]  /*14e30*/  HMMA.16816.F32 R28, R16, R70, R28 ;  /* 0x00000046101c723c */ /* 0x000fe2000000181c */
[----:B------:R3:W2:Y:S07]  /*14e40*/  MUFU.TANH R14, R2 ;  /* 0x00000002000e7308 */ /* 0x0006ae0000002400 */
[----:B-1----:R-:W-:Y:S08]  /*14e50*/  HMMA.16816.F32 R32, R8, R52, R24 ;  /* 0x000000340820723c */ /* 0x002ff00000001818 */
[----:B------:R-:W-:Y:S01]  /*14e60*/  HMMA.16816.F32 R20, R20, R66, R56 ;  /* 0x000000421414723c */ /* 0x000fe20000001838 */
[----:B---3--:R-:W-:-:S04]  /*14e70*/  FMUL.FTZ R2, R38, c[0x0][0x320] ;  /* 0x0000c80026027a20 */ /* 0x008fc80000410000 */
[----:B------:R1:W3:Y:S03]  /*14e80*/  MUFU.TANH R62, R2 ;  /* 0x00000002003e7308 */ /* 0x0002e60000002400 */
[----:B--2---:R-:W-:Y:S08]  /*14e90*/  HMMA.16816.F32 R24, R16, R48, R40 ;  /* 0x000000301018723c */ /* 0x004ff00000001828 */
[----:B------:R-:W-:Y:S01]  /*14ea0*/  HMMA.16816.F32 R28, R8, R54, R28 ;  /* 0x00000036081c723c */ /* 0x000fe2000000181c */
[----:B-1----:R-:W-:-:S02]  /*14eb0*/  FMUL.FTZ R2, R39, c[0x0][0x320] ;  /* 0x0000c80027027a20 */ /* 0x002fc40000410000 */
[----:B------:R-:W1:Y:S05]  /*14ec0*/  LDSM.16.M88.4 R36, [R15+0x5800] ;  /* 0x005800000f24783b */ /* 0x000e6a0000000200 */
[----:B------:R-:W-:Y:S01]  /*14ed0*/  HMMA.16816.F32 R16, R16, R50, R20 ;  /* 0x000000321010723c */ /* 0x000fe20000001814 */
[----:B------:R2:W1:Y:S01]  /*14ee0*/  MUFU.TANH R60, R2 ;  /* 0x00000002003c7308 */ /* 0x0004620000002400 */
[----:B------:R-:W-:-:S04]  /*14ef0*/  DEPBAR.LE SB0, 0x0 ;  /* 0x000080000000791a */ /* 0x000fc80000000000 */
[----:B--2---:R-:W-:-:S04]  /*14f00*/  FMUL.FTZ R2, R44, c[0x0][0x320] ;  /* 0x0000c8002c027a20 */ /* 0x004fc80000410000 */
[----:B------:R2:W1:Y:S02]  /*14f10*/  MUFU.TANH R52, R2 ;  /* 0x0000000200347308 */ /* 0x0004640000002400 */
[----:B--2---:R-:W-:Y:S01]  /*14f20*/  FMUL.FTZ R2, R45, c[0x0][0x320] ;  /* 0x0000c8002d027a20 */ /* 0x004fe20000410000 */
[C---:B-1----:R-:W-:Y:S05]  /*14f30*/  HMMA.16816.F32 R20, R8.reuse, R36, R24 ;  /* 0x000000240814723c */ /* 0x042fea0000001818 */
[----:B------:R1:W2:Y:S06]  /*14f40*/  MUFU.TANH R45, R2 ;  /* 0x00000002002d7308 */ /* 0x0002ac0000002400 */
        /* <DEDUP_REMOVED lines=39> */
[----:B--234-:R-:W-:Y:S02]  /*151c0*/  IMAD.MOV.U32 R3, RZ, RZ, c[0x0][0x2b8] ;  /* 0x0000ae00ff037624 */ /* 0x01cfe400078e00ff */
[----:B------:R-:W-:-:S03]  /*151d0*/  IMAD.MOV.U32 R222, RZ, RZ, RZ ;  /* 0x000000ffffde7224 */ /* 0x000fc600078e00ff */
[----:B------:R-:W-:Y:S02]  /*151e0*/  ISETP.NE.AND P1, PT, R3, 0x1, PT ;  /* 0x000000010300780c */ /* 0x000fe40003f25270 */
        /* <DEDUP_REMOVED lines=29> */
.L_x_3182:
[----:B------:R-:W-:Y:S05]  /*153c0*/  BRA.DIV ~URZ, `(.L_x_3075) ;  /* 0x0000e5e27f007947 */ /* 0x000fea000b800000 */
[----:B------:R3:W4:Y:S02]  /*153d0*/  SHFL.IDX PT, R2, R6, RZ, 0x181f ;  /* 0x00181fff06027589 */ /* 0x00072400000e0000 */
.L_x_3183:
[----:B------:R-:W-:Y:S01]  /*153e0*/  BSSY B0, `(.L_x_3076) ;  /* 0x0000015000007945 */ /* 0x000fe20003800000 */
[----:B------:R-:W-:Y:S05]  /*153f0*/  @!P0 BRA `(.L_x_3077) ;  /* 0x0000013000008947 */ /* 0x000fea0003800000 */
[----:B------:R-:W-:Y:S02]  /*15400*/  ISETP.GE.AND P0, PT, R140, c[0x0][0x1d4], PT ;  /* 0x000075008c007a0c */ /* 0x000fe40003f06270 */
[----:B----4-:R-:W-:Y:S02]  /*15410*/  IADD3 R8, P1, R2, R230, RZ ;  /* 0x000000e602087210 */ /* 0x010fe40007f3e0ff */
[----:B------:R-:W-:Y:S02]  /*15420*/  ISETP.GE.AND P3, PT, R142, c[0x0][0x1d4], PT ;  /* 0x000075008e007a0c */ /* 0x000fe40003f66270 */
[----:B------:R-:W-:Y:S01]  /*15430*/  ISETP.GE.AND P2, PT, R220, c[0x0][0x1d4], PT ;  /* 0x00007500dc007a0c */ /* 0x000fe20003f46270 */
[----:B--2---:R-:W-:Y:S01]  /*15440*/  IMAD.X R9, R4, 0x1, R231, P1 ;  /* 0x0000000104097824 */ /* 0x004fe200008e06e7 */
[----:B------:R-:W-:-:S05]  /*15450*/  IADD3 R10, P1, R2, R229, RZ ;  /* 0x000000e5020a7210 */ /* 0x000fca0007f3e0ff */
[----:B------:R-:W-:Y:S01]  /*15460*/  @!PT LDS RZ, [RZ] ;  /* 0x00000000fffff984 */ /* 0x000fe20000000800 */
[----:B------:R-:W-:Y:S01]  /*15470*/  @!PT LDS RZ, [RZ] ;  /* 0x00000000fffff984 */ /* 0x000fe20000000800 */
[----:B------:R-:W-:Y:S01]  /*15480*/  @!PT LDS RZ, [RZ] ;  /* 0x00000000fffff984 */ /* 0x000fe20000000800 */
[----:B------:R2:W-:Y:S01]  /*15490*/  LDGSTS.E.BYPASS.LTC128B.128 [R216+0xa080], [R8.64], !P0 ;  /* 0x0a08000008d87fae */ /* 0x0005e2000c101d46 */
[----:B------:R-:W-:Y:S01]  /*154a0*/  IMAD.X R11, R4, 0x1, R226, P1 ;  /* 0x00000001040b7824 */ /* 0x000fe200008e06e2 */
[----:B------:R-:W-:-:S04]  /*154b0*/  ISETP.GE.AND P1, PT, R221, c[0x0][0x1d4], PT ;  /* 0x00007500dd007a0c */ /* 0x000fc80003f26270 */
[----:B------:R4:W-:Y:S01]  /*154c0*/  LDGSTS.E.BYPASS.LTC128B.128 [R216+0xb880], [R10.64], !P3 ;  /* 0x0b8800000ad87fae */ /* 0x0009e2000d901d46 */
[----:B--2---:R-:W-:-:S05]  /*154d0*/  IADD3 R8, P0, R2, R228, RZ ;  /* 0x000000e402087210 */ /* 0x004fca0007f1e0ff */
[----:B------:R-:W-:Y:S01]  /*154e0*/  IMAD.X R9, R4, 0x1, R227, P0 ;  /* 0x0000000104097824 */ /* 0x000fe200000e06e3 */
[----:B------:R-:W-:-:S04]  /*154f0*/  IADD3 R2, P0, R2, R225, RZ ;  /* 0x000000e102027210 */ /* 0x000fc80007f1e0ff */
[----:B------:R4:W-:Y:S01]  /*15500*/  LDGSTS.E.BYPASS.LTC128B.128 [R216+0xd080], [R8.64], !P2 ;  /* 0x0d08000008d87fae */ /* 0x0009e2000d101d46 */
[----:B------:R-:W-:-:S05]  /*15510*/  IMAD.X R3, R4, 0x1, R224, P0 ;  /* 0x0000000104037824 */ /* 0x000fca00000e06e0 */
[----:B------:R4:W-:Y:S03]  /*15520*/  LDGSTS.E.BYPASS.LTC128B.128 [R216+0xe880], [R2.64], !P1 ;  /* 0x0e88000002d87fae */ /* 0x0009e6000c901d46 */
.L_x_3077:
[----:B------:R-:W-:Y:S05]  /*15530*/  BSYNC B0 ;  /* 0x0000000000007941 */ /* 0x000fea0003800000 */
.L_x_3076:
[----:B------:R-:W-:Y:S01]  /*15540*/  ISETP.GE.AND P0, PT, R13, 0x21, PT ;  /* 0x000000210d00780c */ /* 0x000fe20003f06270 */
[----:B------:R-:W-:Y:S06]  /*15550*/  BRA.DIV ~URZ, `(.L_x_3078) ;  /* 0x0000e4c27f007947 */ /* 0x000fec000b800000 */
[----:B--2---:R2:W1:Y:S04]  /*15560*/  SHFL.IDX PT, R4, R5, 0x1, 0x181f ;  /* 0x00381f0005047f89 */ /* 0x00446800000e0000 */
[----:B----4-:R2:W4:Y:S02]  /*15570*/  SHFL.IDX PT, R2, R6, 0x1, 0x181f ;  /* 0x00381f0006027f89 */ /* 0x01052400000e0000 */
.L_x_3184:
[----:B------:R-:W-:Y:S05]  /*15580*/  @!P0 BRA `(.L_x_3073) ;  /* 0x0000013000008947 */ /* 0x000fea0003800000 */
[----:B------:R-:W-:Y:S02]  /*15590*/  ISETP.GE.AND P0, PT, R140, c[0x0][0x1d4], PT ;  /* 0x000075008c007a0c */ /* 0x000fe40003f06270 */
[----:B----4-:R-:W-:Y:S02]  /*155a0*/  IADD3 R8, P1, R2, R230, RZ ;  /* 0x000000e602087210 */ /* 0x010fe40007f3e0ff */
[----:B------:R-:W-:Y:S02]  /*155b0*/  ISETP.GE.AND P3, PT, R142, c[0x0][0x1d4], PT ;  /* 0x000075008e007a0c */ /* 0x000fe40003f66270 */
[----:B------:R-:W-:Y:S01]  /*155c0*/  ISETP.GE.AND P2, PT, R220, c[0x0][0x1d4], PT ;  /* 0x00007500dc007a0c */ /* 0x000fe20003f46270 */
[----:B-1----:R-:W-:Y:S01]  /*155d0*/  IMAD.X R9, R4, 0x1, R231, P1 ;  /* 0x0000000104097824 */ /* 0x002fe200008e06e7 */
        /* <DEDUP_REMOVED lines=8> */
[----:B-1----:R-:W-:-:S05]  /*15660*/  IADD3 R8, P0, R2, R228, RZ ;  /* 0x000000e402087210 */ /* 0x002fca0007f1e0ff */
[----:B------:R-:W-:Y:S01]  /*15670*/  IMAD.X R9, R4, 0x1, R227, P0 ;  /* 0x0000000104097824 */ /* 0x000fe200000e06e3 */
[----:B------:R-:W-:-:S04]  /*15680*/  IADD3 R2, P0, R2, R225, RZ ;  /* 0x000000e102027210 */ /* 0x000fc80007f1e0ff */
[----:B------:R4:W-:Y:S01]  /*15690*/  LDGSTS.E.BYPASS.LTC128B.128 [R219+0xe080], [R8.64], !P2 ;  /* 0x0e08000008db7fae */ /* 0x0009e2000d101d46 */
[----:B------:R-:W-:-:S05]  /*156a0*/  IMAD.X R3, R4, 0x1, R224, P0 ;  /* 0x0000000104037824 */ /* 0x000fca00000e06e0 */
[----:B------:R4:W-:Y:S03]  /*156b0*/  LDGSTS.E.BYPASS.LTC128B.128 [R219+0xf880], [R2.64], !P1 ;  /* 0x0f88000002db7fae */ /* 0x0009e6000c901d46 */
.L_x_3073:
[----:B--234-:R-:W-:Y:S05]  /*156c0*/  BSYNC B1 ;  /* 0x0000000000017941 */ /* 0x01cfea0003800000 */
.L_x_3072:
[----:B------:R-:W2:Y:S01]  /*156d0*/  LDL R3, [R1] ;  /* 0x0000000001037983 */ /* 0x000ea20000100800 */
[----:B-1----:R-:W-:-:S03]  /*156e0*/  IMAD.MOV.U32 R4, RZ, RZ, c[0x0][0x2c4] ;  /* 0x0000b100ff047624 */ /* 0x002fc600078e00ff */
[----:B------:R-:W2:Y:S04]  /*156f0*/  LDL R2, [R1+0x20] ;  /* 0x0000200001027983 */ /* 0x000ea80000100800 */
[----:B------:R-:W3:Y:S04]  /*15700*/  LDL R6, [R1+0xc] ;  /* 0x00000c0001067983 */ /* 0x000ee80000100800 */
[----:B------:R-:W4:Y:S01]  /*15710*/  LDL R5, [R1+0x4] ;  /* 0x0000040001057983 */ /* 0x000f220000100800 */
[----:B------:R-:W-:-:S03]  /*15720*/  ISETP.NE.AND P0, PT, R4, 0x1, PT ;  /* 0x000000010400780c */ /* 0x000fc60003f05270 */
[----:B------:R-:W0:Y:S01]  /*15730*/  LDGDEPBAR ;  /* 0x00000000000079af */ /* 0x000e220000000000 */
[----:B--2---:R-:W-:-:S09]  /*15740*/  IADD3 R2, R2, R3, RZ ;  /* 0x0000000302027210 */ /* 0x004fd20007ffe0ff */
[----:B------:R-:W-:-:S04]  /*15750*/  @P0 IMAD.HI.U32 R3, R2, c[0x0][0x2c8], RZ ;  /* 0x0000b20002030a27 */ /* 0x000fc800078e00ff */
[----:B------:R-:W-:Y:S01]  /*15760*/  IMAD.MOV.U32 R4, RZ, RZ, R2 ;  /* 0x000000ffff047224 */ /* 0x000fe200078e0002 */
[C---:B---3--:R-:W-:Y:S02]  /*15770*/  IADD3 R2, -R6.reuse, 0x1, R121 ;  /* 0x0000000106027810 */ /* 0x048fe40007ffe179 */
[----:B------:R-:W-:Y:S02]  /*15780*/  @P0 SHF.R.U32.HI R4, RZ, c[0x0][0x2cc], R3 ;  /* 0x0000b300ff040a19 */ /* 0x000fe40000011603 */
[----:B------:R-:W-:Y:S01]  /*15790*/  IADD3 R6, -R6, R121, RZ ;  /* 0x0000007906067210 */ /* 0x000fe20007ffe1ff */
[----:B----4-:R-:W-:Y:S01]  /*157a0*/  IMAD.IADD R5, R2, 0x1, -R5 ;  /* 0x0000000102057824 */ /* 0x010fe200078e0a05 */
[----:B------:R-:W-:Y:S05]  /*157b0*/  BRA.DIV ~URZ, `(.L_x_3079) ;  /* 0x0000e3327f007947 */ /* 0x000fea000b800000 */
[----:B------:R1:W2:Y:S02]  /*157c0*/  SHFL.IDX PT, R2, R4, RZ, 0x1c1f ;  /* 0x001c1fff04027589 */ /* 0x0002a400000e0000 */
.L_x_3185:
        /* <DEDUP_REMOVED lines=77> */
[----:B------:R-:W2:Y:S01]  /*15ca0*/  SHFL.BFLY PT, R5, R3, 0x2, 0x1f ;  /* 0x0c401f0003057f89 */ /* 0x000ea200000e0000 */
[----:B-1----:R-:W-:-:S05]  /*15cb0*/  FMNMX.FTZ R2, R4, R2, !PT ;  /* 0x0000000204027209 */ /* 0x002fca0007810000 */
[----:B------:R-:W1:Y:S01]  /*15cc0*/  SHFL.BFLY PT, R6, R2, 0x1, 0x1f ;  /* 0x0c201f0002067f89 */ /* 0x000e6200000e0000 */
[----:B--2---:R-:W-:-:S05]  /*15cd0*/  FMNMX.FTZ R5, R3, R5, !PT ;  /* 0x0000000503057209 */ /* 0x004fca0007810000 */
[----:B------:R2:W3:Y:S01]  /*15ce0*/  SHFL.BFLY PT, R4, R5, 0x1, 0x1f ;  /* 0x0c201f0005047f89 */ /* 0x0004e200000e0000 */
[----:B-1----:R-:W-:-:S05]  /*15cf0*/  FMNMX.FTZ R6, R2, R6, !PT ;  /* 0x0000000602067209 */ /* 0x002fca0007810000 */
.L_x_3186:
[C---:B------:R-:W-:Y:S01]  /*15d00*/  FMUL.FTZ R3, R6.reuse, c[0x0][0x2d0] ;  /* 0x0000b40006037a20 */ /* 0x040fe20000410000 */
[----:B------:R-:W-:Y:S01]  /*15d10*/  FSETP.NEU.FTZ.AND P0, PT, R6, -INF , PT ;  /* 0xff8000000600780b */ /* 0x000fe20003f1d000 */
[----:B------:R-:W-:Y:S01]  /*15d20*/  WARPSYNC 0xffffffff ;  /* 0xffffffff00007948 */ /* 0x000fe20003800000 */
[----:B--23--:R-:W-:Y:S01]  /*15d30*/  FMNMX.FTZ R5, R4, R5, !PT ;  /* 0x0000000504057209 */ /* 0x00cfe20007810000 */
[----:B------:R-:W1:Y:S01]  /*15d40*/  LDSM.16.MT88.4 R24, [R196] ;  /* 0x00000000c418783b */ /* 0x000e620000004200 */
[----:B------:R-:W-:Y:S02]  /*15d50*/  FSEL R3, R3, RZ, P0 ;  /* 0x000000ff03037208 */ /* 0x000fe40000000000 */
[----:B------:R-:W-:Y:S01]  /*15d60*/  FSETP.NEU.FTZ.AND P0, PT, R5, -INF , PT ;  /* 0xff8000000500780b */ /* 0x000fe20003f1d000 */
[----:B------:R-:W2:Y:S02]  /*15d70*/  LDSM.16.MT88.4 R20, [R197] ;  /* 0x00000000c514783b */ /* 0x000ea40000004200 */
[----:B------:R-:W-:-:S02]  /*15d80*/  FFMA.FTZ R2, R13, c[0x0][0x2d0], -R3 ;  /* 0x0000b4000d027a23 */ /* 0x000fc40000010803 */
[--C-:B------:R-:W-:Y:S01]  /*15d90*/  FFMA.FTZ R4, R18, c[0x0][0x2d0], -R3.reuse ;  /* 0x0000b40012047a23 */ /* 0x100fe20000010803 */
[----:B------:R-:W-:Y:S01]  /*15da0*/  LDSM.16.MT88.4 R36, [R197+0x800] ;  /* 0x00080000c524783b */ /* 0x000fe20000004200 */
[----:B------:R3:W-:Y:S03]  /*15db0*/  MUFU.EX2 R109, R2 ;  /* 0x00000002006d7308 */ /* 0x0007e60000000800 */
[----:B------:R-:W-:Y:S04]  /*15dc0*/  LDSM.16.MT88.4 R40, [R196+0x800] ;  /* 0x00080000c428783b */ /* 0x000fe80000004200 */
[----:B------:R-:W4:Y:S01]  /*15dd0*/  LDSM.16.MT88.4 R64, [R198] ;  /* 0x00000000c640783b */ /* 0x000f220000004200 */
[----:B------:R5:W-:Y:S03]  /*15de0*/  MUFU.EX2 R119, R4 ;  /* 0x0000000400777308 */ /* 0x000be60000000800 */
[----:B------:R-:W1:Y:S04]  /*15df0*/  LDSM.16.MT88.4 R56, [R199] ;  /* 0x00000000c738783b */ /* 0x000e680000004200 */
[----:B------:R-:W1:Y:S01]  /*15e00*/  LDSM.16.MT88.4 R68, [R196+0x1800] ;  /* 0x00180000c444783b */ /* 0x000e620000004200 */
[----:B---3--:R-:W-:-:S03]  /*15e10*/  FFMA.FTZ R2, R14, c[0x0][0x2d0], -R3 ;  /* 0x0000b4000e027a23 */ /* 0x008fc60000010803 */
[----:B------:R-:W-:Y:S01]  /*15e20*/  LDSM.16.MT88.4 R72, [R199+0x800] ;  /* 0x00080000c748783b */ /* 0x000fe20000004200 */
[----:B------:R3:W2:Y:S03]  /*15e30*/  MUFU.EX2 R108, R2 ;  /* 0x00000002006c7308 */ /* 0x0006a60000000800 */
[----:B------:R-:W-:Y:S01]  /*15e40*/  LDSM.16.MT88.4 R52, [R197+0x1800] ;  /* 0x00180000c534783b */ /* 0x000fe20000004200 */
[----:B-----5:R-:W-:-:S03]  /*15e50*/  FFMA.FTZ R4, R19, c[0x0][0x2d0], -R3 ;  /* 0x0000b40013047a23 */ /* 0x020fc60000010803 */
[----:B------:R-:W-:Y:S01]  /*15e60*/  LDSM.16.MT88.4 R60, [R199+0x1800] ;  /* 0x00180000c73c783b */ /* 0x000fe20000004200 */
[----:B------:R-:W-:Y:S03]  /*15e70*/  MUFU.EX2 R133, R4 ;  /* 0x0000000400857308 */ /* 0x000fe60000000800 */
[----:B------:R-:W-:Y:S04]  /*15e80*/  LDSM.16.MT88.4 R80, [R198+0x1800] ;  /* 0x00180000c650783b */ /* 0x000fe80000004200 */
[----:B------:R-:W-:Y:S01]  /*15e90*/  LDSM.16.MT88.4 R76, [R197+0x2000] ;  /* 0x00200000c54c783b */ /* 0x000fe20000004200 */
[----:B---3--:R-:W-:Y:S01]  /*15ea0*/  FFMA.FTZ R2, R16, c[0x0][0x2d0], -R3 ;  /* 0x0000b40010027a23 */ /* 0x008fe20000010803 */
[----:B--2---:R-:W-:-:S02]  /*15eb0*/  F2FP.PACK_AB R16, R108, R109 ;  /* 0x0000006d6c10723e */ /* 0x004fc400000000ff */
[----:B------:R-:W-:Y:S01]  /*15ec0*/  LDSM.16.MT88.4 R168, [R196+0x1000] ;  /* 0x00100000c4a8783b */ /* 0x000fe20000004200 */
[----:B------:R2:W-:Y:S03]  /*15ed0*/  MUFU.EX2 R118, R2 ;  /* 0x0000000200767308 */ /* 0x0005e60000000800 */
[----:B------:R-:W-:Y:S01]  /*15ee0*/  LDSM.16.MT88.4 R160, [R197+0x1000] ;  /* 0x00100000c5a0783b */ /* 0x000fe20000004200 */
[----:B--2---:R-:W-:-:S04]  /*15ef0*/  FFMA.FTZ R2, R17, c[0x0][0x2d0], -R3 ;  /* 0x0000b40011027a23 */ /* 0x004fc80000010803 */
[----:B------:R2:W3:Y:S02]  /*15f00*/  MUFU.EX2 R116, R2 ;  /* 0x0000000200747308 */ /* 0x0004e40000000800 */
[----:B--2---:R-:W-:Y:S01]  /*15f10*/  FMUL.FTZ R2, R5, c[0x0][0x2d0] ;  /* 0x0000b40005027a20 */ /* 0x004fe20000410000 */
[----:B---3--:R-:W-:-:S04]  /*15f20*/  F2FP.PACK_AB R18, R116, R118 ;  /* 0x000000767412723e */ /* 0x008fc800000000ff */
[----:B------:R-:W-:-:S05]  /*15f30*/  FSEL R2, R2, RZ, P0 ;  /* 0x000000ff02027208 */ /* 0x000fca0000000000 */
[----:B------:R-:W-:Y:S01]  /*15f40*/  FFMA.FTZ R4, R8, c[0x0][0x2d0], -R2 ;  /* 0x0000b40008047a23 */ /* 0x000fe20000010802 */
[----:B------:R-:W-:-:S03]  /*15f50*/  F2FP.PACK_AB R8, R133, R119 ;  /* 0x000000778508723e */ /* 0x000fc600000000ff */
[----:B------:R2:W-:Y:S02]  /*15f60*/  MUFU.EX2 R13, R4 ;  /* 0x00000004000d7308 */ /* 0x0005e40000000800 */
[----:B--2---:R-:W-:-:S06]  /*15f70*/  FFMA.FTZ R4, R9, c[0x0][0x2d0], -R2 ;  /* 0x0000b40009047a23 */ /* 0x004fcc0000010802 */
[----:B------:R2:W3:Y:S02]  /*15f80*/  MUFU.EX2 R14, R4 ;  /* 0x00000004000e7308 */ /* 0x0004e40000000800 */
[----:B--2---:R-:W-:Y:S01]  /*15f90*/  FFMA.FTZ R4, R11, c[0x0][0x2d0], -R2 ;  /* 0x0000b4000b047a23 */ /* 0x004fe20000010802 */
[----:B---3--:R-:W-:Y:S01]  /*15fa0*/  F2FP.PACK_AB R17, R14, R13 ;  /* 0x0000000d0e11723e */ /* 0x008fe200000000ff */
[----:B------:R-:W-:-:S04]  /*15fb0*/  FADD.FTZ R14, R13, R14 ;  /* 0x0000000e0d0e7221 */ /* 0x000fc80000010000 */
[----:B------:R2:W3:Y:S02]  /*15fc0*/  MUFU.EX2 R117, R4 ;  /* 0x0000000400757308 */ /* 0x0004e40000000800 */
[----:B--2---:R-:W-:Y:S02]  /*15fd0*/  FFMA.FTZ R4, R10, c[0x0][0x2d0], -R2 ;  /* 0x0000b4000a047a23 */ /* 0x004fe40000010802 */
[----:B---3--:R-:W-:-:S04]  /*15fe0*/  FADD.FTZ R14, R117, R14 ;  /* 0x0000000e750e7221 */ /* 0x008fc80000010000 */
[----:B------:R2:W3:Y:S02]  /*15ff0*/  MUFU.EX2 R125, R4 ;  /* 0x00000004007d7308 */ /* 0x0004e40000000800 */
[----:B--2---:R-:W-:Y:S01]  /*16000*/  FFMA.FTZ R4, R31, c[0x0][0x2d0], -R3 ;  /* 0x0000b4001f047a23 */ /* 0x004fe20000010803 */
[----:B---3--:R-:W-:-:S05]  /*16010*/  F2FP.PACK_AB R19, R125, R117 ;  /* 0x000000757d13723e */ /* 0x008fca00000000ff */
[----:B------:R2:W-:Y:S02]  /*16020*/  MUFU.EX2 R127, R4 ;  /* 0x00000004007f7308 */ /* 0x0005e40000000800 */
[----:B-1----:R-:W-:Y:S01]  /*16030*/  HMMA.16816.F32 R44, R16, R24, RZ ;  /* 0x00000018102c723c */ /* 0x002fe200000018ff */
[----:B--2---:R-:W-:-:S05]  /*16040*/  FFMA.FTZ R4, R34, c[0x0][0x2d0], -R3 ;  /* 0x0000b40022047a23 */ /* 0x004fca0000010803 */
[----:B------:R1:W2:Y:S02]  /*16050*/  MUFU.EX2 R132, R4 ;  /* 0x0000000400847308 */ /* 0x0002a40000000800 */
[----:B-1----:R-:W-:Y:S01]  /*16060*/  FFMA.FTZ R4, R29, c[0x0][0x2d0], -R2 ;  /* 0x0000b4001d047a23 */ /* 0x002fe20000010802 */
[----:B--2---:R-:W-:-:S05]  /*16070*/  F2FP.PACK_AB R10, R132, R127 ;  /* 0x0000007f840a723e */ /* 0x004fca00000000ff */
[----:B------:R1:W-:Y:S02]  /*16080*/  MUFU.EX2 R124, R4 ;  /* 0x00000004007c7308 */ /* 0x0003e40000000800 */
[--C-:B-1----:R-:W-:Y:S02]  /*16090*/  FFMA.FTZ R4, R28, c[0x0][0x2d0], -R2.reuse ;  /* 0x0000b4001c047a23 */ /* 0x102fe40000010802 */
[C---:B------:R-:W-:Y:S04]  /*160a0*/  HMMA.16816.F32 R28, R16.reuse, R26, RZ ;  /* 0x0000001a101c723c */ /* 0x040fe800000018ff */
[----:B------:R1:W2:Y:S04]  /*160b0*/  MUFU.EX2 R126, R4 ;  /* 0x00000004007e7308 */ /* 0x0002a80000000800 */
[C---:B------:R-:W-:Y:S08]  /*160c0*/  HMMA.16816.F32 R24, R16.reuse, R20, RZ ;  /* 0x000000141018723c */ /* 0x040ff000000018ff */
[----:B------:R-:W-:Y:S01]  /*160d0*/  HMMA.16816.F32 R20, R16, R22, RZ ;  /* 0x000000161014723c */ /* 0x000fe200000018ff */
[----:B-1----:R-:W-:Y:S01]  /*160e0*/  FFMA.FTZ R4, R32, c[0x0][0x2d0], -R2 ;  /* 0x0000b40020047a23 */ /* 0x002fe20000010802 */
[----:B--2---:R-:W-:-:S03]  /*160f0*/  F2FP.PACK_AB R9, R126, R124 ;  /* 0x0000007c7e09723e */ /* 0x004fc600000000ff */
[----:B------:R1:W-:Y:S02]  /*16100*/  MUFU.EX2 R137, R4 ;  /* 0x0000000400897308 */ /* 0x0003e40000000800 */
[----:B-1----:R-:W-:Y:S02]  /*16110*/  FFMA.FTZ R4, R33, c[0x0][0x2d0], -R2 ;  /* 0x0000b40021047a23 */ /* 0x002fe40000010802 */
[----:B----4-:R-:W-:Y:S04]  /*16120*/  HMMA.16816.F32 R32, R16, R64, RZ ;  /* 0x000000401020723c */ /* 0x010fe800000018ff */
[----:B------:R-:W1:Y:S02]  /*16130*/  MUFU.EX2 R136, R4 ;  /* 0x0000000400887308 */ /* 0x000e640000000800 */
[----:B-1----:R-:W-:-:S09]  /*16140*/  F2FP.PACK_AB R11, R136, R137 ;  /* 0x00000089880b723e */ /* 0x002fd200000000ff */
[C---:B------:R-:W-:Y:S08]  /*16150*/  HMMA.16816.F32 R48, R8.reuse, R38, R20 ;  /* 0x000000260830723c */ /* 0x040ff00000001814 */
[C---:B------:R-:W-:Y:S01]  /*16160*/  HMMA.16816.F32 R172, R8.reuse, R40, R44 ;  /* 0x0000002808ac723c */ /* 0x040fe2000000182c */
[----:B------:R-:W-:Y:S07]  /*16170*/  LDSM.16.MT88.4 R44, [R196+0x2000] ;  /* 0x00200000c42c783b */ /* 0x000fee0000004200 */
[----:B------:R-:W-:Y:S08]  /*16180*/  HMMA.16816.F32 R152, R8, R42, R28 ;  /* 0x0000002a0898723c */ /* 0x000ff0000000181c */
[----:B------:R-:W-:Y:S01]  /*16190*/  MOV R102, R48 ;  /* 0x0000003000667202 */ /* 0x000fe20000000f00 */
[----:B------:R-:W-:Y:S01]  /*161a0*/  IMAD.MOV.U32 R4, RZ, RZ, R51 ;  /* 0x000000ffff047224 */ /* 0x000fe200078e0033 */
[----:B------:R-:W-:Y:S01]  /*161b0*/  MOV R101, R49 ;  /* 0x0000003100657202 */ /* 0x000fe20000000f00 */
[----:B------:R-:W-:Y:S01]  /*161c0*/  HMMA.16816.F32 R28, R16, R66, RZ ;  /* 0x00000042101c723c */ /* 0x000fe200000018ff */
[----:B------:R-:W-:Y:S01]  /*161d0*/  MOV R100, R50 ;  /* 0x0000003200647202 */ /* 0x000fe20000000f00 */
[----:B------:R-:W-:Y:S04]  /*161e0*/  LDSM.16.MT88.4 R64, [R198+0x2000] ;  /* 0x00200000c640783b */ /* 0x000fe80000004200 */
[----:B------:R-:W1:Y:S02]  /*161f0*/  LDSM.16.MT88.4 R48, [R198+0x800] ;  /* 0x00080000c630783b */ /* 0x000e640000004200 */
[----:B------:R-:W-:Y:S08]  /*16200*/  HMMA.16816.F32 R164, R8, R36, R24 ;  /* 0x0000002408a4723c */ /* 0x000ff00000001818 */
[C---:B------:R-:W-:Y:S08]  /*16210*/  HMMA.16816.F32 R36, R16.reuse, R58, RZ ;  /* 0x0000003a1024723c */ /* 0x040ff000000018ff */
[C---:B------:R-:W-:Y:S08]  /*16220*/  HMMA.16816.F32 R24, R16.reuse, R68, RZ ;  /* 0x000000441018723c */ /* 0x040ff000000018ff */
[C---:B------:R-:W-:Y:S01]  /*16230*/  HMMA.16816.F32 R20, R16.reuse, R70, RZ ;  /* 0x000000461014723c */ /* 0x040fe200000018ff */
[----:B------:R-:W2:Y:S07]  /*16240*/  LDSM.16.MT88.4 R68, [R199+0x2000] ;  /* 0x00200000c744783b */ /* 0x000eae0000004200 */
[----:B------:R-:W-:Y:S01]  /*16250*/  HMMA.16816.F32 R40, R16, R56, RZ ;  /* 0x000000381028723c */ /* 0x000fe200000018ff */
[----:B------:R-:W-:Y:S07]  /*16260*/  LDSM.16.MT88.4 R56, [R197+0x3000] ;  /* 0x00300000c538783b */ /* 0x000fee0000004200 */
[C---:B-1----:R-:W-:Y:S08]  /*16270*/  HMMA.16816.F32 R32, R8.reuse, R48, R32 ;  /* 0x000000300820723c */ /* 0x042ff00000001820 */
[C---:B------:R-:W-:Y:S01]  /*16280*/  HMMA.16816.F32 R28, R8.reuse, R50, R28 ;  /* 0x00000032081c723c */ /* 0x040fe2000000181c */
[----:B------:R-:W1:Y:S07]  /*16290*/  LDSM.16.MT88.4 R48, [R196+0x3000] ;  /* 0x00300000c430783b */ /* 0x000e6e0000004200 */
[C---:B------:R-:W-:Y:S08]  /*162a0*/  HMMA.16816.F32 R92, R8.reuse, R74, R36 ;  /* 0x0000004a085c723c */ /* 0x040ff00000001824 */
[----:B------:R-:W-:Y:S01]  /*162b0*/  HMMA.16816.F32 R24, R8, R44, R24 ;  /* 0x0000002c0818723c */ /* 0x000fe20000001818 */
[----:B------:R-:W-:Y:S01]  /*162c0*/  MOV R120, R32 ;  /* 0x0000002000787202 */ /* 0x000fe20000000f00 */
[----:B------:R-:W-:Y:S01]  /*162d0*/  IMAD.MOV.U32 R115, RZ, RZ, R33 ;  /* 0x000000ffff737224 */ /* 0x000fe200078e0021 */
[----:B------:R-:W-:-:S02]  /*162e0*/  MOV R114, R34 ;  /* 0x0000002200727202 */ /* 0x000fc40000000f00 */
[----:B------:R-:W-:-:S03]  /*162f0*/  MOV R113, R35 ;  /* 0x0000002300717202 */ /* 0x000fc60000000f00 */
[C---:B------:R-:W-:Y:S01]  /*16300*/  HMMA.16816.F32 R20, R8.reuse, R46, R20 ;  /* 0x0000002e0814723c */ /* 0x040fe20000001814 */
[----:B------:R-:W3:Y:S07]  /*16310*/  LDSM.16.MT88.4 R44, [R196+0x3800] ;  /* 0x00380000c42c783b */ /* 0x000eee0000004200 */
[----:B------:R-:W-:Y:S01]  /*16320*/  HMMA.16816.F32 R156, R8, R72, R40 ;  /* 0x00000048089c723c */ /* 0x000fe20000001828 */
[----:B------:R-:W-:Y:S01]  /*16330*/  MOV R112, R92 ;  /* 0x0000005c00707202 */ /* 0x000fe20000000f00 */
[----:B------:R-:W-:Y:S01]  /*16340*/  IMAD.MOV.U32 R110, RZ, RZ, R94 ;  /* 0x000000ffff6e7224 */ /* 0x000fe200078e005e */
[----:B------:R-:W-:Y:S01]  /*16350*/  MOV R111, R93 ;  /* 0x0000005d006f7202 */ /* 0x000fe20000000f00 */
[----:B------:R-:W-:Y:S01]  /*16360*/  IMAD.MOV.U32 R94, RZ, RZ, R29 ;  /* 0x000000ffff5e7224 */ /* 0x000fe200078e001d */
[----:B------:R-:W-:-:S02]  /*16370*/  MOV R103, R95 ;  /* 0x0000005f00677202 */ /* 0x000fc40000000f00 */
[----:B------:R-:W-:Y:S01]  /*16380*/  MOV R95, R28 ;  /* 0x0000001c005f7202 */ /* 0x000fe20000000f00 */
[C---:B------:R-:W-:Y:S01]  /*16390*/  HMMA.16816.F32 R40, R16.reuse, R52, RZ ;  /* 0x000000341028723c */ /* 0x040fe200000018ff */
[----:B------:R-:W-:Y:S01]  /*163a0*/  MOV R93, R30 ;  /* 0x0000001e005d7202 */ /* 0x000fe20000000f00 */
[----:B------:R-:W-:Y:S01]  /*163b0*/  IMAD.MOV.U32 R98, RZ, RZ, R25 ;  /* 0x000000ffff627224 */ /* 0x000fe200078e0019 */
[----:B------:R-:W-:Y:S02]  /*163c0*/  MOV R92, R31 ;  /* 0x0000001f005c7202 */ /* 0x000fe40000000f00 */
[----:B------:R-:W-:Y:S02]  /*163d0*/  MOV R99, R24 ;  /* 0x0000001800637202 */ /* 0x000fe40000000f00 */
[----:B------:R-:W-:Y:S01]  /*163e0*/  MOV R97, R26 ;  /* 0x0000001a00617202 */ /* 0x000fe20000000f00 */
[----:B------:R-:W-:Y:S01]  /*163f0*/  HMMA.16816.F32 R36, R16, R54, RZ ;  /* 0x000000361024723c */ /* 0x000fe200000018ff */
[----:B------:R-:W-:Y:S01]  /*16400*/  MOV R96, R27 ;  /* 0x0000001b00607202 */ /* 0x000fe20000000f00 */
[----:B------:R-:W-:Y:S01]  /*16410*/  IMAD.MOV.U32 R106, RZ, RZ, R21 ;  /* 0x000000ffff6a7224 */ /* 0x000fe200078e0015 */
[----:B------:R-:W-:Y:S01]  /*16420*/  MOV R107, R20 ;  /* 0x00000014006b7202 */ /* 0x000fe20000000f00 */
[----:B------:R-:W-:Y:S01]  /*16430*/  LDSM.16.MT88.4 R52, [R199+0x3800] ;  /* 0x00380000c734783b */ /* 0x000fe20000004200 */
[----:B------:R-:W-:-:S02]  /*16440*/  MOV R105, R22 ;  /* 0x0000001600697202 */ /* 0x000fc40000000f00 */
[----:B------:R-:W-:Y:S01]  /*16450*/  MOV R104, R23 ;  /* 0x0000001700687202 */ /* 0x000fe20000000f00 */
[C---:B------:R-:W-:Y:S08]  /*16460*/  HMMA.16816.F32 R32, R16.reuse, R60, RZ ;  /* 0x0000003c1020723c */ /* 0x040ff000000018ff */
[C---:B------:R-:W-:Y:S01]  /*16470*/  HMMA.16816.F32 R28, R16.reuse, R62, RZ ;  /* 0x0000003e101c723c */ /* 0x040fe200000018ff */
[----:B------:R-:W4:Y:S07]  /*16480*/  LDSM.16.MT88.4 R60, [R199+0x3000] ;  /* 0x00300000c73c783b */ /* 0x000f2e0000004200 */
[C---:B------:R-:W-:Y:S08]  /*16490*/  HMMA.16816.F32 R24, R16.reuse, R80, RZ ;  /* 0x000000501018723c */ /* 0x040ff000000018ff */
[----:B------:R-:W-:Y:S08]  /*164a0*/  HMMA.16816.F32 R20, R16, R82, RZ ;  /* 0x000000521014723c */ /* 0x000ff000000018ff */
[C---:B------:R-:W-:Y:S01]  /*164b0*/  HMMA.16816.F32 R80, R8.reuse, R76, R40 ;  /* 0x0000004c0850723c */ /* 0x040fe20000001828 */
[----:B------:R-:W5:Y:S07]  /*164c0*/  LDSM.16.MT88.4 R40, [R197+0x3800] ;  /* 0x00380000c528783b */ /* 0x000f6e0000004200 */
[C---:B------:R-:W-:Y:S08]  /*164d0*/  HMMA.16816.F32 R192, R8.reuse, R78, R36 ;  /* 0x0000004e08c0723c */ /* 0x040ff00000001824 */
[----:B--2---:R-:W-:Y:S08]  /*164e0*/  HMMA.16816.F32 R72, R8, R68, R32 ;  /* 0x000000440848723c */ /* 0x004ff00000001820 */
[C---:B-1----:R-:W-:Y:S08]  /*164f0*/  HMMA.16816.F32 R36, R16.reuse, R48, RZ ;  /* 0x000000301024723c */ /* 0x042ff000000018ff */
[----:B------:R-:W-:Y:S01]  /*16500*/  HMMA.16816.F32 R32, R16, R50, RZ ;  /* 0x000000321020723c */ /* 0x000fe200000018ff */
[----:B------:R-:W1:Y:S07]  /*16510*/  LDSM.16.MT88.4 R48, [R198+0x3000] ;  /* 0x00300000c630783b */ /* 0x000e6e0000004200 */
[C---:B------:R-:W-:Y:S08]  /*16520*/  HMMA.16816.F32 R188, R8.reuse, R70, R28 ;  /* 0x0000004608bc723c */ /* 0x040ff0000000181c */
[----:B------:R-:W-:Y:S07]  /*16530*/  HMMA.16816.F32 R68, R8, R64, R24 ;  /* 0x000000400844723c */ /* 0x000fee0000001818 */
[----:B------:R-:W-:Y:S01]  /*16540*/  MOV R64, R107 ;  /* 0x0000006b00407202 */ /* 0x000fe20000000f00 */
[----:B------:R-:W-:Y:S01]  /*16550*/  HMMA.16816.F32 R24, R16, R58, RZ ;  /* 0x0000003a1018723c */ /* 0x000fe200000018ff */
[----:B------:R-:W-:-:S06]  /*16560*/  IMAD.MOV.U32 R65, RZ, RZ, R106 ;  /* 0x000000ffff417224 */ /* 0x000fcc00078e006a */
[----:B------:R-:W-:Y:S01]  /*16570*/  MOV R58, R97 ;  /* 0x00000061003a7202 */ /* 0x000fe20000000f00 */
[----:B---3--:R-:W-:Y:S01]  /*16580*/  HMMA.16816.F32 R180, R8, R46, R32 ;  /* 0x0000002e08b4723c */ /* 0x008fe20000001820 */
[----:B------:R-:W2:Y:S01]  /*16590*/  LDSM.16.MT88.4 R32, [R198+0x3800] ;  /* 0x00380000c620783b */ /* 0x000ea20000004200 */
[----:B------:R-:W-:-:S05]  /*165a0*/  MOV R59, R96 ;  /* 0x00000060003b7202 */ /* 0x000fca0000000f00 */
[----:B------:R-:W-:Y:S01]  /*165b0*/  MOV R46, R93 ;  /* 0x0000005d002e7202 */ /* 0x000fe20000000f00 */
[----:B------:R-:W-:Y:S01]  /*165c0*/  HMMA.16816.F32 R184, R8, R66, R20 ;  /* 0x0000004208b8723c */ /* 0x000fe20000001814 */
[----:B------:R-:W-:-:S06]  /*165d0*/  MOV R47, R92 ;  /* 0x0000005c002f7202 */ /* 0x000fcc0000000f00 */
[----:B------:R-:W-:Y:S01]  /*165e0*/  MOV R66, R105 ;  /* 0x0000006900427202 */ /* 0x000fe20000000f00 */
[----:B----4-:R-:W-:Y:S01]  /*165f0*/  HMMA.16816.F32 R20, R16, R60, RZ ;  /* 0x0000003c1014723c */ /* 0x010fe200000018ff */
[----:B------:R-:W-:-:S06]  /*16600*/  MOV R67, R104 ;  /* 0x0000006800437202 */ /* 0x000fcc0000000f00 */
[----:B------:R-:W-:Y:S01]  /*16610*/  MOV R60, R120 ;  /* 0x00000078003c7202 */ /* 0x000fe20000000f00 */
[----:B------:R-:W-:Y:S01]  /*16620*/  HMMA.16816.F32 R28, R16, R56, RZ ;  /* 0x00000038101c723c */ /* 0x000fe200000018ff */
[----:B------:R-:W-:-:S06]  /*16630*/  IMAD.MOV.U32 R61, RZ, RZ, R115 ;  /* 0x000000ffff3d7224 */ /* 0x000fcc00078e0073 */
[----:B------:R-:W-:Y:S01]  /*16640*/  MOV R56, R99 ;  /* 0x0000006300387202 */ /* 0x000fe20000000f00 */
[----:B-----5:R-:W-:Y:S01]  /*16650*/  HMMA.16816.F32 R104, R8, R42, R24 ;  /* 0x0000002a0868723c */ /* 0x020fe20000001818 */
[----:B------:R-:W-:-:S06]  /*16660*/  IMAD.MOV.U32 R57, RZ, RZ, R98 ;  /* 0x000000ffff397224 */ /* 0x000fcc00078e0062 */
[----:B------:R-:W-:Y:S01]  /*16670*/  MOV R42, R100 ;  /* 0x00000064002a7202 */ /* 0x000fe20000000f00 */
[----:B------:R-:W-:Y:S01]  /*16680*/  HMMA.16816.F32 R76, R8, R44, R36 ;  /* 0x0000002c084c723c */ /* 0x000fe20000001824 */
[----:B------:R-:W3:Y:S01]  /*16690*/  LDSM.16.MT88.4 R36, [R196+0x4800] ;  /* 0x00480000c424783b */ /* 0x000ee20000004200 */
[----:B------:R-:W-:Y:S01]  /*166a0*/  MOV R43, R4 ;  /* 0x00000004002b7202 */ /* 0x000fe20000000f00 */
[----:B------:R-:W-:-:S04]  /*166b0*/  FADD.FTZ R4, R109, R108 ;  /* 0x0000006c6d047221 */ /* 0x000fc80000010000 */
[----:B------:R-:W-:Y:S01]  /*166c0*/  MOV R44, R95 ;  /* 0x0000005f002c7202 */ /* 0x000fe20000000f00 */
[----:B-1----:R-:W-:Y:S01]  /*166d0*/  HMMA.16816.F32 R24, R16, R48, RZ ;  /* 0x000000301018723c */ /* 0x002fe200000018ff */
[----:B------:R-:W-:Y:S02]  /*166e0*/  IMAD.MOV.U32 R45, RZ, RZ, R94 ;  /* 0x000000ffff2d7224 */ /* 0x000fe400078e005e */
[----:B------:R-:W-:-:S04]  /*166f0*/  FADD.FTZ R4, R118, R4 ;  /* 0x0000000476047221 */ /* 0x000fc80000010000 */
[----:B------:R-:W-:Y:S01]  /*16700*/  IMAD.MOV.U32 R49, RZ, RZ, R111 ;  /* 0x000000ffff317224 */ /* 0x000fe200078e006f */
[----:B------:R-:W-:Y:S01]  /*16710*/  HMMA.16816.F32 R92, R8, R52, R20 ;  /* 0x00000034085c723c */ /* 0x000fe20000001814 */
[----:B------:R-:W-:Y:S01]  /*16720*/  MOV R48, R112 ;  /* 0x0000007000307202 */ /* 0x000fe20000000f00 */
[----:B------:R-:W-:-:S04]  /*16730*/  FADD.FTZ R4, R116, R4 ;  /* 0x0000000474047221 */ /* 0x000fc80000010000 */
[----:B------:R-:W-:Y:S02]  /*16740*/  FADD.FTZ R13, R119, R4 ;  /* 0x00000004770d7221 */ /* 0x000fe40000010000 */
[----:B------:R-:W-:Y:S01]  /*16750*/  HMMA.16816.F32 R20, R16, R50, RZ ;  /* 0x000000321014723c */ /* 0x000fe200000018ff */
[----:B------:R-:W-:Y:S02]  /*16760*/  FADD.FTZ R4, R125, R14 ;  /* 0x0000000e7d047221 */ /* 0x000fe40000010000 */
[----:B------:R-:W-:Y:S02]  /*16770*/  FFMA.FTZ R14, R88, c[0x0][0x2d0], -R3 ;  /* 0x0000b400580e7a23 */ /* 0x000fe40000010803 */
[----:B------:R-:W-:Y:S02]  /*16780*/  FADD.FTZ R4, R124, R4 ;  /* 0x000000047c047221 */ /* 0x000fe40000010000 */
[----:B------:R-:W-:Y:S01]  /*16790*/  MOV R51, R103 ;  /* 0x0000006700337202 */ /* 0x000fe20000000f00 */
[----:B------:R-:W-:Y:S01]  /*167a0*/  HMMA.16816.F32 R96, R8, R40, R28 ;  /* 0x000000280860723c */ /* 0x000fe2000000181c */
[----:B------:R-:W-:Y:S01]  /*167b0*/  MOV R50, R110 ;  /* 0x0000006e00327202 */ /* 0x000fe20000000f00 */
[----:B------:R-:W-:Y:S01]  /*167c0*/  FADD.FTZ R4, R126, R4 ;  /* 0x000000047e047221 */ /* 0x000fe20000010000 */
[----:B------:R-:W-:Y:S04]  /*167d0*/  MUFU.EX2 R14, R14 ;  /* 0x0000000e000e7308 */ /* 0x000fe80000000800 */
[----:B------:R-:W-:Y:S01]  /*167e0*/  MOV R40, R102 ;  /* 0x0000006600287202 */ /* 0x000fe20000000f00 */
[----:B------:R-:W-:Y:S01]  /*167f0*/  IMAD.MOV.U32 R41, RZ, RZ, R101 ;  /* 0x000000ffff297224 */ /* 0x000fe200078e0065 */
[----:B------:R-:W-:Y:S07]  /*16800*/  HMMA.16816.F32 R28, R16, R62, RZ ;  /* 0x0000003e101c723c */ /* 0x000fee00000018ff */
[----:B------:R-:W-:Y:S01]  /*16810*/  MOV R62, R114 ;  /* 0x00000072003e7202 */ /* 0x000fe20000000f00 */
[----:B--2---:R-:W-:Y:S01]  /*16820*/  HMMA.16816.F32 R100, R8, R32, R24 ;  /* 0x000000200864723c */ /* 0x004fe20000001818 */
[----:B------:R-:W1:Y:S01]  /*16830*/  LDSM.16.MT88.4 R24, [R196+0x5000] ;  /* 0x00500000c418783b */ /* 0x000e620000004200 */
[----:B------:R-:W-:-:S05]  /*16840*/  MOV R63, R113 ;  /* 0x00000071003f7202 */ /* 0x000fca0000000f00 */
[--C-:B------:R-:W-:Y:S01]  /*16850*/  FFMA.FTZ R33, R90, c[0x0][0x2d0], -R3.reuse ;  /* 0x0000b4005a217a23 */ /* 0x100fe20000010803 */
[----:B------:R-:W-:Y:S01]  /*16860*/  HMMA.16816.F32 R120, R8, R34, R20 ;  /* 0x000000220878723c */ /* 0x000fe20000001814 */
[----:B------:R-:W-:-:S06]  /*16870*/  FFMA.FTZ R32, R89, c[0x0][0x2d0], -R3 ;  /* 0x0000b40059207a23 */ /* 0x000fcc0000010803 */
[----:B------:R-:W-:Y:S01]  /*16880*/  FFMA.FTZ R34, R91, c[0x0][0x2d0], -R3 ;  /* 0x0000b4005b227a23 */ /* 0x000fe20000010803 */
[----:B---3--:R-:W-:Y:S01]  /*16890*/  HMMA.16816.F32 R20, R16, R36, RZ ;  /* 0x000000241014723c */ /* 0x008fe200000018ff */
[----:B------:R-:W-:Y:S01]  /*168a0*/  FADD.FTZ R3, R133, R13 ;  /* 0x0000000d85037221 */ /* 0x000fe20000010000 */
[----:B------:R-:W-:Y:S01]  /*168b0*/  LDSM.16.MT88.4 R88, [R197+0x4000] ;  /* 0x00400000c558783b */ /* 0x000fe20000004200 */
[--C-:B------:R-:W-:Y:S02]  /*168c0*/  FFMA.FTZ R35, R86, c[0x0][0x2d0], -R2.reuse ;  /* 0x0000b40056237a23 */ /* 0x100fe40000010802 */
[----:B------:R-:W-:Y:S02]  /*168d0*/  FADD.FTZ R3, R127, R3 ;  /* 0x000000037f037221 */ /* 0x000fe40000010000 */
[--C-:B------:R-:W-:Y:S01]  /*168e0*/  FFMA.FTZ R36, R87, c[0x0][0x2d0], -R2.reuse ;  /* 0x0000b40057247a23 */ /* 0x100fe20000010802 */
[----:B------:R-:W-:Y:S01]  /*168f0*/  HMMA.16816.F32 R112, R8, R54, R28 ;  /* 0x000000360870723c */ /* 0x000fe2000000181c */
[----:B------:R-:W2:Y:S01]  /*16900*/  LDSM.16.MT88.4 R28, [R197+0x4800] ;  /* 0x00480000c51c783b */ /* 0x000ea20000004200 */
[----:B------:R-:W-:-:S02]  /*16910*/  FFMA.FTZ R13, R85, c[0x0][0x2d0], -R2 ;  /* 0x0000b400550d7a23 */ /* 0x000fc40000010802 */
[----:B------:R-:W-:Y:S02]  /*16920*/  FFMA.FTZ R37, R84, c[0x0][0x2d0], -R2 ;  /* 0x0000b40054257a23 */ /* 0x000fe40000010802 */
[----:B------:R-:W-:Y:S02]  /*16930*/  FADD.FTZ R2, R132, R3 ;  /* 0x0000000384027221 */ /* 0x000fe40000010000 */
[----:B------:R-:W-:Y:S01]  /*16940*/  FADD.FTZ R3, R137, R4 ;  /* 0x0000000489037221 */ /* 0x000fe20000010000 */
[----:B------:R-:W-:Y:S03]  /*16950*/  MUFU.EX2 R13, R13 ;  /* 0x0000000d000d7308 */ /* 0x000fe60000000800 */
[----:B------:R-:W-:-:S04]  /*16960*/  FADD.FTZ R3, R136, R3 ;  /* 0x0000000388037221 */ /* 0x000fc80000010000 */
[----:B-1----:R-:W-:Y:S01]  /*16970*/  HMMA.16816.F32 R108, R8, R24, R20 ;  /* 0x00000018086c723c */ /* 0x002fe20000001814 */
[----:B------:R-:W1:Y:S07]  /*16980*/  MUFU.EX2 R4, R37 ;  /* 0x0000002500047308 */ /* 0x000e6e0000000800 */
[----:B------:R-:W-:Y:S01]  /*16990*/  HMMA.16816.F32 R20, R16, R38, RZ ;  /* 0x000000261014723c */ /* 0x000fe200000018ff */
[----:B-1----:R-:W-:Y:S11]  /*169a0*/  F2FP.PACK_AB R139, R4, R13 ;  /* 0x0000000d048b723e */ /* 0x002ff600000000ff */
[----:B------:R-:W-:Y:S11]  /*169b0*/  @!UPT UIADD3 URZ, URZ, URZ, URZ ;  /* 0x0000003f3f3ff290 */ /* 0x000ff6000fffe03f */
[----:B------:R-:W-:Y:S01]  /*169c0*/  @!UPT UIADD3 URZ, URZ, URZ, URZ ;  /* 0x0000003f3f3ff290 */ /* 0x000fe2000fffe03f */
[----:B------:R-:W-:Y:S01]  /*169d0*/  HMMA.16816.F32 R128, R8, R26, R20 ;  /* 0x0000001a0880723c */ /* 0x000fe20000001814 */
[----:B------:R-:W1:Y:S07]  /*169e0*/  LDSM.16.MT88.4 R24, [R197+0x5000] ;  /* 0x00500000c518783b */ /* 0x000e6e0000004200 */
[----:B--2---:R-:W-:Y:S11]  /*169f0*/  HMMA.16816.F32 R20, R16, R28, RZ ;  /* 0x0000001c1014723c */ /* 0x004ff600000018ff */
[----:B------:R-:W-:Y:S11]  /*16a00*/  @!UPT UIADD3 URZ, URZ, URZ, URZ ;  /* 0x0000003f3f3ff290 */ /* 0x000ff6000fffe03f */
[----:B------:R-:W-:Y:S02]  /*16a10*/  @!UPT UIADD3 URZ, URZ, URZ, URZ ;  /* 0x0000003f3f3ff290 */ /* 0x000fe4000fffe03f */
        /* <DEDUP_REMOVED lines=8> */
[----:B------:R-:W1:Y:S02]  /*16aa0*/  MUFU.EX2 R28, R34 ;  /* 0x00000022001c7308 */ /* 0x000e640000000800 */
[----:B-1----:R-:W-:Y:S11]  /*16ab0*/  FADD.FTZ R2, R28, R2 ;  /* 0x000000021c027221 */ /* 0x002ff60000010000 */
[----:B------:R-:W-:Y:S10]  /*16ac0*/  @!UPT UIADD3 URZ, URZ, URZ, URZ ;  /* 0x0000003f3f3ff290 */ /* 0x000ff4000fffe03f */
[----:B--2---:R-:W-:Y:S01]  /*16ad0*/  HMMA.16816.F32 R124, R8, R24, R20 ;  /* 0x00000018087c723c */ /* 0x004fe20000001814 */
[----:B------:R-:W1:Y:S07]  /*16ae0*/  MUFU.EX2 R24, R33 ;  /* 0x0000002100187308 */ /* 0x000e6e0000000800 */
[----:B------:R-:W-:Y:S01]  /*16af0*/  HMMA.16816.F32 R20, R16, R30, RZ ;  /* 0x0000001e1014723c */ /* 0x000fe200000018ff */
[----:B------:R-:W2:Y:S01]  /*16b00*/  MUFU.EX2 R25, R32 ;  /* 0x0000002000197308 */ /* 0x000ea20000000800 */
[C---:B-1----:R-:W-:Y:S01]  /*16b10*/  FADD.FTZ R2, R24.reuse, R2 ;  /* 0x0000000218027221 */ /* 0x042fe20000010000 */
[----:B------:R-:W-:-:S06]  /*16b20*/  F2FP.PACK_AB R136, R24, R28 ;  /* 0x0000001c1888723e */ /* 0x000fcc00000000ff */
[----:B------:R-:W1:Y:S01]  /*16b30*/  MUFU.EX2 R28, R36 ;  /* 0x00000024001c7308 */ /* 0x000e620000000800 */
[----:B--2---:R-:W-:Y:S01]  /*16b40*/  FADD.FTZ R2, R25, R2 ;  /* 0x0000000219027221 */ /* 0x004fe20000010000 */
[----:B------:R-:W-:-:S03]  /*16b50*/  F2FP.PACK_AB R138, R14, R25 ;  /* 0x000000190e8a723e */ /* 0x000fc600000000ff */
[----:B------:R-:W-:-:S03]  /*16b60*/  FADD.FTZ R234, R14, R2 ;  /* 0x000000020eea7221 */ /* 0x000fc60000010000 */
[----:B------:R-:W2:Y:S07]  /*16b70*/  MUFU.EX2 R14, R35 ;  /* 0x00000023000e7308 */ /* 0x000eae0000000800 */
[----:B------:R-:W-:Y:S01]  /*16b80*/  HMMA.16816.F32 R132, R8, R26, R20 ;  /* 0x0000001a0884723c */ /* 0x000fe20000001814 */
[----:B------:R-:W3:Y:S01]  /*16b90*/  LDSM.16.MT88.4 R20, [R198+0x4800] ;  /* 0x00480000c614783b */ /* 0x000ee20000004200 */
[----:B-1----:R-:W-:-:S04]  /*16ba0*/  FADD.FTZ R2, R28, R3 ;  /* 0x000000031c027221 */ /* 0x002fc80000010000 */
[C---:B--2---:R-:W-:Y:S01]  /*16bb0*/  FADD.FTZ R2, R14.reuse, R2 ;  /* 0x000000020e027221 */ /* 0x044fe20000010000 */
[----:B------:R-:W-:-:S03]  /*16bc0*/  F2FP.PACK_AB R137, R14, R28 ;  /* 0x0000001c0e89723e */ /* 0x000fc600000000ff */
[----:B------:R-:W-:Y:S02]  /*16bd0*/  FADD.FTZ R2, R13, R2 ;  /* 0x000000020d027221 */ /* 0x000fe40000010000 */
[----:B------:R-:W2:Y:S02]  /*16be0*/  LDL R13, [R1+0x4] ;  /* 0x00000400010d7983 */ /* 0x000ea40000100800 */
[----:B------:R-:W-:Y:S01]  /*16bf0*/  FADD.FTZ R233, R4, R2 ;  /* 0x0000000204e97221 */ /* 0x000fe20000010000 */
[C---:B------:R-:W-:Y:S01]  /*16c00*/  HMMA.16816.F32 R172, R136.reuse, R168, R172 ;  /* 0x000000a888ac723c */ /* 0x040fe200000018ac */
[----:B------:R-:W4:Y:S04]  /*16c10*/  LDL R2, [R1] ;  /* 0x0000000001027983 */ /* 0x000f280000100800 */
[----:B------:R-:W2:Y:S03]  /*16c20*/  LDL R4, [R1+0x8] ;  /* 0x0000080001047983 */ /* 0x000ea60000100800 */
[C---:B------:R-:W-:Y:S01]  /*16c30*/  HMMA.16816.F32 R168, R136.reuse, R170, R152 ;  /* 0x000000aa88a8723c */ /* 0x040fe20000001898 */
[----:B------:R-:W1:Y:S07]  /*16c40*/  LDSM.16.MT88.4 R152, [R199+0x1000] ;  /* 0x00100000c798783b */ /* 0x000e6e0000004200 */
[C---:B------:R-:W-:Y:S08]  /*16c50*/  HMMA.16816.F32 R164, R136.reuse, R160, R164 ;  /* 0x000000a088a4723c */ /* 0x040ff000000018a4 */
[C---:B------:R-:W-:Y:S01]  /*16c60*/  HMMA.16816.F32 R160, R136.reuse, R162, R40 ;  /* 0x000000a288a0723c */ /* 0x040fe20000001828 */
[----:B------:R-:W5:Y:S07]  /*16c70*/  LDSM.16.MT88.4 R40, [R198+0x1000] ;  /* 0x00100000c628783b */ /* 0x000f6e0000004200 */
[----:B------:R-:W-:Y:S01]  /*16c80*/  HMMA.16816.F32 R84, R136, R88, R96 ;  /* 0x000000588854723c */ /* 0x000fe20000001860 */
[----:B------:R-:W5:Y:S07]  /*16c90*/  LDSM.16.MT88.4 R96, [R199+0x4000] ;  /* 0x00400000c760783b */ /* 0x000f6e0000004200 */
[----:B---3--:R-:W-:Y:S08]  /*16ca0*/  HMMA.16816.F32 R24, R16, R20, RZ ;  /* 0x000000141018723c */ /* 0x008ff000000018ff */
[C---:B-1----:R-:W-:Y:S08]  /*16cb0*/  HMMA.16816.F32 R156, R136.reuse, R152, R156 ;  /* 0x00000098889c723c */ /* 0x042ff0000000189c */
[C---:B------:R-:W-:Y:S01]  /*16cc0*/  HMMA.16816.F32 R152, R136.reuse, R154, R48 ;  /* 0x0000009a8898723c */ /* 0x040fe20000001830 */
[----:B------:R-:W1:Y:S07]  /*16cd0*/  LDSM.16.MT88.4 R48, [R196+0x2800] ;  /* 0x00280000c430783b */ /* 0x000e6e0000004200 */
[C---:B-----5:R-:W-:Y:S08]  /*16ce0*/  HMMA.16816.F32 R36, R136.reuse, R40, R60 ;  /* 0x000000288824723c */ /* 0x060ff0000000183c */
[C---:B------:R-:W-:Y:S08]  /*16cf0*/  HMMA.16816.F32 R92, R136.reuse, R96, R92 ;  /* 0x00000060885c723c */ /* 0x040ff0000000185c */
[C---:B------:R-:W-:Y:S08]  /*16d00*/  HMMA.16816.F32 R40, R136.reuse, R42, R44 ;  /* 0x0000002a8828723c */ /* 0x040ff0000000182c */
[C---:B------:R-:W-:Y:S01]  /*16d10*/  HMMA.16816.F32 R96, R136.reuse, R98, R112 ;  /* 0x000000628860723c */ /* 0x040fe20000001870 */
[----:B------:R-:W3:Y:S07]  /*16d20*/  LDSM.16.MT88.4 R112, [R196+0x5800] ;  /* 0x00580000c470783b */ /* 0x000eee0000004200 */
[C---:B------:R-:W-:Y:S01]  /*16d30*/  HMMA.16816.F32 R88, R136.reuse, R90, R104 ;  /* 0x0000005a8858723c */ /* 0x040fe20000001868 */
[----:B------:R-:W5:Y:S07]  /*16d40*/  LDSM.16.MT88.4 R104, [R198+0x4000] ;  /* 0x00400000c668783b */ /* 0x000f6e0000004200 */
[C---:B-1----:R-:W-:Y:S01]  /*16d50*/  HMMA.16816.F32 R44, R136.reuse, R48, R56 ;  /* 0x00000030882c723c */ /* 0x042fe20000001838 */
[----:B------:R-:W1:Y:S07]  /*16d60*/  LDSM.16.MT88.4 R56, [R197+0x2800] ;  /* 0x00280000c538783b */ /* 0x000e6e0000004200 */
[----:B------:R-:W-:Y:S01]  /*16d70*/  HMMA.16816.F32 R48, R136, R50, R64 ;  /* 0x000000328830723c */ /* 0x000fe20000001840 */
[----:B------:R-:W1:Y:S07]  /*16d80*/  LDSM.16.MT88.4 R64, [R199+0x2800] ;  /* 0x00280000c740783b */ /* 0x000e6e0000004200 */
[----:B------:R-:W-:Y:S01]  /*16d90*/  HMMA.16816.F32 R20, R16, R22, RZ ;  /* 0x000000161014723c */ /* 0x000fe200000018ff */
[----:B------:R-:W1:Y:S01]  /*16da0*/  LDSM.16.MT88.4 R16, [R198+0x5000] ;  /* 0x00500000c610783b */ /* 0x000e620000004200 */
[----:B------:R-:W-:-:S04]  /*16db0*/  MOV R3, c[0x0][0x2c4] ;  /* 0x0000b10000037a02 */ /* 0x000fc80000000f00 */
[----:B------:R-:W-:Y:S02]  /*16dc0*/  ISETP.NE.AND P1, PT, R3, 0x1, PT ;  /* 0x000000010300780c */ /* 0x000fe40003f25270 */
[C---:B---3--:R-:W-:Y:S08]  /*16dd0*/  HMMA.16816.F32 R108, R136.reuse, R112, R108 ;  /* 0x00000070886c723c */ /* 0x048ff0000000186c */
[C---:B-----5:R-:W-:Y:S08]  /*16de0*/  HMMA.16816.F32 R100, R136.reuse, R104, R100 ;  /* 0x000000688864723c */ /* 0x060ff00000001864 */
[C---:B------:R-:W-:Y:S01]  /*16df0*/  HMMA.16816.F32 R112, R136.reuse, R114, R128 ;  /* 0x000000728870723c */ /* 0x040fe20000001880 */
[----:B------:R-:W3:Y:S07]  /*16e00*/  LDSM.16.MT88.4 R128, [R199+0x5800] ;  /* 0x00580000c780783b */ /* 0x000eee0000004200 */
[C---:B-1----:R-:W-:Y:S01]  /*16e10*/  HMMA.16816.F32 R52, R136.reuse, R56, R80 ;  /* 0x000000388834723c */ /* 0x042fe20000001850 */
[----:B------:R-:W1:Y:S07]  /*16e20*/  LDSM.16.MT88.4 R80, [R196+0x4000] ;  /* 0x00400000c450783b */ /* 0x000e6e0000004200 */
[C---:B------:R-:W-:Y:S01]  /*16e30*/  HMMA.16816.F32 R60, R136.reuse, R64, R72 ;  /* 0x00000040883c723c */ /* 0x040fe20000001848 */
[----:B------:R-:W5:Y:S07]  /*16e40*/  LDSM.16.MT88.4 R72, [R198+0x2800] ;  /* 0x00280000c648783b */ /* 0x000f6e0000004200 */
[----:B------:R-:W-:Y:S01]  /*16e50*/  HMMA.16816.F32 R104, R136, R106, R120 ;  /* 0x0000006a8868723c */ /* 0x000fe20000001878 */
[----:B------:R-:W5:Y:S07]  /*16e60*/  LDSM.16.MT88.4 R120, [R197+0x5800] ;  /* 0x00580000c578783b */ /* 0x000f6e0000004200 */
[C---:B------:R-:W-:Y:S08]  /*16e70*/  HMMA.16816.F32 R24, R8.reuse, R16, R24 ;  /* 0x000000100818723c */ /* 0x040ff00000001818 */
[----:B------:R-:W-:Y:S01]  /*16e80*/  HMMA.16816.F32 R20, R8, R18, R20 ;  /* 0x000000120814723c */ /* 0x000fe20000001814 */
[----:B------:R-:W2:Y:S01]  /*16e90*/  LDSM.16.MT88.4 R8, [R198+0x5800] ;  /* 0x00580000c608783b */ /* 0x000ea20000004200 */
[----:B------:R-:W-:-:S06]  /*16ea0*/  IADD3 R217, R217, -0x2, RZ ;  /* 0xfffffffed9d97810 */ /* 0x000fcc0007ffe0ff */
[C---:B---3--:R-:W-:Y:S08]  /*16eb0*/  HMMA.16816.F32 R124, R136.reuse, R128, R124 ;  /* 0x00000080887c723c */ /* 0x048ff0000000187c */
[C---:B-1----:R-:W-:Y:S08]  /*16ec0*/  HMMA.16816.F32 R76, R136.reuse, R80, R76 ;  /* 0x00000050884c723c */ /* 0x042ff0000000184c */
[C---:B-----5:R-:W-:Y:S08]  /*16ed0*/  HMMA.16816.F32 R68, R136.reuse, R72, R68 ;  /* 0x000000488844723c */ /* 0x060ff00000001844 */
[C---:B------:R-:W-:Y:S08]  /*16ee0*/  HMMA.16816.F32 R116, R136.reuse, R120, R116 ;  /* 0x000000788874723c */ /* 0x040ff00000001874 */
[C---:B------:R-:W-:Y:S08]  /*16ef0*/  HMMA.16816.F32 R128, R136.reuse, R130, R132 ;  /* 0x000000828880723c */ /* 0x040ff00000001884 */
[C---:B------:R-:W-:Y:S08]  /*16f00*/  HMMA.16816.F32 R56, R136.reuse, R58, R192 ;  /* 0x0000003a8838723c */ /* 0x040ff000000018c0 */
[C---:B------:R-:W-:Y:S08]  /*16f10*/  HMMA.16816.F32 R64, R136.reuse, R66, R188 ;  /* 0x000000428840723c */ /* 0x040ff000000018bc */
[C---:B------:R-:W-:Y:S08]  /*16f20*/  HMMA.16816.F32 R72, R136.reuse, R74, R184 ;  /* 0x0000004a8848723c */ /* 0x040ff000000018b8 */
[----:B------:R-:W-:Y:S01]  /*16f30*/  HMMA.16816.F32 R80, R136, R82, R180 ;  /* 0x000000528850723c */ /* 0x000fe200000018b4 */
[----:B----4-:R-:W-:-:S05]  /*16f40*/  @P1 IMAD.HI.U32 R3, R2, c[0x0][0x2c8], RZ ;  /* 0x0000b20002031a27 */ /* 0x010fca00078e00ff */
[----:B------:R-:W-:-:S04]  /*16f50*/  @P1 SHF.R.U32.HI R2, RZ, c[0x0][0x2cc], R3 ;  /* 0x0000b300ff021a19 */ /* 0x000fc80000011603 */
[----:B--2---:R-:W-:-:S05]  /*16f60*/  IADD3 R2, R2, R4, -R13 ;  /* 0x0000000402027210 */ /* 0x004fca0007ffe80d */
[----:B------:R-:W-:-:S05]  /*16f70*/  IMAD.HI R2, R2, 0x2aaaaaab, RZ ;  /* 0x2aaaaaab02027827 */ /* 0x000fca00078e02ff */
[----:B------:R-:W-:-:S04]  /*16f80*/  SHF.R.U32.HI R3, RZ, 0x1f, R2 ;  /* 0x0000001fff037819 */ /* 0x000fc80000011602 */
[----:B------:R-:W-:-:S04]  /*16f90*/  LEA.HI.SX32 R2, R2, R3, 0x1d ;  /* 0x0000000302027211 */ /* 0x000fc800078feaff */
[----:B------:R-:W-:-:S04]  /*16fa0*/  IMNMX R240, R239, R2, !PT ;  /* 0x00000002eff07217 */ /* 0x000fc80007800200 */
[----:B------:R-:W-:Y:S01]  /*16fb0*/  ISETP.GE.AND P0, PT, R217, R240, PT ;  /* 0x000000f0d900720c */ /* 0x000fe20003f06270 */
[C---:B------:R-:W-:Y:S08]  /*16fc0*/  HMMA.16816.F32 R120, R136.reuse, R122, R176 ;  /* 0x0000007a8878723c */ /* 0x040ff000000018b0 */
[C---:B------:R-:W-:Y:S08]  /*16fd0*/  HMMA.16816.F32 R132, R136.reuse, R8, R24 ;  /* 0x000000088884723c */ /* 0x040ff00000001818 */
[----:B------:R-:W-:Y:S01]  /*16fe0*/  HMMA.16816.F32 R136, R136, R10, R20 ;  /* 0x0000000a8888723c */ /* 0x000fe20000001814 */
[----:B------:R-:W-:Y:S01]  /*16ff0*/  @!UPT UIADD3 URZ, URZ, URZ, URZ ;  /* 0x0000003f3f3ff290 */ /* 0x000fe2000fffe03f */
[----:B------:R-:W-:Y:S11]  /*17000*/  @!P0 BRA `(.L_x_3081) ;  /* 0x0000348000008947 */ /* 0x000ff60003800000 */
[----:B------:R-:W-:Y:S02]  /*17010*/  MOV R14, R5 ;  /* 0x00000005000e7202 */ /* 0x000fe40000000f00 */
[----:B------:R-:W-:-:S02]  /*17020*/  MOV R13, R6 ;  /* 0x00000006000d7202 */ /* 0x000fc40000000f00 */
[----:B------:R-:W-:-:S07]  /*17030*/  MOV R218, R217 ;  /* 0x000000d900da7202 */ /* 0x000fce0000000f00 */
.L_x_3094:
        /* <DEDUP_REMOVED lines=14> */
[----:B------:R-:W-:Y:S05]  /*17120*/  SHF.R.S32.HI R2, RZ, 0x1f, R223 ;  /* 0x0000001fff027819 */ /* 0x000fea00000114df */
[----:B------:R-:W-:Y:S02]  /*17130*/  IMAD R4, R2, c[0x0][0x208], RZ ;  /* 0x0000820002047a24 */ /* 0x000fe400078e02ff */
[C---:B------:R-:W-:Y:S04]  /*17140*/  IMAD.WIDE.U32 R2, R223.reuse, c[0x0][0x208], RZ ;  /* 0x00008200df027a25 */ /* 0x040fe800078e00ff */
        /* <DEDUP_REMOVED lines=12> */
.L_x_3187:
[----:B------:R-:W-:-:S05]  /*17210*/  BRA.DIV ~URZ, `(.L_x_3085) ;  /* 0x0000ce527f007947 */ /* 0x000fca000b800000 */
[----:B------:R4:W3:Y:S02]  /*17220*/  SHFL.IDX PT, R2, R6, RZ, 0x181f ;  /* 0x00181fff06027589 */ /* 0x0008e400000e0000 */
.L_x_3188:
[----:B------:R-:W5:Y:S01]  /*17230*/  S2R R10, SR_TID.X ;  /* 0x00000000000a7919 */ /* 0x000f620000002100 */
[----:B------:R-:W-:Y:S02]  /*17240*/  ISETP.GE.AND P3, PT, R140, c[0x0][0x1d4], PT ;  /* 0x000075008c007a0c */ /* 0x000fe40003f66270 */
[----:B---3--:R-:W-:Y:S02]  /*17250*/  IADD3 R8, P0, R2, R230, RZ ;  /* 0x000000e602087210 */ /* 0x008fe40007f1e0ff */
[----:B------:R-:W-:Y:S02]  /*17260*/  ISETP.GE.AND P2, PT, R142, c[0x0][0x1d4], PT ;  /* 0x000075008e007a0c */ /* 0x000fe40003f46270 */
[----:B------:R-:W-:Y:S01]  /*17270*/  ISETP.GE.AND P4, PT, R220, c[0x0][0x1d4], PT ;  /* 0x00007500dc007a0c */ /* 0x000fe20003f86270 */
[----:B------:R-:W-:Y:S01]  /*17280*/  IMAD.X R9, R4, 0x1, R231, P0 ;  /* 0x0000000104097824 */ /* 0x000fe200000e06e7 */
[----:B------:R-:W-:Y:S05]  /*17290*/  ISETP.GE.AND P1, PT, R221, c[0x0][0x1d4], PT ;  /* 0x00007500dd007a0c */ /* 0x000fea0003f26270 */
[----:B------:R-:W-:Y:S01]  /*172a0*/  @!PT LDS RZ, [RZ] ;  /* 0x00000000fffff984 */ /* 0x000fe20000000800 */
[----:B------:R-:W-:Y:S01]  /*172b0*/  @!PT LDS RZ, [RZ] ;  /* 0x00000000fffff984 */ /* 0x000fe20000000800 */
[----:B------:R-:W-:Y:S01]  /*172c0*/  @!PT LDS RZ, [RZ] ;  /* 0x00000000fffff984 */ /* 0x000fe20000000800 */
[----:B------:R3:W-:Y:S02]  /*172d0*/  LDGSTS.E.BYPASS.LTC128B.128 [R216+0x4080], [R8.64], !P3 ;  /* 0x0408000008d87fae */ /* 0x0007e4000d901d46 */
[----:B---3--:R-:W-:Y:S05]  /*172e0*/  IADD3 R8, P0, R2, R229, RZ ;  /* 0x000000e502087210 */ /* 0x008fea0007f1e0ff */
[----:B------:R-:W-:Y:S05]  /*172f0*/  IMAD.X R9, R4, 0x1, R226, P0 ;  /* 0x0000000104097824 */ /* 0x000fea00000e06e2 */
[----:B------:R3:W-:Y:S02]  /*17300*/  LDGSTS.E.BYPASS.LTC128B.128 [R216+0x5880], [R8.64], !P2 ;  /* 0x0588000008d87fae */ /* 0x0007e4000d101d46 */
[----:B---3--:R-:W-:Y:S05]  /*17310*/  IADD3 R8, P0, R2, R228, RZ ;  /* 0x000000e402087210 */ /* 0x008fea0007f1e0ff */
[----:B------:R-:W-:Y:S01]  /*17320*/  IMAD.X R9, R4, 0x1, R227, P0 ;  /* 0x0000000104097824 */ /* 0x000fe200000e06e3 */
[----:B------:R-:W-:Y:S04]  /*17330*/  IADD3 R2, P0, R2, R225, RZ ;  /* 0x000000e102027210 */ /* 0x000fe80007f1e0ff */
[----:B------:R3:W-:Y:S01]  /*17340*/  LDGSTS.E.BYPASS.LTC128B.128 [R216+0x7080], [R8.64], !P4 ;  /* 0x0708000008d87fae */ /* 0x0007e2000e101d46 */
[----:B------:R-:W-:Y:S01]  /*17350*/  IMAD.X R3, R4, 0x1, R224, P0 ;  /* 0x0000000104037824 */ /* 0x000fe200000e06e0 */
[----:B-----5:R-:W-:Y:S04]  /*17360*/  ISETP.GT.AND P0, PT, R10, 0x7f, PT ;  /* 0x0000007f0a00780c */ /* 0x020fe80003f04270 */
[----:B------:R3:W-:Y:S09]  /*17370*/  LDGSTS.E.BYPASS.LTC128B.128 [R216+0x8880], [R2.64], !P1 ;  /* 0x0888000002d87fae */ /* 0x0007f2000c901d46 */
[----:B------:R-:W-:-:S05]  /*17380*/  @P0 BRA `(.L_x_3083) ;  /* 0x0000012000000947 */ /* 0x000fca0003800000 */
[----:B------:R-:W-:-:S05]  /*17390*/  BRA.DIV ~URZ, `(.L_x_3086) ;  /* 0x0000cd427f007947 */ /* 0x000fca000b800000 */
[----:B------:R3:W4:Y:S04]  /*173a0*/  SHFL.IDX PT, R4, R5, 0x1, 0x181f ;  /* 0x00381f0005047f89 */ /* 0x00072800000e0000 */
[----:B---3--:R3:W2:Y:S02]  /*173b0*/  SHFL.IDX PT, R2, R6, 0x1, 0x181f ;  /* 0x00381f0006027f89 */ /* 0x0086a400000e0000 */
.L_x_3189:
[----:B--2---:R-:W-:Y:S05]  /*173c0*/  IADD3 R8, P0, R2, R230, RZ ;  /* 0x000000e602087210 */ /* 0x004fea0007f1e0ff */
[----:B----4-:R-:W-:Y:S05]  /*173d0*/  IMAD.X R9, R4, 0x1, R231, P0 ;  /* 0x0000000104097824 */ /* 0x010fea00000e06e7 */
[----:B------:R-:W-:Y:S01]  /*173e0*/  @!PT LDS RZ, [RZ] ;  /* 0x00000000fffff984 */ /* 0x000fe20000000800 */
        /* <DEDUP_REMOVED lines=10> */
[----:B------:R-:W-:Y:S05]  /*17490*/  IMAD.X R3, R4, 0x1, R224, P0 ;  /* 0x0000000104037824 */ /* 0x000fea00000e06e0 */
[----:B------:R2:W-:Y:S03]  /*174a0*/  LDGSTS.E.BYPASS.LTC128B.128 [R219+0x9880], [R2.64], !P1 ;  /* 0x0988000002db7fae */ /* 0x0005e6000c901d46 */
.L_x_3083:
[----:B------:R-:W-:Y:S05]  /*174b0*/  BSYNC B0 ;  /* 0x0000000000007941 */ /* 0x000fea0003800000 */
.L_x_3082:
        /* <DEDUP_REMOVED lines=159> */
[----:B------:R-:W4:Y:S01]  /*17eb0*/  MUFU.TANH R193, R4 ;  /* 0x0000000400c17308 */ /* 0x000f220000002400 */
[----:B--2---:R-:W-:Y:S08]  /*17ec0*/  FMUL.FTZ R2, R9, c[0x0][0x320] ;  /* 0x0000c80009027a20 */ /* 0x004ff00000410000 */
[----:B------:R-:W-:Y:S01]  /*17ed0*/  FMUL.FTZ R3, R21, c[0x0][0x320] ;  /* 0x0000c80015037a20 */ /* 0x000fe20000410000 */
[----:B------:R2:W1:Y:S02]  /*17ee0*/  MUFU.TANH R187, R2 ;  /* 0x0000000200bb7308 */ /* 0x0004640000002400 */
[----:B--2---:R-:W-:Y:S08]  /*17ef0*/  FMUL.FTZ R2, R10, c[0x0][0x320] ;  /* 0x0000c8000a027a20 */ /* 0x004ff00000410000 */
[----:B------:R2:W1:Y:S02]  /*17f00*/  MUFU.TANH R217, R2 ;  /* 0x0000000200d97308 */ /* 0x0004640000002400 */
[----:B--2---:R-:W-:Y:S02]  /*17f10*/  FMUL.FTZ R2, R11, c[0x0][0x320] ;  /* 0x0000c8000b027a20 */ /* 0x004fe40000410000 */
[----:B------:R-:W2:Y:S01]  /*17f20*/  LDSM.16.M88.4 R8, [R15+0x5800] ;  /* 0x005800000f08783b */ /* 0x000ea20000000200 */
[----:B------:R-:W-:Y:S05]  /*17f30*/  DEPBAR.LE SB0, 0x0 ;  /* 0x000080000000791a */ /* 0x000fea0000000000 */
        /* <DEDUP_REMOVED lines=9> */
[----:B------:R-:W2:Y:S10]  /*17fd0*/  MUFU.TANH R20, R3 ;  /* 0x0000000300147308 */ /* 0x000eb40000002400 */
[----:B------:R5:W1:Y:S02]  /*17fe0*/  MUFU.TANH R176, R2 ;  /* 0x0000000200b07308 */ /* 0x000a640000002400 */
[----:B-----5:R-:W-:Y:S08]  /*17ff0*/  FMUL.FTZ R2, R22, c[0x0][0x320] ;  /* 0x0000c80016027a20 */ /* 0x020ff00000410000 */
        /* <DEDUP_REMOVED lines=26> */
[----:B------:R1:W1:Y:S01]  /*181a0*/  MUFU.TANH R185, R2 ;  /* 0x0000000200b97308 */ /* 0x0002620000002400 */
[----:B------:R-:W-:-:S05]  /*181b0*/  @!P0 BRA `(.L_x_3088) ;  /* 0x000004e000008947 */ /* 0x000fca0003800000 */
[----:B--234-:R-:W-:Y:S02]  /*181c0*/  IMAD.MOV.U32 R6, RZ, RZ, c[0x0][0x2b8] ;  /* 0x0000ae00ff067624 */ /* 0x01cfe400078e00ff */
[----:B------:R-:W-:Y:S02]  /*181d0*/  IMAD R3, R218, 0x30, R252 ;  /* 0x00000030da037824 */ /* 0x000fe400078e02fc */
[----:B------:R-:W-:Y:S01]  /*181e0*/  IMAD.MOV.U32 R222, RZ, RZ, RZ ;  /* 0x000000ffffde7224 */ /* 0x000fe200078e00ff */
[----:B------:R-:W-:Y:S02]  /*181f0*/  ISETP.NE.AND P1, PT, R6, 0x1, PT ;  /* 0x000000010600780c */ /* 0x000fe40003f25270 */
[----:B------:R-:W-:Y:S05]  /*18200*/  IADD3 R3, R3, -0x30, R0 ;  /* 0xffffffd003037810 */ /* 0x000fea0007ffe000 */
[--C-:B-1----:R-:W-:Y:S06]  /*18210*/  IMAD.MOV.U32 R2, RZ, RZ, R3.reuse ;  /* 0x000000ffff027224 */ /* 0x102fec00078e0003 */
[----:B------:R-:W-:Y:S05]  /*18220*/  @P1 IMAD.HI.U32 R4, R3, c[0x0][0x2bc], RZ ;  /* 0x0000af0003041a27 */ /* 0x000fea00078e00ff */
[----:B------:R-:W-:Y:S04]  /*18230*/  @P1 SHF.R.U32.HI R2, RZ, c[0x0][0x2c0], R4 ;  /* 0x0000b000ff021a19 */ /* 0x000fe80000011604 */
[C---:B------:R-:W-:Y:S01]  /*18240*/  @!P6 IADD3 R4, P0, R2.reuse, R246, RZ ;  /* 0x000000f60204e210 */ /* 0x040fe20007f1e0ff */
[----:B------:R-:W-:Y:S04]  /*18250*/  IMAD.MOV R5, RZ, RZ, -R2 ;  /* 0x000000ffff057224 */ /* 0x000fe800078e0a02 */
[----:B------:R-:W-:Y:S01]  /*18260*/  IMAD R223, R5, c[0x0][0x2b8], R3 ;  /* 0x0000ae0005df7a24 */ /* 0x000fe200078e0203 */
[----:B------:R-:W-:Y:S02]  /*18270*/  @!P6 LEA.HI.X.SX32 R3, R2, R249, 0x1, P0 ;  /* 0x000000f90203e211 */ /* 0x000fe400000f0eff */
[C---:B------:R-:W-:Y:S02]  /*18280*/  @!P6 LEA R2, P0, R4.reuse, c[0x0][0x2a0], 0x2 ;  /* 0x0000a8000402ea11 */ /* 0x040fe400078010ff */
[----:B------:R-:W-:Y:S02]  /*18290*/  IADD3 R5, -R143, 0x30, RZ ;  /* 0x000000308f057810 */ /* 0x000fe40007ffe1ff */
[----:B------:R-:W-:Y:S05]  /*182a0*/  @!P6 LEA.HI.X R3, R4, c[0x0][0x2a4], R3, 0x2, P0 ;  /* 0x0000a9000403ea11 */ /* 0x000fea00000f1403 */
[----:B------:R1:W2:Y:S02]  /*182b0*/  @!P6 LDG.E R222, [R2.64] ;  /* 0x0000000602dee981 */ /* 0x0002a4000c1e1900 */
[----:B-1----:R-:W-:Y:S05]  /*182c0*/  SHF.R.S32.HI R2, RZ, 0x1f, R223 ;  /* 0x0000001fff027819 */ /* 0x002fea00000114df */
[----:B------:R-:W-:Y:S02]  /*182d0*/  IMAD R4, R2, c[0x0][0x1e0], RZ ;  /* 0x0000780002047a24 */ /* 0x000fe400078e02ff */
[C---:B------:R-:W-:Y:S04]  /*182e0*/  IMAD.WIDE.U32 R2, R223.reuse, c[0x0][0x1e0], RZ ;  /* 0x00007800df027a25 */ /* 0x040fe800078e00ff */
        /* <DEDUP_REMOVED lines=12> */
[----:B------:R1:W2:Y:S02]  /*183b0*/  SHFL.IDX PT, R4, R6, RZ, 0x181f ;  /* 0x00181fff06047589 */ /* 0x0002a400000e0000 */
.L_x_3190:
[----:B------:R-:W-:-:S05]  /*183c0*/  BRA.DIV ~URZ, `(.L_x_3090) ;  /* 0x0000be527f007947 */ /* 0x000fca000b800000 */
[----:B------:R3:W4:Y:S02]  /*183d0*/  SHFL.IDX PT, R2, R10, RZ, 0x181f ;  /* 0x00181fff0a027589 */ /* 0x00072400000e0000 */
.L_x_3191:
[----:B------:R-:W-:Y:S02]  /*183e0*/  @P0 ISETP.GE.AND P1, PT, R140, c[0x0][0x1d4], PT ;  /* 0x000075008c000a0c */ /* 0x000fe40003f26270 */
[----:B----4-:R-:W-:Y:S05]  /*183f0*/  @P0 IADD3 R8, P2, R2, R230, RZ ;  /* 0x000000e602080210 */ /* 0x010fea0007f5e0ff */
[----:B--2---:R-:W-:Y:S06]  /*18400*/  @P0 IMAD.X R9, R4, 0x1, R231, P2 ;  /* 0x0000000104090824 */ /* 0x004fec00010e06e7 */
[----:B------:R-:W-:Y:S01]  /*18410*/  @!PT LDS RZ, [RZ] ;  /* 0x00000000fffff984 */ /* 0x000fe20000000800 */
[----:B------:R-:W-:Y:S01]  /*18420*/  @!PT LDS RZ, [RZ] ;  /* 0x00000000fffff984 */ /* 0x000fe20000000800 */
[----:B------:R-:W-:Y:S01]  /*18430*/  @!PT LDS RZ, [RZ] ;  /* 0x00000000fffff984 */ /* 0x000fe20000000800 */
[----:B------:R2:W-:Y:S01]  /*18440*/  @P0 LDGSTS.E.BYPASS.LTC128B.128 [R216+0xa080], [R8.64], !P1 ;  /* 0x0a08000008d80fae */ /* 0x0005e2000c901d46 */
[----:B------:R-:W-:Y:S02]  /*18450*/  @P0 ISETP.GE.AND P1, PT, R142, c[0x0][0x1d4], PT ;  /* 0x000075008e000a0c */ /* 0x000fe40003f26270 */
[----:B--2---:R-:W-:Y:S05]  /*18460*/  @P0 IADD3 R8, P2, R2, R229, RZ ;  /* 0x000000e502080210 */ /* 0x004fea0007f5e0ff */
[----:B------:R-:W-:Y:S06]  /*18470*/  @P0 IMAD.X R9, R4, 0x1, R226, P2 ;  /* 0x0000000104090824 */ /* 0x000fec00010e06e2 */
[----:B------:R2:W-:Y:S01]  /*18480*/  @P0 LDGSTS.E.BYPASS.LTC128B.128 [R216+0xb880], [R8.64], !P1 ;  /* 0x0b88000008d80fae */ /* 0x0005e2000c901d46 */
[----:B------:R-:W-:Y:S02]  /*18490*/  @P0 ISETP.GE.AND P1, PT, R220, c[0x0][0x1d4], PT ;  /* 0x00007500dc000a0c */ /* 0x000fe40003f26270 */
[----:B--2---:R-:W-:Y:S05]  /*184a0*/  @P0 IADD3 R8, P2, R2, R228, RZ ;  /* 0x000000e402080210 */ /* 0x004fea0007f5e0ff */
[----:B------:R-:W-:Y:S01]  /*184b0*/  @P0 IMAD.X R9, R4, 0x1, R227, P2 ;  /* 0x0000000104090824 */ /* 0x000fe200010e06e3 */
[----:B------:R-:W-:Y:S05]  /*184c0*/  @P0 IADD3 R2, P2, R2, R225, RZ ;  /* 0x000000e102020210 */ /* 0x000fea0007f5e0ff */
[----:B------:R2:W-:Y:S01]  /*184d0*/  @P0 LDGSTS.E.BYPASS.LTC128B.128 [R216+0xd080], [R8.64], !P1 ;  /* 0x0d08000008d80fae */ /* 0x0005e2000c901d46 */
[----:B------:R-:W-:Y:S01]  /*184e0*/  @P0 ISETP.GE.AND P1, PT, R221, c[0x0][0x1d4], PT ;  /* 0x00007500dd000a0c */ /* 0x000fe20003f26270 */
[----:B------:R-:W-:Y:S11]  /*184f0*/  @P0 IMAD.X R3, R4, 0x1, R224, P2 ;  /* 0x0000000104030824 */ /* 0x000ff600010e06e0 */
[----:B------:R-:W-:Y:S01]  /*18500*/  @!UPT UIADD3 URZ, URZ, URZ, URZ ;  /* 0x0000003f3f3ff290 */ /* 0x000fe2000fffe03f */
[----:B------:R2:W-:Y:S01]  /*18510*/  @P0 LDGSTS.E.BYPASS.LTC128B.128 [R216+0xe880], [R2.64], !P1 ;  /* 0x0e88000002d80fae */ /* 0x0005e2000c901d46 */
[----:B------:R-:W-:Y:S01]  /*18520*/  ISETP.GE.AND P0, PT, R5, 0x21, PT ;  /* 0x000000210500780c */ /* 0x000fe20003f06270 */
[----:B------:R-:W-:-:S06]  /*18530*/  BRA.DIV ~URZ, `(.L_x_3091) ;  /* 0x0000bd527f007947 */ /* 0x000fcc000b800000 */
[----:B------:R4:W1:Y:S04]  /*18540*/  SHFL.IDX PT, R4, R6, 0x1, 0x181f ;  /* 0x00381f0006047f89 */ /* 0x00086800000e0000 */
[----:B--2---:R4:W2:Y:S02]  /*18550*/  SHFL.IDX PT, R2, R10, 0x1, 0x181f ;  /* 0x00381f000a027f89 */ /* 0x0048a400000e0000 */
.L_x_3192:
[----:B------:R-:W-:Y:S02]  /*18560*/  @P0 ISETP.GE.AND P1, PT, R140, c[0x0][0x1d4], PT ;  /* 0x000075008c000a0c */ /* 0x000fe40003f26270 */
[----:B--2---:R-:W-:Y:S05]  /*18570*/  @P0 IADD3 R8, P2, R2, R230, RZ ;  /* 0x000000e602080210 */ /* 0x004fea0007f5e0ff */
[----:B-1----:R-:W-:Y:S06]  /*18580*/  @P0 IMAD.X R9, R4, 0x1, R231, P2 ;  /* 0x0000000104090824 */ /* 0x002fec00010e06e7 */
[----:B------:R-:W-:Y:S01]  /*18590*/  @!PT LDS RZ, [RZ] ;  /* 0x00000000fffff984 */ /* 0x000fe20000000800 */
[----:B------:R-:W-:Y:S01]  /*185a0*/  @!PT LDS RZ, [RZ] ;  /* 0x00000000fffff984 */ /* 0x000fe20000000800 */
[----:B------:R-:W-:Y:S01]  /*185b0*/  @!PT LDS RZ, [RZ] ;  /* 0x00000000fffff984 */ /* 0x000fe20000000800 */
[----:B------:R1:W-:Y:S01]  /*185c0*/  @P0 LDGSTS.E.BYPASS.LTC128B.128 [R219+0xb080], [R8.64], !P1 ;  /* 0x0b08000008db0fae */ /* 0x0003e2000c901d46 */
[----:B------:R-:W-:Y:S02]  /*185d0*/  @P0 ISETP.GE.AND P1, PT, R142, c[0x0][0x1d4], PT ;  /* 0x000075008e000a0c */ /* 0x000fe40003f26270 */
[----:B-1----:R-:W-:Y:S05]  /*185e0*/  @P0 IADD3 R8, P2, R2, R229, RZ ;  /* 0x000000e502080210 */ /* 0x002fea0007f5e0ff */
[----:B------:R-:W-:Y:S06]  /*185f0*/  @P0 IMAD.X R9, R4, 0x1, R226, P2 ;  /* 0x0000000104090824 */ /* 0x000fec00010e06e2 */
[----:B------:R1:W-:Y:S01]  /*18600*/  @P0 LDGSTS.E.BYPASS.LTC128B.128 [R219+0xc880], [R8.64], !P1 ;  /* 0x0c88000008db0fae */ /* 0x0003e2000c901d46 */
[----:B------:R-:W-:Y:S02]  /*18610*/  @P0 ISETP.GE.AND P1, PT, R220, c[0x0][0x1d4], PT ;  /* 0x00007500dc000a0c */ /* 0x000fe40003f26270 */
[----:B-1----:R-:W-:Y:S05]  /*18620*/  @P0 IADD3 R8, P2, R2, R228, RZ ;  /* 0x000000e402080210 */ /* 0x002fea0007f5e0ff */
[----:B------:R-:W-:Y:S01]  /*18630*/  @P0 IMAD.X R9, R4, 0x1, R227, P2 ;  /* 0x0000000104090824 */ /* 0x000fe200010e06e3 */
[----:B------:R-:W-:Y:S05]  /*18640*/  @P0 IADD3 R2, P2, R2, R225, RZ ;  /* 0x000000e102020210 */ /* 0x000fea0007f5e0ff */
[----:B------:R1:W-:Y:S01]  /*18650*/  @P0 LDGSTS.E.BYPASS.LTC128B.128 [R219+0xe080], [R8.64], !P1 ;  /* 0x0e08000008db0fae */ /* 0x0003e2000c901d46 */
[----:B------:R-:W-:Y:S01]  /*18660*/  @P0 ISETP.GE.AND P1, PT, R221, c[0x0][0x1d4], PT ;  /* 0x00007500dd000a0c */ /* 0x000fe20003f26270 */
[----:B------:R-:W-:Y:S11]  /*18670*/  @P0 IMAD.X R3, R4, 0x1, R224, P2 ;  /* 0x0000000104030824 */ /* 0x000ff600010e06e0 */
[----:B------:R-:W-:Y:S01]  /*18680*/  @!UPT UIADD3 URZ, URZ, URZ, URZ ;  /* 0x0000003f3f3ff290 */ /* 0x000fe2000fffe03f */
[----:B------:R1:W-:Y:S02]  /*18690*/  @P0 LDGSTS.E.BYPASS.LTC128B.128 [R219+0xf880], [R2.64], !P1 ;  /* 0x0f88000002db0fae */ /* 0x0003e4000c901d46 */
.L_x_3088:
[----:B--234-:R-:W-:Y:S05]  /*186a0*/  BSYNC B0 ;  /* 0x0000000000007941 */ /* 0x01cfea0003800000 */
.L_x_3087:
[----:B------:R-:W2:Y:S01]  /*186b0*/  LDL R4, [R1] ;  /* 0x0000000001047983 */ /* 0x000ea20000100800 */
[----:B-1----:R-:W-:Y:S03]  /*186c0*/  IMAD.MOV.U32 R8, RZ, RZ, c[0x0][0x2c4] ;  /* 0x0000b100ff087624 */ /* 0x002fe600078e00ff */
[----:B------:R-:W2:Y:S02]  /*186d0*/  LDL R2, [R1+0x20] ;  /* 0x0000200001027983 */ /* 0x000ea40000100800 */
[----:B------:R-:W-:Y:S02]  /*186e0*/  ISETP.NE.AND P0, PT, R8, 0x1, PT ;  /* 0x000000010800780c */ /* 0x000fe40003f05270 */
[----:B------:R-:W3:Y:S04]  /*186f0*/  LDL R6, [R1+0xc] ;  /* 0x00000c0001067983 */ /* 0x000ee80000100800 */
[----:B------:R-:W4:Y:S04]  /*18700*/  LDL R5, [R1+0x8] ;  /* 0x0000080001057983 */ /* 0x000f280000100800 */
[----:B------:R-:W4:Y:S04]  /*18710*/  LDL R3, [R1+0x4] ;  /* 0x0000040001037983 */ /* 0x000f280000100800 */
[----:B------:R-:W0:Y:S01]  /*18720*/  LDGDEPBAR ;  /* 0x00000000000079af */ /* 0x000e220000000000 */
[----:B--2---:R-:W-:Y:S04]  /*18730*/  IMAD.IADD R4, R2, 0x1, R4 ;  /* 0x0000000102047824 */ /* 0x004fe800078e0204 */
[----:B------:R-:W-:Y:S05]  /*18740*/  @P0 IMAD.HI.U32 R2, R4, c[0x0][0x2c8], RZ ;  /* 0x0000b20004020a27 */ /* 0x000fea00078e00ff */
[----:B------:R-:W-:Y:S01]  /*18750*/  @P0 SHF.R.U32.HI R4, RZ, c[0x0][0x2cc], R2 ;  /* 0x0000b300ff040a19 */ /* 0x000fe20000011602 */
[----:B------:R-:W-:Y:S05]  /*18760*/  IMAD R2, R218, -0x30, RZ ;  /* 0xffffffd0da027824 */ /* 0x000fea00078e02ff */
[----:B---3--:R-:W-:Y:S04]  /*18770*/  IADD3 R2, -R6, 0x1, R2 ;  /* 0x0000000106027810 */ /* 0x008fe80007ffe102 */
[----:B----4-:R-:W-:Y:S01]  /*18780*/  IADD3 R5, -R3, R2, R5 ;  /* 0x0000000203057210 */ /* 0x010fe20007ffe105 */
[----:B------:R-:W-:-:S05]  /*18790*/  BRA.DIV ~URZ, `(.L_x_3092) ;  /* 0x0000bbc27f007947 */ /* 0x000fca000b800000 */
[----:B------:R1:W2:Y:S02]  /*187a0*/  SHFL.IDX PT, R2, R4, RZ, 0x1c1f ;  /* 0x001c1fff04027589 */ /* 0x0002a400000e0000 */
.L_x_3193:
        /* <DEDUP_REMOVED lines=39> */
[C---:B------:R-:W-:Y:S02]  /*18a20*/  ISETP.GT.AND P4, PT, R2.reuse, 0x19, PT ;  /* 0x000000190200780c */ /* 0x040fe40003f84270 */
        /* <DEDUP_REMOVED lines=25> */
[----:B--2---:R-:W-:Y:S06]  /*18bc0*/  FMNMX.FTZ R2, R3, R2, !PT ;  /* 0x0000000203027209 */ /* 0x004fec0007810000 */
        /* <DEDUP_REMOVED lines=15> */
[----:B-12---:R-:W-:Y:S06]  /*18cc0*/  FMNMX.FTZ R4, R2, R3, !PT ;  /* 0x0000000302047209 */ /* 0x006fec0007810000 */
[----:B------:R1:W2:Y:S02]  /*18cd0*/  SHFL.BFLY PT, R2, R4, 0x1, 0x1f ;  /* 0x0c201f0004027f89 */ /* 0x0002a400000e0000 */
.L_x_3194:
[C---:B------:R-:W-:Y:S01]  /*18ce0*/  FSETP.NEU.FTZ.AND P0, PT, R6.reuse, -INF , PT ;  /* 0xff8000000600780b */ /* 0x040fe20003f1d000 */
[----:B------:R-:W-:Y:S01]  /*18cf0*/  FMUL.FTZ R3, R6, c[0x0][0x2d0] ;  /* 0x0000b40006037a20 */ /* 0x000fe20000410000 */
[----:B-12---:R-:W-:Y:S01]  /*18d00*/  FMNMX.FTZ R4, R2, R4, !PT ;  /* 0x0000000402047209 */ /* 0x006fe20007810000 */
        /* <DEDUP_REMOVED lines=20> */
[----:B------:R-:W1:Y:S02]  /*18e50*/  MUFU.EX2 R5, R8 ;  /* 0x0000000800057308 */ /* 0x000e640000000800 */
[C---:B-1----:R-:W-:Y:S01]  /*18e60*/  F2FP.PACK_AB R176, R5.reuse, R18 ;  /* 0x0000001205b0723e */ /* 0x042fe200000000ff */
[C---:B------:R-:W-:Y:S07]  /*18e70*/  FFMA.FTZ R3, R2.reuse, R234, R18 ;  /* 0x000000ea02037223 */ /* 0x040fee0000010012 */
[----:B------:R1:W2:Y:S01]  /*18e80*/  MUFU.EX2 R18, R13 ;  /* 0x0000000d00127308 */ /* 0x0002a20000000800 */
[----:B------:R-:W-:Y:S02]  /*18e90*/  FMUL.FTZ R20, R2, R164 ;  /* 0x000000a402147220 */ /* 0x000fe40000410000 */
[----:B------:R-:W-:Y:S01]  /*18ea0*/  FADD.FTZ R8, R5, R3 ;  /* 0x0000000305087221 */ /* 0x000fe20000010000 */
[C---:B------:R-:W-:Y:S01]  /*18eb0*/  FSEL R3, R4.reuse, RZ, P0 ;  /* 0x000000ff04037208 */ /* 0x040fe20000000000 */
[----:B------:R-:W-:Y:S02]  /*18ec0*/  FMUL.FTZ R5, R4, c[0x0][0x2d0] ;  /* 0x0000b40004057a20 */ /* 0x000fe40000410000 */
[C---:B------:R-:W-:Y:S02]  /*18ed0*/  FMUL.FTZ R21, R2.reuse, R165 ;  /* 0x000000a502157220 */ /* 0x040fe40000410000 */
[----:B------:R-:W-:Y:S01]  /*18ee0*/  FADD.FTZ R3, -R3, R14 ;  /* 0x0000000e03037221 */ /* 0x000fe20000010100 */
[----:B------:R-:W-:Y:S01]  /*18ef0*/  FSEL R5, R5, RZ, P0 ;  /* 0x000000ff05057208 */ /* 0x000fe20000000000 */
[----:B------:R-:W3:Y:S01]  /*18f00*/  MUFU.EX2 R14, R26 ;  /* 0x0000001a000e7308 */ /* 0x000ee20000000800 */
[----:B------:R-:W-:Y:S01]  /*18f10*/  FMUL.FTZ R25, R2, R161 ;  /* 0x000000a102197220 */ /* 0x000fe20000410000 */
[----:B------:R-:W-:Y:S01]  /*18f20*/  ISETP.GT.AND P0, PT, R218, R240, PT ;  /* 0x000000f0da00720c */ /* 0x000fe20003f04270 */
[----:B------:R-:W-:Y:S02]  /*18f30*/  FMUL.FTZ R3, R3, c[0x0][0x2d0] ;  /* 0x0000b40003037a20 */ /* 0x000fe40000410000 */
[--C-:B------:R-:W-:Y:S02]  /*18f40*/  FFMA.FTZ R9, R9, c[0x0][0x2d0], -R5.reuse ;  /* 0x0000b40009097a23 */ /* 0x100fe40000010805 */
[--C-:B------:R-:W-:Y:S02]  /*18f50*/  FFMA.FTZ R177, R34, c[0x0][0x2d0], -R5.reuse ;  /* 0x0000b40022b17a23 */ /* 0x100fe40000010805 */
[--C-:B------:R-:W-:Y:S01]  /*18f60*/  FFMA.FTZ R179, R33, c[0x0][0x2d0], -R5.reuse ;  /* 0x0000b40021b37a23 */ /* 0x100fe20000010805 */
[----:B------:R-:W4:Y:S01]  /*18f70*/  MUFU.EX2 R3, R3 ;  /* 0x0000000300037308 */ /* 0x000f220000000800 */
[----:B------:R-:W-:Y:S02]  /*18f80*/  FMUL.FTZ R33, R2, R153 ;  /* 0x0000009902217220 */ /* 0x000fe40000410000 */
[--C-:B-1----:R-:W-:Y:S02]  /*18f90*/  FFMA.FTZ R13, R35, c[0x0][0x2d0], -R5.reuse ;  /* 0x0000b400230d7a23 */ /* 0x102fe40000010805 */
[--C-:B------:R-:W-:Y:S02]  /*18fa0*/  FFMA.FTZ R183, R32, c[0x0][0x2d0], -R5.reuse ;  /* 0x0000b40020b77a23 */ /* 0x100fe40000010805 */
[----:B------:R-:W-:Y:S02]  /*18fb0*/  FMUL.FTZ R32, R2, R152 ;  /* 0x0000009802207220 */ /* 0x000fe40000410000 */
[----:B--2---:R-:W-:Y:S01]  /*18fc0*/  FADD.FTZ R8, R18, R8 ;  /* 0x0000000812087221 */ /* 0x004fe20000010000 */
[----:B------:R-:W1:Y:S01]  /*18fd0*/  MUFU.EX2 R180, R9 ;  /* 0x0000000900b47308 */ /* 0x000e620000000800 */
[--C-:B------:R-:W-:Y:S02]  /*18fe0*/  FFMA.FTZ R181, R31, c[0x0][0x2d0], -R5.reuse ;  /* 0x0000b4001fb57a23 */ /* 0x100fe40000010805 */
[--C-:B------:R-:W-:Y:S01]  /*18ff0*/  FFMA.FTZ R184, R30, c[0x0][0x2d0], -R5.reuse ;  /* 0x0000b4001eb87a23 */ /* 0x100fe20000010805 */
[C---:B---3--:R-:W-:Y:S01]  /*19000*/  F2FP.PACK_AB R178, R14.reuse, R18 ;  /* 0x000000120eb2723e */ /* 0x048fe200000000ff */
[----:B------:R-:W-:Y:S02]  /*19010*/  FADD.FTZ R182, R14, R8 ;  /* 0x000000080eb67221 */ /* 0x000fe40000010000 */
[----:B------:R-:W-:Y:S02]  /*19020*/  FMUL.FTZ R8, R2, R172 ;  /* 0x000000ac02087220 */ /* 0x000fe40000410000 */
[--C-:B------:R-:W-:Y:S01]  /*19030*/  FFMA.FTZ R185, R29, c[0x0][0x2d0], -R5.reuse ;  /* 0x0000b4001db97a23 */ /* 0x100fe20000010805 */
[----:B------:R-:W2:Y:S01]  /*19040*/  MUFU.EX2 R172, R13 ;  /* 0x0000000d00ac7308 */ /* 0x000ea20000000800 */
[--C-:B------:R-:W-:Y:S02]  /*19050*/  FFMA.FTZ R191, R17, c[0x0][0x2d0], -R5.reuse ;  /* 0x0000b40011bf7a23 */ /* 0x100fe40000010805 */
[--C-:B------:R-:W-:Y:S02]  /*19060*/  FFMA.FTZ R190, R16, c[0x0][0x2d0], -R5.reuse ;  /* 0x0000b40010be7a23 */ /* 0x100fe40000010805 */
[C---:B----4-:R-:W-:Y:S02]  /*19070*/  FMUL.FTZ R34, R3.reuse, R154 ;  /* 0x0000009a03227220 */ /* 0x050fe40000410000 */
[----:B------:R-:W-:Y:S02]  /*19080*/  FMUL.FTZ R35, R3, R155 ;  /* 0x0000009b03237220 */ /* 0x000fe40000410000 */
[----:B------:R-:W3:Y:S01]  /*19090*/  LDSM.16.MT88.4 R152, [R196] ;  /* 0x00000000c498783b */ /* 0x000ee20000004200 */
[----:B------:R2:W-:Y:S01]  /*190a0*/  MUFU.EX2 R165, R177 ;  /* 0x000000b100a57308 */ /* 0x0005e20000000800 */
[--C-:B------:R-:W-:Y:S02]  /*190b0*/  FFMA.FTZ R192, R11, c[0x0][0x2d0], -R5.reuse ;  /* 0x0000b4000bc07a23 */ /* 0x100fe40000010805 */
[C---:B------:R-:W-:Y:S02]  /*190c0*/  FMUL.FTZ R11, R3.reuse, R175 ;  /* 0x000000af030b7220 */ /* 0x040fe40000410000 */
[C---:B-1----:R-:W-:Y:S02]  /*190d0*/  FFMA.FTZ R164, R3.reuse, R233, R180 ;  /* 0x000000e903a47223 */ /* 0x042fe400000100b4 */
[----:B------:R-:W-:Y:S02]  /*190e0*/  FMUL.FTZ R9, R2, R173 ;  /* 0x000000ad02097220 */ /* 0x000fe40000410000 */
[----:B------:R-:W-:Y:S01]  /*190f0*/  FFMA.FTZ R5, R10, c[0x0][0x2d0], -R5 ;  /* 0x0000b4000a057a23 */ /* 0x000fe20000010805 */
[----:B------:R-:W1:Y:S01]  /*19100*/  MUFU.EX2 R233, R179 ;  /* 0x000000b300e97308 */ /* 0x000e620000000800 */
[C---:B------:R-:W-:Y:S02]  /*19110*/  FMUL.FTZ R10, R3.reuse, R174 ;  /* 0x000000ae030a7220 */ /* 0x040fe40000410000 */
[C---:B------:R-:W-:Y:S02]  /*19120*/  FMUL.FTZ R16, R2.reuse, R168 ;  /* 0x000000a802107220 */ /* 0x040fe40000410000 */
[----:B------:R-:W-:Y:S02]  /*19130*/  FMUL.FTZ R17, R2, R169 ;  /* 0x000000a902117220 */ /* 0x000fe40000410000 */
[C---:B------:R-:W-:Y:S02]  /*19140*/  FMUL.FTZ R18, R3.reuse, R170 ;  /* 0x000000aa03127220 */ /* 0x040fe40000410000 */
[C---:B------:R-:W-:Y:S01]  /*19150*/  FMUL.FTZ R19, R3.reuse, R171 ;  /* 0x000000ab03137220 */ /* 0x040fe20000410000 */
[----:B------:R-:W4:Y:S01]  /*19160*/  MUFU.EX2 R13, R189 ;  /* 0x000000bd000d7308 */ /* 0x000f220000000800 */
[C---:B------:R-:W-:Y:S01]  /*19170*/  FMUL.FTZ R22, R3.reuse, R166 ;  /* 0x000000a603167220 */ /* 0x040fe20000410000 */
[----:B------:R-:W-:Y:S01]  /*19180*/  LDSM.16.MT88.4 R168, [R196+0x1000] ;  /* 0x00100000c4a8783b */ /* 0x000fe20000004200 */
[C---:B------:R-:W-:Y:S01]  /*19190*/  FMUL.FTZ R23, R3.reuse, R167 ;  /* 0x000000a703177220 */ /* 0x040fe20000410000 */
[----:B--2---:R-:W-:Y:S01]  /*191a0*/  F2FP.PACK_AB R177, R172, R180 ;  /* 0x000000b4acb1723e */ /* 0x004fe200000000ff */
[C---:B------:R-:W-:Y:S02]  /*191b0*/  FMUL.FTZ R26, R3.reuse, R162 ;  /* 0x000000a2031a7220 */ /* 0x040fe40000410000 */
[----:B------:R-:W-:Y:S02]  /*191c0*/  FMUL.FTZ R27, R3, R163 ;  /* 0x000000a3031b7220 */ /* 0x000fe40000410000 */
[C---:B------:R-:W-:Y:S01]  /*191d0*/  FMUL.FTZ R24, R2.reuse, R160 ;  /* 0x000000a002187220 */ /* 0x040fe20000410000 */
[----:B------:R-:W-:Y:S01]  /*191e0*/  MUFU.EX2 R14, R186 ;  /* 0x000000ba000e7308 */ /* 0x000fe20000000800 */
[C---:B------:R-:W-:Y:S02]  /*191f0*/  FMUL.FTZ R28, R2.reuse, R156 ;  /* 0x0000009c021c7220 */ /* 0x040fe40000410000 */
[C---:B------:R-:W-:Y:S01]  /*19200*/  FMUL.FTZ R29, R2.reuse, R157 ;  /* 0x0000009d021d7220 */ /* 0x040fe20000410000 */
[----:B-1----:R-:W-:Y:S01]  /*19210*/  F2FP.PACK_AB R179, R233, R165 ;  /* 0x000000a5e9b3723e */ /* 0x002fe200000000ff */
[C---:B------:R-:W-:Y:S02]  /*19220*/  FMUL.FTZ R30, R3.reuse, R158 ;  /* 0x0000009e031e7220 */ /* 0x040fe40000410000 */
[C---:B------:R-:W-:Y:S02]  /*19230*/  FMUL.FTZ R31, R3.reuse, R159 ;  /* 0x0000009f031f7220 */ /* 0x040fe40000410000 */
[----:B------:R-:W-:Y:S01]  /*19240*/  LDSM.16.MT88.4 R156, [R196+0x800] ;  /* 0x00080000c49c783b */ /* 0x000fe20000004200 */
[----:B------:R-:W-:Y:S01]  /*19250*/  MUFU.EX2 R160, R187 ;  /* 0x000000bb00a07308 */ /* 0x000fe20000000800 */
[C---:B---3--:R-:W-:Y:S05]  /*19260*/  HMMA.16816.F32 R8, R176.reuse, R152, R8 ;  /* 0x00000098b008723c */ /* 0x048fea0000001808 */
        /* <DEDUP_REMOVED lines=33> */
[C---:B------:R-:W-:Y:S01]  /*19480*/  FMUL.FTZ R59, R3.reuse, R59 ;  /* 0x0000003b033b7220 */ /* 0x040fe20000410000 */
[----:B------:R-:W-:Y:S01]  /*19490*/  MUFU.EX2 R180, R192 ;  /* 0x000000c000b47308 */ /* 0x000fe20000000800 */
[C---:B------:R-:W-:Y:S02]  /*194a0*/  FMUL.FTZ R60, R2.reuse, R60 ;  /* 0x0000003c023c7220 */ /* 0x040fe40000410000 */
[C---:B------:R-:W-:Y:S04]  /*194b0*/  FMUL.FTZ R61, R2.reuse, R61 ;  /* 0x0000003d023d7220 */ /* 0x040fe80000410000 */
        /* <DEDUP_REMOVED lines=84> */
[----:B------:R-:W2:Y:S01]  /*19a00*/  MUFU.EX2 R3, R188 ;  /* 0x000000bc00037308 */ /* 0x000ea20000000800 */
[C---:B------:R-:W-:Y:S02]  /*19a10*/  FMUL.FTZ R132, R2.reuse, R132 ;  /* 0x0000008402847220 */ /* 0x040fe40000410000 */
[C---:B------:R-:W-:Y:S02]  /*19a20*/  FMUL.FTZ R133, R2.reuse, R133 ;  /* 0x0000008502857220 */ /* 0x040fe40000410000 */
[C---:B------:R-:W-:Y:S01]  /*19a30*/  FMUL.FTZ R136, R2.reuse, R136 ;  /* 0x0000008802887220 */ /* 0x040fe20000410000 */
[C---:B-1----:R-:W-:Y:S03]  /*19a40*/  HMMA.16816.F32 R52, R176.reuse, R152, R52 ;  /* 0x00000098b034723c */ /* 0x042fe60000001834 */
[----:B------:R-:W-:Y:S02]  /*19a50*/  FMUL.FTZ R137, R2, R137 ;  /* 0x0000008902897220 */ /* 0x000fe40000410000 */
[----:B----4-:R-:W-:Y:S02]  /*19a60*/  FADD.FTZ R2, R13, R182 ;  /* 0x000000b60d027221 */ /* 0x010fe40000010000 */
[----:B------:R-:W1:Y:S01]  /*19a70*/  MUFU.EX2 R182, R190 ;  /* 0x000000be00b67308 */ /* 0x000e620000000800 */
[C---:B------:R-:W-:Y:S01]  /*19a80*/  HMMA.16816.F32 R56, R176.reuse, R154, R56 ;  /* 0x0000009ab038723c */ /* 0x040fe20000001838 */
[----:B------:R-:W3:Y:S03]  /*19a90*/  LDSM.16.MT88.4 R152, [R199+0x1800] ;  /* 0x00180000c798783b */ /* 0x000ee60000004200 */
[C---:B--2---:R-:W-:Y:S04]  /*19aa0*/  FADD.FTZ R2, R3.reuse, R2 ;  /* 0x0000000203027221 */ /* 0x044fe80000010000 */
[----:B------:R-:W-:Y:S04]  /*19ab0*/  FADD.FTZ R2, R160, R2 ;  /* 0x00000002a0027221 */ /* 0x000fe80000010000 */
[----:B------:R-:W-:Y:S01]  /*19ac0*/  FADD.FTZ R2, R14, R2 ;  /* 0x000000020e027221 */ /* 0x000fe20000010000 */
[C---:B---3--:R-:W-:Y:S08]  /*19ad0*/  HMMA.16816.F32 R60, R176.reuse, R152, R60 ;  /* 0x00000098b03c723c */ /* 0x048ff0000000183c */
        /* <DEDUP_REMOVED lines=29> */
[----:B------:R-:W2:Y:S03]  /*19cb0*/  MUFU.EX2 R13, R217 ;  /* 0x000000d9000d7308 */ /* 0x000ea60000000800 */
[----:B------:R-:W-:Y:S03]  /*19cc0*/  F2FP.PACK_AB R153, R186, R187 ;  /* 0x000000bbba99723e */ /* 0x000fe600000000ff */
[----:B------:R-:W-:Y:S02]  /*19cd0*/  F2FP.PACK_AB R154, R14, R160 ;  /* 0x000000a00e9a723e */ /* 0x000fe400000000ff */
[----:B------:R-:W3:Y:S02]  /*19ce0*/  LDSM.16.MT88.4 R160, [R197+0x800] ;  /* 0x00080000c5a0783b */ /* 0x000ee40000004200 */
[----:B------:R-:W4:Y:S01]  /*19cf0*/  MUFU.EX2 R3, R195 ;  /* 0x000000c300037308 */ /* 0x000f220000000800 */
[----:B------:R-:W-:Y:S02]  /*19d00*/  F2FP.PACK_AB R155, R183, R184 ;  /* 0x000000b8b79b723e */ /* 0x000fe400000000ff */
[----:B-1----:R-:W-:Y:S02]  /*19d10*/  F2FP.PACK_AB R177, R182, R181 ;  /* 0x000000b5b6b1723e */ /* 0x002fe400000000ff */
[----:B------:R-:W-:Y:S03]  /*19d20*/  F2FP.PACK_AB R179, R5, R180 ;  /* 0x000000b405b3723e */ /* 0x000fe600000000ff */
[C---:B------:R-:W-:Y:S02]  /*19d30*/  HMMA.16816.F32 R8, R152.reuse, R156, R8 ;  /* 0x0000009c9808723c */ /* 0x040fe40000001808 */
[----:B------:R-:W-:Y:S03]  /*19d40*/  MUFU.EX2 R14, R193 ;  /* 0x000000c1000e7308 */ /* 0x000fe60000000800 */
[----:B--2---:R-:W-:Y:S01]  /*19d50*/  FADD.FTZ R2, R13, R2 ;  /* 0x000000020d027221 */ /* 0x004fe20000010000 */
[----:B------:R-:W-:Y:S02]  /*19d60*/  IADD3 R217, R218, -0x1, RZ ;  /* 0xffffffffdad97810 */ /* 0x000fe40007ffe0ff */
[C---:B------:R-:W-:Y:S01]  /*19d70*/  HMMA.16816.F32 R16, R152.reuse, R158, R16 ;  /* 0x0000009e9810723c */ /* 0x040fe20000001810 */
[----:B------:R-:W1:Y:S03]  /*19d80*/  LDSM.16.MT88.4 R156, [R199+0x800] ;  /* 0x00080000c79c783b */ /* 0x000e660000004200 */
[----:B------:R-:W-:Y:S02]  /*19d90*/  MOV R218, R217 ;  /* 0x000000d900da7202 */ /* 0x000fe40000000f00 */
[C---:B----4-:R-:W-:Y:S01]  /*19da0*/  F2FP.PACK_AB R176, R3.reuse, R13 ;  /* 0x0000000d03b0723e */ /* 0x050fe200000000ff */
[----:B------:R-:W-:Y:S02]  /*19db0*/  FADD.FTZ R2, R3, R2 ;  /* 0x0000000203027221 */ /* 0x000fe40000010000 */
[----:B------:R-:W-:Y:S03]  /*19dc0*/  FADD.FTZ R3, R172, R164 ;  /* 0x000000a4ac037221 */ /* 0x000fe60000010000 */
[----:B------:R-:W-:Y:S01]  /*19dd0*/  MOV R13, R6 ;  /* 0x00000006000d7202 */ /* 0x000fe20000000f00 */
        /* <DEDUP_REMOVED lines=42> */
[----:B-1----:R-:W-:Y:S01]  /*1a080*/  F2FP.PACK_AB R178, R14, R156 ;  /* 0x0000009c0eb2723e */ /* 0x002fe200000000ff */
[----:B------:R-:W-:Y:S03]  /*1a090*/  FADD.FTZ R2, R156, R2 ;  /* 0x000000029c027221 */ /* 0x000fe60000010000 */
[C---:B--2---:R-:W-:Y:S04]  /*1a0a0*/  HMMA.16816.F32 R132, R152.reuse, R160, R132 ;  /* 0x000000a09884723c */ /* 0x044fe80000001884 */
[----:B------:R-:W-:Y:S01]  /*1a0b0*/  FADD.FTZ R234, R14, R2 ;  /* 0x000000020eea7221 */ /* 0x000fe20000010000 */
[-C--:B------:R-:W-:Y:S01]  /*1a0c0*/  MOV R14, R4.reuse ;  /* 0x00000004000e7202 */ /* 0x080fe20000000f00 */
[----:B------:R-:W-:Y:S02]  /*1a0d0*/  FADD.FTZ R2, R165, R3 ;  /* 0x00000003a5027221 */ /* 0x000fe40000010000 */
        /* <DEDUP_REMOVED lines=18> */
[----:B------:R-:W-:Y:S04]  /*1a200*/  MOV R5, R4 ;  /* 0x0000000400057202 */ /* 0x000fe80000000f00 */
        /* <DEDUP_REMOVED lines=40> */
.L_x_3081:
[----:B------:R-:W-:-:S13]  /*1a490*/  ISETP.GE.AND P0, PT, R217, R239, PT ;  /* 0x000000efd900720c */ /* 0x000fda0003f06270 */
[----:B------:R-:W-:Y:S05]  /*1a4a0*/  @!P0 BRA `(.L_x_3095) ;  /* 0x00002f0000008947 */ /* 0x000fea0003800000 */
.L_x_3107:
[----:B------:R-:W-:Y:S04]  /*1a4b0*/  DEPBAR.LE SB0, 0x0 ;  /* 0x000080000000791a */ /* 0x000fe80000000000 */
[----:B------:R-:W-:Y:S01]  /*1a4c0*/  WARPSYNC 0xffffffff ;  /* 0xffffffff00007948 */ /* 0x000fe20003800000 */
[----:B------:R-:W-:Y:S01]  /*1a4d0*/  BAR.SYNC.DEFER_BLOCKING 0x0 ;  /* 0x0000000000007b1d */ /* 0x000fe20000010000 */
[----:B------:R-:W-:Y:S02]  /*1a4e0*/  SHF.R.S32.HI R2, RZ, 0x1f, R223 ;  /* 0x0000001fff027819 */ /* 0x000fe400000114df */
[----:B------:R-:W-:Y:S02]  /*1a4f0*/  SHF.R.S32.HI R8, RZ, 0x1f, R222 ;  /* 0x0000001fff087819 */ /* 0x000fe400000114de */
[----:B------:R-:W-:Y:S01]  /*1a500*/  MOV R13, R6 ;  /* 0x00000006000d7202 */ /* 0x000fe20000000f00 */
[----:B------:R-:W-:Y:S02]  /*1a510*/  IMAD R4, R2, c[0x0][0x208], RZ ;  /* 0x0000820002047a24 */ /* 0x000fe400078e02ff */
[C---:B------:R-:W-:Y:S04]  /*1a520*/  IMAD.WIDE.U32 R2, R223.reuse, c[0x0][0x208], RZ ;  /* 0x00008200df027a25 */ /* 0x040fe800078e00ff */
[----:B------:R-:W-:Y:S05]  /*1a530*/  IMAD R4, R223, c[0x0][0x20c], R4 ;  /* 0x00008300df047a24 */ /* 0x000fea00078e0204 */
[----:B------:R-:W-:Y:S01]  /*1a540*/  IADD3 R3, R3, R4, RZ ;  /* 0x0000000403037210 */ /* 0x000fe20007ffe0ff */
[----:B------:R-:W-:Y:S04]  /*1a550*/  IMAD R4, R8, c[0x0][0x218], RZ ;  /* 0x0000860008047a24 */ /* 0x000fe800078e02ff */
[C---:B------:R-:W-:Y:S01]  /*1a560*/  IMAD.WIDE.U32 R2, R222.reuse, c[0x0][0x218], R2 ;  /* 0x00008600de027a25 */ /* 0x040fe200078e0002 */
[----:B------:R1:W2:Y:S03]  /*1a570*/  LDSM.16.M88.4 R32, [R200] ;  /* 0x00000000c820783b */ /* 0x0002a60000000200 */
[----:B------:R-:W-:Y:S01]  /*1a580*/  IMAD R4, R222, c[0x0][0x21c], R4 ;  /* 0x00008700de047a24 */ /* 0x000fe200078e0204 */
[----:B------:R-:W-:Y:S01]  /*1a590*/  IADD3 R2, P0, R242, R2, RZ ;  /* 0x00000002f2027210 */ /* 0x000fe20007f1e0ff */
[----:B------:R1:W3:Y:S03]  /*1a5a0*/  LDSM.16.M88.4 R16, [R151] ;  /* 0x000000009710783b */ /* 0x0002e60000000200 */
[----:B------:R-:W-:Y:S01]  /*1a5b0*/  IADD3.X R3, R241, R3, R4, P0, !PT ;  /* 0x00000003f1037210 */ /* 0x000fe200007fe404 */
[----:B------:R1:W4:Y:S01]  /*1a5c0*/  LDSM.16.M88.4 R24, [R151+0x800] ;  /* 0x000800009718783b */ /* 0x0003220000000200 */
[C---:B------:R-:W-:Y:S03]  /*1a5d0*/  LEA R14, P0, R2.reuse, c[0x0][0x1f8], 0x1 ;  /* 0x00007e00020e7a11 */ /* 0x040fe600078008ff */
[----:B------:R1:W1:Y:S01]  /*1a5e0*/  LDSM.16.M88.4 R176, [R151+0x1000] ;  /* 0x0010000097b0783b */ /* 0x0002620000000200 */
[----:B------:R-:W-:Y:S03]  /*1a5f0*/  LEA.HI.X R4, R2, c[0x0][0x1fc], R3, 0x1, P0 ;  /* 0x00007f0002047a11 */ /* 0x000fe600000f0c03 */
[----:B------:R1:W1:Y:S04]  /*1a600*/  LDSM.16.M88.4 R180, [R201] ;  /* 0x00000000c9b4783b */ /* 0x0002680000000200 */
[----:B------:R1:W1:Y:S04]  /*1a610*/  LDSM.16.M88.4 R184, [R204] ;  /* 0x00000000ccb8783b */ /* 0x0002680000000200 */
[----:B------:R1:W1:Y:S04]  /*1a620*/  LDSM.16.M88.4 R188, [R214] ;  /* 0x00000000d6bc783b */ /* 0x0002680000000200 */
[----:B------:R1:W1:Y:S01]  /*1a630*/  LDSM.16.M88.4 R192, [R215] ;  /* 0x00000000d7c0783b */ /* 0x0002620000000200 */
[----:B------:R-:W-:-:S05]  /*1a640*/  BRA.DIV ~URZ, `(.L_x_3096) ;  /* 0x0000a2027f007947 */ /* 0x000fca000b800000 */
[----:B------:R4:W3:Y:S02]  /*1a650*/  SHFL.IDX PT, R2, R4, RZ, 0x181f ;  /* 0x00181fff04027589 */ /* 0x0008e400000e0000 */
.L_x_3195:
[----:B------:R-:W5:Y:S01]  /*1a660*/  SHFL.IDX PT, R3, R14, RZ, 0x181f ;  /* 0x00181fff0e037589 */ /* 0x000f6200000e0000 */
[----:B------:R-:W-:Y:S01]  /*1a670*/  ISETP.GE.AND P4, PT, R140, c[0x0][0x1d4], PT ;  /* 0x000075008c007a0c */ /* 0x000fe20003f86270 */
[----:B------:R-:W-:Y:S01]  /*1a680*/  BSSY B0, `(.L_x_3097) ;  /* 0x0000027000007945 */ /* 0x000fe20003800000 */
[----:B------:R-:W-:Y:S01]  /*1a690*/  ISETP.GE.AND P3, PT, R142, c[0x0][0x1d4], PT ;  /* 0x000075008e007a0c */ /* 0x000fe20003f66270 */
[----:B------:R-:W4:Y:S01]  /*1a6a0*/  S2R R20, SR_TID.X ;  /* 0x0000000000147919 */ /* 0x000f220000002100 */
[----:B------:R-:W-:Y:S02]  /*1a6b0*/  ISETP.GE.AND P5, PT, R220, c[0x0][0x1d4], PT ;  /* 0x00007500dc007a0c */ /* 0x000fe40003fa6270 */
[----:B------:R-:W-:Y:S02]  /*1a6c0*/  ISETP.GE.AND P2, PT, R221, c[0x0][0x1d4], PT ;  /* 0x00007500dd007a0c */ /* 0x000fe40003f46270 */
[C---:B-----5:R-:W-:Y:S05]  /*1a6d0*/  IADD3 R10, P0, R3.reuse, R230, RZ ;  /* 0x000000e6030a7210 */ /* 0x060fea0007f1e0ff */
[C---:B---3--:R-:W-:Y:S01]  /*1a6e0*/  IMAD.X R11, R2.reuse, 0x1, R231, P0 ;  /* 0x00000001020b7824 */ /* 0x048fe200000e06e7 */
[C---:B------:R-:W-:Y:S04]  /*1a6f0*/  IADD3 R8, P0, R3.reuse, R229, RZ ;  /* 0x000000e503087210 */ /* 0x040fe80007f1e0ff */
[----:B------:R-:W-:Y:S01]  /*1a700*/  @!PT LDS RZ, [RZ] ;  /* 0x00000000fffff984 */ /* 0x000fe20000000800 */
[----:B------:R-:W-:Y:S01]  /*1a710*/  @!PT LDS RZ, [RZ] ;  /* 0x00000000fffff984 */ /* 0x000fe20000000800 */
[----:B------:R3:W-:Y:S01]  /*1a720*/  LDGSTS.E.BYPASS.LTC128B.128 [R219+0x4080], [R10.64], !P4 ;  /* 0x040800000adb7fae */ /* 0x0007e2000e101d46 */
[C---:B------:R-:W-:Y:S05]  /*1a730*/  IMAD.X R9, R2.reuse, 0x1, R226, P0 ;  /* 0x0000000102097824 */ /* 0x040fea00000e06e2 */
[----:B------:R5:W-:Y:S02]  /*1a740*/  LDGSTS.E.BYPASS.LTC128B.128 [R219+0x5880], [R8.64], !P3 ;  /* 0x0588000008db7fae */ /* 0x000be4000d901d46 */
[C---:B-----5:R-:W-:Y:S05]  /*1a750*/  IADD3 R8, P0, R3.reuse, R228, RZ ;  /* 0x000000e403087210 */ /* 0x060fea0007f1e0ff */
[C---:B------:R-:W-:Y:S05]  /*1a760*/  IMAD.X R9, R2.reuse, 0x1, R227, P0 ;  /* 0x0000000102097824 */ /* 0x040fea00000e06e3 */
[----:B------:R5:W-:Y:S02]  /*1a770*/  LDGSTS.E.BYPASS.LTC128B.128 [R219+0x7080], [R8.64], !P5 ;  /* 0x0708000008db7fae */ /* 0x000be4000e901d46 */
[----:B-----5:R-:W-:Y:S05]  /*1a780*/  IADD3 R8, P0, R3, R225, RZ ;  /* 0x000000e103087210 */ /* 0x020fea0007f1e0ff */
[----:B------:R-:W-:Y:S01]  /*1a790*/  IMAD.X R9, R2, 0x1, R224, P0 ;  /* 0x0000000102097824 */ /* 0x000fe200000e06e0 */
[----:B----4-:R-:W-:Y:S04]  /*1a7a0*/  ISETP.GT.AND P0, PT, R20, 0x7f, PT ;  /* 0x0000007f1400780c */ /* 0x010fe80003f04270 */
[----:B------:R3:W-:Y:S09]  /*1a7b0*/  LDGSTS.E.BYPASS.LTC128B.128 [R219+0x8880], [R8.64], !P2 ;  /* 0x0888000008db7fae */ /* 0x0007f2000d101d46 */
[----:B------:R-:W-:-:S05]  /*1a7c0*/  @P0 BRA `(.L_x_3098) ;  /* 0x0000012000000947 */ /* 0x000fca0003800000 */
[----:B------:R-:W-:-:S05]  /*1a7d0*/  BRA.DIV ~URZ, `(.L_x_3099) ;  /* 0x0000a0e27f007947 */ /* 0x000fca000b800000 */
[----:B------:R-:W4:Y:S04]  /*1a7e0*/  SHFL.IDX PT, R4, R4, 0x1, 0x181f ;  /* 0x00381f0004047f89 */ /* 0x000f2800000e0000 */
[----:B------:R3:W2:Y:S02]  /*1a7f0*/  SHFL.IDX PT, R2, R14, 0x1, 0x181f ;  /* 0x00381f000e027f89 */ /* 0x0006a400000e0000 */
.L_x_3196:
[----:B--23--:R-:W-:Y:S05]  /*1a800*/  IADD3 R8, P0, R2, R230, RZ ;  /* 0x000000e602087210 */ /* 0x00cfea0007f1e0ff */
        /* <DEDUP_REMOVED lines=14> */
.L_x_3098:
[----:B------:R-:W-:Y:S05]  /*1a8f0*/  BSYNC B0 ;  /* 0x0000000000007941 */ /* 0x000fea0003800000 */
.L_x_3097:
[----:B------:R-:W0:Y:S01]  /*1a900*/  LDGDEPBAR ;  /* 0x00000000000079af */ /* 0x000e220000000000 */
[----:B------:R-:W-:Y:S01]  /*1a910*/  WARPSYNC 0xffffffff ;  /* 0xffffffff00007948 */ /* 0x000fe20003800000 */
[C---:B--23--:R-:W-:Y:S01]  /*1a920*/  HMMA.16816.F32 R8, R32.reuse, R16, RZ ;  /* 0x000000102008723c */ /* 0x04cfe200000018ff */
        /* <DEDUP_REMOVED lines=159> */
[----:B------:R2:W1:Y:S10]  /*1b320*/  MUFU.TANH R185, R2 ;  /* 0x0000000200b97308 */ /* 0x0004740000002400 */
[----:B------:R-:W1:Y:S01]  /*1b330*/  MUFU.TANH R177, R3 ;  /* 0x0000000300b17308 */ /* 0x000e620000002400 */
[----:B--2---:R-:W-:Y:S09]  /*1b340*/  FMUL.FTZ R2, R10, c[0x0][0x320] ;  /* 0x0000c8000a027a20 */ /* 0x004ff20000410000 */
        /* <DEDUP_REMOVED lines=44> */
[----:B------:R-:W-:Y:S02]  /*1b610*/  IMAD R3, R217, 0x30, R252 ;  /* 0x00000030d9037824 */ /* 0x000fe400078e02fc */
[----:B------:R-:W-:Y:S01]  /*1b620*/  IMAD.MOV.U32 R222, RZ, RZ, RZ ;  /* 0x000000ffffde7224 */ /* 0x000fe200078e00ff */
[----:B------:R-:W-:Y:S02]  /*1b630*/  ISETP.NE.AND P1, PT, R218, 0x1, PT ;  /* 0x00000001da00780c */ /* 0x000fe40003f25270 */
[----:B------:R-:W-:Y:S05]  /*1b640*/  IADD3 R3, R3, -0x30, R0 ;  /* 0xffffffd003037810 */ /* 0x000fea0007ffe000 */
[--C-:B--2---:R-:W-:Y:S06]  /*1b650*/  IMAD.MOV.U32 R2, RZ, RZ, R3.reuse ;  /* 0x000000ffff027224 */ /* 0x104fec00078e0003 */
        /* <DEDUP_REMOVED lines=26> */
.L_x_3197:
[----:B------:R-:W-:-:S05]  /*1b800*/  BRA.DIV ~URZ, `(.L_x_3103) ;  /* 0x000091f27f007947 */ /* 0x000fca000b800000 */
[----:B------:R4:W2:Y:S02]  /*1b810*/  SHFL.IDX PT, R2, R14, RZ, 0x181f ;  /* 0x00181fff0e027589 */ /* 0x0008a400000e0000 */
.L_x_3198:
[----:B--2---:R-:W-:Y:S05]  /*1b820*/  @P0 IADD3 R10, P1, R2, R230, RZ ;  /* 0x000000e6020a0210 */ /* 0x004fea0007f3e0ff */
[----:B---3--:R-:W-:Y:S05]  /*1b830*/  @P0 IMAD.X R11, R4, 0x1, R231, P1 ;  /* 0x00000001040b0824 */ /* 0x008fea00008e06e7 */
[----:B------:R-:W-:Y:S01]  /*1b840*/  @!PT LDS RZ, [RZ] ;  /* 0x00000000fffff984 */ /* 0x000fe20000000800 */
[----:B------:R-:W-:Y:S01]  /*1b850*/  @!PT LDS RZ, [RZ] ;  /* 0x00000000fffff984 */ /* 0x000fe20000000800 */
[----:B------:R-:W-:Y:S01]  /*1b860*/  @!PT LDS RZ, [RZ] ;  /* 0x00000000fffff984 */ /* 0x000fe20000000800 */
[----:B------:R2:W-:Y:S02]  /*1b870*/  @P0 LDGSTS.E.BYPASS.LTC128B.128 [R216+0xa080], [R10.64], !P4 ;  /* 0x0a0800000ad80fae */ /* 0x0005e4000e101d46 */
[----:B--2---:R-:W-:Y:S05]  /*1b880*/  @P0 IADD3 R10, P1, R2, R229, RZ ;  /* 0x000000e5020a0210 */ /* 0x004fea0007f3e0ff */
[----:B------:R-:W-:Y:S05]  /*1b890*/  @P0 IMAD.X R11, R4, 0x1, R226, P1 ;  /* 0x00000001040b0824 */ /* 0x000fea00008e06e2 */
[----:B------:R2:W-:Y:S02]  /*1b8a0*/  @P0 LDGSTS.E.BYPASS.LTC128B.128 [R216+0xb880], [R10.64], !P3 ;  /* 0x0b8800000ad80fae */ /* 0x0005e4000d901d46 */
[----:B--2---:R-:W-:Y:S05]  /*1b8b0*/  @P0 IADD3 R10, P1, R2, R228, RZ ;  /* 0x000000e4020a0210 */ /* 0x004fea0007f3e0ff */
[----:B------:R-:W-:Y:S01]  /*1b8c0*/  @P0 IMAD.X R11, R4, 0x1, R227, P1 ;  /* 0x00000001040b0824 */ /* 0x000fe200008e06e3 */
[----:B------:R-:W-:Y:S04]  /*1b8d0*/  @P0 IADD3 R2, P1, R2, R225, RZ ;  /* 0x000000e102020210 */ /* 0x000fe80007f3e0ff */
[----:B------:R2:W-:Y:S01]  /*1b8e0*/  @P0 LDGSTS.E.BYPASS.LTC128B.128 [R216+0xd080], [R10.64], !P5 ;  /* 0x0d0800000ad80fae */ /* 0x0005e2000e901d46 */
[----:B------:R-:W-:Y:S05]  /*1b8f0*/  @P0 IMAD.X R3, R4, 0x1, R224, P1 ;  /* 0x0000000104030824 */ /* 0x000fea00008e06e0 */
[----:B------:R2:W-:Y:S01]  /*1b900*/  @P0 LDGSTS.E.BYPASS.LTC128B.128 [R216+0xe880], [R2.64], !P2 ;  /* 0x0e88000002d80fae */ /* 0x0005e2000d101d46 */
[----:B------:R-:W-:Y:S01]  /*1b910*/  ISETP.GE.AND P0, PT, R8, 0x21, PT ;  /* 0x000000210800780c */ /* 0x000fe20003f06270 */
[----:B------:R-:W-:-:S06]  /*1b920*/  BRA.DIV ~URZ, `(.L_x_3104) ;  /* 0x000091427f007947 */ /* 0x000fcc000b800000 */
[----:B------:R3:W2:Y:S04]  /*1b930*/  SHFL.IDX PT, R4, R9, 0x1, 0x181f ;  /* 0x00381f0009047f89 */ /* 0x0006a800000e0000 */
[----:B--2---:R3:W2:Y:S02]  /*1b940*/  SHFL.IDX PT, R2, R14, 0x1, 0x181f ;  /* 0x00381f000e027f89 */ /* 0x0046a400000e0000 */
.L_x_3199:
        /* <DEDUP_REMOVED lines=14> */
[----:B------:R2:W-:Y:S03]  /*1ba30*/  @P0 LDGSTS.E.BYPASS.LTC128B.128 [R219+0xf880], [R2.64], !P2 ;  /* 0x0f88000002db0fae */ /* 0x0005e6000d101d46 */
.L_x_3101:
[----:B---34-:R-:W-:Y:S05]  /*1ba40*/  BSYNC B0 ;  /* 0x0000000000007941 */ /* 0x018fea0003800000 */
.L_x_3100:
[----:B--2---:R-:W-:Y:S01]  /*1ba50*/  FMNMX.FTZ R3, R186, R6, !PT ;  /* 0x00000006ba037209 */ /* 0x004fe20007810000 */
        /* <DEDUP_REMOVED lines=26> */
.L_x_3200:
[----:B-12---:R-:W-:Y:S01]  /*1bc00*/  FMNMX.FTZ R4, R4, R2, !PT ;  /* 0x0000000204047209 */ /* 0x006fe20007810000 */
[----:B------:R-:W-:-:S05]  /*1bc10*/  BRA.DIV ~URZ, `(.L_x_3106) ;  /* 0x00008f727f007947 */ /* 0x000fca000b800000 */
[----:B------:R-:W1:Y:S02]  /*1bc20*/  SHFL.BFLY PT, R2, R4, 0x1, 0x1f ;  /* 0x0c201f0004027f89 */ /* 0x000e6400000e0000 */
[----:B-1----:R-:W-:Y:S02]  /*1bc30*/  FMNMX.FTZ R6, R4, R2, !PT ;  /* 0x0000000204067209 */ /* 0x002fe40007810000 */
[----:B------:R-:W1:Y:S02]  /*1bc40*/  SHFL.BFLY PT, R2, R8, 0x2, 0x1f ;  /* 0x0c401f0008027f89 */ /* 0x000e6400000e0000 */
[----:B-1----:R-:W-:Y:S05]  /*1bc50*/  FMNMX.FTZ R4, R8, R2, !PT ;  /* 0x0000000208047209 */ /* 0x002fea0007810000 */
[----:B------:R1:W2:Y:S02]  /*1bc60*/  SHFL.BFLY PT, R2, R4, 0x1, 0x1f ;  /* 0x0c201f0004027f89 */ /* 0x0002a400000e0000 */
.L_x_3201:
        /* <DEDUP_REMOVED lines=32> */
[----:B------:R-:W-:Y:S01]  /*1be70*/  FFMA.FTZ R8, R187, c[0x0][0x2d0], -R5 ;  /* 0x0000b400bb087a23 */ /* 0x000fe20000010805 */
[----:B------:R-:W-:Y:S01]  /*1be80*/  MUFU.EX2 R14, R185 ;  /* 0x000000b9000e7308 */ /* 0x000fe20000000800 */
[----:B------:R-:W-:Y:S02]  /*1be90*/  FADD.FTZ R187, R13, R9 ;  /* 0x000000090dbb7221 */ /* 0x000fe40000010000 */
[C---:B------:R-:W-:Y:S02]  /*1bea0*/  FMUL.FTZ R33, R3.reuse, R153 ;  /* 0x0000009903217220 */ /* 0x040fe40000410000 */
[--C-:B------:R-:W-:Y:S02]  /*1beb0*/  FFMA.FTZ R10, R192, c[0x0][0x2d0], -R5.reuse ;  /* 0x0000b400c00a7a23 */ /* 0x100fe40000010805 */
[--C-:B------:R-:W-:Y:S02]  /*1bec0*/  FFMA.FTZ R177, R184, c[0x0][0x2d0], -R5.reuse ;  /* 0x0000b400b8b17a23 */ /* 0x100fe40000010805 */
[--C-:B------:R-:W-:Y:S01]  /*1bed0*/  FFMA.FTZ R182, R182, c[0x0][0x2d0], -R5.reuse ;  /* 0x0000b400b6b67a23 */ /* 0x100fe20000010805 */
[----:B------:R-:W1:Y:S01]  /*1bee0*/  MUFU.EX2 R2, R2 ;  /* 0x0000000200027308 */ /* 0x000e620000000800 */
[----:B------:R-:W-:Y:S02]  /*1bef0*/  FMUL.FTZ R20, R3, R164 ;  /* 0x000000a403147220 */ /* 0x000fe40000410000 */
[--C-:B------:R-:W-:Y:S02]  /*1bf00*/  FFMA.FTZ R192, R21, c[0x0][0x2d0], -R5.reuse ;  /* 0x0000b40015c07a23 */ /* 0x100fe40000010805 */
[C---:B------:R-:W-:Y:S02]  /*1bf10*/  FMUL.FTZ R21, R3.reuse, R165 ;  /* 0x000000a503157220 */ /* 0x040fe40000410000 */
[----:B------:R-:W-:Y:S02]  /*1bf20*/  FMUL.FTZ R9, R3, R173 ;  /* 0x000000ad03097220 */ /* 0x000fe40000410000 */
[--C-:B------:R-:W-:Y:S01]  /*1bf30*/  FFMA.FTZ R181, R180, c[0x0][0x2d0], -R5.reuse ;  /* 0x0000b400b4b57a23 */ /* 0x100fe20000010805 */
[----:B------:R2:W3:Y:S01]  /*1bf40*/  MUFU.EX2 R13, R8 ;  /* 0x00000008000d7308 */ /* 0x0004e20000000800 */
[--C-:B------:R-:W-:Y:S02]  /*1bf50*/  FFMA.FTZ R180, R179, c[0x0][0x2d0], -R5.reuse ;  /* 0x0000b400b3b47a23 */ /* 0x100fe40000010805 */
[C---:B------:R-:W-:Y:S02]  /*1bf60*/  FMUL.FTZ R16, R3.reuse, R168 ;  /* 0x000000a803107220 */ /* 0x040fe40000410000 */
[----:B------:R-:W-:Y:S02]  /*1bf70*/  FMUL.FTZ R17, R3, R169 ;  /* 0x000000a903117220 */ /* 0x000fe40000410000 */
[--C-:B------:R-:W-:Y:S02]  /*1bf80*/  FFMA.FTZ R183, R26, c[0x0][0x2d0], -R5.reuse ;  /* 0x0000b4001ab77a23 */ /* 0x100fe40000010805 */
[--C-:B------:R-:W-:Y:S01]  /*1bf90*/  FFMA.FTZ R184, R25, c[0x0][0x2d0], -R5.reuse ;  /* 0x0000b40019b87a23 */ /* 0x100fe20000010805 */
[----:B------:R-:W-:Y:S01]  /*1bfa0*/  MUFU.EX2 R165, R177 ;  /* 0x000000b100a57308 */ /* 0x000fe20000000800 */
[--C-:B------:R-:W-:Y:S02]  /*1bfb0*/  FFMA.FTZ R191, R23, c[0x0][0x2d0], -R5.reuse ;  /* 0x0000b40017bf7a23 */ /* 0x100fe40000010805 */
[----:B------:R-:W-:Y:S02]  /*1bfc0*/  FFMA.FTZ R190, R22, c[0x0][0x2d0], -R5 ;  /* 0x0000b40016be7a23 */ /* 0x000fe40000010805 */
[C---:B-1----:R-:W-:Y:S02]  /*1bfd0*/  FMUL.FTZ R34, R2.reuse, R154 ;  /* 0x0000009a02227220 */ /* 0x042fe40000410000 */
[C---:B------:R-:W-:Y:S02]  /*1bfe0*/  FMUL.FTZ R35, R2.reuse, R155 ;  /* 0x0000009b02237220 */ /* 0x040fe40000410000 */
[----:B------:R-:W1:Y:S01]  /*1bff0*/  LDSM.16.MT88.4 R152, [R196] ;  /* 0x00000000c498783b */ /* 0x000e620000004200 */
[C---:B------:R-:W-:Y:S01]  /*1c000*/  FMUL.FTZ R11, R2.reuse, R175 ;  /* 0x000000af020b7220 */ /* 0x040fe20000410000 */
[----:B------:R-:W-:Y:S01]  /*1c010*/  MUFU.EX2 R185, R183 ;  /* 0x000000b700b97308 */ /* 0x000fe20000000800 */
[C---:B------:R-:W-:Y:S02]  /*1c020*/  FMUL.FTZ R19, R2.reuse, R171 ;  /* 0x000000ab02137220 */ /* 0x040fe40000410000 */
[C---:B--2---:R-:W-:Y:S02]  /*1c030*/  FMUL.FTZ R8, R3.reuse, R172 ;  /* 0x000000ac03087220 */ /* 0x044fe40000410000 */
[----:B---3--:R-:W-:Y:S02]  /*1c040*/  FFMA.FTZ R164, R2, R233, R13 ;  /* 0x000000e902a47223 */ /* 0x008fe4000001000d */
[----:B------:R-:W-:Y:S02]  /*1c050*/  FFMA.FTZ R5, R18, c[0x0][0x2d0], -R5 ;  /* 0x0000b40012057a23 */ /* 0x000fe40000010805 */
[C---:B------:R-:W-:Y:S01]  /*1c060*/  FMUL.FTZ R18, R2.reuse, R170 ;  /* 0x000000aa02127220 */ /* 0x040fe20000410000 */
[----:B------:R-:W2:Y:S01]  /*1c070*/  MUFU.EX2 R172, R10 ;  /* 0x0000000a00ac7308 */ /* 0x000ea20000000800 */
[C---:B------:R-:W-:Y:S01]  /*1c080*/  FMUL.FTZ R22, R2.reuse, R166 ;  /* 0x000000a602167220 */ /* 0x040fe20000410000 */
[----:B------:R-:W-:Y:S01]  /*1c090*/  LDSM.16.MT88.4 R168, [R196+0x1000] ;  /* 0x00100000c4a8783b */ /* 0x000fe20000004200 */
        /* <DEDUP_REMOVED lines=11> */
[C---:B------:R-:W-:Y:S01]  /*1c150*/  FMUL.FTZ R36, R3.reuse, R36 ;  /* 0x0000002403247220 */ /* 0x040fe20000410000 */
[----:B------:R-:W-:Y:S01]  /*1c160*/  LDSM.16.MT88.4 R156, [R196+0x800] ;  /* 0x00080000c49c783b */ /* 0x000fe20000004200 */
[C---:B------:R-:W-:Y:S01]  /*1c170*/  FMUL.FTZ R37, R3.reuse, R37 ;  /* 0x0000002503257220 */ /* 0x040fe20000410000 */
[----:B--2---:R-:W-:Y:S01]  /*1c180*/  F2FP.PACK_AB R177, R172, R13 ;  /* 0x0000000dacb1723e */ /* 0x004fe200000000ff */
[C---:B------:R-:W-:Y:S02]  /*1c190*/  FMUL.FTZ R10, R2.reuse, R174 ;  /* 0x000000ae020a7220 */ /* 0x040fe40000410000 */
[C---:B------:R-:W-:Y:S02]  /*1c1a0*/  FMUL.FTZ R38, R2.reuse, R38 ;  /* 0x0000002602267220 */ /* 0x040fe40000410000 */
[C---:B------:R-:W-:Y:S01]  /*1c1b0*/  FMUL.FTZ R39, R2.reuse, R39 ;  /* 0x0000002702277220 */ /* 0x040fe20000410000 */
[----:B------:R-:W2:Y:S01]  /*1c1c0*/  MUFU.EX2 R13, R189 ;  /* 0x000000bd000d7308 */ /* 0x000ea20000000800 */
[C---:B------:R-:W-:Y:S02]  /*1c1d0*/  FMUL.FTZ R40, R3.reuse, R40 ;  /* 0x0000002803287220 */ /* 0x040fe40000410000 */
[----:B------:R-:W-:Y:S01]  /*1c1e0*/  FMUL.FTZ R41, R3, R41 ;  /* 0x0000002903297220 */ /* 0x000fe20000410000 */
[----:B---3--:R-:W-:Y:S01]  /*1c1f0*/  F2FP.PACK_AB R179, R233, R165 ;  /* 0x000000a5e9b3723e */ /* 0x008fe200000000ff */
[C---:B------:R-:W-:Y:S02]  /*1c200*/  FMUL.FTZ R42, R2.reuse, R42 ;  /* 0x0000002a022a7220 */ /* 0x040fe40000410000 */
[C---:B------:R-:W-:Y:S02]  /*1c210*/  FMUL.FTZ R43, R2.reuse, R43 ;  /* 0x0000002b022b7220 */ /* 0x040fe40000410000 */
[C---:B------:R-:W-:Y:S01]  /*1c220*/  FMUL.FTZ R44, R3.reuse, R44 ;  /* 0x0000002c032c7220 */ /* 0x040fe20000410000 */
[----:B------:R-:W-:Y:S01]  /*1c230*/  MUFU.EX2 R186, R180 ;  /* 0x000000b400ba7308 */ /* 0x000fe20000000800 */
[C---:B-1----:R-:W-:Y:S05]  /*1c240*/  HMMA.16816.F32 R8, R176.reuse, R152, R8 ;  /* 0x00000098b008723c */ /* 0x042fea0000001808 */
        /* <DEDUP_REMOVED lines=115> */
[----:B------:R-:W2:Y:S10]  /*1c980*/  MUFU.EX2 R188, R181 ;  /* 0x000000b500bc7308 */ /* 0x000eb40000000800 */
[----:B------:R-:W4:Y:S01]  /*1c990*/  MUFU.EX2 R181, R191 ;  /* 0x000000bf00b57308 */ /* 0x000f220000000800 */
[C---:B---3--:R-:W-:Y:S01]  /*1c9a0*/  FADD.FTZ R2, R3.reuse, R2 ;  /* 0x0000000203027221 */ /* 0x048fe20000010000 */
[C---:B-1----:R-:W-:Y:S03]  /*1c9b0*/  HMMA.16816.F32 R52, R176.reuse, R152, R52 ;  /* 0x00000098b034723c */ /* 0x042fe60000001834 */
[----:B------:R-:W-:Y:S04]  /*1c9c0*/  FADD.FTZ R2, R160, R2 ;  /* 0x00000002a0027221 */ /* 0x000fe80000010000 */
        /* <DEDUP_REMOVED lines=39> */
[----:B----4-:R-:W-:Y:S02]  /*1cc40*/  F2FP.PACK_AB R177, R182, R181 ;  /* 0x000000b5b6b1723e */ /* 0x010fe400000000ff */
[----:B------:R-:W-:Y:S03]  /*1cc50*/  F2FP.PACK_AB R179, R5, R180 ;  /* 0x000000b405b3723e */ /* 0x000fe600000000ff */
[C---:B------:R-:W-:Y:S02]  /*1cc60*/  HMMA.16816.F32 R8, R152.reuse, R156, R8 ;  /* 0x0000009c9808723c */ /* 0x040fe40000001808 */
[----:B------:R-:W-:Y:S03]  /*1cc70*/  MUFU.EX2 R14, R193 ;  /* 0x000000c1000e7308 */ /* 0x000fe60000000800 */
        /* <DEDUP_REMOVED lines=51> */
[----:B------:R-:W-:Y:S02]  /*1cfb0*/  FADD.FTZ R234, R14, R2 ;  /* 0x000000020eea7221 */ /* 0x000fe40000010000 */
        /* <DEDUP_REMOVED lines=18> */
[----:B------:R-:W-:Y:S01]  /*1d0e0*/  IADD3 R2, R217, -0x1, RZ ;  /* 0xffffffffd9027810 */ /* 0x000fe20007ffe0ff */
[----:B------:R-:W-:Y:S01]  /*1d0f0*/  FADD.FTZ R233, R5, R3 ;  /* 0x0000000305e97221 */ /* 0x000fe20000010000 */
[----:B------:R-:W-:Y:S02]  /*1d100*/  MOV R5, R4 ;  /* 0x0000000400057202 */ /* 0x000fe40000000f00 */
[----:B------:R-:W-:Y:S01]  /*1d110*/  MOV R217, R2 ;  /* 0x0000000200d97202 */ /* 0x000fe20000000f00 */
        /* <DEDUP_REMOVED lines=41> */
.L_x_3095:
[----:B------:R-:W-:Y:S05]  /*1d3b0*/  BRA.DIV ~URZ, `(.L_x_3108) ;  /* 0x000078b27f007947 */ /* 0x000fea000b800000 */
[----:B------:R1:W2:Y:S02]  /*1d3c0*/  SHFL.BFLY PT, R2, R234, 0x2, 0x1f ;  /* 0x0c401f00ea027f89 */ /* 0x0002a400000e0000 */
.L_x_3202:
[----:B--2---:R-:W-:Y:S01]  /*1d3d0*/  FADD.FTZ R4, R2, R234 ;  /* 0x000000ea02047221 */ /* 0x004fe20000010000 */
[----:B------:R-:W-:Y:S05]  /*1d3e0*/  BRA.DIV ~URZ, `(.L_x_3109) ;  /* 0x000078e27f007947 */ /* 0x000fea000b800000 */
[----:B------:R-:W2:Y:S02]  /*1d3f0*/  SHFL.BFLY PT, R2, R4, 0x1, 0x1f ;  /* 0x0c201f0004027f89 */ /* 0x000ea400000e0000 */
[----:B--2---:R-:W-:-:S02]  /*1d400*/  FADD.FTZ R8, R4, R2 ;  /* 0x0000000204087221 */ /* 0x004fc40000010000 */
[----:B------:R-:W2:Y:S02]  /*1d410*/  SHFL.BFLY PT, R2, R233, 0x2, 0x1f ;  /* 0x0c401f00e9027f89 */ /* 0x000ea400000e0000 */
[----:B--2---:R-:W-:-:S05]  /*1d420*/  FADD.FTZ R4, R2, R233 ;  /* 0x000000e902047221 */ /* 0x004fca0000010000 */
[----:B------:R2:W3:Y:S02]  /*1d430*/  SHFL.BFLY PT, R2, R4, 0x1, 0x1f ;  /* 0x0c201f0004027f89 */ /* 0x0004e400000e0000 */
.L_x_3203:
[----:B------:R-:W-:Y:S01]  /*1d440*/  FSETP.NE.FTZ.AND P0, PT, R8, RZ, PT ;  /* 0x000000ff0800720b */ /* 0x000fe20003f15000 */
[----:B--23--:R-:W-:Y:S01]  /*1d450*/  FADD.FTZ R4, R2, R4 ;  /* 0x0000000402047221 */ /* 0x00cfe20000010000 */
[----:B------:R-:W-:Y:S02]  /*1d460*/  MOV R3, RZ ;  /* 0x000000ff00037202 */ /* 0x000fe40000000f00 */
[----:B------:R-:W-:Y:S02]  /*1d470*/  MOV R20, 0xff800000 ;  /* 0xff80000000147802 */ /* 0x000fe40000000f00 */
[----:B------:R-:W-:-:S07]  /*1d480*/  MOV R21, 0xff800000 ;  /* 0xff80000000157802 */ /* 0x000fce0000000f00 */
[----:B------:R-:W2:Y:S01]  /*1d490*/  @P0 MUFU.LG2 R2, R8 ;  /* 0x0000000800020308 */ /* 0x000ea20000000c00 */
[----:B------:R-:W-:-:S07]  /*1d4a0*/  @P0 MOV R9, 0x3f317218 ;  /* 0x3f31721800090802 */ /* 0x000fce0000000f00 */
[----:B------:R2:W3:Y:S02]  /*1d4b0*/  @P0 MUFU.RCP R3, R8 ;  /* 0x0000000800030308 */ /* 0x0004e40000001000 */
[----:B--2---:R-:W-:Y:S02]  /*1d4c0*/  @P0 FMUL.FTZ R8, R2, 0.69314718246459960938 ;  /* 0x3f31721802080820 */ /* 0x004fe40000410000 */
[----:B------:R-:W-:Y:S02]  /*1d4d0*/  @P0 FMUL.FTZ R2, R9, c[0x0][0x2d0] ;  /* 0x0000b40009020a20 */ /* 0x000fe40000410000 */
[C---:B---3--:R-:W-:Y:S02]  /*1d4e0*/  FMUL.FTZ R34, R3.reuse, R160 ;  /* 0x000000a003227220 */ /* 0x048fe40000410000 */
        /* <DEDUP_REMOVED lines=20> */
[C---:B------:R-:W-:Y:S02]  /*1d630*/  FMUL.FTZ R165, R3.reuse, R129 ;  /* 0x0000008103a57220 */ /* 0x040fe40000410000 */
        /* <DEDUP_REMOVED lines=16> */
[----:B---3--:R-:W-:Y:S02]  /*1d740*/  @P0 FMUL.FTZ R4, R4, 0.69314718246459960938 ;  /* 0x3f31721804040820 */ /* 0x008fe40000410000 */
        /* <DEDUP_REMOVED lines=99> */
.L_x_2992:
[----:B------:R2:W5:Y:S04]  /*1dd80*/  LDL R5, [R1+0x10] ;  /* 0x0000100001057983 */ /* 0x0005680000100800 */
[----:B------:R-:W3:Y:S01]  /*1dd90*/  S2R R3, SR_TID.X ;  /* 0x0000000000037919 */ /* 0x000ee20000002100 */
[----:B------:R-:W-:Y:S01]  /*1dda0*/  BSSY B0, `(.L_x_3110) ;  /* 0x0000011000007945 */ /* 0x000fe20003800000 */
[----:B---3--:R-:W-:-:S13]  /*1ddb0*/  LOP3.LUT P0, RZ, R3, 0xff, RZ, 0xc0, !PT ;  /* 0x000000ff03ff7812 */ /* 0x008fda000780c0ff */
[----:B------:R-:W-:Y:S05]  /*1ddc0*/  @P0 BRA `(.L_x_3111) ;  /* 0x000000e000000947 */ /* 0x000fea0003800000 */
[----:B--2---:R-:W2:Y:S01]  /*1ddd0*/  S2R R3, SR_LANEID ;  /* 0x0000000000037919 */ /* 0x004ea20000000000 */
[----:B------:R-:W-:Y:S01]  /*1dde0*/  VOTEU.ANY UR4, UPT, PT ;  /* 0x0000000000047886 */ /* 0x000fe200038e0100 */
[----:B------:R-:W-:Y:S01]  /*1ddf0*/  IMAD.MOV.U32 R8, RZ, RZ, c[0x0][0x560] ;  /* 0x00015800ff087624 */ /* 0x000fe200078e00ff */
[----:B----4-:R-:W2:Y:S01]  /*1de00*/  FLO.U32 R4, UR4 ;  /* 0x0000000400047d00 */ /* 0x010ea200080e0000 */
        /* <DEDUP_REMOVED lines=8> */
[----:B---3-5:R-:W-:-:S05]  /*1de90*/  IADD3 R5, R4, c[0x0][0xc], R3 ;  /* 0x0000030004057a10 */ /* 0x028fca0007ffe003 */
[----:B------:R2:W-:Y:S02]  /*1dea0*/  STL [R1+0x10], R5 ;  /* 0x0000100501007387 */ /* 0x0005e40000100800 */
.L_x_3111:
[----:B--2---:R-:W-:Y:S05]  /*1deb0*/  BSYNC B0 ;  /* 0x0000000000007941 */ /* 0x004fea0003800000 */
.L_x_3110:
[----:B------:R-:W-:Y:S01]  /*1dec0*/  PRMT R2, R2, 0x9910, RZ ;  /* 0x0000991002027816 */ /* 0x000fe200000000ff */
[----:B------:R-:W-:Y:S01]  /*1ded0*/  BSSY B1, `(.L_x_3112) ;  /* 0x0000414000017945 */ /* 0x000fe20003800000 */
[----:B-----5:R-:W-:Y:S02]  /*1dee0*/  IMAD.MOV.U32 R28, RZ, RZ, R5 ;  /* 0x000000ffff1c7224 */ /* 0x020fe400078e0005 */
[----:B------:R-:W-:-:S13]  /*1def0*/  ISETP.NE.AND P0, PT, R2, RZ, PT ;  /* 0x000000ff0200720c */ /* 0x000fda0003f05270 */
[----:B------:R-:W-:Y:S05]  /*1df00*/  @!P0 BRA `(.L_x_3113) ;  /* 0x000033b000008947 */ /* 0x000fea0003800000 */
[----:B----4-:R-:W2:Y:S04]  /*1df10*/  LDL R4, [R1+0x34] ;  /* 0x0000340001047983 */ /* 0x010ea80000100800 */
        /* <DEDUP_REMOVED lines=109> */
[----:B-1----:R-:W2:Y:S04]  /*1e5f0*/  LDL.LU R4, [R1+0x24] ;  /* 0x0000240001047983 */ /* 0x002ea80000300800 */
[----:B------:R-:W2:Y:S01]  /*1e600*/  LDL.LU R8, [R1+0x28] ;  /* 0x0000280001087983 */ /* 0x000ea20000300800 */
[----:B------:R-:W-:-:S02]  /*1e610*/  F2FP.PACK_AB R3, R109, R108 ;  /* 0x0000006c6d03723e */ /* 0x000fc400000000ff */
[----:B------:R-:W-:-:S03]  /*1e620*/  F2FP.PACK_AB R2, R95, R94 ;  /* 0x0000005e5f02723e */ /* 0x000fc600000000ff */
[----:B------:R1:W-:Y:S04]  /*1e630*/  STS [R14+0xc000], R3 ;  /* 0x00c000030e007388 */ /* 0x0003e80000000800 */
[----:B------:R4:W-:Y:S01]  /*1e640*/  STS [R14+0xc400], R2 ;  /* 0x00c400020e007388 */ /* 0x0009e20000000800 */
[----:B-1----:R-:W-:Y:S02]  /*1e650*/  F2FP.PACK_AB R3, R113, R112 ;  /* 0x000000707103723e */ /* 0x002fe400000000ff */
[----:B----4-:R-:W-:-:S03]  /*1e660*/  F2FP.PACK_AB R2, R99, R98 ;  /* 0x000000626302723e */ /* 0x010fc600000000ff */
        /* <DEDUP_REMOVED lines=10> */
[----:B------:R-:W-:Y:S02]  /*1e710*/  ISETP.NE.U32.AND P0, PT, RZ, c[0x0][0x508], PT ;  /* 0x00014200ff007a0c */ /* 0x000fe40003f05070 */
[----:B------:R-:W-:Y:S01]  /*1e720*/  ISETP.NE.U32.AND P2, PT, RZ, c[0x0][0x500], PT ;  /* 0x00014000ff007a0c */ /* 0x000fe20003f45070 */
[----:B------:R-:W-:Y:S01]  /*1e730*/  IMAD.MOV.U32 R13, RZ, RZ, c[0x0][0x388] ;  /* 0x0000e200ff0d7624 */ /* 0x000fe200078e00ff */
[----:B------:R-:W3:Y:S01]  /*1e740*/  LDL.LU R6, [R1+0x14] ;  /* 0x0000140001067983 */ /* 0x000ee20000300800 */
[----:B------:R-:W-:-:S02]  /*1e750*/  ISETP.NE.AND.EX P1, PT, RZ, c[0x0][0x50c], PT, P0 ;  /* 0x00014300ff007a0c */ /* 0x000fc40003f25300 */
        /* <DEDUP_REMOVED lines=10> */
[----:B------:R-:W-:Y:S04]  /*1e800*/  STS [R5+0xc000], R3 ;  /* 0x00c0000305007388 */ /* 0x000fe80000000800 */
        /* <DEDUP_REMOVED lines=8> */
[----:B-1----:R-:W-:-:S06]  /*1e890*/  IMAD.MOV.U32 R3, RZ, RZ, RZ ;  /* 0x000000ffff037224 */ /* 0x002fcc00078e00ff */
[----:B------:R1:W5:Y:S01]  /*1e8a0*/  @P2 LDG.E R3, [R4.64] ;  /* 0x0000000604032981 */ /* 0x000362000c1e1900 */
[----:B---3--:R-:W-:-:S04]  /*1e8b0*/  ISETP.NE.AND P0, PT, R6, RZ, PT ;  /* 0x000000ff0600720c */ /* 0x008fc80003f05270 */
[----:B------:R-:W-:Y:S01]  /*1e8c0*/  SEL R2, R6, c[0x0][0x3d4], P0 ;  /* 0x0000f50006027a07 */ /* 0x000fe20000000000 */
[----:B------:R-:W-:Y:S05]  /*1e8d0*/  @P1 BRA `(.L_x_3114) ;  /* 0x0000004000001947 */ /* 0x000fea0003800000 */
[----:B-1----:R-:W-:Y:S05]  /*1e8e0*/  @!P2 BRA `(.L_x_3114) ;  /* 0x000000300000a947 */ /* 0x002fea0003800000 */
[----:B-----5:R1:W2:Y:S04]  /*1e8f0*/  LDG.E R13, [R4.64] ;  /* 0x00000006040d7981 */ /* 0x0202a8000c1e1900 */
[----:B-1----:R-:W2:Y:S02]  /*1e900*/  LDG.E R4, [R4.64+0x4] ;  /* 0x0000040604047981 */ /* 0x002ea4000c1e1900 */
[----:B--2---:R-:W-:Y:S02]  /*1e910*/  IADD3 R13, -R13, R4, RZ ;  /* 0x000000040d0d7210 */ /* 0x004fe40007ffe1ff */
.L_x_3114:
[----:B-1----:R-:W2:Y:S04]  /*1e920*/  LDL.LU R6, [R1+0x2c] ;  /* 0x00002c0001067983 */ /* 0x002ea80000300800 */
[----:B------:R-:W3:Y:S04]  /*1e930*/  LDL.LU R5, [R1+0x18] ;  /* 0x0000180001057983 */ /* 0x000ee80000300800 */
[----:B------:R-:W4:Y:S04]  /*1e940*/  LDL.LU R4, [R1+0x30] ;  /* 0x0000300001047983 */ /* 0x000f280000300800 */
[----:B------:R-:W4:Y:S04]  /*1e950*/  LDL R31, [R1+0x54] ;  /* 0x00005400011f7983 */ /* 0x000f280000100800 */
[----:B------:R-:W4:Y:S04]  /*1e960*/  LDL R30, [R1+0x20] ;  /* 0x00002000011e7983 */ /* 0x000f280000100800 */
[----:B------:R-:W4:Y:S01]  /*1e970*/  LDL R29, [R1] ;  /* 0x00000000011d7983 */ /* 0x000f220000100800 */
[----:B------:R-:W-:Y:S01]  /*1e980*/  IMAD.MOV.U32 R17, RZ, RZ, 0x368 ;  /* 0x00000368ff117424 */ /* 0x000fe200078e00ff */
[----:B------:R-:W-:-:S02]  /*1e990*/  ISETP.GT.AND P2, PT, R2, 0x1, PT ;  /* 0x000000010200780c */ /* 0x000fc40003f44270 */
        /* <DEDUP_REMOVED lines=10> */
[----:B------:R-:W-:Y:S01]  /*1ea40*/  IMAD.WIDE.U32 R10, R14, R5, RZ ;  /* 0x000000050e0a7225 */ /* 0x000fe200078e00ff */
[----:B-----5:R-:W-:-:S03]  /*1ea50*/  SHF.R.S32.HI R14, RZ, 0x1f, R3 ;  /* 0x0000001fff0e7819 */ /* 0x020fc60000011403 */
        /* <DEDUP_REMOVED lines=13> */
[----:B------:R-:W-:-:S04]  /*1eb30*/  IMAD.IADD R4, R30, 0x1, R29 ;  /* 0x000000011e047824 */ /* 0x000fc800078e021d */
        /* <DEDUP_REMOVED lines=43> */
[----:B------:R-:W-:Y:S01]  /*1edf0*/  SHF.R.S32.HI R4, RZ, 0x1f, R2 ;  /* 0x0000001fff047819 */ /* 0x000fe20000011402 */
[C---:B-1----:R-:W-:Y:S01]  /*1ee00*/  IMAD.WIDE.U32 R8, R3.reuse, c[0x0][0x3a0], RZ ;  /* 0x0000e80003087a25 */ /* 0x042fe200078e00ff */
[----:B------:R-:W-:Y:S01]  /*1ee10*/  IADD3 R6, R0, R29, RZ ;  /* 0x0000001d00067210 */ /* 0x000fe20007ffe0ff */
[----:B------:R1:W2:Y:S02]  /*1ee20*/  LDS.128 R36, [R216+0x80] ;  /* 0x00008000d8247984 */ /* 0x0002a40000000c00 */
[----:B------:R-:W-:-:S02]  /*1ee30*/  IMAD R3, R3, c[0x0][0x3a4], R14 ;  /* 0x0000e90003037a24 */ /* 0x000fc400078e020e */
[----:B------:R-:W-:Y:S01]  /*1ee40*/  IMAD R4, R4, c[0x0][0x3f0], RZ ;  /* 0x0000fc0004047a24 */ /* 0x000fe200078e02ff */
[----:B------:R1:W3:Y:S01]  /*1ee50*/  LDS.128 R52, [R216+0x1080] ;  /* 0x00108000d8347984 */ /* 0x0002e20000000c00 */
[----:B------:R-:W-:Y:S01]  /*1ee60*/  @P3 IMAD.HI.U32 R10, R6, c[0x0][0x4ec], RZ ;  /* 0x00013b00060a3a27 */ /* 0x000fe200078e00ff */
[----:B------:R-:W-:Y:S02]  /*1ee70*/  IADD3 R9, R9, R3, RZ ;  /* 0x0000000309097210 */ /* 0x000fe40007ffe0ff */
        /* <DEDUP_REMOVED lines=8> */
[----:B------:R-:W-:Y:S02]  /*1ef00*/  MOV R4, R8 ;  /* 0x0000000800047202 */ /* 0x000fe40000000f00 */
[----:B------:R1:W1:Y:S01]  /*1ef10*/  LDS.128 R48, [R216+0x5080] ;  /* 0x00508000d8307984 */ /* 0x0002620000000c00 */
[----:B------:R-:W-:Y:S02]  /*1ef20*/  SHF.R.S32.HI R8, RZ, 0x1f, R3 ;  /* 0x0000001fff087819 */ /* 0x000fe40000011403 */
        /* <DEDUP_REMOVED lines=11> */
[----:B------:R-:W-:-:S02]  /*1efe0*/  SHF.R.S32.HI R4, RZ, 0x1f, R6 ;  /* 0x0000001fff047819 */ /* 0x000fc40000011406 */
[----:B------:R-:W-:Y:S01]  /*1eff0*/  IADD3 R5, R143, R29, RZ ;  /* 0x0000001d8f057210 */ /* 0x000fe20007ffe0ff */
        /* <DEDUP_REMOVED lines=12> */
[----:B------:R1:W1:Y:S01]  /*1f0c0*/  LDS.128 R72, [R216+0xf080] ;  /* 0x00f08000d8487984 */ /* 0x0002620000000c00 */
[----:B------:R-:W-:Y:S05]  /*1f0d0*/  BRA.DIV ~URZ, `(.L_x_3116) ;  /* 0x00005cd27f007947 */ /* 0x000fea000b800000 */
[----:B--234-:R2:W3:Y:S02]  /*1f0e0*/  SHFL.IDX PT, R4, R6, RZ, 0x181f ;  /* 0x00181fff06047589 */ /* 0x01c4e400000e0000 */
.L_x_3204:
[----:B------:R-:W-:Y:S05]  /*1f0f0*/  BRA.DIV ~URZ, `(.L_x_3117) ;  /* 0x00005d227f007947 */ /* 0x000fea000b800000 */
[----:B------:R4:W2:Y:S02]  /*1f100*/  SHFL.IDX PT, R2, R16, RZ, 0x181f ;  /* 0x00181fff10027589 */ /* 0x0008a400000e0000 */
.L_x_3205:
        /* <DEDUP_REMOVED lines=19> */
.L_x_3119:
[----:B------:R-:W-:Y:S05]  /*1f240*/  BSYNC B0 ;  /* 0x0000000000007941 */ /* 0x000fea0003800000 */
.L_x_3118:
[----:B------:R-:W-:Y:S05]  /*1f250*/  BRA.DIV ~URZ, `(.L_x_3120) ;  /* 0x00005c327f007947 */ /* 0x000fea000b800000 */
[----:B---3--:R3:W4:Y:S04]  /*1f260*/  SHFL.IDX PT, R4, R6, 0x1, 0x181f ;  /* 0x00381f0006047f89 */ /* 0x00872800000e0000 */
[----:B--2---:R3:W2:Y:S02]  /*1f270*/  SHFL.IDX PT, R2, R16, 0x1, 0x181f ;  /* 0x00381f0010027f89 */ /* 0x0046a400000e0000 */
.L_x_3206:
        /* <DEDUP_REMOVED lines=20> */
.L_x_3122:
[----:B------:R-:W-:Y:S05]  /*1f3c0*/  BSYNC B0 ;  /* 0x0000000000007941 */ /* 0x000fea0003800000 */
.L_x_3121:
[----:B------:R-:W-:Y:S05]  /*1f3d0*/  BRA.DIV ~URZ, `(.L_x_3123) ;  /* 0x00005b827f007947 */ /* 0x000fea000b800000 */
[----:B----4-:R4:W3:Y:S02]  /*1f3e0*/  SHFL.IDX PT, R4, R6, 0x2, 0x181f ;  /* 0x00581f0006047f89 */ /* 0x0108e400000e0000 */
.L_x_3207:
[----:B------:R-:W-:Y:S05]  /*1f3f0*/  BRA.DIV ~URZ, `(.L_x_3124) ;  /* 0x00005bd27f007947 */ /* 0x000fea000b800000 */
[----:B--2---:R2:W4:Y:S02]  /*1f400*/  SHFL.IDX PT, R2, R16, 0x2, 0x181f ;  /* 0x00581f0010027f89 */ /* 0x00452400000e0000 */
.L_x_3208:
        /* <DEDUP_REMOVED lines=20> */
.L_x_3126:
[----:B------:R-:W-:Y:S05]  /*1f550*/  BSYNC B0 ;  /* 0x0000000000007941 */ /* 0x000fea0003800000 */
.L_x_3125:
[----:B------:R-:W-:Y:S05]  /*1f560*/  BRA.DIV ~URZ, `(.L_x_3127) ;  /* 0x00005ad27f007947 */ /* 0x000fea000b800000 */
[----:B---3--:R3:W2:Y:S04]  /*1f570*/  SHFL.IDX PT, R4, R6, 0x3, 0x181f ;  /* 0x00781f0006047f89 */ /* 0x0086a800000e0000 */
[----:B----4-:R3:W4:Y:S02]  /*1f580*/  SHFL.IDX PT, R2, R16, 0x3, 0x181f ;  /* 0x00781f0010027f89 */ /* 0x01072400000e0000 */
.L_x_3209:
        /* <DEDUP_REMOVED lines=21> */
.L_x_3115:
[----:B------:R-:W2:Y:S01]  /*1f6e0*/  LDL.LU R6, [R1+0x54] ;  /* 0x0000540001067983 */ /* 0x000ea20000300800 */
[----:B------:R-:W-:Y:S02]  /*1f6f0*/  IMAD R14, R14, c[0x0][0x408], RZ ;  /* 0x000102000e0e7a24 */ /* 0x000fe400078e02ff */
[----:B-1----:R-:W-:-:S04]  /*1f700*/  IMAD.WIDE.U32 R8, R3, c[0x0][0x408], RZ ;  /* 0x0001020003087a25 */ /* 0x002fc800078e00ff */
[----:B------:R-:W-:Y:S01]  /*1f710*/  IMAD R14, R3, c[0x0][0x40c], R14 ;  /* 0x00010300030e7a24 */ /* 0x000fe200078e020e */
[----:B------:R-:W-:-:S04]  /*1f720*/  SHF.R.S32.HI R3, RZ, 0x1f, R2 ;  /* 0x0000001fff037819 */ /* 0x000fc80000011402 */
[----:B------:R-:W-:Y:S01]  /*1f730*/  IADD3 R9, R9, R14, RZ ;  /* 0x0000000e09097210 */ /* 0x000fe20007ffe0ff */
[----:B------:R-:W-:-:S04]  /*1f740*/  IMAD R3, R3, c[0x0][0x440], RZ ;  /* 0x0001100003037a24 */ /* 0x000fc800078e02ff */
[----:B------:R-:W-:-:S04]  /*1f750*/  IMAD.WIDE.U32 R8, R5, c[0x0][0x438], R8 ;  /* 0x00010e0005087a25 */ /* 0x000fc800078e0008 */
[----:B------:R-:W-:-:S04]  /*1f760*/  IMAD R9, R5, c[0x0][0x43c], R9 ;  /* 0x00010f0005097a24 */ /* 0x000fc800078e0209 */
        /* <DEDUP_REMOVED lines=13> */
[----:B------:R-:W-:-:S04]  /*1f840*/  SHF.R.S32.HI R3, RZ, 0x1f, R2 ;  /* 0x0000001fff037819 */ /* 0x000fc80000011402 */
[----:B------:R-:W-:Y:S01]  /*1f850*/  SHF.R.S32.HI R5, RZ, 0x1f, R4 ;  /* 0x0000001fff057819 */ /* 0x000fe20000011404 */
[----:B------:R-:W-:-:S04]  /*1f860*/  IMAD R3, R3, c[0x0][0x430], RZ ;  /* 0x00010c0003037a24 */ /* 0x000fc800078e02ff */
[----:B------:R-:W-:Y:S02]  /*1f870*/  IMAD R2, R2, c[0x0][0x434], R3 ;  /* 0x00010d0002027a24 */ /* 0x000fe400078e0203 */
[----:B------:R-:W-:-:S03]  /*1f880*/  IMAD R5, R5, c[0x0][0x428], RZ ;  /* 0x00010a0005057a24 */ /* 0x000fc600078e02ff */
[----:B------:R-:W-:Y:S02]  /*1f890*/  IADD3 R3, R9, R2, RZ ;  /* 0x0000000209037210 */ /* 0x000fe40007ffe0ff */
[----:B------:R-:W-:-:S05]  /*1f8a0*/  MOV R2, R8 ;  /* 0x0000000800027202 */ /* 0x000fca0000000f00 */
[----:B------:R-:W-:-:S04]  /*1f8b0*/  IMAD.WIDE.U32 R2, R4, c[0x0][0x428], R2 ;  /* 0x00010a0004027a25 */ /* 0x000fc800078e0002 */
[----:B------:R-:W-:Y:S01]  /*1f8c0*/  IMAD R4, R4, c[0x0][0x42c], R5 ;  /* 0x00010b0004047a24 */ /* 0x000fe200078e0205 */
[----:B------:R-:W-:-:S04]  /*1f8d0*/  LEA R6, P1, R2, c[0x0][0x400], 0x2 ;  /* 0x0001000002067a11 */ /* 0x000fc800078210ff */
[----:B------:R-:W-:-:S04]  /*1f8e0*/  IADD3 R4, R3, R4, RZ ;  /* 0x0000000403047210 */ /* 0x000fc80007ffe0ff */
[----:B------:R-:W-:Y:S01]  /*1f8f0*/  LEA.HI.X R5, R2, c[0x0][0x404], R4, 0x2, P1 ;  /* 0x0001010002057a11 */ /* 0x000fe200008f1404 */
[----:B------:R-:W-:Y:S05]  /*1f900*/  BRA.DIV ~URZ, `(.L_x_3129) ;  /* 0x000058027f007947 */ /* 0x000fea000b800000 */
[----:B------:R1:W2:Y:S02]  /*1f910*/  SHFL.IDX PT, R4, R5, RZ, 0x1c1f ;  /* 0x001c1fff05047589 */ /* 0x0002a400000e0000 */
.L_x_3210:
[----:B------:R-:W-:Y:S05]  /*1f920*/  BRA.DIV ~URZ, `(.L_x_3130) ;  /* 0x000058527f007947 */ /* 0x000fea000b800000 */
[----:B------:R3:W4:Y:S02]  /*1f930*/  SHFL.IDX PT, R2, R6, RZ, 0x1c1f ;  /* 0x001c1fff06027589 */ /* 0x00072400000e0000 */
.L_x_3211:
        /* <DEDUP_REMOVED lines=32> */
[----:B------:R-:W2:Y:S03]  /*1fb40*/  LDL R27, [R1+0xa4] ;  /* 0x0000a400011b7983 */ /* 0x000ea60000100800 */
[----:B------:R-:W-:Y:S01]  /*1fb50*/  @!P0 LEA.HI.X R9, R11, R4, R30, 0x2, P1 ;  /* 0x000000040b098211 */ /* 0x000fe200008f141e */
[----:B------:R-:W2:Y:S01]  /*1fb60*/  LDL R26, [R1+0x138] ;  /* 0x00013800011a7983 */ /* 0x000ea20000100800 */
[----:B------:R-:W-:-:S03]  /*1fb70*/  ISETP.GE.AND P1, PT, R14, c[0x0][0x3c8], PT ;  /* 0x0000f2000e007a0c */ /* 0x000fc60003f26270 */
[----:B------:R1:W-:Y:S04]  /*1fb80*/  @!P0 ST.E.64 [R8.64], R32 ;  /* 0x0000002008008985 */ /* 0x0003e8000c101b06 */
[----:B------:R-:W2:Y:S04]  /*1fb90*/  LDL R11, [R1+0xb8] ;  /* 0x0000b800010b7983 */ /* 0x000ea80000100800 */
[----:B------:R-:W4:Y:S01]  /*1fba0*/  LDL R30, [R1+0xac] ;  /* 0x0000ac00011e7983 */ /* 0x000f220000100800 */
[----:B-1----:R-:W-:-:S03]  /*1fbb0*/  @!P2 LEA R8, P0, R17, R2, 0x2 ;  /* 0x000000021108a211 */ /* 0x002fc600078010ff */
[----:B------:R-:W4:Y:S01]  /*1fbc0*/  LDL R32, [R1+0x7c] ;  /* 0x00007c0001207983 */ /* 0x000f220000100800 */
[----:B------:R-:W-:-:S03]  /*1fbd0*/  @!P2 LEA.HI.X R9, R17, R4, R21, 0x2, P0 ;  /* 0x000000041109a211 */ /* 0x000fc600000f1415 */
[----:B------:R-:W4:Y:S04]  /*1fbe0*/  LDL R33, [R1+0x118] ;  /* 0x0001180001217983 */ /* 0x000f280000100800 */
[----:B------:R1:W-:Y:S01]  /*1fbf0*/  @!P2 ST.E.64 [R8.64], R34 ;  /* 0x000000220800a985 */ /* 0x0003e2000c101b06 */
[----:B------:R-:W-:-:S03]  /*1fc00*/  ISETP.GE.AND P2, PT, R10, c[0x0][0x3c8], PT ;  /* 0x0000f2000a007a0c */ /* 0x000fc60003f46270 */
[----:B------:R-:W4:Y:S04]  /*1fc10*/  LDL R21, [R1+0x158] ;  /* 0x0001580001157983 */ /* 0x000f280000100800 */
        /* <DEDUP_REMOVED lines=16> */
[----:B-----5:R-:W-:Y:S02]  /*1fd20*/  @!P1 LEA.HI.X R9, R19, R4, R20, 0x2, P0 ;  /* 0x0000000413099211 */ /* 0x020fe400000f1414 */
[----:B------:R-:W5:Y:S04]  /*1fd30*/  LDL R20, [R1+0x14c] ;  /* 0x00014c0001147983 */ /* 0x000f680000100800 */
[----:B------:R1:W-:Y:S04]  /*1fd40*/  @!P1 ST.E.64 [R8.64], R36 ;  /* 0x0000002408009985 */ /* 0x0003e8000c101b06 */
[----:B------:R-:W5:Y:S01]  /*1fd50*/  LDL R19, [R1+0xa0] ;  /* 0x0000a00001137983 */ /* 0x000f620000100800 */
[----:B-1----:R-:W-:-:S03]  /*1fd60*/  @!P2 LEA R8, P0, R15, R2, 0x2 ;  /* 0x000000020f08a211 */ /* 0x002fc600078010ff */
[----:B------:R-:W5:Y:S01]  /*1fd70*/  LDL R36, [R1+0x84] ;  /* 0x0000840001247983 */ /* 0x000f620000100800 */
[----:B---3--:R-:W-:-:S03]  /*1fd80*/  @!P2 LEA.HI.X R9, R15, R4, R24, 0x2, P0 ;  /* 0x000000040f09a211 */ /* 0x008fc600000f1418 */
[----:B------:R-:W3:Y:S04]  /*1fd90*/  LDL R37, [R1+0x120] ;  /* 0x0001200001257983 */ /* 0x000ee80000100800 */
[----:B------:R-:W3:Y:S04]  /*1fda0*/  LDL R15, [R1+0x144] ;  /* 0x00014400010f7983 */ /* 0x000ee80000100800 */
[----:B------:R-:W3:Y:S01]  /*1fdb0*/  LDL R24, [R1+0x13c] ;  /* 0x00013c0001187983 */ /* 0x000ee20000100800 */
[----:B--2---:R-:W-:Y:S02]  /*1fdc0*/  ISETP.GE.AND P1, PT, R18, c[0x0][0x3c8], PT ;  /* 0x0000f20012007a0c */ /* 0x004fe40003f26270 */
[----:B------:R-:W-:Y:S01]  /*1fdd0*/  ISETP.GE.AND P0, PT, R11, c[0x0][0x3c8], PT ;  /* 0x0000f2000b007a0c */ /* 0x000fe20003f06270 */
[----:B------:R1:W-:Y:S01]  /*1fde0*/  @!P2 ST.E.64 [R8.64], R40 ;  /* 0x000000280800a985 */ /* 0x0003e2000c101b06 */
[----:B------:R-:W-:-:S09]  /*1fdf0*/  ISETP.GE.AND P3, PT, R3, c[0x0][0x3c8], PT ;  /* 0x0000f20003007a0c */ /* 0x000fd20003f66270 */
[----:B-1----:R-:W-:-:S04]  /*1fe00*/  @!P1 LEA R8, P2, R18, R2, 0x2 ;  /* 0x0000000212089211 */ /* 0x002fc800078410ff */
[----:B----4-:R-:W-:Y:S02]  /*1fe10*/  @!P1 LEA.HI.X R9, R18, R4, R21, 0x2, P2 ;  /* 0x0000000412099211 */ /* 0x010fe400010f1415 */
[----:B------:R-:W2:Y:S04]  /*1fe20*/  LDL R18, [R1+0x98] ;  /* 0x0000980001127983 */ /* 0x000ea80000100800 */
[----:B------:R1:W-:Y:S01]  /*1fe30*/  @!P1 ST.E.64 [R8.64], R44 ;  /* 0x0000002c08009985 */ /* 0x0003e2000c101b06 */
[----:B------:R-:W-:Y:S02]  /*1fe40*/  ISETP.GE.AND P4, PT, R17, c[0x0][0x3c8], PT ;  /* 0x0000f20011007a0c */ /* 0x000fe40003f86270 */
[----:B------:R-:W-:Y:S01]  /*1fe50*/  ISETP.GE.AND P2, PT, R30, c[0x0][0x3c8], PT ;  /* 0x0000f2001e007a0c */ /* 0x000fe20003f46270 */
[----:B------:R-:W4:Y:S01]  /*1fe60*/  LDL R21, [R1+0x134] ;  /* 0x0001340001157983 */ /* 0x000f220000100800 */
[----:B-1----:R-:W-:-:S04]  /*1fe70*/  @!P0 LEA R8, P1, R11, R2, 0x2 ;  /* 0x000000020b088211 */ /* 0x002fc800078210ff */
[----:B------:R-:W-:Y:S02]  /*1fe80*/  @!P0 LEA.HI.X R9, R11, R4, R14, 0x2, P1 ;  /* 0x000000040b098211 */ /* 0x000fe400008f140e */
[----:B------:R-:W4:Y:S04]  /*1fe90*/  LDL R14, [R1+0x94] ;  /* 0x00009400010e7983 */ /* 0x000f280000100800 */
[----:B------:R1:W-:Y:S02]  /*1fea0*/  @!P0 ST.E.64 [R8.64], R48 ;  /* 0x0000003008008985 */ /* 0x0003e4000c101b06 */
[----:B-1----:R-:W-:Y:S02]  /*1feb0*/  @!P3 LEA R8, P0, R3, R2, 0x2 ;  /* 0x000000020308b211 */ /* 0x002fe400078010ff */
[----:B------:R-:W-:-:S02]  /*1fec0*/  ISETP.GE.AND P1, PT, R13, c[0x0][0x3c8], PT ;  /* 0x0000f2000d007a0c */ /* 0x000fc40003f26270 */
[----:B------:R-:W-:Y:S02]  /*1fed0*/  @!P3 LEA.HI.X R9, R3, R4, R10, 0x2, P0 ;  /* 0x000000040309b211 */ /* 0x000fe400000f140a */
[----:B------:R-:W4:Y:S01]  /*1fee0*/  LDL R3, [R1+0x90] ;  /* 0x0000900001037983 */ /* 0x000f220000100800 */
[----:B------:R-:W-:-:S03]  /*1fef0*/  @!P4 LEA R10, P0, R17, R2, 0x2 ;  /* 0x00000002110ac211 */ /* 0x000fc600078010ff */
[----:B------:R1:W-:Y:S02]  /*1ff00*/  @!P3 ST.E.64 [R8.64], R52 ;  /* 0x000000340800b985 */ /* 0x0003e4000c101b06 */
[----:B-1----:R-:W-:-:S04]  /*1ff10*/  @!P2 LEA R8, P5, R30, R2, 0x2 ;  /* 0x000000021e08a211 */ /* 0x002fc800078a10ff */
[-C--:B------:R-:W-:Y:S02]  /*1ff20*/  @!P2 LEA.HI.X R9, R30, R4.reuse, R31, 0x2, P5 ;  /* 0x000000041e09a211 */ /* 0x080fe400028f141f */
[----:B-----5:R-:W-:Y:S01]  /*1ff30*/  @!P4 LEA.HI.X R11, R17, R4, R20, 0x2, P0 ;  /* 0x00000004110bc211 */ /* 0x020fe200000f1414 */
[----:B------:R-:W5:Y:S04]  /*1ff40*/  LDL R30, [R1+0x78] ;  /* 0x00007800011e7983 */ /* 0x000f680000100800 */
[----:B------:R1:W-:Y:S01]  /*1ff50*/  @!P4 ST.E.64 [R10.64], R56 ;  /* 0x000000380a00c985 */ /* 0x0003e2000c101b06 */
[----:B------:R-:W-:-:S03]  /*1ff60*/  ISETP.GE.AND P4, PT, R19, c[0x0][0x3c8], PT ;  /* 0x0000f20013007a0c */ /* 0x000fc60003f86270 */
[----:B------:R-:W5:Y:S04]  /*1ff70*/  LDL R20, [R1+0x8c] ;  /* 0x00008c0001147983 */ /* 0x000f680000100800 */
[----:B------:R-:W5:Y:S04]  /*1ff80*/  LDL R17, [R1+0x88] ;  /* 0x0000880001117983 */ /* 0x000f680000100800 */
[----:B------:R-:W-:Y:S01]  /*1ff90*/  @!P2 ST.E.64 [R8.64], R60 ;  /* 0x0000003c0800a985 */ /* 0x000fe2000c101b06 */
[----:B------:R-:W-:-:S03]  /*1ffa0*/  ISETP.GE.AND P3, PT, R27, c[0x0][0x3c8], PT ;  /* 0x0000f2001b007a0c */ /* 0x000fc60003f66270 */
[----:B------:R-:W5:Y:S01]  /*1ffb0*/  LDL R31, [R1+0x114] ;  /* 0x00011400011f7983 */ /* 0x000f620000100800 */
[----:B-1----:R-:W-:-:S04]  /*1ffc0*/  @!P1 LEA R10, P0, R13, R2, 0x2 ;  /* 0x000000020d0a9211 */ /* 0x002fc800078010ff */
[----:B---3--:R-:W-:Y:S02]  /*1ffd0*/  @!P1 LEA.HI.X R11, R13, R4, R15, 0x2, P0 ;  /* 0x000000040d0b9211 */ /* 0x008fe400000f140f */
[----:B------:R-:W3:Y:S04]  /*1ffe0*/  LDL R13, [R1+0x12c] ;  /* 0x00012c00010d7983 */ /* 0x000ee80000100800 */
[----:B------:R-:W3:Y:S04]  /*1fff0*/  LDL R15, [R1+0x130] ;  /* 0x00013000010f7983 */ /* 0x000ee80000100800 */
[----:B------:R1:W-:Y:S02]  /*20000*/  @!P1 ST.E.64 [R10.64], R64 ;  /* 0x000000400a009985 */ /* 0x0003e4000c101b06 */
[----:B-1----:R-:W-:-:S04]  /*20010*/  @!P4 LEA R10, P0, R19, R2, 0x2 ;  /* 0x00000002130ac211 */ /* 0x002fc800078010ff */
[----:B------:R-:W-:Y:S02]  /*20020*/  @!P4 LEA.HI.X R11, R19, R4, R24, 0x2, P0 ;  /* 0x00000004130bc211 */ /* 0x000fe400000f1418 */
[----:B------:R-:W3:Y:S04]  /*20030*/  LDL R24, [R1+0x128] ;  /* 0x0001280001187983 */ /* 0x000ee80000100800 */
[----:B------:R-:W3:Y:S01]  /*20040*/  LDL R19, [R1+0x124] ;  /* 0x0001240001137983 */ /* 0x000ee20000100800 */
[----:B------:R-:W-:Y:S02]  /*20050*/  ISETP.GE.AND P2, PT, R25, c[0x0][0x3c8], PT ;  /* 0x0000f20019007a0c */ /* 0x000fe40003f46270 */
[----:B------:R-:W-:Y:S02]  /*20060*/  @!P3 LEA R8, P5, R27, R2, 0x2 ;  /* 0x000000021b08b211 */ /* 0x000fe400078a10ff */
[----:B--2---:R-:W-:-:S02]  /*20070*/  ISETP.GE.AND P1, PT, R18, c[0x0][0x3c8], PT ;  /* 0x0000f20012007a0c */ /* 0x004fc40003f26270 */
[----:B------:R-:W-:Y:S02]  /*20080*/  @!P3 LEA.HI.X R9, R27, R4, R29, 0x2, P5 ;  /* 0x000000041b09b211 */ /* 0x000fe400028f141d */
[----:B------:R-:W2:Y:S04]  /*20090*/  LDL R27, [R1+0x74] ;  /* 0x00007400011b7983 */ /* 0x000ea80000100800 */
[----:B------:R1:W-:Y:S04]  /*200a0*/  @!P3 ST.E.64 [R8.64], R68 ;  /* 0x000000440800b985 */ /* 0x0003e8000c101b06 */
[----:B------:R4:W-:Y:S04]  /*200b0*/  @!P4 ST.E.64 [R10.64], R72 ;  /* 0x000000480a00c985 */ /* 0x0009e8000c101b06 */
[----:B------:R-:W2:Y:S01]  /*200c0*/  LDL R29, [R1+0x110] ;  /* 0x00011000011d7983 */ /* 0x000ea20000100800 */
[----:B----4-:R-:W-:-:S02]  /*200d0*/  ISETP.GE.AND P3, PT, R14, c[0x0][0x3c8], PT ;  /* 0x0000f2000e007a0c */ /* 0x010fc40003f66270 */
[CC--:B-1----:R-:W-:Y:S02]  /*200e0*/  @!P2 LEA R8, P5, R25.reuse, R2.reuse, 0x2 ;  /* 0x000000021908a211 */ /* 0x0c2fe400078a10ff */
[C---:B------:R-:W-:Y:S02]  /*200f0*/  @!P1 LEA R10, P0, R18.reuse, R2, 0x2 ;  /* 0x00000002120a9211 */ /* 0x040fe400078010ff */
[-C--:B------:R-:W-:Y:S02]  /*20100*/  @!P2 LEA.HI.X R9, R25, R4.reuse, R26, 0x2, P5 ;  /* 0x000000041909a211 */ /* 0x080fe400028f141a */
[----:B------:R-:W-:Y:S01]  /*20110*/  @!P1 LEA.HI.X R11, R18, R4, R21, 0x2, P0 ;  /* 0x00000004120b9211 */ /* 0x000fe200000f1415 */
[----:B------:R-:W4:Y:S04]  /*20120*/  LDL R25, [R1+0x70] ;  /* 0x0000700001197983 */ /* 0x000f280000100800 */
[----:B------:R-:W-:Y:S04]  /*20130*/  @!P2 ST.E.64 [R8.64], R76 ;  /* 0x0000004c0800a985 */ /* 0x000fe8000c101b06 */
[----:B------:R1:W-:Y:S04]  /*20140*/  @!P1 ST.E.64 [R10.64], R80 ;  /* 0x000000500a009985 */ /* 0x0003e8000c101b06 */
[----:B------:R-:W4:Y:S04]  /*20150*/  LDL R21, [R1+0x6c] ;  /* 0x00006c0001157983 */ /* 0x000f280000100800 */
[----:B------:R-:W4:Y:S04]  /*20160*/  LDL R18, [R1+0x64] ;  /* 0x0000640001127983 */ /* 0x000f280000100800 */
[----:B------:R-:W4:Y:S01]  /*20170*/  LDL R26, [R1+0x10c] ;  /* 0x00010c00011a7983 */ /* 0x000f220000100800 */
[----:B------:R-:W-:-:S13]  /*20180*/  ISETP.GE.AND P4, PT, R3, c[0x0][0x3c8], PT ;  /* 0x0000f20003007a0c */ /* 0x000fda0003f86270 */
[-C--:B-1----:R-:W-:Y:S02]  /*20190*/  @!P4 LEA R10, P0, R3, R2.reuse, 0x2 ;  /* 0x00000002030ac211 */ /* 0x082fe400078010ff */
[----:B------:R-:W-:Y:S02]  /*201a0*/  @!P3 LEA R8, P5, R14, R2, 0x2 ;  /* 0x000000020e08b211 */ /* 0x000fe400078a10ff */
[----:B-----5:R-:W-:Y:S02]  /*201b0*/  ISETP.GE.AND P2, PT, R20, c[0x0][0x3c8], PT ;  /* 0x0000f20014007a0c */ /* 0x020fe40003f46270 */
[----:B------:R-:W-:Y:S02]  /*201c0*/  ISETP.GE.AND P1, PT, R17, c[0x0][0x3c8], PT ;  /* 0x0000f20011007a0c */ /* 0x000fe40003f26270 */
[-C--:B---3--:R-:W-:Y:S02]  /*201d0*/  @!P4 LEA.HI.X R11, R3, R4.reuse, R13, 0x2, P0 ;  /* 0x00000004030bc211 */ /* 0x088fe400000f140d */
[----:B------:R-:W3:Y:S01]  /*201e0*/  LDL R3, [R1+0x68] ;  /* 0x0000680001037983 */ /* 0x000ee20000100800 */
[----:B------:R-:W-:-:S03]  /*201f0*/  @!P3 LEA.HI.X R9, R14, R4, R15, 0x2, P5 ;  /* 0x000000040e09b211 */ /* 0x000fc600028f140f */
[----:B------:R-:W5:Y:S04]  /*20200*/  LDL R13, [R1+0x60] ;  /* 0x00006000010d7983 */ /* 0x000f680000100800 */
[----:B------:R1:W-:Y:S01]  /*20210*/  @!P3 ST.E.64 [R8.64], R84 ;  /* 0x000000540800b985 */ /* 0x0003e2000c101b06 */
[-C--:B------:R-:W-:Y:S02]  /*20220*/  @!P1 LEA R14, P0, R17, R2.reuse, 0x2 ;  /* 0x00000002110e9211 */ /* 0x080fe400078010ff */
[----:B-1----:R-:W-:-:S04]  /*20230*/  @!P2 LEA R8, P5, R20, R2, 0x2 ;  /* 0x000000021408a211 */ /* 0x002fc800078a10ff */
[-C--:B------:R-:W-:Y:S02]  /*20240*/  @!P2 LEA.HI.X R9, R20, R4.reuse, R24, 0x2, P5 ;  /* 0x000000041409a211 */ /* 0x080fe400028f1418 */
        /* <DEDUP_REMOVED lines=12> */
[----:B--2---:R-:W-:Y:S02]  /*20310*/  ISETP.GE.AND P6, PT, R27, c[0x0][0x3c8], PT ;  /* 0x0000f2001b007a0c */ /* 0x004fe40003fc6270 */
[-C--:B-1----:R-:W-:Y:S02]  /*20320*/  @!P3 LEA R10, P5, R36, R2.reuse, 0x2 ;  /* 0x00000002240ab211 */ /* 0x082fe400078a10ff */
[----:B------:R-:W-:Y:S02]  /*20330*/  @!P4 LEA R8, P0, R34, R2, 0x2 ;  /* 0x000000022208c211 */ /* 0x000fe400078010ff */
[-C--:B------:R-:W-:Y:S02]  /*20340*/  @!P3 LEA.HI.X R11, R36, R4.reuse, R37, 0x2, P5 ;  /* 0x00000004240bb211 */ /* 0x080fe400028f1425 */
[----:B------:R-:W-:-:S02]  /*20350*/  @!P4 LEA.HI.X R9, R34, R4, R35, 0x2, P0 ;  /* 0x000000042209c211 */ /* 0x000fc400000f1423 */
[C---:B----4-:R-:W-:Y:S01]  /*20360*/  @!P2 LEA R14, P0, R32.reuse, R2, 0x2 ;  /* 0x00000002200ea211 */ /* 0x050fe200078010ff */
[----:B------:R-:W-:Y:S01]  /*20370*/  @!P3 ST.E.64 [R10.64], R100 ;  /* 0x000000640a00b985 */ /* 0x000fe2000c101b06 */
[----:B------:R-:W-:Y:S02]  /*20380*/  ISETP.GE.AND P5, PT, R25, c[0x0][0x3c8], PT ;  /* 0x0000f20019007a0c */ /* 0x000fe40003fa6270 */
[----:B------:R-:W-:Y:S01]  /*20390*/  @!P2 LEA.HI.X R15, R32, R4, R33, 0x2, P0 ;  /* 0x00000004200fa211 */ /* 0x000fe200000f1421 */
[----:B------:R1:W-:Y:S04]  /*203a0*/  @!P4 ST.E.64 [R8.64], R104 ;  /* 0x000000680800c985 */ /* 0x0003e8000c101b06 */
[----:B------:R2:W-:Y:S01]  /*203b0*/  @!P2 ST.E.64 [R14.64], R160 ;  /* 0x000000a00e00a985 */ /* 0x0005e2000c101b06 */
[----:B------:R-:W-:-:S02]  /*203c0*/  ISETP.GE.AND P4, PT, R21, c[0x0][0x3c8], PT ;  /* 0x0000f20015007a0c */ /* 0x000fc40003f86270 */
[CC--:B-1----:R-:W-:Y:S02]  /*203d0*/  @!P1 LEA R8, P3, R30.reuse, R2.reuse, 0x2 ;  /* 0x000000021e089211 */ /* 0x0c2fe400078610ff */
[C---:B------:R-:W-:Y:S02]  /*203e0*/  @!P6 LEA R10, P0, R27.reuse, R2, 0x2 ;  /* 0x000000021b0ae211 */ /* 0x040fe400078010ff */
[-C--:B------:R-:W-:Y:S02]  /*203f0*/  @!P1 LEA.HI.X R9, R30, R4.reuse, R31, 0x2, P3 ;  /* 0x000000041e099211 */ /* 0x080fe400018f141f */
[----:B------:R-:W-:-:S03]  /*20400*/  @!P6 LEA.HI.X R11, R27, R4, R29, 0x2, P0 ;  /* 0x000000041b0be211 */ /* 0x000fc600000f141d */
[----:B------:R1:W-:Y:S01]  /*20410*/  @!P1 ST.E.64 [R8.64], R108 ;  /* 0x0000006c08009985 */ /* 0x0003e2000c101b06 */
[----:B------:R-:W-:-:S03]  /*20420*/  ISETP.GE.AND P1, PT, R18, c[0x0][0x3c8], PT ;  /* 0x0000f20012007a0c */ /* 0x000fc60003f26270 */
[----:B------:R-:W-:Y:S01]  /*20430*/  @!P6 ST.E.64 [R10.64], R112 ;  /* 0x000000700a00e985 */ /* 0x000fe2000c101b06 */
[-C--:B--2---:R-:W-:Y:S02]  /*20440*/  @!P4 LEA R14, P6, R21, R2.reuse, 0x2 ;  /* 0x00000002150ec211 */ /* 0x084fe400078c10ff */
[----:B-1----:R-:W-:-:S04]  /*20450*/  @!P5 LEA R8, P3, R25, R2, 0x2 ;  /* 0x000000021908d211 */ /* 0x002fc800078610ff */
[----:B------:R-:W-:-:S05]  /*20460*/  @!P5 LEA.HI.X R9, R25, R4, R26, 0x2, P3 ;  /* 0x000000041909d211 */ /* 0x000fca00018f141a */
[----:B------:R1:W-:Y:S02]  /*20470*/  @!P5 ST.E.64 [R8.64], R116 ;  /* 0x000000740800d985 */ /* 0x0003e4000c101b06 */
[----:B-1----:R-:W-:Y:S02]  /*20480*/  @!P1 LEA R8, P5, R18, R2, 0x2 ;  /* 0x0000000212089211 */ /* 0x002fe400078a10ff */
[----:B---3--:R-:W-:Y:S02]  /*20490*/  ISETP.GE.AND P2, PT, R3, c[0x0][0x3c8], PT ;  /* 0x0000f20003007a0c */ /* 0x008fe40003f46270 */
[----:B-----5:R-:W-:-:S11]  /*204a0*/  ISETP.GE.AND P0, PT, R13, c[0x0][0x3c8], PT ;  /* 0x0000f2000d007a0c */ /* 0x020fd60003f06270 */
[----:B------:R-:W-:-:S04]  /*204b0*/  @!P2 LEA R10, P3, R3, R2, 0x2 ;  /* 0x00000002030aa211 */ /* 0x000fc800078610ff */
[----:B------:R-:W-:Y:S02]  /*204c0*/  @!P2 LEA.HI.X R11, R3, R4, R20, 0x2, P3 ;  /* 0x00000004030ba211 */ /* 0x000fe400018f1414 */
[----:B------:R-:W-:Y:S02]  /*204d0*/  @!P0 LEA R2, P3, R13, R2, 0x2 ;  /* 0x000000020d028211 */ /* 0x000fe400078610ff */
[-C--:B------:R-:W-:Y:S02]  /*204e0*/  @!P4 LEA.HI.X R15, R21, R4.reuse, R24, 0x2, P6 ;  /* 0x00000004150fc211 */ /* 0x080fe400030f1418 */
[----:B------:R-:W-:-:S03]  /*204f0*/  @!P1 LEA.HI.X R9, R18, R4, R19, 0x2, P5 ;  /* 0x0000000412099211 */ /* 0x000fc600028f1413 */
[----:B------:R1:W-:Y:S01]  /*20500*/  @!P4 ST.E.64 [R14.64], R168 ;  /* 0x000000a80e00c985 */ /* 0x0003e2000c101b06 */
[----:B------:R-:W-:-:S03]  /*20510*/  @!P0 LEA.HI.X R3, R13, R4, R17, 0x2, P3 ;  /* 0x000000040d038211 */ /* 0x000fc600018f1411 */
[----:B------:R1:W-:Y:S04]  /*20520*/  @!P2 ST.E.64 [R10.64], R164 ;  /* 0x000000a40a00a985 */ /* 0x0003e8000c101b06 */
[----:B------:R1:W-:Y:S04]  /*20530*/  @!P1 ST.E.64 [R8.64], R120 ;  /* 0x0000007808009985 */ /* 0x0003e8000c101b06 */
[----:B------:R1:W-:Y:S02]  /*20540*/  @!P0 ST.E.64 [R2.64], R22 ;  /* 0x0000001602008985 */ /* 0x0003e4000c101b06 */
.L_x_3132:
[----:B------:R-:W-:Y:S05]  /*20550*/  BSYNC B0 ;  /* 0x0000000000007941 */ /* 0x000fea0003800000 */
.L_x_3131:
[----:B------:R-:W-:Y:S05]  /*20560*/  BRA.DIV ~URZ, `(.L_x_3133) ;  /* 0x00004c827f007947 */ /* 0x000fea000b800000 */
[----:B--2---:R2:W1:Y:S04]  /*20570*/  SHFL.IDX PT, R4, R5, 0x1, 0x1c1f ;  /* 0x003c1f0005047f89 */ /* 0x00446800000e0000 */
[----:B-1--4-:R2:W1:Y:S02]  /*20580*/  SHFL.IDX PT, R2, R6, 0x1, 0x1c1f ;  /* 0x003c1f0006027f89 */ /* 0x01246400000e0000 */
.L_x_3212:
[----:B------:R-:W-:-:S13]  /*20590*/  ISETP.NE.AND P0, PT, R16, RZ, PT ;  /* 0x000000ff1000720c */ /* 0x000fda0003f05270 */
[----:B------:R-:W-:Y:S05]  /*205a0*/  @P0 BRA `(.L_x_3128) ;  /* 0x00001a6000000947 */ /* 0x000fea0003800000 */
[----:B------:R-:W4:Y:S04]  /*205b0*/  LDL R8, [R1+0xc] ;  /* 0x00000c0001087983 */ /* 0x000f280000100800 */
[----:B--23--:R-:W2:Y:S04]  /*205c0*/  LDL R6, [R1+0xd0] ;  /* 0x0000d00001067983 */ /* 0x00cea80000100800 */
[----:B------:R-:W3:Y:S04]  /*205d0*/  LDL R13, [R1+0xc8] ;  /* 0x0000c800010d7983 */ /* 0x000ee80000100800 */
[----:B------:R-:W5:Y:S04]  /*205e0*/  LDL R26, [R1+0xcc] ;  /* 0x0000cc00011a7983 */ /* 0x000f680000100800 */
        /* <DEDUP_REMOVED lines=14> */
[----:B------:R-:W5:Y:S01]  /*206d0*/  LDL R30, [R1+0x11c] ;  /* 0x00011c00011e7983 */ /* 0x000f620000100800 */
[----:B----4-:R-:W-:-:S02]  /*206e0*/  ISETP.GE.AND P3, PT, R8, c[0x0][0x3c8], PT ;  /* 0x0000f20008007a0c */ /* 0x010fc40003f66270 */
[----:B--2---:R-:W-:Y:S02]  /*206f0*/  ISETP.GE.AND P2, PT, R6, c[0x0][0x3c8], PT ;  /* 0x0000f20006007a0c */ /* 0x004fe40003f46270 */
[----:B---3--:R-:W-:-:S09]  /*20700*/  ISETP.GE.AND P0, PT, R13, c[0x0][0x3c8], PT ;  /* 0x0000f2000d007a0c */ /* 0x008fd20003f06270 */
[----:B------:R-:W-:Y:S01]  /*20710*/  @!P3 IMAD.MOV.U32 R3, RZ, RZ, R4 ;  /* 0x000000ffff03b224 */ /* 0x000fe200078e0004 */
[----:B-----5:R-:W-:-:S03]  /*20720*/  ISETP.GE.AND P1, PT, R26, c[0x0][0x3c8], PT ;  /* 0x0000f2001a007a0c */ /* 0x020fc60003f26270 */
[----:B-1----:R-:W-:Y:S02]  /*20730*/  @!P3 IMAD.WIDE R8, R8, 0x4, R2 ;  /* 0x000000040808b825 */ /* 0x002fe400078e0202 */
        /* <DEDUP_REMOVED lines=184> */
.L_x_3113:
[----:B------:R-:W2:Y:S04]  /*212c0*/  LDL.LU R2, [R1+0x24] ;  /* 0x0000240001027983 */ /* 0x000ea80000300800 */
[----:B------:R-:W3:Y:S01]  /*212d0*/  LDL.LU R6, [R1+0x28] ;  /* 0x0000280001067983 */ /* 0x000ee20000300800 */
[----:B------:R-:W-:Y:S02]  /*212e0*/  ISETP.NE.U32.AND P0, PT, RZ, c[0x0][0x508], PT ;  /* 0x00014200ff007a0c */ /* 0x000fe40003f05070 */
[----:B------:R-:W-:Y:S01]  /*212f0*/  ISETP.NE.U32.AND P3, PT, RZ, c[0x0][0x500], PT ;  /* 0x00014000ff007a0c */ /* 0x000fe20003f65070 */
[----:B----4-:R-:W4:Y:S01]  /*21300*/  LDL.LU R3, [R1+0x14] ;  /* 0x0000140001037983 */ /* 0x010f220000300800 */
[----:B------:R-:W-:Y:S01]  /*21310*/  ISETP.NE.AND.EX P2, PT, RZ, c[0x0][0x50c], PT, P0 ;  /* 0x00014300ff007a0c */ /* 0x000fe20003f45300 */
[----:B------:R-:W-:Y:S01]  /*21320*/  IMAD.MOV.U32 R21, RZ, RZ, c[0x0][0x388] ;  /* 0x0000e200ff157624 */ /* 0x000fe200078e00ff */
[----:B------:R-:W-:-:S02]  /*21330*/  ISETP.NE.AND.EX P3, PT, RZ, c[0x0][0x504], PT, P3 ;  /* 0x00014100ff007a0c */ /* 0x000fc40003f65330 */
[----:B--2---:R-:W-:-:S09]  /*21340*/  IADD3 R4, P1, R2, c[0x0][0x500], RZ ;  /* 0x0001400002047a10 */ /* 0x004fd20007f3e0ff */
[----:B------:R-:W-:Y:S01]  /*21350*/  @P2 IADD3 R8, P0, R2, c[0x0][0x508], RZ ;  /* 0x0001420002082a10 */ /* 0x000fe20007f1e0ff */
[----:B------:R-:W-:Y:S01]  /*21360*/  IMAD.MOV.U32 R2, RZ, RZ, RZ ;  /* 0x000000ffff027224 */ /* 0x000fe200078e00ff */
        /* <DEDUP_REMOVED lines=11> */
.L_x_3134:
[----:B------:R-:W3:Y:S04]  /*21420*/  LDL.LU R6, [R1+0x18] ;  /* 0x0000180001067983 */ /* 0x000ee80000300800 */
[----:B--2---:R-:W2:Y:S04]  /*21430*/  LDL.LU R4, [R1+0x2c] ;  /* 0x00002c0001047983 */ /* 0x004ea80000300800 */
[----:B------:R-:W4:Y:S01]  /*21440*/  LDL.LU R3, [R1+0x30] ;  /* 0x0000300001037983 */ /* 0x000f220000300800 */
[----:B------:R-:W-:Y:S01]  /*21450*/  BSSY B0, `(.L_x_3135) ;  /* 0x0000039000007945 */ /* 0x000fe20003800000 */
[----:B-----5:R-:W-:-:S02]  /*21460*/  SHF.R.S32.HI R19, RZ, 0x1f, R2 ;  /* 0x0000001fff137819 */ /* 0x020fc40000011402 */
[----:B------:R-:W1:Y:S02]  /*21470*/  S2R R5, SR_TID.X ;  /* 0x0000000000057919 */ /* 0x000e640000002100 */
[----:B-1----:R-:W-:Y:S02]  /*21480*/  ISETP.GT.AND P0, PT, R5, 0x7f, PT ;  /* 0x0000007f0500780c */ /* 0x002fe40003f04270 */
[----:B---3--:R-:W-:Y:S02]  /*21490*/  LOP3.LUT R6, R6, 0xffff, RZ, 0xc0, !PT ;  /* 0x0000ffff06067812 */ /* 0x008fe400078ec0ff */
[----:B--2---:R-:W-:Y:S02]  /*214a0*/  SEL R13, R4, RZ, !P3 ;  /* 0x000000ff040d7207 */ /* 0x004fe40005800000 */
[----:B----4-:R-:W-:-:S07]  /*214b0*/  SEL R24, R3, RZ, !P3 ;  /* 0x000000ff03187207 */ /* 0x010fce0005800000 */
[----:B------:R-:W-:Y:S05]  /*214c0*/  @P0 BRA `(.L_x_3136) ;  /* 0x0000031000000947 */ /* 0x000fea0003800000 */
[----:B------:R-:W2:Y:S01]  /*214d0*/  LDL R4, [R1] ;  /* 0x0000000001047983 */ /* 0x000ea20000100800 */
        /* <DEDUP_REMOVED lines=48> */
.L_x_3136:
[----:B------:R-:W-:Y:S05]  /*217e0*/  BSYNC B0 ;  /* 0x0000000000007941 */ /* 0x000fea0003800000 */
.L_x_3135:
[----:B------:R-:W-:-:S13]  /*217f0*/  ISETP.GT.AND P0, PT, R20, 0x1, PT ;  /* 0x000000011400780c */ /* 0x000fda0003f04270 */
[----:B------:R-:W-:Y:S05]  /*21800*/  @P0 BRA `(.L_x_3128) ;  /* 0x0000080000000947 */ /* 0x000fea0003800000 */
[----:B------:R-:W2:Y:S01]  /*21810*/  LDL.LU R10, [R1] ;  /* 0x00000000010a7983 */ /* 0x000ea20000300800 */
        /* <DEDUP_REMOVED lines=33> */
.L_x_3213:
[----:B------:R-:W-:Y:S05]  /*21a30*/  BRA.DIV ~URZ, `(.L_x_3138) ;  /* 0x000038f27f007947 */ /* 0x000fea000b800000 */
[----:B------:R3:W4:Y:S02]  /*21a40*/  SHFL.IDX PT, R2, R16, RZ, 0x181f ;  /* 0x00181fff10027589 */ /* 0x00072400000e0000 */
.L_x_3214:
        /* <DEDUP_REMOVED lines=20> */
.L_x_3140:
[----:B------:R-:W-:Y:S05]  /*21b90*/  BSYNC B0 ;  /* 0x0000000000007941 */ /* 0x000fea0003800000 */
.L_x_3139:
[----:B------:R-:W-:Y:S05]  /*21ba0*/  BRA.DIV ~URZ, `(.L_x_3141) ;  /* 0x000037f27f007947 */ /* 0x000fea000b800000 */
[----:B--2---:R2:W1:Y:S04]  /*21bb0*/  SHFL.IDX PT, R4, R5, 0x1, 0x181f ;  /* 0x00381f0005047f89 */ /* 0x00446800000e0000 */
[----:B----4-:R2:W4:Y:S02]  /*21bc0*/  SHFL.IDX PT, R2, R16, 0x1, 0x181f ;  /* 0x00381f0010027f89 */ /* 0x01052400000e0000 */
.L_x_3215:
        /* <DEDUP_REMOVED lines=20> */
.L_x_3143:
[----:B------:R-:W-:Y:S05]  /*21d10*/  BSYNC B0 ;  /* 0x0000000000007941 */ /* 0x000fea0003800000 */
.L_x_3142:
[----:B------:R-:W-:Y:S05]  /*21d20*/  BRA.DIV ~URZ, `(.L_x_3144) ;  /* 0x000037427f007947 */ /* 0x000fea000b800000 */
[----:B-1----:R1:W2:Y:S02]  /*21d30*/  SHFL.IDX PT, R4, R5, 0x2, 0x181f ;  /* 0x00581f0005047f89 */ /* 0x0022a400000e0000 */
.L_x_3216:
[----:B------:R-:W-:Y:S05]  /*21d40*/  BRA.DIV ~URZ, `(.L_x_3145) ;  /* 0x000037927f007947 */ /* 0x000fea000b800000 */
[----:B----4-:R4:W1:Y:S02]  /*21d50*/  SHFL.IDX PT, R2, R16, 0x2, 0x181f ;  /* 0x00581f0010027f89 */ /* 0x01086400000e0000 */
.L_x_3217:
        /* <DEDUP_REMOVED lines=20> */
.L_x_3147:
[----:B------:R-:W-:Y:S05]  /*21ea0*/  BSYNC B0 ;  /* 0x0000000000007941 */ /* 0x000fea0003800000 */
.L_x_3146:
[----:B------:R-:W-:Y:S05]  /*21eb0*/  BRA.DIV ~URZ, `(.L_x_3148) ;  /* 0x000036927f007947 */ /* 0x000fea000b800000 */
[----:B--2---:R2:W3:Y:S04]  /*21ec0*/  SHFL.IDX PT, R4, R5, 0x3, 0x181f ;  /* 0x00781f0005047f89 */ /* 0x0044e800000e0000 */
[----:B-1----:R2:W1:Y:S02]  /*21ed0*/  SHFL.IDX PT, R2, R16, 0x3, 0x181f ;  /* 0x00781f0010027f89 */ /* 0x00246400000e0000 */
.L_x_3218:
        /* <DEDUP_REMOVED lines=19> */
.L_x_3128:
[----:B------:R-:W-:Y:S05]  /*22010*/  BSYNC B1 ;  /* 0x0000000000017941 */ /* 0x000fea0003800000 */
.L_x_3112:
[----:B-12-4-:R-:W2:Y:S02]  /*22020*/  LDL R2, [R1+0x184] ;  /* 0x0001840001027983 */ /* 0x016ea40000100800 */
[----:B--2---:R-:W-:-:S13]  /*22030*/  ISETP.NE.AND P0, PT, R2, RZ, PT ;  /* 0x000000ff0200720c */ /* 0x004fda0003f05270 */
[----:B------:R-:W-:Y:S01]  /*22040*/  @P0 WARPSYNC 0xffffffff ;  /* 0xffffffff00000948 */ /* 0x000fe20003800000 */
[----:B------:R-:W-:Y:S06]  /*22050*/  @P0 BAR.SYNC.DEFER_BLOCKING 0x5, 0x100 ;  /* 0x0144000000000b1d */ /* 0x000fec0000010000 */
[----:B------:R-:W1:Y:S04]  /*22060*/  @P0 LDS.128 R8, [0x20080] ;  /* 0x02008000ff080984 */ /* 0x000e680000000c00 */
[----:B-1----:R1:W-:Y:S04]  /*22070*/  @P0 STL.64 [R1+0x10], R8 ;  /* 0x0000100801000387 */ /* 0x0023e80000100a00 */
        /* <DEDUP_REMOVED lines=9> */
.L_x_3219:
[----:B------:R-:W-:Y:S05]  /*22110*/  BRA.DIV ~URZ, `(.L_x_3151) ;  /* 0x000035727f007947 */ /* 0x000fea000b800000 */
[----:B------:R3:W4:Y:S02]  /*22120*/  SHFL.IDX PT, R6, R28, 0x1, 0x1f ;  /* 0x00201f001c067f89 */ /* 0x00072400000e0000 */
.L_x_3220:
        /* <DEDUP_REMOVED lines=19> */
.L_x_3221:
        /* <DEDUP_REMOVED lines=16> */
.L_x_3222:
[----:B---3--:R-:W-:Y:S01]  /*22360*/  IMAD R2, R2, c[0x0][0x538], RZ ;  /* 0x00014e0002027a24 */ /* 0x008fe200078e02ff */
[----:B------:R-:W-:Y:S04]  /*22370*/  BSSY B1, `(.L_x_3154) ;  /* 0x00000ce000017945 */ /* 0x000fe80003800000 */
[----:B----4-:R-:W-:-:S04]  /*22380*/  IADD3 R6, R2, R6, RZ ;  /* 0x0000000602067210 */ /* 0x010fc80007ffe0ff */
[----:B--2---:R-:W-:-:S13]  /*22390*/  ISETP.GT.AND P0, PT, R6, R10, PT ;  /* 0x0000000a0600720c */ /* 0x004fda0003f04270 */
[----:B------:R-:W-:Y:S05]  /*223a0*/  @P0 BRA `(.L_x_3155) ;  /* 0x0000025000000947 */ /* 0x000fea0003800000 */
.L_x_3159:
        /* <DEDUP_REMOVED lines=17> */
.L_x_3223:
        /* <DEDUP_REMOVED lines=16> */
.L_x_3224:
[----:B--2---:R-:W-:-:S05]  /*225c0*/  IMAD R2, R2, c[0x0][0x538], RZ ;  /* 0x00014e0002027a24 */ /* 0x004fca00078e02ff */
[----:B------:R-:W-:-:S04]  /*225d0*/  IADD3 R6, R2, R6, RZ ;  /* 0x0000000602067210 */ /* 0x000fc80007ffe0ff */
[----:B------:R-:W-:-:S13]  /*225e0*/  ISETP.GT.AND P0, PT, R6, R10, PT ;  /* 0x0000000a0600720c */ /* 0x000fda0003f04270 */
[----:B-1----:R-:W-:Y:S05]  /*225f0*/  @!P0 BRA `(.L_x_3159) ;  /* 0xfffffdb000008947 */ /* 0x002fea000383ffff */
.L_x_3155:
[----:B------:R-:W-:-:S05]  /*22600*/  IADD3 R14, -R2, R6, RZ ;  /* 0x00000006020e7210 */ /* 0x000fca0007ffe1ff */
[----:B------:R-:W-:-:S05]  /*22610*/  IMAD R2, R4, c[0x0][0x538], R14 ;  /* 0x00014e0004027a24 */ /* 0x000fca00078e020e */
[----:B------:R-:W-:Y:S01]  /*22620*/  ISETP.GT.AND P0, PT, R2, R10, PT ;  /* 0x0000000a0200720c */ /* 0x000fe20003f04270 */
[----:B------:R-:W-:-:S12]  /*22630*/  BRA.DIV ~URZ, `(.L_x_3160) ;  /* 0x000035527f007947 */ /* 0x000fd8000b800000 */
[----:B------:R-:W-:-:S03]  /*22640*/  VOTE.ANY R13, PT, !P0 ;  /* 0x00000000000d7806 */ /* 0x000fc600040e0100 */
.L_x_3225:
[----:B------:R-:W2:Y:S01]  /*22650*/  LDL.LU R2, [R1+0x1c] ;  /* 0x00001c0001027983 */ /* 0x000ea20000300800 */
[----:B------:R-:W2:Y:S02]  /*22660*/  POPC R11, R13 ;  /* 0x0000000d000b7309 */ /* 0x000ea40000000000 */
[----:B--2---:R-:W-:-:S05]  /*22670*/  IADD3 R2, R11, R2, RZ ;  /* 0x000000020b027210 */ /* 0x004fca0007ffe0ff */
[----:B------:R2:W-:Y:S01]  /*22680*/  STL [R1+0x1c], R2 ;  /* 0x00001c0201007387 */ /* 0x0005e20000100800 */
[----:B------:R-:W-:Y:S05]  /*22690*/  BRA.DIV ~URZ, `(.L_x_3161) ;  /* 0x000035327f007947 */ /* 0x000fea000b800000 */
[----:B------:R3:W4:Y:S04]  /*226a0*/  SHFL.IDX PT, R6, R8, R11, 0x1f ;  /* 0x00001f0b08067589 */ /* 0x00072800000e0000 */
[----:B------:R3:W1:Y:S02]  /*226b0*/  SHFL.IDX PT, R5, R9, R11, 0x1f ;  /* 0x00001f0b09057589 */ /* 0x00066400000e0000 */
.L_x_3226:
[----:B------:R-:W-:Y:S01]  /*226c0*/  ISETP.NE.AND P0, PT, R13, RZ, PT ;  /* 0x000000ff0d00720c */ /* 0x000fe20003f05270 */
[----:B------:R-:W-:-:S12]  /*226d0*/  BSSY B0, `(.L_x_3162) ;  /* 0x0000005000007945 */ /* 0x000fd80003800000 */
[----:B------:R-:W-:Y:S05]  /*226e0*/  @!P0 BRA `(.L_x_3163) ;  /* 0x0000003000008947 */ /* 0x000fea0003800000 */
[----:B---3--:R-:W-:Y:S01]  /*226f0*/  IADD3 R11, R11, -0x1, RZ ;  /* 0xffffffff0b0b7810 */ /* 0x008fe20007ffe0ff */
[----:B------:R-:W-:Y:S05]  /*22700*/  BRA.DIV ~URZ, `(.L_x_3164) ;  /* 0x000035927f007947 */ /* 0x000fea000b800000 */
[----:B------:R3:W2:Y:S02]  /*22710*/  SHFL.IDX PT, R15, R4, R11, 0x1f ;  /* 0x00001f0b040f7589 */ /* 0x0006a400000e0000 */
.L_x_3163:
[----:B------:R-:W-:Y:S05]  /*22720*/  BSYNC B0 ;  /* 0x0000000000007941 */ /* 0x000fea0003800000 */
.L_x_3162:
[----:B--2---:R-:W-:Y:S01]  /*22730*/  IMAD R2, R15, c[0x0][0x538], R14 ;  /* 0x00014e000f027a24 */ /* 0x004fe200078e020e */
[----:B-1----:R-:W-:Y:S01]  /*22740*/  ISETP.NE.AND P0, PT, R5, 0x1, PT ;  /* 0x000000010500780c */ /* 0x002fe20003f05270 */
[----:B------:R-:W-:Y:S03]  /*22750*/  BSSY B0, `(.L_x_3165) ;  /* 0x0000086000007945 */ /* 0x000fe60003800000 */
[----:B------:R1:W-:Y:S01]  /*22760*/  STL [R1+0x10], R2 ;  /* 0x0000100201007387 */ /* 0x0003e20000100800 */
[----:B---3--:R-:W-:-:S08]  /*22770*/  IADD3 R11, -R2, R10, RZ ;  /* 0x0000000a020b7210 */ /* 0x008fd00007ffe1ff */
[----:B------:R-:W-:Y:S05]  /*22780*/  @!P0 BRA `(.L_x_3166) ;  /* 0x000003e000008947 */ /* 0x000fea0003800000 */
[-C--:B----4-:R-:W-:Y:S01]  /*22790*/  IABS R3, R6.reuse ;  /* 0x0000000600037213 */ /* 0x090fe20000000000 */
[----:B------:R-:W-:Y:S01]  /*227a0*/  IMAD.MOV.U32 R8, RZ, RZ, RZ ;  /* 0x000000ffff087224 */ /* 0x000fe200078e00ff */
[----:B------:R-:W-:Y:S02]  /*227b0*/  IABS R13, R6 ;  /* 0x00000006000d7213 */ /* 0x000fe40000000000 */
[----:B-1----:R-:W1:Y:S08]  /*227c0*/  I2F.RP R2, R3 ;  /* 0x0000000300027306 */ /* 0x002e700000209400 */
[----:B-1----:R-:W1:Y:S02]  /*227d0*/  MUFU.RCP R2, R2 ;  /* 0x0000000200027308 */ /* 0x002e640000001000 */
[----:B-1----:R-:W-:-:S06]  /*227e0*/  IADD3 R2, R2, 0xffffffe, RZ ;  /* 0x0ffffffe02027810 */ /* 0x002fcc0007ffe0ff */
[----:B------:R1:W2:Y:S02]  /*227f0*/  F2I.FTZ.U32.TRUNC.NTZ R9, R2 ;  /* 0x0000000200097305 */ /* 0x0002a4000021f000 */
[----:B-1----:R-:W-:Y:S01]  /*22800*/  IABS R2, R5 ;  /* 0x0000000500027213 */ /* 0x002fe20000000000 */
[----:B--2---:R-:W-:-:S04]  /*22810*/  IMAD.MOV R4, RZ, RZ, -R9 ;  /* 0x000000ffff047224 */ /* 0x004fc800078e0a09 */
[----:B------:R-:W-:Y:S01]  /*22820*/  IMAD.MOV.U32 R10, RZ, RZ, R2 ;  /* 0x000000ffff0a7224 */ /* 0x000fe200078e0002 */
[----:B------:R-:W-:Y:S01]  /*22830*/  IABS R2, R11 ;  /* 0x0000000b00027213 */ /* 0x000fe20000000000 */
[----:B------:R-:W-:Y:S02]  /*22840*/  IMAD R4, R4, R3, RZ ;  /* 0x0000000304047224 */ /* 0x000fe400078e02ff */
[----:B------:R-:W1:Y:S02]  /*22850*/  I2F.RP R14, R10 ;  /* 0x0000000a000e7306 */ /* 0x000e640000209400 */
[----:B------:R-:W-:-:S04]  /*22860*/  IMAD.HI.U32 R9, R9, R4, R8 ;  /* 0x0000000409097227 */ /* 0x000fc800078e0008 */
[----:B------:R-:W-:Y:S02]  /*22870*/  IMAD.MOV.U32 R4, RZ, RZ, R2 ;  /* 0x000000ffff047224 */ /* 0x000fe400078e0002 */
[----:B------:R-:W-:-:S05]  /*22880*/  IMAD.MOV R2, RZ, RZ, -R13 ;  /* 0x000000ffff027224 */ /* 0x000fca00078e0a0d */
[----:B------:R-:W-:Y:S01]  /*22890*/  MOV R8, R2 ;  /* 0x0000000200087202 */ /* 0x000fe20000000f00 */
[----:B------:R-:W-:-:S04]  /*228a0*/  IMAD.HI.U32 R2, R9, R4, RZ ;  /* 0x0000000409027227 */ /* 0x000fc800078e00ff */
[----:B------:R-:W-:Y:S02]  /*228b0*/  IMAD R4, R2, R8, R4 ;  /* 0x0000000802047224 */ /* 0x000fe400078e0204 */
[----:B-1----:R-:W1:Y:S03]  /*228c0*/  MUFU.RCP R8, R14 ;  /* 0x0000000e00087308 */ /* 0x002e660000001000 */
[----:B------:R-:W-:Y:S02]  /*228d0*/  ISETP.GT.U32.AND P0, PT, R3, R4, PT ;  /* 0x000000040300720c */ /* 0x000fe40003f04070 */
[----:B-1----:R-:W-:-:S11]  /*228e0*/  IADD3 R8, R8, 0xffffffe, RZ ;  /* 0x0ffffffe08087810 */ /* 0x002fd60007ffe0ff */
[----:B------:R-:W-:Y:S01]  /*228f0*/  @!P0 IMAD.IADD R4, R4, 0x1, -R3 ;  /* 0x0000000104048824 */ /* 0x000fe200078e0a03 */
[----:B------:R-:W-:Y:S01]  /*22900*/  @!P0 IADD3 R2, R2, 0x1, RZ ;  /* 0x0000000102028810 */ /* 0x000fe20007ffe0ff */
[----:B------:R-:W1:Y:S01]  /*22910*/  F2I.FTZ.U32.TRUNC.NTZ R9, R8 ;  /* 0x0000000800097305 */ /* 0x000e62000021f000 */
[----:B------:R-:W-:Y:S02]  /*22920*/  ISETP.NE.AND P0, PT, R6, RZ, PT ;  /* 0x000000ff0600720c */ /* 0x000fe40003f05270 */
[----:B------:R-:W-:Y:S02]  /*22930*/  ISETP.GE.U32.AND P2, PT, R4, R3, PT ;  /* 0x000000030400720c */ /* 0x000fe40003f46070 */
[----:B------:R-:W-:-:S04]  /*22940*/  LOP3.LUT R3, R11, R6, RZ, 0x3c, !PT ;  /* 0x000000060b037212 */ /* 0x000fc800078e3cff */
[----:B------:R-:W-:Y:S01]  /*22950*/  ISETP.GE.AND P1, PT, R3, RZ, PT ;  /* 0x000000ff0300720c */ /* 0x000fe20003f26270 */
[----:B-1----:R-:W-:-:S06]  /*22960*/  IMAD.MOV R3, RZ, RZ, -R9 ;  /* 0x000000ffff037224 */ /* 0x002fcc00078e0a09 */
[----:B------:R-:W-:Y:S01]  /*22970*/  @P2 IADD3 R2, R2, 0x1, RZ ;  /* 0x0000000102022810 */ /* 0x000fe20007ffe0ff */
[----:B------:R-:W-:Y:S01]  /*22980*/  IMAD.MOV.U32 R8, RZ, RZ, RZ ;  /* 0x000000ffff087224 */ /* 0x000fe200078e00ff */
[----:B------:R-:W-:-:S04]  /*22990*/  MOV R4, R3 ;  /* 0x0000000300047202 */ /* 0x000fc80000000f00 */
[----:B------:R-:W-:Y:S01]  /*229a0*/  @!P1 IMAD.MOV R2, RZ, RZ, -R2 ;  /* 0x000000ffff029224 */ /* 0x000fe200078e0a02 */
[----:B------:R-:W-:Y:S02]  /*229b0*/  @!P0 LOP3.LUT R2, RZ, R6, RZ, 0x33, !PT ;  /* 0x00000006ff028212 */ /* 0x000fe400078e33ff */
[----:B------:R-:W-:Y:S01]  /*229c0*/  IABS R3, R5 ;  /* 0x0000000500037213 */ /* 0x000fe20000000000 */
[----:B------:R-:W-:Y:S01]  /*229d0*/  IMAD R4, R4, R10, RZ ;  /* 0x0000000a04047224 */ /* 0x000fe200078e02ff */
[----:B------:R-:W-:-:S03]  /*229e0*/  IABS R14, R2 ;  /* 0x00000002000e7213 */ /* 0x000fc60000000000 */
[----:B------:R-:W-:Y:S02]  /*229f0*/  IMAD.MOV R13, RZ, RZ, -R3 ;  /* 0x000000ffff0d7224 */ /* 0x000fe400078e0a03 */
[----:B------:R-:W-:-:S03]  /*22a00*/  IMAD.HI.U32 R3, R9, R4, R8 ;  /* 0x0000000409037227 */ /* 0x000fc600078e0008 */
[----:B------:R-:W-:Y:S01]  /*22a10*/  MOV R8, R13 ;  /* 0x0000000d00087202 */ /* 0x000fe20000000f00 */
        /* <DEDUP_REMOVED lines=21> */
.L_x_3166:
[----:B------:R-:W2:Y:S01]  /*22b70*/  LDL R4, [R1+0x1c] ;  /* 0x00001c0001047983 */ /* 0x000ea20000100800 */
[----:B-1----:R-:W-:-:S04]  /*22b80*/  IMAD.MOV.U32 R2, RZ, RZ, 0x4 ;  /* 0x00000004ff027424 */ /* 0x002fc800078e00ff */
        /* <DEDUP_REMOVED lines=19> */
[----:B------:R-:W-:Y:S02]  /*22cc0*/  IMAD R3, R2, R3, R8 ;  /* 0x0000000302037224 */ /* 0x000fe400078e0208 */
[----:B------:R-:W-:-:S03]  /*22cd0*/  IMAD.MOV.U32 R8, RZ, RZ, RZ ;  /* 0x000000ffff087224 */ /* 0x000fc600078e00ff */
        /* <DEDUP_REMOVED lines=18> */
[----:B------:R-:W-:Y:S02]  /*22e00*/  IABS R14, R2 ;  /* 0x00000002000e7213 */ /* 0x000fe40000000000 */
[----:B------:R-:W1:Y:S08]  /*22e10*/  I2F.RP R5, R4 ;  /* 0x0000000400057306 */ /* 0x000e700000209400 */
[----:B-1----:R-:W1:Y:S02]  /*22e20*/  MUFU.RCP R5, R5 ;  /* 0x0000000500057308 */ /* 0x002e640000001000 */
[----:B-1----:R-:W-:-:S06]  /*22e30*/  IADD3 R5, R5, 0xffffffe, RZ ;  /* 0x0ffffffe05057810 */ /* 0x002fcc0007ffe0ff */
[----:B------:R-:W1:Y:S02]  /*22e40*/  F2I.FTZ.U32.TRUNC.NTZ R9, R5 ;  /* 0x0000000500097305 */ /* 0x000e64000021f000 */
[----:B-1----:R-:W-:-:S04]  /*22e50*/  IMAD.MOV R5, RZ, RZ, -R9 ;  /* 0x000000ffff057224 */ /* 0x002fc800078e0a09 */
[----:B------:R-:W-:Y:S01]  /*22e60*/  IMAD R13, R5, R4, RZ ;  /* 0x00000004050d7224 */ /* 0x000fe200078e02ff */
[----:B------:R-:W-:Y:S01]  /*22e70*/  MOV R5, R3 ;  /* 0x0000000300057202 */ /* 0x000fe20000000f00 */
[----:B------:R-:W-:Y:S02]  /*22e80*/  IMAD.MOV R3, RZ, RZ, -R14 ;  /* 0x000000ffff037224 */ /* 0x000fe400078e0a0e */
[----:B------:R-:W-:-:S04]  /*22e90*/  IMAD.HI.U32 R9, R9, R13, R8 ;  /* 0x0000000d09097227 */ /* 0x000fc800078e0008 */
        /* <DEDUP_REMOVED lines=17> */
.L_x_3167:
[----:B------:R-:W-:Y:S05]  /*22fb0*/  BSYNC B0 ;  /* 0x0000000000007941 */ /* 0x000fea0003800000 */
.L_x_3165:
[----:B------:R-:W-:-:S04]  /*22fc0*/  LOP3.LUT R3, RZ, R3, RZ, 0x33, !PT ;  /* 0x00000003ff037212 */ /* 0x000fc800078e33ff */
[----:B-1----:R-:W-:-:S05]  /*22fd0*/  IADD3 R2, R3, R6, RZ ;  /* 0x0000000603027210 */ /* 0x002fca0007ffe0ff */
[----:B------:R1:W-:Y:S01]  /*22fe0*/  STL [R1+0x14], R2 ;  /* 0x0000140201007387 */ /* 0x0003e20000100800 */
[----:B------:R-:W-:Y:S05]  /*22ff0*/  BRA `(.L_x_3168) ;  /* 0x0000005000007947 */ /* 0x000fea0003800000 */
.L_x_3156:
[----:B------:R-:W-:Y:S01]  /*23000*/  MOV R2, c[0x0][0x53c] ;  /* 0x00014f0000027a02 */ /* 0x000fe20000000f00 */
[----:B------:R2:W-:Y:S04]  /*23010*/  STL [R1+0x10], R10 ;  /* 0x0000100a01007387 */ /* 0x0005e80000100800 */
[----:B------:R2:W-:Y:S04]  /*23020*/  STL [R1+0x14], RZ ;  /* 0x000014ff01007387 */ /* 0x0005e80000100800 */
[----:B------:R2:W-:Y:S04]  /*23030*/  STL [R1+0x18], RZ ;  /* 0x000018ff01007387 */ /* 0x0005e80000100800 */
[----:B------:R2:W-:Y:S02]  /*23040*/  STL [R1+0x1c], R2 ;  /* 0x00001c0201007387 */ /* 0x0005e40000100800 */
.L_x_3168:
[----:B------:R-:W-:Y:S05]  /*23050*/  BSYNC B1 ;  /* 0x0000000000017941 */ /* 0x000fea0003800000 */
.L_x_3154:
[----:B------:R-:W3:Y:S04]  /*23060*/  LDL R8, [R1+0x10] ;  /* 0x0000100001087983 */ /* 0x000ee80000100800 */
        /* <DEDUP_REMOVED lines=8> */
.L_x_3149:
[----:B-1----:R-:W4:Y:S02]  /*230f0*/  LDL R2, [R1+0x1c] ;  /* 0x00001c0001027983 */ /* 0x002f240000100800 */
[----:B----4-:R-:W-:-:S13]  /*23100*/  ISETP.GE.AND P0, PT, R2, c[0x0][0x53c], PT ;  /* 0x00014f0002007a0c */ /* 0x010fda0003f06270 */
[----:B--23--:R-:W-:Y:S01]  /*23110*/  @P0 CALL.REL.NOINC `(.L_x_3169) ;  /* 0x0000001000000944 */ /* 0x00cfe20003c00000 */
[----:B------:R-:W-:Y:S05]  /*23120*/  BRA `(.L_x_3170) ;  /* 0xfffdf47000007947 */ /* 0x000fea000383ffff */
.L_x_3169:
[----:B------:R-:W-:Y:S05]  /*23130*/  EXIT ;  /* 0x000000000000794d */ /* 0x000fea0003800000 */
.L_x_2931:
[----:B------:R-:W-:Y:S01]  /*23140*/  IMAD.MOV.U32 R2, RZ, RZ, R4 ;  /* 0x000000ffff027224 */ /* 0x000fe200078e0004 */
[----:B------:R-:W-:Y:S02]  /*23150*/  MOV R5, 0x1 ;  /* 0x0000000100057802 */ /* 0x000fe40000000f00 */
[----:B------:R-:W-:Y:S02]  /*23160*/  MOV R3, 0x23180 ;  /* 0x0002318000037802 */ /* 0x000fe40000000f00 */
[----:B------:R-:W-:Y:S05]  /*23170*/  CALL.REL.NOINC `($__internal_51_$__cuda_sm70_shflsync_up_p) ;  /* 0x00002c7000007944 */ /* 0x000fea0003c00000 */
[----:B------:R-:W-:Y:S01]  /*23180*/  MOV R0, R5 ;  /* 0x0000000500007202 */ /* 0x000fe20000000f00 */
[----:B------:R-:W-:Y:S05]  /*23190*/  BRA `(.L_x_3171) ;  /* 0xfffdd2c000007947 */ /* 0x000fea000383ffff */
.L_x_2932:
[----:B------:R-:W-:Y:S01]  /*231a0*/  IMAD.MOV.U32 R2, RZ, RZ, R4 ;  /* 0x000000ffff027224 */ /* 0x000fe200078e0004 */
[----:B------:R-:W-:Y:S02]  /*231b0*/  MOV R5, 0x2 ;  /* 0x0000000200057802 */ /* 0x000fe40000000f00 */
[----:B------:R-:W-:Y:S02]  /*231c0*/  MOV R3, 0x231e0 ;  /* 0x000231e000037802 */ /* 0x000fe40000000f00 */
[----:B------:R-:W-:Y:S05]  /*231d0*/  CALL.REL.NOINC `($__internal_51_$__cuda_sm70_shflsync_up_p) ;  /* 0x00002c1000007944 */ /* 0x000fea0003c00000 */
[----:B------:R-:W-:Y:S02]  /*231e0*/  SEL R5, R5, RZ, P4 ;  /* 0x000000ff05057207 */ /* 0x000fe40002000000 */
[----:B------:R-:W-:-:S03]  /*231f0*/  MOV R3, 0x23240 ;  /* 0x0002324000037802 */ /* 0x000fc60000000f00 */
[----:B------:R-:W-:Y:S01]  /*23200*/  IMAD.IADD R0, R4, 0x1, R5 ;  /* 0x0000000104007824 */ /* 0x000fe200078e0205 */
[----:B------:R-:W-:-:S03]  /*23210*/  MOV R5, 0x4 ;  /* 0x0000000400057802 */ /* 0x000fc60000000f00 */
[----:B------:R-:W-:Y:S02]  /*23220*/  IMAD.MOV.U32 R2, RZ, RZ, R0 ;  /* 0x000000ffff027224 */ /* 0x000fe400078e0000 */
        /* <DEDUP_REMOVED lines=13> */
[----:B------:R-:W-:Y:S01]  /*23300*/  SEL R4, R5, RZ, P1 ;  /* 0x000000ff05047207 */ /* 0x000fe20000800000 */
[----:B------:R-:W-:Y:S01]  /*23310*/  IMAD.MOV.U32 R2, RZ, RZ, 0x1f ;  /* 0x0000001fff027424 */ /* 0x000fe200078e00ff */
[----:B------:R-:W-:Y:S02]  /*23320*/  MOV R30, 0x1f ;  /* 0x0000001f001e7802 */ /* 0x000fe40000000f00 */
[----:B------:R-:W-:Y:S01]  /*23330*/  MOV R3, 0x23370 ;  /* 0x0002337000037802 */ /* 0x000fe20000000f00 */
[----:B------:R-:W-:-:S04]  /*23340*/  IMAD.IADD R4, R0, 0x1, R4 ;  /* 0x0000000100047824 */ /* 0x000fc800078e0204 */
[----:B------:R-:W-:Y:S02]  /*23350*/  IMAD.MOV.U32 R29, RZ, RZ, R4 ;  /* 0x000000ffff1d7224 */ /* 0x000fe400078e0004 */
[----:B------:R-:W-:Y:S05]  /*23360*/  CALL.REL.NOINC `($__internal_50_$__cuda_sm70_shflsync_idx_p) ;  /* 0x00002a0000007944 */ /* 0x000fea0003c00000 */
[----:B-----5:R-:W-:Y:S01]  /*23370*/  MOV R0, R30 ;  /* 0x0000001e00007202 */ /* 0x020fe20000000f00 */
[----:B-1----:R-:W-:Y:S05]  /*23380*/  BRA `(.L_x_3172) ;  /* 0xfffdd1d000007947 */ /* 0x002fea000383ffff */
.L_x_2934:
[----:B------:R-:W-:Y:S02]  /*23390*/  SEL R2, RZ, 0x1, P0 ;  /* 0x00000001ff027807 */ /* 0x000fe40000000000 */
[----:B------:R-:W-:Y:S02]  /*233a0*/  MOV R3, 0x233c0 ;  /* 0x000233c000037802 */ /* 0x000fe40000000f00 */
[----:B------:R-:W-:Y:S05]  /*233b0*/  CALL.REL.NOINC `($__internal_52_$__cuda_sm70_votesync_ballot) ;  /* 0x00002aa000007944 */ /* 0x000fea0003c00000 */
[----:B------:R-:W-:Y:S05]  /*233c0*/  BRA `(.L_x_3173) ;  /* 0xfffdd22000007947 */ /* 0x000fea000383ffff */
.L_x_2935:
[----:B------:R-:W-:Y:S01]  /*233d0*/  IMAD.MOV.U32 R29, RZ, RZ, R9 ;  /* 0x000000ffff1d7224 */ /* 0x000fe200078e0009 */
[----:B-1----:R-:W-:Y:S01]  /*233e0*/  MOV R2, R0 ;  /* 0x0000000000027202 */ /* 0x002fe20000000f00 */
[----:B------:R-:W-:Y:S01]  /*233f0*/  IMAD.MOV.U32 R30, RZ, RZ, 0x1f ;  /* 0x0000001fff1e7424 */ /* 0x000fe200078e00ff */
[----:B------:R-:W-:Y:S02]  /*23400*/  MOV R3, 0x23420 ;  /* 0x0002342000037802 */ /* 0x000fe40000000f00 */
[----:B------:R-:W-:Y:S05]  /*23410*/  CALL.REL.NOINC `($__internal_50_$__cuda_sm70_shflsync_idx_p) ;  /* 0x0000295000007944 */ /* 0x000fea0003c00000 */
[----:B------:R-:W-:Y:S01]  /*23420*/  IMAD.MOV.U32 R12, RZ, RZ, R30 ;  /* 0x000000ffff0c7224 */ /* 0x000fe200078e001e */
[----:B------:R-:W-:Y:S01]  /*23430*/  MOV R29, R8 ;  /* 0x00000008001d7202 */ /* 0x000fe20000000f00 */
[----:B------:R-:W-:Y:S01]  /*23440*/  IMAD.MOV.U32 R5, RZ, RZ, RZ ;  /* 0x000000ffff057224 */ /* 0x000fe200078e00ff */
[----:B-----5:R-:W-:Y:S01]  /*23450*/  MOV R2, R0 ;  /* 0x0000000000027202 */ /* 0x020fe20000000f00 */
[----:B------:R-:W-:Y:S01]  /*23460*/  IMAD.MOV.U32 R30, RZ, RZ, 0x1f ;  /* 0x0000001fff1e7424 */ /* 0x000fe200078e00ff */
[----:B------:R-:W-:-:S02]  /*23470*/  MOV R3, 0x23490 ;  /* 0x0002349000037802 */ /* 0x000fc40000000f00 */
[----:B-1----:R-:W-:Y:S05]  /*23480*/  CALL.REL.NOINC `($__internal_50_$__cuda_sm70_shflsync_idx_p) ;  /* 0x000028e000007944 */ /* 0x002fea0003c00000 */
[----:B------:R-:W-:Y:S01]  /*23490*/  MOV R9, R30 ;  /* 0x0000001e00097202 */ /* 0x000fe20000000f00 */
[----:B-1---5:R-:W-:Y:S05]  /*234a0*/  BRA `(.L_x_3174) ;  /* 0xfffdd1b000007947 */ /* 0x022fea000383ffff */
.L_x_2938:
[----:B------:R-:W-:Y:S01]  /*234b0*/  IMAD.MOV.U32 R29, RZ, RZ, R4 ;  /* 0x000000ffff1d7224 */ /* 0x000fe200078e0004 */
[----:B------:R-:W-:-:S02]  /*234c0*/  MOV R30, 0x1f ;  /* 0x0000001f001e7802 */ /* 0x000fc40000000f00 */
[----:B------:R-:W-:Y:S02]  /*234d0*/  MOV R3, 0x234f0 ;  /* 0x000234f000037802 */ /* 0x000fe40000000f00 */
[----:B--234-:R-:W-:Y:S05]  /*234e0*/  CALL.REL.NOINC `($__internal_50_$__cuda_sm70_shflsync_idx_p) ;  /* 0x0000288000007944 */ /* 0x01cfea0003c00000 */
[----:B------:R-:W-:Y:S01]  /*234f0*/  MOV R5, R30 ;  /* 0x0000001e00057202 */ /* 0x000fe20000000f00 */
[----:B-1---5:R-:W-:Y:S05]  /*23500*/  BRA `(.L_x_2937) ;  /* 0xfffdd1b000007947 */ /* 0x022fea000383ffff */
.L_x_2993:
[----:B------:R-:W-:Y:S01]  /*23510*/  IMAD.MOV.U32 R29, RZ, RZ, R5 ;  /* 0x000000ffff1d7224 */ /* 0x000fe200078e0005 */
[----:B------:R-:W-:Y:S01]  /*23520*/  MOV R2, RZ ;  /* 0x000000ff00027202 */ /* 0x000fe20000000f00 */
[----:B------:R-:W-:Y:S01]  /*23530*/  IMAD.MOV.U32 R30, RZ, RZ, 0x181f ;  /* 0x0000181fff1e7424 */ /* 0x000fe200078e00ff */
[----:B------:R-:W-:Y:S02]  /*23540*/  MOV R3, 0x23560 ;  /* 0x0002356000037802 */ /* 0x000fe40000000f00 */
[----:B-----5:R-:W-:Y:S05]  /*23550*/  CALL.REL.NOINC `($__internal_50_$__cuda_sm70_shflsync_idx_p) ;  /* 0x0000281000007944 */ /* 0x020fea0003c00000 */
[----:B------:R-:W-:Y:S01]  /*23560*/  MOV R4, R30 ;  /* 0x0000001e00047202 */ /* 0x000fe20000000f00 */
[----:B-1---5:R-:W-:Y:S05]  /*23570*/  BRA `(.L_x_3175) ;  /* 0xfffe6e5000007947 */ /* 0x022fea000383ffff */
.L_x_2994:
[----:B------:R-:W-:Y:S01]  /*23580*/  IMAD.MOV.U32 R29, RZ, RZ, R6 ;  /* 0x000000ffff1d7224 */ /* 0x000fe200078e0006 */
[----:B------:R-:W-:Y:S01]  /*23590*/  MOV R2, RZ ;  /* 0x000000ff00027202 */ /* 0x000fe20000000f00 */
[----:B------:R-:W-:Y:S01]  /*235a0*/  IMAD.MOV.U32 R30, RZ, RZ, 0x181f ;  /* 0x0000181fff1e7424 */ /* 0x000fe200078e00ff */
[----:B------:R-:W-:Y:S02]  /*235b0*/  MOV R3, 0x235d0 ;  /* 0x000235d000037802 */ /* 0x000fe40000000f00 */
[----:B-12--5:R-:W-:Y:S05]  /*235c0*/  CALL.REL.NOINC `($__internal_50_$__cuda_sm70_shflsync_idx_p) ;  /* 0x000027a000007944 */ /* 0x026fea0003c00000 */
[----:B------:R-:W-:Y:S01]  /*235d0*/  MOV R2, R30 ;  /* 0x0000001e00027202 */ /* 0x000fe20000000f00 */
[----:B-1---5:R-:W-:Y:S05]  /*235e0*/  BRA `(.L_x_3176) ;  /* 0xfffe6e0000007947 */ /* 0x022fea000383ffff */
.L_x_2997:
[----:B------:R-:W-:Y:S01]  /*235f0*/  IMAD.MOV.U32 R29, RZ, RZ, R5 ;  /* 0x000000ffff1d7224 */ /* 0x000fe200078e0005 */
[----:B--2-4-:R-:W-:Y:S01]  /*23600*/  MOV R2, 0x1 ;  /* 0x0000000100027802 */ /* 0x014fe20000000f00 */
[----:B------:R-:W-:Y:S01]  /*23610*/  IMAD.MOV.U32 R30, RZ, RZ, 0x181f ;  /* 0x0000181fff1e7424 */ /* 0x000fe200078e00ff */
[----:B------:R-:W-:-:S02]  /*23620*/  MOV R3, 0x23640 ;  /* 0x0002364000037802 */ /* 0x000fc40000000f00 */
[----:B-1---5:R-:W-:Y:S05]  /*23630*/  CALL.REL.NOINC `($__internal_50_$__cuda_sm70_shflsync_idx_p) ;  /* 0x0000273000007944 */ /* 0x022fea0003c00000 */
[----:B------:R-:W-:Y:S01]  /*23640*/  IMAD.MOV.U32 R4, RZ, RZ, R30 ;  /* 0x000000ffff047224 */ /* 0x000fe200078e001e */
[----:B------:R-:W-:Y:S01]  /*23650*/  MOV R2, 0x1 ;  /* 0x0000000100027802 */ /* 0x000fe20000000f00 */
[----:B------:R-:W-:Y:S01]  /*23660*/  IMAD.MOV.U32 R29, RZ, RZ, R6 ;  /* 0x000000ffff1d7224 */ /* 0x000fe200078e0006 */
[----:B------:R-:W-:-:S02]  /*23670*/  MOV R30, 0x181f ;  /* 0x0000181f001e7802 */ /* 0x000fc40000000f00 */
[----:B------:R-:W-:Y:S02]  /*23680*/  MOV R3, 0x236a0 ;  /* 0x000236a000037802 */ /* 0x000fe40000000f00 */
[----:B-1---5:R-:W-:Y:S05]  /*23690*/  CALL.REL.NOINC `($__internal_50_$__cuda_sm70_shflsync_idx_p) ;  /* 0x000026d000007944 */ /* 0x022fea0003c00000 */
[----:B------:R-:W-:Y:S01]  /*236a0*/  MOV R2, R30 ;  /* 0x0000001e00027202 */ /* 0x000fe20000000f00 */
[----:B-1---5:R-:W-:Y:S05]  /*236b0*/  BRA `(.L_x_3177) ;  /* 0xfffe6ed000007947 */ /* 0x022fea000383ffff */
.L_x_3000:
[----:B------:R-:W-:Y:S01]  /*236c0*/  IMAD.MOV.U32 R29, RZ, RZ, R5 ;  /* 0x000000ffff1d7224 */ /* 0x000fe200078e0005 */
[----:B---34-:R-:W-:Y:S01]  /*236d0*/  MOV R2, 0x2 ;  /* 0x0000000200027802 */ /* 0x018fe20000000f00 */
[----:B------:R-:W-:Y:S01]  /*236e0*/  IMAD.MOV.U32 R30, RZ, RZ, 0x181f ;  /* 0x0000181fff1e7424 */ /* 0x000fe200078e00ff */
[----:B------:R-:W-:Y:S02]  /*236f0*/  MOV R3, 0x23710 ;  /* 0x0002371000037802 */ /* 0x000fe40000000f00 */
[----:B-12--5:R-:W-:Y:S05]  /*23700*/  CALL.REL.NOINC `($__internal_50_$__cuda_sm70_shflsync_idx_p) ;  /* 0x0000266000007944 */ /* 0x026fea0003c00000 */
[----:B------:R-:W-:Y:S01]  /*23710*/  MOV R4, R30 ;  /* 0x0000001e00047202 */ /* 0x000fe20000000f00 */
[----:B-1---5:R-:W-:Y:S05]  /*23720*/  BRA `(.L_x_3178) ;  /* 0xfffe6fe000007947 */ /* 0x022fea000383ffff */
.L_x_3001:
[----:B------:R-:W-:Y:S01]  /*23730*/  IMAD.MOV.U32 R29, RZ, RZ, R6 ;  /* 0x000000ffff1d7224 */ /* 0x000fe200078e0006 */
[----:B----4-:R-:W-:Y:S01]  /*23740*/  MOV R2, 0x2 ;  /* 0x0000000200027802 */ /* 0x010fe20000000f00 */
[----:B------:R-:W-:Y:S01]  /*23750*/  IMAD.MOV.U32 R30, RZ, RZ, 0x181f ;  /* 0x0000181fff1e7424 */ /* 0x000fe200078e00ff */
[----:B------:R-:W-:Y:S02]  /*23760*/  MOV R3, 0x23780 ;  /* 0x0002378000037802 */ /* 0x000fe40000000f00 */
[----:B-123-5:R-:W-:Y:S05]  /*23770*/  CALL.REL.NOINC `($__internal_50_$__cuda_sm70_shflsync_idx_p) ;  /* 0x000025f000007944 */ /* 0x02efea0003c00000 */
[----:B------:R-:W-:Y:S01]  /*23780*/  MOV R2, R30 ;  /* 0x0000001e00027202 */ /* 0x000fe20000000f00 */
[----:B-1---5:R-:W-:Y:S05]  /*23790*/  BRA `(.L_x_3179) ;  /* 0xfffe6f9000007947 */ /* 0x022fea000383ffff */
.L_x_3004:
[----:B------:R-:W-:Y:S01]  /*237a0*/  IMAD.MOV.U32 R29, RZ, RZ, R5 ;  /* 0x000000ffff1d7224 */ /* 0x000fe200078e0005 */
[----:B-12---:R-:W-:Y:S01]  /*237b0*/  MOV R2, 0x3 ;  /* 0x0000000300027802 */ /* 0x006fe20000000f00 */
[----:B------:R-:W-:Y:S01]  /*237c0*/  IMAD.MOV.U32 R30, RZ, RZ, 0x181f ;  /* 0x0000181fff1e7424 */ /* 0x000fe200078e00ff */
[----:B------:R-:W-:-:S02]  /*237d0*/  MOV R3, 0x237f0 ;  /* 0x000237f000037802 */ /* 0x000fc40000000f00 */
[----:B---345:R-:W-:Y:S05]  /*237e0*/  CALL.REL.NOINC `($__internal_50_$__cuda_sm70_shflsync_idx_p) ;  /* 0x0000258000007944 */ /* 0x038fea0003c00000 */
        /* <DEDUP_REMOVED lines=8> */
.L_x_3071:
[----:B------:R-:W-:Y:S01]  /*23870*/  IMAD.MOV.U32 R29, RZ, RZ, R5 ;  /* 0x000000ffff1d7224 */ /* 0x000fe200078e0005 */
[----:B---3--:R-:W-:Y:S01]  /*23880*/  MOV R2, 0x1 ;  /* 0x0000000100027802 */ /* 0x008fe20000000f00 */
[----:B------:R-:W-:Y:S01]  /*23890*/  IMAD.MOV.U32 R30, RZ, RZ, 0x181f ;  /* 0x0000181fff1e7424 */ /* 0x000fe200078e00ff */
[----:B------:R-:W-:Y:S02]  /*238a0*/  MOV R3, 0x238c0 ;  /* 0x000238c000037802 */ /* 0x000fe40000000f00 */
[----:B------:R-:W-:Y:S05]  /*238b0*/  CALL.REL.NOINC `($__internal_50_$__cuda_sm70_shflsync_idx_p) ;  /* 0x000024b000007944 */ /* 0x000fea0003c00000 */
[----:B------:R-:W-:Y:S01]  /*238c0*/  IMAD.MOV.U32 R5, RZ, RZ, R30 ;  /* 0x000000ffff057224 */ /* 0x000fe200078e001e */
[----:B------:R-:W-:Y:S01]  /*238d0*/  MOV R2, 0x1 ;  /* 0x0000000100027802 */ /* 0x000fe20000000f00 */
[----:B------:R-:W-:Y:S01]  /*238e0*/  IMAD.MOV.U32 R29, RZ, RZ, R6 ;  /* 0x000000ffff1d7224 */ /* 0x000fe200078e0006 */
[----:B------:R-:W-:Y:S02]  /*238f0*/  MOV R30, 0x181f ;  /* 0x0000181f001e7802 */ /* 0x000fe40000000f00 */
[----:B------:R-:W-:Y:S02]  /*23900*/  MOV R3, 0x23920 ;  /* 0x0002392000037802 */ /* 0x000fe40000000f00 */
[----:B-1---5:R-:W-:Y:S05]  /*23910*/  CALL.REL.NOINC `($__internal_50_$__cuda_sm70_shflsync_idx_p) ;  /* 0x0000245000007944 */ /* 0x022fea0003c00000 */
[----:B------:R-:W-:Y:S01]  /*23920*/  MOV R2, R30 ;  /* 0x0000001e00027202 */ /* 0x000fe20000000f00 */
[----:B-1---5:R-:W-:Y:S05]  /*23930*/  BRA `(.L_x_3181) ;  /* 0xffff097000007947 */ /* 0x022fea000383ffff */
.L_x_3074:
[----:B------:R-:W-:Y:S01]  /*23940*/  IMAD.MOV.U32 R29, RZ, RZ, R5 ;  /* 0x000000ffff1d7224 */ /* 0x000fe200078e0005 */
[----:B------:R-:W-:Y:S01]  /*23950*/  MOV R2, RZ ;  /* 0x000000ff00027202 */ /* 0x000fe20000000f00 */
[----:B------:R-:W-:Y:S01]  /*23960*/  IMAD.MOV.U32 R30, RZ, RZ, 0x181f ;  /* 0x0000181fff1e7424 */ /* 0x000fe200078e00ff */
[----:B------:R-:W-:-:S02]  /*23970*/  MOV R3, 0x23990 ;  /* 0x0002399000037802 */ /* 0x000fc40000000f00 */
[----:B------:R-:W-:Y:S05]  /*23980*/  CALL.REL.NOINC `($__internal_50_$__cuda_sm70_shflsync_idx_p) ;  /* 0x000023e000007944 */ /* 0x000fea0003c00000 */
[----:B------:R-:W-:Y:S01]  /*23990*/  MOV R4, R30 ;  /* 0x0000001e00047202 */ /* 0x000fe20000000f00 */
[----:B-1---5:R-:W-:Y:S05]  /*239a0*/  BRA `(.L_x_3182) ;  /* 0xffff1a1000007947 */ /* 0x022fea000383ffff */
.L_x_3075:
[----:B------:R-:W-:Y:S01]  /*239b0*/  IMAD.MOV.U32 R29, RZ, RZ, R6 ;  /* 0x000000ffff1d7224 */ /* 0x000fe200078e0006 */
[----:B------:R-:W-:Y:S01]  /*239c0*/  MOV R2, RZ ;  /* 0x000000ff00027202 */ /* 0x000fe20000000f00 */
[----:B------:R-:W-:Y:S01]  /*239d0*/  IMAD.MOV.U32 R30, RZ, RZ, 0x181f ;  /* 0x0000181fff1e7424 */ /* 0x000fe200078e00ff */
[----:B------:R-:W-:-:S02]  /*239e0*/  MOV R3, 0x23a00 ;  /* 0x00023a0000037802 */ /* 0x000fc40000000f00 */
[----:B-12---:R-:W-:Y:S05]  /*239f0*/  CALL.REL.NOINC `($__internal_50_$__cuda_sm70_shflsync_idx_p) ;  /* 0x0000237000007944 */ /* 0x006fea0003c00000 */
[----:B------:R-:W-:Y:S01]  /*23a00*/  MOV R2, R30 ;  /* 0x0000001e00027202 */ /* 0x000fe20000000f00 */
[----:B-1---5:R-:W-:Y:S05]  /*23a10*/  BRA `(.L_x_3183) ;  /* 0xffff19c000007947 */ /* 0x022fea000383ffff */
.L_x_3078:
[----:B------:R-:W-:Y:S01]  /*23a20*/  IMAD.MOV.U32 R29, RZ, RZ, R5 ;  /* 0x000000ffff1d7224 */ /* 0x000fe200078e0005 */
[----:B----4-:R-:W-:Y:S01]  /*23a30*/  MOV R2, 0x1 ;  /* 0x0000000100027802 */ /* 0x010fe20000000f00 */
[----:B------:R-:W-:Y:S01]  /*23a40*/  IMAD.MOV.U32 R30, RZ, RZ, 0x181f ;  /* 0x0000181fff1e7424 */ /* 0x000fe200078e00ff */
[----:B------:R-:W-:-:S03]  /*23a50*/  MOV R3, 0x23a70 ;  /* 0x00023a7000037802 */ /* 0x000fc60000000f00 */
[----:B-123--:R-:W-:Y:S05]  /*23a60*/  CALL.REL.NOINC `($__internal_50_$__cuda_sm70_shflsync_idx_p) ;  /* 0x0000230000007944 */ /* 0x00efea0003c00000 */
        /* <DEDUP_REMOVED lines=8> */
.L_x_3079:
[----:B------:R-:W-:Y:S01]  /*23af0*/  IMAD.MOV.U32 R29, RZ, RZ, R4 ;  /* 0x000000ffff1d7224 */ /* 0x000fe200078e0004 */
[----:B------:R-:W-:Y:S01]  /*23b00*/  MOV R2, RZ ;  /* 0x000000ff00027202 */ /* 0x000fe20000000f00 */
[----:B------:R-:W-:Y:S01]  /*23b10*/  IMAD.MOV.U32 R30, RZ, RZ, 0x1c1f ;  /* 0x00001c1fff1e7424 */ /* 0x000fe200078e00ff */
[----:B------:R-:W-:Y:S02]  /*23b20*/  MOV R3, 0x23b40 ;  /* 0x00023b4000037802 */ /* 0x000fe40000000f00 */
[----:B------:R-:W-:Y:S05]  /*23b30*/  CALL.REL.NOINC `($__internal_50_$__cuda_sm70_shflsync_idx_p) ;  /* 0x0000223000007944 */ /* 0x000fea0003c00000 */
[----:B------:R-:W-:Y:S01]  /*23b40*/  MOV R2, R30 ;  /* 0x0000001e00027202 */ /* 0x000fe20000000f00 */
[----:B-1---5:R-:W-:Y:S05]  /*23b50*/  BRA `(.L_x_3185) ;  /* 0xffff1c7000007947 */ /* 0x022fea000383ffff */
.L_x_3080:
[----:B------:R-:W-:Y:S01]  /*23b60*/  IMAD.MOV.U32 R29, RZ, RZ, R4 ;  /* 0x000000ffff1d7224 */ /* 0x000fe200078e0004 */
[----:B------:R-:W-:Y:S01]  /*23b70*/  MOV R2, 0x1 ;  /* 0x0000000100027802 */ /* 0x000fe20000000f00 */
[----:B------:R-:W-:Y:S01]  /*23b80*/  IMAD.MOV.U32 R30, RZ, RZ, 0x1c1f ;  /* 0x00001c1fff1e7424 */ /* 0x000fe200078e00ff */
[----:B------:R-:W-:Y:S02]  /*23b90*/  MOV R3, 0x23bb0 ;  /* 0x00023bb000037802 */ /* 0x000fe40000000f00 */
[----:B-1----:R-:W-:Y:S05]  /*23ba0*/  CALL.REL.NOINC `($__internal_50_$__cuda_sm70_shflsync_idx_p) ;  /* 0x000021c000007944 */ /* 0x002fea0003c00000 */
        /* <DEDUP_REMOVED lines=31> */
[----:B------:R-:W-:Y:S01]  /*23da0*/  FMNMX.FTZ R4, R32, R3, !PT ;  /* 0x0000000320047209 */ /* 0x000fe20007810000 */
[----:B------:R-:W-:Y:S01]  /*23db0*/  IMAD.MOV.U32 R3, RZ, RZ, 0x2 ;  /* 0x00000002ff037424 */ /* 0x000fe200078e00ff */
        /* <DEDUP_REMOVED lines=15> */
[----:B------:R-:W-:Y:S01]  /*23eb0*/  IMAD.MOV.U32 R4, RZ, RZ, R6 ;  /* 0x000000ffff047224 */ /* 0x000fe200078e0006 */
[----:B------:R-:W-:Y:S02]  /*23ec0*/  MOV R2, 0x23ef0 ;  /* 0x00023ef000027802 */ /* 0x000fe40000000f00 */
[----:B------:R-:W-:Y:S02]  /*23ed0*/  FMNMX.FTZ R5, R84, R5, !PT ;  /* 0x0000000554057209 */ /* 0x000fe40007810000 */
[----:B-1---5:R-:W-:Y:S05]  /*23ee0*/  CALL.REL.NOINC `($__internal_49_$__cuda_sm70_shflsync_bfly_p) ;  /* 0x00001e2000007944 */ /* 0x022fea0003c00000 */
[----:B------:R-:W-:Y:S01]  /*23ef0*/  FMNMX.FTZ R6, R6, R188, !PT ;  /* 0x000000bc06067209 */ /* 0x000fe20007810000 */
[----:B------:R-:W-:Y:S01]  /*23f00*/  IMAD.MOV.U32 R3, RZ, RZ, 0x1 ;  /* 0x00000001ff037424 */ /* 0x000fe200078e00ff */
[----:B------:R-:W-:-:S03]  /*23f10*/  MOV R2, 0x23f40 ;  /* 0x00023f4000027802 */ /* 0x000fc60000000f00 */
[----:B------:R-:W-:Y:S02]  /*23f20*/  IMAD.MOV.U32 R4, RZ, RZ, R6 ;  /* 0x000000ffff047224 */ /* 0x000fe400078e0006 */
[----:B------:R-:W-:Y:S05]  /*23f30*/  CALL.REL.NOINC `($__internal_49_$__cuda_sm70_shflsync_bfly_p) ;  /* 0x00001dd000007944 */ /* 0x000fea0003c00000 */
[----:B------:R-:W-:Y:S01]  /*23f40*/  FMNMX.FTZ R6, R6, R188, !PT ;  /* 0x000000bc06067209 */ /* 0x000fe20007810000 */
[----:B------:R-:W-:Y:S01]  /*23f50*/  IMAD.MOV.U32 R4, RZ, RZ, R5 ;  /* 0x000000ffff047224 */ /* 0x000fe200078e0005 */
[----:B------:R-:W-:Y:S01]  /*23f60*/  MOV R2, 0x23f90 ;  /* 0x00023f9000027802 */ /* 0x000fe20000000f00 */
[----:B------:R-:W-:Y:S02]  /*23f70*/  IMAD.MOV.U32 R3, RZ, RZ, 0x2 ;  /* 0x00000002ff037424 */ /* 0x000fe400078e00ff */
[----:B------:R-:W-:Y:S05]  /*23f80*/  CALL.REL.NOINC `($__internal_49_$__cuda_sm70_shflsync_bfly_p) ;  /* 0x00001d8000007944 */ /* 0x000fea0003c00000 */
[----:B------:R-:W-:Y:S01]  /*23f90*/  FMNMX.FTZ R5, R5, R188, !PT ;  /* 0x000000bc05057209 */ /* 0x000fe20007810000 */
[----:B------:R-:W-:Y:S01]  /*23fa0*/  IMAD.MOV.U32 R3, RZ, RZ, 0x1 ;  /* 0x00000001ff037424 */ /* 0x000fe200078e00ff */
[----:B------:R-:W-:-:S03]  /*23fb0*/  MOV R2, 0x23fe0 ;  /* 0x00023fe000027802 */ /* 0x000fc60000000f00 */
[----:B------:R-:W-:Y:S02]  /*23fc0*/  IMAD.MOV.U32 R4, RZ, RZ, R5 ;  /* 0x000000ffff047224 */ /* 0x000fe400078e0005 */
[----:B------:R-:W-:Y:S05]  /*23fd0*/  CALL.REL.NOINC `($__internal_49_$__cuda_sm70_shflsync_bfly_p) ;  /* 0x00001d3000007944 */ /* 0x000fea0003c00000 */
[----:B------:R-:W-:Y:S01]  /*23fe0*/  MOV R4, R188 ;  /* 0x000000bc00047202 */ /* 0x000fe20000000f00 */
[----:B------:R-:W-:Y:S05]  /*23ff0*/  BRA `(.L_x_3186) ;  /* 0xffff1d0000007947 */ /* 0x000fea000383ffff */
.L_x_3084:
[----:B------:R-:W-:Y:S01]  /*24000*/  MOV R2, RZ ;  /* 0x000000ff00027202 */ /* 0x000fe20000000f00 */
[----:B------:R-:W-:Y:S01]  /*24010*/  IMAD.MOV.U32 R29, RZ, RZ, R5 ;  /* 0x000000ffff1d7224 */ /* 0x000fe200078e0005 */
[----:B------:R-:W-:Y:S01]  /*24020*/  MOV R3, 0x24050 ;  /* 0x0002405000037802 */ /* 0x000fe20000000f00 */
[----:B------:R-:W-:Y:S02]  /*24030*/  IMAD.MOV.U32 R30, RZ, RZ, 0x181f ;  /* 0x0000181fff1e7424 */ /* 0x000fe400078e00ff */
[----:B-1234-:R-:W-:Y:S05]  /*24040*/  CALL.REL.NOINC `($__internal_50_$__cuda_sm70_shflsync_idx_p) ;  /* 0x00001d2000007944 */ /* 0x01efea0003c00000 */
[----:B------:R-:W-:Y:S01]  /*24050*/  MOV R4, R30 ;  /* 0x0000001e00047202 */ /* 0x000fe20000000f00 */
[----:B-1---5:R-:W-:-:S05]  /*24060*/  BRA `(.L_x_3187) ;  /* 0xffff31a000007947 */ /* 0x022fca000383ffff */
.L_x_3085:
[----:B------:R-:W-:Y:S01]  /*24070*/  MOV R2, RZ ;  /* 0x000000ff00027202 */ /* 0x000fe20000000f00 */
[----:B------:R-:W-:Y:S01]  /*24080*/  IMAD.MOV.U32 R29, RZ, RZ, R6 ;  /* 0x000000ffff1d7224 */ /* 0x000fe200078e0006 */
[----:B------:R-:W-:Y:S01]  /*24090*/  MOV R3, 0x240c0 ;  /* 0x000240c000037802 */ /* 0x000fe20000000f00 */
[----:B------:R-:W-:Y:S02]  /*240a0*/  IMAD.MOV.U32 R30, RZ, RZ, 0x181f ;  /* 0x0000181fff1e7424 */ /* 0x000fe400078e00ff */
[----:B-1234-:R-:W-:Y:S05]  /*240b0*/  CALL.REL.NOINC `($__internal_50_$__cuda_sm70_shflsync_idx_p) ;  /* 0x00001cb000007944 */ /* 0x01efea0003c00000 */
[----:B------:R-:W-:Y:S01]  /*240c0*/  MOV R2, R30 ;  /* 0x0000001e00027202 */ /* 0x000fe20000000f00 */
[----:B-1---5:R-:W-:-:S05]  /*240d0*/  BRA `(.L_x_3188) ;  /* 0xffff315000007947 */ /* 0x022fca000383ffff */
.L_x_3086:
[----:B---3--:R-:W-:Y:S01]  /*240e0*/  MOV R2, 0x1 ;  /* 0x0000000100027802 */ /* 0x008fe20000000f00 */
[----:B------:R-:W-:Y:S01]  /*240f0*/  IMAD.MOV.U32 R29, RZ, RZ, R5 ;  /* 0x000000ffff1d7224 */ /* 0x000fe200078e0005 */
[----:B------:R-:W-:Y:S01]  /*24100*/  MOV R3, 0x24130 ;  /* 0x0002413000037802 */ /* 0x000fe20000000f00 */
[----:B------:R-:W-:Y:S02]  /*24110*/  IMAD.MOV.U32 R30, RZ, RZ, 0x181f ;  /* 0x0000181fff1e7424 */ /* 0x000fe400078e00ff */
[----:B-12-4-:R-:W-:Y:S05]  /*24120*/  CALL.REL.NOINC `($__internal_50_$__cuda_sm70_shflsync_idx_p) ;  /* 0x00001c4000007944 */ /* 0x016fea0003c00000 */
[----:B------:R-:W-:Y:S01]  /*24130*/  MOV R2, 0x1 ;  /* 0x0000000100027802 */ /* 0x000fe20000000f00 */
[----:B------:R-:W-:Y:S01]  /*24140*/  IMAD.MOV.U32 R4, RZ, RZ, R30 ;  /* 0x000000ffff047224 */ /* 0x000fe200078e001e */
[----:B------:R-:W-:Y:S01]  /*24150*/  MOV R30, 0x181f ;  /* 0x0000181f001e7802 */ /* 0x000fe20000000f00 */
[----:B------:R-:W-:Y:S01]  /*24160*/  IMAD.MOV.U32 R29, RZ, RZ, R6 ;  /* 0x000000ffff1d7224 */ /* 0x000fe200078e0006 */
[----:B------:R-:W-:Y:S02]  /*24170*/  MOV R3, 0x24190 ;  /* 0x0002419000037802 */ /* 0x000fe40000000f00 */
[----:B-1---5:R-:W-:Y:S05]  /*24180*/  CALL.REL.NOINC `($__internal_50_$__cuda_sm70_shflsync_idx_p) ;  /* 0x00001be000007944 */ /* 0x022fea0003c00000 */
[----:B------:R-:W-:Y:S01]  /*24190*/  MOV R2, R30 ;  /* 0x0000001e00027202 */ /* 0x000fe20000000f00 */
[----:B-1---5:R-:W-:-:S05]  /*241a0*/  BRA `(.L_x_3189) ;  /* 0xffff321000007947 */ /* 0x022fca000383ffff */
.L_x_3089:
[----:B------:R-:W-:Y:S01]  /*241b0*/  MOV R2, RZ ;  /* 0x000000ff00027202 */ /* 0x000fe20000000f00 */
[----:B------:R-:W-:Y:S01]  /*241c0*/  IMAD.MOV.U32 R29, RZ, RZ, R6 ;  /* 0x000000ffff1d7224 */ /* 0x000fe200078e0006 */
[----:B------:R-:W-:Y:S01]  /*241d0*/  MOV R3, 0x24200 ;  /* 0x0002420000037802 */ /* 0x000fe20000000f00 */
[----:B------:R-:W-:Y:S02]  /*241e0*/  IMAD.MOV.U32 R30, RZ, RZ, 0x181f ;  /* 0x0000181fff1e7424 */ /* 0x000fe400078e00ff */
[----:B------:R-:W-:Y:S05]  /*241f0*/  CALL.REL.NOINC `($__internal_50_$__cuda_sm70_shflsync_idx_p) ;  /* 0x00001b7000007944 */ /* 0x000fea0003c00000 */
[----:B------:R-:W-:Y:S01]  /*24200*/  MOV R4, R30 ;  /* 0x0000001e00047202 */ /* 0x000fe20000000f00 */
[----:B-1---5:R-:W-:-:S05]  /*24210*/  BRA `(.L_x_3190) ;  /* 0xffff41a000007947 */ /* 0x022fca000383ffff */
.L_x_3090:
[----:B------:R-:W-:Y:S01]  /*24220*/  MOV R2, RZ ;  /* 0x000000ff00027202 */ /* 0x000fe20000000f00 */
[----:B------:R-:W-:Y:S01]  /*24230*/  IMAD.MOV.U32 R29, RZ, RZ, R10 ;  /* 0x000000ffff1d7224 */ /* 0x000fe200078e000a */
[----:B------:R-:W-:Y:S01]  /*24240*/  MOV R3, 0x24270 ;  /* 0x0002427000037802 */ /* 0x000fe20000000f00 */
[----:B------:R-:W-:Y:S02]  /*24250*/  IMAD.MOV.U32 R30, RZ, RZ, 0x181f ;  /* 0x0000181fff1e7424 */ /* 0x000fe400078e00ff */
[----:B-12---:R-:W-:Y:S05]  /*24260*/  CALL.REL.NOINC `($__internal_50_$__cuda_sm70_shflsync_idx_p) ;  /* 0x00001b0000007944 */ /* 0x006fea0003c00000 */
[----:B------:R-:W-:Y:S01]  /*24270*/  MOV R2, R30 ;  /* 0x0000001e00027202 */ /* 0x000fe20000000f00 */
[----:B-1---5:R-:W-:-:S05]  /*24280*/  BRA `(.L_x_3191) ;  /* 0xffff415000007947 */ /* 0x022fca000383ffff */
.L_x_3091:
[----:B--2---:R-:W-:Y:S01]  /*24290*/  MOV R2, 0x1 ;  /* 0x0000000100027802 */ /* 0x004fe20000000f00 */
[----:B------:R-:W-:Y:S01]  /*242a0*/  IMAD.MOV.U32 R29, RZ, RZ, R6 ;  /* 0x000000ffff1d7224 */ /* 0x000fe200078e0006 */
[----:B------:R-:W-:Y:S01]  /*242b0*/  MOV R3, 0x242e0 ;  /* 0x000242e000037802 */ /* 0x000fe20000000f00 */
[----:B------:R-:W-:Y:S03]  /*242c0*/  IMAD.MOV.U32 R30, RZ, RZ, 0x181f ;  /* 0x0000181fff1e7424 */ /* 0x000fe600078e00ff */
[----:B-1-3--:R-:W-:Y:S05]  /*242d0*/  CALL.REL.NOINC `($__internal_50_$__cuda_sm70_shflsync_idx_p) ;  /* 0x00001a9000007944 */ /* 0x00afea0003c00000 */
        /* <DEDUP_REMOVED lines=8> */
.L_x_3092:
[----:B------:R-:W-:Y:S01]  /*24360*/  MOV R2, RZ ;  /* 0x000000ff00027202 */ /* 0x000fe20000000f00 */
[----:B------:R-:W-:Y:S01]  /*24370*/  IMAD.MOV.U32 R29, RZ, RZ, R4 ;  /* 0x000000ffff1d7224 */ /* 0x000fe200078e0004 */
[----:B------:R-:W-:Y:S01]  /*24380*/  MOV R3, 0x243b0 ;  /* 0x000243b000037802 */ /* 0x000fe20000000f00 */
[----:B------:R-:W-:Y:S02]  /*24390*/  IMAD.MOV.U32 R30, RZ, RZ, 0x1c1f ;  /* 0x00001c1fff1e7424 */ /* 0x000fe400078e00ff */
[----:B------:R-:W-:Y:S05]  /*243a0*/  CALL.REL.NOINC `($__internal_50_$__cuda_sm70_shflsync_idx_p) ;  /* 0x000019c000007944 */ /* 0x000fea0003c00000 */
[----:B------:R-:W-:Y:S01]  /*243b0*/  MOV R2, R30 ;  /* 0x0000001e00027202 */ /* 0x000fe20000000f00 */
[----:B-1---5:R-:W-:-:S05]  /*243c0*/  BRA `(.L_x_3193) ;  /* 0xffff43e000007947 */ /* 0x022fca000383ffff */
.L_x_3093:
[----:B------:R-:W-:Y:S01]  /*243d0*/  MOV R2, 0x1 ;  /* 0x0000000100027802 */ /* 0x000fe20000000f00 */
[----:B------:R-:W-:Y:S01]  /*243e0*/  IMAD.MOV.U32 R29, RZ, RZ, R4 ;  /* 0x000000ffff1d7224 */ /* 0x000fe200078e0004 */
[----:B------:R-:W-:Y:S01]  /*243f0*/  MOV R3, 0x24420 ;  /* 0x0002442000037802 */ /* 0x000fe20000000f00 */
[----:B------:R-:W-:Y:S02]  /*24400*/  IMAD.MOV.U32 R30, RZ, RZ, 0x1c1f ;  /* 0x00001c1fff1e7424 */ /* 0x000fe400078e00ff */
[----:B-1----:R-:W-:Y:S05]  /*24410*/  CALL.REL.NOINC `($__internal_50_$__cuda_sm70_shflsync_idx_p) ;  /* 0x0000195000007944 */ /* 0x002fea0003c00000 */
[----:B------:R-:W-:Y:S01]  /*24420*/  FMNMX.FTZ R2, R8, R13, !PT ;  /* 0x0000000d08027209 */ /* 0x000fe20007810000 */
[----:B------:R-:W-:Y:S03]  /*24430*/  IMAD.IADD R5, R5, 0x1, R30 ;  /* 0x0000000105057824 */ /* 0x000fe600078e021e */
[----:B------:R-:W-:Y:S02]  /*24440*/  FMNMX.FTZ R2, R28, R2, !PT ;  /* 0x000000021c027209 */ /* 0x000fe40007810000 */
[C---:B------:R-:W-:Y:S02]  /*24450*/  ISETP.GT.AND P1, PT, R5.reuse, RZ, PT ;  /* 0x000000ff0500720c */ /* 0x040fe40003f24270 */
[----:B------:R-:W-:Y:S02]  /*24460*/  ISETP.GT.AND P0, PT, R5, 0x1, PT ;  /* 0x000000010500780c */ /* 0x000fe40003f04270 */
[----:B------:R-:W-:Y:S02]  /*24470*/  FSEL R9, R217, -INF , P1 ;  /* 0xff800000d9097808 */ /* 0x000fe40000800000 */
[----:B------:R-:W-:Y:S02]  /*24480*/  ISETP.GT.AND P3, PT, R5, 0x8, PT ;  /* 0x000000080500780c */ /* 0x000fe40003f64270 */
[----:B------:R-:W-:Y:S02]  /*24490*/  FSEL R35, R195, -INF , P0 ;  /* 0xff800000c3237808 */ /* 0x000fe40000000000 */
[----:B------:R-:W-:Y:S02]  /*244a0*/  FMNMX.FTZ R3, R9, R14, !PT ;  /* 0x0000000e09037209 */ /* 0x000fe40007810000 */
        /* <DEDUP_REMOVED lines=24> */
[C---:B------:R-:W-:Y:S02]  /*24630*/  ISETP.GT.AND P1, PT, R5.reuse, 0x28, PT ;  /* 0x000000280500780c */ /* 0x040fe40003f24270 */
[----:B------:R-:W-:Y:S02]  /*24640*/  ISETP.GT.AND P0, PT, R5, 0x29, PT ;  /* 0x000000290500780c */ /* 0x000fe40003f04270 */
[----:B------:R-:W-:Y:S02]  /*24650*/  FMNMX.FTZ R2, R22, R2, !PT ;  /* 0x0000000216027209 */ /* 0x000fe40007810000 */
[----:B------:R-:W-:Y:S02]  /*24660*/  FSEL R17, R184, -INF , P3 ;  /* 0xff800000b8117808 */ /* 0x000fe40001800000 */
[----:B------:R-:W-:Y:S01]  /*24670*/  FMNMX.FTZ R5, R29, R3, !PT ;  /* 0x000000031d057209 */ /* 0x000fe20007810000 */
[----:B------:R-:W-:Y:S01]  /*24680*/  IMAD.MOV.U32 R3, RZ, RZ, 0x2 ;  /* 0x00000002ff037424 */ /* 0x000fe200078e00ff */
[----:B------:R-:W-:Y:S02]  /*24690*/  FMNMX.FTZ R4, R21, R2, !PT ;  /* 0x0000000215047209 */ /* 0x000fe40007810000 */
        /* <DEDUP_REMOVED lines=11> */
[----:B-1---5:R-:W-:Y:S05]  /*24750*/  CALL.REL.NOINC `($__internal_49_$__cuda_sm70_shflsync_bfly_p) ;  /* 0x000015b000007944 */ /* 0x022fea0003c00000 */
[----:B------:R-:W-:Y:S01]  /*24760*/  FMNMX.FTZ R4, R4, R188, !PT ;  /* 0x000000bc04047209 */ /* 0x000fe20007810000 */
[----:B------:R-:W-:Y:S01]  /*24770*/  IMAD.MOV.U32 R3, RZ, RZ, 0x1 ;  /* 0x00000001ff037424 */ /* 0x000fe200078e00ff */
[----:B------:R-:W-:Y:S02]  /*24780*/  MOV R2, 0x247a0 ;  /* 0x000247a000027802 */ /* 0x000fe40000000f00 */
[----:B------:R-:W-:Y:S05]  /*24790*/  CALL.REL.NOINC `($__internal_49_$__cuda_sm70_shflsync_bfly_p) ;  /* 0x0000157000007944 */ /* 0x000fea0003c00000 */
[----:B------:R-:W-:Y:S01]  /*247a0*/  IMAD.MOV.U32 R3, RZ, RZ, 0x2 ;  /* 0x00000002ff037424 */ /* 0x000fe200078e00ff */
[----:B------:R-:W-:Y:S01]  /*247b0*/  FMNMX.FTZ R6, R4, R188, !PT ;  /* 0x000000bc04067209 */ /* 0x000fe20007810000 */
[----:B------:R-:W-:Y:S01]  /*247c0*/  IMAD.MOV.U32 R4, RZ, RZ, R5 ;  /* 0x000000ffff047224 */ /* 0x000fe200078e0005 */
[----:B------:R-:W-:Y:S02]  /*247d0*/  MOV R2, 0x247f0 ;  /* 0x000247f000027802 */ /* 0x000fe40000000f00 */
[----:B------:R-:W-:Y:S05]  /*247e0*/  CALL.REL.NOINC `($__internal_49_$__cuda_sm70_shflsync_bfly_p) ;  /* 0x0000152000007944 */ /* 0x000fea0003c00000 */
[----:B------:R-:W-:Y:S01]  /*247f0*/  FMNMX.FTZ R4, R5, R188, !PT ;  /* 0x000000bc05047209 */ /* 0x000fe20007810000 */
[----:B------:R-:W-:Y:S01]  /*24800*/  IMAD.MOV.U32 R3, RZ, RZ, 0x1 ;  /* 0x00000001ff037424 */ /* 0x000fe200078e00ff */
[----:B------:R-:W-:Y:S02]  /*24810*/  MOV R2, 0x24830 ;  /* 0x0002483000027802 */ /* 0x000fe40000000f00 */
[----:B------:R-:W-:Y:S05]  /*24820*/  CALL.REL.NOINC `($__internal_49_$__cuda_sm70_shflsync_bfly_p) ;  /* 0x000014e000007944 */ /* 0x000fea0003c00000 */
[----:B------:R-:W-:Y:S01]  /*24830*/  MOV R2, R188 ;  /* 0x000000bc00027202 */ /* 0x000fe20000000f00 */
[----:B------:R-:W-:-:S05]  /*24840*/  BRA `(.L_x_3194) ;  /* 0xffff449000007947 */ /* 0x000fca000383ffff */
.L_x_3096:
[----:B------:R-:W-:Y:S01]  /*24850*/  MOV R2, RZ ;  /* 0x000000ff00027202 */ /* 0x000fe20000000f00 */
[----:B------:R-:W-:Y:S01]  /*24860*/  IMAD.MOV.U32 R29, RZ, RZ, R4 ;  /* 0x000000ffff1d7224 */ /* 0x000fe200078e0004 */
[----:B------:R-:W-:Y:S01]  /*24870*/  MOV R3, 0x248a0 ;  /* 0x000248a000037802 */ /* 0x000fe20000000f00 */
[----:B------:R-:W-:Y:S02]  /*24880*/  IMAD.MOV.U32 R30, RZ, RZ, 0x181f ;  /* 0x0000181fff1e7424 */ /* 0x000fe400078e00ff */
[----:B-1234-:R-:W-:Y:S05]  /*24890*/  CALL.REL.NOINC `($__internal_50_$__cuda_sm70_shflsync_idx_p) ;  /* 0x000014d000007944 */ /* 0x01efea0003c00000 */
[----:B------:R-:W-:Y:S01]  /*248a0*/  MOV R2, R30 ;  /* 0x0000001e00027202 */ /* 0x000fe20000000f00 */
[----:B-1---5:R-:W-:-:S05]  /*248b0*/  BRA `(.L_x_3195) ;  /* 0xffff5da000007947 */ /* 0x022fca000383ffff */
.L_x_3099:
[----:B------:R-:W-:Y:S01]  /*248c0*/  MOV R2, 0x1 ;  /* 0x0000000100027802 */ /* 0x000fe20000000f00 */
[----:B------:R-:W-:Y:S01]  /*248d0*/  IMAD.MOV.U32 R29, RZ, RZ, R4 ;  /* 0x000000ffff1d7224 */ /* 0x000fe200078e0004 */
[----:B------:R-:W-:Y:S01]  /*248e0*/  MOV R3, 0x24910 ;  /* 0x0002491000037802 */ /* 0x000fe20000000f00 */
[----:B------:R-:W-:Y:S02]  /*248f0*/  IMAD.MOV.U32 R30, RZ, RZ, 0x181f ;  /* 0x0000181fff1e7424 */ /* 0x000fe400078e00ff */
[----:B-123--:R-:W-:Y:S05]  /*24900*/  CALL.REL.NOINC `($__internal_50_$__cuda_sm70_shflsync_idx_p) ;  /* 0x0000146000007944 */ /* 0x00efea0003c00000 */
        /* <DEDUP_REMOVED lines=8> */
.L_x_3102:
[----:B------:R-:W-:Y:S01]  /*24990*/  MOV R2, RZ ;  /* 0x000000ff00027202 */ /* 0x000fe20000000f00 */
[----:B------:R-:W-:Y:S01]  /*249a0*/  IMAD.MOV.U32 R29, RZ, RZ, R9 ;  /* 0x000000ffff1d7224 */ /* 0x000fe200078e0009 */
[----:B------:R-:W-:Y:S01]  /*249b0*/  MOV R3, 0x249e0 ;  /* 0x000249e000037802 */ /* 0x000fe20000000f00 */
[----:B------:R-:W-:Y:S02]  /*249c0*/  IMAD.MOV.U32 R30, RZ, RZ, 0x181f ;  /* 0x0000181fff1e7424 */ /* 0x000fe400078e00ff */
[----:B-1----:R-:W-:Y:S05]  /*249d0*/  CALL.REL.NOINC `($__internal_50_$__cuda_sm70_shflsync_idx_p) ;  /* 0x0000139000007944 */ /* 0x002fea0003c00000 */
[----:B------:R-:W-:Y:S01]  /*249e0*/  MOV R4, R30 ;  /* 0x0000001e00047202 */ /* 0x000fe20000000f00 */
[----:B-1---5:R-:W-:-:S05]  /*249f0*/  BRA `(.L_x_3197) ;  /* 0xffff6e0000007947 */ /* 0x022fca000383ffff */
.L_x_3103:
[----:B------:R-:W-:Y:S01]  /*24a00*/  MOV R2, RZ ;  /* 0x000000ff00027202 */ /* 0x000fe20000000f00 */
[----:B------:R-:W-:Y:S01]  /*24a10*/  IMAD.MOV.U32 R29, RZ, RZ, R14 ;  /* 0x000000ffff1d7224 */ /* 0x000fe200078e000e */
[----:B------:R-:W-:Y:S01]  /*24a20*/  MOV R3, 0x24a50 ;  /* 0x00024a5000037802 */ /* 0x000fe20000000f00 */
[----:B------:R-:W-:Y:S02]  /*24a30*/  IMAD.MOV.U32 R30, RZ, RZ, 0x181f ;  /* 0x0000181fff1e7424 */ /* 0x000fe400078e00ff */
[----:B-123--:R-:W-:Y:S05]  /*24a40*/  CALL.REL.NOINC `($__internal_50_$__cuda_sm70_shflsync_idx_p) ;  /* 0x0000132000007944 */ /* 0x00efea0003c00000 */
[----:B------:R-:W-:Y:S01]  /*24a50*/  MOV R2, R30 ;  /* 0x0000001e00027202 */ /* 0x000fe20000000f00 */
[----:B-1---5:R-:W-:-:S05]  /*24a60*/  BRA `(.L_x_3198) ;  /* 0xffff6db000007947 */ /* 0x022fca000383ffff */
.L_x_3104:
[----:B--2---:R-:W-:Y:S01]  /*24a70*/  MOV R2, 0x1 ;  /* 0x0000000100027802 */ /* 0x004fe20000000f00 */
[----:B------:R-:W-:Y:S01]  /*24a80*/  IMAD.MOV.U32 R29, RZ, RZ, R9 ;  /* 0x000000ffff1d7224 */ /* 0x000fe200078e0009 */
[----:B------:R-:W-:Y:S01]  /*24a90*/  MOV R3, 0x24ac0 ;  /* 0x00024ac000037802 */ /* 0x000fe20000000f00 */
[----:B------:R-:W-:Y:S03]  /*24aa0*/  IMAD.MOV.U32 R30, RZ, RZ, 0x181f ;  /* 0x0000181fff1e7424 */ /* 0x000fe600078e00ff */
[----:B-1--4-:R-:W-:Y:S05]  /*24ab0*/  CALL.REL.NOINC `($__internal_50_$__cuda_sm70_shflsync_idx_p) ;  /* 0x000012b000007944 */ /* 0x012fea0003c00000 */
        /* <DEDUP_REMOVED lines=8> */
.L_x_3105:
[----:B------:R-:W-:Y:S02]  /*24b40*/  MOV R3, 0x2 ;  /* 0x0000000200037802 */ /* 0x000fe40000000f00 */
[----:B------:R-:W-:Y:S02]  /*24b50*/  MOV R2, 0x24b70 ;  /* 0x00024b7000027802 */ /* 0x000fe40000000f00 */
[----:B------:R-:W-:Y:S05]  /*24b60*/  CALL.REL.NOINC `($__internal_49_$__cuda_sm70_shflsync_bfly_p) ;  /* 0x000011a000007944 */ /* 0x000fea0003c00000 */
[----:B------:R-:W-:Y:S01]  /*24b70*/  MOV R2, R188 ;  /* 0x000000bc00027202 */ /* 0x000fe20000000f00 */
[----:B------:R-:W-:-:S05]  /*24b80*/  BRA `(.L_x_3200) ;  /* 0xffff707000007947 */ /* 0x000fca000383ffff */
.L_x_3106:
[----:B------:R-:W-:Y:S02]  /*24b90*/  MOV R3, 0x1 ;  /* 0x0000000100037802 */ /* 0x000fe40000000f00 */
        /* <DEDUP_REMOVED lines=13> */
.L_x_3108:
[----:B------:R-:W-:Y:S01]  /*24c70*/  IMAD.MOV.U32 R4, RZ, RZ, R234 ;  /* 0x000000ffff047224 */ /* 0x000fe200078e00ea */
[----:B------:R-:W-:-:S02]  /*24c80*/  MOV R3, 0x2 ;  /* 0x0000000200037802 */ /* 0x000fc40000000f00 */
[----:B------:R-:W-:Y:S02]  /*24c90*/  MOV R2, 0x24cb0 ;  /* 0x00024cb000027802 */ /* 0x000fe40000000f00 */
[----:B------:R-:W-:Y:S05]  /*24ca0*/  CALL.REL.NOINC `($__internal_49_$__cuda_sm70_shflsync_bfly_p) ;  /* 0x0000106000007944 */ /* 0x000fea0003c00000 */
[----:B------:R-:W-:Y:S01]  /*24cb0*/  MOV R2, R188 ;  /* 0x000000bc00027202 */ /* 0x000fe20000000f00 */
[----:B------:R-:W-:Y:S05]  /*24cc0*/  BRA `(.L_x_3202) ;  /* 0xffff870000007947 */ /* 0x000fea000383ffff */
.L_x_3109:
[----:B------:R-:W-:Y:S02]  /*24cd0*/  MOV R3, 0x1 ;  /* 0x0000000100037802 */ /* 0x000fe40000000f00 */
[----:B------:R-:W-:Y:S02]  /*24ce0*/  MOV R2, 0x24d00 ;  /* 0x00024d0000027802 */ /* 0x000fe40000000f00 */
[----:B-1----:R-:W-:Y:S05]  /*24cf0*/  CALL.REL.NOINC `($__internal_49_$__cuda_sm70_shflsync_bfly_p) ;  /* 0x0000101000007944 */ /* 0x002fea0003c00000 */
[----:B------:R-:W-:Y:S01]  /*24d00*/  FADD.FTZ R8, R4, R188 ;  /* 0x000000bc04087221 */ /* 0x000fe20000010000 */
[----:B------:R-:W-:Y:S02]  /*24d10*/  MOV R4, R233 ;  /* 0x000000e900047202 */ /* 0x000fe40000000f00 */
[----:B------:R-:W-:Y:S02]  /*24d20*/  MOV R3, 0x2 ;  /* 0x0000000200037802 */ /* 0x000fe40000000f00 */
[----:B------:R-:W-:Y:S02]  /*24d30*/  MOV R2, 0x24d50 ;  /* 0x00024d5000027802 */ /* 0x000fe40000000f00 */
[----:B------:R-:W-:Y:S05]  /*24d40*/  CALL.REL.NOINC `($__internal_49_$__cuda_sm70_shflsync_bfly_p) ;  /* 0x00000fc000007944 */ /* 0x000fea0003c00000 */
[----:B------:R-:W-:Y:S01]  /*24d50*/  FADD.FTZ R4, R233, R188 ;  /* 0x000000bce9047221 */ /* 0x000fe20000010000 */
[----:B------:R-:W-:Y:S02]  /*24d60*/  MOV R3, 0x1 ;  /* 0x0000000100037802 */ /* 0x000fe40000000f00 */
[----:B------:R-:W-:-:S02]  /*24d70*/  MOV R2, 0x24d90 ;  /* 0x00024d9000027802 */ /* 0x000fc40000000f00 */
[----:B------:R-:W-:Y:S05]  /*24d80*/  CALL.REL.NOINC `($__internal_49_$__cuda_sm70_shflsync_bfly_p) ;  /* 0x00000f8000007944 */ /* 0x000fea0003c00000 */
[----:B------:R-:W-:Y:S01]  /*24d90*/  MOV R2, R188 ;  /* 0x000000bc00027202 */ /* 0x000fe20000000f00 */
[----:B------:R-:W-:Y:S05]  /*24da0*/  BRA `(.L_x_3203) ;  /* 0xffff869000007947 */ /* 0x000fea000383ffff */
.L_x_3116:
[----:B--234-:R-:W-:Y:S01]  /*24db0*/  IMAD.MOV.U32 R29, RZ, RZ, R6 ;  /* 0x000000ffff1d7224 */ /* 0x01cfe200078e0006 */
[----:B------:R-:W-:Y:S01]  /*24dc0*/  MOV R2, RZ ;  /* 0x000000ff00027202 */ /* 0x000fe20000000f00 */
[----:B------:R-:W-:Y:S01]  /*24dd0*/  IMAD.MOV.U32 R30, RZ, RZ, 0x181f ;  /* 0x0000181fff1e7424 */ /* 0x000fe200078e00ff */
[----:B------:R-:W-:-:S02]  /*24de0*/  MOV R3, 0x24e00 ;  /* 0x00024e0000037802 */ /* 0x000fc40000000f00 */
[----:B-1----:R-:W-:Y:S05]  /*24df0*/  CALL.REL.NOINC `($__internal_50_$__cuda_sm70_shflsync_idx_p) ;  /* 0x00000f7000007944 */ /* 0x002fea0003c00000 */
[----:B------:R-:W-:Y:S01]  /*24e00*/  MOV R4, R30 ;  /* 0x0000001e00047202 */ /* 0x000fe20000000f00 */
[----:B-1---5:R-:W-:Y:S05]  /*24e10*/  BRA `(.L_x_3204) ;  /* 0xffffa2d000007947 */ /* 0x022fea000383ffff */
.L_x_3117:
[----:B------:R-:W-:Y:S01]  /*24e20*/  IMAD.MOV.U32 R29, RZ, RZ, R16 ;  /* 0x000000ffff1d7224 */ /* 0x000fe200078e0010 */
[----:B------:R-:W-:Y:S01]  /*24e30*/  MOV R2, RZ ;  /* 0x000000ff00027202 */ /* 0x000fe20000000f00 */
[----:B------:R-:W-:Y:S01]  /*24e40*/  IMAD.MOV.U32 R30, RZ, RZ, 0x181f ;  /* 0x0000181fff1e7424 */ /* 0x000fe200078e00ff */
[----:B------:R-:W-:-:S02]  /*24e50*/  MOV R3, 0x24e70 ;  /* 0x00024e7000037802 */ /* 0x000fc40000000f00 */
[----:B-123--:R-:W-:Y:S05]  /*24e60*/  CALL.REL.NOINC `($__internal_50_$__cuda_sm70_shflsync_idx_p) ;  /* 0x00000f0000007944 */ /* 0x00efea0003c00000 */
[----:B------:R-:W-:Y:S01]  /*24e70*/  MOV R2, R30 ;  /* 0x0000001e00027202 */ /* 0x000fe20000000f00 */
[----:B-1---5:R-:W-:Y:S05]  /*24e80*/  BRA `(.L_x_3205) ;  /* 0xffffa28000007947 */ /* 0x022fea000383ffff */
.L_x_3120:
[----:B------:R-:W-:Y:S01]  /*24e90*/  IMAD.MOV.U32 R29, RZ, RZ, R6 ;  /* 0x000000ffff1d7224 */ /* 0x000fe200078e0006 */
[----:B--2---:R-:W-:Y:S01]  /*24ea0*/  MOV R2, 0x1 ;  /* 0x0000000100027802 */ /* 0x004fe20000000f00 */
[----:B------:R-:W-:Y:S01]  /*24eb0*/  IMAD.MOV.U32 R30, RZ, RZ, 0x181f ;  /* 0x0000181fff1e7424 */ /* 0x000fe200078e00ff */
[----:B------:R-:W-:-:S02]  /*24ec0*/  MOV R3, 0x24ee0 ;  /* 0x00024ee000037802 */ /* 0x000fc40000000f00 */
[----:B-1-34-:R-:W-:Y:S05]  /*24ed0*/  CALL.REL.NOINC `($__internal_50_$__cuda_sm70_shflsync_idx_p) ;  /* 0x00000e9000007944 */ /* 0x01afea0003c00000 */
        /* <DEDUP_REMOVED lines=8> */
.L_x_3123:
[----:B------:R-:W-:Y:S01]  /*24f60*/  IMAD.MOV.U32 R29, RZ, RZ, R6 ;  /* 0x000000ffff1d7224 */ /* 0x000fe200078e0006 */
[----:B--2---:R-:W-:Y:S01]  /*24f70*/  MOV R2, 0x2 ;  /* 0x0000000200027802 */ /* 0x004fe20000000f00 */
[----:B------:R-:W-:Y:S01]  /*24f80*/  IMAD.MOV.U32 R30, RZ, RZ, 0x181f ;  /* 0x0000181fff1e7424 */ /* 0x000fe200078e00ff */
[----:B------:R-:W-:Y:S02]  /*24f90*/  MOV R3, 0x24fb0 ;  /* 0x00024fb000037802 */ /* 0x000fe40000000f00 */
[----:B-1-34-:R-:W-:Y:S05]  /*24fa0*/  CALL.REL.NOINC `($__internal_50_$__cuda_sm70_shflsync_idx_p) ;  /* 0x00000dc000007944 */ /* 0x01afea0003c00000 */
[----:B------:R-:W-:Y:S01]  /*24fb0*/  MOV R4, R30 ;  /* 0x0000001e00047202 */ /* 0x000fe20000000f00 */
[----:B-1---5:R-:W-:Y:S05]  /*24fc0*/  BRA `(.L_x_3207) ;  /* 0xffffa42000007947 */ /* 0x022fea000383ffff */
.L_x_3124:
[----:B------:R-:W-:Y:S01]  /*24fd0*/  IMAD.MOV.U32 R29, RZ, RZ, R16 ;  /* 0x000000ffff1d7224 */ /* 0x000fe200078e0010 */
[----:B--2---:R-:W-:Y:S01]  /*24fe0*/  MOV R2, 0x2 ;  /* 0x0000000200027802 */ /* 0x004fe20000000f00 */
[----:B------:R-:W-:Y:S01]  /*24ff0*/  IMAD.MOV.U32 R30, RZ, RZ, 0x181f ;  /* 0x0000181fff1e7424 */ /* 0x000fe200078e00ff */
[----:B------:R-:W-:Y:S02]  /*25000*/  MOV R3, 0x25020 ;  /* 0x0002502000037802 */ /* 0x000fe40000000f00 */
[----:B-1-34-:R-:W-:Y:S05]  /*25010*/  CALL.REL.NOINC `($__internal_50_$__cuda_sm70_shflsync_idx_p) ;  /* 0x00000d5000007944 */ /* 0x01afea0003c00000 */
[----:B------:R-:W-:Y:S01]  /*25020*/  MOV R2, R30 ;  /* 0x0000001e00027202 */ /* 0x000fe20000000f00 */
[----:B-1---5:R-:W-:Y:S05]  /*25030*/  BRA `(.L_x_3208) ;  /* 0xffffa3d000007947 */ /* 0x022fea000383ffff */
.L_x_3127:
[----:B------:R-:W-:Y:S01]  /*25040*/  IMAD.MOV.U32 R29, RZ, RZ, R6 ;  /* 0x000000ffff1d7224 */ /* 0x000fe200078e0006 */
[----:B---34-:R-:W-:Y:S01]  /*25050*/  MOV R2, 0x3 ;  /* 0x0000000300027802 */ /* 0x018fe20000000f00 */
[----:B------:R-:W-:Y:S01]  /*25060*/  IMAD.MOV.U32 R30, RZ, RZ, 0x181f ;  /* 0x0000181fff1e7424 */ /* 0x000fe200078e00ff */
[----:B------:R-:W-:-:S02]  /*25070*/  MOV R3, 0x25090 ;  /* 0x0002509000037802 */ /* 0x000fc40000000f00 */
[----:B-12---:R-:W-:Y:S05]  /*25080*/  CALL.REL.NOINC `($__internal_50_$__cuda_sm70_shflsync_idx_p) ;  /* 0x00000ce000007944 */ /* 0x006fea0003c00000 */
        /* <DEDUP_REMOVED lines=8> */
.L_x_3129:
[----:B------:R-:W-:Y:S01]  /*25110*/  IMAD.MOV.U32 R29, RZ, RZ, R5 ;  /* 0x000000ffff1d7224 */ /* 0x000fe200078e0005 */
[----:B------:R-:W-:Y:S01]  /*25120*/  MOV R2, RZ ;  /* 0x000000ff00027202 */ /* 0x000fe20000000f00 */
[----:B------:R-:W-:Y:S01]  /*25130*/  IMAD.MOV.U32 R30, RZ, RZ, 0x1c1f ;  /* 0x00001c1fff1e7424 */ /* 0x000fe200078e00ff */
[----:B------:R-:W-:Y:S02]  /*25140*/  MOV R3, 0x25160 ;  /* 0x0002516000037802 */ /* 0x000fe40000000f00 */
[----:B------:R-:W-:Y:S05]  /*25150*/  CALL.REL.NOINC `($__internal_50_$__cuda_sm70_shflsync_idx_p) ;  /* 0x00000c1000007944 */ /* 0x000fea0003c00000 */
[----:B------:R-:W-:Y:S01]  /*25160*/  MOV R4, R30 ;  /* 0x0000001e00047202 */ /* 0x000fe20000000f00 */
[----:B-1---5:R-:W-:Y:S05]  /*25170*/  BRA `(.L_x_3210) ;  /* 0xffffa7a000007947 */ /* 0x022fea000383ffff */
.L_x_3130:
[----:B------:R-:W-:Y:S01]  /*25180*/  IMAD.MOV.U32 R29, RZ, RZ, R6 ;  /* 0x000000ffff1d7224 */ /* 0x000fe200078e0006 */
[----:B------:R-:W-:Y:S01]  /*25190*/  MOV R2, RZ ;  /* 0x000000ff00027202 */ /* 0x000fe20000000f00 */
[----:B------:R-:W-:Y:S01]  /*251a0*/  IMAD.MOV.U32 R30, RZ, RZ, 0x1c1f ;  /* 0x00001c1fff1e7424 */ /* 0x000fe200078e00ff */
[----:B------:R-:W-:Y:S02]  /*251b0*/  MOV R3, 0x251d0 ;  /* 0x000251d000037802 */ /* 0x000fe40000000f00 */
[----:B-12---:R-:W-:Y:S05]  /*251c0*/  CALL.REL.NOINC `($__internal_50_$__cuda_sm70_shflsync_idx_p) ;  /* 0x00000ba000007944 */ /* 0x006fea0003c00000 */
[----:B------:R-:W-:Y:S01]  /*251d0*/  MOV R2, R30 ;  /* 0x0000001e00027202 */ /* 0x000fe20000000f00 */
[----:B-1---5:R-:W-:Y:S05]  /*251e0*/  BRA `(.L_x_3211) ;  /* 0xffffa75000007947 */ /* 0x022fea000383ffff */
.L_x_3133:
[----:B------:R-:W-:Y:S01]  /*251f0*/  IMAD.MOV.U32 R29, RZ, RZ, R5 ;  /* 0x000000ffff1d7224 */ /* 0x000fe200078e0005 */
[----:B-1--4-:R-:W-:Y:S01]  /*25200*/  MOV R2, 0x1 ;  /* 0x0000000100027802 */ /* 0x012fe20000000f00 */
[----:B------:R-:W-:Y:S01]  /*25210*/  IMAD.MOV.U32 R30, RZ, RZ, 0x1c1f ;  /* 0x00001c1fff1e7424 */ /* 0x000fe200078e00ff */
[----:B------:R-:W-:-:S02]  /*25220*/  MOV R3, 0x25240 ;  /* 0x0002524000037802 */ /* 0x000fc40000000f00 */
[----:B--23--:R-:W-:Y:S05]  /*25230*/  CALL.REL.NOINC `($__internal_50_$__cuda_sm70_shflsync_idx_p) ;  /* 0x00000b3000007944 */ /* 0x00cfea0003c00000 */
        /* <DEDUP_REMOVED lines=8> */
.L_x_3137:
[----:B------:R-:W-:Y:S01]  /*252c0*/  IMAD.MOV.U32 R29, RZ, RZ, R5 ;  /* 0x000000ffff1d7224 */ /* 0x000fe200078e0005 */
[----:B------:R-:W-:Y:S01]  /*252d0*/  MOV R2, RZ ;  /* 0x000000ff00027202 */ /* 0x000fe20000000f00 */
[----:B------:R-:W-:Y:S01]  /*252e0*/  IMAD.MOV.U32 R30, RZ, RZ, 0x181f ;  /* 0x0000181fff1e7424 */ /* 0x000fe200078e00ff */
[----:B------:R-:W-:Y:S02]  /*252f0*/  MOV R3, 0x25310 ;  /* 0x0002531000037802 */ /* 0x000fe40000000f00 */
[----:B------:R-:W-:Y:S05]  /*25300*/  CALL.REL.NOINC `($__internal_50_$__cuda_sm70_shflsync_idx_p) ;  /* 0x00000a6000007944 */ /* 0x000fea0003c00000 */
[----:B------:R-:W-:Y:S01]  /*25310*/  MOV R4, R30 ;  /* 0x0000001e00047202 */ /* 0x000fe20000000f00 */
[----:B-1---5:R-:W-:Y:S05]  /*25320*/  BRA `(.L_x_3213) ;  /* 0xffffc70000007947 */ /* 0x022fea000383ffff */
.L_x_3138:
[----:B------:R-:W-:Y:S01]  /*25330*/  IMAD.MOV.U32 R29, RZ, RZ, R16 ;  /* 0x000000ffff1d7224 */ /* 0x000fe200078e0010 */
[----:B------:R-:W-:Y:S01]  /*25340*/  MOV R2, RZ ;  /* 0x000000ff00027202 */ /* 0x000fe20000000f00 */
[----:B------:R-:W-:Y:S01]  /*25350*/  IMAD.MOV.U32 R30, RZ, RZ, 0x181f ;  /* 0x0000181fff1e7424 */ /* 0x000fe200078e00ff */
[----:B------:R-:W-:Y:S02]  /*25360*/  MOV R3, 0x25380 ;  /* 0x0002538000037802 */ /* 0x000fe40000000f00 */
[----:B-12---:R-:W-:Y:S05]  /*25370*/  CALL.REL.NOINC `($__internal_50_$__cuda_sm70_shflsync_idx_p) ;  /* 0x000009f000007944 */ /* 0x006fea0003c00000 */
[----:B------:R-:W-:Y:S01]  /*25380*/  MOV R2, R30 ;  /* 0x0000001e00027202 */ /* 0x000fe20000000f00 */
[----:B-1---5:R-:W-:Y:S05]  /*25390*/  BRA `(.L_x_3214) ;  /* 0xffffc6b000007947 */ /* 0x022fea000383ffff */
.L_x_3141:
[----:B------:R-:W-:Y:S01]  /*253a0*/  IMAD.MOV.U32 R29, RZ, RZ, R5 ;  /* 0x000000ffff1d7224 */ /* 0x000fe200078e0005 */
[----:B--2-4-:R-:W-:Y:S01]  /*253b0*/  MOV R2, 0x1 ;  /* 0x0000000100027802 */ /* 0x014fe20000000f00 */
[----:B------:R-:W-:Y:S01]  /*253c0*/  IMAD.MOV.U32 R30, RZ, RZ, 0x181f ;  /* 0x0000181fff1e7424 */ /* 0x000fe200078e00ff */
[----:B------:R-:W-:-:S02]  /*253d0*/  MOV R3, 0x253f0 ;  /* 0x000253f000037802 */ /* 0x000fc40000000f00 */
[----:B-1-3--:R-:W-:Y:S05]  /*253e0*/  CALL.REL.NOINC `($__internal_50_$__cuda_sm70_shflsync_idx_p) ;  /* 0x0000098000007944 */ /* 0x00afea0003c00000 */
        /* <DEDUP_REMOVED lines=8> */
.L_x_3144:
[----:B------:R-:W-:Y:S01]  /*25470*/  IMAD.MOV.U32 R29, RZ, RZ, R5 ;  /* 0x000000ffff1d7224 */ /* 0x000fe200078e0005 */
[----:B-1--4-:R-:W-:Y:S01]  /*25480*/  MOV R2, 0x2 ;  /* 0x0000000200027802 */ /* 0x012fe20000000f00 */
[----:B------:R-:W-:Y:S01]  /*25490*/  IMAD.MOV.U32 R30, RZ, RZ, 0x181f ;  /* 0x0000181fff1e7424 */ /* 0x000fe200078e00ff */
[----:B------:R-:W-:Y:S02]  /*254a0*/  MOV R3, 0x254c0 ;  /* 0x000254c000037802 */ /* 0x000fe40000000f00 */
[----:B--23--:R-:W-:Y:S05]  /*254b0*/  CALL.REL.NOINC `($__internal_50_$__cuda_sm70_shflsync_idx_p) ;  /* 0x000008b000007944 */ /* 0x00cfea0003c00000 */
[----:B------:R-:W-:Y:S01]  /*254c0*/  MOV R4, R30 ;  /* 0x0000001e00047202 */ /* 0x000fe20000000f00 */
[----:B-1---5:R-:W-:Y:S05]  /*254d0*/  BRA `(.L_x_3216) ;  /* 0xffffc86000007947 */ /* 0x022fea000383ffff */
.L_x_3145:
[----:B------:R-:W-:Y:S01]  /*254e0*/  IMAD.MOV.U32 R29, RZ, RZ, R16 ;  /* 0x000000ffff1d7224 */ /* 0x000fe200078e0010 */
[----:B----4-:R-:W-:Y:S01]  /*254f0*/  MOV R2, 0x2 ;  /* 0x0000000200027802 */ /* 0x010fe20000000f00 */
[----:B------:R-:W-:Y:S01]  /*25500*/  IMAD.MOV.U32 R30, RZ, RZ, 0x181f ;  /* 0x0000181fff1e7424 */ /* 0x000fe200078e00ff */
[----:B------:R-:W-:Y:S02]  /*25510*/  MOV R3, 0x25530 ;  /* 0x0002553000037802 */ /* 0x000fe40000000f00 */
[----:B-123--:R-:W-:Y:S05]  /*25520*/  CALL.REL.NOINC `($__internal_50_$__cuda_sm70_shflsync_idx_p) ;  /* 0x0000084000007944 */ /* 0x00efea0003c00000 */
[----:B------:R-:W-:Y:S01]  /*25530*/  MOV R2, R30 ;  /* 0x0000001e00027202 */ /* 0x000fe20000000f00 */
[----:B-1---5:R-:W-:Y:S05]  /*25540*/  BRA `(.L_x_3217) ;  /* 0xffffc81000007947 */ /* 0x022fea000383ffff */
.L_x_3148:
[----:B------:R-:W-:Y:S01]  /*25550*/  IMAD.MOV.U32 R29, RZ, RZ, R5 ;  /* 0x000000ffff1d7224 */ /* 0x000fe200078e0005 */
[----:B-1----:R-:W-:Y:S01]  /*25560*/  MOV R2, 0x3 ;  /* 0x0000000300027802 */ /* 0x002fe20000000f00 */
[----:B------:R-:W-:Y:S01]  /*25570*/  IMAD.MOV.U32 R30, RZ, RZ, 0x181f ;  /* 0x0000181fff1e7424 */ /* 0x000fe200078e00ff */
[----:B------:R-:W-:-:S02]  /*25580*/  MOV R3, 0x255a0 ;  /* 0x000255a000037802 */ /* 0x000fc40000000f00 */
[----:B--234-:R-:W-:Y:S05]  /*25590*/  CALL.REL.NOINC `($__internal_50_$__cuda_sm70_shflsync_idx_p) ;  /* 0x000007d000007944 */ /* 0x01cfea0003c00000 */
        /* <DEDUP_REMOVED lines=8> */
.L_x_3150:
[----:B------:R-:W-:Y:S01]  /*25620*/  IMAD.MOV.U32 R29, RZ, RZ, R28 ;  /* 0x000000ffff1d7224 */ /* 0x000fe200078e001c */
[----:B------:R-:W-:Y:S01]  /*25630*/  MOV R2, RZ ;  /* 0x000000ff00027202 */ /* 0x000fe20000000f00 */
[----:B------:R-:W-:Y:S01]  /*25640*/  IMAD.MOV.U32 R30, RZ, RZ, 0x1f ;  /* 0x0000001fff1e7424 */ /* 0x000fe200078e00ff */
[----:B------:R-:W-:Y:S02]  /*25650*/  MOV R3, 0x25670 ;  /* 0x0002567000037802 */ /* 0x000fe40000000f00 */
[----:B------:R-:W-:Y:S05]  /*25660*/  CALL.REL.NOINC `($__internal_50_$__cuda_sm70_shflsync_idx_p) ;  /* 0x0000070000007944 */ /* 0x000fea0003c00000 */
[----:B------:R-:W-:Y:S01]  /*25670*/  MOV R10, R30 ;  /* 0x0000001e000a7202 */ /* 0x000fe20000000f00 */
[----:B-1---5:R-:W-:Y:S05]  /*25680*/  BRA `(.L_x_3219) ;  /* 0xffffca8000007947 */ /* 0x022fea000383ffff */
.L_x_3151:
[----:B------:R-:W-:Y:S01]  /*25690*/  IMAD.MOV.U32 R29, RZ, RZ, R28 ;  /* 0x000000ffff1d7224 */ /* 0x000fe200078e001c */
[----:B------:R-:W-:Y:S01]  /*256a0*/  MOV R2, 0x1 ;  /* 0x0000000100027802 */ /* 0x000fe20000000f00 */
[----:B------:R-:W-:Y:S01]  /*256b0*/  IMAD.MOV.U32 R30, RZ, RZ, 0x1f ;  /* 0x0000001fff1e7424 */ /* 0x000fe200078e00ff */
[----:B------:R-:W-:Y:S02]  /*256c0*/  MOV R3, 0x256e0 ;  /* 0x000256e000037802 */ /* 0x000fe40000000f00 */
[----:B-12---:R-:W-:Y:S05]  /*256d0*/  CALL.REL.NOINC `($__internal_50_$__cuda_sm70_shflsync_idx_p) ;  /* 0x0000069000007944 */ /* 0x006fea0003c00000 */
[----:B------:R-:W-:Y:S01]  /*256e0*/  MOV R6, R30 ;  /* 0x0000001e00067202 */ /* 0x000fe20000000f00 */
[----:B-1---5:R-:W-:Y:S05]  /*256f0*/  BRA `(.L_x_3220) ;  /* 0xffffca3000007947 */ /* 0x022fea000383ffff */
.L_x_3152:
[----:B------:R-:W-:Y:S01]  /*25700*/  IMAD.MOV.U32 R2, RZ, RZ, R4 ;  /* 0x000000ffff027224 */ /* 0x000fe200078e0004 */
[----:B------:R-:W-:-:S02]  /*25710*/  MOV R5, 0x1 ;  /* 0x0000000100057802 */ /* 0x000fc40000000f00 */
[----:B------:R-:W-:Y:S02]  /*25720*/  MOV R3, 0x25740 ;  /* 0x0002574000037802 */ /* 0x000fe40000000f00 */
[----:B-1234-:R-:W-:Y:S05]  /*25730*/  CALL.REL.NOINC `($__internal_51_$__cuda_sm70_shflsync_up_p) ;  /* 0x000006b000007944 */ /* 0x01efea0003c00000 */
[----:B------:R-:W-:Y:S05]  /*25740*/  BRA `(.L_x_3221) ;  /* 0xffffcb1000007947 */ /* 0x000fea000383ffff */
.L_x_3153:
[----:B------:R-:W-:Y:S01]  /*25750*/  IMAD.MOV.U32 R2, RZ, RZ, R4 ;  /* 0x000000ffff027224 */ /* 0x000fe200078e0004 */
[----:B------:R-:W-:Y:S02]  /*25760*/  MOV R5, 0x2 ;  /* 0x0000000200057802 */ /* 0x000fe40000000f00 */
[----:B------:R-:W-:Y:S02]  /*25770*/  MOV R3, 0x25790 ;  /* 0x0002579000037802 */ /* 0x000fe40000000f00 */
[----:B--2-4-:R-:W-:Y:S05]  /*25780*/  CALL.REL.NOINC `($__internal_51_$__cuda_sm70_shflsync_up_p) ;  /* 0x0000066000007944 */ /* 0x014fea0003c00000 */
        /* <DEDUP_REMOVED lines=25> */
[----:B------:R-:W-:Y:S01]  /*25920*/  MOV R2, R30 ;  /* 0x0000001e00027202 */ /* 0x000fe20000000f00 */
[----:B-1---5:R-:W-:Y:S05]  /*25930*/  BRA `(.L_x_3222) ;  /* 0xffffca2000007947 */ /* 0x022fea000383ffff */
.L_x_3157:
[----:B------:R-:W-:Y:S01]  /*25940*/  IMAD.MOV.U32 R2, RZ, RZ, R4 ;  /* 0x000000ffff027224 */ /* 0x000fe200078e0004 */
[----:B------:R-:W-:Y:S02]  /*25950*/  MOV R5, 0x1 ;  /* 0x0000000100057802 */ /* 0x000fe40000000f00 */
[----:B------:R-:W-:Y:S02]  /*25960*/  MOV R3, 0x25980 ;  /* 0x0002598000037802 */ /* 0x000fe40000000f00 */
[----:B------:R-:W-:Y:S05]  /*25970*/  CALL.REL.NOINC `($__internal_51_$__cuda_sm70_shflsync_up_p) ;  /* 0x0000047000007944 */ /* 0x000fea0003c00000 */
[----:B------:R-:W-:Y:S01]  /*25980*/  MOV R2, R5 ;  /* 0x0000000500027202 */ /* 0x000fe20000000f00 */
[----:B------:R-:W-:Y:S05]  /*25990*/  BRA `(.L_x_3223) ;  /* 0xffffcb2000007947 */ /* 0x000fea000383ffff */
.L_x_3158:
        /* <DEDUP_REMOVED lines=31> */
.L_x_3160:
[----:B------:R-:W-:Y:S02]  /*25b90*/  SEL R2, RZ, 0x1, P0 ;  /* 0x00000001ff027807 */ /* 0x000fe40000000000 */
[----:B------:R-:W-:Y:S02]  /*25ba0*/  MOV R3, 0x25bc0 ;  /* 0x00025bc000037802 */ /* 0x000fe40000000f00 */
[----:B-1----:R-:W-:Y:S05]  /*25bb0*/  CALL.REL.NOINC `($__internal_52_$__cuda_sm70_votesync_ballot) ;  /* 0x000002a000007944 */ /* 0x002fea0003c00000 */
[----:B------:R-:W-:Y:S05]  /*25bc0*/  BRA `(.L_x_3225) ;  /* 0xffffca8000007947 */ /* 0x000fea000383ffff */
.L_x_3161:
[----:B------:R-:W-:Y:S01]  /*25bd0*/  IMAD.MOV.U32 R29, RZ, RZ, R8 ;  /* 0x000000ffff1d7224 */ /* 0x000fe200078e0008 */
[----:B--2---:R-:W-:Y:S01]  /*25be0*/  MOV R2, R11 ;  /* 0x0000000b00027202 */ /* 0x004fe20000000f00 */
[----:B------:R-:W-:Y:S01]  /*25bf0*/  IMAD.MOV.U32 R30, RZ, RZ, 0x1f ;  /* 0x0000001fff1e7424 */ /* 0x000fe200078e00ff */
[----:B------:R-:W-:Y:S02]  /*25c00*/  MOV R3, 0x25c20 ;  /* 0x00025c2000037802 */ /* 0x000fe40000000f00 */
[----:B-1----:R-:W-:Y:S05]  /*25c10*/  CALL.REL.NOINC `($__internal_50_$__cuda_sm70_shflsync_idx_p) ;  /* 0x0000015000007944 */ /* 0x002fea0003c00000 */
[----:B------:R-:W-:Y:S01]  /*25c20*/  IMAD.MOV.U32 R6, RZ, RZ, R30 ;  /* 0x000000ffff067224 */ /* 0x000fe200078e001e */
[----:B------:R-:W-:Y:S01]  /*25c30*/  MOV R2, R11 ;  /* 0x0000000b00027202 */ /* 0x000fe20000000f00 */
[----:B------:R-:W-:Y:S01]  /*25c40*/  IMAD.MOV.U32 R29, RZ, RZ, R9 ;  /* 0x000000ffff1d7224 */ /* 0x000fe200078e0009 */
[----:B------:R-:W-:Y:S02]  /*25c50*/  MOV R30, 0x1f ;  /* 0x0000001f001e7802 */ /* 0x000fe40000000f00 */
[----:B------:R-:W-:-:S02]  /*25c60*/  MOV R3, 0x25c80 ;  /* 0x00025c8000037802 */ /* 0x000fc40000000f00 */
[----:B-1---5:R-:W-:Y:S05]  /*25c70*/  CALL.REL.NOINC `($__internal_50_$__cuda_sm70_shflsync_idx_p) ;  /* 0x000000f000007944 */ /* 0x022fea0003c00000 */
[----:B------:R-:W-:Y:S01]  /*25c80*/  MOV R5, R30 ;  /* 0x0000001e00057202 */ /* 0x000fe20000000f00 */
[----:B-1---5:R-:W-:Y:S05]  /*25c90*/  BRA `(.L_x_3226) ;  /* 0xffffca2000007947 */ /* 0x022fea000383ffff */
.L_x_3164:
[----:B------:R-:W-:Y:S01]  /*25ca0*/  IMAD.MOV.U32 R29, RZ, RZ, R4 ;  /* 0x000000ffff1d7224 */ /* 0x000fe200078e0004 */
[----:B--2---:R-:W-:Y:S01]  /*25cb0*/  MOV R2, R11 ;  /* 0x0000000b00027202 */ /* 0x004fe20000000f00 */
[----:B------:R-:W-:Y:S01]  /*25cc0*/  IMAD.MOV.U32 R30, RZ, RZ, 0x1f ;  /* 0x0000001fff1e7424 */ /* 0x000fe200078e00ff */
[----:B------:R-:W-:-:S02]  /*25cd0*/  MOV R3, 0x25cf0 ;  /* 0x00025cf000037802 */ /* 0x000fc40000000f00 */
[----:B-1--4-:R-:W-:Y:S05]  /*25ce0*/  CALL.REL.NOINC `($__internal_50_$__cuda_sm70_shflsync_idx_p) ;  /* 0x0000008000007944 */ /* 0x012fea0003c00000 */
[----:B------:R-:W-:Y:S01]  /*25cf0*/  MOV R15, R30 ;  /* 0x0000001e000f7202 */ /* 0x000fe20000000f00 */
[----:B-1---5:R-:W-:Y:S05]  /*25d00*/  BRA `(.L_x_3163) ;  /* 0xffffca1000007947 */ /* 0x022fea000383ffff */
        .weak           $__internal_49_$__cuda_sm70_shflsync_bfly_p
        .type           $__internal_49_$__cuda_sm70_shflsync_bfly_p,@function
        .size           $__internal_49_$__cuda_sm70_shflsync_bfly_p,($__internal_50_$__cuda_sm70_shflsync_idx_p - $__internal_49_$__cuda_sm70_shflsync_bfly_p)
$__internal_49_$__cuda_sm70_shflsync_bfly_p:
[----:B------:R-:W-:Y:S02]  /*25d10*/  MOV R188, 0x1f ;  /* 0x0000001f00bc7802 */ /* 0x000fe40000000f00 */
[----:B------:R-:W-:-:S04]  /*25d20*/  MOV R189, 0xffffffff ;  /* 0xffffffff00bd7802 */ /* 0x000fc80000000f00 */
[----:B------:R-:W-:Y:S04]  /*25d30*/  WARPSYNC R189 ;  /* 0x000000bd00007348 */ /* 0x000fe80003800000 */
[----:B------:R1:W2:Y:S02]  /*25d40*/  SHFL.BFLY PT, R188, R4, R3, R188 ;  /* 0x0c00000304bc7389 */ /* 0x0002a400000e00bc */
[----:B-1----:R-:W-:-:S04]  /*25d50*/  MOV R3, 0x0 ;  /* 0x0000000000037802 */ /* 0x002fc80000000f00 */
[----:B--2---:R-:W-:Y:S05]  /*25d60*/  RET.REL.NODEC R2 `(_ZN7cutlass13device_kernelIN5flash19enable_sm80_to_sm89INS1_16FlashAttnFwdSm80INS1_25CollectiveMainloopFwdSm80ILi8ELi1ELb0EN4cute5tupleIJNS5_1CILi128EEENS7_ILi48EEENS7_ILi256EEEEEELi256ENS_6half_tEfNS_4arch4Sm80ELb1ELb0ELb1ELb1ELb1ELb1ELb1ELb1EEENS1_21CollectiveEpilogueFwdINS6_IJS8_SA_S9_EEENS6_IJNS7_ILi1EEESI_SI_EEESC_SE_Li256ELb1ELb1ELb1ELb0EEENS1_36VarlenDynamicPersistentTileSchedulerILi128ELi48ELi256ELi256ELb1ELb1ELb0ELb1ELb1ELb1EEEEEEEEEvNT_6ParamsE) ;  /* 0xfffda29002007950 */ /* 0x004fea0003c3ffff */
        .weak           $__internal_50_$__cuda_sm70_shflsync_idx_p
        .type           $__internal_50_$__cuda_sm70_shflsync_idx_p,@function
        .size           $__internal_50_$__cuda_sm70_shflsync_idx_p,($__internal_51_$__cuda_sm70_shflsync_up_p - $__internal_50_$__cuda_sm70_shflsync_idx_p)
$__internal_50_$__cuda_sm70_shflsync_idx_p:
[----:B------:R1:W-:Y:S02]  /*25d70*/  STL [R1+0x190], R0 ;  /* 0x0001900001007387 */ /* 0x0003e40000100800 */
[----:B-1----:R-:W-:-:S04]  /*25d80*/  MOV R0, 0xffffffff ;  /* 0xffffffff00007802 */ /* 0x002fc80000000f00 */
[----:B------:R-:W-:Y:S04]  /*25d90*/  WARPSYNC R0 ;  /* 0x0000000000007348 */ /* 0x000fe80003800000 */
[----:B------:R1:W2:Y:S04]  /*25da0*/  SHFL.IDX PT, R30, R29, R2, R30 ;  /* 0x000000021d1e7389 */ /* 0x0002a800000e001e */
[----:B-1----:R1:W5:Y:S01]  /*25db0*/  LDL.LU R0, [R1+0x190] ;  /* 0x0001900001007983 */ /* 0x0023620000300800 */
[----:B------:R-:W-:Y:S02]  /*25dc0*/  MOV R2, R3 ;  /* 0x0000000300027202 */ /* 0x000fe40000000f00 */
[----:B------:R-:W-:-:S04]  /*25dd0*/  MOV R3, 0x0 ;  /* 0x0000000000037802 */ /* 0x000fc80000000f00 */
[----:B--2---:R-:W-:Y:S05]  /*25de0*/  RET.REL.NODEC R2 `(_ZN7cutlass13device_kernelIN5flash19enable_sm80_to_sm89INS1_16FlashAttnFwdSm80INS1_25CollectiveMainloopFwdSm80ILi8ELi1ELb0EN4cute5tupleIJNS5_1CILi128EEENS7_ILi48EEENS7_ILi256EEEEEELi256ENS_6half_tEfNS_4arch4Sm80ELb1ELb0ELb1ELb1ELb1ELb1ELb1ELb1EEENS1_21CollectiveEpilogueFwdINS6_IJS8_SA_S9_EEENS6_IJNS7_ILi1EEESI_SI_EEESC_SE_Li256ELb1ELb1ELb1ELb0EEENS1_36VarlenDynamicPersistentTileSchedulerILi128ELi48ELi256ELi256ELb1ELb1ELb0ELb1ELb1ELb1EEEEEEEEEvNT_6ParamsE) ;  /* 0xfffda21002007950 */ /* 0x004fea0003c3ffff */
        .weak           $__internal_51_$__cuda_sm70_shflsync_up_p
        .type           $__internal_51_$__cuda_sm70_shflsync_up_p,@function
        .size           $__internal_51_$__cuda_sm70_shflsync_up_p,($__internal_52_$__cuda_sm70_votesync_ballot - $__internal_51_$__cuda_sm70_shflsync_up_p)
$__internal_51_$__cuda_sm70_shflsync_up_p:
[----:B------:R-:W-:Y:S02]  /*25df0*/  IMAD.MOV.U32 R13, RZ, RZ, -0x1 ;  /* 0xffffffffff0d7424 */ /* 0x000fe400078e00ff */
[----:B------:R-:W-:Y:S02]  /*25e00*/  IMAD.MOV.U32 R11, RZ, RZ, RZ ;  /* 0x000000ffff0b7224 */ /* 0x000fe400078e00ff */
[----:B------:R-:W-:Y:S04]  /*25e10*/  WARPSYNC R13 ;  /* 0x0000000d00007348 */ /* 0x000fe80003800000 */
[----:B------:R1:W2:Y:S02]  /*25e20*/  SHFL.UP PT, R5, R2, R5, R11 ;  /* 0x0400000502057389 */ /* 0x0002a400000e000b */
[----:B-1----:R-:W-:-:S02]  /*25e30*/  MOV R2, R3 ;  /* 0x0000000300027202 */ /* 0x002fc40000000f00 */
[----:B------:R-:W-:-:S04]  /*25e40*/  MOV R3, 0x0 ;  /* 0x0000000000037802 */ /* 0x000fc80000000f00 */
[----:B--2---:R-:W-:Y:S05]  /*25e50*/  RET.REL.NODEC R2 `(_ZN7cutlass13device_kernelIN5flash19enable_sm80_to_sm89INS1_16FlashAttnFwdSm80INS1_25CollectiveMainloopFwdSm80ILi8ELi1ELb0EN4cute5tupleIJNS5_1CILi128EEENS7_ILi48EEENS7_ILi256EEEEEELi256ENS_6half_tEfNS_4arch4Sm80ELb1ELb0ELb1ELb1ELb1ELb1ELb1ELb1EEENS1_21CollectiveEpilogueFwdINS6_IJS8_SA_S9_EEENS6_IJNS7_ILi1EEESI_SI_EEESC_SE_Li256ELb1ELb1ELb1ELb0EEENS1_36VarlenDynamicPersistentTileSchedulerILi128ELi48ELi256ELi256ELb1ELb1ELb0ELb1ELb1ELb1EEEEEEEEEvNT_6ParamsE) ;  /* 0xfffda1a002007950 */ /* 0x004fea0003c3ffff */
        .weak           $__internal_52_$__cuda_sm70_votesync_ballot
        .type           $__internal_52_$__cuda_sm70_votesync_ballot,@function
        .size           $__internal_52_$__cuda_sm70_votesync_ballot,(.L_x_6523 - $__internal_52_$__cuda_sm70_votesync_ballot)
$__internal_52_$__cuda_sm70_votesync_ballot:
[----:B------:R-:W-:Y:S01]  /*25e60*/  ISETP.NE.U32.AND P0, PT, R2, 0x1, PT ;  /* 0x000000010200780c */ /* 0x000fe20003f05070 */
[----:B------:R-:W-:-:S04]  /*25e70*/  IMAD.MOV.U32 R5, RZ, RZ, -0x1 ;  /* 0xffffffffff057424 */ /* 0x000fc800078e00ff */
[----:B------:R-:W-:Y:S08]  /*25e80*/  WARPSYNC R5 ;  /* 0x0000000500007348 */ /* 0x000ff00003800000 */
[----:B------:R-:W-:-:S04]  /*25e90*/  VOTE.ANY R2, PT, !P0 ;  /* 0x0000000000027806 */ /* 0x000fc800040e0100 */
[----:B------:R-:W-:Y:S01]  /*25ea0*/  LOP3.LUT R13, R2, R5, RZ, 0xc0, !PT ;  /* 0x00000005020d7212 */ /* 0x000fe200078ec0ff */
[----:B------:R-:W-:Y:S02]  /*25eb0*/  IMAD.MOV.U32 R2, RZ, RZ, R3 ;  /* 0x000000ffff027224 */ /* 0x000fe400078e0003 */
[----:B------:R-:W-:-:S04]  /*25ec0*/  IMAD.MOV.U32 R3, RZ, RZ, 0x0 ;  /* 0x00000000ff037424 */ /* 0x000fc800078e00ff */
[----:B------:R-:W-:Y:S05]  /*25ed0*/  RET.REL.NODEC R2 `(_ZN7cutlass13device_kernelIN5flash19enable_sm80_to_sm89INS1_16FlashAttnFwdSm80INS1_25CollectiveMainloopFwdSm80ILi8ELi1ELb0EN4cute5tupleIJNS5_1CILi128EEENS7_ILi48EEENS7_ILi256EEEEEELi256ENS_6half_tEfNS_4arch4Sm80ELb1ELb0ELb1ELb1ELb1ELb1ELb1ELb1EEENS1_21CollectiveEpilogueFwdINS6_IJS8_SA_S9_EEENS6_IJNS7_ILi1EEESI_SI_EEESC_SE_Li256ELb1ELb1ELb1ELb0EEENS1_36VarlenDynamicPersistentTileSchedulerILi128ELi48ELi256ELi256ELb1ELb1ELb0ELb1ELb1ELb1EEEEEEEEEvNT_6ParamsE) ;  /* 0xfffda12002007950 */ /* 0x000fea0003c3ffff */
.L_x_3227:
        /* <DEDUP_REMOVED lines=10> */
.L_x_6523:


//--------------------- .text._ZN7cutlass13device_kernelIN5flash19enable_sm80_to_sm89INS1_16FlashAttnFwdSm80INS1_25CollectiveMainloopFwdSm80ILi8ELi1ELb1EN4cute5tupleIJNS5_1CILi128EEENS7_ILi64EEENS7_ILi256EEEEEELi256ENS_6half_tEfNS_4arch4Sm80ELb0ELb0ELb0ELb0ELb1ELb0ELb1ELb1EEENS1_21CollectiveEpilogueFwdINS6_IJS8_SA_S9_EEENS6_IJNS7_ILi1EEESI_SI_EEESC_SE_Li256ELb0ELb1ELb1ELb0EEENS1_19SingleTileSchedulerILb0ELb1ELb1ELi128EEEEEEEEEvNT_6ParamsE --------------------------
	.section	.text._ZN7cutlass13device_kernelIN5flash19enable_sm80_to_sm89INS1_16FlashAttnFwdSm80INS1_25CollectiveMainloopFwdSm80ILi8ELi1ELb1EN4cute5tupleIJNS5_1CILi128EEENS7_ILi64EEENS7_ILi256EEEEEELi256ENS_6half_tEfNS_4arch4Sm80ELb0ELb0ELb0ELb0ELb1ELb0ELb1ELb1EEENS1_21CollectiveEpilogueFwdINS6_IJS8_SA_S9_EEENS6_IJNS7_ILi1EEESI_SI_EEESC_SE_Li256ELb0ELb1ELb1ELb0EEENS1_19SingleTileSchedulerILb0ELb1ELb1ELi128EEEEEEEEEvNT_6ParamsE,"ax",@progbits
	.sectioninfo	@"SHI_REGISTERS=255"
	.align	128
.text._ZN7cutlass13device_kernelIN5flash19enable_sm80_to_sm89INS1_16FlashAttnFwdSm80INS1_25CollectiveMainloopFwdSm80ILi8ELi1ELb1EN4cute5tupleIJNS5_1CILi128EEENS7_ILi64EEENS7_ILi256EEEEEELi256ENS_6half_tEfNS_4arch4Sm80ELb0ELb0ELb0ELb0ELb1ELb0ELb1ELb1EEENS1_21CollectiveEpilogueFwdINS6_IJS8_SA_S9_EEENS6_IJNS7_ILi1EEESI_SI_EEESC_SE_Li256ELb0ELb1ELb1ELb0EEENS1_19SingleTileSchedulerILb0ELb1ELb1ELi128EEEEEEEEEvNT_6ParamsE:
        .type           _ZN7cutlass13device_kernelIN5flash19enable_sm80_to_sm89INS1_16FlashAttnFwdSm80INS1_25CollectiveMainloopFwdSm80ILi8ELi1ELb1EN4cute5tupleIJNS5_1CILi128EEENS7_ILi64EEENS7_ILi256EEEEEELi256ENS_6half_tEfNS_4arch4Sm80ELb0ELb0ELb0ELb0ELb1ELb0ELb1ELb1EEENS1_21CollectiveEpilogueFwdINS6_IJS8_SA_S9_EEENS6_IJNS7_ILi1EEESI_SI_EEESC_SE_Li256ELb0ELb1ELb1ELb0EEENS1_19SingleTileSchedulerILb0ELb1ELb1ELi128EEEEEEEEEvNT_6ParamsE,@function
        .size           _ZN7cutlass13device_kernelIN5flash19enable_sm80_to_sm89INS1_16FlashAttnFwdSm80INS1_25CollectiveMainloopFwdSm80ILi8ELi1ELb1EN4cute5tupleIJNS5_1CILi128EEENS7_ILi64EEENS7_ILi256EEEEEELi256ENS_6half_tEfNS_4arch4Sm80ELb0ELb0ELb0ELb0ELb1ELb0ELb1ELb1EEENS1_21CollectiveEpilogueFwdINS6_IJS8_SA_S9_EEENS6_IJNS7_ILi1EEESI_SI_EEESC_SE_Li256ELb0ELb1ELb1ELb0EEENS1_19SingleTileSchedulerILb0ELb1ELb1ELi128EEEEEEEEEvNT_6ParamsE,(.L_x_6528 - _ZN7cutlass13device_kernelIN5flash19enable_sm80_to_sm89INS1_16FlashAttnFwdSm80INS1_25CollectiveMainloopFwdSm80ILi8ELi1ELb1EN4cute5tupleIJNS5_1CILi128EEENS7_ILi64EEENS7_ILi256EEEEEELi256ENS_6half_tEfNS_4arch4Sm80ELb0ELb0ELb0ELb0ELb1ELb0ELb1ELb1EEENS1_21CollectiveEpilogueFwdINS6_IJS8_SA_S9_EEENS6_IJNS7_ILi1EEESI_SI_EEESC_SE_Li256ELb0ELb1ELb1ELb0EEENS1_19SingleTileSchedulerILb0ELb1ELb1ELi128EEEEEEEEEvNT_6ParamsE)
        .other          _ZN7cutlass13device_kernelIN5flash19enable_sm80_to_sm89INS1_16FlashAttnFwdSm80INS1_25CollectiveMainloopFwdSm80ILi8ELi1ELb1EN4cute5tupleIJNS5_1CILi128EEENS7_ILi64EEENS7_ILi256EEEEEELi256ENS_6half_tEfNS_4arch4Sm80ELb0ELb0ELb0ELb0ELb1ELb0ELb1ELb1EEENS1_21CollectiveEpilogueFwdINS6_IJS8_SA_S9_EEENS6_IJNS7_ILi1EEESI_SI_EEESC_SE_Li256ELb0ELb1ELb1ELb0EEENS1_19SingleTileSchedulerILb0ELb1ELb1ELi128EEEEEEEEEvNT_6ParamsE,@"STO_CUDA_ENTRY STV_DEFAULT"
_ZN7cutlass13device_kernelIN5flash19enable_sm80_to_sm89INS1_16FlashAttnFwdSm80INS1_25CollectiveMainloopFwdSm80ILi8ELi1ELb1EN4cute5tupleIJNS5_1CILi128EEENS7_ILi64EEENS7_ILi256EEEEEELi256ENS_6half_tEfNS_4arch4Sm80ELb0ELb0ELb0ELb0ELb1ELb0ELb1ELb1EEENS1_21CollectiveEpilogueFwdINS6_IJS8_SA_S9_EEENS6_IJNS7_ILi1EEESI_SI_EEESC_SE_Li256ELb0ELb1ELb1ELb0EEENS1_19SingleTileSchedulerILb0ELb1ELb1ELi128EEEEEEEEEvNT_6ParamsE:
        /* <DEDUP_REMOVED lines=18> */
.L_x_3228:
[----:B------:R-:W-:Y:S02]  /*0120*/  ULDC.64 UR4, c[0x0][0x550] ;  /* 0x0001540000047ab9 */ /* 0x000fe40000000a00 */
[----:B------:R-:W-:Y:S02]  /*0130*/  UISETP.NE.AND UP0, UPT, UR4, 0x1, UPT ;  /* 0x000000010400788c */ /* 0x000fe4000bf05270 */
[----:B------:R-:W-:-:S02]  /*0140*/  UIMAD.WIDE.U32 UR8, UR6, UR5, URZ ;  /* 0x00000005060872a5 */ /* 0x000fc4000f8e003f */
[----:B------:R-:W-:Y:S02]  /*0150*/  ULDC UR4, c[0x0][0x558] ;  /* 0x0001560000047ab9 */ /* 0x000fe40000000800 */
[----:B------:R-:W-:-:S05]  /*0160*/  UMOV UR11, UR6 ;  /* 0x00000006000b7c82 */ /* 0x000fca0008000000 */
[----:B------:R-:W-:-:S03]  /*0170*/  @UP0 USHF.R.U32.HI UR11, URZ, UR4, UR9 ;  /* 0x000000043f0b0299 */ /* 0x000fc60008011609 */
.L_x_3229:
        /* <DEDUP_REMOVED lines=66> */
.L_x_3230:
        /* <DEDUP_REMOVED lines=108> */
[----:B------:R-:W-:-:S04]  /*0c60*/  IMAD R98, R19, 0x20, R18 ;  /* 0x0000002013627824 */ /* 0x000fc800078e0212 */
[--C-:B------:R-:W-:Y:S01]  /*0c70*/  IMAD R0, R0, 0x40, R98.reuse ;  /* 0x0000004000007824 */ /* 0x100fe200078e0262 */
[----:B------:R-:W-:Y:S01]  /*0c80*/  UIMAD UR19, UR15, UR4, URZ ;  /* 0x000000040f1372a4 */ /* 0x000fe2000f8e023f */
[----:B-1----:R-:W-:Y:S01]  /*0c90*/  IMAD R5, R15, 0x80, R98 ;  /* 0x000000800f057824 */ /* 0x002fe200078e0262 */
[----:B------:R-:W-:Y:S01]  /*0ca0*/  UIMAD.WIDE.U32 UR22, UR11, UR4, URZ ;  /* 0x000000040b1672a5 */ /* 0x000fe2000f8e003f */
[----:B------:R-:W-:Y:S01]  /*0cb0*/  IMAD.SHL.U32 R133, R19, 0x8, RZ ;  /* 0x0000000813857824 */ /* 0x000fe200078e00ff */
        /* <DEDUP_REMOVED lines=15> */
[----:B------:R-:W-:Y:S01]  /*0db0*/  IADD3 R58, R133, 0x80, RZ ;  /* 0x00000080853a7810 */ /* 0x000fe20007ffe0ff */
        /* <DEDUP_REMOVED lines=10> */
[----:B------:R-:W-:Y:S01]  /*0e60*/  ISETP.GE.AND P4, PT, R133, c[0x0][0x198], PT ;  /* 0x0000660085007a0c */ /* 0x000fe20003f86270 */
[----:B------:R-:W-:Y:S01]  /*0e70*/  UIMAD UR10, UR6, -0x40, UR10 ;  /* 0xffffffc0060a78a4 */ /* 0x000fe2000f8e020a */
[----:B------:R-:W-:Y:S01]  /*0e80*/  SHF.R.S32.HI R8, RZ, 0x1f, R56 ;  /* 0x0000001fff087819 */ /* 0x000fe20000011438 */
[----:B------:R-:W-:Y:S01]  /*0e90*/  UIADD3 UR5, UR19, UR5, URZ ;  /* 0x0000000513057290 */ /* 0x000fe2000fffe03f */
[----:B------:R-:W-:Y:S01]  /*0ea0*/  @P0 SHF.R.U32.HI R4, RZ, c[0x0][0x2cc], R0 ;  /* 0x0000b300ff040a19 */ /* 0x000fe20000011600 */
[----:B------:R-:W-:Y:S01]  /*0eb0*/  UISETP.GT.AND UP0, UPT, UR6, UR8, UPT ;  /* 0x000000080600728c */ /* 0x000fe2000bf04270 */
[----:B------:R-:W-:-:S02]  /*0ec0*/  ISETP.GE.AND P3, PT, R57, c[0x0][0x198], PT ;  /* 0x0000660039007a0c */ /* 0x000fc40003f66270 */
[--C-:B------:R-:W-:Y:S01]  /*0ed0*/  SHF.R.S32.HI R6, RZ, 0x1f, R4.reuse ;  /* 0x0000001fff067819 */ /* 0x100fe20000011404 */
[----:B------:R-:W-:Y:S01]  /*0ee0*/  IMAD.MOV R0, RZ, RZ, -R4 ;  /* 0x000000ffff007224 */ /* 0x000fe200078e0a04 */
[----:B------:R-:W-:Y:S01]  /*0ef0*/  ISETP.GE.AND P2, PT, R58, c[0x0][0x198], PT ;  /* 0x000066003a007a0c */ /* 0x000fe20003f46270 */
[----:B-1----:R-:W-:Y:S01]  /*0f00*/  IMAD.U32 R3, RZ, RZ, UR19 ;  /* 0x00000013ff037e24 */ /* 0x002fe2000f8e00ff */
[----:B------:R-:W-:Y:S01]  /*0f10*/  LEA.HI R8, R8, R56, RZ, 0x3 ;  /* 0x0000003808087211 */ /* 0x000fe200078f18ff */
[----:B------:R-:W-:Y:S01]  /*0f20*/  IMAD R5, R0, c[0x0][0x2c4], R5 ;  /* 0x0000b10000057a24 */ /* 0x000fe200078e0205 */
[----:B------:R-:W-:Y:S01]  /*0f30*/  ISETP.GE.AND P5, PT, R56, c[0x0][0x198], PT ;  /* 0x0000660038007a0c */ /* 0x000fe20003fa6270 */
[----:B------:R-:W-:Y:S01]  /*0f40*/  IMAD.U32 R2, RZ, RZ, UR18 ;  /* 0x00000012ff027e24 */ /* 0x000fe2000f8e00ff */
[----:B------:R-:W-:Y:S01]  /*0f50*/  LOP3.LUT R177, R8, 0xfffffff8, RZ, 0xc0, !PT ;  /* 0xfffffff808b17812 */ /* 0x000fe200078ec0ff */
[----:B------:R-:W-:Y:S01]  /*0f60*/  IMAD.U32 R3, RZ, RZ, UR5 ;  /* 0x00000005ff037e24 */ /* 0x000fe2000f8e00ff */
[----:B------:R-:W-:Y:S01]  /*0f70*/  SHF.R.S32.HI R0, RZ, 0x1f, R5 ;  /* 0x0000001fff007819 */ /* 0x000fe20000011405 */
[----:B------:R-:W-:Y:S01]  /*0f80*/  IMAD R6, R6, c[0x0][0x1b0], RZ ;  /* 0x00006c0006067a24 */ /* 0x000fe200078e02ff */
[----:B------:R-:W-:Y:S01]  /*0f90*/  ULDC.64 UR4, c[0x0][0x1e8] ;  /* 0x00007a0000047ab9 */ /* 0x000fe20000000a00 */
[C---:B------:R-:W-:Y:S01]  /*0fa0*/  IMAD.WIDE.U32 R2, R4.reuse, c[0x0][0x1b0], R2 ;  /* 0x00006c0004027a25 */ /* 0x040fe200078e0002 */
[----:B------:R-:W-:Y:S01]  /*0fb0*/  UIMAD UR18, UR15, UR4, URZ ;  /* 0x000000040f1272a4 */ /* 0x000fe2000f8e023f */
[----:B------:R-:W-:Y:S01]  /*0fc0*/  ISETP.GE.AND P6, PT, R133, c[0x0][0x1d4], PT ;  /* 0x0000750085007a0c */ /* 0x000fe20003fc6270 */
[----:B------:R-:W-:Y:S01]  /*0fd0*/  UIMAD.WIDE.U32 UR20, UR11, UR4, URZ ;  /* 0x000000040b1472a5 */ /* 0x000fe2000f8e003f */
[----:B------:R-:W-:Y:S01]  /*0fe0*/  IMAD R4, R4, c[0x0][0x1b4], R6 ;  /* 0x00006d0004047a24 */ /* 0x000fe200078e0206 */
[----:B------:R-:W-:Y:S01]  /*0ff0*/  UIMAD UR18, UR11, UR5, UR18 ;  /* 0x000000050b1272a4 */ /* 0x000fe2000f8e0212 */
[----:B------:R-:W-:Y:S01]  /*1000*/  IMAD R0, R0, c[0x0][0x1a8], RZ ;  /* 0x00006a0000007a24 */ /* 0x000fe200078e02ff */
[----:B------:R-:W-:Y:S01]  /*1010*/  LEA.HI R92, R36, R132, RZ, 0x5 ;  /* 0x00000084245c7211 */ /* 0x000fe200078f28ff */
[----:B------:R-:W-:Y:S01]  /*1020*/  IMAD.IADD R3, R3, 0x1, R4 ;  /* 0x0000000103037824 */ /* 0x000fe200078e0204 */
[----:B------:R-:W-:Y:S01]  /*1030*/  UIADD3 UR18, UR21, UR18, URZ ;  /* 0x0000001215127290 */ /* 0x000fe2000fffe03f */
[C---:B------:R-:W-:Y:S01]  /*1040*/  IMAD R6, R5.reuse, c[0x0][0x1ac], R0 ;  /* 0x00006b0005067a24 */ /* 0x040fe200078e0200 */
[----:B------:R-:W-:Y:S01]  /*1050*/  ULDC.64 UR4, c[0x0][0x210] ;  /* 0x0000840000047ab9 */ /* 0x000fe20000000a00 */
[----:B------:R-:W-:Y:S01]  /*1060*/  IMAD.WIDE.U32 R2, R5, c[0x0][0x1a8], R2 ;  /* 0x00006a0005027a25 */ /* 0x000fe200078e0002 */
[----:B------:R-:W-:Y:S01]  /*1070*/  UIMAD UR15, UR15, UR4, URZ ;  /* 0x000000040f0f72a4 */ /* 0x000fe2000f8e023f */
[----:B------:R-:W-:Y:S01]  /*1080*/  SHF.R.S32.HI R97, RZ, 0x1f, R133 ;  /* 0x0000001fff617819 */ /* 0x000fe20000011485 */
[----:B------:R-:W-:Y:S01]  /*1090*/  UIMAD.WIDE.U32 UR22, UR11, UR4, URZ ;  /* 0x000000040b1672a5 */ /* 0x000fe2000f8e003f */
[----:B------:R-:W-:Y:S01]  /*10a0*/  IMAD.SHL.U32 R4, R18, 0x40, RZ ;  /* 0x0000004012047824 */ /* 0x000fe200078e00ff */
[----:B------:R-:W-:Y:S01]  /*10b0*/  LEA R13, P0, R2, c[0x0][0x160], 0x1 ;  /* 0x00005800020d7a11 */ /* 0x000fe200078008ff */
[----:B------:R-:W-:Y:S01]  /*10c0*/  IMAD.IADD R3, R3, 0x1, R6 ;  /* 0x0000000103037824 */ /* 0x000fe200078e0206 */
[----:B------:R-:W-:Y:S01]  /*10d0*/  UIMAD UR4, UR11, UR5, UR15 ;  /* 0x000000050b0472a4 */ /* 0x000fe2000f8e020f */
[----:B------:R-:W-:-:S02]  /*10e0*/  SHF.R.S32.HI R94, RZ, 0x1f, R177 ;  /* 0x0000001fff5e7819 */ /* 0x000fc400000114b1 */
[----:B------:R-:W-:Y:S01]  /*10f0*/  LOP3.LUT R0, R4, 0x1c0, RZ, 0xc0, !PT ;  /* 0x000001c004007812 */ /* 0x000fe200078ec0ff */
[----:B------:R-:W-:Y:S01]  /*1100*/  UIADD3 UR4, UR23, UR4, URZ ;  /* 0x0000000417047290 */ /* 0x000fe2000fffe03f */
[----:B------:R-:W-:Y:S02]  /*1110*/  LEA.HI.X R14, R2, c[0x0][0x164], R3, 0x1, P0 ;  /* 0x00005900020e7a11 */ /* 0x000fe400000f0c03 */
[----:B------:R-:W-:Y:S01]  /*1120*/  SHF.R.U32.HI R4, RZ, 0x3, R0 ;  /* 0x00000003ff047819 */ /* 0x000fe20000011600 */
[----:B------:R-:W-:Y:S01]  /*1130*/  SHFL.IDX PT, R2, R13, RZ, 0x181f ;  /* 0x00181fff0d027589 */ /* 0x000fe200000e0000 */
[----:B------:R-:W-:Y:S02]  /*1140*/  LOP3.LUT R0, R0, 0x38, R133, 0xf8, !PT ;  /* 0x0000003800007812 */ /* 0x000fe400078ef885 */
        /* <DEDUP_REMOVED lines=16> */
[----:B------:R-:W1:Y:S01]  /*1250*/  SHFL.IDX PT, R4, R13, 0x1, 0x181f ;  /* 0x00381f000d047f89 */ /* 0x000e6200000e0000 */
[----:B------:R-:W-:-:S02]  /*1260*/  SHF.R.S32.HI R95, RZ, 0x1f, R178 ;  /* 0x0000001fff5f7819 */ /* 0x000fc400000114b2 */
[----:B------:R-:W-:Y:S01]  /*1270*/  IMAD R16, R0, c[0x0][0x2b8], R9 ;  /* 0x0000ae0000107a24 */ /* 0x000fe200078e0209 */
[----:B------:R3:W-:Y:S01]  /*1280*/  @!P0 LDGSTS.E.BYPASS.LTC128B.128 [R93+0x100], [R6.64], !P4 ;  /* 0x00100000065d8fae */ /* 0x0007e2000e101d4c */
[----:B------:R-:W-:Y:S01]  /*1290*/  @!P0 IMAD.WIDE R8, R176, 0x2, R2 ;  /* 0x00000002b0088825 */ /* 0x000fe200078e0202 */
[----:B------:R-:W-:Y:S02]  /*12a0*/  IADD3 R0, R15, 0x20, RZ ;  /* 0x000000200f007810 */ /* 0x000fe40007ffe0ff */
[----:B------:R-:W-:Y:S02]  /*12b0*/  SHF.R.S32.HI R12, RZ, 0x1f, R16 ;  /* 0x0000001fff0c7819 */ /* 0x000fe40000011410 */
[----:B------:R4:W-:Y:S01]  /*12c0*/  @!P0 LDGSTS.E.BYPASS.LTC128B.128 [R93+0x4100], [R8.64], !P3 ;  /* 0x04100000085d8fae */ /* 0x0009e2000d901d4c */
[----:B------:R-:W-:Y:S01]  /*12d0*/  SHF.R.S32.HI R96, RZ, 0x1f, R176 ;  /* 0x0000001fff607819 */ /* 0x000fe200000114b0 */
        /* <DEDUP_REMOVED lines=14> */
[----:B------:R-:W-:-:S04]  /*13c0*/  @!P0 IMAD.WIDE R6, R178, 0x2, R4 ;  /* 0x00000002b2068825 */ /* 0x000fc800078e0204 */
[----:B------:R-:W-:Y:S01]  /*13d0*/  IMAD.IADD R3, R3, 0x1, R0 ;  /* 0x0000000103037824 */ /* 0x000fe200078e0200 */
[----:B------:R3:W-:Y:S01]  /*13e0*/  @!P0 LDGSTS.E.BYPASS.LTC128B.128 [R93+0x9100], [R6.64], !P2 ;  /* 0x09100000065d8fae */ /* 0x0007e2000d101d4c */
[----:B------:R-:W-:-:S04]  /*13f0*/  @!P0 IMAD.WIDE R4, R177, 0x2, R4 ;  /* 0x00000002b1048825 */ /* 0x000fc800078e0204 */
        /* <DEDUP_REMOVED lines=47> */
[----:B------:R-:W-:Y:S01]  /*16f0*/  ISETP.GE.AND P1, PT, R21, 0x1, PT ;  /* 0x000000011500780c */ /* 0x000fe20003f26270 */
[----:B------:R-:W-:Y:S02]  /*1700*/  IMAD.IADD R0, R132, 0x1, -R0 ;  /* 0x0000000184007824 */ /* 0x000fe400078e0a00 */
        /* <DEDUP_REMOVED lines=52> */
[----:B------:R-:W-:-:S03]  /*1a50*/  LOP3.LUT R0, R0, 0x1c0, RZ, 0xc0, !PT ;  /* 0x000001c000007812 */ /* 0x000fc600078ec0ff */
[----:B------:R-:W-:Y:S01]  /*1a60*/  IMAD.X R33, R5, 0x1, R15, P1 ;  /* 0x0000000105217824 */ /* 0x000fe200008e060f */
[----:B------:R-:W-:Y:S01]  /*1a70*/  R2P PR, R10, 0x6 ;  /* 0x000000060a007804 */ /* 0x000fe20000000000 */
[----:B------:R-:W-:-:S05]  /*1a80*/  @P0 IMAD.WIDE R4, R176, 0x2, R2 ;  /* 0x00000002b0040825 */ /* 0x000fca00078e0202 */
        /* <DEDUP_REMOVED lines=16> */
[----:B------:R-:W-:Y:S01]  /*1b90*/  LOP3.LUT R5, R4, R3, RZ, 0x3c, !PT ;  /* 0x0000000304057212 */ /* 0x000fe200078e3cff */
[----:B------:R-:W-:Y:S01]  /*1ba0*/  IMAD.SHL.U32 R4, R11, 0x40, RZ ;  /* 0x000000400b047824 */ /* 0x000fe200078e00ff */
[----:B------:R-:W-:Y:S01]  /*1bb0*/  LOP3.LUT R3, R0, 0x8, R2, 0xf8, !PT ;  /* 0x0000000800037812 */ /* 0x000fe200078ef802 */
[----:B------:R-:W-:Y:S01]  /*1bc0*/  IMAD.SHL.U32 R2, R92, 0x20, RZ ;  /* 0x000000205c027824 */ /* 0x000fe200078e00ff */
[----:B------:R-:W-:Y:S02]  /*1bd0*/  SHF.R.U32.HI R0, RZ, 0x3, R0 ;  /* 0x00000003ff007819 */ /* 0x000fe40000011600 */
[----:B------:R-:W-:Y:S02]  /*1be0*/  LOP3.LUT R4, R5, 0xfffffe00, R4, 0xf8, !PT ;  /* 0xfffffe0005047812 */ /* 0x000fe400078ef804 */
[----:B------:R-:W-:Y:S02]  /*1bf0*/  LOP3.LUT R2, R2, 0x7ffffc00, RZ, 0xc0, !PT ;  /* 0x7ffffc0002027812 */ /* 0x000fe400078ec0ff */
[----:B------:R-:W-:-:S02]  /*1c00*/  LOP3.LUT R0, R3, R0, RZ, 0x3c, !PT ;  /* 0x0000000003007212 */ /* 0x000fc400078e3cff */
[----:B------:R-:W-:Y:S01]  /*1c10*/  SEL R5, R6, 0xfffffff0, !P1 ;  /* 0xfffffff006057807 */ /* 0x000fe20004800000 */
[----:B------:R-:W-:Y:S01]  /*1c20*/  IMAD.IADD R2, R4, 0x1, R2 ;  /* 0x0000000104027824 */ /* 0x000fe200078e0202 */
[----:B------:R-:W-:Y:S01]  /*1c30*/  BAR.SYNC.DEFER_BLOCKING 0x0 ;  /* 0x0000000000007b1d */ /* 0x000fe20000010000 */
[----:B------:R-:W-:Y:S01]  /*1c40*/  IMAD R0, R9, 0x200, R0 ;  /* 0x0000020009007824 */ /* 0x000fe200078e0200 */
[----:B------:R-:W-:Y:S01]  /*1c50*/  ISETP.GE.AND P1, PT, R133, c[0x0][0x1d4], PT ;  /* 0x0000750085007a0c */ /* 0x000fe20003f26270 */
[C---:B------:R-:W-:Y:S01]  /*1c60*/  IMAD.SHL.U32 R232, R2.reuse, 0x2, RZ ;  /* 0x0000000202e87824 */ /* 0x040fe200078e00ff */
[----:B------:R-:W-:Y:S01]  /*1c70*/  LEA R240, R2, 0x100, 0x1 ;  /* 0x0000010002f07811 */ /* 0x000fe200078e08ff */
[----:B------:R-:W-:Y:S01]  /*1c80*/  IMAD.SHL.U32 R134, R0, 0x2, RZ ;  /* 0x0000000200867824 */ /* 0x000fe200078e00ff */
[----:B------:R-:W-:Y:S02]  /*1c90*/  SEL R0, R7, 0xffffffe0, !P2 ;  /* 0xffffffe007007807 */ /* 0x000fe40005000000 */
[----:B------:R-:W-:Y:S01]  /*1ca0*/  SEL R3, R6, 0xfffffff0, !P0 ;  /* 0xfffffff006037807 */ /* 0x000fe20004000000 */
[--C-:B------:R-:W-:Y:S01]  /*1cb0*/  IMAD R236, R5, 0x2, R240.reuse ;  /* 0x0000000205ec7824 */ /* 0x100fe200078e02f0 */
[----:B------:R-:W-:Y:S01]  /*1cc0*/  ISETP.LT.OR P0, PT, R21, 0x1, P1 ;  /* 0x000000011500780c */ /* 0x000fe20000f01670 */
[C---:B------:R-:W-:Y:S01]  /*1cd0*/  IMAD R240, R0.reuse, 0x2, R240 ;  /* 0x0000000200f07824 */ /* 0x040fe200078e02f0 */
[----:B------:R-:W-:Y:S01]  /*1ce0*/  ISETP.GE.AND P1, PT, R57, c[0x0][0x1d4], PT ;  /* 0x0000750039007a0c */ /* 0x000fe20003f26270 */
[----:B------:R-:W-:Y:S01]  /*1cf0*/  IMAD R244, R0, 0x2, R236 ;  /* 0x0000000200f47824 */ /* 0x000fe200078e02ec */
[----:B------:R-:W-:Y:S01]  /*1d00*/  ISETP.GE.AND P2, PT, R58, c[0x0][0x1d4], PT ;  /* 0x000075003a007a0c */ /* 0x000fe20003f46270 */
[----:B------:R-:W-:Y:S01]  /*1d10*/  IMAD R6, R3, 0x2, R134 ;  /* 0x0000000203067824 */ /* 0x000fe200078e0286 */
        /* <DEDUP_REMOVED lines=34> */
[----:B------:R-:W-:Y:S04]  /*1f40*/  STL [R1], R84 ;  /* 0x0000005401007387 */ /* 0x000fe80000100800 */
        /* <DEDUP_REMOVED lines=9> */
[C---:B------:R-:W-:Y:S01]  /*1fe0*/  ISETP.LT.OR P0, PT, R21.reuse, 0x21, P0 ;  /* 0x000000211500780c */ /* 0x040fe20000701670 */
[----:B------:R-:W-:Y:S08]  /*1ff0*/  HMMA.16816.F32 R60, R172, R40, R12 ;  /* 0x00000028ac3c723c */ /* 0x000ff0000000180c */
[----:B---3--:R-:W-:Y:S04]  /*2000*/  HMMA.16816.F32 R12, R168, R48, RZ ;  /* 0x00000030a80c723c */ /* 0x008fe800000018ff */
[----:B------:R2:W-:Y:S01]  /*2010*/  LDGSTS.E.BYPASS.LTC128B.128 [R93+0x1100], [R26.64], !P0 ;  /* 0x011000001a5d7fae */ /* 0x0005e2000c101d4c */
[----:B------:R-:W-:-:S02]  /*2020*/  ISETP.LT.OR P0, PT, R21, 0x21, P1 ;  /* 0x000000211500780c */ /* 0x000fc40000f01670 */
[----:B------:R-:W-:-:S04]  /*2030*/  ISETP.GE.AND P1, PT, R58, c[0x0][0x1d4], PT ;  /* 0x000075003a007a0c */ /* 0x000fc80003f26270 */
[----:B------:R-:W-:-:S07]  /*2040*/  ISETP.LT.OR P1, PT, R21, 0x21, P1 ;  /* 0x000000211500780c */ /* 0x000fce0000f21670 */
[----:B------:R2:W-:Y:S01]  /*2050*/  LDGSTS.E.BYPASS.LTC128B.128 [R93+0x3100], [R24.64], !P0 ;  /* 0x03100000185d7fae */ /* 0x0005e2000c101d4c */
[----:B------:R-:W-:Y:S02]  /*2060*/  LOP3.LUT P0, RZ, R19, 0x4, RZ, 0xc0, !PT ;  /* 0x0000000413ff7812 */ /* 0x000fe4000780c0ff */
[C---:B-1----:R-:W-:Y:S02]  /*2070*/  HMMA.16816.F32 R16, R168.reuse, R10, RZ ;  /* 0x0000000aa810723c */ /* 0x042fe400000018ff */
[----:B------:R-:W-:Y:S01]  /*2080*/  SEL R2, R7, 0xffffffe0, !P0 ;  /* 0xffffffe007027807 */ /* 0x000fe20004000000 */
[----:B------:R1:W-:Y:S01]  /*2090*/  LDGSTS.E.BYPASS.LTC128B.128 [R93+0x5100], [R34.64], !P1 ;  /* 0x05100000225d7fae */ /* 0x0003e2000c901d4c */
[----:B------:R-:W-:Y:S02]  /*20a0*/  ISETP.LT.OR P0, PT, R21, 0x21, P2 ;  /* 0x000000211500780c */ /* 0x000fe40001701670 */
[----:B------:R-:W-:Y:S01]  /*20b0*/  ISETP.GT.AND P1, PT, R98, 0x3f, PT ;  /* 0x0000003f6200780c */ /* 0x000fe20003f24270 */
[C---:B------:R-:W-:Y:S01]  /*20c0*/  IMAD R251, R2.reuse, 0x2, R134 ;  /* 0x0000000202fb7824 */ /* 0x040fe200078e0286 */
[----:B----4-:R-:W-:Y:S01]  /*20d0*/  HMMA.16816.F32 R20, R168, R52, RZ ;  /* 0x00000034a814723c */ /* 0x010fe200000018ff */
[----:B------:R-:W-:Y:S01]  /*20e0*/  IMAD R252, R2, 0x2, R84 ;  /* 0x0000000202fc7824 */ /* 0x000fe200078e0254 */
[----:B------:R-:W-:-:S05]  /*20f0*/  IADD3 R2, R93, 0x100, RZ ;  /* 0x000001005d027810 */ /* 0x000fca0007ffe0ff */
[----:B------:R-:W-:Y:S01]  /*2100*/  STL [R1+0x10], R2 ;  /* 0x0000100201007387 */ /* 0x000fe20000100800 */
[----:B------:R-:W-:Y:S03]  /*2110*/  HMMA.16816.F32 R12, R172, R68, R12 ;  /* 0x00000044ac0c723c */ /* 0x000fe6000000180c */
        /* <DEDUP_REMOVED lines=10> */
[----:B------:R-:W-:Y:S04]  /*21c0*/  LDSM.16.M88.4 R16, [R251+0x10900] ;  /* 0x01090000fb10783b */ /* 0x000fe80000000200 */
[----:B-1----:R-:W1:Y:S01]  /*21d0*/  LDSM.16.M88.4 R32, [R251+0x10100] ;  /* 0x01010000fb20783b */ /* 0x002e620000000200 */
[C---:B-----5:R-:W-:Y:S03]  /*21e0*/  HMMA.16816.F32 R28, R172.reuse, R44, R24 ;  /* 0x0000002cac1c723c */ /* 0x060fe60000001818 */
[----:B------:R-:W-:Y:S05]  /*21f0*/  LDSM.16.M88.4 R44, [R252] ;  /* 0x00000000fc2c783b */ /* 0x000fea0000000200 */
[----:B------:R-:W-:Y:S08]  /*2200*/  HMMA.16816.F32 R56, R172, R42, R8 ;  /* 0x0000002aac38723c */ /* 0x000ff00000001808 */
[C---:B------:R-:W-:Y:S01]  /*2210*/  HMMA.16816.F32 R8, R168.reuse, R50, RZ ;  /* 0x00000032a808723c */ /* 0x040fe200000018ff */
[----:B------:R-:W2:Y:S07]  /*2220*/  LDSM.16.M88.4 R48, [R251+0x11900] ;  /* 0x01190000fb30783b */ /* 0x000eae0000000200 */
[----:B------:R-:W-:Y:S01]  /*2230*/  HMMA.16816.F32 R24, R168, R54, RZ ;  /* 0x00000036a818723c */ /* 0x000fe200000018ff */
[----:B------:R-:W-:Y:S07]  /*2240*/  LDSM.16.M88.4 R52, [R134+0x12900] ;  /* 0x012900008634783b */ /* 0x000fee0000000200 */
[C---:B------:R-:W-:Y:S08]  /*2250*/  HMMA.16816.F32 R20, R172.reuse, R72, R20 ;  /* 0x00000048ac14723c */ /* 0x040ff00000001814 */
[C---:B------:R-:W-:Y:S01]  /*2260*/  HMMA.16816.F32 R8, R172.reuse, R70, R8 ;  /* 0x00000046ac08723c */ /* 0x040fe20000001808 */
[----:B------:R-:W-:Y:S07]  /*2270*/  LDSM.16.M88.4 R68, [R252+0x800] ;  /* 0x00080000fc44783b */ /* 0x000fee0000000200 */
[----:B------:R-:W-:Y:S01]  /*2280*/  HMMA.16816.F32 R24, R172, R74, R24 ;  /* 0x0000004aac18723c */ /* 0x000fe20000001818 */
[----:B------:R-:W3:Y:S07]  /*2290*/  LDSM.16.M88.4 R72, [R252+0x1000] ;  /* 0x00100000fc48783b */ /* 0x000eee0000000200 */
[C---:B-1----:R-:W-:Y:S08]  /*22a0*/  HMMA.16816.F32 R28, R192.reuse, R32, R28 ;  /* 0x00000020c01c723c */ /* 0x042ff0000000181c */
[C---:B------:R-:W-:Y:S01]  /*22b0*/  HMMA.16816.F32 R32, R192.reuse, R34, R64 ;  /* 0x00000022c020723c */ /* 0x040fe20000001840 */
[----:B------:R-:W-:Y:S07]  /*22c0*/  LDSM.16.M88.4 R64, [R134+0x13100] ;  /* 0x013100008640783b */ /* 0x000fee0000000200 */
[C---:B------:R-:W-:Y:S08]  /*22d0*/  HMMA.16816.F32 R12, R192.reuse, R36, R12 ;  /* 0x00000024c00c723c */ /* 0x040ff0000000180c */
[C---:B------:R-:W-:Y:S08]  /*22e0*/  HMMA.16816.F32 R8, R192.reuse, R38, R8 ;  /* 0x00000026c008723c */ /* 0x040ff00000001808 */
[C---:B------:R-:W-:Y:S01]  /*22f0*/  HMMA.16816.F32 R40, R192.reuse, R16, R60 ;  /* 0x00000010c028723c */ /* 0x040fe2000000183c */
[----:B------:R-:W-:Y:S07]  /*2300*/  LDSM.16.M88.4 R60, [R84+0x2800] ;  /* 0x00280000543c783b */ /* 0x000fee0000000200 */
[C---:B------:R-:W-:Y:S01]  /*2310*/  HMMA.16816.F32 R56, R192.reuse, R18, R56 ;  /* 0x00000012c038723c */ /* 0x040fe20000001838 */
[----:B------:R-:W-:Y:S07]  /*2320*/  LDSM.16.M88.4 R16, [R84+0x2000] ;  /* 0x002000005410783b */ /* 0x000fee0000000200 */
[C---:B--2---:R-:W-:Y:S08]  /*2330*/  HMMA.16816.F32 R20, R192.reuse, R48, R20 ;  /* 0x00000030c014723c */ /* 0x044ff00000001814 */
[----:B------:R-:W-:Y:S01]  /*2340*/  HMMA.16816.F32 R24, R192, R50, R24 ;  /* 0x00000032c018723c */ /* 0x000fe20000001818 */
[----:B------:R-:W1:Y:S07]  /*2350*/  LDSM.16.M88.4 R48, [R134+0x12100] ;  /* 0x012100008630783b */ /* 0x000e6e0000000200 */
[C---:B------:R-:W-:Y:S08]  /*2360*/  HMMA.16816.F32 R28, R196.reuse, R44, R28 ;  /* 0x0000002cc41c723c */ /* 0x040ff0000000181c */
[C---:B------:R-:W-:Y:S01]  /*2370*/  HMMA.16816.F32 R32, R196.reuse, R46, R32 ;  /* 0x0000002ec420723c */ /* 0x040fe20000001820 */
[----:B------:R-:W-:Y:S07]  /*2380*/  LDSM.16.M88.4 R44, [R251+0x12900] ;  /* 0x01290000fb2c783b */ /* 0x000fee0000000200 */
[C---:B---3--:R-:W-:Y:S08]  /*2390*/  HMMA.16816.F32 R12, R196.reuse, R72, R12 ;  /* 0x00000048c40c723c */ /* 0x048ff0000000180c */
[C---:B------:R-:W-:Y:S01]  /*23a0*/  HMMA.16816.F32 R8, R196.reuse, R74, R8 ;  /* 0x0000004ac408723c */ /* 0x040fe20000001808 */
[----:B------:R-:W-:Y:S07]  /*23b0*/  LDSM.16.M88.4 R72, [R251+0x13900] ;  /* 0x01390000fb48783b */ /* 0x000fee0000000200 */
[C---:B------:R-:W-:Y:S01]  /*23c0*/  HMMA.16816.F32 R36, R196.reuse, R68, R40 ;  /* 0x00000044c424723c */ /* 0x040fe20000001828 */
[----:B------:R-:W-:Y:S07]  /*23d0*/  LDSM.16.M88.4 R40, [R251+0x12100] ;  /* 0x01210000fb28783b */ /* 0x000fee0000000200 */
[C---:B------:R-:W-:Y:S01]  /*23e0*/  HMMA.16816.F32 R56, R196.reuse, R70, R56 ;  /* 0x00000046c438723c */ /* 0x040fe20000001838 */
[----:B------:R-:W2:Y:S07]  /*23f0*/  LDSM.16.M88.4 R68, [R84+0x3000] ;  /* 0x003000005444783b */ /* 0x000eae0000000200 */
[C---:B------:R-:W-:Y:S08]  /*2400*/  HMMA.16816.F32 R20, R196.reuse, R80, R20 ;  /* 0x00000050c414723c */ /* 0x040ff00000001814 */
[----:B------:R-:W-:Y:S01]  /*2410*/  HMMA.16816.F32 R24, R196, R82, R24 ;  /* 0x00000052c418723c */ /* 0x000fe20000001818 */
[----:B------:R-:W3:Y:S07]  /*2420*/  LDSM.16.M88.4 R80, [R84+0x3800] ;  /* 0x003800005450783b */ /* 0x000eee0000000200 */
        /* <DEDUP_REMOVED lines=12> */
[C---:B------:R-:W-:Y:S08]  /*24f0*/  HMMA.16816.F32 R28, R204.reuse, R16, R28 ;  /* 0x00000010cc1c723c */ /* 0x040ff0000000181c */
[C---:B------:R-:W-:Y:S01]  /*2500*/  HMMA.16816.F32 R32, R204.reuse, R18, R32 ;  /* 0x00000012cc20723c */ /* 0x040fe20000001820 */
[----:B------:R-:W4:Y:S07]  /*2510*/  LDSM.16.M88.4 R16, [R252+0x2000] ;  /* 0x00200000fc10783b */ /* 0x000f2e0000000200 */
[C---:B--2---:R-:W-:Y:S08]  /*2520*/  HMMA.16816.F32 R12, R204.reuse, R68, R12 ;  /* 0x00000044cc0c723c */ /* 0x044ff0000000180c */
[C---:B------:R-:W-:Y:S01]  /*2530*/  HMMA.16816.F32 R8, R204.reuse, R70, R8 ;  /* 0x00000046cc08723c */ /* 0x040fe20000001808 */
[----:B------:R-:W2:Y:S07]  /*2540*/  LDSM.16.M88.4 R68, [R252+0x3800] ;  /* 0x00380000fc44783b */ /* 0x000eae0000000200 */
[C---:B------:R-:W-:Y:S08]  /*2550*/  HMMA.16816.F32 R36, R204.reuse, R60, R36 ;  /* 0x0000003ccc24723c */ /* 0x040ff00000001824 */
[C---:B------:R-:W-:Y:S01]  /*2560*/  HMMA.16816.F32 R56, R204.reuse, R62, R56 ;  /* 0x0000003ecc38723c */ /* 0x040fe20000001838 */
[----:B------:R-:W-:Y:S07]  /*2570*/  LDSM.16.M88.4 R60, [R134+0x15100] ;  /* 0x01510000863c783b */ /* 0x000fee0000000200 */
[C---:B---3--:R-:W-:Y:S08]  /*2580*/  HMMA.16816.F32 R20, R204.reuse, R80, R20 ;  /* 0x00000050cc14723c */ /* 0x048ff00000001814 */
[----:B------:R-:W-:Y:S01]  /*2590*/  HMMA.16816.F32 R24, R204, R82, R24 ;  /* 0x00000052cc18723c */ /* 0x000fe20000001818 */
[----:B------:R-:W-:Y:S07]  /*25a0*/  LDSM.16.M88.4 R80, [R251+0x16900] ;  /* 0x01690000fb50783b */ /* 0x000fee0000000200 */
[C---:B------:R-:W-:Y:S08]  /*25b0*/  HMMA.16816.F32 R28, R208.reuse, R40, R28 ;  /* 0x00000028d01c723c */ /* 0x040ff0000000181c */
[C---:B------:R-:W-:Y:S01]  /*25c0*/  HMMA.16816.F32 R32, R208.reuse, R42, R32 ;  /* 0x0000002ad020723c */ /* 0x040fe20000001820 */
[----:B------:R-:W-:Y:S07]  /*25d0*/  LDSM.16.M88.4 R40, [R84+0x4000] ;  /* 0x004000005428783b */ /* 0x000fee0000000200 */
[C---:B-1----:R-:W-:Y:S08]  /*25e0*/  HMMA.16816.F32 R12, R208.reuse, R48, R12 ;  /* 0x00000030d00c723c */ /* 0x042ff0000000180c */
[C---:B------:R-:W-:Y:S01]  /*25f0*/  HMMA.16816.F32 R8, R208.reuse, R50, R8 ;  /* 0x00000032d008723c */ /* 0x040fe20000001808 */
[----:B------:R-:W-:Y:S07]  /*2600*/  LDSM.16.M88.4 R48, [R134+0x14900] ;  /* 0x014900008630783b */ /* 0x000fee0000000200 */
[C---:B------:R-:W-:Y:S08]  /*2610*/  HMMA.16816.F32 R36, R208.reuse, R44, R36 ;  /* 0x0000002cd024723c */ /* 0x040ff00000001824 */
[C---:B------:R-:W-:Y:S01]  /*2620*/  HMMA.16816.F32 R56, R208.reuse, R46, R56 ;  /* 0x0000002ed038723c */ /* 0x040fe20000001838 */
[----:B------:R-:W1:Y:S07]  /*2630*/  LDSM.16.M88.4 R44, [R134+0x14100] ;  /* 0x01410000862c783b */ /* 0x000e6e0000000200 */
[C---:B------:R-:W-:Y:S08]  /*2640*/  HMMA.16816.F32 R20, R208.reuse, R72, R20 ;  /* 0x00000048d014723c */ /* 0x040ff00000001814 */
[----:B------:R-:W-:Y:S01]  /*2650*/  HMMA.16816.F32 R24, R208, R74, R24 ;  /* 0x0000004ad018723c */ /* 0x000fe20000001818 */
[----:B------:R-:W3:Y:S07]  /*2660*/  LDSM.16.M88.4 R72, [R134+0x15900] ;  /* 0x015900008648783b */ /* 0x000eee0000000200 */
[C---:B----4-:R-:W-:Y:S08]  /*2670*/  HMMA.16816.F32 R28, R212.reuse, R16, R28 ;  /* 0x00000010d41c723c */ /* 0x050ff0000000181c */
[C---:B------:R-:W-:Y:S08]  /*2680*/  HMMA.16816.F32 R32, R212.reuse, R18, R32 ;  /* 0x00000012d420723c */ /* 0x040ff00000001820 */
[C---:B------:R-:W-:Y:S08]  /*2690*/  HMMA.16816.F32 R12, R212.reuse, R64, R12 ;  /* 0x00000040d40c723c */ /* 0x040ff0000000180c */
[C---:B------:R-:W-:Y:S01]  /*26a0*/  HMMA.16816.F32 R8, R212.reuse, R66, R8 ;  /* 0x00000042d408723c */ /* 0x040fe20000001808 */
[----:B------:R-:W-:Y:S07]  /*26b0*/  LDSM.16.M88.4 R64, [R251+0x15100] ;  /* 0x01510000fb40783b */ /* 0x000fee0000000200 */
[C---:B------:R-:W-:Y:S08]  /*26c0*/  HMMA.16816.F32 R36, R212.reuse, R52, R36 ;  /* 0x00000034d424723c */ /* 0x040ff00000001824 */
[C---:B------:R-:W-:Y:S01]  /*26d0*/  HMMA.16816.F32 R56, R212.reuse, R54, R56 ;  /* 0x00000036d438723c */ /* 0x040fe20000001838 */
[----:B------:R-:W-:Y:S07]  /*26e0*/  LDSM.16.M88.4 R52, [R84+0x4800] ;  /* 0x004800005434783b */ /* 0x000fee0000000200 */
[C---:B--2---:R-:W-:Y:S08]  /*26f0*/  HMMA.16816.F32 R20, R212.reuse, R68, R20 ;  /* 0x00000044d414723c */ /* 0x044ff00000001814 */
[----:B------:R-:W-:Y:S01]  /*2700*/  HMMA.16816.F32 R24, R212, R70, R24 ;  /* 0x00000046d418723c */ /* 0x000fe20000001818 */
[----:B------:R-:W2:Y:S07]  /*2710*/  LDSM.16.M88.4 R68, [R84+0x5000] ;  /* 0x005000005444783b */ /* 0x000eae0000000200 */
        /* <DEDUP_REMOVED lines=8> */
[----:B------:R-:W4:Y:S07]  /*27a0*/  LDSM.16.M88.4 R48, [R251+0x14900] ;  /* 0x01490000fb30783b */ /* 0x000f2e0000000200 */
[C---:B---3--:R-:W-:Y:S08]  /*27b0*/  HMMA.16816.F32 R8, R216.reuse, R72, R20 ;  /* 0x00000048d808723c */ /* 0x048ff00000001814 */
[----:B------:R-:W-:Y:S01]  /*27c0*/  HMMA.16816.F32 R24, R216, R74, R24 ;  /* 0x0000004ad818723c */ /* 0x000fe20000001818 */
[----:B------:R-:W3:Y:S07]  /*27d0*/  LDSM.16.M88.4 R72, [R251+0x15900] ;  /* 0x01590000fb48783b */ /* 0x000eee0000000200 */
[C---:B------:R-:W-:Y:S08]  /*27e0*/  HMMA.16816.F32 R28, R220.reuse, R40, R28 ;  /* 0x00000028dc1c723c */ /* 0x040ff0000000181c */
[C---:B------:R-:W-:Y:S01]  /*27f0*/  HMMA.16816.F32 R32, R220.reuse, R42, R32 ;  /* 0x0000002adc20723c */ /* 0x040fe20000001820 */
[----:B------:R-:W5:Y:S07]  /*2800*/  LDSM.16.M88.4 R40, [R252+0x4000] ;  /* 0x00400000fc28783b */ /* 0x000f6e0000000200 */
[C---:B--2---:R-:W-:Y:S08]  /*2810*/  HMMA.16816.F32 R20, R220.reuse, R68, R16 ;  /* 0x00000044dc14723c */ /* 0x044ff00000001810 */
        /* <DEDUP_REMOVED lines=10> */
[----:B------:R-:W1:Y:S07]  /*28c0*/  LDSM.16.M88.4 R44, [R134+0x16100] ;  /* 0x01610000862c783b */ /* 0x000e6e0000000200 */
[C---:B------:R-:W-:Y:S08]  /*28d0*/  HMMA.16816.F32 R24, R224.reuse, R64, R20 ;  /* 0x00000040e018723c */ /* 0x040ff00000001814 */
[C---:B------:R-:W-:Y:S01]  /*28e0*/  HMMA.16816.F32 R20, R224.reuse, R66, R16 ;  /* 0x00000042e014723c */ /* 0x040fe20000001810 */
[----:B------:R-:W1:Y:S07]  /*28f0*/  LDSM.16.M88.4 R64, [R134+0x17100] ;  /* 0x017100008640783b */ /* 0x000e6e0000000200 */
[C---:B----4-:R-:W-:Y:S08]  /*2900*/  HMMA.16816.F32 R36, R224.reuse, R48, R36 ;  /* 0x00000030e024723c */ /* 0x050ff00000001824 */
[C---:B------:R-:W-:Y:S01]  /*2910*/  HMMA.16816.F32 R56, R224.reuse, R50, R56 ;  /* 0x00000032e038723c */ /* 0x040fe20000001838 */
[----:B------:R-:W-:Y:S07]  /*2920*/  LDSM.16.M88.4 R48, [R84+0x6800] ;  /* 0x006800005430783b */ /* 0x000fee0000000200 */
[C---:B---3--:R-:W-:Y:S08]  /*2930*/  HMMA.16816.F32 R16, R224.reuse, R72, R12 ;  /* 0x00000048e010723c */ /* 0x048ff0000000180c */
[----:B------:R-:W-:Y:S01]  /*2940*/  HMMA.16816.F32 R12, R224, R74, R8 ;  /* 0x0000004ae00c723c */ /* 0x000fe20000001808 */
[----:B------:R-:W3:Y:S07]  /*2950*/  LDSM.16.M88.4 R72, [R134+0x17900] ;  /* 0x017900008648783b */ /* 0x000eee0000000200 */
[C---:B-----5:R-:W-:Y:S08]  /*2960*/  HMMA.16816.F32 R8, R228.reuse, R40, R28 ;  /* 0x00000028e408723c */ /* 0x060ff0000000181c */
[C---:B------:R-:W-:Y:S01]  /*2970*/  HMMA.16816.F32 R32, R228.reuse, R42, R32 ;  /* 0x0000002ae420723c */ /* 0x040fe20000001820 */
[----:B------:R-:W4:Y:S07]  /*2980*/  LDSM.16.M88.4 R40, [R84+0x6000] ;  /* 0x006000005428783b */ /* 0x000f2e0000000200 */
[C---:B--2---:R-:W-:Y:S08]  /*2990*/  HMMA.16816.F32 R28, R228.reuse, R68, R24 ;  /* 0x00000044e41c723c */ /* 0x044ff00000001818 */
[C---:B------:R-:W-:Y:S01]  /*29a0*/  HMMA.16816.F32 R24, R228.reuse, R70, R20 ;  /* 0x00000046e418723c */ /* 0x040fe20000001814 */
[----:B------:R-:W-:Y:S07]  /*29b0*/  LDSM.16.M88.4 R68, [R84+0x7800] ;  /* 0x007800005444783b */ /* 0x000fee0000000200 */
[C---:B------:R-:W-:Y:S08]  /*29c0*/  HMMA.16816.F32 R36, R228.reuse, R60, R36 ;  /* 0x0000003ce424723c */ /* 0x040ff00000001824 */
[C---:B------:R-:W-:Y:S01]  /*29d0*/  HMMA.16816.F32 R56, R228.reuse, R62, R56 ;  /* 0x0000003ee438723c */ /* 0x040fe20000001838 */
[----:B------:R-:W2:Y:S04]  /*29e0*/  LDSM.16.M88.4 R60, [R84+0x7000] ;  /* 0x00700000543c783b */ /* 0x000ea80000000200 */
[----:B------:R-:W-:Y:S03]  /*29f0*/  LDSM.16.M88.4 R84, [R251+0x17100] ;  /* 0x01710000fb54783b */ /* 0x000fe60000000200 */
[C---:B------:R-:W-:Y:S08]  /*2a00*/  HMMA.16816.F32 R20, R228.reuse, R76, R16 ;  /* 0x0000004ce414723c */ /* 0x040ff00000001810 */
[----:B------:R-:W-:Y:S01]  /*2a10*/  HMMA.16816.F32 R16, R228, R78, R12 ;  /* 0x0000004ee410723c */ /* 0x000fe2000000180c */
[----:B------:R-:W5:Y:S07]  /*2a20*/  LDSM.16.M88.4 R76, [R251+0x16100] ;  /* 0x01610000fb4c783b */ /* 0x000f6e0000000200 */
[C---:B-1----:R-:W-:Y:S08]  /*2a30*/  HMMA.16816.F32 R12, R232.reuse, R44, R8 ;  /* 0x0000002ce80c723c */ /* 0x042ff00000001808 */
[C---:B------:R-:W-:Y:S08]  /*2a40*/  HMMA.16816.F32 R8, R232.reuse, R46, R32 ;  /* 0x0000002ee808723c */ /* 0x040ff00000001820 */
[C---:B------:R-:W-:Y:S08]  /*2a50*/  HMMA.16816.F32 R32, R232.reuse, R64, R28 ;  /* 0x00000040e820723c */ /* 0x040ff0000000181c */
[C---:B------:R-:W-:Y:S01]  /*2a60*/  HMMA.16816.F32 R28, R232.reuse, R66, R24 ;  /* 0x00000042e81c723c */ /* 0x040fe20000001818 */
[----:B------:R-:W-:Y:S07]  /*2a70*/  LDSM.16.M88.4 R64, [R252+0x7000] ;  /* 0x00700000fc40783b */ /* 0x000fee0000000200 */
[C---:B------:R-:W-:Y:S08]  /*2a80*/  HMMA.16816.F32 R36, R232.reuse, R52, R36 ;  /* 0x00000034e824723c */ /* 0x040ff00000001824 */
[C---:B------:R-:W-:Y:S08]  /*2a90*/  HMMA.16816.F32 R56, R232.reuse, R54, R56 ;  /* 0x00000036e838723c */ /* 0x040ff00000001838 */
[C---:B---3--:R-:W-:Y:S08]  /*2aa0*/  HMMA.16816.F32 R24, R232.reuse, R72, R20 ;  /* 0x00000048e818723c */ /* 0x048ff00000001814 */
[----:B------:R-:W-:Y:S01]  /*2ab0*/  HMMA.16816.F32 R20, R232, R74, R16 ;  /* 0x0000004ae814723c */ /* 0x000fe20000001810 */
[----:B------:R-:W1:Y:S07]  /*2ac0*/  LDSM.16.M88.4 R72, [R252+0x6000] ;  /* 0x00600000fc48783b */ /* 0x000e6e0000000200 */
[C---:B----4-:R-:W-:Y:S08]  /*2ad0*/  HMMA.16816.F32 R16, R236.reuse, R40, R12 ;  /* 0x00000028ec10723c */ /* 0x050ff0000000180c */
[C---:B------:R-:W-:Y:S08]  /*2ae0*/  HMMA.16816.F32 R12, R236.reuse, R42, R8 ;  /* 0x0000002aec0c723c */ /* 0x040ff00000001808 */
[C---:B------:R-:W-:Y:S08]  /*2af0*/  HMMA.16816.F32 R8, R236.reuse, R48, R36 ;  /* 0x00000030ec08723c */ /* 0x040ff00000001824 */
[C---:B------:R-:W-:Y:S08]  /*2b00*/  HMMA.16816.F32 R56, R236.reuse, R50, R56 ;  /* 0x00000032ec38723c */ /* 0x040ff00000001838 */
[C---:B--2---:R-:W-:Y:S08]  /*2b10*/  HMMA.16816.F32 R52, R236.reuse, R60, R32 ;  /* 0x0000003cec34723c */ /* 0x044ff00000001820 */
[C---:B------:R-:W-:Y:S08]  /*2b20*/  HMMA.16816.F32 R44, R236.reuse, R68, R24 ;  /* 0x00000044ec2c723c */ /* 0x040ff00000001818 */
[C---:B------:R-:W-:Y:S01]  /*2b30*/  HMMA.16816.F32 R48, R236.reuse, R62, R28 ;  /* 0x0000003eec30723c */ /* 0x040fe2000000181c */
[----:B------:R-:W-:Y:S07]  /*2b40*/  LDSM.16.M88.4 R60, [R252+0x7800] ;  /* 0x00780000fc3c783b */ /* 0x000fee0000000200 */
[----:B------:R-:W-:Y:S01]  /*2b50*/  HMMA.16816.F32 R40, R236, R70, R20 ;  /* 0x00000046ec28723c */ /* 0x000fe20000001814 */
[----:B------:R-:W2:Y:S01]  /*2b60*/  LDSM.16.M88.4 R68, [R252+0x6800] ;  /* 0x00680000fc44783b */ /* 0x000ea20000000200 */
[----:B------:R-:W-:-:S06]  /*2b70*/  DEPBAR.LE SB0, 0x0 ;  /* 0x000080000000791a */ /* 0x000fcc0000000000 */
[C---:B-----5:R-:W-:Y:S08]  /*2b80*/  HMMA.16816.F32 R36, R240.reuse, R76, R16 ;  /* 0x0000004cf024723c */ /* 0x060ff00000001810 */
[C---:B------:R-:W-:Y:S08]  /*2b90*/  HMMA.16816.F32 R32, R240.reuse, R78, R12 ;  /* 0x0000004ef020723c */ /* 0x040ff0000000180c */
[C---:B------:R-:W-:Y:S08]  /*2ba0*/  HMMA.16816.F32 R28, R240.reuse, R80, R8 ;  /* 0x00000050f01c723c */ /* 0x040ff00000001808 */
[C---:B------:R-:W-:Y:S08]  /*2bb0*/  HMMA.16816.F32 R20, R240.reuse, R84, R52 ;  /* 0x00000054f014723c */ /* 0x040ff00000001834 */
[C---:B------:R-:W-:Y:S08]  /*2bc0*/  HMMA.16816.F32 R12, R240.reuse, R88, R44 ;  /* 0x00000058f00c723c */ /* 0x040ff0000000182c */
[C---:B------:R-:W-:Y:S08]  /*2bd0*/  HMMA.16816.F32 R24, R240.reuse, R82, R56 ;  /* 0x00000052f018723c */ /* 0x040ff00000001838 */
[C---:B------:R-:W-:Y:S08]  /*2be0*/  HMMA.16816.F32 R16, R240.reuse, R86, R48 ;  /* 0x00000056f010723c */ /* 0x040ff00000001830 */
[----:B------:R-:W-:Y:S08]  /*2bf0*/  HMMA.16816.F32 R8, R240, R90, R40 ;  /* 0x0000005af008723c */ /* 0x000ff00000001828 */
[C---:B-1----:R-:W-:Y:S08]  /*2c00*/  HMMA.16816.F32 R44, R244.reuse, R72, R36 ;  /* 0x00000048f42c723c */ /* 0x042ff00000001824 */
[C---:B------:R-:W-:Y:S08]  /*2c10*/  HMMA.16816.F32 R72, R244.reuse, R74, R32 ;  /* 0x0000004af448723c */ /* 0x040ff00000001820 */
[C---:B--2---:R-:W-:Y:S08]  /*2c20*/  HMMA.16816.F32 R40, R244.reuse, R68, R28 ;  /* 0x00000044f428723c */ /* 0x044ff0000000181c */
[C---:B------:R-:W-:Y:S08]  /*2c30*/  HMMA.16816.F32 R36, R244.reuse, R64, R20 ;  /* 0x00000040f424723c */ /* 0x040ff00000001814 */
[C---:B------:R-:W-:Y:S08]  /*2c40*/  HMMA.16816.F32 R32, R244.reuse, R60, R12 ;  /* 0x0000003cf420723c */ /* 0x040ff0000000180c */
[C---:B------:R-:W-:Y:S08]  /*2c50*/  HMMA.16816.F32 R68, R244.reuse, R70, R24 ;  /* 0x00000046f444723c */ /* 0x040ff00000001818 */
[C---:B------:R-:W-:Y:S08]  /*2c60*/  HMMA.16816.F32 R64, R244.reuse, R66, R16 ;  /* 0x00000042f440723c */ /* 0x040ff00000001810 */
[----:B------:R-:W-:Y:S01]  /*2c70*/  HMMA.16816.F32 R60, R244, R62, R8 ;  /* 0x0000003ef43c723c */ /* 0x000fe20000001808 */
[----:B------:R-:W-:Y:S06]  /*2c80*/  BAR.SYNC.DEFER_BLOCKING 0x0 ;  /* 0x0000000000007b1d */ /* 0x000fec0000010000 */
[----:B------:R-:W-:Y:S05]  /*2c90*/  @!P0 BRA `(.L_x_3232) ;  /* 0x0000052000008947 */ /* 0x000fea0003800000 */
[----:B------:R-:W-:Y:S01]  /*2ca0*/  ULEA UR6, UR6, UR9, 0x6 ;  /* 0x0000000906067291 */ /* 0x000fe2000f8e303f */
[----:B------:R-:W-:Y:S01]  /*2cb0*/  ISETP.NE.AND P2, PT, R99, 0x1, PT ;  /* 0x000000016300780c */ /* 0x000fe20003f45270 */
[----:B------:R-:W-:-:S04]  /*2cc0*/  IMAD.MOV.U32 R9, RZ, RZ, RZ ;  /* 0x000000ffff097224 */ /* 0x000fc800078e00ff */
[----:B------:R-:W-:-:S05]  /*2cd0*/  IMAD.U32 R3, RZ, RZ, UR6 ;  /* 0x00000006ff037e24 */ /* 0x000fca000f8e00ff */
[----:B------:R-:W-:-:S05]  /*2ce0*/  IADD3 R3, R3, -0x40, R98 ;  /* 0xffffffc003037810 */ /* 0x000fca0007ffe062 */
[----:B------:R-:W-:-:S04]  /*2cf0*/  @P2 IMAD.HI.U32 R6, R3, c[0x0][0x2bc], RZ ;  /* 0x0000af0003062a27 */ /* 0x000fc800078e00ff */
[----:B------:R-:W-:Y:S01]  /*2d00*/  IMAD.MOV.U32 R2, RZ, RZ, R3 ;  /* 0x000000ffff027224 */ /* 0x000fe200078e0003 */
        /* <DEDUP_REMOVED lines=13> */
[----:B------:R-:W-:Y:S01]  /*2de0*/  SEL R26, RZ, 0x10, P4 ;  /* 0x00000010ff1a7807 */ /* 0x000fe20002000000 */
[----:B------:R-:W-:Y:S01]  /*2df0*/  IMAD.SHL.U32 R22, R177, 0x2, RZ ;  /* 0x00000002b1167824 */ /* 0x000fe200078e00ff */
[----:B------:R-:W-:Y:S01]  /*2e00*/  SHF.R.S32.HI R2, RZ, 0x1f, R10 ;  /* 0x0000001fff027819 */ /* 0x000fe2000001140a */
[----:B------:R3:W-:Y:S01]  /*2e10*/  STL [R1+0xc], R10 ;  /* 0x00000c0a01007387 */ /* 0x0007e20000100800 */
[----:B------:R-:W-:-:S02]  /*2e20*/  LOP3.LUT R8, R8, 0xf, RZ, 0xc0, !PT ;  /* 0x0000000f08087812 */ /* 0x000fc400078ec0ff */
[----:B------:R-:W-:Y:S02]  /*2e30*/  SHF.L.U64.HI R21, R176, 0x1, R96 ;  /* 0x00000001b0157819 */ /* 0x000fe40000010260 */
[----:B------:R-:W-:Y:S02]  /*2e40*/  SEL R25, RZ, 0x10, P3 ;  /* 0x00000010ff197807 */ /* 0x000fe40001800000 */
[----:B------:R-:W-:Y:S02]  /*2e50*/  SHF.L.U64.HI R23, R178, 0x1, R95 ;  /* 0x00000001b2177819 */ /* 0x000fe4000001025f */
[----:B------:R-:W-:Y:S01]  /*2e60*/  SHF.L.U64.HI R24, R177, 0x1, R94 ;  /* 0x00000001b1187819 */ /* 0x000fe2000001025e */
[----:B-1----:R-:W-:Y:S02]  /*2e70*/  IMAD R6, R2, c[0x0][0x1e0], RZ ;  /* 0x0000780002067a24 */ /* 0x002fe400078e02ff */
[----:B------:R-:W-:-:S04]  /*2e80*/  IMAD.WIDE.U32 R2, R10, c[0x0][0x1e0], RZ ;  /* 0x000078000a027a25 */ /* 0x000fc800078e00ff */
[----:B------:R-:W-:-:S04]  /*2e90*/  IMAD R6, R10, c[0x0][0x1e4], R6 ;  /* 0x000079000a067a24 */ /* 0x000fc800078e0206 */
[----:B------:R-:W-:Y:S01]  /*2ea0*/  IMAD.IADD R3, R3, 0x1, R6 ;  /* 0x0000000103037824 */ /* 0x000fe200078e0206 */
[----:B---3--:R-:W-:-:S04]  /*2eb0*/  IADD3 R10, -R27, 0x10, RZ ;  /* 0x000000101b0a7810 */ /* 0x008fc80007ffe1ff */
[----:B------:R-:W-:Y:S02]  /*2ec0*/  LOP3.LUT R10, R10, 0xf, RZ, 0xc0, !PT ;  /* 0x0000000f0a0a7812 */ /* 0x000fe400078ec0ff */
        /* <DEDUP_REMOVED lines=12> */
[----:B--2---:R-:W-:Y:S01]  /*2f90*/  IADD3 R18, P2, P0, R8, R2, R11 ;  /* 0x0000000208127210 */ /* 0x004fe2000785e00b */
[----:B------:R-:W-:-:S03]  /*2fa0*/  IMAD.SHL.U32 R8, R176, 0x2, RZ ;  /* 0x00000002b0087824 */ /* 0x000fc600078e00ff */
[-C--:B---3--:R-:W-:Y:S02]  /*2fb0*/  IADD3.X R19, RZ, R3.reuse, R9, P2, P0 ;  /* 0x00000003ff137210 */ /* 0x088fe400017e0409 */
[----:B------:R-:W-:Y:S02]  /*2fc0*/  IADD3 R16, P2, P0, R10, R2, R8 ;  /* 0x000000020a107210 */ /* 0x000fe4000785e008 */
[----:B------:R-:W-:Y:S02]  /*2fd0*/  IADD3 R10, -R26, 0x10, RZ ;  /* 0x000000101a0a7810 */ /* 0x000fe40007ffe1ff */
[----:B------:R-:W-:Y:S02]  /*2fe0*/  IADD3.X R17, RZ, R3, R21, P2, P0 ;  /* 0x00000003ff117210 */ /* 0x000fe400017e0415 */
[----:B------:R-:W-:-:S04]  /*2ff0*/  LOP3.LUT R10, R10, 0xf, RZ, 0xc0, !PT ;  /* 0x0000000f0a0a7812 */ /* 0x000fc800078ec0ff */
[----:B------:R-:W-:Y:S02]  /*3000*/  IADD3 R14, P2, P0, R10, R2, R20 ;  /* 0x000000020a0e7210 */ /* 0x000fe4000785e014 */
[----:B------:R-:W-:Y:S02]  /*3010*/  IADD3 R10, -R25, 0x10, RZ ;  /* 0x00000010190a7810 */ /* 0x000fe40007ffe1ff */
[----:B------:R-:W-:Y:S02]  /*3020*/  IADD3.X R15, RZ, R3, R23, P2, P0 ;  /* 0x00000003ff0f7210 */ /* 0x000fe400017e0417 */
[----:B------:R-:W-:-:S04]  /*3030*/  LOP3.LUT R10, R10, 0xf, RZ, 0xc0, !PT ;  /* 0x0000000f0a0a7812 */ /* 0x000fc800078ec0ff */
        /* <DEDUP_REMOVED lines=24> */
.L_x_3232:
[----:B-1----:R-:W-:Y:S01]  /*31c0*/  LOP3.LUT R2, R92, 0xffffffe0, RZ, 0xc0, !PT ;  /* 0xffffffe05c027812 */ /* 0x002fe200078ec0ff */
[----:B------:R-:W-:Y:S01]  /*31d0*/  IMAD.U32 R6, RZ, RZ, UR10 ;  /* 0x0000000aff067e24 */ /* 0x000fe2000f8e00ff */
[----:B------:R-:W-:Y:S01]  /*31e0*/  STL [R1+0x48], R168 ;  /* 0x000048a801007387 */ /* 0x000fe20000100800 */
[----:B------:R-:W-:Y:S02]  /*31f0*/  IMAD.SHL.U32 R135, R4, 0x2, RZ ;  /* 0x0000000204877824 */ /* 0x000fe400078e00ff */
[----:B------:R-:W-:Y:S01]  /*3200*/  IMAD.IADD R2, R132, 0x1, -R2 ;  /* 0x0000000184027824 */ /* 0x000fe200078e0a02 */
[----:B------:R-:W-:Y:S01]  /*3210*/  STL [R1+0x44], R134 ;  /* 0x0000448601007387 */ /* 0x000fe20000100800 */
[----:B------:R-:W-:Y:S01]  /*3220*/  IMAD R248, R5, 0x2, R135 ;  /* 0x0000000205f87824 */ /* 0x000fe200078e0287 */
[C---:B------:R-:W-:Y:S02]  /*3230*/  LEA R250, R0.reuse, R135, 0x1 ;  /* 0x0000008700fa7211 */ /* 0x040fe400078e08ff */
[----:B------:R-:W-:Y:S01]  /*3240*/  SHF.R.S32.HI R3, RZ, 0x1f, R2 ;  /* 0x0000001fff037819 */ /* 0x000fe20000011402 */
[----:B------:R-:W-:Y:S01]  /*3250*/  LDSM.16.MT88.4 R24, [R135+0x100] ;  /* 0x000100008718783b */ /* 0x000fe20000004200 */
[----:B------:R-:W-:-:S02]  /*3260*/  IMAD R249, R0, 0x2, R248 ;  /* 0x0000000200f97824 */ /* 0x000fc400078e02f8 */
[----:B------:R-:W-:Y:S01]  /*3270*/  LEA.HI R3, R3, R2, RZ, 0x2 ;  /* 0x0000000203037211 */ /* 0x000fe200078f10ff */
[----:B------:R-:W-:Y:S03]  /*3280*/  LDSM.16.MT88.4 R28, [R135+0x900] ;  /* 0x00090000871c783b */ /* 0x000fe60000004200 */
[----:B------:R-:W-:Y:S01]  /*3290*/  LOP3.LUT R3, R3, 0x7ffffffc, RZ, 0xc0, !PT ;  /* 0x7ffffffc03037812 */ /* 0x000fe200078ec0ff */
[----:B------:R-:W-:Y:S03]  /*32a0*/  LDSM.16.MT88.4 R48, [R250+0x100] ;  /* 0x00010000fa30783b */ /* 0x000fe60000004200 */
[----:B------:R-:W-:Y:S01]  /*32b0*/  IADD3 R2, R2, -R3, RZ ;  /* 0x8000000302027210 */ /* 0x000fe20007ffe0ff */
[----:B------:R-:W-:Y:S04]  /*32c0*/  LDSM.16.MT88.4 R52, [R248+0x900] ;  /* 0x00090000f834783b */ /* 0x000fe80000004200 */
[----:B------:R-:W-:Y:S01]  /*32d0*/  IMAD R2, R2, -0x2, R6 ;  /* 0xfffffffe02027824 */ /* 0x000fe200078e0206 */
[----:B------:R-:W-:Y:S04]  /*32e0*/  LDSM.16.MT88.4 R76, [R249+0x2100] ;  /* 0x00210000f94c783b */ /* 0x000fe80000004200 */
[----:B------:R-:W-:Y:S01]  /*32f0*/  ISETP.GT.AND P0, PT, R2, RZ, PT ;  /* 0x000000ff0200720c */ /* 0x000fe20003f04270 */
[----:B------:R-:W-:Y:S03]  /*3300*/  LDSM.16.MT88.4 R80, [R249+0x2900] ;  /* 0x00290000f950783b */ /* 0x000fe60000004200 */
[----:B------:R-:W-:Y:S01]  /*3310*/  FSEL R15, R46, -INF , P0 ;  /* 0xff8000002e0f7808 */ /* 0x000fe20000000000 */
[----:B------:R-:W-:Y:S01]  /*3320*/  STL [R1+0x40], R133 ;  /* 0x0000408501007387 */ /* 0x000fe20000100800 */
[----:B------:R-:W-:-:S02]  /*3330*/  FSEL R10, R44, -INF , P0 ;  /* 0xff8000002c0a7808 */ /* 0x000fc40000000000 */
[C---:B------:R-:W-:Y:S01]  /*3340*/  ISETP.GT.AND P0, PT, R2.reuse, 0x1, PT ;  /* 0x000000010200780c */ /* 0x040fe20003f04270 */
[----:B------:R-:W0:Y:S03]  /*3350*/  LDGDEPBAR ;  /* 0x00000000000079af */ /* 0x000e260000000000 */
        /* <DEDUP_REMOVED lines=24> */
[C---:B------:R-:W-:Y:S02]  /*34e0*/  ISETP.GT.AND P0, PT, R2.reuse, 0x19, PT ;  /* 0x000000190200780c */ /* 0x040fe40003f04270 */
        /* <DEDUP_REMOVED lines=30> */
[----:B------:R-:W-:Y:S01]  /*36d0*/  FMNMX.FTZ R12, R17, R12, !PT ;  /* 0x0000000c110c7209 */ /* 0x000fe20007810000 */
[----:B------:R-:W-:Y:S01]  /*36e0*/  LDSM.16.MT88.4 R32, [R249+0x100] ;  /* 0x00010000f920783b */ /* 0x000fe20000004200 */
        /* <DEDUP_REMOVED lines=9> */
[----:B------:R-:W-:Y:S02]  /*3780*/  FMNMX.FTZ R3, R20, R3, !PT ;  /* 0x0000000314037209 */ /* 0x000fe40007810000 */
[----:B------:R-:W-:Y:S02]  /*3790*/  FMNMX.FTZ R2, R91, R2, !PT ;  /* 0x000000025b027209 */ /* 0x000fe40007810000 */
[----:B------:R-:W-:Y:S02]  /*37a0*/  FMNMX.FTZ R3, R22, R3, !PT ;  /* 0x0000000316037209 */ /* 0x000fe40007810000 */
[----:B------:R-:W-:-:S02]  /*37b0*/  FMNMX.FTZ R2, R89, R2, !PT ;  /* 0x0000000259027209 */ /* 0x000fc40007810000 */
        /* <DEDUP_REMOVED lines=39> */
[----:B------:R1:W-:Y:S01]  /*3a30*/  MUFU.EX2 R86, R8 ;  /* 0x0000000800567308 */ /* 0x0003e20000000800 */
[----:B------:R-:W-:-:S07]  /*3a40*/  FFMA.FTZ R16, R16, c[0x0][0x2d0], -R3 ;  /* 0x0000b40010107a23 */ /* 0x000fce0000010803 */
[----:B------:R2:W-:Y:S08]  /*3a50*/  MUFU.EX2 R14, R4 ;  /* 0x00000004000e7308 */ /* 0x0005f00000000800 */
[----:B------:R-:W3:Y:S01]  /*3a60*/  MUFU.EX2 R88, R7 ;  /* 0x0000000700587308 */ /* 0x000ee20000000800 */
[----:B-1----:R-:W-:Y:S01]  /*3a70*/  F2FP.PACK_AB R8, R85, R87 ;  /* 0x000000575508723e */ /* 0x002fe200000000ff */
[----:B--2---:R-:W-:-:S06]  /*3a80*/  FFMA.FTZ R4, R18, c[0x0][0x2d0], -R3 ;  /* 0x0000b40012047a23 */ /* 0x004fcc0000010803 */
[----:B------:R-:W-:Y:S01]  /*3a90*/  MUFU.EX2 R15, R15 ;  /* 0x0000000f000f7308 */ /* 0x000fe20000000800 */
[----:B---3--:R-:W-:-:S07]  /*3aa0*/  F2FP.PACK_AB R10, R88, R86 ;  /* 0x00000056580a723e */ /* 0x008fce00000000ff */
[----:B------:R-:W1:Y:S08]  /*3ab0*/  MUFU.EX2 R13, R16 ;  /* 0x00000010000d7308 */ /* 0x000e700000000800 */
[----:B------:R2:W3:Y:S08]  /*3ac0*/  MUFU.EX2 R84, R4 ;  /* 0x0000000400547308 */ /* 0x0004f00000000800 */
[----:B------:R3:W4:Y:S01]  /*3ad0*/  MUFU.EX2 R145, R11 ;  /* 0x0000000b00917308 */ /* 0x0007220000000800 */
[----:B-1----:R-:W-:Y:S01]  /*3ae0*/  F2FP.PACK_AB R9, R13, R15 ;  /* 0x0000000f0d09723e */ /* 0x002fe200000000ff */
[----:B--2---:R-:W-:-:S06]  /*3af0*/  FFMA.FTZ R4, R19, c[0x0][0x2d0], -R3 ;  /* 0x0000b40013047a23 */ /* 0x004fcc0000010803 */
[----:B------:R4:W-:Y:S01]  /*3b00*/  MUFU.EX2 R144, R6 ;  /* 0x0000000600907308 */ /* 0x0009e20000000800 */
[----:B---3--:R-:W-:-:S07]  /*3b10*/  F2FP.PACK_AB R11, R84, R14 ;  /* 0x0000000e540b723e */ /* 0x008fce00000000ff */
[----:B------:R1:W-:Y:S01]  /*3b20*/  MUFU.EX2 R183, R4 ;  /* 0x0000000400b77308 */ /* 0x0003e20000000800 */
[----:B------:R-:W-:Y:S01]  /*3b30*/  HMMA.16816.F32 R16, R8, R26, RZ ;  /* 0x0000001a0810723c */ /* 0x000fe200000018ff */
[----:B----4-:R-:W-:-:S07]  /*3b40*/  F2FP.PACK_AB R6, R138, R145 ;  /* 0x000000918a06723e */ /* 0x010fce00000000ff */
        /* <DEDUP_REMOVED lines=13> */
[C---:B------:R-:W-:Y:S08]  /*3c20*/  HMMA.16816.F32 R164, R4.reuse, R28, R20 ;  /* 0x0000001c04a4723c */ /* 0x040ff00000001814 */
[----:B------:R-:W-:Y:S01]  /*3c30*/  HMMA.16816.F32 R56, R4, R30, R16 ;  /* 0x0000001e0438723c */ /* 0x000fe20000001810 */
[----:B------:R-:W1:Y:S07]  /*3c40*/  LDSM.16.MT88.4 R28, [R135+0x2100] ;  /* 0x00210000871c783b */ /* 0x000e6e0000004200 */
[C---:B------:R-:W-:Y:S08]  /*3c50*/  HMMA.16816.F32 R20, R8.reuse, R48, RZ ;  /* 0x000000300814723c */ /* 0x040ff000000018ff */
[----:B------:R-:W-:Y:S08]  /*3c60*/  HMMA.16816.F32 R16, R8, R50, RZ ;  /* 0x000000320810723c */ /* 0x000ff000000018ff */
[----:B------:R-:W-:Y:S01]  /*3c70*/  IMAD.MOV.U32 R131, RZ, RZ, R57 ;  /* 0x000000ffff837224 */ /* 0x000fe200078e0039 */
[----:B------:R-:W-:Y:S01]  /*3c80*/  MOV R130, R56 ;  /* 0x0000003800827202 */ /* 0x000fe20000000f00 */
[----:B------:R-:W-:Y:S01]  /*3c90*/  IMAD.MOV.U32 R113, RZ, RZ, R58 ;  /* 0x000000ffff717224 */ /* 0x000fe200078e003a */
[----:B------:R-:W-:Y:S01]  /*3ca0*/  HMMA.16816.F32 R156, R4, R52, R40 ;  /* 0x00000034049c723c */ /* 0x000fe20000001828 */
[----:B------:R-:W-:-:S07]  /*3cb0*/  IMAD.MOV.U32 R112, RZ, RZ, R59 ;  /* 0x000000ffff707224 */ /* 0x000fce00078e003b */
[C---:B------:R-:W-:Y:S08]  /*3cc0*/  HMMA.16816.F32 R56, R4.reuse, R44, R20 ;  /* 0x0000002c0438723c */ /* 0x040ff00000001814 */
[C---:B------:R-:W-:Y:S01]  /*3cd0*/  HMMA.16816.F32 R148, R4.reuse, R54, R24 ;  /* 0x000000360494723c */ /* 0x040fe20000001818 */
[----:B------:R-:W2:Y:S07]  /*3ce0*/  LDSM.16.MT88.4 R52, [R250+0x2900] ;  /* 0x00290000fa34783b */ /* 0x000eae0000004200 */
[----:B------:R-:W-:Y:S08]  /*3cf0*/  HMMA.16816.F32 R16, R4, R46, R16 ;  /* 0x0000002e0410723c */ /* 0x000ff00000001810 */
[----:B------:R-:W-:Y:S01]  /*3d00*/  HMMA.16816.F32 R24, R8, R68, RZ ;  /* 0x000000440818723c */ /* 0x000fe200000018ff */
[----:B------:R-:W-:Y:S01]  /*3d10*/  MOV R137, R57 ;  /* 0x0000003900897202 */ /* 0x000fe20000000f00 */
[----:B------:R-:W-:Y:S01]  /*3d20*/  IMAD.MOV.U32 R136, RZ, RZ, R56 ;  /* 0x000000ffff887224 */ /* 0x000fe200078e0038 */
[----:B------:R-:W-:Y:S01]  /*3d30*/  MOV R179, R59 ;  /* 0x0000003b00b37202 */ /* 0x000fe20000000f00 */
[----:B------:R-:W-:-:S02]  /*3d40*/  IMAD.MOV.U32 R168, RZ, RZ, R58 ;  /* 0x000000ffffa87224 */ /* 0x000fc400078e003a */
[----:B------:R-:W3:Y:S02]  /*3d50*/  LDSM.16.MT88.4 R56, [R248+0x2900] ;  /* 0x00290000f838783b */ /* 0x000ee40000004200 */
[C---:B------:R-:W-:Y:S08]  /*3d60*/  HMMA.16816.F32 R48, R8.reuse, R32, RZ ;  /* 0x000000200830723c */ /* 0x040ff000000018ff */
[----:B------:R-:W-:Y:S01]  /*3d70*/  IMAD.MOV.U32 R119, RZ, RZ, R17 ;  /* 0x000000ffff777224 */ /* 0x000fe200078e0011 */
[----:B------:R-:W-:Y:S01]  /*3d80*/  MOV R117, R19 ;  /* 0x0000001300757202 */ /* 0x000fe20000000f00 */
[----:B------:R-:W-:Y:S01]  /*3d90*/  IMAD.MOV.U32 R118, RZ, RZ, R18 ;  /* 0x000000ffff767224 */ /* 0x000fe200078e0012 */
[----:B------:R-:W-:Y:S01]  /*3da0*/  HMMA.16816.F32 R20, R8, R70, RZ ;  /* 0x000000460814723c */ /* 0x000fe200000018ff */
[----:B------:R-:W-:-:S07]  /*3db0*/  IMAD.MOV.U32 R116, RZ, RZ, R16 ;  /* 0x000000ffff747224 */ /* 0x000fce00078e0010 */
[C---:B------:R-:W-:Y:S08]  /*3dc0*/  HMMA.16816.F32 R16, R8.reuse, R76, RZ ;  /* 0x0000004c0810723c */ /* 0x040ff000000018ff */
[C---:B------:R-:W-:Y:S08]  /*3dd0*/  HMMA.16816.F32 R44, R8.reuse, R34, RZ ;  /* 0x00000022082c723c */ /* 0x040ff000000018ff */
[C---:B-1----:R-:W-:Y:S08]  /*3de0*/  HMMA.16816.F32 R40, R8.reuse, R28, RZ ;  /* 0x0000001c0828723c */ /* 0x042ff000000018ff */
[C---:B------:R-:W-:Y:S08]  /*3df0*/  HMMA.16816.F32 R36, R8.reuse, R30, RZ ;  /* 0x0000001e0824723c */ /* 0x040ff000000018ff */
[C---:B------:R-:W-:Y:S08]  /*3e00*/  HMMA.16816.F32 R32, R8.reuse, R64, RZ ;  /* 0x000000400820723c */ /* 0x040ff000000018ff */
[----:B------:R-:W-:Y:S01]  /*3e10*/  HMMA.16816.F32 R28, R8, R66, RZ ;  /* 0x00000042081c723c */ /* 0x000fe200000018ff */
[----:B------:R-:W1:Y:S07]  /*3e20*/  LDSM.16.MT88.4 R64, [R135+0x4100] ;  /* 0x004100008740783b */ /* 0x000e6e0000004200 */
[C---:B--2---:R-:W-:Y:S08]  /*3e30*/  HMMA.16816.F32 R24, R4.reuse, R52, R24 ;  /* 0x000000340418723c */ /* 0x044ff00000001818 */
[C---:B------:R-:W-:Y:S01]  /*3e40*/  HMMA.16816.F32 R140, R4.reuse, R72, R48 ;  /* 0x00000048048c723c */ /* 0x040fe20000001830 */
[----:B------:R-:W2:Y:S07]  /*3e50*/  LDSM.16.MT88.4 R48, [R248+0x4100] ;  /* 0x00410000f830783b */ /* 0x000eae0000004200 */
[C---:B------:R-:W-:Y:S07]  /*3e60*/  HMMA.16816.F32 R16, R4.reuse, R80, R16 ;  /* 0x000000500410723c */ /* 0x040fee0000001810 */
[----:B------:R-:W-:Y:S01]  /*3e70*/  IMAD.MOV.U32 R80, RZ, RZ, R145 ;  /* 0x000000ffff507224 */ /* 0x000fe200078e0091 */
[----:B------:R-:W-:Y:S01]  /*3e80*/  HMMA.16816.F32 R20, R4, R54, R20 ;  /* 0x000000360414723c */ /* 0x000fe20000001814 */
[----:B------:R-:W-:Y:S01]  /*3e90*/  IMAD.MOV.U32 R121, RZ, RZ, R24 ;  /* 0x000000ffff797224 */ /* 0x000fe200078e0018 */
[----:B------:R-:W-:Y:S01]  /*3ea0*/  MOV R120, R25 ;  /* 0x0000001900787202 */ /* 0x000fe20000000f00 */
[----:B------:R-:W-:Y:S01]  /*3eb0*/  IMAD.MOV.U32 R134, RZ, RZ, R26 ;  /* 0x000000ffff867224 */ /* 0x000fe200078e001a */
[----:B------:R-:W-:Y:S01]  /*3ec0*/  LDSM.16.MT88.4 R52, [R249+0x4100] ;  /* 0x00410000f934783b */ /* 0x000fe20000004200 */
[----:B------:R-:W-:Y:S01]  /*3ed0*/  IMAD.MOV.U32 R133, RZ, RZ, R27 ;  /* 0x000000ffff857224 */ /* 0x000fe200078e001b */
[----:B------:R-:W-:-:S02]  /*3ee0*/  MOV R81, R144 ;  /* 0x0000009000517202 */ /* 0x000fc40000000f00 */
[C---:B------:R-:W-:Y:S01]  /*3ef0*/  HMMA.16816.F32 R100, R4.reuse, R60, R40 ;  /* 0x0000003c0464723c */ /* 0x040fe20000001828 */
[----:B------:R-:W4:Y:S04]  /*3f00*/  LDSM.16.MT88.4 R24, [R135+0x4900] ;  /* 0x004900008718783b */ /* 0x000f280000004200 */
[----:B------:R-:W-:Y:S03]  /*3f10*/  LDSM.16.MT88.4 R40, [R248+0x4900] ;  /* 0x00490000f828783b */ /* 0x000fe60000004200 */
[----:B---3--:R-:W-:Y:S01]  /*3f20*/  HMMA.16816.F32 R32, R4, R56, R32 ;  /* 0x000000380420723c */ /* 0x008fe20000001820 */
[----:B------:R-:W-:Y:S01]  /*3f30*/  IMAD.MOV.U32 R124, RZ, RZ, R16 ;  /* 0x000000ffff7c7224 */ /* 0x000fe200078e0010 */
[----:B------:R-:W-:Y:S01]  /*3f40*/  MOV R110, R18 ;  /* 0x00000012006e7202 */ /* 0x000fe20000000f00 */
[----:B------:R-:W-:-:S02]  /*3f50*/  IMAD.MOV.U32 R109, RZ, RZ, R17 ;  /* 0x000000ffff6d7224 */ /* 0x000fc400078e0011 */
[----:B------:R-:W-:-:S03]  /*3f60*/  IMAD.MOV.U32 R111, RZ, RZ, R19 ;  /* 0x000000ffff6f7224 */ /* 0x000fc600078e0013 */
[C---:B------:R-:W-:Y:S01]  /*3f70*/  HMMA.16816.F32 R28, R4.reuse, R58, R28 ;  /* 0x0000003a041c723c */ /* 0x040fe2000000181c */
[----:B------:R-:W-:Y:S01]  /*3f80*/  MOV R129, R22 ;  /* 0x0000001600817202 */ /* 0x000fe20000000f00 */
[----:B------:R-:W-:Y:S01]  /*3f90*/  IMAD.MOV.U32 R128, RZ, RZ, R23 ;  /* 0x000000ffff807224 */ /* 0x000fe200078e0017 */
[----:B------:R-:W-:Y:S01]  /*3fa0*/  MOV R122, R20 ;  /* 0x00000014007a7202 */ /* 0x000fe20000000f00 */
[----:B------:R-:W-:Y:S01]  /*3fb0*/  IMAD.MOV.U32 R123, RZ, RZ, R21 ;  /* 0x000000ffff7b7224 */ /* 0x000fe200078e0015 */
[----:B------:R-:W-:Y:S03]  /*3fc0*/  LDSM.16.MT88.4 R56, [R250+0x4900] ;  /* 0x00490000fa38783b */ /* 0x000fe60000004200 */
[----:B------:R-:W-:Y:S01]  /*3fd0*/  HMMA.16816.F32 R72, R4, R74, R44 ;  /* 0x0000004a0448723c */ /* 0x000fe2000000182c */
[----:B------:R-:W3:Y:S01]  /*3fe0*/  LDSM.16.MT88.4 R44, [R250+0x4100] ;  /* 0x00410000fa2c783b */ /* 0x000ee20000004200 */
[----:B------:R-:W-:Y:S01]  /*3ff0*/  IMAD.MOV.U32 R182, RZ, RZ, R101 ;  /* 0x000000ffffb67224 */ /* 0x000fe200078e0065 */
[----:B------:R-:W-:Y:S01]  /*4000*/  MOV R181, R102 ;  /* 0x0000006600b57202 */ /* 0x000fe20000000f00 */
[----:B------:R-:W-:-:S02]  /*4010*/  IMAD.MOV.U32 R180, RZ, RZ, R103 ;  /* 0x000000ffffb47224 */ /* 0x000fc400078e0067 */
[----:B------:R-:W-:Y:S02]  /*4020*/  IMAD.MOV.U32 R0, RZ, RZ, R100 ;  /* 0x000000ffff007224 */ /* 0x000fe400078e0064 */
[----:B-1----:R-:W-:Y:S01]  /*4030*/  HMMA.16816.F32 R16, R8, R64, RZ ;  /* 0x000000400810723c */ /* 0x002fe200000018ff */
[----:B------:R-:W-:Y:S01]  /*4040*/  MOV R103, R34 ;  /* 0x0000002200677202 */ /* 0x000fe20000000f00 */
[----:B------:R-:W-:Y:S01]  /*4050*/  IMAD.MOV.U32 R102, RZ, RZ, R35 ;  /* 0x000000ffff667224 */ /* 0x000fe200078e0023 */
[----:B------:R-:W-:Y:S01]  /*4060*/  MOV R100, R32 ;  /* 0x0000002000647202 */ /* 0x000fe20000000f00 */
[----:B------:R-:W-:-:S03]  /*4070*/  IMAD.MOV.U32 R101, RZ, RZ, R33 ;  /* 0x000000ffff657224 */ /* 0x000fc600078e0021 */
[----:B------:R-:W-:Y:S01]  /*4080*/  IMAD.MOV.U32 R64, RZ, RZ, R123 ;  /* 0x000000ffff407224 */ /* 0x000fe200078e007b */
[----:B------:R-:W-:Y:S01]  /*4090*/  HMMA.16816.F32 R68, R4, R62, R36 ;  /* 0x0000003e0444723c */ /* 0x000fe20000001824 */
[----:B------:R-:W-:Y:S01]  /*40a0*/  IMAD.MOV.U32 R115, RZ, RZ, R30 ;  /* 0x000000ffff737224 */ /* 0x000fe200078e001e */
[----:B------:R-:W-:Y:S01]  /*40b0*/  MOV R76, R28 ;  /* 0x0000001c004c7202 */ /* 0x000fe20000000f00 */
[----:B------:R-:W-:Y:S01]  /*40c0*/  IMAD.MOV.U32 R114, RZ, RZ, R31 ;  /* 0x000000ffff727224 */ /* 0x000fe200078e001f */
[----:B------:R-:W1:Y:S01]  /*40d0*/  LDSM.16.MT88.4 R60, [R135+0x6100] ;  /* 0x00610000873c783b */ /* 0x000e620000004200 */
[----:B------:R-:W-:Y:S02]  /*40e0*/  IMAD.MOV.U32 R77, RZ, RZ, R29 ;  /* 0x000000ffff4d7224 */ /* 0x000fe400078e001d */
[----:B------:R-:W-:Y:S01]  /*40f0*/  IMAD.MOV.U32 R65, RZ, RZ, R122 ;  /* 0x000000ffff417224 */ /* 0x000fe200078e007a */
[C---:B------:R-:W-:Y:S07]  /*4100*/  HMMA.16816.F32 R20, R8.reuse, R78, RZ ;  /* 0x0000004e0814723c */ /* 0x040fee00000018ff */
[----:B------:R-:W-:Y:S01]  /*4110*/  IMAD.MOV.U32 R78, RZ, RZ, R139 ;  /* 0x000000ffff4e7224 */ /* 0x000fe200078e008b */
[----:B------:R-:W-:Y:S01]  /*4120*/  HMMA.16816.F32 R36, R8, R66, RZ ;  /* 0x000000420824723c */ /* 0x000fe200000018ff */
[----:B------:R-:W-:-:S06]  /*4130*/  IMAD.MOV.U32 R79, RZ, RZ, R138 ;  /* 0x000000ffff4f7224 */ /* 0x000fcc00078e008a */
[----:B------:R-:W-:Y:S01]  /*4140*/  IMAD.MOV.U32 R66, RZ, RZ, R129 ;  /* 0x000000ffff427224 */ /* 0x000fe200078e0081 */
[----:B--2---:R-:W-:Y:S01]  /*4150*/  HMMA.16816.F32 R32, R8, R48, RZ ;  /* 0x000000300820723c */ /* 0x004fe200000018ff */
[----:B------:R-:W-:-:S07]  /*4160*/  MOV R67, R128 ;  /* 0x0000008000437202 */ /* 0x000fce0000000f00 */
[----:B------:R-:W-:Y:S01]  /*4170*/  HMMA.16816.F32 R28, R8, R50, RZ ;  /* 0x00000032081c723c */ /* 0x000fe200000018ff */
[----:B------:R-:W2:Y:S07]  /*4180*/  LDSM.16.MT88.4 R48, [R249+0x4900] ;  /* 0x00490000f930783b */ /* 0x000eae0000004200 */
[C---:B----4-:R-:W-:Y:S08]  /*4190*/  HMMA.16816.F32 R184, R4.reuse, R24, R16 ;  /* 0x0000001804b8723c */ /* 0x050ff00000001810 */
[----:B------:R-:W-:Y:S07]  /*41a0*/  HMMA.16816.F32 R188, R4, R82, R20 ;  /* 0x0000005204bc723c */ /* 0x000fee0000001814 */
[----:B------:R-:W-:Y:S01]  /*41b0*/  MOV R83, R137 ;  /* 0x0000008900537202 */ /* 0x000fe20000000f00 */
[----:B---3--:R-:W-:Y:S01]  /*41c0*/  HMMA.16816.F32 R16, R8, R44, RZ ;  /* 0x0000002c0810723c */ /* 0x008fe200000018ff */
[----:B------:R-:W-:-:S06]  /*41d0*/  IMAD.MOV.U32 R82, RZ, RZ, R136 ;  /* 0x000000ffff527224 */ /* 0x000fcc00078e0088 */
[----:B------:R-:W-:Y:S01]  /*41e0*/  IMAD.MOV.U32 R45, RZ, RZ, R119 ;  /* 0x000000ffff2d7224 */ /* 0x000fe200078e0077 */
[----:B------:R-:W-:Y:S01]  /*41f0*/  HMMA.16816.F32 R144, R4, R26, R36 ;  /* 0x0000001a0490723c */ /* 0x000fe20000001824 */
[----:B------:R-:W3:Y:S01]  /*4200*/  LDSM.16.MT88.4 R36, [R135+0x6900] ;  /* 0x006900008724783b */ /* 0x000ee20000004200 */
[----:B------:R-:W-:-:S06]  /*4210*/  IMAD.MOV.U32 R44, RZ, RZ, R116 ;  /* 0x000000ffff2c7224 */ /* 0x000fcc00078e0074 */
[C---:B------:R-:W-:Y:S08]  /*4220*/  HMMA.16816.F32 R160, R4.reuse, R40, R32 ;  /* 0x0000002804a0723c */ /* 0x040ff00000001820 */
[----:B------:R-:W-:Y:S01]  /*4230*/  HMMA.16816.F32 R136, R4, R42, R28 ;  /* 0x0000002a0488723c */ /* 0x000fe2000000181c */
[----:B------:R-:W4:Y:S07]  /*4240*/  LDSM.16.MT88.4 R40, [R248+0x6100] ;  /* 0x00610000f828783b */ /* 0x000f2e0000004200 */
[C---:B------:R-:W-:Y:S07]  /*4250*/  HMMA.16816.F32 R24, R8.reuse, R54, RZ ;  /* 0x000000360818723c */ /* 0x040fee00000018ff */
[----:B------:R-:W-:Y:S01]  /*4260*/  IMAD.MOV.U32 R55, RZ, RZ, R80 ;  /* 0x000000ffff377224 */ /* 0x000fe200078e0050 */
[----:B-1----:R-:W-:Y:S01]  /*4270*/  HMMA.16816.F32 R20, R8, R60, RZ ;  /* 0x0000003c0814723c */ /* 0x002fe200000018ff */
[----:B------:R-:W-:Y:S01]  /*4280*/  IMAD.MOV.U32 R54, RZ, RZ, R81 ;  /* 0x000000ffff367224 */ /* 0x000fe200078e0051 */
[----:B------:R-:W-:Y:S01]  /*4290*/  MOV R80, R121 ;  /* 0x0000007900507202 */ /* 0x000fe20000000f00 */
[----:B------:R-:W-:-:S04]  /*42a0*/  IMAD.MOV.U32 R81, RZ, RZ, R120 ;  /* 0x000000ffff517224 */ /* 0x000fc800078e0078 */
[----:B------:R-:W-:Y:S01]  /*42b0*/  IMAD.MOV.U32 R60, RZ, RZ, R113 ;  /* 0x000000ffff3c7224 */ /* 0x000fe200078e0071 */
[----:B------:R-:W-:Y:S01]  /*42c0*/  HMMA.16816.F32 R28, R8, R52, RZ ;  /* 0x00000034081c723c */ /* 0x000fe200000018ff */
[----:B------:R-:W-:-:S06]  /*42d0*/  MOV R61, R112 ;  /* 0x00000070003d7202 */ /* 0x000fcc0000000f00 */
[----:B------:R-:W-:Y:S01]  /*42e0*/  IMAD.MOV.U32 R53, RZ, RZ, R78 ;  /* 0x000000ffff357224 */ /* 0x000fe200078e004e */
[----:B------:R-:W-:Y:S01]  /*42f0*/  HMMA.16816.F32 R152, R4, R56, R16 ;  /* 0x000000380498723c */ /* 0x000fe20000001810 */
[----:B------:R-:W-:Y:S01]  /*4300*/  MOV R52, R79 ;  /* 0x0000004f00347202 */ /* 0x000fe20000000f00 */
[----:B------:R-:W-:Y:S01]  /*4310*/  IMAD.MOV.U32 R79, RZ, RZ, R114 ;  /* 0x000000ffff4f7224 */ /* 0x000fe200078e0072 */
[----:B------:R-:W-:-:S04]  /*4320*/  MOV R78, R115 ;  /* 0x00000073004e7202 */ /* 0x000fc80000000f00 */
[----:B------:R-:W-:Y:S01]  /*4330*/  MOV R56, R118 ;  /* 0x0000007600387202 */ /* 0x000fe20000000f00 */
[----:B------:R-:W-:Y:S01]  /*4340*/  IMAD.MOV.U32 R57, RZ, RZ, R117 ;  /* 0x000000ffff397224 */ /* 0x000fe200078e0075 */
[----:B------:R-:W-:Y:S07]  /*4350*/  HMMA.16816.F32 R32, R8, R46, RZ ;  /* 0x0000002e0820723c */ /* 0x000fee00000018ff */
[----:B------:R-:W-:Y:S01]  /*4360*/  MOV R46, R131 ;  /* 0x00000083002e7202 */ /* 0x000fe20000000f00 */
[----:B--2---:R-:W-:Y:S01]  /*4370*/  HMMA.16816.F32 R116, R4, R50, R24 ;  /* 0x000000320474723c */ /* 0x004fe20000001818 */
[----:B------:R-:W1:Y:S01]  /*4380*/  LDSM.16.MT88.4 R24, [R248+0x6900] ;  /* 0x00690000f818783b */ /* 0x000e620000004200 */
[----:B------:R-:W-:-:S06]  /*4390*/  IMAD.MOV.U32 R47, RZ, RZ, R130 ;  /* 0x000000ffff2f7224 */ /* 0x000fcc00078e0082 */
[----:B------:R-:W-:Y:S08]  /*43a0*/  HMMA.16816.F32 R16, R8, R62, RZ ;  /* 0x0000003e0810723c */ /* 0x000ff000000018ff */
[C---:B---3--:R-:W-:Y:S08]  /*43b0*/  HMMA.16816.F32 R112, R4.reuse, R36, R20 ;  /* 0x000000240470723c */ /* 0x048ff00000001814 */
[----:B------:R-:W-:Y:S01]  /*43c0*/  HMMA.16816.F32 R120, R4, R48, R28 ;  /* 0x000000300478723c */ /* 0x000fe2000000181c */
[----:B------:R-:W2:Y:S07]  /*43d0*/  LDSM.16.MT88.4 R28, [R250+0x6100] ;  /* 0x00610000fa1c783b */ /* 0x000eae0000004200 */
[----:B----4-:R-:W-:Y:S07]  /*43e0*/  HMMA.16816.F32 R20, R8, R40, RZ ;  /* 0x000000280814723c */ /* 0x010fee00000018ff */
[----:B------:R-:W-:Y:S01]  /*43f0*/  IMAD.MOV.U32 R40, RZ, RZ, R60 ;  /* 0x000000ffff287224 */ /* 0x000fe200078e003c */
[----:B------:R-:W-:Y:S01]  /*4400*/  HMMA.16816.F32 R128, R4, R58, R32 ;  /* 0x0000003a0480723c */ /* 0x000fe20000001820 */
[----:B------:R-:W-:-:S06]  /*4410*/  MOV R41, R61 ;  /* 0x0000003d00297202 */ /* 0x000fcc0000000f00 */
[----:B------:R-:W-:Y:S01]  /*4420*/  IMAD.MOV.U32 R32, RZ, RZ, R103 ;  /* 0x000000ffff207224 */ /* 0x000fe200078e0067 */
[----:B------:R-:W-:Y:S01]  /*4430*/  MOV R34, R101 ;  /* 0x0000006500227202 */ /* 0x000fe20000000f00 */
[----:B------:R-:W-:Y:S02]  /*4440*/  IMAD.MOV.U32 R33, RZ, RZ, R102 ;  /* 0x000000ffff217224 */ /* 0x000fe400078e0066 */
[----:B------:R-:W-:Y:S02]  /*4450*/  IMAD.MOV.U32 R35, RZ, RZ, R100 ;  /* 0x000000ffff237224 */ /* 0x000fe400078e0064 */
[----:B------:R-:W-:Y:S08]  /*4460*/  HMMA.16816.F32 R100, R4, R38, R16 ;  /* 0x000000260464723c */ /* 0x000ff00000001810 */
[----:B------:R-:W-:Y:S07]  /*4470*/  HMMA.16816.F32 R16, R8, R42, RZ ;  /* 0x0000002a0810723c */ /* 0x000fee00000018ff */
[----:B------:R-:W-:Y:S01]  /*4480*/  IMAD.MOV.U32 R43, RZ, RZ, R46 ;  /* 0x000000ffff2b7224 */ /* 0x000fe200078e002e */
[C---:B-1----:R-:W-:Y:S01]  /*4490*/  HMMA.16816.F32 R60, R4.reuse, R24, R20 ;  /* 0x00000018043c723c */ /* 0x042fe20000001814 */
[----:B------:R-:W1:Y:S01]  /*44a0*/  LDSM.16.MT88.4 R20, [R250+0x6900] ;  /* 0x00690000fa14783b */ /* 0x000e620000004200 */
[----:B------:R-:W-:Y:S01]  /*44b0*/  IMAD.MOV.U32 R42, RZ, RZ, R47 ;  /* 0x000000ffff2a7224 */ /* 0x000fe200078e002f */
[----:B------:R-:W-:Y:S01]  /*44c0*/  MOV R46, R56 ;  /* 0x00000038002e7202 */ /* 0x000fe20000000f00 */
[----:B------:R-:W-:Y:S11]  /*44d0*/  IMAD.MOV.U32 R47, RZ, RZ, R57 ;  /* 0x000000ffff2f7224 */ /* 0x000ff600078e0039 */
[----:B------:R-:W-:Y:S01]  /*44e0*/  @!UPT UIADD3 URZ, URZ, URZ, URZ ;  /* 0x0000003f3f3ff290 */ /* 0x000fe2000fffe03f */
[----:B------:R-:W-:Y:S08]  /*44f0*/  HMMA.16816.F32 R56, R4, R26, R16 ;  /* 0x0000001a0438723c */ /* 0x000ff00000001810 */
[----:B--2---:R-:W-:Y:S07]  /*4500*/  HMMA.16816.F32 R16, R8, R28, RZ ;  /* 0x0000001c0810723c */ /* 0x004fee00000018ff */
        /* <DEDUP_REMOVED lines=16> */
[----:B------:R-:W-:Y:S01]  /*4610*/  HMMA.16816.F32 R24, R4, R18, R8 ;  /* 0x000000120418723c */ /* 0x000fe20000001808 */
[----:B------:R-:W-:Y:S01]  /*4620*/  IMAD.MOV.U32 R66, RZ, RZ, R181 ;  /* 0x000000ffff427224 */ /* 0x000fe200078e00b5 */
[----:B------:R-:W1:Y:S01]  /*4630*/  LDSM.16.MT88.4 R8, [R135+0x1100] ;  /* 0x001100008708783b */ /* 0x000e620000004200 */
[----:B------:R-:W-:Y:S01]  /*4640*/  IMAD.MOV.U32 R23, RZ, RZ, R67 ;  /* 0x000000ffff177224 */ /* 0x000fe200078e0043 */
[----:B------:R-:W-:Y:S01]  /*4650*/  MOV R67, R180 ;  /* 0x000000b400437202 */ /* 0x000fe20000000f00 */
[----:B------:R-:W-:-:S02]  /*4660*/  FFMA.FTZ R17, R89, c[0x0][0x2d0], -R12 ;  /* 0x0000b40059117a23 */ /* 0x000fc4000001080c */
[----:B------:R-:W-:Y:S01]  /*4670*/  IMAD.MOV.U32 R7, RZ, RZ, R64 ;  /* 0x000000ffff077224 */ /* 0x000fe200078e0040 */
[----:B------:R-:W-:Y:S01]  /*4680*/  MOV R6, R65 ;  /* 0x0000004100067202 */ /* 0x000fe20000000f00 */
[----:B------:R-:W-:Y:S02]  /*4690*/  IMAD.MOV.U32 R64, RZ, RZ, R0 ;  /* 0x000000ffff407224 */ /* 0x000fe400078e0000 */
[----:B------:R-:W-:Y:S02]  /*46a0*/  FFMA.FTZ R0, R97, c[0x0][0x2d0], -R12 ;  /* 0x0000b40061007a23 */ /* 0x000fe4000001080c */
[----:B------:R-:W-:Y:S02]  /*46b0*/  IMAD.MOV.U32 R97, RZ, RZ, R124 ;  /* 0x000000ffff617224 */ /* 0x000fe400078e007c */
[----:B------:R2:W-:Y:S01]  /*46c0*/  MUFU.EX2 R124, R0 ;  /* 0x00000000007c7308 */ /* 0x0005e20000000800 */
[----:B------:R-:W-:Y:S02]  /*46d0*/  IMAD.MOV.U32 R65, RZ, RZ, R182 ;  /* 0x000000ffff417224 */ /* 0x000fe400078e00b6 */
[----:B------:R-:W-:-:S02]  /*46e0*/  FADD.FTZ R4, R87, R85 ;  /* 0x0000005557047221 */ /* 0x000fc40000010000 */
[----:B------:R-:W-:Y:S02]  /*46f0*/  FADD.FTZ R5, R15, R13 ;  /* 0x0000000d0f057221 */ /* 0x000fe40000010000 */
[----:B------:R-:W-:Y:S02]  /*4700*/  FADD.FTZ R4, R86, R4 ;  /* 0x0000000456047221 */ /* 0x000fe40000010000 */
[--C-:B------:R-:W-:Y:S02]  /*4710*/  FFMA.FTZ R18, R91, c[0x0][0x2d0], -R12.reuse ;  /* 0x0000b4005b127a23 */ /* 0x100fe4000001080c */
[--C-:B------:R-:W-:Y:S02]  /*4720*/  FFMA.FTZ R20, R93, c[0x0][0x2d0], -R12.reuse ;  /* 0x0000b4005d147a23 */ /* 0x100fe4000001080c */
[--C-:B------:R-:W-:Y:S02]  /*4730*/  FFMA.FTZ R19, R92, c[0x0][0x2d0], -R12.reuse ;  /* 0x0000b4005c137a23 */ /* 0x100fe4000001080c */
[----:B--2---:R-:W-:-:S02]  /*4740*/  FFMA.FTZ R0, R96, c[0x0][0x2d0], -R12 ;  /* 0x0000b40060007a23 */ /* 0x004fc4000001080c */
[----:B------:R-:W-:Y:S02]  /*4750*/  IMAD.MOV.U32 R96, RZ, RZ, R7 ;  /* 0x000000ffff607224 */ /* 0x000fe400078e0007 */
[----:B------:R2:W-:Y:S01]  /*4760*/  MUFU.EX2 R181, R0 ;  /* 0x0000000000b57308 */ /* 0x0005e20000000800 */
[----:B------:R-:W-:Y:S02]  /*4770*/  IMAD.MOV.U32 R7, RZ, RZ, R30 ;  /* 0x000000ffff077224 */ /* 0x000fe400078e001e */
[----:B------:R-:W-:Y:S01]  /*4780*/  IMAD.MOV.U32 R30, RZ, RZ, R28 ;  /* 0x000000ffff1e7224 */ /* 0x000fe200078e001c */
[----:B------:R-:W-:Y:S01]  /*4790*/  MOV R28, R42 ;  /* 0x0000002a001c7202 */ /* 0x000fe20000000f00 */
[----:B------:R-:W-:Y:S02]  /*47a0*/  IMAD.MOV.U32 R42, RZ, RZ, R40 ;  /* 0x000000ffff2a7224 */ /* 0x000fe400078e0028 */
[----:B------:R-:W-:Y:S02]  /*47b0*/  FFMA.FTZ R13, R106, c[0x0][0x2d0], -R3 ;  /* 0x0000b4006a0d7a23 */ /* 0x000fe40000010803 */
[----:B------:R-:W-:Y:S01]  /*47c0*/  IMAD.MOV.U32 R40, RZ, RZ, R52 ;  /* 0x000000ffff287224 */ /* 0x000fe200078e0034 */
[----:B------:R-:W-:Y:S01]  /*47d0*/  MOV R52, R82 ;  /* 0x0000005200347202 */ /* 0x000fe20000000f00 */
[----:B------:R-:W-:-:S02]  /*47e0*/  IMAD.MOV.U32 R82, RZ, RZ, R168 ;  /* 0x000000ffff527224 */ /* 0x000fc400078e00a8 */
[----:B------:R-:W-:Y:S01]  /*47f0*/  FFMA.FTZ R15, R98, c[0x0][0x2d0], -R3 ;  /* 0x0000b400620f7a23 */ /* 0x000fe20000010803 */
[----:B------:R-:W-:Y:S01]  /*4800*/  MUFU.EX2 R20, R20 ;  /* 0x0000001400147308 */ /* 0x000fe20000000800 */
[----:B------:R-:W-:Y:S01]  /*4810*/  UIADD3 UR6, UR7, -0x2, URZ ;  /* 0xfffffffe07067890 */ /* 0x000fe2000fffe03f */
[----:B--2---:R-:W-:Y:S01]  /*4820*/  FFMA.FTZ R0, R95, c[0x0][0x2d0], -R12 ;  /* 0x0000b4005f007a23 */ /* 0x004fe2000001080c */
[----:B------:R2:W5:Y:S01]  /*4830*/  LDL.LU R168, [R1+0x48] ;  /* 0x0000480001a87983 */ /* 0x0005620000300800 */
[----:B------:R-:W-:Y:S02]  /*4840*/  IMAD.MOV.U32 R95, RZ, RZ, R6 ;  /* 0x000000ffff5f7224 */ /* 0x000fe400078e0006 */
[----:B------:R-:W-:Y:S02]  /*4850*/  IMAD.MOV.U32 R6, RZ, RZ, R23 ;  /* 0x000000ffff067224 */ /* 0x000fe400078e0017 */
[----:B------:R3:W-:Y:S02]  /*4860*/  MUFU.EX2 R180, R0 ;  /* 0x0000000000b47308 */ /* 0x0007e40000000800 */
[----:B---3--:R-:W-:-:S06]  /*4870*/  FFMA.FTZ R0, R94, c[0x0][0x2d0], -R12 ;  /* 0x0000b4005e007a23 */ /* 0x008fcc000001080c */
[----:B------:R3:W4:Y:S02]  /*4880*/  MUFU.EX2 R182, R0 ;  /* 0x0000000000b67308 */ /* 0x0007240000000800 */
[----:B---3--:R-:W-:-:S06]  /*4890*/  FFMA.FTZ R0, R105, c[0x0][0x2d0], -R3 ;  /* 0x0000b40069007a23 */ /* 0x008fcc0000010803 */
[----:B------:R3:W-:Y:S02]  /*48a0*/  MUFU.EX2 R21, R0 ;  /* 0x0000000000157308 */ /* 0x0007e40000000800 */
[----:B---3--:R-:W-:-:S06]  /*48b0*/  FFMA.FTZ R0, R104, c[0x0][0x2d0], -R3 ;  /* 0x0000b40068007a23 */ /* 0x008fcc0000010803 */
[----:B------:R3:W1:Y:S02]  /*48c0*/  MUFU.EX2 R22, R0 ;  /* 0x0000000000167308 */ /* 0x0006640000000800 */
[----:B---3--:R-:W-:Y:S01]  /*48d0*/  FFMA.FTZ R0, R108, c[0x0][0x2d0], -R3 ;  /* 0x0000b4006c007a23 */ /* 0x008fe20000010803 */
[----:B------:R-:W-:Y:S02]  /*48e0*/  MOV R108, R97 ;  /* 0x00000061006c7202 */ /* 0x000fe40000000f00 */
[----:B------:R-:W-:Y:S02]  /*48f0*/  MOV R97, R16 ;  /* 0x0000001000617202 */ /* 0x000fe40000000f00 */
[----:B------:R-:W-:Y:S01]  /*4900*/  MOV R16, R31 ;  /* 0x0000001f00107202 */ /* 0x000fe20000000f00 */
[----:B------:R-:W-:Y:S01]  /*4910*/  IMAD.MOV.U32 R31, RZ, RZ, R29 ;  /* 0x000000ffff1f7224 */ /* 0x000fe200078e001d */
[----:B------:R3:W-:Y:S01]  /*4920*/  MUFU.EX2 R23, R0 ;  /* 0x0000000000177308 */ /* 0x0007e20000000800 */
[----:B------:R-:W-:Y:S01]  /*4930*/  IMAD.MOV.U32 R29, RZ, RZ, R43 ;  /* 0x000000ffff1d7224 */ /* 0x000fe200078e002b */
[----:B------:R-:W-:Y:S01]  /*4940*/  MOV R43, R41 ;  /* 0x00000029002b7202 */ /* 0x000fe20000000f00 */
[----:B------:R-:W-:-:S02]  /*4950*/  IMAD.MOV.U32 R41, RZ, RZ, R53 ;  /* 0x000000ffff297224 */ /* 0x000fc400078e0035 */
[----:B------:R-:W-:Y:S01]  /*4960*/  IMAD.MOV.U32 R53, RZ, RZ, R83 ;  /* 0x000000ffff357224 */ /* 0x000fe200078e0053 */
[----:B------:R-:W-:Y:S01]  /*4970*/  MOV R83, R179 ;  /* 0x000000b300537202 */ /* 0x000fe20000000f00 */
[----:B---3--:R-:W-:-:S04]  /*4980*/  FFMA.FTZ R0, R107, c[0x0][0x2d0], -R3 ;  /* 0x0000b4006b007a23 */ /* 0x008fc80000010803 */
[----:B------:R3:W1:Y:S01]  /*4990*/  MUFU.EX2 R179, R0 ;  /* 0x0000000000b37308 */ /* 0x0006620000000800 */
[----:B------:R-:W-:Y:S02]  /*49a0*/  IMAD.MOV.U32 R105, RZ, RZ, R96 ;  /* 0x000000ffff697224 */ /* 0x000fe400078e0060 */
[----:B------:R-:W-:Y:S02]  /*49b0*/  IMAD.MOV.U32 R107, RZ, RZ, R6 ;  /* 0x000000ffff6b7224 */ /* 0x000fe400078e0006 */
[----:B------:R-:W-:Y:S02]  /*49c0*/  IMAD.MOV.U32 R96, RZ, RZ, R7 ;  /* 0x000000ffff607224 */ /* 0x000fe400078e0007 */
[----:B------:R-:W-:Y:S01]  /*49d0*/  IMAD.MOV.U32 R6, RZ, RZ, R30 ;  /* 0x000000ffff067224 */ /* 0x000fe200078e001e */
[----:B------:R-:W-:Y:S01]  /*49e0*/  MOV R106, R97 ;  /* 0x00000061006a7202 */ /* 0x000fe20000000f00 */
[----:B------:R-:W-:Y:S01]  /*49f0*/  IMAD.MOV.U32 R7, RZ, RZ, R31 ;  /* 0x000000ffff077224 */ /* 0x000fe200078e001f */
[----:B------:R-:W-:Y:S01]  /*4a00*/  MOV R97, R16 ;  /* 0x0000001000617202 */ /* 0x000fe20000000f00 */
[----:B------:R-:W-:Y:S01]  /*4a10*/  FFMA.FTZ R16, R90, c[0x0][0x2d0], -R3 ;  /* 0x0000b4005a107a23 */ /* 0x000fe20000010803 */
[----:B------:R-:W-:Y:S01]  /*4a20*/  MOV R90, R6 ;  /* 0x00000006005a7202 */ /* 0x000fe20000000f00 */
[----:B------:R-:W-:Y:S01]  /*4a30*/  IMAD.MOV.U32 R91, RZ, RZ, R7 ;  /* 0x000000ffff5b7224 */ /* 0x000fe200078e0007 */
[----:B------:R-:W-:Y:S01]  /*4a40*/  MOV R30, R42 ;  /* 0x0000002a001e7202 */ /* 0x000fe20000000f00 */
[----:B---3--:R-:W-:Y:S01]  /*4a50*/  FADD.FTZ R0, R14, R5 ;  /* 0x000000050e007221 */ /* 0x008fe20000010000 */
[----:B----4-:R-:W-:Y:S01]  /*4a60*/  F2FP.PACK_AB R6, R182, R180 ;  /* 0x000000b4b606723e */ /* 0x010fe200000000ff */
[----:B------:R-:W-:Y:S01]  /*4a70*/  FADD.FTZ R14, R88, R4 ;  /* 0x00000004580e7221 */ /* 0x000fe20000010000 */
[----:B------:R-:W-:Y:S01]  /*4a80*/  F2FP.PACK_AB R4, R181, R124 ;  /* 0x0000007cb504723e */ /* 0x000fe200000000ff */
[----:B------:R-:W-:Y:S01]  /*4a90*/  IMAD.MOV.U32 R31, RZ, RZ, R43 ;  /* 0x000000ffff1f7224 */ /* 0x000fe200078e002b */
[----:B-1----:R-:W-:-:S02]  /*4aa0*/  F2FP.PACK_AB R5, R22, R21 ;  /* 0x000000151605723e */ /* 0x002fc400000000ff */
[----:B------:R-:W-:-:S07]  /*4ab0*/  F2FP.PACK_AB R7, R179, R23 ;  /* 0x00000017b307723e */ /* 0x000fce00000000ff */
[C---:B------:R-:W-:Y:S08]  /*4ac0*/  HMMA.16816.F32 R164, R4.reuse, R8, R164 ;  /* 0x0000000804a4723c */ /* 0x040ff000000018a4 */
[----:B------:R-:W-:Y:S01]  /*4ad0*/  HMMA.16816.F32 R28, R4, R10, R28 ;  /* 0x0000000a041c723c */ /* 0x000fe2000000181c */
[----:B------:R-:W1:Y:S01]  /*4ae0*/  LDSM.16.MT88.4 R8, [R248+0x1100] ;  /* 0x00110000f808783b */ /* 0x000e620000004200 */
[----:B------:R-:W-:Y:S01]  /*4af0*/  MOV R42, R40 ;  /* 0x00000028002a7202 */ /* 0x000fe20000000f00 */
[----:B------:R-:W-:Y:S01]  /*4b00*/  IMAD.MOV.U32 R43, RZ, RZ, R41 ;  /* 0x000000ffff2b7224 */ /* 0x000fe200078e0029 */
[----:B------:R-:W-:Y:S01]  /*4b10*/  MOV R40, R54 ;  /* 0x0000003600287202 */ /* 0x000fe20000000f00 */
[----:B------:R-:W-:Y:S01]  /*4b20*/  IMAD.MOV.U32 R41, RZ, RZ, R55 ;  /* 0x000000ffff297224 */ /* 0x000fe200078e0037 */
[----:B------:R-:W-:Y:S01]  /*4b30*/  MOV R88, R96 ;  /* 0x0000006000587202 */ /* 0x000fe20000000f00 */
[----:B------:R-:W-:Y:S01]  /*4b40*/  IMAD.MOV.U32 R104, RZ, RZ, R95 ;  /* 0x000000ffff687224 */ /* 0x000fe200078e005f */
[----:B------:R-:W-:Y:S01]  /*4b50*/  MOV R94, R40 ;  /* 0x00000028005e7202 */ /* 0x000fe20000000f00 */
[----:B------:R-:W-:Y:S01]  /*4b60*/  IMAD.MOV.U32 R89, RZ, RZ, R97 ;  /* 0x000000ffff597224 */ /* 0x000fe200078e0061 */
[----:B------:R-:W-:Y:S01]  /*4b70*/  MOV R97, R42 ;  /* 0x0000002a00617202 */ /* 0x000fe20000000f00 */
[----:B------:R-:W-:-:S02]  /*4b80*/  IMAD.MOV.U32 R96, RZ, RZ, R43 ;  /* 0x000000ffff607224 */ /* 0x000fc400078e002b */
[----:B------:R-:W-:Y:S01]  /*4b90*/  IMAD.MOV.U32 R95, RZ, RZ, R41 ;  /* 0x000000ffff5f7224 */ /* 0x000fe200078e0029 */
[C---:B-1----:R-:W-:Y:S08]  /*4ba0*/  HMMA.16816.F32 R156, R4.reuse, R8, R156 ;  /* 0x00000008049c723c */ /* 0x042ff0000000189c */
[----:B------:R-:W-:Y:S01]  /*4bb0*/  HMMA.16816.F32 R40, R4, R10, R148 ;  /* 0x0000000a0428723c */ /* 0x000fe20000001894 */
[----:B------:R-:W1:Y:S01]  /*4bc0*/  LDSM.16.MT88.4 R8, [R250+0x1100] ;  /* 0x00110000fa08783b */ /* 0x000e620000004200 */
[----:B------:R-:W-:Y:S01]  /*4bd0*/  MOV R54, R82 ;  /* 0x0000005200367202 */ /* 0x000fe20000000f00 */
[----:B------:R-:W-:-:S07]  /*4be0*/  IMAD.MOV.U32 R55, RZ, RZ, R83 ;  /* 0x000000ffff377224 */ /* 0x000fce00078e0053 */
        /* <DEDUP_REMOVED lines=9> */
[----:B------:R-:W-:Y:S01]  /*4c80*/  MOV R82, R134 ;  /* 0x0000008600527202 */ /* 0x000fe20000000f00 */
[----:B------:R-:W-:-:S02]  /*4c90*/  IMAD.MOV.U32 R83, RZ, RZ, R133 ;  /* 0x000000ffff537224 */ /* 0x000fc400078e0085 */
[----:B------:R-:W-:Y:S01]  /*4ca0*/  FFMA.FTZ R12, R99, c[0x0][0x2d0], -R3 ;  /* 0x0000b400630c7a23 */ /* 0x000fe20000010803 */
[----:B------:R2:W5:Y:S02]  /*4cb0*/  LDL.LU R134, [R1+0x44] ;  /* 0x0000440001867983 */ /* 0x0005640000300800 */
[C---:B-1----:R-:W-:Y:S08]  /*4cc0*/  HMMA.16816.F32 R72, R4.reuse, R8, R88 ;  /* 0x000000080448723c */ /* 0x042ff00000001858 */
[----:B------:R-:W-:Y:S01]  /*4cd0*/  HMMA.16816.F32 R76, R4, R10, R76 ;  /* 0x0000000a044c723c */ /* 0x000fe2000000184c */
[----:B------:R-:W1:Y:S01]  /*4ce0*/  LDSM.16.MT88.4 R8, [R250+0x3100] ;  /* 0x00310000fa08783b */ /* 0x000e620000004200 */
[----:B------:R-:W-:Y:S01]  /*4cf0*/  FADD.FTZ R3, R84, R0 ;  /* 0x0000000054037221 */ /* 0x000fe20000010000 */
[----:B------:R-:W-:-:S02]  /*4d00*/  UISETP.GE.AND UP0, UPT, UR6, UR8, UPT ;  /* 0x000000080600728c */ /* 0x000fc4000bf06270 */
[----:B------:R2:W5:Y:S03]  /*4d10*/  LDL.LU R133, [R1+0x40] ;  /* 0x0000400001857983 */ /* 0x0005660000300800 */
        /* <DEDUP_REMOVED lines=13> */
[----:B------:R-:W-:Y:S01]  /*4df0*/  IMAD.MOV.U32 R110, RZ, RZ, R90 ;  /* 0x000000ffff6e7224 */ /* 0x000fe200078e005a */
[----:B------:R-:W-:Y:S01]  /*4e00*/  MOV R109, R91 ;  /* 0x0000005b006d7202 */ /* 0x000fe20000000f00 */
[----:B------:R-:W-:Y:S01]  /*4e10*/  IMAD.MOV.U32 R108, RZ, RZ, R88 ;  /* 0x000000ffff6c7224 */ /* 0x000fe200078e0058 */
[C---:B-1----:R-:W-:Y:S08]  /*4e20*/  HMMA.16816.F32 R104, R4.reuse, R8, R184 ;  /* 0x000000080468723c */ /* 0x042ff000000018b8 */
[----:B------:R-:W-:Y:S01]  /*4e30*/  HMMA.16816.F32 R88, R4, R10, R144 ;  /* 0x0000000a0458723c */ /* 0x000fe20000001890 */
[----:B------:R-:W1:Y:S01]  /*4e40*/  LDSM.16.MT88.4 R8, [R248+0x5100] ;  /* 0x00510000f808783b */ /* 0x000e620000004200 */
[----:B------:R-:W-:Y:S01]  /*4e50*/  MOV R0, R94 ;  /* 0x0000005e00007202 */ /* 0x000fe20000000f00 */
[----:B------:R-:W-:Y:S01]  /*4e60*/  IMAD.MOV.U32 R185, RZ, RZ, R95 ;  /* 0x000000ffffb97224 */ /* 0x000fe200078e005f */
[----:B------:R-:W-:Y:S01]  /*4e70*/  MOV R186, R96 ;  /* 0x0000006000ba7202 */ /* 0x000fe20000000f00 */
[----:B------:R-:W-:-:S03]  /*4e80*/  IMAD.MOV.U32 R187, RZ, RZ, R97 ;  /* 0x000000ffffbb7224 */ /* 0x000fc600078e0061 */
[C---:B-1----:R-:W-:Y:S01]  /*4e90*/  HMMA.16816.F32 R92, R4.reuse, R8, R160 ;  /* 0x00000008045c723c */ /* 0x042fe200000018a0 */
[----:B------:R-:W-:Y:S07]  /*4ea0*/  LDSM.16.MT88.4 R160, [R135+0x1900] ;  /* 0x0019000087a0783b */ /* 0x000fee0000004200 */
        /* <DEDUP_REMOVED lines=45> */
[C---:B-1----:R-:W-:Y:S01]  /*5180*/  HMMA.16816.F32 R188, R4.reuse, R8, R48 ;  /* 0x0000000804bc723c */ /* 0x042fe20000001830 */
[----:B------:R-:W-:Y:S01]  /*5190*/  FADD.FTZ R0, R0, R14 ;  /* 0x0000000e00007221 */ /* 0x000fe20000010000 */
[----:B------:R-:W-:Y:S06]  /*51a0*/  LDSM.16.MT88.4 R48, [R248+0x3900] ;  /* 0x00390000f830783b */ /* 0x000fec0000004200 */
[----:B------:R-:W-:Y:S01]  /*51b0*/  HMMA.16816.F32 R184, R4, R10, R36 ;  /* 0x0000000a04b8723c */ /* 0x000fe20000001824 */
[----:B------:R-:W1:Y:S01]  /*51c0*/  LDSM.16.MT88.4 R8, [R249+0x7100] ;  /* 0x00710000f908783b */ /* 0x000e620000004200 */
[----:B------:R-:W-:-:S02]  /*51d0*/  FADD.FTZ R3, R183, R3 ;  /* 0x00000003b7037221 */ /* 0x000fc40000010000 */
[----:B------:R-:W-:Y:S02]  /*51e0*/  FADD.FTZ R0, R101, R0 ;  /* 0x0000000065007221 */ /* 0x000fe40000010000 */
[----:B------:R-:W-:Y:S02]  /*51f0*/  IMAD.MOV.U32 R183, RZ, RZ, R130 ;  /* 0x000000ffffb77224 */ /* 0x000fe400078e0082 */
[C---:B-1----:R-:W-:Y:S01]  /*5200*/  HMMA.16816.F32 R32, R4.reuse, R8, R32 ;  /* 0x000000080420723c */ /* 0x042fe20000001820 */
[----:B------:R-:W-:Y:S07]  /*5210*/  MUFU.EX2 R9, R17 ;  /* 0x0000001100097308 */ /* 0x000fee0000000800 */
[----:B------:R-:W-:Y:S01]  /*5220*/  HMMA.16816.F32 R24, R4, R10, R24 ;  /* 0x0000000a0418723c */ /* 0x000fe20000001818 */
[----:B------:R-:W1:Y:S08]  /*5230*/  MUFU.EX2 R11, R19 ;  /* 0x00000013000b7308 */ /* 0x000e700000000800 */
[----:B------:R-:W3:Y:S01]  /*5240*/  MUFU.EX2 R10, R18 ;  /* 0x00000012000a7308 */ /* 0x000ee20000000800 */
[----:B------:R-:W-:-:S07]  /*5250*/  FADD.FTZ R4, R127, R3 ;  /* 0x000000037f047221 */ /* 0x000fce0000010000 */
[----:B------:R-:W-:Y:S08]  /*5260*/  MUFU.EX2 R8, R13 ;  /* 0x0000000d00087308 */ /* 0x000ff00000000800 */
[----:B------:R-:W4:Y:S08]  /*5270*/  MUFU.EX2 R7, R12 ;  /* 0x0000000c00077308 */ /* 0x000f300000000800 */
[----:B------:R-:W-:Y:S08]  /*5280*/  MUFU.EX2 R6, R15 ;  /* 0x0000000f00067308 */ /* 0x000ff00000000800 */
[----:B------:R-:W2:Y:S01]  /*5290*/  MUFU.EX2 R5, R16 ;  /* 0x0000001000057308 */ /* 0x000ea20000000800 */
[----:B------:R-:W-:-:S02]  /*52a0*/  FADD.FTZ R3, R102, R0 ;  /* 0x0000000066037221 */ /* 0x000fc40000010000 */
[----:B------:R-:W-:Y:S02]  /*52b0*/  FADD.FTZ R0, R126, R4 ;  /* 0x000000047e007221 */ /* 0x000fe40000010000 */
[----:B------:R-:W-:Y:S01]  /*52c0*/  FADD.FTZ R4, R103, R3 ;  /* 0x0000000367047221 */ /* 0x000fe20000010000 */
[----:B------:R-:W-:Y:S01]  /*52d0*/  MOV R127, R129 ;  /* 0x00000081007f7202 */ /* 0x000fe20000000f00 */
[----:B------:R-:W-:Y:S01]  /*52e0*/  FADD.FTZ R3, R125, R0 ;  /* 0x000000007d037221 */ /* 0x000fe20000010000 */
[----:B------:R-:W-:Y:S01]  /*52f0*/  MOV R0, R131 ;  /* 0x0000008300007202 */ /* 0x000fe20000000f00 */
[----:B------:R-:W-:Y:S01]  /*5300*/  IMAD.MOV.U32 R126, RZ, RZ, R128 ;  /* 0x000000ffff7e7224 */ /* 0x000fe200078e0080 */
[----:B-1----:R-:W-:Y:S02]  /*5310*/  F2FP.PACK_AB R128, R11, R20 ;  /* 0x000000140b80723e */ /* 0x002fe400000000ff */
[----:B---3--:R-:W-:Y:S02]  /*5320*/  F2FP.PACK_AB R130, R9, R10 ;  /* 0x0000000a0982723e */ /* 0x008fe400000000ff */
[----:B----4-:R-:W-:-:S02]  /*5330*/  F2FP.PACK_AB R129, R7, R8 ;  /* 0x000000080781723e */ /* 0x010fc400000000ff */
[----:B--2---:R-:W-:-:S07]  /*5340*/  F2FP.PACK_AB R131, R5, R6 ;  /* 0x000000060583723e */ /* 0x004fce00000000ff */
        /* <DEDUP_REMOVED lines=75> */
[----:B------:R-:W-:Y:S02]  /*5800*/  FADD.FTZ R10, R10, R11 ;  /* 0x0000000b0a0a7221 */ /* 0x000fe40000010000 */
[----:B------:R-:W-:-:S02]  /*5810*/  FADD.FTZ R0, R5, R6 ;  /* 0x0000000605007221 */ /* 0x000fc40000010000 */
[----:B------:R-:W-:-:S03]  /*5820*/  FADD.FTZ R3, R9, R10 ;  /* 0x0000000a09037221 */ /* 0x000fc60000010000 */
        /* <DEDUP_REMOVED lines=12> */
[----:B--2--5:R-:W-:Y:S01]  /*58f0*/  SHF.R.S32.HI R18, RZ, 0x1f, R133 ;  /* 0x0000001fff127819 */ /* 0x024fe20000011485 */
[----:B------:R-:W-:Y:S01]  /*5900*/  IMAD.SHL.U32 R4, R133, 0x2, RZ ;  /* 0x0000000285047824 */ /* 0x000fe200078e00ff */
[----:B------:R-:W-:-:S02]  /*5910*/  SHF.R.S32.HI R19, RZ, 0x1f, R176 ;  /* 0x0000001fff137819 */ /* 0x000fc400000114b0 */
[----:B------:R-:W-:Y:S01]  /*5920*/  SHF.L.U64.HI R3, R133, 0x1, R18 ;  /* 0x0000000185037819 */ /* 0x000fe20000010212 */
[----:B------:R-:W-:Y:S01]  /*5930*/  IMAD.MOV.U32 R133, RZ, RZ, R2 ;  /* 0x000000ffff857224 */ /* 0x000fe200078e0002 */
[----:B------:R-:W-:Y:S02]  /*5940*/  SHF.R.S32.HI R18, RZ, 0x1f, R178 ;  /* 0x0000001fff127819 */ /* 0x000fe400000114b2 */
[----:B------:R-:W-:Y:S01]  /*5950*/  SHF.L.U64.HI R0, R176, 0x1, R19 ;  /* 0x00000001b0007819 */ /* 0x000fe20000010213 */
[----:B------:R1:W-:Y:S01]  /*5960*/  STL [R1+0x34], R3 ;  /* 0x0000340301007387 */ /* 0x0003e20000100800 */
[----:B------:R-:W-:Y:S02]  /*5970*/  SHF.L.U64.HI R2, R178, 0x1, R18 ;  /* 0x00000001b2027819 */ /* 0x000fe40000010212 */
[----:B------:R-:W-:Y:S01]  /*5980*/  SHF.R.S32.HI R19, RZ, 0x1f, R177 ;  /* 0x0000001fff137819 */ /* 0x000fe200000114b1 */
[----:B------:R2:W-:Y:S04]  /*5990*/  STL [R1+0x30], R4 ;  /* 0x0000300401007387 */ /* 0x0005e80000100800 */
[----:B------:R3:W-:Y:S01]  /*59a0*/  STL [R1+0x2c], R0 ;  /* 0x00002c0001007387 */ /* 0x0007e20000100800 */
[----:B-1----:R-:W-:-:S02]  /*59b0*/  IMAD.SHL.U32 R3, R176, 0x2, RZ ;  /* 0x00000002b0037824 */ /* 0x002fc400078e00ff */
[----:B--2---:R-:W-:-:S03]  /*59c0*/  IMAD.SHL.U32 R4, R178, 0x2, RZ ;  /* 0x00000002b2047824 */ /* 0x004fc600078e00ff */
[----:B------:R1:W-:Y:S01]  /*59d0*/  STL [R1+0x28], R3 ;  /* 0x0000280301007387 */ /* 0x0003e20000100800 */
[----:B---3--:R-:W-:-:S03]  /*59e0*/  IMAD.MOV.U32 R0, RZ, RZ, R132 ;  /* 0x000000ffff007224 */ /* 0x008fc600078e0084 */
[----:B------:R2:W-:Y:S04]  /*59f0*/  STL [R1+0x24], R2 ;  /* 0x0000240201007387 */ /* 0x0005e80000100800 */
[----:B------:R3:W-:Y:S01]  /*5a00*/  STL [R1+0x20], R4 ;  /* 0x0000200401007387 */ /* 0x0007e20000100800 */
[C---:B-1----:R-:W-:Y:S01]  /*5a10*/  SHF.L.U64.HI R3, R177.reuse, 0x1, R19 ;  /* 0x00000001b1037819 */ /* 0x042fe20000010213 */
[----:B--2---:R-:W-:-:S05]  /*5a20*/  IMAD.SHL.U32 R2, R177, 0x2, RZ ;  /* 0x00000002b1027824 */ /* 0x004fca00078e00ff */
[----:B------:R3:W-:Y:S04]  /*5a30*/  STL [R1+0x18], R2 ;  /* 0x0000180201007387 */ /* 0x0007e80000100800 */
[----:B------:R3:W-:Y:S01]  /*5a40*/  STL [R1+0x1c], R3 ;  /* 0x00001c0301007387 */ /* 0x0007e20000100800 */
[----:B------:R-:W-:Y:S05]  /*5a50*/  BRA `(.L_x_3234) ;  /* 0x0000047000007947 */ /* 0x000fea0003800000 */
.L_x_3236:
        /* <DEDUP_REMOVED lines=13> */
[----:B------:R-:W3:Y:S04]  /*5b30*/  LDL R191, [R1+0x18] ;  /* 0x0000180001bf7983 */ /* 0x000ee80000100800 */
[----:B------:R-:W3:Y:S01]  /*5b40*/  LDL R188, [R1+0x1c] ;  /* 0x00001c0001bc7983 */ /* 0x000ee20000100800 */
[----:B--2---:R-:W-:Y:S05]  /*5b50*/  IADD3 R3, R3, -0x40, R2 ;  /* 0xffffffc003037810 */ /* 0x004fea0007ffe002 */
[----:B------:R-:W-:Y:S04]  /*5b60*/  @P2 IMAD.HI.U32 R132, R3, c[0x0][0x2bc], RZ ;  /* 0x0000af0003842a27 */ /* 0x000fe800078e00ff */
[--C-:B------:R-:W-:Y:S01]  /*5b70*/  IMAD.MOV.U32 R2, RZ, RZ, R3.reuse ;  /* 0x000000ffff027224 */ /* 0x100fe200078e0003 */
        /* <DEDUP_REMOVED lines=9> */
[----:B------:R-:W2:Y:S02]  /*5c10*/  @!P1 LDG.E R178, [R176.64] ;  /* 0x0000000cb0b29981 */ /* 0x000ea4000c1e1900 */
[----:B------:R-:W-:Y:S02]  /*5c20*/  IMAD R132, R2, c[0x0][0x1e0], RZ ;  /* 0x0000780002847a24 */ /* 0x000fe400078e02ff */
[C---:B------:R-:W-:Y:S04]  /*5c30*/  IMAD.WIDE.U32 R2, R179.reuse, c[0x0][0x1e0], RZ ;  /* 0x00007800b3027a25 */ /* 0x040fe800078e00ff */
[----:B------:R-:W-:Y:S04]  /*5c40*/  IMAD R132, R179, c[0x0][0x1e4], R132 ;  /* 0x00007900b3847a24 */ /* 0x000fe800078e0284 */
        /* <DEDUP_REMOVED lines=11> */
[----:B------:R-:W4:Y:S01]  /*5d00*/  SHFL.IDX PT, R176, R180, RZ, 0x181f ;  /* 0x00181fffb4b07589 */ /* 0x000f2200000e0000 */
[----:B---3--:R-:W-:Y:S05]  /*5d10*/  IADD3 R2, P0, R132, R181, RZ ;  /* 0x000000b584027210 */ /* 0x008fea0007f1e0ff */
[----:B----4-:R-:W-:Y:S01]  /*5d20*/  IMAD.X R3, R176, 0x1, R186, P0 ;  /* 0x00000001b0037824 */ /* 0x010fe200000e06ba */
[----:B-----5:R-:W-:Y:S04]  /*5d30*/  IADD3 R178, P0, R132, R187, RZ ;  /* 0x000000bb84b27210 */ /* 0x020fe80007f1e0ff */
[----:B------:R-:W-:Y:S01]  /*5d40*/  @!PT LDS RZ, [RZ] ;  /* 0x00000000fffff984 */ /* 0x000fe20000000800 */
[----:B------:R1:W-:Y:S01]  /*5d50*/  LDGSTS.E.BYPASS.LTC128B.128 [R189+0x10100], [R2.64], !P6 ;  /* 0x1010000002bd7fae */ /* 0x0003e2000f101d4c */
[-C--:B------:R-:W-:Y:S05]  /*5d60*/  IADD3.X R179, R176, R184.reuse, RZ, P0, !PT ;  /* 0x000000b8b0b37210 */ /* 0x080fea00007fe4ff */
[----:B------:R2:W-:Y:S04]  /*5d70*/  LDGSTS.E.BYPASS.LTC128B.128 [R189+0x12100], [R178.64], !P5 ;  /* 0x12100000b2bd7fae */ /* 0x0005e8000e901d4c */
[----:B-1----:R-:W1:Y:S04]  /*5d80*/  SHFL.IDX PT, R2, R177, 0x1, 0x181f ;  /* 0x00381f00b1027f89 */ /* 0x002e6800000e0000 */
[----:B------:R-:W3:Y:S01]  /*5d90*/  SHFL.IDX PT, R3, R180, 0x1, 0x181f ;  /* 0x00381f00b4037f89 */ /* 0x000ee200000e0000 */
[----:B--2---:R-:W-:Y:S05]  /*5da0*/  IADD3 R178, P0, R132, R185, RZ ;  /* 0x000000b984b27210 */ /* 0x004fea0007f1e0ff */
[----:B------:R-:W-:Y:S05]  /*5db0*/  IMAD.X R179, R176, 0x1, R190, P0 ;  /* 0x00000001b0b37824 */ /* 0x000fea00000e06be */
[----:B------:R2:W-:Y:S02]  /*5dc0*/  LDGSTS.E.BYPASS.LTC128B.128 [R189+0x14100], [R178.64], !P4 ;  /* 0x14100000b2bd7fae */ /* 0x0005e4000e101d4c */
[----:B--2---:R-:W-:Y:S05]  /*5dd0*/  IADD3 R178, P0, R132, R191, RZ ;  /* 0x000000bf84b27210 */ /* 0x004fea0007f1e0ff */
[----:B------:R-:W-:Y:S01]  /*5de0*/  IMAD.X R179, R176, 0x1, R188, P0 ;  /* 0x00000001b0b37824 */ /* 0x000fe200000e06bc */
[C---:B-1----:R-:W-:Y:S04]  /*5df0*/  IADD3 R176, P0, R2.reuse, R181, RZ ;  /* 0x000000b502b07210 */ /* 0x042fe80007f1e0ff */
[----:B------:R1:W-:Y:S01]  /*5e00*/  LDGSTS.E.BYPASS.LTC128B.128 [R189+0x16100], [R178.64], !P3 ;  /* 0x16100000b2bd7fae */ /* 0x0003e2000d901d4c */
[C---:B---3--:R-:W-:Y:S05]  /*5e10*/  IMAD.X R177, R3.reuse, 0x1, R186, P0 ;  /* 0x0000000103b17824 */ /* 0x048fea00000e06ba */
[----:B------:R2:W-:Y:S02]  /*5e20*/  LDGSTS.E.BYPASS.LTC128B.128 [R189+0x11100], [R176.64], !P6 ;  /* 0x11100000b0bd7fae */ /* 0x0005e4000f101d4c */
[C---:B--2---:R-:W-:Y:S04]  /*5e30*/  IADD3 R176, P0, R2.reuse, R187, RZ ;  /* 0x000000bb02b07210 */ /* 0x044fe80007f1e0ff */
[C---:B------:R-:W-:Y:S05]  /*5e40*/  IADD3.X R177, R3.reuse, R184, RZ, P0, !PT ;  /* 0x000000b803b17210 */ /* 0x040fea00007fe4ff */
[----:B------:R2:W-:Y:S02]  /*5e50*/  LDGSTS.E.BYPASS.LTC128B.128 [R189+0x13100], [R176.64], !P5 ;  /* 0x13100000b0bd7fae */ /* 0x0005e4000e901d4c */
[C---:B--2---:R-:W-:Y:S05]  /*5e60*/  IADD3 R176, P0, R2.reuse, R185, RZ ;  /* 0x000000b902b07210 */ /* 0x044fea0007f1e0ff */
[C---:B------:R-:W-:Y:S01]  /*5e70*/  IMAD.X R177, R3.reuse, 0x1, R190, P0 ;  /* 0x0000000103b17824 */ /* 0x040fe200000e06be */
[----:B------:R-:W-:Y:S04]  /*5e80*/  IADD3 R2, P0, R2, R191, RZ ;  /* 0x000000bf02027210 */ /* 0x000fe80007f1e0ff */
[----:B------:R1:W-:Y:S01]  /*5e90*/  LDGSTS.E.BYPASS.LTC128B.128 [R189+0x15100], [R176.64], !P4 ;  /* 0x15100000b0bd7fae */ /* 0x0003e2000e101d4c */
[----:B------:R-:W-:Y:S05]  /*5ea0*/  IMAD.X R3, R3, 0x1, R188, P0 ;  /* 0x0000000103037824 */ /* 0x000fea00000e06bc */
[----:B------:R1:W-:Y:S01]  /*5eb0*/  LDGSTS.E.BYPASS.LTC128B.128 [R189+0x17100], [R2.64], !P3 ;  /* 0x1710000002bd7fae */ /* 0x0003e2000d901d4c */
[----:B------:R-:W-:-:S05]  /*5ec0*/  BRA `(.L_x_3235) ;  /* 0x0000110000007947 */ /* 0x000fca0003800000 */
.L_x_3234:
[----:B------:R-:W2:Y:S01]  /*5ed0*/  LDL R5, [R1+0xc] ;  /* 0x00000c0001057983 */ /* 0x000ea20000100800 */
[----:B------:R-:W-:Y:S04]  /*5ee0*/  DEPBAR.LE SB0, 0x0 ;  /* 0x000080000000791a */ /* 0x000fe80000000000 */
[----:B------:R-:W4:Y:S01]  /*5ef0*/  LDL R6, [R1+0x8] ;  /* 0x0000080001067983 */ /* 0x000f220000100800 */
[----:B------:R-:W-:Y:S03]  /*5f00*/  UISETP.GT.AND UP0, UPT, UR6, UR8, UPT ;  /* 0x000000080600728c */ /* 0x000fe6000bf04270 */
[----:B------:R1:W-:Y:S04]  /*5f10*/  STL [R1+0x58], R41 ;  /* 0x0000582901007387 */ /* 0x0003e80000100800 */
[----:B------:R3:W-:Y:S04]  /*5f20*/  STL [R1+0x54], R40 ;  /* 0x0000542801007387 */ /* 0x0007e80000100800 */
[----:B------:R3:W-:Y:S04]  /*5f30*/  STL [R1+0x50], R39 ;  /* 0x0000502701007387 */ /* 0x0007e80000100800 */
[----:B------:R3:W-:Y:S04]  /*5f40*/  STL [R1+0x4c], R38 ;  /* 0x00004c2601007387 */ /* 0x0007e80000100800 */
[----:B------:R3:W-:Y:S04]  /*5f50*/  STL [R1+0x48], R37 ;  /* 0x0000482501007387 */ /* 0x0007e80000100800 */
[----:B------:R3:W-:Y:S04]  /*5f60*/  STL [R1+0x44], R36 ;  /* 0x0000442401007387 */ /* 0x0007e80000100800 */
[----:B------:R3:W-:Y:S04]  /*5f70*/  STL [R1+0x40], R0 ;  /* 0x0000400001007387 */ /* 0x0007e80000100800 */
[----:B-1----:R-:W4:Y:S04]  /*5f80*/  LDL R41, [R1+0x30] ;  /* 0x0000300001297983 */ /* 0x002f280000100800 */
[----:B---3--:R-:W3:Y:S04]  /*5f90*/  LDL R40, [R1+0x34] ;  /* 0x0000340001287983 */ /* 0x008ee80000100800 */
[----:B------:R-:W3:Y:S04]  /*5fa0*/  LDL R132, [R1] ;  /* 0x0000000001847983 */ /* 0x000ee80000100800 */
[----:B------:R-:W3:Y:S04]  /*5fb0*/  LDL R29, [R1+0x10] ;  /* 0x00001000011d7983 */ /* 0x000ee80000100800 */
[----:B------:R-:W-:Y:S06]  /*5fc0*/  BAR.SYNC.DEFER_BLOCKING 0x0 ;  /* 0x0000000000007b1d */ /* 0x000fec0000010000 */
[----:B------:R-:W1:Y:S04]  /*5fd0*/  LDSM.16.M88.4 R8, [R134+0x10100] ;  /* 0x010100008608783b */ /* 0x000e680000000200 */
[----:B------:R-:W-:Y:S04]  /*5fe0*/  LDSM.16.M88.4 R16, [R134+0x10900] ;  /* 0x010900008610783b */ /* 0x000fe80000000200 */
[----:B------:R-:W-:Y:S04]  /*5ff0*/  LDSM.16.M88.4 R24, [R134+0x11100] ;  /* 0x011100008618783b */ /* 0x000fe80000000200 */
[----:B------:R-:W-:Y:S04]  /*6000*/  LDSM.16.M88.4 R32, [R134+0x11900] ;  /* 0x011900008620783b */ /* 0x000fe80000000200 */
[----:B------:R-:W3:Y:S04]  /*6010*/  LDL R39, [R1+0x28] ;  /* 0x0000280001277983 */ /* 0x000ee80000100800 */
[----:B------:R-:W3:Y:S04]  /*6020*/  LDL R38, [R1+0x2c] ;  /* 0x00002c0001267983 */ /* 0x000ee80000100800 */
[----:B------:R-:W3:Y:S04]  /*6030*/  LDL R37, [R1+0x20] ;  /* 0x0000200001257983 */ /* 0x000ee80000100800 */
[----:B------:R-:W3:Y:S04]  /*6040*/  LDL R36, [R1+0x24] ;  /* 0x0000240001247983 */ /* 0x000ee80000100800 */
[----:B------:R-:W3:Y:S04]  /*6050*/  LDL R21, [R1+0x18] ;  /* 0x0000180001157983 */ /* 0x000ee80000100800 */
[----:B------:R-:W3:Y:S01]  /*6060*/  LDL R0, [R1+0x1c] ;  /* 0x00001c0001007983 */ /* 0x000ee20000100800 */
[----:B--2---:R-:W-:Y:S05]  /*6070*/  SHF.R.S32.HI R2, RZ, 0x1f, R5 ;  /* 0x0000001fff027819 */ /* 0x004fea0000011405 */
[----:B------:R-:W-:Y:S02]  /*6080*/  IMAD R4, R2, c[0x0][0x208], RZ ;  /* 0x0000820002047a24 */ /* 0x000fe400078e02ff */
[C---:B------:R-:W-:Y:S04]  /*6090*/  IMAD.WIDE.U32 R2, R5.reuse, c[0x0][0x208], RZ ;  /* 0x0000820005027a25 */ /* 0x040fe800078e00ff */
[----:B------:R-:W-:Y:S01]  /*60a0*/  IMAD R4, R5, c[0x0][0x20c], R4 ;  /* 0x0000830005047a24 */ /* 0x000fe200078e0204 */
[----:B----4-:R-:W-:Y:S03]  /*60b0*/  SHF.R.S32.HI R5, RZ, 0x1f, R6 ;  /* 0x0000001fff057819 */ /* 0x010fe60000011406 */
[----:B------:R-:W-:Y:S02]  /*60c0*/  IMAD.IADD R3, R3, 0x1, R4 ;  /* 0x0000000103037824 */ /* 0x000fe400078e0204 */
[----:B------:R-:W-:Y:S02]  /*60d0*/  IMAD R28, R5, c[0x0][0x218], RZ ;  /* 0x00008600051c7a24 */ /* 0x000fe400078e02ff */
        /* <DEDUP_REMOVED lines=8> */
[----:B------:R-:W1:Y:S04]  /*6160*/  SHFL.IDX PT, R2, R20, RZ, 0x181f ;  /* 0x00181fff14027589 */ /* 0x000e6800000e0000 */
[----:B------:R-:W2:Y:S04]  /*6170*/  SHFL.IDX PT, R3, R28, RZ, 0x181f ;  /* 0x00181fff1c037589 */ /* 0x000ea800000e0000 */
[----:B------:R-:W4:Y:S04]  /*6180*/  SHFL.IDX PT, R20, R20, 0x1, 0x181f ;  /* 0x00381f0014147f89 */ /* 0x000f2800000e0000 */
[----:B---3--:R-:W-:Y:S04]  /*6190*/  LDSM.16.M88.4 R176, [R132] ;  /* 0x0000000084b0783b */ /* 0x008fe80000000200 */
[----:B------:R-:W-:Y:S04]  /*61a0*/  LDSM.16.M88.4 R180, [R132+0x800] ;  /* 0x0008000084b4783b */ /* 0x000fe80000000200 */
[----:B------:R-:W-:Y:S01]  /*61b0*/  LDSM.16.M88.4 R184, [R132+0x1000] ;  /* 0x0010000084b8783b */ /* 0x000fe20000000200 */
[C---:B-1----:R-:W-:Y:S03]  /*61c0*/  IADD3 R12, P0, R2.reuse, R41, RZ ;  /* 0x00000029020c7210 */ /* 0x042fe60007f1e0ff */
[----:B------:R-:W-:Y:S02]  /*61d0*/  LDSM.16.M88.4 R188, [R132+0x1800] ;  /* 0x0018000084bc783b */ /* 0x000fe40000000200 */
[C---:B--2---:R-:W-:Y:S02]  /*61e0*/  IMAD.X R13, R3.reuse, 0x1, R40, P0 ;  /* 0x00000001030d7824 */ /* 0x044fe400000e0628 */
[----:B------:R-:W1:Y:S04]  /*61f0*/  SHFL.IDX PT, R28, R28, 0x1, 0x181f ;  /* 0x00381f001c1c7f89 */ /* 0x000e6800000e0000 */
[----:B------:R-:W-:Y:S01]  /*6200*/  @!PT LDS RZ, [RZ] ;  /* 0x00000000fffff984 */ /* 0x000fe20000000800 */
[----:B------:R-:W-:Y:S01]  /*6210*/  @!PT LDS RZ, [RZ] ;  /* 0x00000000fffff984 */ /* 0x000fe20000000800 */
[----:B------:R2:W-:Y:S01]  /*6220*/  LDGSTS.E.BYPASS.LTC128B.128 [R29], [R12.64], !P6 ;  /* 0x000000000c1d7fae */ /* 0x0005e2000f101d4c */
[C---:B------:R-:W-:Y:S03]  /*6230*/  IADD3 R14, P0, R2.reuse, R39, RZ ;  /* 0x00000027020e7210 */ /* 0x040fe60007f1e0ff */
[----:B--2---:R-:W2:Y:S02]  /*6240*/  LDL R13, [R1+0x4] ;  /* 0x00000400010d7983 */ /* 0x004ea40000100800 */
[C---:B------:R-:W-:Y:S01]  /*6250*/  IMAD.X R15, R3.reuse, 0x1, R38, P0 ;  /* 0x00000001030f7824 */ /* 0x040fe200000e0626 */
[C---:B------:R-:W-:Y:S05]  /*6260*/  IADD3 R22, P0, R2.reuse, R37, RZ ;  /* 0x0000002502167210 */ /* 0x040fea0007f1e0ff */
[C---:B------:R-:W-:Y:S01]  /*6270*/  IMAD.X R23, R3.reuse, 0x1, R36, P0 ;  /* 0x0000000103177824 */ /* 0x040fe200000e0624 */
[----:B------:R-:W-:Y:S05]  /*6280*/  IADD3 R30, P0, R2, R21, RZ ;  /* 0x00000015021e7210 */ /* 0x000fea0007f1e0ff */
[----:B------:R-:W-:Y:S01]  /*6290*/  IMAD.X R31, R3, 0x1, R0, P0 ;  /* 0x00000001031f7824 */ /* 0x000fe200000e0600 */
[----:B----4-:R-:W-:Y:S02]  /*62a0*/  IADD3 R2, P0, R20, R41, RZ ;  /* 0x0000002914027210 */ /* 0x010fe40007f1e0ff */
[----:B------:R3:W5:Y:S04]  /*62b0*/  LDL.LU R41, [R1+0x58] ;  /* 0x0000580001297983 */ /* 0x0007680000300800 */
[----:B--2---:R2:W-:Y:S01]  /*62c0*/  LDGSTS.E.BYPASS.LTC128B.128 [R13+0x2100], [R14.64], !P5 ;  /* 0x021000000e0d7fae */ /* 0x0045e2000e901d4c */
[----:B------:R-:W-:Y:S05]  /*62d0*/  MOV R3, R13 ;  /* 0x0000000d00037202 */ /* 0x000fea0000000f00 */
[----:B------:R1:W-:Y:S01]  /*62e0*/  LDGSTS.E.BYPASS.LTC128B.128 [R3+0x4100], [R22.64], !P4 ;  /* 0x0410000016037fae */ /* 0x0003e2000e101d4c */
[C---:B--2---:R-:W-:Y:S07]  /*62f0*/  HMMA.16816.F32 R12, R168.reuse, R16, RZ ;  /* 0x00000010a80c723c */ /* 0x044fee00000018ff */
[----:B------:R-:W-:Y:S02]  /*6300*/  IMAD.MOV.U32 R17, RZ, RZ, R3 ;  /* 0x000000ffff117224 */ /* 0x000fe400078e0003 */
[----:B-1----:R-:W-:Y:S02]  /*6310*/  IMAD.X R3, R28, 0x1, R40, P0 ;  /* 0x000000011c037824 */ /* 0x002fe400000e0628 */
[----:B------:R3:W5:Y:S01]  /*6320*/  LDL.LU R40, [R1+0x54] ;  /* 0x0000540001287983 */ /* 0x0007620000300800 */
[----:B------:R-:W-:Y:S03]  /*6330*/  IADD3 R22, P0, R20, R39, RZ ;  /* 0x0000002714167210 */ /* 0x000fe60007f1e0ff */
[----:B------:R1:W-:Y:S02]  /*6340*/  LDGSTS.E.BYPASS.LTC128B.128 [R17+0x6100], [R30.64], !P3 ;  /* 0x061000001e117fae */ /* 0x0003e4000d901d4c */
[----:B------:R-:W-:Y:S02]  /*6350*/  IMAD.X R23, R28, 0x1, R38, P0 ;  /* 0x000000011c177824 */ /* 0x000fe400000e0626 */
[----:B------:R2:W-:Y:S04]  /*6360*/  LDGSTS.E.BYPASS.LTC128B.128 [R29+0x1000], [R2.64], !P6 ;  /* 0x01000000021d7fae */ /* 0x0005e8000f101d4c */
[----:B------:R4:W-:Y:S04]  /*6370*/  LDGSTS.E.BYPASS.LTC128B.128 [R29+0x3000], [R22.64], !P5 ;  /* 0x03000000161d7fae */ /* 0x0009e8000e901d4c */
[----:B------:R3:W5:Y:S04]  /*6380*/  LDL.LU R39, [R1+0x50] ;  /* 0x0000500001277983 */ /* 0x0007680000300800 */
[----:B------:R3:W5:Y:S01]  /*6390*/  LDL.LU R38, [R1+0x4c] ;  /* 0x00004c0001267983 */ /* 0x0007620000300800 */
[C---:B-1----:R-:W-:Y:S01]  /*63a0*/  HMMA.16816.F32 R16, R168.reuse, R18, RZ ;  /* 0x00000012a810723c */ /* 0x042fe200000018ff */
[----:B--2---:R-:W-:Y:S02]  /*63b0*/  IADD3 R2, P0, R20, R37, RZ ;  /* 0x0000002514027210 */ /* 0x004fe40007f1e0ff */
[----:B------:R3:W5:Y:S02]  /*63c0*/  LDL.LU R37, [R1+0x48] ;  /* 0x0000480001257983 */ /* 0x0007640000300800 */
[----:B------:R-:W-:Y:S02]  /*63d0*/  IADD3.X R3, R28, R36, RZ, P0, !PT ;  /* 0x000000241c037210 */ /* 0x000fe400007fe4ff */
[----:B------:R3:W5:Y:S01]  /*63e0*/  LDL.LU R36, [R1+0x44] ;  /* 0x0000440001247983 */ /* 0x0007620000300800 */
[----:B------:R-:W-:Y:S02]  /*63f0*/  IADD3 R30, P0, R20, R21, RZ ;  /* 0x00000015141e7210 */ /* 0x000fe40007f1e0ff */
[C---:B----4-:R-:W-:Y:S01]  /*6400*/  HMMA.16816.F32 R20, R168.reuse, R24, RZ ;  /* 0x00000018a814723c */ /* 0x050fe200000018ff */
[----:B------:R1:W-:Y:S02]  /*6410*/  LDGSTS.E.BYPASS.LTC128B.128 [R29+0x5000], [R2.64], !P4 ;  /* 0x05000000021d7fae */ /* 0x0003e4000e101d4c */
[----:B------:R-:W-:Y:S01]  /*6420*/  IMAD.X R31, R28, 0x1, R0, P0 ;  /* 0x000000011c1f7824 */ /* 0x000fe200000e0600 */
[----:B------:R-:W-:Y:S01]  /*6430*/  PLOP3.LUT P0, PT, PT, PT, UP0, 0x80, 0x0 ;  /* 0x000000000000781c */ /* 0x000fe20003f0f008 */
[----:B------:R3:W5:Y:S03]  /*6440*/  LDL.LU R0, [R1+0x40] ;  /* 0x0000400001007983 */ /* 0x0007660000300800 */
[C---:B------:R-:W-:Y:S01]  /*6450*/  HMMA.16816.F32 R24, R168.reuse, R26, RZ ;  /* 0x0000001aa818723c */ /* 0x040fe200000018ff */
[----:B------:R1:W-:Y:S04]  /*6460*/  LDGSTS.E.BYPASS.LTC128B.128 [R29+0x7000], [R30.64], !P3 ;  /* 0x070000001e1d7fae */ /* 0x0003e8000d901d4c */
[----:B------:R-:W0:Y:S03]  /*6470*/  LDGDEPBAR ;  /* 0x00000000000079af */ /* 0x000e260000000000 */
[C---:B-1----:R-:W-:Y:S08]  /*6480*/  HMMA.16816.F32 R28, R168.reuse, R32, RZ ;  /* 0x00000020a81c723c */ /* 0x042ff000000018ff */
[----:B------:R-:W-:Y:S08]  /*6490*/  HMMA.16816.F32 R32, R168, R34, RZ ;  /* 0x00000022a820723c */ /* 0x000ff000000018ff */
[C---:B------:R-:W-:Y:S08]  /*64a0*/  HMMA.16816.F32 R4, R172.reuse, R176, R4 ;  /* 0x000000b0ac04723c */ /* 0x040ff00000001804 */
[C---:B------:R-:W-:Y:S01]  /*64b0*/  HMMA.16816.F32 R8, R172.reuse, R178, R8 ;  /* 0x000000b2ac08723c */ /* 0x040fe20000001808 */
[----:B------:R-:W1:Y:S07]  /*64c0*/  LDSM.16.M88.4 R176, [R251+0x10100] ;  /* 0x01010000fbb0783b */ /* 0x000e6e0000000200 */
[C---:B------:R-:W-:Y:S08]  /*64d0*/  HMMA.16816.F32 R12, R172.reuse, R180, R12 ;  /* 0x000000b4ac0c723c */ /* 0x040ff0000000180c */
[C---:B------:R-:W-:Y:S01]  /*64e0*/  HMMA.16816.F32 R16, R172.reuse, R182, R16 ;  /* 0x000000b6ac10723c */ /* 0x040fe20000001810 */
[----:B------:R-:W2:Y:S07]  /*64f0*/  LDSM.16.M88.4 R180, [R251+0x10900] ;  /* 0x01090000fbb4783b */ /* 0x000eae0000000200 */
        /* <DEDUP_REMOVED lines=24> */
[C---:B------:R-:W-:Y:S01]  /*6680*/  HMMA.16816.F32 R24, R196.reuse, R186, R24 ;  /* 0x000000bac418723c */ /* 0x040fe20000001818 */
[----:B------:R-:W4:Y:S07]  /*6690*/  LDSM.16.M88.4 R184, [R134+0x12900] ;  /* 0x0129000086b8783b */ /* 0x000f2e0000000200 */
[C---:B--2---:R-:W-:Y:S08]  /*66a0*/  HMMA.16816.F32 R28, R196.reuse, R180, R28 ;  /* 0x000000b4c41c723c */ /* 0x044ff0000000181c */
[----:B------:R-:W-:Y:S01]  /*66b0*/  HMMA.16816.F32 R32, R196, R182, R32 ;  /* 0x000000b6c420723c */ /* 0x000fe20000001820 */
        /* <DEDUP_REMOVED lines=135> */
[----:B------:R-:W2:Y:S01]  /*6f30*/  LDSM.16.M88.4 R180, [R252+0x7800] ;  /* 0x00780000fcb4783b */ /* 0x000ea20000000200 */
[----:B------:R-:W-:Y:S04]  /*6f40*/  DEPBAR.LE SB0, 0x0 ;  /* 0x000080000000791a */ /* 0x000fe80000000000 */
[----:B------:R-:W-:Y:S02]  /*6f50*/  BAR.SYNC.DEFER_BLOCKING 0x0 ;  /* 0x0000000000007b1d */ /* 0x000fe40000010000 */
[C---:B-1----:R-:W-:Y:S08]  /*6f60*/  HMMA.16816.F32 R12, R244.reuse, R176, R12 ;  /* 0x000000b0f40c723c */ /* 0x042ff0000000180c */
[C---:B------:R-:W-:Y:S08]  /*6f70*/  HMMA.16816.F32 R16, R244.reuse, R178, R16 ;  /* 0x000000b2f410723c */ /* 0x040ff00000001810 */
[C---:B----4-:R-:W-:Y:S08]  /*6f80*/  HMMA.16816.F32 R20, R244.reuse, R184, R20 ;  /* 0x000000b8f414723c */ /* 0x050ff00000001814 */
[C---:B------:R-:W-:Y:S08]  /*6f90*/  HMMA.16816.F32 R24, R244.reuse, R186, R24 ;  /* 0x000000baf418723c */ /* 0x040ff00000001818 */
[C---:B--2---:R-:W-:Y:S08]  /*6fa0*/  HMMA.16816.F32 R28, R244.reuse, R180, R28 ;  /* 0x000000b4f41c723c */ /* 0x044ff0000000181c */
[----:B------:R-:W-:Y:S01]  /*6fb0*/  HMMA.16816.F32 R32, R244, R182, R32 ;  /* 0x000000b6f420723c */ /* 0x000fe20000001820 */
[----:B---3-5:R-:W-:-:S07]  /*6fc0*/  @P0 BRA `(.L_x_3236) ;  /* 0xffffea9000000947 */ /* 0x028fce000383ffff */
.L_x_3235:
[----:B-1----:R-:W2:Y:S01]  /*6fd0*/  LDL.LU R177, [R1+0x14] ;  /* 0x0000140001b17983 */ /* 0x002ea20000300800 */
[----:B------:R-:W-:Y:S01]  /*6fe0*/  FMNMX.FTZ R2, R4, R0, !PT ;  /* 0x0000000004027209 */ /* 0x000fe20007810000 */
[----:B------:R-:W-:Y:S02]  /*6ff0*/  UISETP.GT.AND UP0, UPT, UR6, UR8, UPT ;  /* 0x000000080600728c */ /* 0x000fe4000bf04270 */
[----:B------:R-:W0:Y:S01]  /*7000*/  LDGDEPBAR ;  /* 0x00000000000079af */ /* 0x000e220000000000 */
[----:B------:R-:W-:Y:S01]  /*7010*/  FMNMX.FTZ R2, R5, R2, !PT ;  /* 0x0000000205027209 */ /* 0x000fe20007810000 */
[----:B------:R-:W-:Y:S02]  /*7020*/  UIADD3 UR6, UR6, -0x1, URZ ;  /* 0xffffffff06067890 */ /* 0x000fe4000fffe03f */
        /* <DEDUP_REMOVED lines=40> */
[----:B------:R-:W-:Y:S02]  /*72b0*/  FFMA.FTZ R181, R29, c[0x0][0x2d0], -R2 ;  /* 0x0000b4001db57a23 */ /* 0x000fe40000010802 */
[C---:B-1----:R-:W-:Y:S02]  /*72c0*/  FMUL.FTZ R32, R3.reuse, R136 ;  /* 0x0000008803207220 */ /* 0x042fe40000410000 */
[C---:B------:R-:W-:Y:S02]  /*72d0*/  FMUL.FTZ R33, R3.reuse, R137 ;  /* 0x0000008903217220 */ /* 0x040fe40000410000 */
[C---:B------:R-:W-:Y:S01]  /*72e0*/  FMUL.FTZ R5, R3.reuse, R165 ;  /* 0x000000a503057220 */ /* 0x040fe20000410000 */
[----:B------:R-:W2:Y:S01]  /*72f0*/  MUFU.EX2 R2, R4 ;  /* 0x0000000400027308 */ /* 0x000ea20000000800 */
        /* <DEDUP_REMOVED lines=57> */
[C---:B--2---:R-:W-:Y:S04]  /*7690*/  FFMA.FTZ R0, R3.reuse, R177, R2 ;  /* 0x000000b103007223 */ /* 0x044fe80000010002 */
[C---:B------:R-:W-:Y:S01]  /*76a0*/  FADD.FTZ R0, R176.reuse, R0 ;  /* 0x00000000b0007221 */ /* 0x040fe20000010000 */
[----:B------:R-:W-:Y:S02]  /*76b0*/  F2FP.PACK_AB R176, R176, R2 ;  /* 0x00000002b0b0723e */ /* 0x000fe400000000ff */
[----:B------:R-:W1:Y:S01]  /*76c0*/  MUFU.EX2 R2, R9 ;  /* 0x0000000900027308 */ /* 0x000e620000000800 */
[----:B------:R-:W-:Y:S04]  /*76d0*/  FADD.FTZ R0, R178, R0 ;  /* 0x00000000b2007221 */ /* 0x000fe80000010000 */
[----:B-1----:R-:W-:Y:S01]  /*76e0*/  FADD.FTZ R183, R2, R0 ;  /* 0x0000000002b77221 */ /* 0x002fe20000010000 */
[----:B------:R-:W-:Y:S01]  /*76f0*/  FMNMX.FTZ R0, R6, R133, !PT ;  /* 0x0000008506007209 */ /* 0x000fe20007810000 */
[----:B------:R-:W-:Y:S01]  /*7700*/  FMUL.FTZ R9, R3, R161 ;  /* 0x000000a103097220 */ /* 0x000fe20000410000 */
        /* <DEDUP_REMOVED lines=15> */
[C---:B------:R-:W-:Y:S05]  /*7800*/  FMNMX.FTZ R0, R35.reuse, R0, !PT ;  /* 0x0000000023007209 */ /* 0x040fea0007810000 */
[----:B------:R-:W1:Y:S02]  /*7810*/  SHFL.BFLY PT, R2, R0, 0x2, 0x1f ;  /* 0x0c401f0000027f89 */ /* 0x000e6400000e0000 */
[----:B-1----:R-:W-:Y:S06]  /*7820*/  FMNMX.FTZ R0, R0, R2, !PT ;  /* 0x0000000200007209 */ /* 0x002fec0007810000 */
[----:B------:R-:W1:Y:S02]  /*7830*/  SHFL.BFLY PT, R2, R0, 0x1, 0x1f ;  /* 0x0c201f0000027f89 */ /* 0x000e6400000e0000 */
[----:B-1----:R-:W-:Y:S05]  /*7840*/  FMNMX.FTZ R2, R2, R0, !PT ;  /* 0x0000000002027209 */ /* 0x002fea0007810000 */
[C---:B------:R-:W-:Y:S02]  /*7850*/  FADD.FTZ R0, -R2.reuse, R133 ;  /* 0x0000008502007221 */ /* 0x040fe40000010100 */
[----:B------:R-:W2:Y:S01]  /*7860*/  LDL.LU R133, [R1+0x38] ;  /* 0x0000380001857983 */ /* 0x000ea20000300800 */
[----:B------:R-:W-:Y:S02]  /*7870*/  FMUL.FTZ R4, R2, c[0x0][0x2d0] ;  /* 0x0000b40002047a20 */ /* 0x000fe40000410000 */
[----:B------:R-:W-:Y:S02]  /*7880*/  FMUL.FTZ R0, R0, c[0x0][0x2d0] ;  /* 0x0000b40000007a20 */ /* 0x000fe40000410000 */
[--C-:B------:R-:W-:Y:S02]  /*7890*/  FFMA.FTZ R34, R34, c[0x0][0x2d0], -R4.reuse ;  /* 0x0000b40022227a23 */ /* 0x100fe40000010804 */
[--C-:B------:R-:W-:Y:S02]  /*78a0*/  FFMA.FTZ R35, R35, c[0x0][0x2d0], -R4.reuse ;  /* 0x0000b40023237a23 */ /* 0x100fe40000010804 */
[----:B------:R-:W1:Y:S01]  /*78b0*/  MUFU.EX2 R0, R0 ;  /* 0x0000000000007308 */ /* 0x000e620000000800 */
[--C-:B------:R-:W-:Y:S01]  /*78c0*/  FFMA.FTZ R179, R10, c[0x0][0x2d0], -R4.reuse ;  /* 0x0000b4000ab37a23 */ /* 0x100fe20000010804 */
[----:B------:R-:W-:Y:S01]  /*78d0*/  MOV R165, R34 ;  /* 0x0000002200a57202 */ /* 0x000fe20000000f00 */
        /* <DEDUP_REMOVED lines=11> */
[----:B------:R-:W-:Y:S01]  /*7990*/  MUFU.EX2 R152, R179 ;  /* 0x000000b300987308 */ /* 0x000fe20000000800 */
        /* <DEDUP_REMOVED lines=10> */
[----:B-1----:R-:W-:Y:S01]  /*7a40*/  FMUL.FTZ R34, R0, R138 ;  /* 0x0000008a00227220 */ /* 0x002fe20000410000 */
[----:B------:R-:W-:Y:S01]  /*7a50*/  MUFU.EX2 R177, R177 ;  /* 0x000000b100b17308 */ /* 0x000fe20000000800 */
[--C-:B------:R-:W-:Y:S01]  /*7a60*/  FFMA.FTZ R184, R26, c[0x0][0x2d0], -R4.reuse ;  /* 0x0000b4001ab87a23 */ /* 0x100fe20000010804 */
[----:B------:R-:W-:Y:S01]  /*7a70*/  MOV R26, R191 ;  /* 0x000000bf001a7202 */ /* 0x000fe20000000f00 */
[----:B------:R-:W-:Y:S01]  /*7a80*/  FFMA.FTZ R191, R27, c[0x0][0x2d0], -R4 ;  /* 0x0000b4001bbf7a23 */ /* 0x000fe20000010804 */
[----:B------:R-:W-:Y:S01]  /*7a90*/  MOV R141, R6 ;  /* 0x00000006008d7202 */ /* 0x000fe20000000f00 */
[C---:B------:R-:W-:Y:S01]  /*7aa0*/  FMUL.FTZ R4, R3.reuse, R164 ;  /* 0x000000a403047220 */ /* 0x040fe20000410000 */
[----:B------:R-:W-:Y:S01]  /*7ab0*/  MOV R164, R35 ;  /* 0x0000002300a47202 */ /* 0x000fe20000000f00 */
[C---:B------:R-:W-:Y:S01]  /*7ac0*/  FMUL.FTZ R35, R0.reuse, R139 ;  /* 0x0000008b00237220 */ /* 0x040fe20000410000 */
[----:B------:R-:W-:Y:S01]  /*7ad0*/  MOV R148, R19 ;  /* 0x0000001300947202 */ /* 0x000fe20000000f00 */
[----:B------:R-:W1:Y:S01]  /*7ae0*/  LDSM.16.MT88.4 R136, [R135+0x100] ;  /* 0x000100008788783b */ /* 0x000e620000004200 */
[C---:B------:R-:W-:Y:S01]  /*7af0*/  FMUL.FTZ R12, R3.reuse, R156 ;  /* 0x0000009c030c7220 */ /* 0x040fe20000410000 */
[----:B------:R-:W-:Y:S01]  /*7b00*/  MOV R157, R18 ;  /* 0x00000012009d7202 */ /* 0x000fe20000000f00 */
[----:B------:R-:W-:Y:S01]  /*7b10*/  FMUL.FTZ R28, R3, R140 ;  /* 0x0000008c031c7220 */ /* 0x000fe20000410000 */
        /* <DEDUP_REMOVED lines=10> */
[----:B------:R4:W5:Y:S01]  /*7bc0*/  MUFU.EX2 R3, R7 ;  /* 0x0000000700037308 */ /* 0x0009620000000800 */
        /* <DEDUP_REMOVED lines=17> */
[C---:B------:R-:W-:Y:S02]  /*7ce0*/  FMUL.FTZ R47, R0.reuse, R47 ;  /* 0x0000002f002f7220 */ /* 0x040fe40000410000 */
[C---:B----4-:R-:W-:Y:S01]  /*7cf0*/  FMUL.FTZ R7, R0.reuse, R167 ;  /* 0x000000a700077220 */ /* 0x050fe20000410000 */
        /* <DEDUP_REMOVED lines=55> */
[C---:B------:R-:W-:Y:S09]  /*8070*/  FMUL.FTZ R131, R0.reuse, R131 ;  /* 0x0000008300837220 */ /* 0x040ff20000410000 */
[----:B------:R-:W-:Y:S10]  /*8080*/  MUFU.EX2 R187, R187 ;  /* 0x000000bb00bb7308 */ /* 0x000ff40000000800 */
[----:B------:R-:W-:Y:S01]  /*8090*/  MUFU.EX2 R188, R188 ;  /* 0x000000bc00bc7308 */ /* 0x000fe20000000800 */
[----:B--2---:R-:W-:Y:S01]  /*80a0*/  FFMA.FTZ R133, R0, R133, R177 ;  /* 0x0000008500857223 */ /* 0x004fe200000100b1 */
[C---:B-----5:R-:W-:Y:S03]  /*80b0*/  F2FP.PACK_AB R177, R3.reuse, R177 ;  /* 0x000000b103b1723e */ /* 0x060fe600000000ff */
[----:B------:R-:W-:Y:S05]  /*80c0*/  FADD.FTZ R153, R3, R133 ;  /* 0x0000008503997221 */ /* 0x000fea0000010000 */
[----:B------:R2:W3:Y:S01]  /*80d0*/  MUFU.EX2 R133, R162 ;  /* 0x000000a200857308 */ /* 0x0004e20000000800 */
[C---:B-1----:R-:W-:Y:S08]  /*80e0*/  HMMA.16816.F32 R4, R176.reuse, R136, R4 ;  /* 0x00000088b004723c */ /* 0x042ff00000001804 */
[C---:B------:R-:W-:Y:S01]  /*80f0*/  HMMA.16816.F32 R8, R176.reuse, R138, R8 ;  /* 0x0000008ab008723c */ /* 0x040fe20000001808 */
[----:B------:R-:W1:Y:S01]  /*8100*/  LDSM.16.MT88.4 R136, [R248+0x100] ;  /* 0x00010000f888783b */ /* 0x000e620000004200 */
[----:B------:R4:W5:Y:S02]  /*8110*/  MUFU.EX2 R3, R167 ;  /* 0x000000a700037308 */ /* 0x0009640000000800 */
[----:B--2---:R-:W-:Y:S01]  /*8120*/  MOV R162, R166 ;  /* 0x000000a600a27202 */ /* 0x004fe20000000f00 */
[----:B---3--:R-:W-:Y:S01]  /*8130*/  FADD.FTZ R0, R133, R183 ;  /* 0x000000b785007221 */ /* 0x008fe20000010000 */
[----:B------:R-:W-:Y:S06]  /*8140*/  MOV R166, R140 ;  /* 0x0000008c00a67202 */ /* 0x000fec0000000f00 */
[----:B------:R-:W-:Y:S01]  /*8150*/  MUFU.EX2 R183, R184 ;  /* 0x000000b800b77308 */ /* 0x000fe20000000800 */
[----:B----4-:R-:W-:Y:S01]  /*8160*/  MOV R167, R141 ;  /* 0x0000008d00a77202 */ /* 0x010fe20000000f00 */
[----:B-----5:R-:W-:Y:S01]  /*8170*/  FADD.FTZ R0, R3, R0 ;  /* 0x0000000003007221 */ /* 0x020fe20000010000 */
[----:B------:R-:W-:Y:S07]  /*8180*/  LDSM.16.MT88.4 R140, [R135+0x900] ;  /* 0x00090000878c783b */ /* 0x000fee0000004200 */
[----:B------:R-:W-:Y:S01]  /*8190*/  MUFU.EX2 R184, R191 ;  /* 0x000000bf00b87308 */ /* 0x000fe20000000800 */
[----:B------:R-:W-:Y:S04]  /*81a0*/  FADD.FTZ R0, R145, R0 ;  /* 0x0000000091007221 */ /* 0x000fe80000010000 */
[C---:B------:R-:W-:Y:S01]  /*81b0*/  FADD.FTZ R0, R144.reuse, R0 ;  /* 0x0000000090007221 */ /* 0x040fe20000010000 */
        /* <DEDUP_REMOVED lines=49> */
[----:B------:R-:W2:Y:S01]  /*84d0*/  MUFU.EX2 R133, R158 ;  /* 0x0000009e00857308 */ /* 0x000ea20000000800 */
[----:B------:R-:W-:Y:S02]  /*84e0*/  F2FP.PACK_AB R139, R188, R187 ;  /* 0x000000bbbc8b723e */ /* 0x000fe400000000ff */
[----:B------:R-:W-:Y:S05]  /*84f0*/  F2FP.PACK_AB R177, R181, R182 ;  /* 0x000000b6b5b1723e */ /* 0x000fea00000000ff */
[C---:B------:R-:W-:Y:S02]  /*8500*/  HMMA.16816.F32 R4, R136.reuse, R140, R4 ;  /* 0x0000008c8804723c */ /* 0x040fe40000001804 */
[----:B------:R-:W-:Y:S06]  /*8510*/  MUFU.EX2 R176, R167 ;  /* 0x000000a700b07308 */ /* 0x000fec0000000800 */
[C---:B------:R-:W-:Y:S01]  /*8520*/  HMMA.16816.F32 R8, R136.reuse, R142, R8 ;  /* 0x0000008e8808723c */ /* 0x040fe20000001808 */
[----:B------:R-:W3:Y:S03]  /*8530*/  LDSM.16.MT88.4 R140, [R250+0x900] ;  /* 0x00090000fa8c783b */ /* 0x000ee60000004200 */
[----:B------:R-:W-:Y:S01]  /*8540*/  MUFU.EX2 R178, R157 ;  /* 0x0000009d00b27308 */ /* 0x000fe20000000800 */
[----:B--2---:R-:W-:Y:S04]  /*8550*/  FADD.FTZ R0, R133, R0 ;  /* 0x0000000085007221 */ /* 0x004fe80000010000 */
[----:B------:R-:W-:Y:S04]  /*8560*/  FADD.FTZ R0, R3, R0 ;  /* 0x0000000003007221 */ /* 0x000fe80000010000 */
        /* <DEDUP_REMOVED lines=48> */
[----:B------:R-:W3:Y:S03]  /*8870*/  LDSM.16.MT88.4 R148, [R250+0x1100] ;  /* 0x00110000fa94783b */ /* 0x000ee60000004200 */
[----:B------:R-:W-:Y:S02]  /*8880*/  F2FP.PACK_AB R136, R3, R133 ;  /* 0x000000850388723e */ /* 0x000fe400000000ff */
[----:B------:R-:W-:Y:S01]  /*8890*/  F2FP.PACK_AB R137, R186, R185 ;  /* 0x000000b9ba89723e */ /* 0x000fe200000000ff */
[----:B------:R-:W4:Y:S01]  /*88a0*/  MUFU.EX2 R3, R162 ;  /* 0x000000a200037308 */ /* 0x000f220000000800 */
[----:B------:R-:W-:Y:S07]  /*88b0*/  F2FP.PACK_AB R139, R184, R183 ;  /* 0x000000b7b88b723e */ /* 0x000fee00000000ff */
[C---:B--2---:R-:W-:Y:S02]  /*88c0*/  HMMA.16816.F32 R4, R136.reuse, R140, R4 ;  /* 0x0000008c8804723c */ /* 0x044fe40000001804 */
[----:B------:R-:W2:Y:S06]  /*88d0*/  MUFU.EX2 R133, R166 ;  /* 0x000000a600857308 */ /* 0x000eac0000000800 */
[C---:B------:R-:W-:Y:S01]  /*88e0*/  HMMA.16816.F32 R8, R136.reuse, R142, R8 ;  /* 0x0000008e8808723c */ /* 0x040fe20000001808 */
[----:B------:R-:W5:Y:S03]  /*88f0*/  LDSM.16.MT88.4 R140, [R249+0x1100] ;  /* 0x00110000f98c783b */ /* 0x000f660000004200 */
[----:B----4-:R-:W-:Y:S05]  /*8900*/  FADD.FTZ R0, R3, R0 ;  /* 0x0000000003007221 */ /* 0x010fea0000010000 */
[----:B------:R-:W-:Y:S01]  /*8910*/  LDSM.16.MT88.4 R160, [R135+0x1900] ;  /* 0x0019000087a0783b */ /* 0x000fe20000004200 */
[C---:B-1----:R-:W-:Y:S03]  /*8920*/  HMMA.16816.F32 R12, R136.reuse, R144, R12 ;  /* 0x00000090880c723c */ /* 0x042fe6000000180c */
[C---:B------:R-:W-:Y:S01]  /*8930*/  FADD.FTZ R0, R176.reuse, R0 ;  /* 0x00000000b0007221 */ /* 0x040fe20000010000 */
[----:B------:R-:W-:Y:S01]  /*8940*/  F2FP.PACK_AB R176, R176, R3 ;  /* 0x00000003b0b0723e */ /* 0x000fe200000000ff */
[----:B------:R-:W-:Y:S02]  /*8950*/  FADD.FTZ R3, R152, R153 ;  /* 0x0000009998037221 */ /* 0x000fe40000010000 */
[----:B------:R-:W-:Y:S01]  /*8960*/  LDSM.16.MT88.4 R152, [R248+0x1900] ;  /* 0x00190000f898783b */ /* 0x000fe20000004200 */
[C---:B------:R-:W-:Y:S04]  /*8970*/  HMMA.16816.F32 R16, R136.reuse, R146, R16 ;  /* 0x000000928810723c */ /* 0x040fe80000001810 */
[----:B--2---:R-:W-:Y:S03]  /*8980*/  FADD.FTZ R0, R133, R0 ;  /* 0x0000000085007221 */ /* 0x004fe60000010000 */
[----:B------:R-:W1:Y:S01]  /*8990*/  LDSM.16.MT88.4 R144, [R135+0x3100] ;  /* 0x003100008790783b */ /* 0x000e620000004200 */
[C---:B---3--:R-:W-:Y:S04]  /*89a0*/  HMMA.16816.F32 R20, R136.reuse, R148, R20 ;  /* 0x000000948814723c */ /* 0x048fe80000001814 */
[C---:B------:R-:W-:Y:S01]  /*89b0*/  FADD.FTZ R0, R178.reuse, R0 ;  /* 0x00000000b2007221 */ /* 0x040fe20000010000 */
[----:B------:R-:W-:Y:S02]  /*89c0*/  F2FP.PACK_AB R178, R178, R133 ;  /* 0x00000085b2b2723e */ /* 0x000fe400000000ff */
[----:B------:R-:W2:Y:S01]  /*89d0*/  MUFU.EX2 R133, R164 ;  /* 0x000000a400857308 */ /* 0x000ea20000000800 */
[C---:B------:R-:W-:Y:S01]  /*89e0*/  HMMA.16816.F32 R24, R136.reuse, R150, R24 ;  /* 0x000000968818723c */ /* 0x040fe20000001818 */
[----:B------:R-:W3:Y:S07]  /*89f0*/  LDSM.16.MT88.4 R148, [R248+0x3100] ;  /* 0x00310000f894783b */ /* 0x000eee0000004200 */
[C---:B-----5:R-:W-:Y:S01]  /*8a00*/  HMMA.16816.F32 R28, R136.reuse, R140, R28 ;  /* 0x0000008c881c723c */ /* 0x060fe2000000181c */
[----:B------:R4:W-:Y:S07]  /*8a10*/  STL [R1+0x14], R0 ;  /* 0x0000140001007387 */ /* 0x0009ee0000100800 */
[C---:B------:R-:W-:Y:S01]  /*8a20*/  HMMA.16816.F32 R32, R136.reuse, R142, R32 ;  /* 0x0000008e8820723c */ /* 0x040fe20000001820 */
[----:B------:R-:W5:Y:S03]  /*8a30*/  LDSM.16.MT88.4 R140, [R250+0x3100] ;  /* 0x00310000fa8c783b */ /* 0x000f660000004200 */
[----:B--2---:R-:W-:Y:S04]  /*8a40*/  F2FP.PACK_AB R179, R133, R180 ;  /* 0x000000b485b3723e */ /* 0x004fe800000000ff */
[C---:B-1----:R-:W-:Y:S04]  /*8a50*/  HMMA.16816.F32 R36, R136.reuse, R144, R36 ;  /* 0x000000908824723c */ /* 0x042fe80000001824 */
[----:B----4-:R-:W-:Y:S04]  /*8a60*/  FADD.FTZ R0, R156, R3 ;  /* 0x000000039c007221 */ /* 0x010fe80000010000 */
[----:B------:R-:W-:Y:S01]  /*8a70*/  FADD.FTZ R0, R190, R0 ;  /* 0x00000000be007221 */ /* 0x000fe20000010000 */
[C---:B------:R-:W-:Y:S01]  /*8a80*/  HMMA.16816.F32 R40, R136.reuse, R146, R40 ;  /* 0x000000928828723c */ /* 0x040fe20000001828 */
[----:B------:R-:W1:Y:S02]  /*8a90*/  LDSM.16.MT88.4 R144, [R249+0x3100] ;  /* 0x00310000f990783b */ /* 0x000e640000004200 */
[----:B------:R-:W-:Y:S05]  /*8aa0*/  FADD.FTZ R0, R189, R0 ;  /* 0x00000000bd007221 */ /* 0x000fea0000010000 */
[C---:B---3--:R-:W-:Y:S04]  /*8ab0*/  HMMA.16816.F32 R44, R136.reuse, R148, R44 ;  /* 0x00000094882c723c */ /* 0x048fe8000000182c */
[----:B------:R-:W-:Y:S04]  /*8ac0*/  FADD.FTZ R0, R187, R0 ;  /* 0x00000000bb007221 */ /* 0x000fe80000010000 */
[C---:B------:R-:W-:Y:S01]  /*8ad0*/  HMMA.16816.F32 R48, R136.reuse, R150, R48 ;  /* 0x000000968830723c */ /* 0x040fe20000001830 */
[----:B------:R-:W2:Y:S03]  /*8ae0*/  LDSM.16.MT88.4 R148, [R135+0x5100] ;  /* 0x005100008794783b */ /* 0x000ea60000004200 */
[----:B------:R-:W-:Y:S04]  /*8af0*/  FADD.FTZ R0, R188, R0 ;  /* 0x00000000bc007221 */ /* 0x000fe80000010000 */
[C---:B-----5:R-:W-:Y:S04]  /*8b00*/  HMMA.16816.F32 R52, R136.reuse, R140, R52 ;  /* 0x0000008c8834723c */ /* 0x060fe80000001834 */
[----:B------:R-:W-:Y:S04]  /*8b10*/  FADD.FTZ R0, R185, R0 ;  /* 0x00000000b9007221 */ /* 0x000fe80000010000 */
[C---:B------:R-:W-:Y:S01]  /*8b20*/  HMMA.16816.F32 R56, R136.reuse, R142, R56 ;  /* 0x0000008e8838723c */ /* 0x040fe20000001838 */
[----:B------:R-:W3:Y:S03]  /*8b30*/  LDSM.16.MT88.4 R140, [R248+0x5100] ;  /* 0x00510000f88c783b */ /* 0x000ee60000004200 */
        /* <DEDUP_REMOVED lines=8> */
[C---:B--2---:R-:W-:Y:S04]  /*8bc0*/  HMMA.16816.F32 R68, R136.reuse, R148, R68 ;  /* 0x000000948844723c */ /* 0x044fe80000001844 */
[----:B------:R-:W-:Y:S04]  /*8bd0*/  FADD.FTZ R0, R180, R0 ;  /* 0x00000000b4007221 */ /* 0x000fe80000010000 */
[C---:B------:R-:W-:Y:S01]  /*8be0*/  HMMA.16816.F32 R72, R136.reuse, R150, R72 ;  /* 0x000000968848723c */ /* 0x040fe20000001848 */
[----:B------:R-:W2:Y:S03]  /*8bf0*/  LDSM.16.MT88.4 R148, [R249+0x5100] ;  /* 0x00510000f994783b */ /* 0x000ea60000004200 */
[----:B------:R-:W-:Y:S01]  /*8c00*/  FADD.FTZ R0, R133, R0 ;  /* 0x0000000085007221 */ /* 0x000fe20000010000 */
[----:B------:R-:W-:Y:S03]  /*8c10*/  MOV R133, R2 ;  /* 0x0000000200857202 */ /* 0x000fe60000000f00 */
[C---:B---3--:R-:W-:Y:S01]  /*8c20*/  HMMA.16816.F32 R76, R136.reuse, R140, R76 ;  /* 0x0000008c884c723c */ /* 0x048fe2000000184c */
[----:B------:R3:W-:Y:S07]  /*8c30*/  STL [R1+0x38], R0 ;  /* 0x0000380001007387 */ /* 0x0007ee0000100800 */
[C---:B------:R-:W-:Y:S01]  /*8c40*/  HMMA.16816.F32 R80, R136.reuse, R142, R80 ;  /* 0x0000008e8850723c */ /* 0x040fe20000001850 */
[----:B------:R-:W4:Y:S07]  /*8c50*/  LDSM.16.MT88.4 R140, [R135+0x7100] ;  /* 0x00710000878c783b */ /* 0x000f2e0000004200 */
[C---:B-1----:R-:W-:Y:S08]  /*8c60*/  HMMA.16816.F32 R84, R136.reuse, R144, R84 ;  /* 0x000000908854723c */ /* 0x042ff00000001854 */
[C---:B------:R-:W-:Y:S01]  /*8c70*/  HMMA.16816.F32 R88, R136.reuse, R146, R88 ;  /* 0x000000928858723c */ /* 0x040fe20000001858 */
[----:B------:R-:W1:Y:S03]  /*8c80*/  LDSM.16.MT88.4 R144, [R248+0x7100] ;  /* 0x00710000f890783b */ /* 0x000e660000004200 */
[----:B---3--:R-:W-:Y:S04]  /*8c90*/  MOV R0, R132 ;  /* 0x0000008400007202 */ /* 0x008fe80000000f00 */
[C---:B--2---:R-:W-:Y:S08]  /*8ca0*/  HMMA.16816.F32 R92, R136.reuse, R148, R92 ;  /* 0x00000094885c723c */ /* 0x044ff0000000185c */
        /* <DEDUP_REMOVED lines=11> */
[----:B------:R-:W-:Y:S01]  /*8d60*/  HMMA.16816.F32 R128, R136, R142, R128 ;  /* 0x0000008e8880723c */ /* 0x000fe20000001880 */
[----:B------:R-:W2:Y:S07]  /*8d70*/  LDSM.16.MT88.4 R136, [R249+0x1900] ;  /* 0x00190000f988783b */ /* 0x000eae0000004200 */
[C---:B------:R-:W-:Y:S01]  /*8d80*/  HMMA.16816.F32 R164, R176.reuse, R160, R4 ;  /* 0x000000a0b0a4723c */ /* 0x040fe20000001804 */
[----:B------:R-:W3:Y:S07]  /*8d90*/  LDSM.16.MT88.4 R4, [R135+0x3900] ;  /* 0x003900008704783b */ /* 0x000eee0000004200 */
[C---:B------:R-:W-:Y:S01]  /*8da0*/  HMMA.16816.F32 R160, R176.reuse, R162, R8 ;  /* 0x000000a2b0a0723c */ /* 0x040fe20000001808 */
[----:B------:R-:W4:Y:S07]  /*8db0*/  LDSM.16.MT88.4 R8, [R248+0x3900] ;  /* 0x00390000f808783b */ /* 0x000f2e0000004200 */
[C---:B------:R-:W-:Y:S01]  /*8dc0*/  HMMA.16816.F32 R156, R176.reuse, R152, R12 ;  /* 0x00000098b09c723c */ /* 0x040fe2000000180c */
[----:B------:R-:W5:Y:S07]  /*8dd0*/  LDSM.16.MT88.4 R12, [R250+0x3900] ;  /* 0x00390000fa0c783b */ /* 0x000f6e0000004200 */
[C---:B------:R-:W-:Y:S01]  /*8de0*/  HMMA.16816.F32 R152, R176.reuse, R154, R16 ;  /* 0x0000009ab098723c */ /* 0x040fe20000001810 */
[----:B------:R-:W4:Y:S07]  /*8df0*/  LDSM.16.MT88.4 R16, [R249+0x3900] ;  /* 0x00390000f910783b */ /* 0x000f2e0000004200 */
[C---:B-1----:R-:W-:Y:S08]  /*8e00*/  HMMA.16816.F32 R148, R176.reuse, R144, R20 ;  /* 0x00000090b094723c */ /* 0x042ff00000001814 */
[C---:B------:R-:W-:Y:S08]  /*8e10*/  HMMA.16816.F32 R144, R176.reuse, R146, R24 ;  /* 0x00000092b090723c */ /* 0x040ff00000001818 */
[C---:B--2---:R-:W-:Y:S08]  /*8e20*/  HMMA.16816.F32 R140, R176.reuse, R136, R28 ;  /* 0x00000088b08c723c */ /* 0x044ff0000000181c */
[C---:B------:R-:W-:Y:S08]  /*8e30*/  HMMA.16816.F32 R136, R176.reuse, R138, R32 ;  /* 0x0000008ab088723c */ /* 0x040ff00000001820 */
[C---:B---3--:R-:W-:Y:S08]  /*8e40*/  HMMA.16816.F32 R36, R176.reuse, R4, R36 ;  /* 0x00000004b024723c */ /* 0x048ff00000001824 */
        /* <DEDUP_REMOVED lines=32> */
.L_x_3233:
        /* <DEDUP_REMOVED lines=157> */
.L_x_3231:
        /* <DEDUP_REMOVED lines=311> */
.L_x_3239:
[----:B------:R-:W-:Y:S05]  /*ad90*/  BSYNC B0 ;  /* 0x0000000000007941 */ /* 0x000fea0003800000 */
.L_x_3238:
        /* <DEDUP_REMOVED lines=73> */
[----:B-1----:R-:W-:Y:S02]  /*b230*/  @!P6 LEA.HI R4, R15, R15, RZ, 0x1 ;  /* 0x0000000f0f04e211 */ /* 0x002fe400078f08ff */
        /* <DEDUP_REMOVED lines=13> */
[----:B-1----:R-:W-:Y:S02]  /*b310*/  @!P2 LEA.HI R7, R10, R10, RZ, 0x1 ;  /* 0x0000000a0a07a211 */ /* 0x002fe400078f08ff */
[----:B------:R-:W-:-:S02]  /*b320*/  @!P1 LEA.HI R6, R11, R11, RZ, 0x1 ;  /* 0x0000000b0b069211 */ /* 0x000fc400078f08ff */
[----:B--2---:R-:W-:Y:S02]  /*b330*/  @!P4 LEA.HI R4, R8, R8, RZ, 0x1 ;  /* 0x000000080804c211 */ /* 0x004fe400078f08ff */
        /* <DEDUP_REMOVED lines=17> */
[----:B-1----:R-:W-:-:S02]  /*b450*/  IADD3 R12, R0, 0xb8, RZ ;  /* 0x000000b8000c7810 */ /* 0x002fc40007ffe0ff */
[C---:B--2---:R-:W-:Y:S02]  /*b460*/  IADD3 R10, R0.reuse, 0xa8, RZ ;  /* 0x000000a8000a7810 */ /* 0x044fe40007ffe0ff */
[C---:B------:R-:W-:Y:S02]  /*b470*/  IADD3 R11, R0.reuse, 0xb0, RZ ;  /* 0x000000b0000b7810 */ /* 0x040fe40007ffe0ff */
[C---:B---3--:R-:W-:Y:S02]  /*b480*/  IADD3 R8, R0.reuse, 0x98, RZ ;  /* 0x0000009800087810 */ /* 0x048fe40007ffe0ff */
[----:B------:R-:W-:Y:S02]  /*b490*/  IADD3 R9, R0, 0xa0, RZ ;  /* 0x000000a000097810 */ /* 0x000fe40007ffe0ff */
[----:B------:R-:W-:Y:S02]  /*b4a0*/  ISETP.GE.AND P4, PT, R8, c[0x0][0x3c8], PT ;  /* 0x0000f20008007a0c */ /* 0x000fe40003f86270 */
[----:B------:R-:W-:-:S02]  /*b4b0*/  ISETP.GE.AND P3, PT, R9, c[0x0][0x3c8], PT ;  /* 0x0000f20009007a0c */ /* 0x000fc40003f66270 */
[----:B----4-:R-:W-:Y:S02]  /*b4c0*/  @!P6 LEA.HI R4, R14, R14, RZ, 0x1 ;  /* 0x0000000e0e04e211 */ /* 0x010fe400078f08ff */
        /* <DEDUP_REMOVED lines=14> */
[----:B-1----:R-:W-:-:S02]  /*b5b0*/  @!P2 LEA.HI R7, R10, R10, RZ, 0x1 ;  /* 0x0000000a0a07a211 */ /* 0x002fc400078f08ff */
[----:B------:R-:W-:Y:S02]  /*b5c0*/  @!P1 LEA.HI R6, R11, R11, RZ, 0x1 ;  /* 0x0000000b0b069211 */ /* 0x000fe400078f08ff */
[----:B--2---:R-:W-:Y:S02]  /*b5d0*/  @!P4 LEA.HI R4, R8, R8, RZ, 0x1 ;  /* 0x000000080804c211 */ /* 0x004fe400078f08ff */
        /* <DEDUP_REMOVED lines=36> */
[----:B-1----:R-:W-:-:S04]  /*b820*/  @!P2 LEA.HI R7, R10, R10, RZ, 0x1 ;  /* 0x0000000a0a07a211 */ /* 0x002fc800078f08ff */
        /* <DEDUP_REMOVED lines=26> */
.L_x_3237:
        /* <DEDUP_REMOVED lines=50> */
.L_x_3240:
        /* <DEDUP_REMOVED lines=9> */
.L_x_6528:


//--------------------- .text._ZN7cutlass13device_kernelIN5flash19enable_sm80_to_sm89INS1_16FlashAttnFwdSm80INS1_25CollectiveMainloopFwdSm80ILi8ELi1ELb1EN4cute5tupleIJNS5_1CILi128EEENS7_ILi48EEENS7_ILi256EEEEEELi256ENS_6half_tEfNS_4arch4Sm80ELb0ELb0ELb0ELb1ELb1ELb0ELb1ELb1EEENS1_21CollectiveEpilogueFwdINS6_IJS8_SA_S9_EEENS6_IJNS7_ILi1EEESI_SI_EEESC_SE_Li256ELb1ELb1ELb1ELb0EEENS1_36VarlenDynamicPersistentTileSchedulerILi128ELi48ELi256ELi256ELb1ELb1ELb0ELb0ELb1ELb1EEEEEEEEEvNT_6ParamsE --------------------------
	.section	.text._ZN7cutlass13device_kernelIN5flash19enable_sm80_to_sm89INS1_16FlashAttnFwdSm80INS1_25CollectiveMainloopFwdSm80ILi8ELi1ELb1EN4cute5tupleIJNS5_1CILi128EEENS7_ILi48EEENS7_ILi256EEEEEELi256ENS_6half_tEfNS_4arch4Sm80ELb0ELb0ELb0ELb1ELb1ELb0ELb1ELb1EEENS1_21CollectiveEpilogueFwdINS6_IJS8_SA_S9_EEENS6_IJNS7_ILi1EEESI_SI_EEESC_SE_Li256ELb1ELb1ELb1ELb0EEENS1_36VarlenDynamicPersistentTileSchedulerILi128ELi48ELi256ELi256ELb1ELb1ELb0ELb0ELb1ELb1EEEEEEEEEvNT_6ParamsE,"ax",@progbits
	.sectioninfo	@"SHI_REGISTERS=255"
	.align	128
.text._ZN7cutlass13device_kernelIN5flash19enable_sm80_to_sm89INS1_16FlashAttnFwdSm80INS1_25CollectiveMainloopFwdSm80ILi8ELi1ELb1EN4cute5tupleIJNS5_1CILi128EEENS7_ILi48EEENS7_ILi256EEEEEELi256ENS_6half_tEfNS_4arch4Sm80ELb0ELb0ELb0ELb1ELb1ELb0ELb1ELb1EEENS1_21CollectiveEpilogueFwdINS6_IJS8_SA_S9_EEENS6_IJNS7_ILi1EEESI_SI_EEESC_SE_Li256ELb1ELb1ELb1ELb0EEENS1_36VarlenDynamicPersistentTileSchedulerILi128ELi48ELi256ELi256ELb1ELb1ELb0ELb0ELb1ELb1EEEEEEEEEvNT_6ParamsE:
        .type           _ZN7cutlass13device_kernelIN5flash19enable_sm80_to_sm89INS1_16FlashAttnFwdSm80INS1_25CollectiveMainloopFwdSm80ILi8ELi1ELb1EN4cute5tupleIJNS5_1CILi128EEENS7_ILi48EEENS7_ILi256EEEEEELi256ENS_6half_tEfNS_4arch4Sm80ELb0ELb0ELb0ELb1ELb1ELb0ELb1ELb1EEENS1_21CollectiveEpilogueFwdINS6_IJS8_SA_S9_EEENS6_IJNS7_ILi1EEESI_SI_EEESC_SE_Li256ELb1ELb1ELb1ELb0EEENS1_36VarlenDynamicPersistentTileSchedulerILi128ELi48ELi256ELi256ELb1ELb1ELb0ELb0ELb1ELb1EEEEEEEEEvNT_6ParamsE,@function
        .size           _ZN7cutlass13device_kernelIN5flash19enable_sm80_to_sm89INS1_16FlashAttnFwdSm80INS1_25CollectiveMainloopFwdSm80ILi8ELi1ELb1EN4cute5tupleIJNS5_1CILi128EEENS7_ILi48EEENS7_ILi256EEEEEELi256ENS_6half_tEfNS_4arch4Sm80ELb0ELb0ELb0ELb1ELb1ELb0ELb1ELb1EEENS1_21CollectiveEpilogueFwdINS6_IJS8_SA_S9_EEENS6_IJNS7_ILi1EEESI_SI_EEESC_SE_Li256ELb1ELb1ELb1ELb0EEENS1_36VarlenDynamicPersistentTileSchedulerILi128ELi48ELi256ELi256ELb1ELb1ELb0ELb0ELb1ELb1EEEEEEEEEvNT_6ParamsE,(.L_x_6529 - _ZN7cutlass13device_kernelIN5flash19enable_sm80_to_sm89INS1_16FlashAttnFwdSm80INS1_25CollectiveMainloopFwdSm80ILi8ELi1ELb1EN4cute5tupleIJNS5_1CILi128EEENS7_ILi48EEENS7_ILi256EEEEEELi256ENS_6half_tEfNS_4arch4Sm80ELb0ELb0ELb0ELb1ELb1ELb0ELb1ELb1EEENS1_21CollectiveEpilogueFwdINS6_IJS8_SA_S9_EEENS6_IJNS7_ILi1EEESI_SI_EEESC_SE_Li256ELb1ELb1ELb1ELb0EEENS1_36VarlenDynamicPersistentTileSchedulerILi128ELi48ELi256ELi256ELb1ELb1ELb0ELb0ELb1ELb1EEEEEEEEEvNT_6ParamsE)
        .other          _ZN7cutlass13device_kernelIN5flash19enable_sm80_to_sm89INS1_16FlashAttnFwdSm80INS1_25CollectiveMainloopFwdSm80ILi8ELi1ELb1EN4cute5tupleIJNS5_1CILi128EEENS7_ILi48EEENS7_ILi256EEEEEELi256ENS_6half_tEfNS_4arch4Sm80ELb0ELb0ELb0ELb1ELb1ELb0ELb1ELb1EEENS1_21CollectiveEpilogueFwdINS6_IJS8_SA_S9_EEENS6_IJNS7_ILi1EEESI_SI_EEESC_SE_Li256ELb1ELb1ELb1ELb0EEENS1_36VarlenDynamicPersistentTileSchedulerILi128ELi48ELi256ELi256ELb1ELb1ELb0ELb0ELb1ELb1EEEEEEEEEvNT_6ParamsE,@"STO_CUDA_ENTRY STV_DEFAULT"
_ZN7cutlass13device_kernelIN5flash19enable_sm80_to_sm89INS1_16FlashAttnFwdSm80INS1_25CollectiveMainloopFwdSm80ILi8ELi1ELb1EN4cute5tupleIJNS5_1CILi128EEENS7_ILi48EEENS7_ILi256EEEEEELi256ENS_6half_tEfNS_4arch4Sm80ELb0ELb0ELb0ELb1ELb1ELb0ELb1ELb1EEENS1_21CollectiveEpilogueFwdINS6_IJS8_SA_S9_EEENS6_IJNS7_ILi1EEESI_SI_EEESC_SE_Li256ELb1ELb1ELb1ELb0EEENS1_36VarlenDynamicPersistentTileSchedulerILi128ELi48ELi256ELi256ELb1ELb1ELb0ELb0ELb1ELb1EEEEEEEEEvNT_6ParamsE:
        /* <DEDUP_REMOVED lines=54> */
.L_x_3246:
        /* <DEDUP_REMOVED lines=17> */
.L_x_3343:
        /* <DEDUP_REMOVED lines=16> */
.L_x_3344:
[----:B--2---:R-:W-:-:S05]  /*0570*/  IMAD R0, R0, c[0x0][0x538], RZ ;  /* 0x00014e0000007a24 */ /* 0x004fca00078e02ff */
[----:B------:R-:W-:-:S04]  /*0580*/  IADD3 R6, R0, R6, RZ ;  /* 0x0000000600067210 */ /* 0x000fc80007ffe0ff */
[----:B------:R-:W-:-:S13]  /*0590*/  ISETP.GT.AND P0, PT, R6, UR4, PT ;  /* 0x0000000406007c0c */ /* 0x000fda000bf04270 */
[----:B-1----:R-:W-:Y:S05]  /*05a0*/  @!P0 BRA `(.L_x_3246) ;  /* 0xfffffdb000008947 */ /* 0x002fea000383ffff */
.L_x_3242:
[----:B------:R-:W-:-:S05]  /*05b0*/  IADD3 R12, -R0, R6, RZ ;  /* 0x00000006000c7210 */ /* 0x000fca0007ffe1ff */
[----:B------:R-:W-:-:S05]  /*05c0*/  IMAD R0, R4, c[0x0][0x538], R12 ;  /* 0x00014e0004007a24 */ /* 0x000fca00078e020c */
[----:B------:R-:W-:Y:S01]  /*05d0*/  ISETP.GT.AND P0, PT, R0, UR4, PT ;  /* 0x0000000400007c0c */ /* 0x000fe2000bf04270 */
[----:B------:R-:W-:-:S12]  /*05e0*/  BRA.DIV ~URZ, `(.L_x_3247) ;  /* 0x0000eeb27f007947 */ /* 0x000fd8000b800000 */
[----:B------:R-:W-:-:S04]  /*05f0*/  VOTE.ANY R5, PT, !P0 ;  /* 0x0000000000057806 */ /* 0x000fc800040e0100 */
.L_x_3345:
[----:B------:R1:W2:Y:S01]  /*0600*/  POPC R13, R5 ;  /* 0x00000005000d7309 */ /* 0x0002a20000000000 */
[----:B------:R-:W-:Y:S05]  /*0610*/  BRA.DIV ~URZ, `(.L_x_3248) ;  /* 0x0000eed27f007947 */ /* 0x000fea000b800000 */
[----:B--2---:R2:W3:Y:S01]  /*0620*/  SHFL.IDX PT, R11, R8, R13, 0x1f ;  /* 0x00001f0d080b7589 */ /* 0x0044e200000e0000 */
[----:B------:R-:W-:-:S03]  /*0630*/  MOV R6, RZ ;  /* 0x000000ff00067202 */ /* 0x000fc60000000f00 */
[----:B------:R2:W4:Y:S04]  /*0640*/  SHFL.IDX PT, R10, R7, R13, 0x1f ;  /* 0x00001f0d070a7589 */ /* 0x00052800000e0000 */
.L_x_3346:
[----:B------:R-:W-:Y:S01]  /*0650*/  ISETP.NE.AND P0, PT, R5, RZ, PT ;  /* 0x000000ff0500720c */ /* 0x000fe20003f05270 */
[----:B------:R-:W-:-:S12]  /*0660*/  BSSY B0, `(.L_x_3249) ;  /* 0x0000005000007945 */ /* 0x000fd80003800000 */
[----:B------:R-:W-:Y:S05]  /*0670*/  @!P0 BRA `(.L_x_3250) ;  /* 0x0000003000008947 */ /* 0x000fea0003800000 */
[----:B------:R-:W-:Y:S01]  /*0680*/  IADD3 R3, R13, -0x1, RZ ;  /* 0xffffffff0d037810 */ /* 0x000fe20007ffe0ff */
[----:B------:R-:W-:Y:S05]  /*0690*/  BRA.DIV ~URZ, `(.L_x_3251) ;  /* 0x0000ef327f007947 */ /* 0x000fea000b800000 */
[----:B------:R1:W2:Y:S02]  /*06a0*/  SHFL.IDX PT, R6, R4, R3, 0x1f ;  /* 0x00001f0304067589 */ /* 0x0002a400000e0000 */
.L_x_3250:
[----:B------:R-:W-:Y:S05]  /*06b0*/  BSYNC B0 ;  /* 0x0000000000007941 */ /* 0x000fea0003800000 */
.L_x_3249:
        /* <DEDUP_REMOVED lines=69> */
.L_x_3243:
[----:B------:R-:W-:Y:S01]  /*0b10*/  MOV R0, UR4 ;  /* 0x0000000400007c02 */ /* 0x000fe20008000f00 */
[----:B------:R-:W-:Y:S04]  /*0b20*/  STL [R1+0x4c], RZ ;  /* 0x00004cff01007387 */ /* 0x000fe80000100800 */
[----:B------:R-:W-:Y:S04]  /*0b30*/  STL [R1+0x50], RZ ;  /* 0x000050ff01007387 */ /* 0x000fe80000100800 */
[----:B------:R1:W-:Y:S02]  /*0b40*/  STL [R1+0x48], R0 ;  /* 0x0000480001007387 */ /* 0x0003e40000100800 */
[----:B-1----:R-:W-:-:S05]  /*0b50*/  MOV R0, c[0x0][0x53c] ;  /* 0x00014f0000007a02 */ /* 0x002fca0000000f00 */
[----:B------:R1:W-:Y:S02]  /*0b60*/  STL [R1+0x54], R0 ;  /* 0x0000540001007387 */ /* 0x0003e40000100800 */
.L_x_3252:
        /* <DEDUP_REMOVED lines=8> */
.L_x_3241:
        /* <DEDUP_REMOVED lines=173> */
[----:B------:R-:W-:Y:S01]  /*16c0*/  IADD3 R241, R0, R238, R2 ;  /* 0x000000ee00f17210 */ /* 0x000fe20007ffe002 */
        /* <DEDUP_REMOVED lines=81> */
.L_x_3342:
        /* <DEDUP_REMOVED lines=36> */
.L_x_3253:
[----:B------:R-:W-:-:S04]  /*1e20*/  ISETP.NE.U32.AND P0, PT, RZ, c[0x0][0x368], PT ;  /* 0x0000da00ff007a0c */ /* 0x000fc80003f05070 */
[----:B------:R-:W-:-:S13]  /*1e30*/  ISETP.NE.AND.EX P0, PT, RZ, c[0x0][0x36c], PT, P0 ;  /* 0x0000db00ff007a0c */ /* 0x000fda0003f05300 */
[----:B------:R-:W-:Y:S05]  /*1e40*/  @!P0 BRA `(.L_x_3254) ;  /* 0x0000004000008947 */ /* 0x000fea0003800000 */
[----:B-1----:R-:W-:-:S04]  /*1e50*/  IADD3 R2, P0, R23, c[0x0][0x368], RZ ;  /* 0x0000da0017027a10 */ /* 0x002fc80007f1e0ff */
[----:B------:R-:W-:-:S05]  /*1e60*/  IADD3.X R3, R17, c[0x0][0x36c], RZ, P0, !PT ;  /* 0x0000db0011037a10 */ /* 0x000fca00007fe4ff */
[----:B------:R1:W5:Y:S01]  /*1e70*/  LDG.E R0, [R2.64] ;  /* 0x0000000602007981 */ /* 0x000362000c1e1900 */
[----:B------:R-:W-:Y:S05]  /*1e80*/  BRA `(.L_x_3255) ;  /* 0x0000008000007947 */ /* 0x000fea0003800000 */
.L_x_3254:
        /* <DEDUP_REMOVED lines=8> */
.L_x_3255:
        /* <DEDUP_REMOVED lines=48> */
.L_x_3257:
[----:B------:R-:W-:Y:S05]  /*2210*/  BSYNC B0 ;  /* 0x0000000000007941 */ /* 0x000fea0003800000 */
.L_x_3256:
        /* <DEDUP_REMOVED lines=321> */
[C---:B------:R-:W-:Y:S02]  /*3630*/  ISETP.GE.AND P2, PT, R249.reuse, c[0x0][0x1d4], PT ;  /* 0x00007500f9007a0c */ /* 0x040fe40003f46270 */
        /* <DEDUP_REMOVED lines=43> */
.L_x_3347:
        /* <DEDUP_REMOVED lines=32> */
.L_x_3260:
[----:B-1-34-:R-:W-:Y:S05]  /*3af0*/  BSYNC B0 ;  /* 0x0000000000007941 */ /* 0x01afea0003800000 */
.L_x_3259:
[----:B------:R-:W1:Y:S01]  /*3b00*/  S2R R72, SR_TID.X ;  /* 0x0000000000487919 */ /* 0x000e620000002100 */
[----:B------:R-:W-:Y:S01]  /*3b10*/  IMAD.MOV.U32 R0, RZ, RZ, 0x40 ;  /* 0x00000040ff007424 */ /* 0x000fe200078e00ff */
[C---:B------:R-:W-:Y:S02]  /*3b20*/  HMMA.16816.F32 R8, R160.reuse, R14, RZ ;  /* 0x0000000ea008723c */ /* 0x040fe400000018ff */
[----:B--2---:R-:W2:Y:S01]  /*3b30*/  LDL R3, [R1+0xc] ;  /* 0x00000c0001037983 */ /* 0x004ea20000100800 */
[----:B------:R-:W-:Y:S01]  /*3b40*/  IADD3 R242, R236, 0x20, RZ ;  /* 0x00000020ecf27810 */ /* 0x000fe20007ffe0ff */
[----:B------:R-:W-:Y:S02]  /*3b50*/  BSSY B1, `(.L_x_3262) ;  /* 0x00000fe000017945 */ /* 0x000fe40003800000 */
[----:B------:R-:W0:Y:S02]  /*3b60*/  LDGDEPBAR ;  /* 0x00000000000079af */ /* 0x000e240000000000 */
[C---:B------:R-:W-:Y:S08]  /*3b70*/  HMMA.16816.F32 R4, R160.reuse, R12, RZ ;  /* 0x0000000ca004723c */ /* 0x040ff000000018ff */
[----:B------:R-:W-:Y:S01]  /*3b80*/  HMMA.16816.F32 R16, R160, R28, RZ ;  /* 0x0000001ca010723c */ /* 0x000fe200000018ff */
[----:B-1----:R-:W-:-:S07]  /*3b90*/  SHF.R.S32.HI R69, RZ, 0x1f, R72 ;  /* 0x0000001fff457819 */ /* 0x002fce0000011448 */
[----:B------:R-:W-:Y:S01]  /*3ba0*/  HMMA.16816.F32 R12, R160, R30, RZ ;  /* 0x0000001ea00c723c */ /* 0x000fe200000018ff */
[----:B------:R-:W-:-:S04]  /*3bb0*/  LEA.HI R69, R69, R72, RZ, 0x3 ;  /* 0x0000004845457211 */ /* 0x000fc800078f18ff */
[----:B------:R-:W-:-:S03]  /*3bc0*/  LOP3.LUT R69, R69, 0xfffffff8, RZ, 0xc0, !PT ;  /* 0xfffffff845457812 */ /* 0x000fc600078ec0ff */
[----:B------:R-:W-:Y:S02]  /*3bd0*/  HMMA.16816.F32 R24, R160, R20, RZ ;  /* 0x00000014a018723c */ /* 0x000fe400000018ff */
[----:B------:R-:W-:-:S05]  /*3be0*/  IMAD.IADD R69, R72, 0x1, -R69 ;  /* 0x0000000148457824 */ /* 0x000fca00078e0a45 */
[----:B------:R-:W-:Y:S01]  /*3bf0*/  R2P PR, R69, 0x6 ;  /* 0x0000000645007804 */ /* 0x000fe20000000000 */
[----:B------:R-:W-:Y:S04]  /*3c00*/  HMMA.16816.F32 R20, R160, R22, RZ ;  /* 0x00000016a014723c */ /* 0x000fe800000018ff */
[----:B------:R-:W-:-:S04]  /*3c10*/  SEL R0, R0, 0xffffffc0, !P2 ;  /* 0xffffffc000007807 */ /* 0x000fc80005000000 */
[----:B------:R-:W-:Y:S01]  /*3c20*/  HMMA.16816.F32 R8, R164, R34, R8 ;  /* 0x00000022a408723c */ /* 0x000fe20000001808 */
[----:B------:R-:W-:-:S03]  /*3c30*/  IMAD.IADD R2, R236, 0x1, R0 ;  /* 0x00000001ec027824 */ /* 0x000fc600078e0200 */
[----:B------:R-:W-:Y:S02]  /*3c40*/  @P1 IADD3 R242, R236, -0x20, RZ ;  /* 0xffffffe0ecf21810 */ /* 0x000fe40007ffe0ff */
[----:B------:R-:W1:Y:S02]  /*3c50*/  LDSM.16.M88.4 R40, [R2] ;  /* 0x000000000228783b */ /* 0x000e640000000200 */
[C---:B------:R-:W-:Y:S01]  /*3c60*/  HMMA.16816.F32 R44, R164.reuse, R36, R16 ;  /* 0x00000024a42c723c */ /* 0x040fe20000001810 */
[----:B------:R-:W-:Y:S01]  /*3c70*/  IMAD.IADD R237, R0, 0x1, R242 ;  /* 0x0000000100ed7824 */ /* 0x000fe200078e02f2 */
[----:B------:R-:W3:Y:S04]  /*3c80*/  LDSM.16.M88.4 R52, [R2+0x800] ;  /* 0x000800000234783b */ /* 0x000ee80000000200 */
[----:B------:R-:W-:Y:S02]  /*3c90*/  LDSM.16.M88.4 R16, [R237] ;  /* 0x00000000ed10783b */ /* 0x000fe40000000200 */
[C---:B------:R-:W-:Y:S02]  /*3ca0*/  HMMA.16816.F32 R28, R164.reuse, R38, R12 ;  /* 0x00000026a41c723c */ /* 0x040fe4000000180c */
[----:B------:R-:W4:Y:S04]  /*3cb0*/  LDSM.16.M88.4 R36, [R2+0x1000] ;  /* 0x001000000224783b */ /* 0x000f280000000200 */
[----:B------:R-:W5:Y:S02]  /*3cc0*/  LDSM.16.M88.4 R12, [R237+0x800] ;  /* 0x00080000ed0c783b */ /* 0x000f640000000200 */
[C---:B------:R-:W-:Y:S02]  /*3cd0*/  HMMA.16816.F32 R4, R164.reuse, R32, R4 ;  /* 0x00000020a404723c */ /* 0x040fe40000001804 */
[----:B------:R-:W4:Y:S04]  /*3ce0*/  LDSM.16.M88.4 R56, [R237+0x1000] ;  /* 0x00100000ed38783b */ /* 0x000f280000000200 */
[----:B------:R-:W-:Y:S02]  /*3cf0*/  LDSM.16.M88.4 R60, [R2+0x5000] ;  /* 0x00500000023c783b */ /* 0x000fe40000000200 */
[C---:B------:R-:W-:Y:S08]  /*3d00*/  HMMA.16816.F32 R32, R164.reuse, R48, R24 ;  /* 0x00000030a420723c */ /* 0x040ff00000001818 */
[----:B------:R-:W-:Y:S08]  /*3d10*/  HMMA.16816.F32 R48, R164, R50, R20 ;  /* 0x00000032a430723c */ /* 0x000ff00000001814 */
[C---:B-1----:R-:W-:Y:S08]  /*3d20*/  HMMA.16816.F32 R20, R180.reuse, R42, R8 ;  /* 0x0000002ab414723c */ /* 0x042ff00000001808 */
[C---:B------:R-:W-:Y:S08]  /*3d30*/  HMMA.16816.F32 R24, R180.reuse, R40, R4 ;  /* 0x00000028b418723c */ /* 0x040ff00000001804 */
[C---:B---3--:R-:W-:Y:S08]  /*3d40*/  HMMA.16816.F32 R8, R180.reuse, R52, R32 ;  /* 0x00000034b408723c */ /* 0x048ff00000001820 */
[C---:B------:R-:W-:Y:S01]  /*3d50*/  HMMA.16816.F32 R4, R180.reuse, R54, R48 ;  /* 0x00000036b404723c */ /* 0x040fe20000001830 */
[----:B------:R-:W-:Y:S04]  /*3d60*/  LDSM.16.M88.4 R48, [R242+0x1800] ;  /* 0x00180000f230783b */ /* 0x000fe80000000200 */
[----:B------:R-:W-:Y:S03]  /*3d70*/  LDSM.16.M88.4 R52, [R2+0x2000] ;  /* 0x002000000234783b */ /* 0x000fe60000000200 */
[C---:B----4-:R-:W-:Y:S01]  /*3d80*/  HMMA.16816.F32 R40, R180.reuse, R36, R44 ;  /* 0x00000024b428723c */ /* 0x050fe2000000182c */
[----:B------:R-:W1:Y:S07]  /*3d90*/  LDSM.16.M88.4 R44, [R236+0x1800] ;  /* 0x00180000ec2c783b */ /* 0x000e6e0000000200 */
[----:B------:R-:W-:Y:S08]  /*3da0*/  HMMA.16816.F32 R36, R180, R38, R28 ;  /* 0x00000026b424723c */ /* 0x000ff0000000181c */
[C---:B------:R-:W-:Y:S01]  /*3db0*/  HMMA.16816.F32 R28, R184.reuse, R18, R20 ;  /* 0x00000012b81c723c */ /* 0x040fe20000001814 */
[----:B------:R-:W3:Y:S07]  /*3dc0*/  LDSM.16.M88.4 R20, [R236+0x2000] ;  /* 0x00200000ec14783b */ /* 0x000eee0000000200 */
[C---:B------:R-:W-:Y:S01]  /*3dd0*/  HMMA.16816.F32 R32, R184.reuse, R16, R24 ;  /* 0x00000010b820723c */ /* 0x040fe20000001818 */
[----:B------:R-:W4:Y:S07]  /*3de0*/  LDSM.16.M88.4 R16, [R236+0x2800] ;  /* 0x00280000ec10783b */ /* 0x000f2e0000000200 */
[C---:B-----5:R-:W-:Y:S08]  /*3df0*/  HMMA.16816.F32 R24, R184.reuse, R12, R8 ;  /* 0x0000000cb818723c */ /* 0x060ff00000001808 */
[C---:B------:R-:W-:Y:S08]  /*3e00*/  HMMA.16816.F32 R12, R184.reuse, R14, R4 ;  /* 0x0000000eb80c723c */ /* 0x040ff00000001804 */
[C---:B------:R-:W-:Y:S08]  /*3e10*/  HMMA.16816.F32 R8, R184.reuse, R56, R40 ;  /* 0x00000038b808723c */ /* 0x040ff00000001828 */
[----:B------:R-:W-:Y:S01]  /*3e20*/  HMMA.16816.F32 R4, R184, R58, R36 ;  /* 0x0000003ab804723c */ /* 0x000fe20000001824 */
[----:B------:R-:W-:Y:S07]  /*3e30*/  LDSM.16.M88.4 R56, [R242+0x3000] ;  /* 0x00300000f238783b */ /* 0x000fee0000000200 */
[C---:B-1----:R-:W-:Y:S08]  /*3e40*/  HMMA.16816.F32 R32, R188.reuse, R44, R32 ;  /* 0x0000002cbc20723c */ /* 0x042ff00000001820 */
[C---:B------:R-:W-:Y:S01]  /*3e50*/  HMMA.16816.F32 R40, R188.reuse, R46, R28 ;  /* 0x0000002ebc28723c */ /* 0x040fe2000000181c */
[----:B------:R-:W1:Y:S07]  /*3e60*/  LDSM.16.M88.4 R44, [R242+0x2000] ;  /* 0x00200000f22c783b */ /* 0x000e6e0000000200 */
[C---:B---3--:R-:W-:Y:S08]  /*3e70*/  HMMA.16816.F32 R36, R188.reuse, R20, R24 ;  /* 0x00000014bc24723c */ /* 0x048ff00000001818 */
[C---:B------:R-:W-:Y:S01]  /*3e80*/  HMMA.16816.F32 R28, R188.reuse, R22, R12 ;  /* 0x00000016bc1c723c */ /* 0x040fe2000000180c */
[----:B------:R-:W3:Y:S04]  /*3e90*/  LDSM.16.M88.4 R20, [R242+0x2800] ;  /* 0x00280000f214783b */ /* 0x000ee80000000200 */
[----:B------:R-:W5:Y:S03]  /*3ea0*/  LDSM.16.M88.4 R12, [R2+0x1800] ;  /* 0x00180000020c783b */ /* 0x000f660000000200 */
[C---:B----4-:R-:W-:Y:S08]  /*3eb0*/  HMMA.16816.F32 R24, R188.reuse, R16, R8 ;  /* 0x00000010bc18723c */ /* 0x050ff00000001808 */
[----:B------:R-:W-:Y:S08]  /*3ec0*/  HMMA.16816.F32 R16, R188, R18, R4 ;  /* 0x00000012bc10723c */ /* 0x000ff00000001804 */
[C---:B------:R-:W-:Y:S08]  /*3ed0*/  HMMA.16816.F32 R8, R192.reuse, R48, R32 ;  /* 0x00000030c008723c */ /* 0x040ff00000001820 */
[C---:B------:R-:W-:Y:S01]  /*3ee0*/  HMMA.16816.F32 R4, R192.reuse, R50, R40 ;  /* 0x00000032c004723c */ /* 0x040fe20000001828 */
[----:B------:R-:W-:Y:S07]  /*3ef0*/  LDSM.16.M88.4 R48, [R237+0x2800] ;  /* 0x00280000ed30783b */ /* 0x000fee0000000200 */
[C---:B-1----:R-:W-:Y:S08]  /*3f00*/  HMMA.16816.F32 R32, R192.reuse, R44, R36 ;  /* 0x0000002cc020723c */ /* 0x042ff00000001824 */
[C---:B------:R-:W-:Y:S01]  /*3f10*/  HMMA.16816.F32 R40, R192.reuse, R46, R28 ;  /* 0x0000002ec028723c */ /* 0x040fe2000000181c */
[----:B------:R-:W1:Y:S07]  /*3f20*/  LDSM.16.M88.4 R44, [R2+0x2800] ;  /* 0x00280000022c783b */ /* 0x000e6e0000000200 */
[C---:B---3--:R-:W-:Y:S08]  /*3f30*/  HMMA.16816.F32 R36, R192.reuse, R20, R24 ;  /* 0x00000014c024723c */ /* 0x048ff00000001818 */
[----:B------:R-:W-:Y:S01]  /*3f40*/  HMMA.16816.F32 R28, R192, R22, R16 ;  /* 0x00000016c01c723c */ /* 0x000fe20000001810 */
[----:B------:R-:W3:Y:S04]  /*3f50*/  LDSM.16.M88.4 R20, [R237+0x1800] ;  /* 0x00180000ed14783b */ /* 0x000ee80000000200 */
[----:B------:R-:W4:Y:S03]  /*3f60*/  LDSM.16.M88.4 R16, [R237+0x2000] ;  /* 0x00200000ed10783b */ /* 0x000f260000000200 */
[C---:B-----5:R-:W-:Y:S08]  /*3f70*/  HMMA.16816.F32 R24, R196.reuse, R12, R8 ;  /* 0x0000000cc418723c */ /* 0x060ff00000001808 */
[----:B------:R-:W-:Y:S01]  /*3f80*/  HMMA.16816.F32 R12, R196, R14, R4 ;  /* 0x0000000ec40c723c */ /* 0x000fe20000001804 */
[----:B--2---:R-:W-:-:S07]  /*3f90*/  ISETP.GT.AND P1, PT, R65, R3, PT ;  /* 0x000000034100720c */ /* 0x004fce0003f24270 */
[C---:B------:R-:W-:Y:S08]  /*3fa0*/  HMMA.16816.F32 R8, R196.reuse, R52, R32 ;  /* 0x00000034c408723c */ /* 0x040ff00000001820 */
[C---:B------:R-:W-:Y:S01]  /*3fb0*/  HMMA.16816.F32 R4, R196.reuse, R54, R40 ;  /* 0x00000036c404723c */ /* 0x040fe20000001828 */
[----:B------:R-:W-:Y:S07]  /*3fc0*/  LDSM.16.M88.4 R52, [R2+0x3800] ;  /* 0x003800000234783b */ /* 0x000fee0000000200 */
[C---:B-1----:R-:W-:Y:S08]  /*3fd0*/  HMMA.16816.F32 R32, R196.reuse, R44, R36 ;  /* 0x0000002cc420723c */ /* 0x042ff00000001824 */
[----:B------:R-:W-:Y:S01]  /*3fe0*/  HMMA.16816.F32 R40, R196, R46, R28 ;  /* 0x0000002ec428723c */ /* 0x000fe2000000181c */
[----:B------:R-:W1:Y:S07]  /*3ff0*/  LDSM.16.M88.4 R44, [R236+0x3000] ;  /* 0x00300000ec2c783b */ /* 0x000e6e0000000200 */
[C---:B---3--:R-:W-:Y:S08]  /*4000*/  HMMA.16816.F32 R36, R200.reuse, R20, R24 ;  /* 0x00000014c824723c */ /* 0x048ff00000001818 */
[C---:B------:R-:W-:Y:S01]  /*4010*/  HMMA.16816.F32 R28, R200.reuse, R22, R12 ;  /* 0x00000016c81c723c */ /* 0x040fe2000000180c */
[----:B------:R-:W2:Y:S07]  /*4020*/  LDSM.16.M88.4 R20, [R236+0x3800] ;  /* 0x00380000ec14783b */ /* 0x000eae0000000200 */
[C---:B----4-:R-:W-:Y:S08]  /*4030*/  HMMA.16816.F32 R24, R200.reuse, R16, R8 ;  /* 0x00000010c818723c */ /* 0x050ff00000001808 */
[C---:B------:R-:W-:Y:S01]  /*4040*/  HMMA.16816.F32 R12, R200.reuse, R18, R4 ;  /* 0x00000012c80c723c */ /* 0x040fe20000001804 */
[----:B------:R-:W3:Y:S07]  /*4050*/  LDSM.16.M88.4 R16, [R236+0x4000] ;  /* 0x00400000ec10783b */ /* 0x000eee0000000200 */
        /* <DEDUP_REMOVED lines=8> */
[----:B------:R-:W2:Y:S04]  /*40e0*/  LDSM.16.M88.4 R20, [R242+0x4000] ;  /* 0x00400000f214783b */ /* 0x000ea80000000200 */
[----:B------:R-:W4:Y:S03]  /*40f0*/  LDSM.16.M88.4 R12, [R2+0x3000] ;  /* 0x00300000020c783b */ /* 0x000f260000000200 */
[C---:B---3--:R-:W-:Y:S08]  /*4100*/  HMMA.16816.F32 R24, R204.reuse, R16, R8 ;  /* 0x00000010cc18723c */ /* 0x048ff00000001808 */
[----:B------:R-:W-:Y:S08]  /*4110*/  HMMA.16816.F32 R16, R204, R18, R4 ;  /* 0x00000012cc10723c */ /* 0x000ff00000001804 */
[C---:B------:R-:W-:Y:S08]  /*4120*/  HMMA.16816.F32 R8, R208.reuse, R56, R32 ;  /* 0x00000038d008723c */ /* 0x040ff00000001820 */
[C---:B------:R-:W-:Y:S01]  /*4130*/  HMMA.16816.F32 R4, R208.reuse, R58, R40 ;  /* 0x0000003ad004723c */ /* 0x040fe20000001828 */
[----:B------:R-:W-:Y:S07]  /*4140*/  LDSM.16.M88.4 R56, [R2+0x5800] ;  /* 0x005800000238783b */ /* 0x000fee0000000200 */
[C---:B-1----:R-:W-:Y:S08]  /*4150*/  HMMA.16816.F32 R32, R208.reuse, R44, R36 ;  /* 0x0000002cd020723c */ /* 0x042ff00000001824 */
[C---:B------:R-:W-:Y:S01]  /*4160*/  HMMA.16816.F32 R40, R208.reuse, R46, R28 ;  /* 0x0000002ed028723c */ /* 0x040fe2000000181c */
[----:B------:R-:W1:Y:S07]  /*4170*/  LDSM.16.M88.4 R44, [R2+0x4000] ;  /* 0x00400000022c783b */ /* 0x000e6e0000000200 */
[C---:B--2---:R-:W-:Y:S08]  /*4180*/  HMMA.16816.F32 R36, R208.reuse, R20, R24 ;  /* 0x00000014d024723c */ /* 0x044ff00000001818 */
[----:B------:R-:W-:Y:S01]  /*4190*/  HMMA.16816.F32 R28, R208, R22, R16 ;  /* 0x00000016d01c723c */ /* 0x000fe20000001810 */
[----:B------:R-:W2:Y:S04]  /*41a0*/  LDSM.16.M88.4 R20, [R237+0x3000] ;  /* 0x00300000ed14783b */ /* 0x000ea80000000200 */
[----:B------:R-:W3:Y:S03]  /*41b0*/  LDSM.16.M88.4 R16, [R237+0x3800] ;  /* 0x00380000ed10783b */ /* 0x000ee60000000200 */
[C---:B----4-:R-:W-:Y:S08]  /*41c0*/  HMMA.16816.F32 R24, R212.reuse, R12, R8 ;  /* 0x0000000cd418723c */ /* 0x050ff00000001808 */
[C---:B------:R-:W-:Y:S08]  /*41d0*/  HMMA.16816.F32 R12, R212.reuse, R14, R4 ;  /* 0x0000000ed40c723c */ /* 0x040ff00000001804 */
[C---:B------:R-:W-:Y:S08]  /*41e0*/  HMMA.16816.F32 R8, R212.reuse, R52, R32 ;  /* 0x00000034d408723c */ /* 0x040ff00000001820 */
[C---:B------:R-:W-:Y:S01]  /*41f0*/  HMMA.16816.F32 R4, R212.reuse, R54, R40 ;  /* 0x00000036d404723c */ /* 0x040fe20000001828 */
[----:B------:R-:W-:Y:S07]  /*4200*/  LDSM.16.M88.4 R52, [R242+0x5000] ;  /* 0x00500000f234783b */ /* 0x000fee0000000200 */
[C---:B-1----:R-:W-:Y:S08]  /*4210*/  HMMA.16816.F32 R32, R212.reuse, R44, R36 ;  /* 0x0000002cd420723c */ /* 0x042ff00000001824 */
[----:B------:R-:W-:Y:S01]  /*4220*/  HMMA.16816.F32 R40, R212, R46, R28 ;  /* 0x0000002ed428723c */ /* 0x000fe2000000181c */
[----:B------:R-:W1:Y:S07]  /*4230*/  LDSM.16.M88.4 R44, [R236+0x4800] ;  /* 0x00480000ec2c783b */ /* 0x000e6e0000000200 */
[C---:B--2---:R-:W-:Y:S08]  /*4240*/  HMMA.16816.F32 R36, R216.reuse, R20, R24 ;  /* 0x00000014d824723c */ /* 0x044ff00000001818 */
[C---:B------:R-:W-:Y:S01]  /*4250*/  HMMA.16816.F32 R28, R216.reuse, R22, R12 ;  /* 0x00000016d81c723c */ /* 0x040fe2000000180c */
[----:B------:R-:W2:Y:S07]  /*4260*/  LDSM.16.M88.4 R20, [R236+0x5000] ;  /* 0x00500000ec14783b */ /* 0x000eae0000000200 */
[C---:B---3--:R-:W-:Y:S08]  /*4270*/  HMMA.16816.F32 R24, R216.reuse, R16, R8 ;  /* 0x00000010d818723c */ /* 0x048ff00000001808 */
[C---:B------:R-:W-:Y:S01]  /*4280*/  HMMA.16816.F32 R12, R216.reuse, R18, R4 ;  /* 0x00000012d80c723c */ /* 0x040fe20000001804 */
[----:B------:R-:W3:Y:S07]  /*4290*/  LDSM.16.M88.4 R16, [R236+0x5800] ;  /* 0x00580000ec10783b */ /* 0x000eee0000000200 */
[C---:B------:R-:W-:Y:S08]  /*42a0*/  HMMA.16816.F32 R8, R216.reuse, R48, R32 ;  /* 0x00000030d808723c */ /* 0x040ff00000001820 */
[----:B------:R-:W-:Y:S01]  /*42b0*/  HMMA.16816.F32 R4, R216, R50, R40 ;  /* 0x00000032d804723c */ /* 0x000fe20000001828 */
[----:B------:R-:W4:Y:S07]  /*42c0*/  LDSM.16.M88.4 R48, [R242+0x4800] ;  /* 0x00480000f230783b */ /* 0x000f2e0000000200 */
[C---:B-1----:R-:W-:Y:S08]  /*42d0*/  HMMA.16816.F32 R40, R220.reuse, R44, R36 ;  /* 0x0000002cdc28723c */ /* 0x042ff00000001824 */
[C---:B------:R-:W-:Y:S08]  /*42e0*/  HMMA.16816.F32 R36, R220.reuse, R46, R28 ;  /* 0x0000002edc24723c */ /* 0x040ff0000000181c */
[C---:B--2---:R-:W-:Y:S08]  /*42f0*/  HMMA.16816.F32 R32, R220.reuse, R20, R24 ;  /* 0x00000014dc20723c */ /* 0x044ff00000001818 */
[C---:B------:R-:W-:Y:S01]  /*4300*/  HMMA.16816.F32 R28, R220.reuse, R22, R12 ;  /* 0x00000016dc1c723c */ /* 0x040fe2000000180c */
[----:B------:R-:W1:Y:S04]  /*4310*/  LDSM.16.M88.4 R20, [R242+0x5800] ;  /* 0x00580000f214783b */ /* 0x000e680000000200 */
[----:B------:R-:W2:Y:S03]  /*4320*/  LDSM.16.M88.4 R12, [R2+0x4800] ;  /* 0x00480000020c783b */ /* 0x000ea60000000200 */
[C---:B---3--:R-:W-:Y:S08]  /*4330*/  HMMA.16816.F32 R24, R220.reuse, R16, R8 ;  /* 0x00000010dc18723c */ /* 0x048ff00000001808 */
[----:B------:R-:W-:Y:S08]  /*4340*/  HMMA.16816.F32 R16, R220, R18, R4 ;  /* 0x00000012dc10723c */ /* 0x000ff00000001804 */
[C---:B----4-:R-:W-:Y:S08]  /*4350*/  HMMA.16816.F32 R8, R224.reuse, R48, R40 ;  /* 0x00000030e008723c */ /* 0x050ff00000001828 */
[C---:B------:R-:W-:Y:S08]  /*4360*/  HMMA.16816.F32 R4, R224.reuse, R50, R36 ;  /* 0x00000032e004723c */ /* 0x040ff00000001824 */
[C---:B------:R-:W-:Y:S01]  /*4370*/  HMMA.16816.F32 R44, R224.reuse, R52, R32 ;  /* 0x00000034e02c723c */ /* 0x040fe20000001820 */
[----:B------:R-:W3:Y:S07]  /*4380*/  LDSM.16.M88.4 R32, [R237+0x4800] ;  /* 0x00480000ed20783b */ /* 0x000eee0000000200 */
[C---:B------:R-:W-:Y:S01]  /*4390*/  HMMA.16816.F32 R52, R224.reuse, R54, R28 ;  /* 0x00000036e034723c */ /* 0x040fe2000000181c */
[----:B------:R-:W4:Y:S07]  /*43a0*/  LDSM.16.M88.4 R28, [R237+0x5000] ;  /* 0x00500000ed1c783b */ /* 0x000f2e0000000200 */
[----:B-1----:R-:W-:Y:S01]  /*43b0*/  HMMA.16816.F32 R48, R224, R20, R24 ;  /* 0x00000014e030723c */ /* 0x002fe20000001818 */
[----:B------:R-:W1:Y:S01]  /*43c0*/  LDSM.16.M88.4 R24, [R237+0x5800] ;  /* 0x00580000ed18783b */ /* 0x000e620000000200 */
[----:B------:R-:W-:-:S06]  /*43d0*/  DEPBAR.LE SB0, 0x0 ;  /* 0x000080000000791a */ /* 0x000fcc0000000000 */
[----:B------:R-:W-:Y:S08]  /*43e0*/  HMMA.16816.F32 R40, R224, R22, R16 ;  /* 0x00000016e028723c */ /* 0x000ff00000001810 */
[C---:B--2---:R-:W-:Y:S08]  /*43f0*/  HMMA.16816.F32 R36, R228.reuse, R12, R8 ;  /* 0x0000000ce424723c */ /* 0x044ff00000001808 */
[C---:B------:R-:W-:Y:S08]  /*4400*/  HMMA.16816.F32 R20, R228.reuse, R14, R4 ;  /* 0x0000000ee414723c */ /* 0x040ff00000001804 */
[C---:B------:R-:W-:Y:S08]  /*4410*/  HMMA.16816.F32 R16, R228.reuse, R60, R44 ;  /* 0x0000003ce410723c */ /* 0x040ff0000000182c */
[C---:B------:R-:W-:Y:S08]  /*4420*/  HMMA.16816.F32 R12, R228.reuse, R62, R52 ;  /* 0x0000003ee40c723c */ /* 0x040ff00000001834 */
[C---:B------:R-:W-:Y:S08]  /*4430*/  HMMA.16816.F32 R8, R228.reuse, R56, R48 ;  /* 0x00000038e408723c */ /* 0x040ff00000001830 */
[----:B------:R-:W-:Y:S08]  /*4440*/  HMMA.16816.F32 R4, R228, R58, R40 ;  /* 0x0000003ae404723c */ /* 0x000ff00000001828 */
[C---:B---3--:R-:W-:Y:S08]  /*4450*/  HMMA.16816.F32 R36, R232.reuse, R32, R36 ;  /* 0x00000020e824723c */ /* 0x048ff00000001824 */
[C---:B------:R-:W-:Y:S08]  /*4460*/  HMMA.16816.F32 R32, R232.reuse, R34, R20 ;  /* 0x00000022e820723c */ /* 0x040ff00000001814 */
[C---:B----4-:R-:W-:Y:S08]  /*4470*/  HMMA.16816.F32 R20, R232.reuse, R28, R16 ;  /* 0x0000001ce814723c */ /* 0x050ff00000001810 */
[C---:B------:R-:W-:Y:S08]  /*4480*/  HMMA.16816.F32 R28, R232.reuse, R30, R12 ;  /* 0x0000001ee81c723c */ /* 0x040ff0000000180c */
[C---:B-1----:R-:W-:Y:S08]  /*4490*/  HMMA.16816.F32 R44, R232.reuse, R24, R8 ;  /* 0x00000018e82c723c */ /* 0x042ff00000001808 */
[----:B------:R-:W-:Y:S01]  /*44a0*/  HMMA.16816.F32 R40, R232, R26, R4 ;  /* 0x0000001ae828723c */ /* 0x000fe20000001804 */
[----:B------:R-:W-:Y:S06]  /*44b0*/  BAR.SYNC.DEFER_BLOCKING 0x0 ;  /* 0x0000000000007b1d */ /* 0x000fec0000010000 */
[----:B------:R-:W-:Y:S01]  /*44c0*/  @!UPT UIADD3 URZ, URZ, URZ, URZ ;  /* 0x0000003f3f3ff290 */ /* 0x000fe2000fffe03f */
[----:B------:R-:W-:Y:S11]  /*44d0*/  @!P1 BRA `(.L_x_3263) ;  /* 0x0000065000009947 */ /* 0x000ff60003800000 */
[----:B------:R-:W2:Y:S04]  /*44e0*/  LDL R3, [R1+0x10] ;  /* 0x0000100001037983 */ /* 0x000ea80000100800 */
[----:B------:R-:W3:Y:S04]  /*44f0*/  LDL.64 R70, [R1+0x20] ;  /* 0x0000200001467983 */ /* 0x000ee80000100a00 */
[----:B------:R-:W4:Y:S01]  /*4500*/  LDL R68, [R1+0x34] ;  /* 0x0000340001447983 */ /* 0x000f220000100800 */
[----:B------:R-:W-:-:S03]  /*4510*/  SHF.R.S32.HI R67, RZ, 0x1f, R72 ;  /* 0x0000001fff437819 */ /* 0x000fc60000011448 */
[----:B------:R-:W5:Y:S01]  /*4520*/  LDL.64 R8, [R1+0x18] ;  /* 0x0000180001087983 */ /* 0x000f620000100a00 */
[----:B------:R-:W-:Y:S01]  /*4530*/  LEA.HI R67, R67, R72, RZ, 0x3 ;  /* 0x0000004843437211 */ /* 0x000fe200078f18ff */
[----:B------:R-:W-:Y:S02]  /*4540*/  IMAD.MOV.U32 R0, RZ, RZ, 0x1 ;  /* 0x00000001ff007424 */ /* 0x000fe400078e00ff */
        /* <DEDUP_REMOVED lines=20> */
[----:B------:R-:W-:-:S04]  /*4690*/  IMAD R0, R251, c[0x0][0x1e4], R0 ;  /* 0x00007900fb007a24 */ /* 0x000fc800078e0200 */
        /* <DEDUP_REMOVED lines=12> */
[----:B------:R1:W2:Y:S02]  /*4760*/  SHFL.IDX PT, R4, R5, RZ, 0x181f ;  /* 0x00181fff05047589 */ /* 0x0002a400000e0000 */
.L_x_3348:
[----:B------:R-:W-:Y:S05]  /*4770*/  BRA.DIV ~URZ, `(.L_x_3265) ;  /* 0x0000afe27f007947 */ /* 0x000fea000b800000 */
[----:B------:R3:W4:Y:S02]  /*4780*/  SHFL.IDX PT, R0, R12, RZ, 0x181f ;  /* 0x00181fff0c007589 */ /* 0x00072400000e0000 */
.L_x_3349:
        /* <DEDUP_REMOVED lines=27> */
.L_x_3267:
[----:B------:R-:W-:Y:S05]  /*4940*/  BSYNC B0 ;  /* 0x0000000000007941 */ /* 0x000fea0003800000 */
.L_x_3266:
[----:B------:R-:W-:Y:S01]  /*4950*/  ISETP.GE.AND P1, PT, R13, 0x21, PT ;  /* 0x000000210d00780c */ /* 0x000fe20003f26270 */
[----:B------:R-:W-:Y:S06]  /*4960*/  BRA.DIV ~URZ, `(.L_x_3268) ;  /* 0x0000ae527f007947 */ /* 0x000fec000b800000 */
[----:B--2---:R2:W1:Y:S04]  /*4970*/  SHFL.IDX PT, R4, R5, 0x1, 0x181f ;  /* 0x00381f0005047f89 */ /* 0x00446800000e0000 */
[----:B----4-:R2:W4:Y:S02]  /*4980*/  SHFL.IDX PT, R0, R12, 0x1, 0x181f ;  /* 0x00381f000c007f89 */ /* 0x01052400000e0000 */
.L_x_3350:
        /* <DEDUP_REMOVED lines=26> */
.L_x_3263:
[----:B------:R-:W-:Y:S05]  /*4b30*/  BSYNC B1 ;  /* 0x0000000000017941 */ /* 0x000fea0003800000 */
.L_x_3262:
[----:B----4-:R-:W4:Y:S04]  /*4b40*/  LDL R0, [R1+0x84] ;  /* 0x0000840001007983 */ /* 0x010f280000100800 */
[----:B------:R-:W0:Y:S01]  /*4b50*/  LDGDEPBAR ;  /* 0x00000000000079af */ /* 0x000e220000000000 */
[----:B----4-:R-:W-:-:S05]  /*4b60*/  IMAD.IADD R0, R64, 0x1, -R0 ;  /* 0x0000000140007824 */ /* 0x010fca00078e0a00 */
[C---:B------:R-:W-:Y:S02]  /*4b70*/  ISETP.GT.AND P3, PT, R0.reuse, RZ, PT ;  /* 0x000000ff0000720c */ /* 0x040fe40003f64270 */
[C---:B------:R-:W-:Y:S02]  /*4b80*/  ISETP.GT.AND P2, PT, R0.reuse, 0x1, PT ;  /* 0x000000010000780c */ /* 0x040fe40003f44270 */
[----:B------:R-:W-:Y:S02]  /*4b90*/  ISETP.GT.AND P1, PT, R0, 0x8, PT ;  /* 0x000000080000780c */ /* 0x000fe40003f24270 */
[----:B-1----:R-:W-:Y:S02]  /*4ba0*/  FSEL R9, R38, -INF , P3 ;  /* 0xff80000026097808 */ /* 0x002fe40001800000 */
        /* <DEDUP_REMOVED lines=18> */
[----:B------:R-:W-:Y:S02]  /*4cd0*/  FSEL R19, R23, -INF , P1 ;  /* 0xff80000017137808 */ /* 0x000fe40000800000 */
[----:B--23--:R-:W-:-:S02]  /*4ce0*/  FSEL R12, R21, -INF , P1 ;  /* 0xff800000150c7808 */ /* 0x00cfc40000800000 */
[----:B------:R-:W-:Y:S02]  /*4cf0*/  ISETP.GT.AND P2, PT, R0, 0x18, PT ;  /* 0x000000180000780c */ /* 0x000fe40003f44270 */
[----:B------:R-:W-:Y:S02]  /*4d00*/  FMNMX.FTZ R3, R13, R3, !PT ;  /* 0x000000030d037209 */ /* 0x000fe40007810000 */
[----:B------:R-:W-:Y:S02]  /*4d10*/  FMNMX.FTZ R2, R18, R2, !PT ;  /* 0x0000000212027209 */ /* 0x000fe40007810000 */
[----:B------:R-:W-:Y:S02]  /*4d20*/  ISETP.GT.AND P1, PT, R0, 0x19, PT ;  /* 0x000000190000780c */ /* 0x000fe40003f24270 */
[----:B------:R-:W-:Y:S02]  /*4d30*/  FSEL R24, R30, -INF , P2 ;  /* 0xff8000001e187808 */ /* 0x000fe40001000000 */
[----:B------:R-:W-:-:S02]  /*4d40*/  FSEL R15, R28, -INF , P2 ;  /* 0xff8000001c0f7808 */ /* 0x000fc40001000000 */
        /* <DEDUP_REMOVED lines=30> */
.L_x_3351:
[----:B-12---:R-:W-:Y:S01]  /*4f30*/  FMNMX.FTZ R4, R4, R0, !PT ;  /* 0x0000000004047209 */ /* 0x006fe20007810000 */
[----:B------:R-:W-:Y:S05]  /*4f40*/  BRA.DIV ~URZ, `(.L_x_3270) ;  /* 0x0000a9827f007947 */ /* 0x000fea000b800000 */
[----:B------:R-:W1:Y:S04]  /*4f50*/  SHFL.BFLY PT, R0, R5, 0x2, 0x1f ;  /* 0x0c401f0005007f89 */ /* 0x000e6800000e0000 */
[----:B------:R-:W2:Y:S01]  /*4f60*/  SHFL.BFLY PT, R2, R4, 0x1, 0x1f ;  /* 0x0c201f0004027f89 */ /* 0x000ea200000e0000 */
[----:B-1----:R-:W-:-:S02]  /*4f70*/  FMNMX.FTZ R5, R5, R0, !PT ;  /* 0x0000000005057209 */ /* 0x002fc40007810000 */
[----:B--2---:R-:W-:-:S03]  /*4f80*/  FMNMX.FTZ R134, R4, R2, !PT ;  /* 0x0000000204867209 */ /* 0x004fc60007810000 */
[----:B------:R1:W2:Y:S04]  /*4f90*/  SHFL.BFLY PT, R3, R5, 0x1, 0x1f ;  /* 0x0c201f0005037f89 */ /* 0x0002a800000e0000 */
.L_x_3352:
        /* <DEDUP_REMOVED lines=44> */
[C---:B-1----:R-:W-:Y:S07]  /*5260*/  HMMA.16816.F32 R40, R8.reuse, R4, RZ ;  /* 0x000000040828723c */ /* 0x042fee00000018ff */
[----:B------:R-:W-:Y:S01]  /*5270*/  F2FP.PACK_AB R4, R127, R117 ;  /* 0x000000757f04723e */ /* 0x000fe200000000ff */
[----:B------:R-:W-:Y:S01]  /*5280*/  HMMA.16816.F32 R20, R8, R6, RZ ;  /* 0x000000060814723c */ /* 0x000fe200000018ff */
[----:B--2---:R-:W-:-:S04]  /*5290*/  FFMA.FTZ R3, R14, c[0x0][0x2d0], -R2 ;  /* 0x0000b4000e037a23 */ /* 0x004fc80000010802 */
[----:B------:R1:W2:Y:S03]  /*52a0*/  MUFU.EX2 R126, R3 ;  /* 0x00000003007e7308 */ /* 0x0002a60000000800 */
[----:B------:R-:W-:Y:S01]  /*52b0*/  HMMA.16816.F32 R12, R8, R30, RZ ;  /* 0x0000001e080c723c */ /* 0x000fe200000018ff */
[----:B-1----:R-:W-:Y:S01]  /*52c0*/  FFMA.FTZ R3, R18, c[0x0][0x2d0], -R0 ;  /* 0x0000b40012037a23 */ /* 0x002fe20000010800 */
[----:B--2---:R-:W-:-:S03]  /*52d0*/  F2FP.PACK_AB R6, R126, R125 ;  /* 0x0000007d7e06723e */ /* 0x004fc600000000ff */
[----:B------:R1:W-:Y:S02]  /*52e0*/  MUFU.EX2 R118, R3 ;  /* 0x0000000300767308 */ /* 0x0003e40000000800 */
[--C-:B-1----:R-:W-:Y:S02]  /*52f0*/  FFMA.FTZ R3, R19, c[0x0][0x2d0], -R0.reuse ;  /* 0x0000b40013037a23 */ /* 0x102fe40000010800 */
[C---:B------:R-:W-:Y:S04]  /*5300*/  HMMA.16816.F32 R16, R8.reuse, R28, RZ ;  /* 0x0000001c0810723c */ /* 0x040fe800000018ff */
[----:B------:R1:W2:Y:S04]  /*5310*/  MUFU.EX2 R124, R3 ;  /* 0x00000003007c7308 */ /* 0x0002a80000000800 */
[----:B------:R-:W-:Y:S01]  /*5320*/  HMMA.16816.F32 R28, R8, R50, RZ ;  /* 0x00000032081c723c */ /* 0x000fe200000018ff */
[----:B-1----:R-:W-:Y:S01]  /*5330*/  FFMA.FTZ R3, R24, c[0x0][0x2d0], -R0 ;  /* 0x0000b40018037a23 */ /* 0x002fe20000010800 */
[----:B--2---:R-:W-:-:S03]  /*5340*/  F2FP.PACK_AB R5, R124, R118 ;  /* 0x000000767c05723e */ /* 0x004fc600000000ff */
[----:B------:R1:W-:Y:S02]  /*5350*/  MUFU.EX2 R129, R3 ;  /* 0x0000000300817308 */ /* 0x0003e40000000800 */
[----:B-1----:R-:W-:Y:S02]  /*5360*/  FFMA.FTZ R3, R25, c[0x0][0x2d0], -R0 ;  /* 0x0000b40019037a23 */ /* 0x002fe40000010800 */
[----:B------:R-:W-:Y:S04]  /*5370*/  HMMA.16816.F32 R24, R8, R56, RZ ;  /* 0x000000380818723c */ /* 0x000fe800000018ff */
        /* <DEDUP_REMOVED lines=73> */
[----:B------:R-:W-:Y:S01]  /*5810*/  IMAD.MOV.U32 R50, RZ, RZ, R99 ;  /* 0x000000ffff327224 */ /* 0x000fe200078e0063 */
[----:B------:R-:W-:Y:S01]  /*5820*/  HMMA.16816.F32 R172, R4, R38, R24 ;  /* 0x0000002604ac723c */ /* 0x000fe20000001818 */
[----:B------:R-:W2:Y:S01]  /*5830*/  LDSM.16.MT88.4 R24, [R241+0x3800] ;  /* 0x00380000f118783b */ /* 0x000ea20000004200 */
[----:B------:R-:W-:Y:S01]  /*5840*/  MOV R85, R22 ;  /* 0x0000001600557202 */ /* 0x000fe20000000f00 */
[----:B------:R-:W-:Y:S01]  /*5850*/  IMAD.MOV.U32 R84, RZ, RZ, R23 ;  /* 0x000000ffff547224 */ /* 0x000fe200078e0017 */
[----:B------:R-:W-:Y:S02]  /*5860*/  MOV R92, R21 ;  /* 0x00000015005c7202 */ /* 0x000fe40000000f00 */
[----:B------:R-:W-:Y:S01]  /*5870*/  MOV R3, R20 ;  /* 0x0000001400037202 */ /* 0x000fe20000000f00 */
[----:B------:R-:W-:Y:S01]  /*5880*/  IMAD.MOV.U32 R39, RZ, RZ, R96 ;  /* 0x000000ffff277224 */ /* 0x000fe200078e0060 */
[----:B------:R-:W-:Y:S01]  /*5890*/  HMMA.16816.F32 R20, R8, R48, RZ ;  /* 0x000000300814723c */ /* 0x000fe200000018ff */
[----:B------:R-:W-:-:S02]  /*58a0*/  MOV R38, R97 ;  /* 0x0000006100267202 */ /* 0x000fc40000000f00 */
[----:B------:R-:W-:-:S04]  /*58b0*/  MOV R51, R102 ;  /* 0x0000006600337202 */ /* 0x000fc80000000f00 */
[----:B------:R-:W-:Y:S01]  /*58c0*/  MOV R49, R103 ;  /* 0x0000006700317202 */ /* 0x000fe20000000f00 */
[----:B------:R-:W-:Y:S01]  /*58d0*/  HMMA.16816.F32 R176, R4, R58, R12 ;  /* 0x0000003a04b0723c */ /* 0x000fe2000000180c */
[----:B------:R-:W-:-:S06]  /*58e0*/  IMAD.MOV.U32 R48, RZ, RZ, R104 ;  /* 0x000000ffff307224 */ /* 0x000fcc00078e0068 */
[----:B------:R-:W-:Y:S01]  /*58f0*/  IMAD.MOV.U32 R58, RZ, RZ, R91 ;  /* 0x000000ffff3a7224 */ /* 0x000fe200078e005b */
[----:B---3--:R-:W-:Y:S01]  /*5900*/  HMMA.16816.F32 R12, R8, R52, RZ ;  /* 0x00000034080c723c */ /* 0x008fe200000018ff */
[----:B------:R-:W-:-:S06]  /*5910*/  MOV R59, R90 ;  /* 0x0000005a003b7202 */ /* 0x000fcc0000000f00 */
[----:B------:R-:W-:Y:S01]  /*5920*/  IMAD.MOV.U32 R53, RZ, RZ, R88 ;  /* 0x000000ffff357224 */ /* 0x000fe200078e0058 */
[----:B------:R-:W-:Y:S01]  /*5930*/  HMMA.16816.F32 R68, R4, R36, R28 ;  /* 0x000000240444723c */ /* 0x000fe2000000181c */
[----:B------:R-:W3:Y:S01]  /*5940*/  LDSM.16.MT88.4 R28, [R238+0x4800] ;  /* 0x00480000ee1c783b */ /* 0x000ee20000004200 */
[----:B------:R-:W-:-:S05]  /*5950*/  IMAD.MOV.U32 R52, RZ, RZ, R86 ;  /* 0x000000ffff347224 */ /* 0x000fca00078e0056 */
[----:B------:R-:W-:Y:S01]  /*5960*/  MOV R37, R98 ;  /* 0x0000006200257202 */ /* 0x000fe20000000f00 */
[----:B----4-:R-:W-:Y:S01]  /*5970*/  HMMA.16816.F32 R88, R4, R32, R20 ;  /* 0x000000200458723c */ /* 0x010fe20000001814 */
[----:B------:R-:W-:-:S06]  /*5980*/  MOV R36, R95 ;  /* 0x0000005f00247202 */ /* 0x000fcc0000000f00 */
[----:B------:R-:W-:Y:S01]  /*5990*/  MOV R33, R87 ;  /* 0x0000005700217202 */ /* 0x000fe20000000f00 */
[----:B------:R-:W-:Y:S01]  /*59a0*/  HMMA.16816.F32 R96, R4, R34, R16 ;  /* 0x000000220460723c */ /* 0x000fe20000001810 */
[----:B------:R-:W-:-:S06]  /*59b0*/  MOV R32, R93 ;  /* 0x0000005d00207202 */ /* 0x000fcc0000000f00 */
[----:B------:R-:W-:Y:S01]  /*59c0*/  MOV R34, R85 ;  /* 0x0000005500227202 */ /* 0x000fe20000000f00 */
[----:B-1----:R-:W-:Y:S01]  /*59d0*/  HMMA.16816.F32 R16, R8, R40, RZ ;  /* 0x000000280810723c */ /* 0x002fe200000018ff */
[----:B------:R-:W-:-:S06]  /*59e0*/  MOV R35, R84 ;  /* 0x0000005400237202 */ /* 0x000fcc0000000f00 */
[----:B------:R-:W-:Y:S01]  /*59f0*/  IMAD.MOV.U32 R40, RZ, RZ, R50 ;  /* 0x000000ffff287224 */ /* 0x000fe200078e0032 */
[----:B------:R-:W-:Y:S01]  /*5a00*/  HMMA.16816.F32 R84, R4, R44, R12 ;  /* 0x0000002c0454723c */ /* 0x000fe2000000180c */
[----:B------:R-:W-:Y:S02]  /*5a10*/  MOV R41, R51 ;  /* 0x0000003300297202 */ /* 0x000fe40000000f00 */
[----:B------:R-:W-:Y:S02]  /*5a20*/  MOV R50, R131 ;  /* 0x0000008300327202 */ /* 0x000fe40000000f00 */
[----:B------:R-:W-:Y:S02]  /*5a30*/  MOV R51, R130 ;  /* 0x0000008200337202 */ /* 0x000fe40000000f00 */
[----:B------:R-:W-:Y:S01]  /*5a40*/  IMAD.MOV.U32 R45, RZ, RZ, R92 ;  /* 0x000000ffff2d7224 */ /* 0x000fe200078e005c */
[----:B------:R-:W-:Y:S01]  /*5a50*/  HMMA.16816.F32 R12, R8, R42, RZ ;  /* 0x0000002a080c723c */ /* 0x000fe200000018ff */
[----:B------:R-:W-:Y:S01]  /*5a60*/  MOV R44, R3 ;  /* 0x00000003002c7202 */ /* 0x000fe20000000f00 */
[----:B------:R-:W-:-:S04]  /*5a70*/  FADD.FTZ R3, R101, R100 ;  /* 0x0000006465037221 */ /* 0x000fc80000010000 */
[----:B------:R-:W-:Y:S01]  /*5a80*/  FADD.FTZ R3, R116, R3 ;  /* 0x0000000374037221 */ /* 0x000fe20000010000 */
[----:B------:R-:W-:Y:S01]  /*5a90*/  MOV R42, R48 ;  /* 0x00000030002a7202 */ /* 0x000fe20000000f00 */
[----:B--2---:R-:W-:Y:S01]  /*5aa0*/  HMMA.16816.F32 R92, R4, R24, R16 ;  /* 0x00000018045c723c */ /* 0x004fe20000001810 */
[----:B------:R-:W1:Y:S01]  /*5ab0*/  LDSM.16.MT88.4 R16, [R238+0x5000] ;  /* 0x00500000ee10783b */ /* 0x000e620000004200 */
[----:B------:R-:W-:Y:S01]  /*5ac0*/  FADD.FTZ R3, R110, R3 ;  /* 0x000000036e037221 */ /* 0x000fe20000010000 */
[----:B------:R-:W-:Y:S01]  /*5ad0*/  MOV R43, R49 ;  /* 0x00000031002b7202 */ /* 0x000fe20000000f00 */
[----:B------:R-:W-:Y:S01]  /*5ae0*/  IMAD.MOV.U32 R48, RZ, RZ, R135 ;  /* 0x000000ffff307224 */ /* 0x000fe200078e0087 */
[----:B------:R-:W-:Y:S02]  /*5af0*/  MOV R49, R132 ;  /* 0x0000008400317202 */ /* 0x000fe40000000f00 */
[----:B------:R-:W-:Y:S01]  /*5b00*/  FADD.FTZ R24, R117, R3 ;  /* 0x0000000375187221 */ /* 0x000fe20000010000 */
[----:B------:R-:W-:Y:S07]  /*5b10*/  HMMA.16816.F32 R20, R8, R54, RZ ;  /* 0x000000360814723c */ /* 0x000fee00000018ff */
[----:B------:R-:W-:Y:S01]  /*5b20*/  MOV R54, R32 ;  /* 0x0000002000367202 */ /* 0x000fe20000000f00 */
[----:B------:R-:W-:Y:S01]  /*5b30*/  HMMA.16816.F32 R112, R4, R26, R12 ;  /* 0x0000001a0470723c */ /* 0x000fe2000000180c */
[----:B------:R-:W-:Y:S01]  /*5b40*/  MOV R55, R33 ;  /* 0x0000002100377202 */ /* 0x000fe20000000f00 */
[----:B------:R-:W-:Y:S01]  /*5b50*/  IMAD.MOV.U32 R32, RZ, RZ, R155 ;  /* 0x000000ffff207224 */ /* 0x000fe200078e009b */
[----:B------:R-:W-:-:S04]  /*5b60*/  MOV R33, R154 ;  /* 0x0000009a00217202 */ /* 0x000fc80000000f00 */
[--C-:B------:R-:W-:Y:S01]  /*5b70*/  FFMA.FTZ R27, R74, c[0x0][0x2d0], -R2.reuse ;  /* 0x0000b4004a1b7a23 */ /* 0x100fe20000010802 */
[----:B---3--:R-:W-:Y:S01]  /*5b80*/  HMMA.16816.F32 R12, R8, R28, RZ ;  /* 0x0000001c080c723c */ /* 0x008fe200000018ff */
[----:B------:R-:W-:-:S06]  /*5b90*/  FFMA.FTZ R26, R73, c[0x0][0x2d0], -R2 ;  /* 0x0000b400491a7a23 */ /* 0x000fcc0000010802 */
[----:B------:R-:W-:Y:S01]  /*5ba0*/  FFMA.FTZ R28, R76, c[0x0][0x2d0], -R2 ;  /* 0x0000b4004c1c7a23 */ /* 0x000fe20000010802 */
[----:B------:R-:W-:Y:S01]  /*5bb0*/  HMMA.16816.F32 R104, R4, R46, R20 ;  /* 0x0000002e0468723c */ /* 0x000fe20000001814 */
[----:B------:R-:W2:Y:S01]  /*5bc0*/  LDSM.16.MT88.4 R20, [R240+0x4800] ;  /* 0x00480000f014783b */ /* 0x000ea20000004200 */
[----:B------:R-:W-:Y:S01]  /*5bd0*/  FFMA.FTZ R29, R78, c[0x0][0x2d0], -R0 ;  /* 0x0000b4004e1d7a23 */ /* 0x000fe20000010800 */
[----:B------:R-:W-:Y:S01]  /*5be0*/  MOV R76, R44 ;  /* 0x0000002c004c7202 */ /* 0x000fe20000000f00 */
[----:B------:R-:W-:Y:S02]  /*5bf0*/  IMAD.MOV.U32 R44, RZ, RZ, R147 ;  /* 0x000000ffff2c7224 */ /* 0x000fe400078e0093 */
[----:B------:R-:W-:Y:S01]  /*5c00*/  IMAD.MOV.U32 R78, RZ, RZ, R34 ;  /* 0x000000ffff4e7224 */ /* 0x000fe200078e0022 */
[----:B------:R-:W-:Y:S02]  /*5c10*/  MOV R46, R145 ;  /* 0x00000091002e7202 */ /* 0x000fe40000000f00 */
[----:B------:R-:W-:-:S02]  /*5c20*/  MOV R47, R144 ;  /* 0x00000090002f7202 */ /* 0x000fc40000000f00 */
[----:B------:R-:W-:-:S05]  /*5c30*/  MOV R34, R153 ;  /* 0x0000009900227202 */ /* 0x000fca0000000f00 */
        /* <DEDUP_REMOVED lines=10> */
[----:B------:R-:W-:Y:S01]  /*5ce0*/  FADD.FTZ R2, R125, R2 ;  /* 0x000000027d027221 */ /* 0x000fe20000010000 */
[----:B------:R-:W-:Y:S01]  /*5cf0*/  MOV R35, R152 ;  /* 0x0000009800237202 */ /* 0x000fe20000000f00 */
[--C-:B------:R-:W-:Y:S01]  /*5d00*/  FFMA.FTZ R24, R77, c[0x0][0x2d0], -R0.reuse ;  /* 0x0000b4004d187a23 */ /* 0x100fe20000010800 */
[----:B------:R-:W-:Y:S01]  /*5d10*/  MOV R77, R45 ;  /* 0x0000002d004d7202 */ /* 0x000fe20000000f00 */
[----:B------:R-:W-:Y:S01]  /*5d20*/  FFMA.FTZ R31, R75, c[0x0][0x2d0], -R0 ;  /* 0x0000b4004b1f7a23 */ /* 0x000fe20000010800 */
[----:B------:R-:W-:Y:S01]  /*5d30*/  MOV R45, R146 ;  /* 0x00000092002d7202 */ /* 0x000fe20000000f00 */
[----:B------:R-:W-:Y:S01]  /*5d40*/  FADD.FTZ R3, R124, R3 ;  /* 0x000000037c037221 */ /* 0x000fe20000010000 */
[----:B------:R-:W-:Y:S01]  /*5d50*/  HMMA.16816.F32 R120, R4, R18, R12 ;  /* 0x000000120478723c */ /* 0x000fe2000000180c */
[----:B------:R-:W1:Y:S01]  /*5d60*/  LDSM.16.MT88.4 R16, [R240+0x5000] ;  /* 0x00500000f010783b */ /* 0x000e620000004200 */
[----:B------:R-:W-:-:S02]  /*5d70*/  FADD.FTZ R0, R126, R2 ;  /* 0x000000027e007221 */ /* 0x000fc40000010000 */
[----:B------:R-:W-:Y:S01]  /*5d80*/  FADD.FTZ R2, R129, R3 ;  /* 0x0000000381027221 */ /* 0x000fe20000010000 */
[----:B------:R-:W-:Y:S01]  /*5d90*/  LDSM.16.MT88.4 R144, [R240+0x1000] ;  /* 0x00100000f090783b */ /* 0x000fe20000004200 */
[----:B------:R-:W-:Y:S02]  /*5da0*/  MUFU.EX2 R3, R31 ;  /* 0x0000001f00037308 */ /* 0x000fe40000000800 */
[----:B--2---:R-:W-:Y:S01]  /*5db0*/  HMMA.16816.F32 R12, R8, R20, RZ ;  /* 0x00000014080c723c */ /* 0x004fe200000018ff */
[----:B------:R-:W-:Y:S01]  /*5dc0*/  FADD.FTZ R2, R128, R2 ;  /* 0x0000000280027221 */ /* 0x000fe20000010000 */
[----:B------:R-:W-:Y:S04]  /*5dd0*/  LDSM.16.MT88.4 R152, [R238+0x1000] ;  /* 0x00100000ee98783b */ /* 0x000fe80000004200 */
[----:B------:R-:W-:Y:S11]  /*5de0*/  LDSM.16.MT88.4 R72, [R238+0x4000] ;  /* 0x00400000ee48783b */ /* 0x000ff60000004200 */
[----:B------:R-:W-:Y:S07]  /*5df0*/  @!UPT UIADD3 URZ, URZ, URZ, URZ ;  /* 0x0000003f3f3ff290 */ /* 0x000fee000fffe03f */
        /* <DEDUP_REMOVED lines=43> */
[C---:B---3--:R-:W-:Y:S01]  /*60b0*/  HMMA.16816.F32 R28, R128.reuse, R32, R40 ;  /* 0x00000020801c723c */ /* 0x048fe20000001828 */
[----:B------:R-:W3:Y:S07]  /*60c0*/  LDSM.16.MT88.4 R40, [R238+0x2800] ;  /* 0x00280000ee28783b */ /* 0x000eee0000004200 */
[C---:B------:R-:W-:Y:S01]  /*60d0*/  HMMA.16816.F32 R32, R128.reuse, R34, R36 ;  /* 0x000000228020723c */ /* 0x040fe20000001824 */
[----:B-1----:R-:W5:Y:S07]  /*60e0*/  LDL R0, [R1+0xc] ;  /* 0x00000c0001007983 */ /* 0x002f6e0000100800 */
[C---:B--2---:R-:W-:Y:S08]  /*60f0*/  HMMA.16816.F32 R140, R128.reuse, R136, R140 ;  /* 0x00000088808c723c */ /* 0x044ff0000000188c */
[----:B------:R-:W-:Y:S08]  /*6100*/  HMMA.16816.F32 R136, R128, R138, R44 ;  /* 0x0000008a8088723c */ /* 0x000ff0000000182c */
[----:B----4-:R-:W-:Y:S08]  /*6110*/  HMMA.16816.F32 R16, R4, R8, R16 ;  /* 0x000000080410723c */ /* 0x010ff00000001810 */
        /* <DEDUP_REMOVED lines=24> */
[----:B------:R-:W1:Y:S01]  /*62a0*/  LDSM.16.MT88.4 R120, [R239+0x5800] ;  /* 0x00580000ef78783b */ /* 0x000e620000004200 */
[----:B------:R-:W-:-:S06]  /*62b0*/  IADD3 R252, R252, -0x2, RZ ;  /* 0xfffffffefcfc7810 */ /* 0x000fcc0007ffe0ff */
[C---:B------:R-:W-:Y:S08]  /*62c0*/  HMMA.16816.F32 R60, R128.reuse, R64, R60 ;  /* 0x00000040803c723c */ /* 0x040ff0000000183c */
[C---:B------:R-:W-:Y:S08]  /*62d0*/  HMMA.16816.F32 R68, R128.reuse, R72, R68 ;  /* 0x000000488044723c */ /* 0x040ff00000001844 */
[C---:B--2---:R-:W-:Y:S08]  /*62e0*/  HMMA.16816.F32 R108, R128.reuse, R112, R108 ;  /* 0x00000070806c723c */ /* 0x044ff0000000186c */
[C---:B------:R-:W-:Y:S08]  /*62f0*/  HMMA.16816.F32 R64, R128.reuse, R66, R176 ;  /* 0x000000428040723c */ /* 0x040ff000000018b0 */
[C---:B-1----:R-:W-:Y:S08]  /*6300*/  HMMA.16816.F32 R116, R128.reuse, R120, R116 ;  /* 0x000000788074723c */ /* 0x042ff00000001874 */
[C---:B------:R-:W-:Y:S08]  /*6310*/  HMMA.16816.F32 R120, R128.reuse, R122, R124 ;  /* 0x0000007a8078723c */ /* 0x040ff0000000187c */
[C---:B------:R-:W-:Y:S08]  /*6320*/  HMMA.16816.F32 R72, R128.reuse, R74, R172 ;  /* 0x0000004a8048723c */ /* 0x040ff000000018ac */
[C---:B------:R-:W-:Y:S08]  /*6330*/  HMMA.16816.F32 R112, R128.reuse, R114, R168 ;  /* 0x000000728070723c */ /* 0x040ff000000018a8 */
[C---:B------:R-:W-:Y:S08]  /*6340*/  HMMA.16816.F32 R124, R128.reuse, R4, R16 ;  /* 0x00000004807c723c */ /* 0x040ff00000001810 */
[----:B------:R-:W-:Y:S01]  /*6350*/  HMMA.16816.F32 R128, R128, R6, R12 ;  /* 0x000000068080723c */ /* 0x000fe2000000180c */
[----:B-----5:R-:W-:Y:S11]  /*6360*/  ISETP.GE.AND P1, PT, R252, R0, PT ;  /* 0x00000000fc00720c */ /* 0x020ff60003f26270 */
[----:B------:R-:W-:Y:S02]  /*6370*/  @!UPT UIADD3 URZ, URZ, URZ, URZ ;  /* 0x0000003f3f3ff290 */ /* 0x000fe4000fffe03f */
[----:B------:R-:W-:Y:S05]  /*6380*/  @!P1 BRA `(.L_x_3271) ;  /* 0x0000308000009947 */ /* 0x000fea0003800000 */
.L_x_3283:
[----:B------:R-:W2:Y:S01]  /*6390*/  LDL.64 R6, [R1+0x28] ;  /* 0x0000280001067983 */ /* 0x000ea20000100a00 */
[----:B------:R-:W-:Y:S04]  /*63a0*/  DEPBAR.LE SB0, 0x0 ;  /* 0x000080000000791a */ /* 0x000fe80000000000 */
[----:B------:R-:W3:Y:S01]  /*63b0*/  LDL R5, [R1+0x38] ;  /* 0x0000380001057983 */ /* 0x000ee20000100800 */
[----:B------:R-:W-:Y:S01]  /*63c0*/  WARPSYNC 0xffffffff ;  /* 0xffffffff00007948 */ /* 0x000fe20003800000 */
[C---:B------:R-:W-:Y:S01]  /*63d0*/  IMAD.WIDE.U32 R2, R251.reuse, c[0x0][0x208], RZ ;  /* 0x00008200fb027a25 */ /* 0x040fe200078e00ff */
[----:B------:R-:W-:Y:S01]  /*63e0*/  SHF.R.S32.HI R0, RZ, 0x1f, R251 ;  /* 0x0000001fff007819 */ /* 0x000fe200000114fb */
[----:B------:R-:W1:Y:S02]  /*63f0*/  S2R R4, SR_TID.X ;  /* 0x0000000000047919 */ /* 0x000e640000002100 */
[----:B------:R-:W-:Y:S02]  /*6400*/  IMAD.MOV.U32 R135, RZ, RZ, R134 ;  /* 0x000000ffff877224 */ /* 0x000fe400078e0086 */
[----:B------:R-:W-:Y:S01]  /*6410*/  BAR.SYNC.DEFER_BLOCKING 0x0 ;  /* 0x0000000000007b1d */ /* 0x000fe20000010000 */
[----:B------:R-:W-:Y:S04]  /*6420*/  IMAD R0, R0, c[0x0][0x208], RZ ;  /* 0x0000820000007a24 */ /* 0x000fe800078e02ff */
[----:B------:R-:W-:Y:S04]  /*6430*/  IMAD R0, R251, c[0x0][0x20c], R0 ;  /* 0x00008300fb007a24 */ /* 0x000fe800078e0200 */
[----:B------:R-:W-:Y:S01]  /*6440*/  IMAD.IADD R3, R3, 0x1, R0 ;  /* 0x0000000103037824 */ /* 0x000fe200078e0200 */
[----:B------:R-:W-:Y:S03]  /*6450*/  IADD3 R0, R236, 0x20, RZ ;  /* 0x00000020ec007810 */ /* 0x000fe60007ffe0ff */
[----:B------:R-:W-:Y:S01]  /*6460*/  IMAD.WIDE.U32 R2, R250, c[0x0][0x218], R2 ;  /* 0x00008600fa027a25 */ /* 0x000fe200078e0002 */
[----:B------:R4:W2:Y:S01]  /*6470*/  LDSM.16.M88.4 R16, [R236+0x800] ;  /* 0x00080000ec10783b */ /* 0x0008a20000000200 */
[----:B-1----:R-:W-:Y:S03]  /*6480*/  SHF.R.S32.HI R8, RZ, 0x1f, R4 ;  /* 0x0000001fff087819 */ /* 0x002fe60000011404 */
[----:B------:R4:W1:Y:S01]  /*6490*/  LDSM.16.M88.4 R24, [R236+0x1000] ;  /* 0x00100000ec18783b */ /* 0x0008620000000200 */
[----:B------:R-:W-:Y:S04]  /*64a0*/  LEA.HI R8, R8, R4, RZ, 0x3 ;  /* 0x0000000408087211 */ /* 0x000fe800078f18ff */
[----:B------:R-:W-:Y:S05]  /*64b0*/  LOP3.LUT R8, R8, 0xfffffff8, RZ, 0xc0, !PT ;  /* 0xfffffff808087812 */ /* 0x000fea00078ec0ff */
[----:B------:R-:W-:Y:S01]  /*64c0*/  IMAD.IADD R8, R4, 0x1, -R8 ;  /* 0x0000000104087824 */ /* 0x000fe200078e0a08 */
[----:B------:R-:W-:Y:S04]  /*64d0*/  SHF.R.S32.HI R4, RZ, 0x1f, R250 ;  /* 0x0000001fff047819 */ /* 0x000fe800000114fa */
[----:B------:R-:W-:Y:S01]  /*64e0*/  LOP3.LUT P1, RZ, R8, 0x2, RZ, 0xc0, !PT ;  /* 0x0000000208ff7812 */ /* 0x000fe2000782c0ff */
[----:B------:R-:W-:Y:S01]  /*64f0*/  IMAD R4, R4, c[0x0][0x218], RZ ;  /* 0x0000860004047a24 */ /* 0x000fe200078e02ff */
[----:B------:R4:W1:Y:S03]  /*6500*/  LDSM.16.M88.4 R8, [R236] ;  /* 0x00000000ec08783b */ /* 0x0008660000000200 */
[----:B------:R-:W-:Y:S08]  /*6510*/  IMAD R4, R250, c[0x0][0x21c], R4 ;  /* 0x00008700fa047a24 */ /* 0x000ff000078e0204 */
[----:B------:R-:W-:Y:S05]  /*6520*/  @P1 IADD3 R0, R236, -0x20, RZ ;  /* 0xffffffe0ec001810 */ /* 0x000fea0007ffe0ff */
[----:B------:R4:W1:Y:S04]  /*6530*/  LDSM.16.M88.4 R168, [R0] ;  /* 0x0000000000a8783b */ /* 0x0008680000000200 */
[----:B------:R4:W1:Y:S04]  /*6540*/  LDSM.16.M88.4 R172, [R0+0x800] ;  /* 0x0008000000ac783b */ /* 0x0008680000000200 */
[----:B------:R4:W1:Y:S01]  /*6550*/  LDSM.16.M88.4 R176, [R0+0x1000] ;  /* 0x0010000000b0783b */ /* 0x0008620000000200 */
[----:B--2---:R-:W-:Y:S04]  /*6560*/  IADD3 R2, P2, R6, R2, RZ ;  /* 0x0000000206027210 */ /* 0x004fe80007f5e0ff */
[C---:B------:R-:W-:Y:S02]  /*6570*/  LEA R7, P1, R2.reuse, c[0x0][0x1f8], 0x1 ;  /* 0x00007e0002077a11 */ /* 0x040fe400078208ff */
[----:B---3--:R-:W-:Y:S02]  /*6580*/  IADD3.X R3, R5, R3, R4, P2, !PT ;  /* 0x0000000305037210 */ /* 0x008fe400017fe404 */
[----:B------:R-:W-:Y:S02]  /*6590*/  IADD3 R5, R249, 0xc0, RZ ;  /* 0x000000c0f9057810 */ /* 0x000fe40007ffe0ff */
[----:B------:R-:W-:Y:S02]  /*65a0*/  LEA.HI.X R6, R2, c[0x0][0x1fc], R3, 0x1, P1 ;  /* 0x00007f0002067a11 */ /* 0x000fe400008f0c03 */
[----:B------:R-:W-:Y:S01]  /*65b0*/  ISETP.GE.AND P2, PT, R5, c[0x0][0x1d4], PT ;  /* 0x0000750005007a0c */ /* 0x000fe20003f46270 */
[----:B------:R-:W-:-:S10]  /*65c0*/  BRA.DIV ~URZ, `(.L_x_3272) ;  /* 0x000094027f007947 */ /* 0x000fd4000b800000 */
[----:B-1--4-:R1:W2:Y:S02]  /*65d0*/  SHFL.IDX PT, R0, R6, RZ, 0x181f ;  /* 0x00181fff06007589 */ /* 0x0122a400000e0000 */
.L_x_3353:
[----:B------:R-:W-:Y:S01]  /*65e0*/  SHF.R.S32.HI R3, RZ, 0x1f, R249 ;  /* 0x0000001fff037819 */ /* 0x000fe200000114f9 */
[----:B------:R-:W3:Y:S01]  /*65f0*/  SHFL.IDX PT, R2, R7, RZ, 0x181f ;  /* 0x00181fff07027589 */ /* 0x000ee200000e0000 */
[C---:B------:R-:W-:Y:S01]  /*6600*/  IADD3 R12, R249.reuse, 0x40, RZ ;  /* 0x00000040f90c7810 */ /* 0x040fe20007ffe0ff */
[----:B------:R-:W-:Y:S01]  /*6610*/  BSSY B0, `(.L_x_3273) ;  /* 0x0000037000007945 */ /* 0x000fe20003800000 */
[C---:B------:R-:W-:Y:S02]  /*6620*/  IADD3 R13, R249.reuse, 0x40, RZ ;  /* 0x00000040f90d7810 */ /* 0x040fe40007ffe0ff */
[C---:B------:R-:W-:Y:S02]  /*6630*/  IADD3 R14, R249.reuse, 0xc0, RZ ;  /* 0x000000c0f90e7810 */ /* 0x040fe40007ffe0ff */
[----:B------:R-:W-:Y:S02]  /*6640*/  SHF.R.S32.HI R13, RZ, 0x1f, R13 ;  /* 0x0000001fff0d7819 */ /* 0x000fe4000001140d */
[----:B------:R-:W-:Y:S02]  /*6650*/  SHF.R.S32.HI R14, RZ, 0x1f, R14 ;  /* 0x0000001fff0e7819 */ /* 0x000fe4000001140e */
[C---:B---3--:R-:W-:Y:S04]  /*6660*/  LEA R4, P1, R249.reuse, R2, 0x1 ;  /* 0x00000002f9047211 */ /* 0x048fe800078208ff */
[C---:B--2---:R-:W-:Y:S02]  /*6670*/  LEA.HI.X R5, R249.reuse, R0, R3, 0x1, P1 ;  /* 0x00000000f9057211 */ /* 0x044fe400008f0c03 */
[C---:B------:R-:W-:Y:S03]  /*6680*/  IADD3 R3, R249.reuse, 0x80, RZ ;  /* 0x00000080f9037810 */ /* 0x040fe60007ffe0ff */
[----:B------:R-:W-:Y:S01]  /*6690*/  @!PT LDS RZ, [RZ] ;  /* 0x00000000fffff984 */ /* 0x000fe20000000800 */
[----:B------:R-:W-:Y:S01]  /*66a0*/  @!PT LDS RZ, [RZ] ;  /* 0x00000000fffff984 */ /* 0x000fe20000000800 */
[----:B------:R2:W-:Y:S02]  /*66b0*/  LDGSTS.E.BYPASS.LTC128B.128 [R248+0x4080], [R4.64], !P6 ;  /* 0x0408000004f87fae */ /* 0x0005e4000f101d46 */
[C---:B--2---:R-:W-:Y:S04]  /*66c0*/  LEA R4, P1, R12.reuse, R2, 0x1 ;  /* 0x000000020c047211 */ /* 0x044fe800078208ff */
[----:B------:R-:W-:Y:S02]  /*66d0*/  LEA.HI.X R5, R12, R0, R13, 0x1, P1 ;  /* 0x000000000c057211 */ /* 0x000fe400008f0c0d */
[C---:B------:R-:W-:Y:S02]  /*66e0*/  IADD3 R13, R249.reuse, 0xc0, RZ ;  /* 0x000000c0f90d7810 */ /* 0x040fe40007ffe0ff */
[----:B------:R-:W-:Y:S01]  /*66f0*/  IADD3 R12, R249, 0x80, RZ ;  /* 0x00000080f90c7810 */ /* 0x000fe20007ffe0ff */
[----:B------:R2:W-:Y:S03]  /*6700*/  LDGSTS.E.BYPASS.LTC128B.128 [R248+0x5880], [R4.64], !P5 ;  /* 0x0588000004f87fae */ /* 0x0005e6000e901d46 */
[----:B------:R-:W-:Y:S02]  /*6710*/  SHF.R.S32.HI R12, RZ, 0x1f, R12 ;  /* 0x0000001fff0c7819 */ /* 0x000fe4000001140c */
[C---:B--2---:R-:W-:Y:S04]  /*6720*/  LEA R4, P1, R3.reuse, R2, 0x1 ;  /* 0x0000000203047211 */ /* 0x044fe800078208ff */
[----:B------:R-:W-:Y:S02]  /*6730*/  LEA.HI.X R5, R3, R0, R12, 0x1, P1 ;  /* 0x0000000003057211 */ /* 0x000fe400008f0c0c */
[----:B------:R-:W2:Y:S01]  /*6740*/  S2R R12, SR_TID.X ;  /* 0x00000000000c7919 */ /* 0x000ea20000002100 */
[C---:B------:R-:W-:Y:S03]  /*6750*/  LEA R2, P1, R13.reuse, R2, 0x1 ;  /* 0x000000020d027211 */ /* 0x040fe600078208ff */
[----:B------:R3:W-:Y:S01]  /*6760*/  LDGSTS.E.BYPASS.LTC128B.128 [R248+0x7080], [R4.64], !P4 ;  /* 0x0708000004f87fae */ /* 0x0007e2000e101d46 */
[----:B------:R-:W-:Y:S05]  /*6770*/  LEA.HI.X R3, R13, R0, R14, 0x1, P1 ;  /* 0x000000000d037211 */ /* 0x000fea00008f0c0e */
[----:B------:R3:W-:Y:S01]  /*6780*/  LDGSTS.E.BYPASS.LTC128B.128 [R248+0x8880], [R2.64], !P2 ;  /* 0x0888000002f87fae */ /* 0x0007e2000d101d46 */
[----:B--2---:R-:W-:Y:S11]  /*6790*/  ISETP.GT.AND P1, PT, R12, 0x7f, PT ;  /* 0x0000007f0c00780c */ /* 0x004ff60003f24270 */
[----:B------:R-:W-:Y:S02]  /*67a0*/  @!UPT UIADD3 URZ, URZ, URZ, URZ ;  /* 0x0000003f3f3ff290 */ /* 0x000fe4000fffe03f */
[----:B------:R-:W-:-:S05]  /*67b0*/  @P1 BRA `(.L_x_3274) ;  /* 0x000001c000001947 */ /* 0x000fca0003800000 */
[----:B---3--:R-:W-:-:S05]  /*67c0*/  BRA.DIV ~URZ, `(.L_x_3275) ;  /* 0x000092627f007947 */ /* 0x008fca000b800000 */
[----:B------:R2:W3:Y:S04]  /*67d0*/  SHFL.IDX PT, R4, R6, 0x1, 0x181f ;  /* 0x00381f0006047f89 */ /* 0x0004e800000e0000 */
[----:B------:R2:W4:Y:S02]  /*67e0*/  SHFL.IDX PT, R0, R7, 0x1, 0x181f ;  /* 0x00381f0007007f89 */ /* 0x00052400000e0000 */
.L_x_3354:
[----:B-12---:R-:W-:Y:S02]  /*67f0*/  SHF.R.S32.HI R6, RZ, 0x1f, R249 ;  /* 0x0000001fff067819 */ /* 0x006fe400000114f9 */
[C---:B----4-:R-:W-:Y:S02]  /*6800*/  LEA R2, P1, R249.reuse, R0, 0x1 ;  /* 0x00000000f9027211 */ /* 0x050fe400078208ff */
[C---:B------:R-:W-:Y:S02]  /*6810*/  IADD3 R5, R249.reuse, 0x40, RZ ;  /* 0x00000040f9057810 */ /* 0x040fe40007ffe0ff */
[C---:B---3--:R-:W-:Y:S02]  /*6820*/  LEA.HI.X R3, R249.reuse, R4, R6, 0x1, P1 ;  /* 0x00000004f9037211 */ /* 0x048fe400008f0c06 */
        /* <DEDUP_REMOVED lines=11> */
[C---:B-1----:R-:W-:Y:S04]  /*68e0*/  LEA R2, P1, R5.reuse, R0, 0x1 ;  /* 0x0000000005027211 */ /* 0x042fe800078208ff */
[----:B------:R-:W-:Y:S02]  /*68f0*/  LEA.HI.X R3, R5, R4, R6, 0x1, P1 ;  /* 0x0000000405037211 */ /* 0x000fe400008f0c06 */
[----:B------:R-:W-:Y:S02]  /*6900*/  LEA R6, P1, R13, R0, 0x1 ;  /* 0x000000000d067211 */ /* 0x000fe400078208ff */
[----:B------:R-:W-:Y:S01]  /*6910*/  IADD3 R5, R249, 0xc0, RZ ;  /* 0x000000c0f9057810 */ /* 0x000fe20007ffe0ff */
[----:B------:R1:W-:Y:S01]  /*6920*/  LDGSTS.E.BYPASS.LTC128B.128 [R248+0x6880], [R2.64], !P5 ;  /* 0x0688000002f87fae */ /* 0x0003e2000e901d46 */
[----:B------:R-:W-:Y:S05]  /*6930*/  LEA.HI.X R7, R13, R4, R14, 0x1, P1 ;  /* 0x000000040d077211 */ /* 0x000fea00008f0c0e */
[----:B------:R2:W-:Y:S01]  /*6940*/  LDGSTS.E.BYPASS.LTC128B.128 [R248+0x8080], [R6.64], !P4 ;  /* 0x0808000006f87fae */ /* 0x0005e2000e101d46 */
[C---:B-1----:R-:W-:Y:S04]  /*6950*/  LEA R2, P1, R5.reuse, R0, 0x1 ;  /* 0x0000000005027211 */ /* 0x042fe800078208ff */
[----:B------:R-:W-:Y:S05]  /*6960*/  LEA.HI.X R3, R5, R4, R12, 0x1, P1 ;  /* 0x0000000405037211 */ /* 0x000fea00008f0c0c */
[----:B------:R2:W-:Y:S04]  /*6970*/  LDGSTS.E.BYPASS.LTC128B.128 [R248+0x9880], [R2.64], !P2 ;  /* 0x0988000002f87fae */ /* 0x0005e8000d101d46 */
.L_x_3274:
[----:B---3--:R-:W-:Y:S05]  /*6980*/  BSYNC B0 ;  /* 0x0000000000007941 */ /* 0x008fea0003800000 */
.L_x_3273:
[----:B------:R-:W3:Y:S01]  /*6990*/  S2R R132, SR_TID.X ;  /* 0x0000000000847919 */ /* 0x000ee20000002100 */
[----:B------:R-:W-:Y:S05]  /*69a0*/  IADD3 R0, R236, 0x40, RZ ;  /* 0x00000040ec007810 */ /* 0x000fea0007ffe0ff */
[----:B------:R-:W0:Y:S01]  /*69b0*/  LDGDEPBAR ;  /* 0x00000000000079af */ /* 0x000e220000000000 */
[----:B------:R-:W-:Y:S01]  /*69c0*/  WARPSYNC 0xffffffff ;  /* 0xffffffff00007948 */ /* 0x000fe20003800000 */
[C---:B-12---:R-:W-:Y:S01]  /*69d0*/  HMMA.16816.F32 R4, R160.reuse, R8, RZ ;  /* 0x00000008a004723c */ /* 0x046fe200000018ff */
[----:B------:R-:W-:Y:S03]  /*69e0*/  BSSY B0, `(.L_x_3276) ;  /* 0x00000f8000007945 */ /* 0x000fe60003800000 */
[----:B------:R-:W2:Y:S04]  /*69f0*/  LDL R2, [R1+0xc] ;  /* 0x00000c0001027983 */ /* 0x000ea80000100800 */
[C---:B------:R-:W-:Y:S08]  /*6a00*/  HMMA.16816.F32 R8, R160.reuse, R10, RZ ;  /* 0x0000000aa008723c */ /* 0x040ff000000018ff */
[C---:B------:R-:W-:Y:S08]  /*6a10*/  HMMA.16816.F32 R12, R160.reuse, R16, RZ ;  /* 0x00000010a00c723c */ /* 0x040ff000000018ff */
[C---:B------:R-:W-:Y:S08]  /*6a20*/  HMMA.16816.F32 R16, R160.reuse, R18, RZ ;  /* 0x00000012a010723c */ /* 0x040ff000000018ff */
[C---:B------:R-:W-:Y:S08]  /*6a30*/  HMMA.16816.F32 R20, R160.reuse, R24, RZ ;  /* 0x00000018a014723c */ /* 0x040ff000000018ff */
[----:B------:R-:W-:Y:S08]  /*6a40*/  HMMA.16816.F32 R24, R160, R26, RZ ;  /* 0x0000001aa018723c */ /* 0x000ff000000018ff */
[C---:B------:R-:W-:Y:S08]  /*6a50*/  HMMA.16816.F32 R4, R164.reuse, R168, R4 ;  /* 0x000000a8a404723c */ /* 0x040ff00000001804 */
[C---:B------:R-:W-:Y:S08]  /*6a60*/  HMMA.16816.F32 R8, R164.reuse, R170, R8 ;  /* 0x000000aaa408723c */ /* 0x040ff00000001808 */
[C---:B------:R-:W-:Y:S08]  /*6a70*/  HMMA.16816.F32 R12, R164.reuse, R172, R12 ;  /* 0x000000aca40c723c */ /* 0x040ff0000000180c */
[C---:B------:R-:W-:Y:S08]  /*6a80*/  HMMA.16816.F32 R16, R164.reuse, R174, R16 ;  /* 0x000000aea410723c */ /* 0x040ff00000001810 */
[C---:B------:R-:W-:Y:S08]  /*6a90*/  HMMA.16816.F32 R20, R164.reuse, R176, R20 ;  /* 0x000000b0a414723c */ /* 0x040ff00000001814 */
[----:B------:R-:W-:Y:S01]  /*6aa0*/  HMMA.16816.F32 R24, R164, R178, R24 ;  /* 0x000000b2a418723c */ /* 0x000fe20000001818 */
[----:B------:R-:W-:Y:S03]  /*6ab0*/  LDSM.16.M88.4 R176, [R237+0x4800] ;  /* 0x00480000edb0783b */ /* 0x000fe60000000200 */
[----:B---3--:R-:W-:Y:S04]  /*6ac0*/  SHF.R.S32.HI R3, RZ, 0x1f, R132 ;  /* 0x0000001fff037819 */ /* 0x008fe80000011484 */
[----:B------:R-:W-:Y:S04]  /*6ad0*/  LEA.HI R3, R3, R132, RZ, 0x3 ;  /* 0x0000008403037211 */ /* 0x000fe800078f18ff */
[----:B------:R-:W-:Y:S05]  /*6ae0*/  LOP3.LUT R3, R3, 0xfffffff8, RZ, 0xc0, !PT ;  /* 0xfffffff803037812 */ /* 0x000fea00078ec0ff */
[----:B------:R-:W-:Y:S05]  /*6af0*/  IMAD.IADD R3, R132, 0x1, -R3 ;  /* 0x0000000184037824 */ /* 0x000fea00078e0a03 */
[----:B------:R-:W-:Y:S11]  /*6b00*/  LOP3.LUT P1, RZ, R3, 0x4, RZ, 0xc0, !PT ;  /* 0x0000000403ff7812 */ /* 0x000ff6000782c0ff */
[----:B------:R-:W-:Y:S02]  /*6b10*/  @!UPT UIADD3 URZ, URZ, URZ, URZ ;  /* 0x0000003f3f3ff290 */ /* 0x000fe4000fffe03f */
[----:B------:R-:W-:Y:S05]  /*6b20*/  @P1 IADD3 R0, R236, -0x40, RZ ;  /* 0xffffffc0ec001810 */ /* 0x000fea0007ffe0ff */
[----:B------:R-:W1:Y:S06]  /*6b30*/  LDSM.16.M88.4 R168, [R0] ;  /* 0x0000000000a8783b */ /* 0x000e6c0000000200 */
[----:B------:R-:W3:Y:S01]  /*6b40*/  LDSM.16.M88.4 R172, [R0+0x800] ;  /* 0x0008000000ac783b */ /* 0x000ee20000000200 */
        /* <DEDUP_REMOVED lines=13> */
[C---:B------:R-:W-:Y:S01]  /*6c20*/  HMMA.16816.F32 R16, R184.reuse, R170, R16 ;  /* 0x000000aab810723c */ /* 0x040fe20000001810 */
[----:B------:R-:W1:Y:S07]  /*6c30*/  LDSM.16.M88.4 R168, [R236+0x1800] ;  /* 0x00180000eca8783b */ /* 0x000e6e0000000200 */
[C---:B---3--:R-:W-:Y:S08]  /*6c40*/  HMMA.16816.F32 R20, R184.reuse, R172, R20 ;  /* 0x000000acb814723c */ /* 0x048ff00000001814 */
[----:B------:R-:W-:Y:S01]  /*6c50*/  HMMA.16816.F32 R24, R184, R174, R24 ;  /* 0x000000aeb818723c */ /* 0x000fe20000001818 */
[----:B------:R-:W3:Y:S02]  /*6c60*/  LDSM.16.M88.4 R172, [R236+0x2000] ;  /* 0x00200000ecac783b */ /* 0x000ee40000000200 */
[----:B--2---:R-:W-:Y:S05]  /*6c70*/  ISETP.GT.AND P1, PT, R252, R2, PT ;  /* 0x00000002fc00720c */ /* 0x004fea0003f24270 */
[C---:B-1----:R-:W-:Y:S08]  /*6c80*/  HMMA.16816.F32 R4, R188.reuse, R168, R4 ;  /* 0x000000a8bc04723c */ /* 0x042ff00000001804 */
[C---:B------:R-:W-:Y:S01]  /*6c90*/  HMMA.16816.F32 R8, R188.reuse, R170, R8 ;  /* 0x000000aabc08723c */ /* 0x040fe20000001808 */
[----:B------:R-:W1:Y:S07]  /*6ca0*/  LDSM.16.M88.4 R168, [R236+0x2800] ;  /* 0x00280000eca8783b */ /* 0x000e6e0000000200 */
[C---:B---3--:R-:W-:Y:S08]  /*6cb0*/  HMMA.16816.F32 R12, R188.reuse, R172, R12 ;  /* 0x000000acbc0c723c */ /* 0x048ff0000000180c */
        /* <DEDUP_REMOVED lines=94> */
[----:B------:R-:W1:Y:S01]  /*72a0*/  LDSM.16.M88.4 R168, [R237+0x5000] ;  /* 0x00500000eda8783b */ /* 0x000e620000000200 */
[----:B------:R-:W-:Y:S05]  /*72b0*/  DEPBAR.LE SB0, 0x0 ;  /* 0x000080000000791a */ /* 0x000fea0000000000 */
[----:B------:R-:W-:Y:S01]  /*72c0*/  BAR.SYNC.DEFER_BLOCKING 0x0 ;  /* 0x0000000000007b1d */ /* 0x000fe20000010000 */
[C---:B------:R-:W-:Y:S08]  /*72d0*/  HMMA.16816.F32 R4, R232.reuse, R176, R4 ;  /* 0x000000b0e804723c */ /* 0x040ff00000001804 */
[C---:B------:R-:W-:Y:S08]  /*72e0*/  HMMA.16816.F32 R8, R232.reuse, R178, R8 ;  /* 0x000000b2e808723c */ /* 0x040ff00000001808 */
[C---:B-1----:R-:W-:Y:S08]  /*72f0*/  HMMA.16816.F32 R12, R232.reuse, R168, R12 ;  /* 0x000000a8e80c723c */ /* 0x042ff0000000180c */
[C---:B------:R-:W-:Y:S08]  /*7300*/  HMMA.16816.F32 R16, R232.reuse, R170, R16 ;  /* 0x000000aae810723c */ /* 0x040ff00000001810 */
[C---:B------:R-:W-:Y:S08]  /*7310*/  HMMA.16816.F32 R20, R232.reuse, R172, R20 ;  /* 0x000000ace814723c */ /* 0x040ff00000001814 */
[----:B------:R-:W-:Y:S01]  /*7320*/  HMMA.16816.F32 R24, R232, R174, R24 ;  /* 0x000000aee818723c */ /* 0x000fe20000001818 */
[----:B------:R-:W-:Y:S07]  /*7330*/  @!UPT UIADD3 URZ, URZ, URZ, URZ ;  /* 0x0000003f3f3ff290 */ /* 0x000fee000fffe03f */
[----:B------:R-:W-:-:S11]  /*7340*/  @!P1 BRA `(.L_x_3277) ;  /* 0x0000061000009947 */ /* 0x000fd60003800000 */
[----:B------:R-:W-:Y:S01]  /*7350*/  IMAD.MOV.U32 R0, RZ, RZ, 0x1 ;  /* 0x00000001ff007424 */ /* 0x000fe200078e00ff */
[----:B------:R-:W-:Y:S01]  /*7360*/  SHF.R.S32.HI R177, RZ, 0x1f, R132 ;  /* 0x0000001fffb17819 */ /* 0x000fe20000011484 */
[----:B------:R-:W2:Y:S01]  /*7370*/  LDL R2, [R1+0x10] ;  /* 0x0000100001027983 */ /* 0x000ea20000100800 */
[----:B------:R-:W-:Y:S02]  /*7380*/  IMAD.MOV.U32 R250, RZ, RZ, RZ ;  /* 0x000000fffffa7224 */ /* 0x000fe400078e00ff */
[----:B------:R-:W-:Y:S01]  /*7390*/  LEA.HI R177, R177, R132, RZ, 0x3 ;  /* 0x00000084b1b17211 */ /* 0x000fe200078f18ff */
[----:B------:R-:W3:Y:S01]  /*73a0*/  LDL.64 R178, [R1+0x20] ;  /* 0x0000200001b27983 */ /* 0x000ee20000100a00 */
[----:B------:R-:W-:Y:S02]  /*73b0*/  ISETP.NE.AND P1, PT, R0, c[0x0][0x2b8], PT ;  /* 0x0000ae0000007a0c */ /* 0x000fe40003f25270 */
[----:B------:R-:W-:Y:S03]  /*73c0*/  SHF.R.S32.HI R177, RZ, 0x3, R177 ;  /* 0x00000003ffb17819 */ /* 0x000fe600000114b1 */
[----:B------:R-:W4:Y:S02]  /*73d0*/  LDL R176, [R1+0x34] ;  /* 0x0000340001b07983 */ /* 0x000f240000100800 */
[----:B------:R-:W-:Y:S02]  /*73e0*/  IMAD R0, R3, 0x20, R177 ;  /* 0x0000002003007824 */ /* 0x000fe400078e02b1 */
[----:B------:R-:W5:Y:S06]  /*73f0*/  LDL.64 R170, [R1+0x18] ;  /* 0x0000180001aa7983 */ /* 0x000f6c0000100a00 */
[----:B------:R-:W4:Y:S01]  /*7400*/  LDL R168, [R1+0x30] ;  /* 0x0000300001a87983 */ /* 0x000f220000100800 */
[----:B--2---:R-:W-:Y:S05]  /*7410*/  IMAD R2, R252, 0x30, R2 ;  /* 0x00000030fc027824 */ /* 0x004fea00078e0202 */
[----:B------:R-:W-:Y:S05]  /*7420*/  IADD3 R2, R2, -0x30, R0 ;  /* 0xffffffd002027810 */ /* 0x000fea0007ffe000 */
[----:B------:R-:W-:Y:S04]  /*7430*/  @P1 IMAD.HI.U32 R3, R2, c[0x0][0x2bc], RZ ;  /* 0x0000af0002031a27 */ /* 0x000fe800078e00ff */
[----:B------:R-:W-:Y:S01]  /*7440*/  IMAD.MOV.U32 R0, RZ, RZ, R2 ;  /* 0x000000ffff007224 */ /* 0x000fe200078e0002 */
[----:B------:R-:W-:Y:S04]  /*7450*/  @P1 SHF.R.U32.HI R0, RZ, c[0x0][0x2c0], R3 ;  /* 0x0000b000ff001a19 */ /* 0x000fe80000011603 */
[C---:B---3--:R-:W-:Y:S01]  /*7460*/  @!P0 IADD3 R3, P1, R0.reuse, R178, RZ ;  /* 0x000000b200038210 */ /* 0x048fe20007f3e0ff */
[----:B------:R-:W-:Y:S03]  /*7470*/  IMAD.MOV R132, RZ, RZ, -R0 ;  /* 0x000000ffff847224 */ /* 0x000fe600078e0a00 */
[----:B----4-:R-:W-:Y:S01]  /*7480*/  @!P0 LEA.HI.X.SX32 R0, R0, R176, 0x1, P1 ;  /* 0x000000b000008211 */ /* 0x010fe200008f0eff */
        /* <DEDUP_REMOVED lines=12> */
[----:B-----5:R-:W-:Y:S03]  /*7550*/  IADD3 R0, P1, R170, R2, RZ ;  /* 0x00000002aa007210 */ /* 0x020fe60007f3e0ff */
[----:B------:R-:W-:Y:S05]  /*7560*/  IMAD R132, R250, c[0x0][0x1f4], R132 ;  /* 0x00007d00fa847a24 */ /* 0x000fea00078e0284 */
[----:B------:R-:W-:Y:S02]  /*7570*/  IADD3.X R2, R168, R3, R132, P1, !PT ;  /* 0x00000003a8027210 */ /* 0x000fe40000ffe484 */
[C---:B------:R-:W-:Y:S02]  /*7580*/  LEA R172, P1, R0.reuse, c[0x0][0x1c8], 0x1 ;  /* 0x0000720000ac7a11 */ /* 0x040fe400078208ff */
[----:B------:R-:W-:Y:S02]  /*7590*/  IADD3 R168, -R177, 0x30, RZ ;  /* 0x00000030b1a87810 */ /* 0x000fe40007ffe1ff */
[----:B------:R-:W-:Y:S02]  /*75a0*/  LEA.HI.X R169, R0, c[0x0][0x1cc], R2, 0x1, P1 ;  /* 0x0000730000a97a11 */ /* 0x000fe400008f0c02 */
[----:B------:R-:W-:Y:S01]  /*75b0*/  ISETP.GE.AND P1, PT, R168, 0x1, PT ;  /* 0x00000001a800780c */ /* 0x000fe20003f26270 */
[----:B------:R-:W-:-:S10]  /*75c0*/  BRA.DIV ~URZ, `(.L_x_3278) ;  /* 0x000085227f007947 */ /* 0x000fd4000b800000 */
[----:B------:R1:W2:Y:S02]  /*75d0*/  SHFL.IDX PT, R132, R169, RZ, 0x181f ;  /* 0x00181fffa9847589 */ /* 0x0002a400000e0000 */
.L_x_3355:
[----:B------:R-:W-:-:S05]  /*75e0*/  BRA.DIV ~URZ, `(.L_x_3279) ;  /* 0x000085727f007947 */ /* 0x000fca000b800000 */
[----:B------:R3:W4:Y:S02]  /*75f0*/  SHFL.IDX PT, R0, R172, RZ, 0x181f ;  /* 0x00181fffac007589 */ /* 0x00072400000e0000 */
.L_x_3356:
[----:B------:R-:W-:Y:S02]  /*7600*/  SHF.R.S32.HI R171, RZ, 0x1f, R249 ;  /* 0x0000001fffab7819 */ /* 0x000fe400000114f9 */
[C---:B----4-:R-:W-:Y:S02]  /*7610*/  @P1 LEA R2, P3, R249.reuse, R0, 0x1 ;  /* 0x00000000f9021211 */ /* 0x050fe400078608ff */
[C---:B------:R-:W-:Y:S02]  /*7620*/  IADD3 R170, R249.reuse, 0x40, RZ ;  /* 0x00000040f9aa7810 */ /* 0x040fe40007ffe0ff */
[C---:B--2---:R-:W-:Y:S02]  /*7630*/  @P1 LEA.HI.X R3, R249.reuse, R132, R171, 0x1, P3 ;  /* 0x00000084f9031211 */ /* 0x044fe400018f0cab */
        /* <DEDUP_REMOVED lines=23> */
[----:B------:R2:W1:Y:S04]  /*77b0*/  SHFL.IDX PT, R132, R169, 0x1, 0x181f ;  /* 0x00381f00a9847f89 */ /* 0x00046800000e0000 */
[----:B------:R2:W3:Y:S02]  /*77c0*/  SHFL.IDX PT, R0, R172, 0x1, 0x181f ;  /* 0x00381f00ac007f89 */ /* 0x0004e400000e0000 */
.L_x_3357:
[----:B-12---:R-:W-:Y:S02]  /*77d0*/  SHF.R.S32.HI R169, RZ, 0x1f, R249 ;  /* 0x0000001fffa97819 */ /* 0x006fe400000114f9 */
[C---:B---34-:R-:W-:Y:S02]  /*77e0*/  @P1 LEA R2, P3, R249.reuse, R0, 0x1 ;  /* 0x00000000f9021211 */ /* 0x058fe400078608ff */
[C---:B------:R-:W-:Y:S02]  /*77f0*/  IADD3 R168, R249.reuse, 0x40, RZ ;  /* 0x00000040f9a87810 */ /* 0x040fe40007ffe0ff */
[C---:B------:R-:W-:Y:S02]  /*7800*/  @P1 LEA.HI.X R3, R249.reuse, R132, R169, 0x1, P3 ;  /* 0x00000084f9031211 */ /* 0x040fe400018f0ca9 */
        /* <DEDUP_REMOVED lines=12> */
[C---:B-1----:R-:W-:Y:S04]  /*78d0*/  @P1 LEA R2, P3, R168.reuse, R0, 0x1 ;  /* 0x00000000a8021211 */ /* 0x042fe800078608ff */
[----:B------:R-:W-:Y:S02]  /*78e0*/  @P1 LEA.HI.X R3, R168, R132, R169, 0x1, P3 ;  /* 0x00000084a8031211 */ /* 0x000fe400018f0ca9 */
[C---:B------:R-:W-:Y:S03]  /*78f0*/  @P1 LEA R168, P3, R172.reuse, R0, 0x1 ;  /* 0x00000000aca81211 */ /* 0x040fe600078608ff */
[----:B------:R1:W-:Y:S01]  /*7900*/  @P1 LDGSTS.E.BYPASS.LTC128B.128 [R248+0x16880], [R2.64], !P5 ;  /* 0x1688000002f81fae */ /* 0x0003e2000e901d46 */
[----:B------:R-:W-:Y:S05]  /*7910*/  @P1 LEA.HI.X R169, R172, R132, R173, 0x1, P3 ;  /* 0x00000084aca91211 */ /* 0x000fea00018f0cad */
[----:B------:R2:W-:Y:S01]  /*7920*/  @P1 LDGSTS.E.BYPASS.LTC128B.128 [R248+0x18080], [R168.64], !P4 ;  /* 0x18080000a8f81fae */ /* 0x0005e2000e101d46 */
[C---:B-1----:R-:W-:Y:S04]  /*7930*/  @P1 LEA R2, P3, R170.reuse, R0, 0x1 ;  /* 0x00000000aa021211 */ /* 0x042fe800078608ff */
[----:B------:R-:W-:Y:S05]  /*7940*/  @P1 LEA.HI.X R3, R170, R132, R171, 0x1, P3 ;  /* 0x00000084aa031211 */ /* 0x000fea00018f0cab */
[----:B------:R2:W-:Y:S04]  /*7950*/  @P1 LDGSTS.E.BYPASS.LTC128B.128 [R248+0x19880], [R2.64], !P2 ;  /* 0x1988000002f81fae */ /* 0x0005e8000d101d46 */
.L_x_3277:
[----:B------:R-:W-:Y:S05]  /*7960*/  BSYNC B0 ;  /* 0x0000000000007941 */ /* 0x000fea0003800000 */
.L_x_3276:
[----:B--2---:R-:W-:Y:S01]  /*7970*/  FMNMX.FTZ R2, R4, R134, !PT ;  /* 0x0000008604027209 */ /* 0x004fe20007810000 */
        /* <DEDUP_REMOVED lines=26> */
.L_x_3358:
[----:B-12---:R-:W-:Y:S01]  /*7b20*/  FMNMX.FTZ R132, R132, R0, !PT ;  /* 0x0000000084847209 */ /* 0x006fe20007810000 */
[----:B------:R-:W-:-:S05]  /*7b30*/  BRA.DIV ~URZ, `(.L_x_3282) ;  /* 0x000081827f007947 */ /* 0x000fca000b800000 */
[----:B------:R-:W1:Y:S02]  /*7b40*/  SHFL.BFLY PT, R0, R132, 0x1, 0x1f ;  /* 0x0c201f0084007f89 */ /* 0x000e6400000e0000 */
[----:B-1----:R-:W-:Y:S02]  /*7b50*/  FMNMX.FTZ R134, R132, R0, !PT ;  /* 0x0000000084867209 */ /* 0x002fe40007810000 */
[----:B------:R-:W1:Y:S02]  /*7b60*/  SHFL.BFLY PT, R0, R168, 0x2, 0x1f ;  /* 0x0c401f00a8007f89 */ /* 0x000e6400000e0000 */
[----:B-1----:R-:W-:Y:S05]  /*7b70*/  FMNMX.FTZ R132, R168, R0, !PT ;  /* 0x00000000a8847209 */ /* 0x002fea0007810000 */
[----:B------:R1:W2:Y:S02]  /*7b80*/  SHFL.BFLY PT, R0, R132, 0x1, 0x1f ;  /* 0x0c201f0084007f89 */ /* 0x0002a400000e0000 */
.L_x_3359:
        /* <DEDUP_REMOVED lines=16> */
[--C-:B------:R-:W-:Y:S01]  /*7c90*/  FFMA.FTZ R17, R24, c[0x0][0x2d0], -R132.reuse ;  /* 0x0000b40018117a23 */ /* 0x100fe20000010884 */
[----:B------:R-:W-:Y:S01]  /*7ca0*/  MOV R24, R169 ;  /* 0x000000a900187202 */ /* 0x000fe20000000f00 */
[--C-:B------:R-:W-:Y:S02]  /*7cb0*/  FFMA.FTZ R20, R20, c[0x0][0x2d0], -R132.reuse ;  /* 0x0000b40014147a23 */ /* 0x100fe40000010884 */
[--C-:B------:R-:W-:Y:S02]  /*7cc0*/  FFMA.FTZ R177, R16, c[0x0][0x2d0], -R132.reuse ;  /* 0x0000b40010b17a23 */ /* 0x100fe40000010884 */
[----:B------:R-:W-:Y:S01]  /*7cd0*/  FFMA.FTZ R132, R25, c[0x0][0x2d0], -R132 ;  /* 0x0000b40019847a23 */ /* 0x000fe20000010884 */
[----:B------:R-:W-:Y:S01]  /*7ce0*/  MUFU.EX2 R8, R135 ;  /* 0x0000008700087308 */ /* 0x000fe20000000800 */
[----:B------:R-:W-:Y:S09]  /*7cf0*/  MOV R21, R20 ;  /* 0x0000001400157202 */ /* 0x000ff20000000f00 */
[----:B------:R-:W-:Y:S10]  /*7d00*/  MUFU.EX2 R13, R5 ;  /* 0x00000005000d7308 */ /* 0x000ff40000000800 */
[----:B------:R1:W2:Y:S10]  /*7d10*/  MUFU.EX2 R12, R4 ;  /* 0x00000004000c7308 */ /* 0x0002b40000000800 */
[----:B------:R-:W-:Y:S01]  /*7d20*/  MUFU.EX2 R132, R132 ;  /* 0x0000008400847308 */ /* 0x000fe20000000800 */
[----:B-1----:R-:W-:Y:S04]  /*7d30*/  FMUL.FTZ R4, R3, c[0x0][0x2d0] ;  /* 0x0000b40003047a20 */ /* 0x002fe80000410000 */
[--C-:B------:R-:W-:Y:S02]  /*7d40*/  FFMA.FTZ R6, R6, c[0x0][0x2d0], -R4.reuse ;  /* 0x0000b40006067a23 */ /* 0x100fe40000010804 */
[--C-:B------:R-:W-:Y:S03]  /*7d50*/  FFMA.FTZ R20, R23, c[0x0][0x2d0], -R4.reuse ;  /* 0x0000b40017147a23 */ /* 0x100fe60000010804 */
[----:B------:R-:W-:Y:S01]  /*7d60*/  MUFU.EX2 R169, R6 ;  /* 0x0000000600a97308 */ /* 0x000fe20000000800 */
        /* <DEDUP_REMOVED lines=9> */
[----:B---3--:R-:W-:Y:S01]  /*7e00*/  FFMA.FTZ R0, R2, R170, R9 ;  /* 0x000000aa02007223 */ /* 0x008fe20000010009 */
[----:B--2---:R-:W-:Y:S01]  /*7e10*/  F2FP.PACK_AB R170, R12, R13 ;  /* 0x0000000d0caa723e */ /* 0x004fe200000000ff */
[----:B------:R-:W-:Y:S01]  /*7e20*/  FMUL.FTZ R28, R2, R28 ;  /* 0x0000001c021c7220 */ /* 0x000fe20000410000 */
[C---:B------:R-:W-:Y:S01]  /*7e30*/  F2FP.PACK_AB R168, R8.reuse, R9 ;  /* 0x0000000908a8723e */ /* 0x040fe200000000ff */
[----:B------:R-:W-:Y:S02]  /*7e40*/  FADD.FTZ R5, R8, R0 ;  /* 0x0000000008057221 */ /* 0x000fe40000010000 */
[----:B------:R-:W-:Y:S02]  /*7e50*/  FADD.FTZ R0, -R3, R133 ;  /* 0x0000008503007221 */ /* 0x000fe40000010100 */
[----:B------:R-:W-:Y:S02]  /*7e60*/  FADD.FTZ R5, R13, R5 ;  /* 0x000000050d057221 */ /* 0x000fe40000010000 */
[----:B------:R-:W-:Y:S02]  /*7e70*/  FMUL.FTZ R0, R0, c[0x0][0x2d0] ;  /* 0x0000b40000007a20 */ /* 0x000fe40000410000 */
[----:B------:R-:W-:Y:S02]  /*7e80*/  FADD.FTZ R171, R12, R5 ;  /* 0x000000050cab7221 */ /* 0x000fe40000010000 */
[C---:B------:R-:W-:Y:S02]  /*7e90*/  FMUL.FTZ R12, R2.reuse, R148 ;  /* 0x00000094020c7220 */ /* 0x040fe40000410000 */
[----:B------:R-:W2:Y:S01]  /*7ea0*/  LDL.LU R148, [R1+0x8] ;  /* 0x0000080001947983 */ /* 0x000ea20000300800 */
[----:B------:R-:W1:Y:S01]  /*7eb0*/  MUFU.EX2 R0, R0 ;  /* 0x0000000000007308 */ /* 0x000e620000000800 */
        /* <DEDUP_REMOVED lines=8> */
[----:B------:R-:W-:Y:S01]  /*7f40*/  MOV R140, R24 ;  /* 0x00000018008c7202 */ /* 0x000fe20000000f00 */
[C---:B------:R-:W-:Y:S02]  /*7f50*/  FMUL.FTZ R24, R2.reuse, R136 ;  /* 0x0000008802187220 */ /* 0x040fe40000410000 */
[----:B------:R-:W-:Y:S01]  /*7f60*/  FMUL.FTZ R13, R2, R149 ;  /* 0x00000095020d7220 */ /* 0x000fe20000410000 */
[----:B------:R-:W-:Y:S01]  /*7f70*/  MOV R149, R16 ;  /* 0x0000001000957202 */ /* 0x000fe20000000f00 */
[----:B------:R-:W-:Y:S02]  /*7f80*/  FFMA.FTZ R133, R10, c[0x0][0x2d0], -R4 ;  /* 0x0000b4000a857a23 */ /* 0x000fe40000010804 */
[C---:B------:R-:W-:Y:S02]  /*7f90*/  FMUL.FTZ R4, R2.reuse, R156 ;  /* 0x0000009c02047220 */ /* 0x040fe40000410000 */
[----:B------:R3:W-:Y:S01]  /*7fa0*/  MUFU.EX2 R156, R7 ;  /* 0x00000007009c7308 */ /* 0x0007e20000000800 */
[C---:B------:R-:W-:Y:S01]  /*7fb0*/  FMUL.FTZ R16, R2.reuse, R144 ;  /* 0x0000009002107220 */ /* 0x040fe20000410000 */
[----:B------:R-:W-:Y:S01]  /*7fc0*/  MOV R144, R17 ;  /* 0x0000001100907202 */ /* 0x000fe20000000f00 */
[----:B------:R-:W-:Y:S01]  /*7fd0*/  FMUL.FTZ R17, R2, R145 ;  /* 0x0000009102117220 */ /* 0x000fe20000410000 */
[----:B------:R-:W-:Y:S01]  /*7fe0*/  MOV R145, R21 ;  /* 0x0000001500917202 */ /* 0x000fe20000000f00 */
[C---:B-1----:R-:W-:Y:S02]  /*7ff0*/  FMUL.FTZ R26, R0.reuse, R138 ;  /* 0x0000008a001a7220 */ /* 0x042fe40000410000 */
[C---:B------:R-:W-:Y:S02]  /*8000*/  FMUL.FTZ R27, R0.reuse, R139 ;  /* 0x0000008b001b7220 */ /* 0x040fe40000410000 */
[----:B------:R-:W1:Y:S01]  /*8010*/  LDSM.16.MT88.4 R136, [R238] ;  /* 0x00000000ee88783b */ /* 0x000e620000004200 */
        /* <DEDUP_REMOVED lines=11> */
[----:B------:R-:W4:Y:S01]  /*80d0*/  MUFU.EX2 R150, R135 ;  /* 0x0000008700967308 */ /* 0x000f220000000800 */
[----:B---3--:R-:W-:Y:S01]  /*80e0*/  FMUL.FTZ R7, R0, R159 ;  /* 0x0000009f00077220 */ /* 0x008fe20000410000 */
[----:B------:R-:W-:Y:S01]  /*80f0*/  MOV R159, R144 ;  /* 0x00000090009f7202 */ /* 0x000fe20000000f00 */
[----:B------:R-:W-:Y:S02]  /*8100*/  FMUL.FTZ R21, R2, R141 ;  /* 0x0000008d02157220 */ /* 0x000fe40000410000 */
[C---:B------:R-:W-:Y:S02]  /*8110*/  FMUL.FTZ R22, R0.reuse, R142 ;  /* 0x0000008e00167220 */ /* 0x040fe40000410000 */
[----:B------:R-:W-:Y:S02]  /*8120*/  FMUL.FTZ R23, R0, R143 ;  /* 0x0000008f00177220 */ /* 0x000fe40000410000 */
[----:B------:R-:W-:Y:S01]  /*8130*/  FMUL.FTZ R29, R2, R29 ;  /* 0x0000001d021d7220 */ /* 0x000fe20000410000 */
[----:B------:R-:W-:Y:S01]  /*8140*/  LDSM.16.MT88.4 R140, [R238+0x800] ;  /* 0x00080000ee8c783b */ /* 0x000fe20000004200 */
[C---:B------:R-:W-:Y:S01]  /*8150*/  FMUL.FTZ R30, R0.reuse, R30 ;  /* 0x0000001e001e7220 */ /* 0x040fe20000410000 */
[----:B------:R-:W-:Y:S01]  /*8160*/  MUFU.EX2 R144, R177 ;  /* 0x000000b100907308 */ /* 0x000fe20000000800 */
[----:B------:R-:W-:Y:S02]  /*8170*/  FMUL.FTZ R31, R0, R31 ;  /* 0x0000001f001f7220 */ /* 0x000fe40000410000 */
[C---:B------:R-:W-:Y:S02]  /*8180*/  FMUL.FTZ R32, R2.reuse, R32 ;  /* 0x0000002002207220 */ /* 0x040fe40000410000 */
[----:B------:R-:W-:Y:S02]  /*8190*/  FMUL.FTZ R33, R2, R33 ;  /* 0x0000002102217220 */ /* 0x000fe40000410000 */
[C---:B------:R-:W-:Y:S02]  /*81a0*/  FMUL.FTZ R34, R0.reuse, R34 ;  /* 0x0000002200227220 */ /* 0x040fe40000410000 */
[----:B------:R-:W-:Y:S01]  /*81b0*/  FMUL.FTZ R35, R0, R35 ;  /* 0x0000002300237220 */ /* 0x000fe20000410000 */
[----:B------:R-:W3:Y:S01]  /*81c0*/  MUFU.EX2 R133, R179 ;  /* 0x000000b300857308 */ /* 0x000ee20000000800 */
[----:B------:R-:W-:Y:S01]  /*81d0*/  FMUL.FTZ R36, R2, R36 ;  /* 0x0000002402247220 */ /* 0x000fe20000410000 */
[----:B----4-:R-:W-:Y:S01]  /*81e0*/  F2FP.PACK_AB R171, R150, R149 ;  /* 0x0000009596ab723e */ /* 0x010fe200000000ff */
        /* <DEDUP_REMOVED lines=98> */
[----:B------:R-:W4:Y:S01]  /*8810*/  MUFU.EX2 R2, R178 ;  /* 0x000000b200027308 */ /* 0x000f220000000800 */
[C---:B------:R-:W-:Y:S02]  /*8820*/  FMUL.FTZ R126, R0.reuse, R126 ;  /* 0x0000007e007e7220 */ /* 0x040fe40000410000 */
[C---:B------:R-:W-:Y:S02]  /*8830*/  FMUL.FTZ R127, R0.reuse, R127 ;  /* 0x0000007f007f7220 */ /* 0x040fe40000410000 */
[C---:B------:R-:W-:Y:S02]  /*8840*/  FMUL.FTZ R130, R0.reuse, R130 ;  /* 0x0000008200827220 */ /* 0x040fe40000410000 */
[C---:B------:R-:W-:Y:S03]  /*8850*/  FMUL.FTZ R131, R0.reuse, R131 ;  /* 0x0000008300837220 */ /* 0x040fe60000410000 */
[----:B------:R-:W5:Y:S10]  /*8860*/  MUFU.EX2 R178, R172 ;  /* 0x000000ac00b27308 */ /* 0x000f740000000800 */
[----:B------:R-:W1:Y:S01]  /*8870*/  MUFU.EX2 R172, R152 ;  /* 0x0000009800ac7308 */ /* 0x000e620000000800 */
[----:B--2---:R-:W-:Y:S01]  /*8880*/  FFMA.FTZ R148, R0, R148, R169 ;  /* 0x0000009400947223 */ /* 0x004fe200000100a9 */
[----:B------:R-:W-:Y:S01]  /*8890*/  F2FP.PACK_AB R169, R156, R169 ;  /* 0x000000a99ca9723e */ /* 0x000fe200000000ff */
[----:B---3--:R-:W-:Y:S01]  /*88a0*/  FADD.FTZ R0, R133, R155 ;  /* 0x0000009b85007221 */ /* 0x008fe20000010000 */
[----:B------:R-:W-:Y:S03]  /*88b0*/  MOV R155, R145 ;  /* 0x00000091009b7202 */ /* 0x000fe60000000f00 */
[----:B----4-:R-:W-:Y:S02]  /*88c0*/  FADD.FTZ R0, R2, R0 ;  /* 0x0000000002007221 */ /* 0x010fe40000010000 */
[C---:B-1----:R-:W-:Y:S05]  /*88d0*/  HMMA.16816.F32 R4, R168.reuse, R136, R4 ;  /* 0x00000088a804723c */ /* 0x042fea0000001804 */
[----:B------:R-:W-:Y:S03]  /*88e0*/  FADD.FTZ R0, R144, R0 ;  /* 0x0000000090007221 */ /* 0x000fe60000010000 */
[C---:B------:R-:W-:Y:S01]  /*88f0*/  HMMA.16816.F32 R8, R168.reuse, R138, R8 ;  /* 0x0000008aa808723c */ /* 0x040fe20000001808 */
[----:B------:R-:W1:Y:S03]  /*8900*/  LDSM.16.MT88.4 R136, [R240] ;  /* 0x00000000f088783b */ /* 0x000e660000004200 */
[C---:B------:R-:W-:Y:S04]  /*8910*/  FADD.FTZ R0, R135.reuse, R0 ;  /* 0x0000000087007221 */ /* 0x040fe80000010000 */
        /* <DEDUP_REMOVED lines=46> */
[----:B-----5:R-:W-:Y:S03]  /*8c00*/  F2FP.PACK_AB R137, R178, R179 ;  /* 0x000000b3b289723e */ /* 0x020fe600000000ff */
[----:B------:R-:W-:Y:S02]  /*8c10*/  F2FP.PACK_AB R138, R135, R144 ;  /* 0x00000090878a723e */ /* 0x000fe400000000ff */
[----:B------:R-:W2:Y:S02]  /*8c20*/  LDSM.16.MT88.4 R144, [R240+0x800] ;  /* 0x00080000f090783b */ /* 0x000ea40000004200 */
[----:B------:R-:W3:Y:S01]  /*8c30*/  MUFU.EX2 R2, R154 ;  /* 0x0000009a00027308 */ /* 0x000ee20000000800 */
[----:B------:R-:W-:Y:S02]  /*8c40*/  F2FP.PACK_AB R139, R176, R177 ;  /* 0x000000b1b08b723e */ /* 0x000fe400000000ff */
[----:B------:R-:W-:Y:S02]  /*8c50*/  F2FP.PACK_AB R169, R175, R174 ;  /* 0x000000aeafa9723e */ /* 0x000fe400000000ff */
[----:B------:R-:W-:Y:S03]  /*8c60*/  F2FP.PACK_AB R171, R173, R172 ;  /* 0x000000acadab723e */ /* 0x000fe600000000ff */
[C---:B------:R-:W-:Y:S02]  /*8c70*/  HMMA.16816.F32 R4, R136.reuse, R140, R4 ;  /* 0x0000008c8804723c */ /* 0x040fe40000001804 */
[----:B------:R-:W4:Y:S03]  /*8c80*/  MUFU.EX2 R135, R159 ;  /* 0x0000009f00877308 */ /* 0x000f260000000800 */
[----:B-1----:R-:W-:Y:S03]  /*8c90*/  FADD.FTZ R0, R133, R0 ;  /* 0x0000000085007221 */ /* 0x002fe60000010000 */
[C---:B------:R-:W-:Y:S01]  /*8ca0*/  HMMA.16816.F32 R8, R136.reuse, R142, R8 ;  /* 0x0000008e8808723c */ /* 0x040fe20000001808 */
[----:B------:R-:W1:Y:S03]  /*8cb0*/  LDSM.16.MT88.4 R140, [R239+0x800] ;  /* 0x00080000ef8c783b */ /* 0x000e660000004200 */
[C---:B---3--:R-:W-:Y:S05]  /*8cc0*/  F2FP.PACK_AB R168, R2.reuse, R133 ;  /* 0x0000008502a8723e */ /* 0x048fea00000000ff */
[----:B------:R-:W-:Y:S03]  /*8cd0*/  LDSM.16.MT88.4 R152, [R238+0x1000] ;  /* 0x00100000ee98783b */ /* 0x000fe60000004200 */
[----:B------:R-:W-:Y:S02]  /*8ce0*/  FADD.FTZ R0, R2, R0 ;  /* 0x0000000002007221 */ /* 0x000fe40000010000 */
[----:B------:R-:W-:Y:S03]  /*8cf0*/  FADD.FTZ R2, R156, R148 ;  /* 0x000000949c027221 */ /* 0x000fe60000010000 */
[----:B------:R-:W3:Y:S01]  /*8d00*/  LDL R133, [R1+0xc] ;  /* 0x00000c0001857983 */ /* 0x000ee20000100800 */
[----:B----4-:R-:W-:Y:S01]  /*8d10*/  FADD.FTZ R0, R135, R0 ;  /* 0x0000000087007221 */ /* 0x010fe20000010000 */
[C---:B------:R-:W-:Y:S01]  /*8d20*/  F2FP.PACK_AB R170, R132.reuse, R135 ;  /* 0x0000008784aa723e */ /* 0x040fe200000000ff */
[C---:B--2---:R-:W-:Y:S03]  /*8d30*/  HMMA.16816.F32 R12, R136.reuse, R144, R12 ;  /* 0x00000090880c723c */ /* 0x044fe6000000180c */
[----:B------:R-:W-:Y:S01]  /*8d40*/  FADD.FTZ R0, R132, R0 ;  /* 0x0000000084007221 */ /* 0x000fe20000010000 */
[----:B------:R-:W-:Y:S04]  /*8d50*/  MOV R132, R150 ;  /* 0x0000009600847202 */ /* 0x000fe80000000f00 */
[C---:B------:R-:W-:Y:S01]  /*8d60*/  HMMA.16816.F32 R16, R136.reuse, R146, R16 ;  /* 0x000000928810723c */ /* 0x040fe20000001810 */
[----:B------:R-:W2:Y:S08]  /*8d70*/  LDSM.16.MT88.4 R144, [R241+0x800] ;  /* 0x00080000f190783b */ /* 0x000eb00000004200 */
[----:B------:R4:W-:Y:S01]  /*8d80*/  STL [R1+0x4], R0 ;  /* 0x0000040001007387 */ /* 0x0009e20000100800 */
[C---:B-1----:R-:W-:Y:S08]  /*8d90*/  HMMA.16816.F32 R20, R136.reuse, R140, R20 ;  /* 0x0000008c8814723c */ /* 0x042ff00000001814 */
[C---:B------:R-:W-:Y:S01]  /*8da0*/  HMMA.16816.F32 R24, R136.reuse, R142, R24 ;  /* 0x0000008e8818723c */ /* 0x040fe20000001818 */
[----:B------:R-:W1:Y:S03]  /*8db0*/  LDSM.16.MT88.4 R140, [R238+0x2000] ;  /* 0x00200000ee8c783b */ /* 0x000e660000004200 */
[----:B----4-:R-:W-:Y:S04]  /*8dc0*/  FADD.FTZ R0, R149, R2 ;  /* 0x0000000295007221 */ /* 0x010fe80000010000 */
[----:B------:R-:W-:Y:S01]  /*8dd0*/  FADD.FTZ R0, R132, R0 ;  /* 0x0000000084007221 */ /* 0x000fe20000010000 */
[C---:B--2---:R-:W-:Y:S03]  /*8de0*/  HMMA.16816.F32 R28, R136.reuse, R144, R28 ;  /* 0x00000090881c723c */ /* 0x044fe6000000181c */
[----:B------:R-:W-:Y:S04]  /*8df0*/  FADD.FTZ R0, R179, R0 ;  /* 0x00000000b3007221 */ /* 0x000fe80000010000 */
[----:B------:R-:W-:Y:S01]  /*8e00*/  FADD.FTZ R0, R178, R0 ;  /* 0x00000000b2007221 */ /* 0x000fe20000010000 */
        /* <DEDUP_REMOVED lines=9> */
[----:B------:R-:W-:Y:S01]  /*8ea0*/  FADD.FTZ R2, R172, R0 ;  /* 0x00000000ac027221 */ /* 0x000fe20000010000 */
[C---:B------:R-:W-:Y:S03]  /*8eb0*/  IADD3 R0, R252.reuse, -0x1, RZ ;  /* 0xfffffffffc007810 */ /* 0x040fe60007ffe0ff */
[----:B------:R-:W-:Y:S05]  /*8ec0*/  FADD.FTZ R2, R173, R2 ;  /* 0x00000002ad027221 */ /* 0x000fea0000010000 */
[----:B------:R-:W-:Y:S01]  /*8ed0*/  STL [R1+0x8], R2 ;  /* 0x0000080201007387 */ /* 0x000fe20000100800 */
        /* <DEDUP_REMOVED lines=24> */
[C---:B--2---:R-:W-:Y:S03]  /*9060*/  HMMA.16816.F32 R108, R136.reuse, R144, R108 ;  /* 0x00000090886c723c */ /* 0x044fe6000000186c */
[----:B---3--:R-:W-:Y:S02]  /*9070*/  ISETP.GT.AND P1, PT, R252, R133, PT ;  /* 0x00000085fc00720c */ /* 0x008fe40003f24270 */
[----:B------:R-:W-:Y:S02]  /*9080*/  MOV R252, R0 ;  /* 0x0000000000fc7202 */ /* 0x000fe40000000f00 */
[----:B------:R-:W-:Y:S01]  /*9090*/  MOV R133, R3 ;  /* 0x0000000300857202 */ /* 0x000fe20000000f00 */
        /* <DEDUP_REMOVED lines=55> */
.L_x_3271:
        /* <DEDUP_REMOVED lines=10> */
.L_x_3360:
[----:B------:R-:W-:Y:S01]  /*94b0*/  FSETP.NE.FTZ.AND P1, PT, R4, RZ, PT ;  /* 0x000000ff0400720b */ /* 0x000fe20003f35000 */
[----:B---3--:R-:W-:Y:S01]  /*94c0*/  FADD.FTZ R3, R3, R5 ;  /* 0x0000000503037221 */ /* 0x008fe20000010000 */
[----:B------:R-:W-:Y:S02]  /*94d0*/  MOV R18, 0xff800000 ;  /* 0xff80000000127802 */ /* 0x000fe40000000f00 */
[----:B------:R-:W-:Y:S02]  /*94e0*/  MOV R19, 0xff800000 ;  /* 0xff80000000137802 */ /* 0x000fe40000000f00 */
[----:B------:R-:W-:-:S07]  /*94f0*/  FSETP.NE.FTZ.AND P0, PT, R3, RZ, PT ;  /* 0x000000ff0300720b */ /* 0x000fce0003f15000 */
[----:B------:R-:W1:Y:S01]  /*9500*/  @P1 MUFU.LG2 R0, R4 ;  /* 0x0000000400001308 */ /* 0x000e620000000c00 */
[----:B------:R-:W-:-:S05]  /*9510*/  @P1 MOV R2, 0x3f317218 ;  /* 0x3f31721800021802 */ /* 0x000fca0000000f00 */
[----:B------:R-:W-:Y:S02]  /*9520*/  @P1 FMUL.FTZ R2, R2, c[0x0][0x2d0] ;  /* 0x0000b40002021a20 */ /* 0x000fe40000410000 */
[----:B-1----:R-:W-:-:S04]  /*9530*/  @P1 FMUL.FTZ R0, R0, 0.69314718246459960938 ;  /* 0x3f31721800001820 */ /* 0x002fc80000410000 */
[----:B------:R-:W-:Y:S01]  /*9540*/  @P1 FFMA.FTZ R18, R2, R134, R0 ;  /* 0x0000008602121223 */ /* 0x000fe20000010000 */
[----:B------:R-:W-:Y:S01]  /*9550*/  MOV R2, RZ ;  /* 0x000000ff00027202 */ /* 0x000fe20000000f00 */
[----:B------:R-:W1:Y:S08]  /*9560*/  @P0 MUFU.LG2 R0, R3 ;  /* 0x0000000300000308 */ /* 0x000e700000000c00 */
[----:B------:R3:W4:Y:S01]  /*9570*/  @P1 MUFU.RCP R2, R4 ;  /* 0x0000000400021308 */ /* 0x0007220000001000 */
[----:B-1----:R-:W-:Y:S01]  /*9580*/  @P0 FMUL.FTZ R0, R0, 0.69314718246459960938 ;  /* 0x3f31721800000820 */ /* 0x002fe20000410000 */
[----:B---3--:R-:W-:Y:S01]  /*9590*/  @P0 MOV R4, 0x3f317218 ;  /* 0x3f31721800040802 */ /* 0x008fe20000000f00 */
[----:B----4-:R-:W-:-:S02]  /*95a0*/  FMUL.FTZ R134, R2, R144 ;  /* 0x0000009002867220 */ /* 0x010fc40000410000 */
[----:B------:R-:W-:Y:S02]  /*95b0*/  FMUL.FTZ R135, R2, R145 ;  /* 0x0000009102877220 */ /* 0x000fe40000410000 */
[----:B------:R-:W-:Y:S02]  /*95c0*/  @P0 FMUL.FTZ R4, R4, c[0x0][0x2d0] ;  /* 0x0000b40004040a20 */ /* 0x000fe40000410000 */
[----:B------:R-:W-:Y:S02]  /*95d0*/  FMUL.FTZ R24, R2, R156 ;  /* 0x0000009c02187220 */ /* 0x000fe40000410000 */
[----:B------:R-:W-:Y:S01]  /*95e0*/  @P0 FFMA.FTZ R19, R4, R133, R0 ;  /* 0x0000008504130223 */ /* 0x000fe20000010000 */
[----:B------:R-:W-:Y:S01]  /*95f0*/  MOV R0, RZ ;  /* 0x000000ff00007202 */ /* 0x000fe20000000f00 */
[C---:B------:R-:W-:Y:S02]  /*9600*/  FMUL.FTZ R25, R2.reuse, R157 ;  /* 0x0000009d02197220 */ /* 0x040fe40000410000 */
[----:B------:R-:W-:-:S02]  /*9610*/  FMUL.FTZ R132, R2, R148 ;  /* 0x0000009402847220 */ /* 0x000fc40000410000 */
[C---:B------:R-:W-:Y:S01]  /*9620*/  FMUL.FTZ R133, R2.reuse, R149 ;  /* 0x0000009502857220 */ /* 0x040fe20000410000 */
[----:B------:R-:W1:Y:S01]  /*9630*/  @P0 MUFU.RCP R0, R3 ;  /* 0x0000000300000308 */ /* 0x000e620000001000 */
        /* <DEDUP_REMOVED lines=10> */
[----:B-1----:R-:W-:-:S02]  /*96e0*/  FMUL.FTZ R156, R0, R34 ;  /* 0x00000022009c7220 */ /* 0x002fc40000410000 */
[----:B------:R-:W-:Y:S02]  /*96f0*/  FMUL.FTZ R157, R0, R35 ;  /* 0x00000023009d7220 */ /* 0x000fe40000410000 */
[C---:B------:R-:W-:Y:S02]  /*9700*/  FMUL.FTZ R104, R2.reuse, R108 ;  /* 0x0000006c02687220 */ /* 0x040fe40000410000 */
[C---:B------:R-:W-:Y:S02]  /*9710*/  FMUL.FTZ R105, R2.reuse, R109 ;  /* 0x0000006d02697220 */ /* 0x040fe40000410000 */
[C---:B------:R-:W-:Y:S02]  /*9720*/  FMUL.FTZ R152, R2.reuse, R116 ;  /* 0x0000007402987220 */ /* 0x040fe40000410000 */
[----:B------:R-:W-:Y:S02]  /*9730*/  FMUL.FTZ R153, R2, R117 ;  /* 0x0000007502997220 */ /* 0x000fe40000410000 */
[----:B------:R-:W-:-:S02]  /*9740*/  FMUL.FTZ R128, R0, R150 ;  /* 0x0000009600807220 */ /* 0x000fc40000410000 */
[C---:B------:R-:W-:Y:S02]  /*9750*/  FMUL.FTZ R129, R0.reuse, R151 ;  /* 0x0000009700817220 */ /* 0x040fe40000410000 */
[C---:B------:R-:W-:Y:S02]  /*9760*/  FMUL.FTZ R120, R0.reuse, R146 ;  /* 0x0000009200787220 */ /* 0x040fe40000410000 */
[C---:B------:R-:W-:Y:S02]  /*9770*/  FMUL.FTZ R121, R0.reuse, R147 ;  /* 0x0000009300797220 */ /* 0x040fe40000410000 */
[C---:B------:R-:W-:Y:S02]  /*9780*/  FMUL.FTZ R34, R0.reuse, R42 ;  /* 0x0000002a00227220 */ /* 0x040fe40000410000 */
[----:B------:R-:W-:Y:S02]  /*9790*/  FMUL.FTZ R35, R0, R43 ;  /* 0x0000002b00237220 */ /* 0x000fe40000410000 */
[----:B------:R-:W-:-:S02]  /*97a0*/  FMUL.FTZ R108, R2, R112 ;  /* 0x00000070026c7220 */ /* 0x000fc40000410000 */
[----:B------:R-:W-:Y:S02]  /*97b0*/  FMUL.FTZ R109, R2, R113 ;  /* 0x00000071026d7220 */ /* 0x000fe40000410000 */
        /* <DEDUP_REMOVED lines=8> */
[C---:B------:R-:W-:Y:S02]  /*9840*/  FMUL.FTZ R112, R2.reuse, R124 ;  /* 0x0000007c02707220 */ /* 0x040fe40000410000 */
[----:B------:R-:W-:Y:S02]  /*9850*/  FMUL.FTZ R113, R2, R125 ;  /* 0x0000007d02717220 */ /* 0x000fe40000410000 */
        /* <DEDUP_REMOVED lines=89> */
.L_x_3258:
[----:B-1----:R1:W5:Y:S04]  /*9df0*/  LDL R6, [R1+0x48] ;  /* 0x0000480001067983 */ /* 0x0023680000100800 */
[----:B------:R-:W3:Y:S01]  /*9e00*/  S2R R2, SR_TID.X ;  /* 0x0000000000027919 */ /* 0x000ee20000002100 */
[----:B------:R-:W-:Y:S01]  /*9e10*/  BSSY B0, `(.L_x_3285) ;  /* 0x0000011000007945 */ /* 0x000fe20003800000 */
[----:B---3--:R-:W-:-:S13]  /*9e20*/  LOP3.LUT P0, RZ, R2, 0xff, RZ, 0xc0, !PT ;  /* 0x000000ff02ff7812 */ /* 0x008fda000780c0ff */
[----:B------:R-:W-:Y:S05]  /*9e30*/  @P0 BRA `(.L_x_3286) ;  /* 0x000000e000000947 */ /* 0x000fea0003800000 */
[----:B-1----:R-:W1:Y:S01]  /*9e40*/  S2R R2, SR_LANEID ;  /* 0x0000000000027919 */ /* 0x002e620000000000 */
[----:B------:R-:W-:Y:S01]  /*9e50*/  VOTEU.ANY UR4, UPT, PT ;  /* 0x0000000000047886 */ /* 0x000fe200038e0100 */
[----:B------:R-:W-:Y:S01]  /*9e60*/  IMAD.MOV.U32 R4, RZ, RZ, c[0x0][0x560] ;  /* 0x00015800ff047624 */ /* 0x000fe200078e00ff */
[----:B------:R-:W1:Y:S01]  /*9e70*/  FLO.U32 R3, UR4 ;  /* 0x0000000400037d00 */ /* 0x000e6200080e0000 */
[----:B--2---:R-:W-:Y:S01]  /*9e80*/  IMAD.MOV.U32 R5, RZ, RZ, c[0x0][0x564] ;  /* 0x00015900ff057624 */ /* 0x004fe200078e00ff */
        /* <DEDUP_REMOVED lines=9> */
.L_x_3286:
[----:B-1----:R-:W-:Y:S05]  /*9f20*/  BSYNC B0 ;  /* 0x0000000000007941 */ /* 0x002fea0003800000 */
.L_x_3285:
[----:B------:R-:W-:Y:S01]  /*9f30*/  PRMT R0, R0, 0x9910, RZ ;  /* 0x0000991000007816 */ /* 0x000fe200000000ff */
[----:B------:R-:W-:Y:S01]  /*9f40*/  BSSY B1, `(.L_x_3287) ;  /* 0x000046d000017945 */ /* 0x000fe20003800000 */
[----:B-----5:R-:W-:Y:S02]  /*9f50*/  IMAD.MOV.U32 R102, RZ, RZ, R6 ;  /* 0x000000ffff667224 */ /* 0x020fe400078e0006 */
[----:B------:R-:W-:-:S13]  /*9f60*/  ISETP.NE.AND P0, PT, R0, RZ, PT ;  /* 0x000000ff0000720c */ /* 0x000fda0003f05270 */
[----:B------:R-:W-:Y:S05]  /*9f70*/  @!P0 BRA `(.L_x_3288) ;  /* 0x000035d000008947 */ /* 0x000fea0003800000 */
[----:B--2---:R-:W2:Y:S04]  /*9f80*/  LDL R5, [R1+0x5c] ;  /* 0x00005c0001057983 */ /* 0x004ea80000100800 */
        /* <DEDUP_REMOVED lines=160> */
.L_x_3289:
        /* <DEDUP_REMOVED lines=131> */
.L_x_3361:
[----:B------:R-:W-:Y:S05]  /*b1c0*/  BRA.DIV ~URZ, `(.L_x_3292) ;  /* 0x00004d927f007947 */ /* 0x000fea000b800000 */
[----:B------:R4:W2:Y:S02]  /*b1d0*/  SHFL.IDX PT, R0, R14, RZ, 0x181f ;  /* 0x00181fff0e007589 */ /* 0x0008a400000e0000 */
.L_x_3362:
        /* <DEDUP_REMOVED lines=35> */
.L_x_3294:
[----:B------:R-:W-:Y:S05]  /*b410*/  BSYNC B0 ;  /* 0x0000000000007941 */ /* 0x000fea0003800000 */
.L_x_3293:
[----:B------:R-:W-:Y:S05]  /*b420*/  BRA.DIV ~URZ, `(.L_x_3295) ;  /* 0x00004b927f007947 */ /* 0x000fea000b800000 */
[----:B---3--:R3:W4:Y:S04]  /*b430*/  SHFL.IDX PT, R4, R5, 0x1, 0x181f ;  /* 0x00381f0005047f89 */ /* 0x00872800000e0000 */
[----:B--2---:R3:W2:Y:S02]  /*b440*/  SHFL.IDX PT, R0, R14, 0x1, 0x181f ;  /* 0x00381f000e007f89 */ /* 0x0046a400000e0000 */
.L_x_3363:
        /* <DEDUP_REMOVED lines=30> */
.L_x_3297:
[----:B------:R-:W-:Y:S05]  /*b630*/  BSYNC B0 ;  /* 0x0000000000007941 */ /* 0x000fea0003800000 */
.L_x_3296:
[----:B------:R-:W-:Y:S05]  /*b640*/  BRA.DIV ~URZ, `(.L_x_3298) ;  /* 0x00004a327f007947 */ /* 0x000fea000b800000 */
[----:B----4-:R4:W3:Y:S02]  /*b650*/  SHFL.IDX PT, R4, R5, 0x2, 0x181f ;  /* 0x00581f0005047f89 */ /* 0x0108e400000e0000 */
.L_x_3364:
[----:B------:R-:W-:Y:S05]  /*b660*/  BRA.DIV ~URZ, `(.L_x_3299) ;  /* 0x00004a827f007947 */ /* 0x000fea000b800000 */
[----:B--2---:R2:W4:Y:S02]  /*b670*/  SHFL.IDX PT, R0, R14, 0x2, 0x181f ;  /* 0x00581f000e007f89 */ /* 0x00452400000e0000 */
.L_x_3365:
        /* <DEDUP_REMOVED lines=30> */
.L_x_3301:
[----:B------:R-:W-:Y:S05]  /*b860*/  BSYNC B0 ;  /* 0x0000000000007941 */ /* 0x000fea0003800000 */
.L_x_3300:
[----:B------:R-:W-:Y:S05]  /*b870*/  BRA.DIV ~URZ, `(.L_x_3302) ;  /* 0x000048d27f007947 */ /* 0x000fea000b800000 */
[----:B---3--:R3:W1:Y:S04]  /*b880*/  SHFL.IDX PT, R4, R5, 0x3, 0x181f ;  /* 0x00781f0005047f89 */ /* 0x00866800000e0000 */
[----:B----4-:R3:W4:Y:S02]  /*b890*/  SHFL.IDX PT, R0, R14, 0x3, 0x181f ;  /* 0x00781f000e007f89 */ /* 0x01072400000e0000 */
.L_x_3366:
        /* <DEDUP_REMOVED lines=31> */
.L_x_3290:
        /* <DEDUP_REMOVED lines=33> */
.L_x_3367:
[----:B------:R-:W-:Y:S05]  /*bca0*/  BRA.DIV ~URZ, `(.L_x_3305) ;  /* 0x000045d27f007947 */ /* 0x000fea000b800000 */
[----:B------:R3:W4:Y:S02]  /*bcb0*/  SHFL.IDX PT, R0, R12, RZ, 0x1c1f ;  /* 0x001c1fff0c007589 */ /* 0x00072400000e0000 */
.L_x_3368:
        /* <DEDUP_REMOVED lines=30> */
[----:B------:R-:W5:Y:S01]  /*bea0*/  LDL R15, [R1+0x164] ;  /* 0x00016400010f7983 */ /* 0x000f620000100800 */
[----:B------:R-:W-:Y:S02]  /*beb0*/  ISETP.GE.AND P1, PT, R10, c[0x0][0x3c8], PT ;  /* 0x0000f2000a007a0c */ /* 0x000fe40003f26270 */
[----:B------:R-:W-:Y:S01]  /*bec0*/  ISETP.GE.AND P6, PT, R9, c[0x0][0x3c8], PT ;  /* 0x0000f20009007a0c */ /* 0x000fe20003fc6270 */
[----:B------:R1:W-:Y:S04]  /*bed0*/  @!P3 ST.E.64 [R2.64], R26 ;  /* 0x0000001a0200b985 */ /* 0x0003e8000c101b06 */
[----:B------:R-:W4:Y:S01]  /*bee0*/  LDL R11, [R1+0xd8] ;  /* 0x0000d800010b7983 */ /* 0x000f220000100800 */
[----:B------:R-:W-:-:S02]  /*bef0*/  ISETP.GE.AND P5, PT, R14, c[0x0][0x3c8], PT ;  /* 0x0000f2000e007a0c */ /* 0x000fc40003fa6270 */
[C---:B-1----:R-:W-:Y:S01]  /*bf00*/  @!P4 LEA R2, P2, R6.reuse, R0, 0x2 ;  /* 0x000000000602c211 */ /* 0x042fe200078410ff */
[----:B------:R-:W4:Y:S03]  /*bf10*/  LDL R26, [R1+0x150] ;  /* 0x00015000011a7983 */ /* 0x000f260000100800 */
[----:B------:R-:W-:Y:S01]  /*bf20*/  @!P4 LEA.HI.X R3, R6, R4, R7, 0x2, P2 ;  /* 0x000000040603c211 */ /* 0x000fe200010f1407 */
[----:B------:R-:W4:Y:S01]  /*bf30*/  LDL R27, [R1+0xa4] ;  /* 0x0000a400011b7983 */ /* 0x000f220000100800 */
[----:B------:R-:W-:Y:S02]  /*bf40*/  ISETP.GE.AND P2, PT, R16, c[0x0][0x3c8], PT ;  /* 0x0000f20010007a0c */ /* 0x000fe40003f46270 */
[C---:B------:R-:W-:Y:S01]  /*bf50*/  @!P1 LEA R6, P3, R10.reuse, R0, 0x2 ;  /* 0x000000000a069211 */ /* 0x040fe200078610ff */
[----:B------:R1:W-:Y:S03]  /*bf60*/  @!P4 ST.E.64 [R2.64], R132 ;  /* 0x000000840200c985 */ /* 0x0003e6000c101b06 */
[----:B------:R-:W-:-:S02]  /*bf70*/  @!P1 LEA.HI.X R7, R10, R4, R103, 0x2, P3 ;  /* 0x000000040a079211 */ /* 0x000fc400018f1467 */
[----:B------:R-:W4:Y:S04]  /*bf80*/  LDL R10, [R1+0x15c] ;  /* 0x00015c00010a7983 */ /* 0x000f280000100800 */
        /* <DEDUP_REMOVED lines=24> */
[----:B---3--:R-:W-:-:S03]  /*c110*/  @!P6 LEA.HI.X R3, R18, R4, R24, 0x2, P4 ;  /* 0x000000041203e211 */ /* 0x008fc600020f1418 */
[----:B------:R-:W3:Y:S01]  /*c120*/  LDL R18, [R1+0x144] ;  /* 0x0001440001127983 */ /* 0x000ee20000100800 */
[----:B--2---:R-:W-:Y:S02]  /*c130*/  ISETP.GE.AND P2, PT, R8, c[0x0][0x3c8], PT ;  /* 0x0000f20008007a0c */ /* 0x004fe40003f46270 */
[----:B------:R-:W-:Y:S01]  /*c140*/  ISETP.GE.AND P5, PT, R17, c[0x0][0x3c8], PT ;  /* 0x0000f20011007a0c */ /* 0x000fe20003fa6270 */
[----:B------:R1:W-:Y:S01]  /*c150*/  @!P1 ST.E.64 [R6.64], R32 ;  /* 0x0000002006009985 */ /* 0x0003e2000c101b06 */
[----:B----4-:R-:W-:-:S03]  /*c160*/  ISETP.GE.AND P1, PT, R11, c[0x0][0x3c8], PT ;  /* 0x0000f2000b007a0c */ /* 0x010fc60003f26270 */
[----:B------:R-:W2:Y:S04]  /*c170*/  LDL R15, [R1+0xc0] ;  /* 0x0000c000010f7983 */ /* 0x000ea80000100800 */
[----:B------:R-:W4:Y:S04]  /*c180*/  LDL R24, [R1+0x148] ;  /* 0x0001480001187983 */ /* 0x000f280000100800 */
[----:B------:R1:W-:Y:S01]  /*c190*/  @!P6 ST.E.64 [R2.64], R36 ;  /* 0x000000240200e985 */ /* 0x0003e2000c101b06 */
[----:B------:R-:W-:Y:S02]  /*c1a0*/  ISETP.GE.AND P6, PT, R25, c[0x0][0x3c8], PT ;  /* 0x0000f20019007a0c */ /* 0x000fe40003fc6270 */
[C---:B-1----:R-:W-:Y:S01]  /*c1b0*/  @!P2 LEA R6, P3, R8.reuse, R0, 0x2 ;  /* 0x000000000806a211 */ /* 0x042fe200078610ff */
[----:B------:R-:W2:Y:S04]  /*c1c0*/  LDL R33, [R1+0xac] ;  /* 0x0000ac0001217983 */ /* 0x000ea80000100800 */
[----:B------:R-:W2:Y:S01]  /*c1d0*/  LDL R32, [R1+0x124] ;  /* 0x0001240001207983 */ /* 0x000ea20000100800 */
[----:B------:R-:W-:-:S03]  /*c1e0*/  @!P2 LEA.HI.X R7, R8, R4, R10, 0x2, P3 ;  /* 0x000000040807a211 */ /* 0x000fc600018f140a */
[----:B------:R-:W2:Y:S04]  /*c1f0*/  LDL R10, [R1+0xbc] ;  /* 0x0000bc00010a7983 */ /* 0x000ea80000100800 */
[----:B------:R1:W-:Y:S01]  /*c200*/  @!P2 ST.E.64 [R6.64], R40 ;  /* 0x000000280600a985 */ /* 0x0003e2000c101b06 */
[----:B------:R-:W-:-:S03]  /*c210*/  @!P5 LEA R2, P4, R17, R0, 0x2 ;  /* 0x000000001102d211 */ /* 0x000fc600078810ff */
[----:B------:R-:W4:Y:S04]  /*c220*/  LDL R8, [R1+0xb8] ;  /* 0x0000b80001087983 */ /* 0x000f280000100800 */
[----:B------:R-:W4:Y:S01]  /*c230*/  LDL R36, [R1+0x128] ;  /* 0x0001280001247983 */ /* 0x000f220000100800 */
[----:B------:R-:W-:Y:S02]  /*c240*/  ISETP.GE.AND P2, PT, R9, c[0x0][0x3c8], PT ;  /* 0x0000f20009007a0c */ /* 0x000fe40003f46270 */
[----:B-1----:R-:W-:Y:S02]  /*c250*/  @!P1 LEA R6, P3, R11, R0, 0x2 ;  /* 0x000000000b069211 */ /* 0x002fe400078610ff */
[-C--:B------:R-:W-:Y:S02]  /*c260*/  @!P5 LEA.HI.X R3, R17, R4.reuse, R22, 0x2, P4 ;  /* 0x000000041103d211 */ /* 0x080fe400020f1416 */
[----:B------:R-:W4:Y:S01]  /*c270*/  LDL R22, [R1+0x140] ;  /* 0x0001400001167983 */ /* 0x000f220000100800 */
[----:B------:R-:W-:-:S03]  /*c280*/  @!P1 LEA.HI.X R7, R11, R4, R16, 0x2, P3 ;  /* 0x000000040b079211 */ /* 0x000fc600018f1410 */
[----:B------:R1:W-:Y:S04]  /*c290*/  @!P5 ST.E.64 [R2.64], R44 ;  /* 0x0000002c0200d985 */ /* 0x0003e8000c101b06 */
[----:B------:R-:W4:Y:S04]  /*c2a0*/  LDL R17, [R1+0x13c] ;  /* 0x00013c0001117983 */ /* 0x000f280000100800 */
[----:B------:R1:W-:Y:S04]  /*c2b0*/  @!P1 ST.E.64 [R6.64], R48 ;  /* 0x0000003006009985 */ /* 0x0003e8000c101b06 */
[----:B------:R-:W4:Y:S04]  /*c2c0*/  LDL R11, [R1+0xb0] ;  /* 0x0000b000010b7983 */ /* 0x000f280000100800 */
[----:B------:R-:W4:Y:S01]  /*c2d0*/  LDL R16, [R1+0xb4] ;  /* 0x0000b40001107983 */ /* 0x000f220000100800 */
[----:B-1----:R-:W-:-:S02]  /*c2e0*/  @!P6 LEA R2, P4, R25, R0, 0x2 ;  /* 0x000000001902e211 */ /* 0x002fc400078810ff */
[----:B------:R-:W-:Y:S02]  /*c2f0*/  @!P2 LEA R6, P3, R9, R0, 0x2 ;  /* 0x000000000906a211 */ /* 0x000fe400078610ff */
[----:B------:R-:W-:Y:S02]  /*c300*/  ISETP.GE.AND P1, PT, R14, c[0x0][0x3c8], PT ;  /* 0x0000f2000e007a0c */ /* 0x000fe40003f26270 */
[-C--:B------:R-:W-:Y:S02]  /*c310*/  @!P6 LEA.HI.X R3, R25, R4.reuse, R26, 0x2, P4 ;  /* 0x000000041903e211 */ /* 0x080fe400020f141a */
[----:B------:R-:W-:Y:S01]  /*c320*/  ISETP.GE.AND P5, PT, R23, c[0x0][0x3c8], PT ;  /* 0x0000f20017007a0c */ /* 0x000fe20003fa6270 */
[----:B------:R-:W4:Y:S04]  /*c330*/  LDL R25, [R1+0xa0] ;  /* 0x0000a00001197983 */ /* 0x000f280000100800 */
[----:B------:R-:W-:Y:S01]  /*c340*/  @!P6 ST.E.64 [R2.64], R52 ;  /* 0x000000340200e985 */ /* 0x000fe2000c101b06 */
[----:B-----5:R-:W-:-:S03]  /*c350*/  @!P2 LEA.HI.X R7, R9, R4, R13, 0x2, P3 ;  /* 0x000000040907a211 */ /* 0x020fc600018f140d */
[----:B------:R-:W5:Y:S04]  /*c360*/  LDL R26, [R1+0x11c] ;  /* 0x00011c00011a7983 */ /* 0x000f680000100800 */
[----:B------:R-:W5:Y:S04]  /*c370*/  LDL R13, [R1+0x138] ;  /* 0x00013800010d7983 */ /* 0x000f680000100800 */
[----:B------:R1:W-:Y:S04]  /*c380*/  @!P2 ST.E.64 [R6.64], R56 ;  /* 0x000000380600a985 */ /* 0x0003e8000c101b06 */
[----:B------:R-:W5:Y:S01]  /*c390*/  LDL R9, [R1+0x134] ;  /* 0x0001340001097983 */ /* 0x000f620000100800 */
[----:B-1----:R-:W-:-:S04]  /*c3a0*/  @!P1 LEA R6, P3, R14, R0, 0x2 ;  /* 0x000000000e069211 */ /* 0x002fc800078610ff */
[----:B---3--:R-:W-:Y:S02]  /*c3b0*/  @!P1 LEA.HI.X R7, R14, R4, R18, 0x2, P3 ;  /* 0x000000040e079211 */ /* 0x008fe400018f1412 */
[----:B------:R-:W3:Y:S04]  /*c3c0*/  LDL R14, [R1+0x12c] ;  /* 0x00012c00010e7983 */ /* 0x000ee80000100800 */
[----:B------:R-:W3:Y:S01]  /*c3d0*/  LDL R18, [R1+0x130] ;  /* 0x0001300001127983 */ /* 0x000ee20000100800 */
[----:B------:R-:W-:Y:S02]  /*c3e0*/  ISETP.GE.AND P6, PT, R19, c[0x0][0x3c8], PT ;  /* 0x0000f20013007a0c */ /* 0x000fe40003fc6270 */
[----:B------:R-:W-:Y:S02]  /*c3f0*/  @!P5 LEA R2, P4, R23, R0, 0x2 ;  /* 0x000000001702d211 */ /* 0x000fe400078810ff */
[----:B--2---:R-:W-:-:S02]  /*c400*/  ISETP.GE.AND P2, PT, R15, c[0x0][0x3c8], PT ;  /* 0x0000f2000f007a0c */ /* 0x004fc40003f46270 */
[----:B----4-:R-:W-:Y:S02]  /*c410*/  @!P5 LEA.HI.X R3, R23, R4, R24, 0x2, P4 ;  /* 0x000000041703d211 */ /* 0x010fe400020f1418 */
[----:B------:R-:W2:Y:S04]  /*c420*/  LDL R23, [R1+0x9c] ;  /* 0x00009c0001177983 */ /* 0x000ea80000100800 */
[----:B------:R1:W-:Y:S01]  /*c430*/  @!P5 ST.E.64 [R2.64], R60 ;  /* 0x0000003c0200d985 */ /* 0x0003e2000c101b06 */
[----:B------:R-:W-:-:S03]  /*c440*/  ISETP.GE.AND P5, PT, R10, c[0x0][0x3c8], PT ;  /* 0x0000f2000a007a0c */ /* 0x000fc60003fa6270 */
[----:B------:R4:W-:Y:S01]  /*c450*/  @!P1 ST.E.64 [R6.64], R64 ;  /* 0x0000004006009985 */ /* 0x0009e2000c101b06 */
[----:B------:R-:W-:-:S03]  /*c460*/  ISETP.GE.AND P1, PT, R8, c[0x0][0x3c8], PT ;  /* 0x0000f20008007a0c */ /* 0x000fc60003f26270 */
[----:B------:R-:W2:Y:S01]  /*c470*/  LDL R24, [R1+0x118] ;  /* 0x0001180001187983 */ /* 0x000ea20000100800 */
[-C--:B-1----:R-:W-:Y:S02]  /*c480*/  @!P6 LEA R2, P4, R19, R0.reuse, 0x2 ;  /* 0x000000001302e211 */ /* 0x082fe400078810ff */
[----:B----4-:R-:W-:Y:S02]  /*c490*/  @!P2 LEA R6, P3, R15, R0, 0x2 ;  /* 0x000000000f06a211 */ /* 0x010fe400078610ff */
[-C--:B------:R-:W-:Y:S02]  /*c4a0*/  @!P6 LEA.HI.X R3, R19, R4.reuse, R22, 0x2, P4 ;  /* 0x000000041303e211 */ /* 0x080fe400020f1416 */
[----:B------:R-:W-:Y:S01]  /*c4b0*/  @!P2 LEA.HI.X R7, R15, R4, R17, 0x2, P3 ;  /* 0x000000040f07a211 */ /* 0x000fe200018f1411 */
[----:B------:R-:W4:Y:S04]  /*c4c0*/  LDL R19, [R1+0x94] ;  /* 0x0000940001137983 */ /* 0x000f280000100800 */
[----:B------:R1:W-:Y:S04]  /*c4d0*/  @!P6 ST.E.64 [R2.64], R68 ;  /* 0x000000440200e985 */ /* 0x0003e8000c101b06 */
[----:B------:R1:W-:Y:S01]  /*c4e0*/  @!P2 ST.E.64 [R6.64], R72 ;  /* 0x000000480600a985 */ /* 0x0003e2000c101b06 */
[----:B------:R-:W-:-:S02]  /*c4f0*/  ISETP.GE.AND P2, PT, R11, c[0x0][0x3c8], PT ;  /* 0x0000f2000b007a0c */ /* 0x000fc40003f46270 */
[----:B------:R-:W-:Y:S01]  /*c500*/  ISETP.GE.AND P6, PT, R16, c[0x0][0x3c8], PT ;  /* 0x0000f20010007a0c */ /* 0x000fe20003fc6270 */
[----:B------:R-:W4:Y:S04]  /*c510*/  LDL R17, [R1+0x90] ;  /* 0x0000900001117983 */ /* 0x000f280000100800 */
[----:B------:R-:W4:Y:S04]  /*c520*/  LDL R15, [R1+0x8c] ;  /* 0x00008c00010f7983 */ /* 0x000f280000100800 */
[----:B------:R-:W4:Y:S01]  /*c530*/  LDL R22, [R1+0x110] ;  /* 0x0001100001167983 */ /* 0x000f220000100800 */
[----:B-1----:R-:W-:-:S02]  /*c540*/  @!P5 LEA R2, P4, R10, R0, 0x2 ;  /* 0x000000000a02d211 */ /* 0x002fc400078810ff */
[----:B------:R-:W-:Y:S02]  /*c550*/  @!P1 LEA R6, P3, R8, R0, 0x2 ;  /* 0x0000000008069211 */ /* 0x000fe400078610ff */
[-C--:B-----5:R-:W-:Y:S02]  /*c560*/  @!P5 LEA.HI.X R3, R10, R4.reuse, R13, 0x2, P4 ;  /* 0x000000040a03d211 */ /* 0x0a0fe400020f140d */
[----:B------:R-:W5:Y:S04]  /*c570*/  LDL R10, [R1+0x98] ;  /* 0x00009800010a7983 */ /* 0x000f680000100800 */
[----:B------:R-:W5:Y:S01]  /*c580*/  LDL R13, [R1+0x88] ;  /* 0x00008800010d7983 */ /* 0x000f620000100800 */
[----:B------:R-:W-:Y:S02]  /*c590*/  @!P1 LEA.HI.X R7, R8, R4, R9, 0x2, P3 ;  /* 0x0000000408079211 */ /* 0x000fe400018f1409 */
[C---:B------:R-:W-:Y:S01]  /*c5a0*/  @!P2 LEA R8, P3, R11.reuse, R0, 0x2 ;  /* 0x000000000b08a211 */ /* 0x040fe200078610ff */
[----:B------:R1:W-:Y:S03]  /*c5b0*/  @!P5 ST.E.64 [R2.64], R76 ;  /* 0x0000004c0200d985 */ /* 0x0003e6000c101b06 */
[----:B---3--:R-:W-:-:S02]  /*c5c0*/  @!P2 LEA.HI.X R9, R11, R4, R14, 0x2, P3 ;  /* 0x000000040b09a211 */ /* 0x008fc400018f140e */
[----:B------:R-:W3:Y:S01]  /*c5d0*/  LDL R11, [R1+0x114] ;  /* 0x00011400010b7983 */ /* 0x000ee20000100800 */
[----:B-1----:R-:W-:-:S03]  /*c5e0*/  @!P6 LEA R2, P4, R16, R0, 0x2 ;  /* 0x000000001002e211 */ /* 0x002fc600078810ff */
[----:B------:R-:W3:Y:S01]  /*c5f0*/  LDL R14, [R1+0x104] ;  /* 0x00010400010e7983 */ /* 0x000ee20000100800 */
[----:B------:R-:W-:-:S03]  /*c600*/  @!P6 LEA.HI.X R3, R16, R4, R18, 0x2, P4 ;  /* 0x000000041003e211 */ /* 0x000fc600020f1412 */
[----:B------:R-:W3:Y:S04]  /*c610*/  LDL R18, [R1+0x10c] ;  /* 0x00010c0001127983 */ /* 0x000ee80000100800 */
[----:B------:R-:W3:Y:S01]  /*c620*/  LDL R16, [R1+0x108] ;  /* 0x0001080001107983 */ /* 0x000ee20000100800 */
        /* <DEDUP_REMOVED lines=8> */
[----:B--2---:R-:W-:Y:S02]  /*c6b0*/  @!P1 LEA R2, P2, R29, R0, 0x2 ;  /* 0x000000001d029211 */ /* 0x004fe400078410ff */
        /* <DEDUP_REMOVED lines=9> */
[-C--:B-1----:R-:W-:Y:S02]  /*c750*/  @!P3 LEA R6, P2, R23, R0.reuse, 0x2 ;  /* 0x000000001706b211 */ /* 0x082fe400078410ff */
[----:B--2---:R-:W-:Y:S02]  /*c760*/  @!P4 LEA R2, P5, R25, R0, 0x2 ;  /* 0x000000001902c211 */ /* 0x004fe400078a10ff */
        /* <DEDUP_REMOVED lines=9> */
[----:B---3--:R-:W-:Y:S02]  /*c800*/  @!P1 LEA.HI.X R3, R10, R4, R11, 0x2, P2 ;  /* 0x000000040a039211 */ /* 0x008fe400010f140b */
[----:B------:R-:W-:-:S03]  /*c810*/  @!P6 LEA R10, P2, R19, R0, 0x2 ;  /* 0x00000000130ae211 */ /* 0x000fc600078410ff */
[----:B------:R1:W-:Y:S01]  /*c820*/  @!P1 ST.E.64 [R2.64], R108 ;  /* 0x0000006c02009985 */ /* 0x0003e2000c101b06 */
[----:B------:R-:W-:Y:S02]  /*c830*/  @!P5 LEA R8, P1, R17, R0, 0x2 ;  /* 0x000000001108d211 */ /* 0x000fe400078210ff */
[----:B------:R-:W-:Y:S02]  /*c840*/  @!P6 LEA.HI.X R11, R19, R4, R22, 0x2, P2 ;  /* 0x00000004130be211 */ /* 0x000fe400010f1416 */
[----:B--2---:R-:W-:Y:S02]  /*c850*/  @!P4 LEA R6, P2, R15, R0, 0x2 ;  /* 0x000000000f06c211 */ /* 0x004fe400078410ff */
        /* <DEDUP_REMOVED lines=8> */
.L_x_3307:
[----:B------:R-:W-:Y:S05]  /*c8e0*/  BSYNC B0 ;  /* 0x0000000000007941 */ /* 0x000fea0003800000 */
.L_x_3306:
[----:B------:R-:W-:Y:S05]  /*c8f0*/  BRA.DIV ~URZ, `(.L_x_3308) ;  /* 0x000039e27f007947 */ /* 0x000fea000b800000 */
[----:B--2---:R2:W1:Y:S04]  /*c900*/  SHFL.IDX PT, R4, R5, 0x1, 0x1c1f ;  /* 0x003c1f0005047f89 */ /* 0x00446800000e0000 */
[----:B----4-:R2:W4:Y:S02]  /*c910*/  SHFL.IDX PT, R0, R12, 0x1, 0x1c1f ;  /* 0x003c1f000c007f89 */ /* 0x01052400000e0000 */
.L_x_3369:
        /* <DEDUP_REMOVED lines=109> */
[----:B------:R-:W-:Y:S01]  /*cff0*/  @!P5 LEA R8, P1, R22, R0, 0x2 ;  /* 0x000000001608d211 */ /* 0x000fe200078210ff */
        /* <DEDUP_REMOVED lines=85> */
.L_x_3288:
[----:B------:R-:W3:Y:S04]  /*d550*/  LDL.LU R4, [R1+0x40] ;  /* 0x0000400001047983 */ /* 0x000ee80000300800 */
[----:B------:R-:W4:Y:S01]  /*d560*/  LDL.LU R6, [R1+0x44] ;  /* 0x0000440001067983 */ /* 0x000f220000300800 */
[----:B------:R-:W-:Y:S02]  /*d570*/  ISETP.NE.U32.AND P1, PT, RZ, c[0x0][0x508], PT ;  /* 0x00014200ff007a0c */ /* 0x000fe40003f25070 */
[----:B------:R-:W-:Y:S01]  /*d580*/  ISETP.NE.U32.AND P3, PT, RZ, c[0x0][0x500], PT ;  /* 0x00014000ff007a0c */ /* 0x000fe20003f65070 */
[----:B--2---:R-:W2:Y:S01]  /*d590*/  LDL.LU R0, [R1+0x58] ;  /* 0x0000580001007983 */ /* 0x004ea20000300800 */
[----:B------:R-:W-:Y:S01]  /*d5a0*/  ISETP.NE.AND.EX P1, PT, RZ, c[0x0][0x50c], PT, P1 ;  /* 0x00014300ff007a0c */ /* 0x000fe20003f25310 */
[----:B------:R-:W-:Y:S01]  /*d5b0*/  IMAD.MOV.U32 R8, RZ, RZ, RZ ;  /* 0x000000ffff087224 */ /* 0x000fe200078e00ff */
[----:B------:R-:W-:Y:S01]  /*d5c0*/  ISETP.NE.AND.EX P3, PT, RZ, c[0x0][0x504], PT, P3 ;  /* 0x00014100ff007a0c */ /* 0x000fe20003f65330 */
[----:B------:R-:W-:Y:S01]  /*d5d0*/  IMAD.MOV.U32 R20, RZ, RZ, c[0x0][0x388] ;  /* 0x0000e200ff147624 */ /* 0x000fe200078e00ff */
[----:B---3--:R-:W-:-:S09]  /*d5e0*/  IADD3 R2, P2, R4, c[0x0][0x500], RZ ;  /* 0x0001400004027a10 */ /* 0x008fd20007f5e0ff */
[----:B------:R-:W-:Y:S02]  /*d5f0*/  @P1 IADD3 R4, P0, R4, c[0x0][0x508], RZ ;  /* 0x0001420004041a10 */ /* 0x000fe40007f1e0ff */
[C---:B----4-:R-:W-:Y:S02]  /*d600*/  IADD3.X R3, R6.reuse, c[0x0][0x504], RZ, P2, !PT ;  /* 0x0001410006037a10 */ /* 0x050fe400017fe4ff */
[----:B------:R-:W-:-:S03]  /*d610*/  @P1 IADD3.X R5, R6, c[0x0][0x50c], RZ, P0, !PT ;  /* 0x0001430006051a10 */ /* 0x000fc600007fe4ff */
[----:B------:R1:W5:Y:S04]  /*d620*/  @P3 LDG.E R8, [R2.64] ;  /* 0x0000000602083981 */ /* 0x000368000c1e1900 */
[----:B------:R1:W5:Y:S01]  /*d630*/  @P1 LDG.E R20, [R4.64] ;  /* 0x0000000604141981 */ /* 0x000362000c1e1900 */
[----:B--2---:R-:W-:-:S04]  /*d640*/  ISETP.NE.AND P0, PT, R0, RZ, PT ;  /* 0x000000ff0000720c */ /* 0x004fc80003f05270 */
[----:B------:R-:W-:Y:S01]  /*d650*/  SEL R19, R0, c[0x0][0x3d4], P0 ;  /* 0x0000f50000137a07 */ /* 0x000fe20000000000 */
[----:B------:R-:W-:Y:S05]  /*d660*/  @P1 BRA `(.L_x_3309) ;  /* 0x0000004000001947 */ /* 0x000fea0003800000 */
[----:B------:R-:W-:Y:S05]  /*d670*/  @!P3 BRA `(.L_x_3309) ;  /* 0x000000300000b947 */ /* 0x000fea0003800000 */
[----:B------:R2:W3:Y:S04]  /*d680*/  LDG.E R0, [R2.64] ;  /* 0x0000000602007981 */ /* 0x0004e8000c1e1900 */
[----:B-12---:R-:W3:Y:S02]  /*d690*/  LDG.E R2, [R2.64+0x4] ;  /* 0x0000040602027981 */ /* 0x006ee4000c1e1900 */
[----:B---3-5:R-:W-:Y:S02]  /*d6a0*/  IADD3 R20, -R0, R2, RZ ;  /* 0x0000000200147210 */ /* 0x028fe40007ffe1ff */
.L_x_3309:
        /* <DEDUP_REMOVED lines=60> */
.L_x_3311:
[----:B------:R-:W-:Y:S05]  /*da70*/  BSYNC B0 ;  /* 0x0000000000007941 */ /* 0x000fea0003800000 */
.L_x_3310:
        /* <DEDUP_REMOVED lines=45> */
.L_x_3370:
[----:B------:R-:W-:Y:S05]  /*dd50*/  BRA.DIV ~URZ, `(.L_x_3313) ;  /* 0x000026b27f007947 */ /* 0x000fea000b800000 */
[----:B------:R3:W4:Y:S02]  /*dd60*/  SHFL.IDX PT, R0, R14, RZ, 0x181f ;  /* 0x00181fff0e007589 */ /* 0x00072400000e0000 */
.L_x_3371:
        /* <DEDUP_REMOVED lines=36> */
.L_x_3315:
[----:B------:R-:W-:Y:S05]  /*dfb0*/  BSYNC B0 ;  /* 0x0000000000007941 */ /* 0x000fea0003800000 */
.L_x_3314:
[----:B------:R-:W-:Y:S05]  /*dfc0*/  BRA.DIV ~URZ, `(.L_x_3316) ;  /* 0x000024a27f007947 */ /* 0x000fea000b800000 */
[----:B--2---:R2:W1:Y:S04]  /*dfd0*/  SHFL.IDX PT, R4, R5, 0x1, 0x181f ;  /* 0x00381f0005047f89 */ /* 0x00446800000e0000 */
[----:B----4-:R2:W4:Y:S02]  /*dfe0*/  SHFL.IDX PT, R0, R14, 0x1, 0x181f ;  /* 0x00381f000e007f89 */ /* 0x01052400000e0000 */
.L_x_3372:
        /* <DEDUP_REMOVED lines=30> */
.L_x_3318:
[----:B------:R-:W-:Y:S05]  /*e1d0*/  BSYNC B0 ;  /* 0x0000000000007941 */ /* 0x000fea0003800000 */
.L_x_3317:
[----:B------:R-:W-:Y:S05]  /*e1e0*/  BRA.DIV ~URZ, `(.L_x_3319) ;  /* 0x000023427f007947 */ /* 0x000fea000b800000 */
[----:B-1----:R1:W2:Y:S02]  /*e1f0*/  SHFL.IDX PT, R4, R5, 0x2, 0x181f ;  /* 0x00581f0005047f89 */ /* 0x0022a400000e0000 */
.L_x_3373:
[----:B------:R-:W-:Y:S05]  /*e200*/  BRA.DIV ~URZ, `(.L_x_3320) ;  /* 0x000023927f007947 */ /* 0x000fea000b800000 */
[----:B----4-:R4:W1:Y:S02]  /*e210*/  SHFL.IDX PT, R0, R14, 0x2, 0x181f ;  /* 0x00581f000e007f89 */ /* 0x01086400000e0000 */
.L_x_3374:
        /* <DEDUP_REMOVED lines=30> */
.L_x_3322:
[----:B------:R-:W-:Y:S05]  /*e400*/  BSYNC B0 ;  /* 0x0000000000007941 */ /* 0x000fea0003800000 */
.L_x_3321:
[----:B------:R-:W-:Y:S05]  /*e410*/  BRA.DIV ~URZ, `(.L_x_3323) ;  /* 0x000021e27f007947 */ /* 0x000fea000b800000 */
[----:B--2---:R2:W3:Y:S04]  /*e420*/  SHFL.IDX PT, R4, R5, 0x3, 0x181f ;  /* 0x00781f0005047f89 */ /* 0x0044e800000e0000 */
[----:B-1----:R2:W1:Y:S02]  /*e430*/  SHFL.IDX PT, R0, R14, 0x3, 0x181f ;  /* 0x00781f000e007f89 */ /* 0x00246400000e0000 */
.L_x_3375:
        /* <DEDUP_REMOVED lines=29> */
.L_x_3303:
[----:B------:R-:W-:Y:S05]  /*e610*/  BSYNC B1 ;  /* 0x0000000000017941 */ /* 0x000fea0003800000 */
.L_x_3287:
        /* <DEDUP_REMOVED lines=15> */
.L_x_3376:
[----:B------:R-:W-:Y:S05]  /*e710*/  BRA.DIV ~URZ, `(.L_x_3326) ;  /* 0x000020127f007947 */ /* 0x000fea000b800000 */
[----:B------:R3:W4:Y:S02]  /*e720*/  SHFL.IDX PT, R8, R102, 0x1, 0x1f ;  /* 0x00201f0066087f89 */ /* 0x00072400000e0000 */
.L_x_3377:
        /* <DEDUP_REMOVED lines=19> */
.L_x_3378:
        /* <DEDUP_REMOVED lines=16> */
.L_x_3379:
[----:B---3--:R-:W-:Y:S01]  /*e960*/  IMAD R0, R0, c[0x0][0x538], RZ ;  /* 0x00014e0000007a24 */ /* 0x008fe200078e02ff */
[----:B------:R-:W-:Y:S04]  /*e970*/  BSSY B1, `(.L_x_3329) ;  /* 0x0000083000017945 */ /* 0x000fe80003800000 */
[----:B----4-:R-:W-:-:S04]  /*e980*/  IADD3 R8, R0, R8, RZ ;  /* 0x0000000800087210 */ /* 0x010fc80007ffe0ff */
[----:B--2---:R-:W-:-:S13]  /*e990*/  ISETP.GT.AND P6, PT, R8, R9, PT ;  /* 0x000000090800720c */ /* 0x004fda0003fc4270 */
[----:B------:R-:W-:Y:S05]  /*e9a0*/  @P6 BRA `(.L_x_3330) ;  /* 0x0000025000006947 */ /* 0x000fea0003800000 */
.L_x_3334:
        /* <DEDUP_REMOVED lines=17> */
.L_x_3380:
        /* <DEDUP_REMOVED lines=16> */
.L_x_3381:
[----:B--2---:R-:W-:-:S05]  /*ebc0*/  IMAD R0, R0, c[0x0][0x538], RZ ;  /* 0x00014e0000007a24 */ /* 0x004fca00078e02ff */
[----:B------:R-:W-:-:S04]  /*ebd0*/  IADD3 R8, R0, R8, RZ ;  /* 0x0000000800087210 */ /* 0x000fc80007ffe0ff */
[----:B------:R-:W-:-:S13]  /*ebe0*/  ISETP.GT.AND P6, PT, R8, R9, PT ;  /* 0x000000090800720c */ /* 0x000fda0003fc4270 */
[----:B-1----:R-:W-:Y:S05]  /*ebf0*/  @!P6 BRA `(.L_x_3334) ;  /* 0xfffffdb00000e947 */ /* 0x002fea000383ffff */
.L_x_3330:
[----:B------:R-:W-:-:S05]  /*ec00*/  IADD3 R8, -R0, R8, RZ ;  /* 0x0000000800087210 */ /* 0x000fca0007ffe1ff */
[----:B------:R-:W-:-:S05]  /*ec10*/  IMAD R0, R4, c[0x0][0x538], R8 ;  /* 0x00014e0004007a24 */ /* 0x000fca00078e0208 */
[----:B------:R-:W-:Y:S01]  /*ec20*/  ISETP.GT.AND P0, PT, R0, R9, PT ;  /* 0x000000090000720c */ /* 0x000fe20003f04270 */
[----:B------:R-:W-:-:S12]  /*ec30*/  BRA.DIV ~URZ, `(.L_x_3335) ;  /* 0x00001f327f007947 */ /* 0x000fd8000b800000 */
[----:B------:R-:W-:-:S04]  /*ec40*/  VOTE.ANY R5, PT, !P0 ;  /* 0x0000000000057806 */ /* 0x000fc800040e0100 */
.L_x_3382:
[----:B------:R2:W3:Y:S01]  /*ec50*/  POPC R11, R5 ;  /* 0x00000005000b7309 */ /* 0x0004e20000000000 */
[----:B------:R-:W-:Y:S05]  /*ec60*/  BRA.DIV ~URZ, `(.L_x_3336) ;  /* 0x00001f527f007947 */ /* 0x000fea000b800000 */
[----:B---3--:R3:W4:Y:S04]  /*ec70*/  SHFL.IDX PT, R6, R6, R11, 0x1f ;  /* 0x00001f0b06067589 */ /* 0x00872800000e0000 */
[----:B------:R3:W1:Y:S02]  /*ec80*/  SHFL.IDX PT, R7, R7, R11, 0x1f ;  /* 0x00001f0b07077589 */ /* 0x00066400000e0000 */
.L_x_3383:
[----:B------:R-:W-:Y:S01]  /*ec90*/  ISETP.NE.AND P0, PT, R5, RZ, PT ;  /* 0x000000ff0500720c */ /* 0x000fe20003f05270 */
[----:B------:R-:W-:-:S12]  /*eca0*/  BSSY B0, `(.L_x_3337) ;  /* 0x0000005000007945 */ /* 0x000fd80003800000 */
[----:B------:R-:W-:Y:S05]  /*ecb0*/  @!P0 BRA `(.L_x_3338) ;  /* 0x0000003000008947 */ /* 0x000fea0003800000 */
[----:B------:R-:W-:Y:S01]  /*ecc0*/  IADD3 R0, R11, -0x1, RZ ;  /* 0xffffffff0b007810 */ /* 0x000fe20007ffe0ff */
[----:B------:R-:W-:Y:S05]  /*ecd0*/  BRA.DIV ~URZ, `(.L_x_3339) ;  /* 0x00001fb27f007947 */ /* 0x000fea000b800000 */
[----:B------:R2:W3:Y:S02]  /*ece0*/  SHFL.IDX PT, R10, R4, R0, 0x1f ;  /* 0x00001f00040a7589 */ /* 0x0004e400000e0000 */
.L_x_3338:
[----:B------:R-:W-:Y:S05]  /*ecf0*/  BSYNC B0 ;  /* 0x0000000000007941 */ /* 0x000fea0003800000 */
.L_x_3337:
        /* <DEDUP_REMOVED lines=69> */
.L_x_3331:
[----:B------:R-:W-:Y:S01]  /*f150*/  MOV R0, c[0x0][0x53c] ;  /* 0x00014f0000007a02 */ /* 0x000fe20000000f00 */
[----:B------:R2:W-:Y:S04]  /*f160*/  STL [R1+0x48], R9 ;  /* 0x0000480901007387 */ /* 0x0005e80000100800 */
[----:B------:R2:W-:Y:S04]  /*f170*/  STL [R1+0x4c], RZ ;  /* 0x00004cff01007387 */ /* 0x0005e80000100800 */
[----:B------:R2:W-:Y:S04]  /*f180*/  STL [R1+0x50], RZ ;  /* 0x000050ff01007387 */ /* 0x0005e80000100800 */
[----:B------:R2:W-:Y:S02]  /*f190*/  STL [R1+0x54], R0 ;  /* 0x0000540001007387 */ /* 0x0005e40000100800 */
.L_x_3340:
[----:B------:R-:W-:Y:S05]  /*f1a0*/  BSYNC B1 ;  /* 0x0000000000017941 */ /* 0x000fea0003800000 */
.L_x_3329:
        /* <DEDUP_REMOVED lines=9> */
.L_x_3324:
[----:B--2---:R-:W2:Y:S02]  /*f240*/  LDL R0, [R1+0x54] ;  /* 0x0000540001007983 */ /* 0x004ea40000100800 */
[----:B--2---:R-:W-:-:S13]  /*f250*/  ISETP.GE.AND P0, PT, R0, c[0x0][0x53c], PT ;  /* 0x00014f0000007a0c */ /* 0x004fda0003f06270 */
[----:B-1----:R-:W-:Y:S01]  /*f260*/  @P0 CALL.REL.NOINC `(.L_x_3341) ;  /* 0x0000001000000944 */ /* 0x002fe20003c00000 */
[----:B------:R-:W-:Y:S05]  /*f270*/  BRA `(.L_x_3342) ;  /* 0xffff296000007947 */ /* 0x000fea000383ffff */
.L_x_3341:
[----:B------:R-:W-:Y:S05]  /*f280*/  EXIT ;  /* 0x000000000000794d */ /* 0x000fea0003800000 */
.L_x_3244:
[----:B------:R-:W-:Y:S01]  /*f290*/  IMAD.MOV.U32 R0, RZ, RZ, R5 ;  /* 0x000000ffff007224 */ /* 0x000fe200078e0005 */
[----:B------:R-:W-:Y:S02]  /*f2a0*/  MOV R3, 0x1 ;  /* 0x0000000100037802 */ /* 0x000fe40000000f00 */
[----:B------:R-:W-:Y:S02]  /*f2b0*/  MOV R2, 0xf2d0 ;  /* 0x0000f2d000027802 */ /* 0x000fe40000000f00 */
[----:B------:R-:W-:Y:S05]  /*f2c0*/  CALL.REL.NOINC `($__internal_55_$__cuda_sm70_shflsync_up_p) ;  /* 0x00001b3000007944 */ /* 0x000fea0003c00000 */
[----:B------:R-:W-:Y:S01]  /*f2d0*/  MOV R0, R4 ;  /* 0x0000000400007202 */ /* 0x000fe20000000f00 */
[----:B------:R-:W-:Y:S05]  /*f2e0*/  BRA `(.L_x_3343) ;  /* 0xffff118000007947 */ /* 0x000fea000383ffff */
.L_x_3245:
[----:B------:R-:W-:Y:S01]  /*f2f0*/  IMAD.MOV.U32 R0, RZ, RZ, R5 ;  /* 0x000000ffff007224 */ /* 0x000fe200078e0005 */
[----:B------:R-:W-:Y:S02]  /*f300*/  MOV R3, 0x2 ;  /* 0x0000000200037802 */ /* 0x000fe40000000f00 */
[----:B------:R-:W-:Y:S02]  /*f310*/  MOV R2, 0xf330 ;  /* 0x0000f33000027802 */ /* 0x000fe40000000f00 */
[----:B------:R-:W-:Y:S05]  /*f320*/  CALL.REL.NOINC `($__internal_55_$__cuda_sm70_shflsync_up_p) ;  /* 0x00001ad000007944 */ /* 0x000fea0003c00000 */
[----:B------:R-:W-:Y:S01]  /*f330*/  SEL R4, R4, RZ, P4 ;  /* 0x000000ff04047207 */ /* 0x000fe20002000000 */
[----:B------:R-:W-:Y:S01]  /*f340*/  IMAD.MOV.U32 R3, RZ, RZ, 0x4 ;  /* 0x00000004ff037424 */ /* 0x000fe200078e00ff */
[----:B------:R-:W-:-:S03]  /*f350*/  MOV R2, 0xf380 ;  /* 0x0000f38000027802 */ /* 0x000fc60000000f00 */
[----:B------:R-:W-:Y:S02]  /*f360*/  IMAD.IADD R0, R5, 0x1, R4 ;  /* 0x0000000105007824 */ /* 0x000fe400078e0204 */
        /* <DEDUP_REMOVED lines=11> */
[----:B------:R-:W-:Y:S02]  /*f420*/  SEL R4, R4, RZ, P1 ;  /* 0x000000ff04047207 */ /* 0x000fe40000800000 */
[----:B------:R-:W-:Y:S02]  /*f430*/  MOV R3, 0x1f ;  /* 0x0000001f00037802 */ /* 0x000fe40000000f00 */
[----:B------:R-:W-:Y:S01]  /*f440*/  MOV R2, 0xf490 ;  /* 0x0000f49000027802 */ /* 0x000fe20000000f00 */
[----:B------:R-:W-:Y:S02]  /*f450*/  IMAD.IADD R4, R0, 0x1, R4 ;  /* 0x0000000100047824 */ /* 0x000fe400078e0204 */
[----:B------:R-:W-:-:S03]  /*f460*/  IMAD.MOV.U32 R0, RZ, RZ, 0x1f ;  /* 0x0000001fff007424 */ /* 0x000fc600078e00ff */
[----:B------:R1:W-:Y:S04]  /*f470*/  STL [R1], R4 ;  /* 0x0000000401007387 */ /* 0x0003e80000100800 */
[----:B-1----:R-:W-:Y:S05]  /*f480*/  CALL.REL.NOINC `($__internal_54_$__cuda_sm70_shflsync_idx_p) ;  /* 0x000018d000007944 */ /* 0x002fea0003c00000 */
[----:B-1---5:R-:W-:Y:S05]  /*f490*/  BRA `(.L_x_3344) ;  /* 0xffff10d000007947 */ /* 0x022fea000383ffff */
.L_x_3247:
[----:B------:R-:W-:Y:S02]  /*f4a0*/  SEL R0, RZ, 0x1, P0 ;  /* 0x00000001ff007807 */ /* 0x000fe40000000000 */
[----:B------:R-:W-:Y:S02]  /*f4b0*/  MOV R2, 0xf4d0 ;  /* 0x0000f4d000027802 */ /* 0x000fe40000000f00 */
[----:B------:R-:W-:Y:S05]  /*f4c0*/  CALL.REL.NOINC `($__internal_56_$__cuda_sm70_votesync_ballot) ;  /* 0x0000199000007944 */ /* 0x000fea0003c00000 */
[----:B------:R-:W-:Y:S01]  /*f4d0*/  MOV R5, R0 ;  /* 0x0000000000057202 */ /* 0x000fe20000000f00 */
[----:B------:R-:W-:Y:S05]  /*f4e0*/  BRA `(.L_x_3345) ;  /* 0xffff111000007947 */ /* 0x000fea000383ffff */
.L_x_3248:
[----:B------:R3:W-:Y:S01]  /*f4f0*/  STL [R1], R8 ;  /* 0x0000000801007387 */ /* 0x0007e20000100800 */
[----:B--2---:R-:W-:Y:S01]  /*f500*/  IMAD.MOV.U32 R3, RZ, RZ, R13 ;  /* 0x000000ffff037224 */ /* 0x004fe200078e000d */
[----:B------:R-:W-:Y:S02]  /*f510*/  MOV R0, 0x1f ;  /* 0x0000001f00007802 */ /* 0x000fe40000000f00 */
[----:B------:R-:W-:Y:S02]  /*f520*/  MOV R2, 0xf540 ;  /* 0x0000f54000027802 */ /* 0x000fe40000000f00 */
[----:B-1-3--:R-:W-:Y:S05]  /*f530*/  CALL.REL.NOINC `($__internal_54_$__cuda_sm70_shflsync_idx_p) ;  /* 0x0000182000007944 */ /* 0x00afea0003c00000 */
[----:B------:R2:W-:Y:S01]  /*f540*/  STL [R1], R7 ;  /* 0x0000000701007387 */ /* 0x0005e20000100800 */
[----:B------:R-:W-:Y:S01]  /*f550*/  IMAD.MOV.U32 R11, RZ, RZ, R0 ;  /* 0x000000ffff0b7224 */ /* 0x000fe200078e0000 */
[----:B------:R-:W-:Y:S01]  /*f560*/  MOV R3, R13 ;  /* 0x0000000d00037202 */ /* 0x000fe20000000f00 */
[----:B------:R-:W-:Y:S01]  /*f570*/  IMAD.MOV.U32 R6, RZ, RZ, RZ ;  /* 0x000000ffff067224 */ /* 0x000fe200078e00ff */
[----:B------:R-:W-:-:S02]  /*f580*/  MOV R0, 0x1f ;  /* 0x0000001f00007802 */ /* 0x000fc40000000f00 */
[----:B------:R-:W-:Y:S02]  /*f590*/  MOV R2, 0xf5b0 ;  /* 0x0000f5b000027802 */ /* 0x000fe40000000f00 */
[----:B-12--5:R-:W-:Y:S05]  /*f5a0*/  CALL.REL.NOINC `($__internal_54_$__cuda_sm70_shflsync_idx_p) ;  /* 0x000017b000007944 */ /* 0x026fea0003c00000 */
[----:B------:R-:W-:Y:S01]  /*f5b0*/  MOV R10, R0 ;  /* 0x00000000000a7202 */ /* 0x000fe20000000f00 */
[----:B-1---5:R-:W-:Y:S05]  /*f5c0*/  BRA `(.L_x_3346) ;  /* 0xffff108000007947 */ /* 0x022fea000383ffff */
.L_x_3251:
[----:B------:R1:W-:Y:S01]  /*f5d0*/  STL [R1], R4 ;  /* 0x0000000401007387 */ /* 0x0003e20000100800 */
[----:B------:R-:W-:Y:S02]  /*f5e0*/  MOV R0, 0x1f ;  /* 0x0000001f00007802 */ /* 0x000fe40000000f00 */
[----:B------:R-:W-:Y:S02]  /*f5f0*/  MOV R2, 0xf610 ;  /* 0x0000f61000027802 */ /* 0x000fe40000000f00 */
[----:B-1234-:R-:W-:Y:S05]  /*f600*/  CALL.REL.NOINC `($__internal_54_$__cuda_sm70_shflsync_idx_p) ;  /* 0x0000175000007944 */ /* 0x01efea0003c00000 */
[----:B------:R-:W-:Y:S01]  /*f610*/  MOV R6, R0 ;  /* 0x0000000000067202 */ /* 0x000fe20000000f00 */
[----:B-1---5:R-:W-:Y:S05]  /*f620*/  BRA `(.L_x_3250) ;  /* 0xffff108000007947 */ /* 0x022fea000383ffff */
.L_x_3261:
[----:B------:R1:W-:Y:S01]  /*f630*/  STL [R1], R10 ;  /* 0x0000000a01007387 */ /* 0x0003e20000100800 */
[----:B--2---:R-:W-:Y:S01]  /*f640*/  IMAD.MOV.U32 R3, RZ, RZ, 0x1 ;  /* 0x00000001ff037424 */ /* 0x004fe200078e00ff */
[----:B------:R-:W-:Y:S02]  /*f650*/  MOV R0, 0x181f ;  /* 0x0000181f00007802 */ /* 0x000fe40000000f00 */
[----:B------:R-:W-:Y:S02]  /*f660*/  MOV R2, 0xf680 ;  /* 0x0000f68000027802 */ /* 0x000fe40000000f00 */
[----:B-1----:R-:W-:Y:S05]  /*f670*/  CALL.REL.NOINC `($__internal_54_$__cuda_sm70_shflsync_idx_p) ;  /* 0x000016e000007944 */ /* 0x002fea0003c00000 */
[----:B------:R2:W-:Y:S01]  /*f680*/  STL [R1], R11 ;  /* 0x0000000b01007387 */ /* 0x0005e20000100800 */
[----:B-----5:R-:W-:Y:S01]  /*f690*/  IMAD.MOV.U32 R5, RZ, RZ, R0 ;  /* 0x000000ffff057224 */ /* 0x020fe200078e0000 */
[----:B------:R-:W-:Y:S01]  /*f6a0*/  MOV R3, 0x1 ;  /* 0x0000000100037802 */ /* 0x000fe20000000f00 */
[----:B------:R-:W-:Y:S01]  /*f6b0*/  IMAD.MOV.U32 R0, RZ, RZ, 0x181f ;  /* 0x0000181fff007424 */ /* 0x000fe200078e00ff */
[----:B------:R-:W-:-:S02]  /*f6c0*/  MOV R2, 0xf6e0 ;  /* 0x0000f6e000027802 */ /* 0x000fc40000000f00 */
[----:B-12---:R-:W-:Y:S05]  /*f6d0*/  CALL.REL.NOINC `($__internal_54_$__cuda_sm70_shflsync_idx_p) ;  /* 0x0000168000007944 */ /* 0x006fea0003c00000 */
[----:B-1---5:R-:W-:Y:S05]  /*f6e0*/  BRA `(.L_x_3347) ;  /* 0xffff420000007947 */ /* 0x022fea000383ffff */
.L_x_3264:
[----:B------:R1:W-:Y:S01]  /*f6f0*/  STL [R1], R5 ;  /* 0x0000000501007387 */ /* 0x0003e20000100800 */
[----:B------:R-:W-:Y:S01]  /*f700*/  IMAD.MOV.U32 R3, RZ, RZ, RZ ;  /* 0x000000ffff037224 */ /* 0x000fe200078e00ff */
[----:B------:R-:W-:-:S02]  /*f710*/  MOV R0, 0x181f ;  /* 0x0000181f00007802 */ /* 0x000fc40000000f00 */
[----:B------:R-:W-:Y:S02]  /*f720*/  MOV R2, 0xf740 ;  /* 0x0000f74000027802 */ /* 0x000fe40000000f00 */
[----:B-1----:R-:W-:Y:S05]  /*f730*/  CALL.REL.NOINC `($__internal_54_$__cuda_sm70_shflsync_idx_p) ;  /* 0x0000162000007944 */ /* 0x002fea0003c00000 */
[----:B-----5:R-:W-:Y:S01]  /*f740*/  MOV R4, R0 ;  /* 0x0000000000047202 */ /* 0x020fe20000000f00 */
[----:B-1----:R-:W-:Y:S05]  /*f750*/  BRA `(.L_x_3348) ;  /* 0xffff501000007947 */ /* 0x002fea000383ffff */
.L_x_3265:
[----:B------:R3:W-:Y:S01]  /*f760*/  STL [R1], R12 ;  /* 0x0000000c01007387 */ /* 0x0007e20000100800 */
[----:B------:R-:W-:Y:S01]  /*f770*/  IMAD.MOV.U32 R3, RZ, RZ, RZ ;  /* 0x000000ffff037224 */ /* 0x000fe200078e00ff */
[----:B------:R-:W-:Y:S02]  /*f780*/  MOV R0, 0x181f ;  /* 0x0000181f00007802 */ /* 0x000fe40000000f00 */
[----:B------:R-:W-:Y:S02]  /*f790*/  MOV R2, 0xf7b0 ;  /* 0x0000f7b000027802 */ /* 0x000fe40000000f00 */
[----:B-123--:R-:W-:Y:S05]  /*f7a0*/  CALL.REL.NOINC `($__internal_54_$__cuda_sm70_shflsync_idx_p) ;  /* 0x000015b000007944 */ /* 0x00efea0003c00000 */
[----:B-1---5:R-:W-:Y:S05]  /*f7b0*/  BRA `(.L_x_3349) ;  /* 0xffff4fd000007947 */ /* 0x022fea000383ffff */
.L_x_3268:
[----:B------:R1:W-:Y:S01]  /*f7c0*/  STL [R1], R5 ;  /* 0x0000000501007387 */ /* 0x0003e20000100800 */
[----:B--2---:R-:W-:Y:S01]  /*f7d0*/  IMAD.MOV.U32 R3, RZ, RZ, 0x1 ;  /* 0x00000001ff037424 */ /* 0x004fe200078e00ff */
[----:B----4-:R-:W-:Y:S02]  /*f7e0*/  MOV R0, 0x181f ;  /* 0x0000181f00007802 */ /* 0x010fe40000000f00 */
[----:B------:R-:W-:Y:S02]  /*f7f0*/  MOV R2, 0xf810 ;  /* 0x0000f81000027802 */ /* 0x000fe40000000f00 */
[----:B-1-3--:R-:W-:Y:S05]  /*f800*/  CALL.REL.NOINC `($__internal_54_$__cuda_sm70_shflsync_idx_p) ;  /* 0x0000155000007944 */ /* 0x00afea0003c00000 */
[----:B------:R2:W-:Y:S01]  /*f810*/  STL [R1], R12 ;  /* 0x0000000c01007387 */ /* 0x0005e20000100800 */
[----:B-----5:R-:W-:Y:S01]  /*f820*/  IMAD.MOV.U32 R4, RZ, RZ, R0 ;  /* 0x000000ffff047224 */ /* 0x020fe200078e0000 */
[----:B------:R-:W-:Y:S01]  /*f830*/  MOV R3, 0x1 ;  /* 0x0000000100037802 */ /* 0x000fe20000000f00 */
[----:B------:R-:W-:Y:S01]  /*f840*/  IMAD.MOV.U32 R0, RZ, RZ, 0x181f ;  /* 0x0000181fff007424 */ /* 0x000fe200078e00ff */
[----:B------:R-:W-:-:S02]  /*f850*/  MOV R2, 0xf870 ;  /* 0x0000f87000027802 */ /* 0x000fc40000000f00 */
[----:B-12---:R-:W-:Y:S05]  /*f860*/  CALL.REL.NOINC `($__internal_54_$__cuda_sm70_shflsync_idx_p) ;  /* 0x000014f000007944 */ /* 0x006fea0003c00000 */
[----:B-1---5:R-:W-:Y:S05]  /*f870*/  BRA `(.L_x_3350) ;  /* 0xffff511000007947 */ /* 0x022fea000383ffff */
.L_x_3269:
[----:B------:R-:W-:Y:S01]  /*f880*/  IMAD.MOV.U32 R132, RZ, RZ, R4 ;  /* 0x000000ffff847224 */ /* 0x000fe200078e0004 */
[----:B------:R-:W-:-:S02]  /*f890*/  MOV R0, 0x2 ;  /* 0x0000000200007802 */ /* 0x000fc40000000f00 */
[----:B------:R-:W-:Y:S02]  /*f8a0*/  MOV R2, 0xf8c0 ;  /* 0x0000f8c000027802 */ /* 0x000fe40000000f00 */
[----:B------:R-:W-:Y:S05]  /*f8b0*/  CALL.REL.NOINC `($__internal_53_$__cuda_sm70_shflsync_bfly_p) ;  /* 0x0000144000007944 */ /* 0x000fea0003c00000 */
[----:B------:R-:W-:Y:S05]  /*f8c0*/  BRA `(.L_x_3351) ;  /* 0xffff566000007947 */ /* 0x000fea000383ffff */
.L_x_3270:
[----:B------:R-:W-:Y:S01]  /*f8d0*/  IMAD.MOV.U32 R132, RZ, RZ, R4 ;  /* 0x000000ffff847224 */ /* 0x000fe200078e0004 */
[----:B------:R-:W-:Y:S02]  /*f8e0*/  MOV R0, 0x1 ;  /* 0x0000000100007802 */ /* 0x000fe40000000f00 */
[----:B------:R-:W-:Y:S02]  /*f8f0*/  MOV R2, 0xf910 ;  /* 0x0000f91000027802 */ /* 0x000fe40000000f00 */
[----:B------:R-:W-:Y:S05]  /*f900*/  CALL.REL.NOINC `($__internal_53_$__cuda_sm70_shflsync_bfly_p) ;  /* 0x000013f000007944 */ /* 0x000fea0003c00000 */
[----:B------:R-:W-:Y:S01]  /*f910*/  FMNMX.FTZ R134, R4, R0, !PT ;  /* 0x0000000004867209 */ /* 0x000fe20007810000 */
[----:B------:R-:W-:Y:S01]  /*f920*/  IMAD.MOV.U32 R132, RZ, RZ, R5 ;  /* 0x000000ffff847224 */ /* 0x000fe200078e0005 */
[----:B------:R-:W-:Y:S01]  /*f930*/  MOV R2, 0xf960 ;  /* 0x0000f96000027802 */ /* 0x000fe20000000f00 */
[----:B------:R-:W-:Y:S02]  /*f940*/  IMAD.MOV.U32 R0, RZ, RZ, 0x2 ;  /* 0x00000002ff007424 */ /* 0x000fe400078e00ff */
[----:B------:R-:W-:Y:S05]  /*f950*/  CALL.REL.NOINC `($__internal_53_$__cuda_sm70_shflsync_bfly_p) ;  /* 0x000013a000007944 */ /* 0x000fea0003c00000 */
[----:B------:R-:W-:Y:S01]  /*f960*/  FMNMX.FTZ R5, R5, R0, !PT ;  /* 0x0000000005057209 */ /* 0x000fe20007810000 */
[----:B------:R-:W-:Y:S01]  /*f970*/  IMAD.MOV.U32 R0, RZ, RZ, 0x1 ;  /* 0x00000001ff007424 */ /* 0x000fe200078e00ff */
[----:B------:R-:W-:-:S03]  /*f980*/  MOV R2, 0xf9b0 ;  /* 0x0000f9b000027802 */ /* 0x000fc60000000f00 */
[----:B------:R-:W-:Y:S02]  /*f990*/  IMAD.MOV.U32 R132, RZ, RZ, R5 ;  /* 0x000000ffff847224 */ /* 0x000fe400078e0005 */
[----:B------:R-:W-:Y:S05]  /*f9a0*/  CALL.REL.NOINC `($__internal_53_$__cuda_sm70_shflsync_bfly_p) ;  /* 0x0000135000007944 */ /* 0x000fea0003c00000 */
[----:B------:R-:W-:Y:S01]  /*f9b0*/  MOV R3, R0 ;  /* 0x0000000000037202 */ /* 0x000fe20000000f00 */
[----:B------:R-:W-:Y:S05]  /*f9c0*/  BRA `(.L_x_3352) ;  /* 0xffff55d000007947 */ /* 0x000fea000383ffff */
.L_x_3272:
[----:B-1--4-:R-:W-:Y:S01]  /*f9d0*/  MOV R0, 0x181f ;  /* 0x0000181f00007802 */ /* 0x012fe20000000f00 */
[----:B------:R1:W-:Y:S01]  /*f9e0*/  STL [R1], R6 ;  /* 0x0000000601007387 */ /* 0x0003e20000100800 */
[----:B------:R-:W-:Y:S01]  /*f9f0*/  MOV R2, 0xfa20 ;  /* 0x0000fa2000027802 */ /* 0x000fe20000000f00 */
[----:B------:R-:W-:Y:S02]  /*fa00*/  IMAD.MOV.U32 R3, RZ, RZ, RZ ;  /* 0x000000ffff037224 */ /* 0x000fe400078e00ff */
[----:B-1----:R-:W-:Y:S05]  /*fa10*/  CALL.REL.NOINC `($__internal_54_$__cuda_sm70_shflsync_idx_p) ;  /* 0x0000134000007944 */ /* 0x002fea0003c00000 */
[----:B-1---5:R-:W-:-:S05]  /*fa20*/  BRA `(.L_x_3353) ;  /* 0xffff6bb000007947 */ /* 0x022fca000383ffff */
.L_x_3275:
[----:B------:R-:W-:Y:S01]  /*fa30*/  MOV R0, 0x181f ;  /* 0x0000181f00007802 */ /* 0x000fe20000000f00 */
[----:B------:R2:W-:Y:S01]  /*fa40*/  STL [R1], R6 ;  /* 0x0000000601007387 */ /* 0x0005e20000100800 */
[----:B------:R-:W-:Y:S01]  /*fa50*/  MOV R2, 0xfa80 ;  /* 0x0000fa8000027802 */ /* 0x000fe20000000f00 */
[----:B------:R-:W-:Y:S02]  /*fa60*/  IMAD.MOV.U32 R3, RZ, RZ, 0x1 ;  /* 0x00000001ff037424 */ /* 0x000fe400078e00ff */
[----:B-12---:R-:W-:Y:S05]  /*fa70*/  CALL.REL.NOINC `($__internal_54_$__cuda_sm70_shflsync_idx_p) ;  /* 0x000012e000007944 */ /* 0x006fea0003c00000 */
[----:B------:R-:W-:Y:S01]  /*fa80*/  MOV R3, 0x1 ;  /* 0x0000000100037802 */ /* 0x000fe20000000f00 */
[----:B------:R2:W-:Y:S01]  /*fa90*/  STL [R1], R7 ;  /* 0x0000000701007387 */ /* 0x0005e20000100800 */
[----:B-----5:R-:W-:Y:S01]  /*faa0*/  IMAD.MOV.U32 R4, RZ, RZ, R0 ;  /* 0x000000ffff047224 */ /* 0x020fe200078e0000 */
[----:B------:R-:W-:Y:S01]  /*fab0*/  MOV R2, 0xfae0 ;  /* 0x0000fae000027802 */ /* 0x000fe20000000f00 */
[----:B------:R-:W-:Y:S02]  /*fac0*/  IMAD.MOV.U32 R0, RZ, RZ, 0x181f ;  /* 0x0000181fff007424 */ /* 0x000fe400078e00ff */
[----:B-12---:R-:W-:Y:S05]  /*fad0*/  CALL.REL.NOINC `($__internal_54_$__cuda_sm70_shflsync_idx_p) ;  /* 0x0000128000007944 */ /* 0x006fea0003c00000 */
[----:B-1---5:R-:W-:-:S05]  /*fae0*/  BRA `(.L_x_3354) ;  /* 0xffff6d0000007947 */ /* 0x022fca000383ffff */
.L_x_3278:
[----:B------:R-:W-:Y:S01]  /*faf0*/  MOV R0, 0x181f ;  /* 0x0000181f00007802 */ /* 0x000fe20000000f00 */
[----:B------:R1:W-:Y:S01]  /*fb00*/  STL [R1], R169 ;  /* 0x000000a901007387 */ /* 0x0003e20000100800 */
[----:B------:R-:W-:Y:S01]  /*fb10*/  MOV R2, 0xfb40 ;  /* 0x0000fb4000027802 */ /* 0x000fe20000000f00 */
[----:B------:R-:W-:Y:S02]  /*fb20*/  IMAD.MOV.U32 R3, RZ, RZ, RZ ;  /* 0x000000ffff037224 */ /* 0x000fe400078e00ff */
[----:B-1----:R-:W-:Y:S05]  /*fb30*/  CALL.REL.NOINC `($__internal_54_$__cuda_sm70_shflsync_idx_p) ;  /* 0x0000122000007944 */ /* 0x002fea0003c00000 */
[----:B------:R-:W-:Y:S01]  /*fb40*/  MOV R132, R0 ;  /* 0x0000000000847202 */ /* 0x000fe20000000f00 */
[----:B-1---5:R-:W-:-:S05]  /*fb50*/  BRA `(.L_x_3355) ;  /* 0xffff7a8000007947 */ /* 0x022fca000383ffff */
.L_x_3279:
[----:B------:R-:W-:Y:S01]  /*fb60*/  MOV R0, 0x181f ;  /* 0x0000181f00007802 */ /* 0x000fe20000000f00 */
[----:B------:R3:W-:Y:S01]  /*fb70*/  STL [R1], R172 ;  /* 0x000000ac01007387 */ /* 0x0007e20000100800 */
[----:B------:R-:W-:Y:S01]  /*fb80*/  MOV R2, 0xfbb0 ;  /* 0x0000fbb000027802 */ /* 0x000fe20000000f00 */
[----:B------:R-:W-:Y:S02]  /*fb90*/  IMAD.MOV.U32 R3, RZ, RZ, RZ ;  /* 0x000000ffff037224 */ /* 0x000fe400078e00ff */
[----:B-123--:R-:W-:Y:S05]  /*fba0*/  CALL.REL.NOINC `($__internal_54_$__cuda_sm70_shflsync_idx_p) ;  /* 0x000011b000007944 */ /* 0x00efea0003c00000 */
[----:B-1---5:R-:W-:-:S05]  /*fbb0*/  BRA `(.L_x_3356) ;  /* 0xffff7a4000007947 */ /* 0x022fca000383ffff */
.L_x_3280:
[----:B------:R-:W-:Y:S01]  /*fbc0*/  MOV R0, 0x181f ;  /* 0x0000181f00007802 */ /* 0x000fe20000000f00 */
[----:B------:R2:W-:Y:S01]  /*fbd0*/  STL [R1], R169 ;  /* 0x000000a901007387 */ /* 0x0005e20000100800 */
[----:B----4-:R-:W-:Y:S01]  /*fbe0*/  MOV R2, 0xfc10 ;  /* 0x0000fc1000027802 */ /* 0x010fe20000000f00 */
[----:B------:R-:W-:Y:S03]  /*fbf0*/  IMAD.MOV.U32 R3, RZ, RZ, 0x1 ;  /* 0x00000001ff037424 */ /* 0x000fe600078e00ff */
[----:B-123--:R-:W-:Y:S05]  /*fc00*/  CALL.REL.NOINC `($__internal_54_$__cuda_sm70_shflsync_idx_p) ;  /* 0x0000115000007944 */ /* 0x00efea0003c00000 */
[----:B------:R-:W-:Y:S01]  /*fc10*/  MOV R3, 0x1 ;  /* 0x0000000100037802 */ /* 0x000fe20000000f00 */
[----:B------:R2:W-:Y:S01]  /*fc20*/  STL [R1], R172 ;  /* 0x000000ac01007387 */ /* 0x0005e20000100800 */
[----:B------:R-:W-:Y:S01]  /*fc30*/  IMAD.MOV.U32 R132, RZ, RZ, R0 ;  /* 0x000000ffff847224 */ /* 0x000fe200078e0000 */
[----:B------:R-:W-:Y:S01]  /*fc40*/  MOV R2, 0xfc70 ;  /* 0x0000fc7000027802 */ /* 0x000fe20000000f00 */
[----:B------:R-:W-:Y:S02]  /*fc50*/  IMAD.MOV.U32 R0, RZ, RZ, 0x181f ;  /* 0x0000181fff007424 */ /* 0x000fe400078e00ff */
[----:B-12--5:R-:W-:Y:S05]  /*fc60*/  CALL.REL.NOINC `($__internal_54_$__cuda_sm70_shflsync_idx_p) ;  /* 0x000010f000007944 */ /* 0x026fea0003c00000 */
[----:B-1---5:R-:W-:-:S05]  /*fc70*/  BRA `(.L_x_3357) ;  /* 0xffff7b5000007947 */ /* 0x022fca000383ffff */
.L_x_3281:
[----:B------:R-:W-:Y:S02]  /*fc80*/  MOV R0, 0x2 ;  /* 0x0000000200007802 */ /* 0x000fe40000000f00 */
[----:B------:R-:W-:Y:S02]  /*fc90*/  MOV R2, 0xfcb0 ;  /* 0x0000fcb000027802 */ /* 0x000fe40000000f00 */
[----:B------:R-:W-:Y:S05]  /*fca0*/  CALL.REL.NOINC `($__internal_53_$__cuda_sm70_shflsync_bfly_p) ;  /* 0x0000105000007944 */ /* 0x000fea0003c00000 */
[----:B------:R-:W-:-:S05]  /*fcb0*/  BRA `(.L_x_3358) ;  /* 0xffff7e6000007947 */ /* 0x000fca000383ffff */
.L_x_3282:
        /* <DEDUP_REMOVED lines=10> */
[----:B------:R-:W-:Y:S02]  /*fd60*/  MOV R2, 0xfd80 ;  /* 0x0000fd8000027802 */ /* 0x000fe40000000f00 */
[----:B------:R-:W-:Y:S05]  /*fd70*/  CALL.REL.NOINC `($__internal_53_$__cuda_sm70_shflsync_bfly_p) ;  /* 0x00000f8000007944 */ /* 0x000fea0003c00000 */
[----:B------:R-:W-:-:S05]  /*fd80*/  BRA `(.L_x_3359) ;  /* 0xffff7e0000007947 */ /* 0x000fca000383ffff */
.L_x_3284:
[----:B------:R1:W5:Y:S01]  /*fd90*/  LDL R132, [R1+0x4] ;  /* 0x0000040001847983 */ /* 0x0003620000100800 */
[----:B------:R-:W-:-:S02]  /*fda0*/  MOV R0, 0x2 ;  /* 0x0000000200007802 */ /* 0x000fc40000000f00 */
[----:B------:R-:W-:Y:S02]  /*fdb0*/  MOV R2, 0xfdd0 ;  /* 0x0000fdd000027802 */ /* 0x000fe40000000f00 */
[----:B-1---5:R-:W-:Y:S05]  /*fdc0*/  CALL.REL.NOINC `($__internal_53_$__cuda_sm70_shflsync_bfly_p) ;  /* 0x00000f3000007944 */ /* 0x022fea0003c00000 */
[----:B------:R-:W2:Y:S02]  /*fdd0*/  LDL.LU R2, [R1+0x4] ;  /* 0x0000040001027983 */ /* 0x000ea40000300800 */
[----:B--2---:R-:W-:Y:S01]  /*fde0*/  FADD.FTZ R132, R2, R0 ;  /* 0x0000000002847221 */ /* 0x004fe20000010000 */
[----:B------:R-:W-:Y:S02]  /*fdf0*/  MOV R0, 0x1 ;  /* 0x0000000100007802 */ /* 0x000fe40000000f00 */
[----:B------:R-:W-:Y:S02]  /*fe00*/  MOV R2, 0xfe20 ;  /* 0x0000fe2000027802 */ /* 0x000fe40000000f00 */
[----:B------:R-:W-:Y:S05]  /*fe10*/  CALL.REL.NOINC `($__internal_53_$__cuda_sm70_shflsync_bfly_p) ;  /* 0x00000ee000007944 */ /* 0x000fea0003c00000 */
[----:B------:R-:W-:Y:S02]  /*fe20*/  FADD.FTZ R4, R132, R0 ;  /* 0x0000000084047221 */ /* 0x000fe40000010000 */
[----:B------:R1:W5:Y:S01]  /*fe30*/  LDL R132, [R1+0x8] ;  /* 0x0000080001847983 */ /* 0x0003620000100800 */
[----:B------:R-:W-:Y:S02]  /*fe40*/  MOV R0, 0x2 ;  /* 0x0000000200007802 */ /* 0x000fe40000000f00 */
[----:B------:R-:W-:-:S02]  /*fe50*/  MOV R2, 0xfe70 ;  /* 0x0000fe7000027802 */ /* 0x000fc40000000f00 */
[----:B-1---5:R-:W-:Y:S05]  /*fe60*/  CALL.REL.NOINC `($__internal_53_$__cuda_sm70_shflsync_bfly_p) ;  /* 0x00000e9000007944 */ /* 0x022fea0003c00000 */
[----:B------:R-:W2:Y:S02]  /*fe70*/  LDL.LU R2, [R1+0x8] ;  /* 0x0000080001027983 */ /* 0x000ea40000300800 */
[----:B--2---:R-:W-:Y:S01]  /*fe80*/  FADD.FTZ R5, R2, R0 ;  /* 0x0000000002057221 */ /* 0x004fe20000010000 */
[----:B------:R-:W-:-:S02]  /*fe90*/  MOV R0, 0x1 ;  /* 0x0000000100007802 */ /* 0x000fc40000000f00 */
[----:B------:R-:W-:Y:S02]  /*fea0*/  MOV R2, 0xfed0 ;  /* 0x0000fed000027802 */ /* 0x000fe40000000f00 */
[----:B------:R-:W-:Y:S02]  /*feb0*/  MOV R132, R5 ;  /* 0x0000000500847202 */ /* 0x000fe40000000f00 */
[----:B------:R-:W-:Y:S05]  /*fec0*/  CALL.REL.NOINC `($__internal_53_$__cuda_sm70_shflsync_bfly_p) ;  /* 0x00000e3000007944 */ /* 0x000fea0003c00000 */
[----:B------:R-:W-:Y:S01]  /*fed0*/  MOV R3, R0 ;  /* 0x0000000000037202 */ /* 0x000fe20000000f00 */
[----:B------:R-:W-:Y:S05]  /*fee0*/  BRA `(.L_x_3360) ;  /* 0xffff95c000007947 */ /* 0x000fea000383ffff */
.L_x_3291:
[----:B--234-:R2:W-:Y:S01]  /*fef0*/  STL [R1], R5 ;  /* 0x0000000501007387 */ /* 0x01c5e20000100800 */
[----:B------:R-:W-:Y:S01]  /*ff00*/  IMAD.MOV.U32 R3, RZ, RZ, RZ ;  /* 0x000000ffff037224 */ /* 0x000fe200078e00ff */
[----:B------:R-:W-:Y:S02]  /*ff10*/  MOV R0, 0x181f ;  /* 0x0000181f00007802 */ /* 0x000fe40000000f00 */
[----:B------:R-:W-:Y:S02]  /*ff20*/  MOV R2, 0xff40 ;  /* 0x0000ff4000027802 */ /* 0x000fe40000000f00 */
[----:B-12---:R-:W-:Y:S05]  /*ff30*/  CALL.REL.NOINC `($__internal_54_$__cuda_sm70_shflsync_idx_p) ;  /* 0x00000e2000007944 */ /* 0x006fea0003c00000 */
[----:B-----5:R-:W-:Y:S01]  /*ff40*/  MOV R4, R0 ;  /* 0x0000000000047202 */ /* 0x020fe20000000f00 */
[----:B-1----:R-:W-:Y:S05]  /*ff50*/  BRA `(.L_x_3361) ;  /* 0xffffb26000007947 */ /* 0x002fea000383ffff */
.L_x_3292:
[----:B------:R4:W-:Y:S01]  /*ff60*/  STL [R1], R14 ;  /* 0x0000000e01007387 */ /* 0x0009e20000100800 */
[----:B------:R-:W-:Y:S01]  /*ff70*/  IMAD.MOV.U32 R3, RZ, RZ, RZ ;  /* 0x000000ffff037224 */ /* 0x000fe200078e00ff */
[----:B------:R-:W-:-:S02]  /*ff80*/  MOV R0, 0x181f ;  /* 0x0000181f00007802 */ /* 0x000fc40000000f00 */
[----:B------:R-:W-:Y:S02]  /*ff90*/  MOV R2, 0xffb0 ;  /* 0x0000ffb000027802 */ /* 0x000fe40000000f00 */
[----:B-1234-:R-:W-:Y:S05]  /*ffa0*/  CALL.REL.NOINC `($__internal_54_$__cuda_sm70_shflsync_idx_p) ;  /* 0x00000db000007944 */ /* 0x01efea0003c00000 */
[----:B-1---5:R-:W-:Y:S05]  /*ffb0*/  BRA `(.L_x_3362) ;  /* 0xffffb22000007947 */ /* 0x022fea000383ffff */
.L_x_3295:
[----:B------:R4:W-:Y:S01]  /*ffc0*/  STL [R1], R5 ;  /* 0x0000000501007387 */ /* 0x0009e20000100800 */
[----:B--2---:R-:W-:Y:S01]  /*ffd0*/  IMAD.MOV.U32 R3, RZ, RZ, 0x1 ;  /* 0x00000001ff037424 */ /* 0x004fe200078e00ff */
[----:B------:R-:W-:Y:S02]  /*ffe0*/  MOV R0, 0x181f ;  /* 0x0000181f00007802 */ /* 0x000fe40000000f00 */
[----:B------:R-:W-:Y:S02]  /*fff0*/  MOV R2, 0x10010 ;  /* 0x0001001000027802 */ /* 0x000fe40000000f00 */
[----:B-1-34-:R-:W-:Y:S05]  /*10000*/  CALL.REL.NOINC `($__internal_54_$__cuda_sm70_shflsync_idx_p) ;  /* 0x00000d5000007944 */ /* 0x01afea0003c00000 */
[----:B------:R2:W-:Y:S01]  /*10010*/  STL [R1], R14 ;  /* 0x0000000e01007387 */ /* 0x0005e20000100800 */
[----:B-----5:R-:W-:Y:S01]  /*10020*/  IMAD.MOV.U32 R4, RZ, RZ, R0 ;  /* 0x000000ffff047224 */ /* 0x020fe200078e0000 */
[----:B------:R-:W-:Y:S01]  /*10030*/  MOV R3, 0x1 ;  /* 0x0000000100037802 */ /* 0x000fe20000000f00 */
[----:B------:R-:W-:Y:S01]  /*10040*/  IMAD.MOV.U32 R0, RZ, RZ, 0x181f ;  /* 0x0000181fff007424 */ /* 0x000fe200078e00ff */
[----:B------:R-:W-:Y:S02]  /*10050*/  MOV R2, 0x10070 ;  /* 0x0001007000027802 */ /* 0x000fe40000000f00 */
[----:B-12---:R-:W-:Y:S05]  /*10060*/  CALL.REL.NOINC `($__internal_54_$__cuda_sm70_shflsync_idx_p) ;  /* 0x00000cf000007944 */ /* 0x006fea0003c00000 */
[----:B-1---5:R-:W-:Y:S05]  /*10070*/  BRA `(.L_x_3363) ;  /* 0xffffb3d000007947 */ /* 0x022fea000383ffff */
.L_x_3298:
[----:B------:R3:W-:Y:S01]  /*10080*/  STL [R1], R5 ;  /* 0x0000000501007387 */ /* 0x0007e20000100800 */
[----:B-1----:R-:W-:Y:S01]  /*10090*/  IMAD.MOV.U32 R3, RZ, RZ, 0x2 ;  /* 0x00000002ff037424 */ /* 0x002fe200078e00ff */
[----:B--2---:R-:W-:-:S02]  /*100a0*/  MOV R0, 0x181f ;  /* 0x0000181f00007802 */ /* 0x004fc40000000f00 */
[----:B------:R-:W-:Y:S02]  /*100b0*/  MOV R2, 0x100d0 ;  /* 0x000100d000027802 */ /* 0x000fe40000000f00 */
[----:B---34-:R-:W-:Y:S05]  /*100c0*/  CALL.REL.NOINC `($__internal_54_$__cuda_sm70_shflsync_idx_p) ;  /* 0x00000c9000007944 */ /* 0x018fea0003c00000 */
[----:B-----5:R-:W-:Y:S01]  /*100d0*/  MOV R4, R0 ;  /* 0x0000000000047202 */ /* 0x020fe20000000f00 */
[----:B-1----:R-:W-:Y:S05]  /*100e0*/  BRA `(.L_x_3364) ;  /* 0xffffb57000007947 */ /* 0x002fea000383ffff */
.L_x_3299:
[----:B------:R4:W-:Y:S01]  /*100f0*/  STL [R1], R14 ;  /* 0x0000000e01007387 */ /* 0x0009e20000100800 */
[----:B-1----:R-:W-:Y:S01]  /*10100*/  IMAD.MOV.U32 R3, RZ, RZ, 0x2 ;  /* 0x00000002ff037424 */ /* 0x002fe200078e00ff */
[----:B--2---:R-:W-:Y:S02]  /*10110*/  MOV R0, 0x181f ;  /* 0x0000181f00007802 */ /* 0x004fe40000000f00 */
[----:B------:R-:W-:Y:S02]  /*10120*/  MOV R2, 0x10140 ;  /* 0x0001014000027802 */ /* 0x000fe40000000f00 */
[----:B---34-:R-:W-:Y:S05]  /*10130*/  CALL.REL.NOINC `($__internal_54_$__cuda_sm70_shflsync_idx_p) ;  /* 0x00000c2000007944 */ /* 0x018fea0003c00000 */
[----:B-1---5:R-:W-:Y:S05]  /*10140*/  BRA `(.L_x_3365) ;  /* 0xffffb53000007947 */ /* 0x022fea000383ffff */
.L_x_3302:
[----:B------:R1:W-:Y:S02]  /*10150*/  STL [R1], R5 ;  /* 0x0000000501007387 */ /* 0x0003e40000100800 */
[----:B-1----:R-:W-:Y:S01]  /*10160*/  IMAD.MOV.U32 R3, RZ, RZ, 0x3 ;  /* 0x00000003ff037424 */ /* 0x002fe200078e00ff */
[----:B----4-:R-:W-:Y:S02]  /*10170*/  MOV R0, 0x181f ;  /* 0x0000181f00007802 */ /* 0x010fe40000000f00 */
[----:B------:R-:W-:-:S02]  /*10180*/  MOV R2, 0x101a0 ;  /* 0x000101a000027802 */ /* 0x000fc40000000f00 */
[----:B--23--:R-:W-:Y:S05]  /*10190*/  CALL.REL.NOINC `($__internal_54_$__cuda_sm70_shflsync_idx_p) ;  /* 0x00000bc000007944 */ /* 0x00cfea0003c00000 */
[----:B------:R2:W-:Y:S01]  /*101a0*/  STL [R1], R14 ;  /* 0x0000000e01007387 */ /* 0x0005e20000100800 */
[----:B-----5:R-:W-:Y:S01]  /*101b0*/  IMAD.MOV.U32 R4, RZ, RZ, R0 ;  /* 0x000000ffff047224 */ /* 0x020fe200078e0000 */
[----:B------:R-:W-:Y:S01]  /*101c0*/  MOV R3, 0x3 ;  /* 0x0000000300037802 */ /* 0x000fe20000000f00 */
[----:B------:R-:W-:Y:S01]  /*101d0*/  IMAD.MOV.U32 R0, RZ, RZ, 0x181f ;  /* 0x0000181fff007424 */ /* 0x000fe200078e00ff */
[----:B------:R-:W-:-:S02]  /*101e0*/  MOV R2, 0x10200 ;  /* 0x0001020000027802 */ /* 0x000fc40000000f00 */
[----:B-12---:R-:W-:Y:S05]  /*101f0*/  CALL.REL.NOINC `($__internal_54_$__cuda_sm70_shflsync_idx_p) ;  /* 0x00000b6000007944 */ /* 0x006fea0003c00000 */
[----:B-1---5:R-:W-:Y:S05]  /*10200*/  BRA `(.L_x_3366) ;  /* 0xffffb69000007947 */ /* 0x022fea000383ffff */
.L_x_3304:
[----:B------:R1:W-:Y:S01]  /*10210*/  STL [R1], R5 ;  /* 0x0000000501007387 */ /* 0x0003e20000100800 */
[----:B------:R-:W-:Y:S01]  /*10220*/  IMAD.MOV.U32 R3, RZ, RZ, RZ ;  /* 0x000000ffff037224 */ /* 0x000fe200078e00ff */
[----:B------:R-:W-:-:S02]  /*10230*/  MOV R0, 0x1c1f ;  /* 0x00001c1f00007802 */ /* 0x000fc40000000f00 */
[----:B------:R-:W-:Y:S02]  /*10240*/  MOV R2, 0x10260 ;  /* 0x0001026000027802 */ /* 0x000fe40000000f00 */
[----:B-1----:R-:W-:Y:S05]  /*10250*/  CALL.REL.NOINC `($__internal_54_$__cuda_sm70_shflsync_idx_p) ;  /* 0x00000b0000007944 */ /* 0x002fea0003c00000 */
[----:B-----5:R-:W-:Y:S01]  /*10260*/  MOV R4, R0 ;  /* 0x0000000000047202 */ /* 0x020fe20000000f00 */
[----:B-1----:R-:W-:Y:S05]  /*10270*/  BRA `(.L_x_3367) ;  /* 0xffffba2000007947 */ /* 0x002fea000383ffff */
.L_x_3305:
[----:B------:R3:W-:Y:S01]  /*10280*/  STL [R1], R12 ;  /* 0x0000000c01007387 */ /* 0x0007e20000100800 */
[----:B------:R-:W-:Y:S01]  /*10290*/  IMAD.MOV.U32 R3, RZ, RZ, RZ ;  /* 0x000000ffff037224 */ /* 0x000fe200078e00ff */
[----:B------:R-:W-:Y:S02]  /*102a0*/  MOV R0, 0x1c1f ;  /* 0x00001c1f00007802 */ /* 0x000fe40000000f00 */
[----:B------:R-:W-:Y:S02]  /*102b0*/  MOV R2, 0x102d0 ;  /* 0x000102d000027802 */ /* 0x000fe40000000f00 */
[----:B-123--:R-:W-:Y:S05]  /*102c0*/  CALL.REL.NOINC `($__internal_54_$__cuda_sm70_shflsync_idx_p) ;  /* 0x00000a9000007944 */ /* 0x00efea0003c00000 */
[----:B-1---5:R-:W-:Y:S05]  /*102d0*/  BRA `(.L_x_3368) ;  /* 0xffffb9e000007947 */ /* 0x022fea000383ffff */
.L_x_3308:
        /* <DEDUP_REMOVED lines=12> */
.L_x_3312:
[----:B------:R1:W-:Y:S01]  /*103a0*/  STL [R1], R5 ;  /* 0x0000000501007387 */ /* 0x0003e20000100800 */
[----:B------:R-:W-:Y:S01]  /*103b0*/  IMAD.MOV.U32 R3, RZ, RZ, RZ ;  /* 0x000000ffff037224 */ /* 0x000fe200078e00ff */
[----:B------:R-:W-:-:S02]  /*103c0*/  MOV R0, 0x181f ;  /* 0x0000181f00007802 */ /* 0x000fc40000000f00 */
[----:B------:R-:W-:Y:S02]  /*103d0*/  MOV R2, 0x103f0 ;  /* 0x000103f000027802 */ /* 0x000fe40000000f00 */
[----:B-1----:R-:W-:Y:S05]  /*103e0*/  CALL.REL.NOINC `($__internal_54_$__cuda_sm70_shflsync_idx_p) ;  /* 0x0000097000007944 */ /* 0x002fea0003c00000 */
[----:B-----5:R-:W-:Y:S01]  /*103f0*/  MOV R4, R0 ;  /* 0x0000000000047202 */ /* 0x020fe20000000f00 */
[----:B-1----:R-:W-:Y:S05]  /*10400*/  BRA `(.L_x_3370) ;  /* 0xffffd94000007947 */ /* 0x002fea000383ffff */
.L_x_3313:
[----:B------:R3:W-:Y:S01]  /*10410*/  STL [R1], R14 ;  /* 0x0000000e01007387 */ /* 0x0007e20000100800 */
[----:B------:R-:W-:Y:S01]  /*10420*/  IMAD.MOV.U32 R3, RZ, RZ, RZ ;  /* 0x000000ffff037224 */ /* 0x000fe200078e00ff */
[----:B------:R-:W-:Y:S02]  /*10430*/  MOV R0, 0x181f ;  /* 0x0000181f00007802 */ /* 0x000fe40000000f00 */
[----:B------:R-:W-:Y:S02]  /*10440*/  MOV R2, 0x10460 ;  /* 0x0001046000027802 */ /* 0x000fe40000000f00 */
[----:B-123--:R-:W-:Y:S05]  /*10450*/  CALL.REL.NOINC `($__internal_54_$__cuda_sm70_shflsync_idx_p) ;  /* 0x0000090000007944 */ /* 0x00efea0003c00000 */
[----:B-1---5:R-:W-:Y:S05]  /*10460*/  BRA `(.L_x_3371) ;  /* 0xffffd90000007947 */ /* 0x022fea000383ffff */
.L_x_3316:
        /* <DEDUP_REMOVED lines=12> */
.L_x_3319:
[----:B------:R2:W-:Y:S01]  /*10530*/  STL [R1], R5 ;  /* 0x0000000501007387 */ /* 0x0005e20000100800 */
[----:B-1----:R-:W-:Y:S01]  /*10540*/  IMAD.MOV.U32 R3, RZ, RZ, 0x2 ;  /* 0x00000002ff037424 */ /* 0x002fe200078e00ff */
[----:B----4-:R-:W-:-:S02]  /*10550*/  MOV R0, 0x181f ;  /* 0x0000181f00007802 */ /* 0x010fc40000000f00 */
[----:B------:R-:W-:Y:S02]  /*10560*/  MOV R2, 0x10580 ;  /* 0x0001058000027802 */ /* 0x000fe40000000f00 */
[----:B--23--:R-:W-:Y:S05]  /*10570*/  CALL.REL.NOINC `($__internal_54_$__cuda_sm70_shflsync_idx_p) ;  /* 0x000007e000007944 */ /* 0x00cfea0003c00000 */
[----:B-----5:R-:W-:Y:S01]  /*10580*/  MOV R4, R0 ;  /* 0x0000000000047202 */ /* 0x020fe20000000f00 */
[----:B-1----:R-:W-:Y:S05]  /*10590*/  BRA `(.L_x_3373) ;  /* 0xffffdc6000007947 */ /* 0x002fea000383ffff */
.L_x_3320:
[----:B------:R1:W-:Y:S01]  /*105a0*/  STL [R1], R14 ;  /* 0x0000000e01007387 */ /* 0x0003e20000100800 */
[----:B------:R-:W-:Y:S01]  /*105b0*/  IMAD.MOV.U32 R3, RZ, RZ, 0x2 ;  /* 0x00000002ff037424 */ /* 0x000fe200078e00ff */
[----:B----4-:R-:W-:Y:S02]  /*105c0*/  MOV R0, 0x181f ;  /* 0x0000181f00007802 */ /* 0x010fe40000000f00 */
[----:B------:R-:W-:Y:S02]  /*105d0*/  MOV R2, 0x105f0 ;  /* 0x000105f000027802 */ /* 0x000fe40000000f00 */
[----:B-123--:R-:W-:Y:S05]  /*105e0*/  CALL.REL.NOINC `($__internal_54_$__cuda_sm70_shflsync_idx_p) ;  /* 0x0000077000007944 */ /* 0x00efea0003c00000 */
[----:B-1---5:R-:W-:Y:S05]  /*105f0*/  BRA `(.L_x_3374) ;  /* 0xffffdc2000007947 */ /* 0x022fea000383ffff */
.L_x_3323:
[----:B------:R3:W-:Y:S01]  /*10600*/  STL [R1], R5 ;  /* 0x0000000501007387 */ /* 0x0007e20000100800 */
[----:B-1----:R-:W-:Y:S01]  /*10610*/  IMAD.MOV.U32 R3, RZ, RZ, 0x3 ;  /* 0x00000003ff037424 */ /* 0x002fe200078e00ff */
[----:B------:R-:W-:Y:S02]  /*10620*/  MOV R0, 0x181f ;  /* 0x0000181f00007802 */ /* 0x000fe40000000f00 */
[----:B------:R-:W-:Y:S02]  /*10630*/  MOV R2, 0x10650 ;  /* 0x0001065000027802 */ /* 0x000fe40000000f00 */
[----:B--234-:R-:W-:Y:S05]  /*10640*/  CALL.REL.NOINC `($__internal_54_$__cuda_sm70_shflsync_idx_p) ;  /* 0x0000071000007944 */ /* 0x01cfea0003c00000 */
[----:B------:R2:W-:Y:S01]  /*10650*/  STL [R1], R14 ;  /* 0x0000000e01007387 */ /* 0x0005e20000100800 */
[----:B-----5:R-:W-:Y:S01]  /*10660*/  IMAD.MOV.U32 R4, RZ, RZ, R0 ;  /* 0x000000ffff047224 */ /* 0x020fe200078e0000 */
[----:B------:R-:W-:Y:S01]  /*10670*/  MOV R3, 0x3 ;  /* 0x0000000300037802 */ /* 0x000fe20000000f00 */
[----:B------:R-:W-:Y:S01]  /*10680*/  IMAD.MOV.U32 R0, RZ, RZ, 0x181f ;  /* 0x0000181fff007424 */ /* 0x000fe200078e00ff */
[----:B------:R-:W-:-:S02]  /*10690*/  MOV R2, 0x106b0 ;  /* 0x000106b000027802 */ /* 0x000fc40000000f00 */
[----:B-12---:R-:W-:Y:S05]  /*106a0*/  CALL.REL.NOINC `($__internal_54_$__cuda_sm70_shflsync_idx_p) ;  /* 0x000006b000007944 */ /* 0x006fea0003c00000 */
[----:B-1---5:R-:W-:Y:S05]  /*106b0*/  BRA `(.L_x_3375) ;  /* 0xffffdd8000007947 */ /* 0x022fea000383ffff */
.L_x_3325:
[----:B------:R1:W-:Y:S01]  /*106c0*/  STL [R1], R102 ;  /* 0x0000006601007387 */ /* 0x0003e20000100800 */
[----:B------:R-:W-:Y:S01]  /*106d0*/  IMAD.MOV.U32 R3, RZ, RZ, RZ ;  /* 0x000000ffff037224 */ /* 0x000fe200078e00ff */
[----:B------:R-:W-:-:S02]  /*106e0*/  MOV R0, 0x1f ;  /* 0x0000001f00007802 */ /* 0x000fc40000000f00 */
[----:B------:R-:W-:Y:S02]  /*106f0*/  MOV R2, 0x10710 ;  /* 0x0001071000027802 */ /* 0x000fe40000000f00 */
[----:B-1----:R-:W-:Y:S05]  /*10700*/  CALL.REL.NOINC `($__internal_54_$__cuda_sm70_shflsync_idx_p) ;  /* 0x0000065000007944 */ /* 0x002fea0003c00000 */
[----:B------:R-:W-:Y:S01]  /*10710*/  MOV R9, R0 ;  /* 0x0000000000097202 */ /* 0x000fe20000000f00 */
[----:B-1---5:R-:W-:Y:S05]  /*10720*/  BRA `(.L_x_3376) ;  /* 0xffffdfe000007947 */ /* 0x022fea000383ffff */
.L_x_3326:
[----:B------:R3:W-:Y:S01]  /*10730*/  STL [R1], R102 ;  /* 0x0000006601007387 */ /* 0x0007e20000100800 */
[----:B------:R-:W-:Y:S01]  /*10740*/  IMAD.MOV.U32 R3, RZ, RZ, 0x1 ;  /* 0x00000001ff037424 */ /* 0x000fe200078e00ff */
[----:B------:R-:W-:Y:S02]  /*10750*/  MOV R0, 0x1f ;  /* 0x0000001f00007802 */ /* 0x000fe40000000f00 */
[----:B------:R-:W-:Y:S02]  /*10760*/  MOV R2, 0x10780 ;  /* 0x0001078000027802 */ /* 0x000fe40000000f00 */
[----:B-123--:R-:W-:Y:S05]  /*10770*/  CALL.REL.NOINC `($__internal_54_$__cuda_sm70_shflsync_idx_p) ;  /* 0x000005e000007944 */ /* 0x00efea0003c00000 */
[----:B------:R-:W-:Y:S01]  /*10780*/  MOV R8, R0 ;  /* 0x0000000000087202 */ /* 0x000fe20000000f00 */
[----:B-1---5:R-:W-:Y:S05]  /*10790*/  BRA `(.L_x_3377) ;  /* 0xffffdf9000007947 */ /* 0x022fea000383ffff */
.L_x_3327:
[----:B------:R-:W-:Y:S02]  /*107a0*/  MOV R3, 0x1 ;  /* 0x0000000100037802 */ /* 0x000fe40000000f00 */
[----:B------:R-:W-:Y:S02]  /*107b0*/  MOV R2, 0x107d0 ;  /* 0x000107d000027802 */ /* 0x000fe40000000f00 */
[----:B-1234-:R-:W-:Y:S05]  /*107c0*/  CALL.REL.NOINC `($__internal_55_$__cuda_sm70_shflsync_up_p) ;  /* 0x0000063000007944 */ /* 0x01efea0003c00000 */
[----:B------:R-:W-:Y:S05]  /*107d0*/  BRA `(.L_x_3378) ;  /* 0xffffe08000007947 */ /* 0x000fea000383ffff */
.L_x_3328:
[----:B------:R-:W-:Y:S02]  /*107e0*/  MOV R3, 0x2 ;  /* 0x0000000200037802 */ /* 0x000fe40000000f00 */
[----:B------:R-:W-:-:S02]  /*107f0*/  MOV R2, 0x10810 ;  /* 0x0001081000027802 */ /* 0x000fc40000000f00 */
[----:B--2-4-:R-:W-:Y:S05]  /*10800*/  CALL.REL.NOINC `($__internal_55_$__cuda_sm70_shflsync_up_p) ;  /* 0x000005f000007944 */ /* 0x014fea0003c00000 */
        /* <DEDUP_REMOVED lines=23> */
.L_x_3332:
[----:B------:R-:W-:Y:S02]  /*10980*/  MOV R3, 0x1 ;  /* 0x0000000100037802 */ /* 0x000fe40000000f00 */
[----:B------:R-:W-:Y:S02]  /*10990*/  MOV R2, 0x109b0 ;  /* 0x000109b000027802 */ /* 0x000fe40000000f00 */
[----:B------:R-:W-:Y:S05]  /*109a0*/  CALL.REL.NOINC `($__internal_55_$__cuda_sm70_shflsync_up_p) ;  /* 0x0000045000007944 */ /* 0x000fea0003c00000 */
[----:B------:R-:W-:Y:S01]  /*109b0*/  MOV R2, R4 ;  /* 0x0000000400027202 */ /* 0x000fe20000000f00 */
[----:B------:R-:W-:Y:S05]  /*109c0*/  BRA `(.L_x_3380) ;  /* 0xffffe0f000007947 */ /* 0x000fea000383ffff */
.L_x_3333:
        /* <DEDUP_REMOVED lines=26> */
.L_x_3335:
[----:B------:R-:W-:Y:S02]  /*10b70*/  SEL R0, RZ, 0x1, P0 ;  /* 0x00000001ff007807 */ /* 0x000fe40000000000 */
[----:B------:R-:W-:Y:S02]  /*10b80*/  MOV R2, 0x10ba0 ;  /* 0x00010ba000027802 */ /* 0x000fe40000000f00 */
[----:B-1----:R-:W-:Y:S05]  /*10b90*/  CALL.REL.NOINC `($__internal_56_$__cuda_sm70_votesync_ballot) ;  /* 0x000002c000007944 */ /* 0x002fea0003c00000 */
[----:B------:R-:W-:Y:S01]  /*10ba0*/  MOV R5, R0 ;  /* 0x0000000000057202 */ /* 0x000fe20000000f00 */
[----:B------:R-:W-:Y:S05]  /*10bb0*/  BRA `(.L_x_3382) ;  /* 0xffffe09000007947 */ /* 0x000fea000383ffff */
.L_x_3336:
[----:B------:R4:W-:Y:S01]  /*10bc0*/  STL [R1], R6 ;  /* 0x0000000601007387 */ /* 0x0009e20000100800 */
[----:B---3--:R-:W-:Y:S01]  /*10bd0*/  IMAD.MOV.U32 R3, RZ, RZ, R11 ;  /* 0x000000ffff037224 */ /* 0x008fe200078e000b */
[----:B------:R-:W-:Y:S02]  /*10be0*/  MOV R0, 0x1f ;  /* 0x0000001f00007802 */ /* 0x000fe40000000f00 */
[----:B------:R-:W-:Y:S02]  /*10bf0*/  MOV R2, 0x10c10 ;  /* 0x00010c1000027802 */ /* 0x000fe40000000f00 */
[----:B-12-4-:R-:W-:Y:S05]  /*10c00*/  CALL.REL.NOINC `($__internal_54_$__cuda_sm70_shflsync_idx_p) ;  /* 0x0000015000007944 */ /* 0x016fea0003c00000 */
[----:B------:R2:W-:Y:S01]  /*10c10*/  STL [R1], R7 ;  /* 0x0000000701007387 */ /* 0x0005e20000100800 */
[----:B------:R-:W-:Y:S01]  /*10c20*/  IMAD.MOV.U32 R6, RZ, RZ, R0 ;  /* 0x000000ffff067224 */ /* 0x000fe200078e0000 */
[----:B------:R-:W-:Y:S01]  /*10c30*/  MOV R3, R11 ;  /* 0x0000000b00037202 */ /* 0x000fe20000000f00 */
[----:B------:R-:W-:Y:S01]  /*10c40*/  IMAD.MOV.U32 R0, RZ, RZ, 0x1f ;  /* 0x0000001fff007424 */ /* 0x000fe200078e00ff */
[----:B------:R-:W-:-:S02]  /*10c50*/  MOV R2, 0x10c70 ;  /* 0x00010c7000027802 */ /* 0x000fc40000000f00 */
[----:B-12--5:R-:W-:Y:S05]  /*10c60*/  CALL.REL.NOINC `($__internal_54_$__cuda_sm70_shflsync_idx_p) ;  /* 0x000000f000007944 */ /* 0x026fea0003c00000 */
[----:B------:R-:W-:Y:S01]  /*10c70*/  MOV R7, R0 ;  /* 0x0000000000077202 */ /* 0x000fe20000000f00 */
[----:B-1---5:R-:W-:Y:S05]  /*10c80*/  BRA `(.L_x_3383) ;  /* 0xffffe00000007947 */ /* 0x022fea000383ffff */
.L_x_3339:
[----:B------:R2:W-:Y:S01]  /*10c90*/  STL [R1], R4 ;  /* 0x0000000401007387 */ /* 0x0005e20000100800 */
[----:B------:R-:W-:Y:S01]  /*10ca0*/  IMAD.MOV.U32 R3, RZ, RZ, R0 ;  /* 0x000000ffff037224 */ /* 0x000fe200078e0000 */
[----:B------:R-:W-:-:S02]  /*10cb0*/  MOV R0, 0x1f ;  /* 0x0000001f00007802 */ /* 0x000fc40000000f00 */
[----:B------:R-:W-:Y:S02]  /*10cc0*/  MOV R2, 0x10ce0 ;  /* 0x00010ce000027802 */ /* 0x000fe40000000f00 */
[----:B-1234-:R-:W-:Y:S05]  /*10cd0*/  CALL.REL.NOINC `($__internal_54_$__cuda_sm70_shflsync_idx_p) ;  /* 0x0000008000007944 */ /* 0x01efea0003c00000 */
[----:B------:R-:W-:Y:S01]  /*10ce0*/  MOV R10, R0 ;  /* 0x00000000000a7202 */ /* 0x000fe20000000f00 */
[----:B-1---5:R-:W-:Y:S05]  /*10cf0*/  BRA `(.L_x_3338) ;  /* 0xffffdff000007947 */ /* 0x022fea000383ffff */
        .weak           $__internal_53_$__cuda_sm70_shflsync_bfly_p
        .type           $__internal_53_$__cuda_sm70_shflsync_bfly_p,@function
        .size           $__internal_53_$__cuda_sm70_shflsync_bfly_p,($__internal_54_$__cuda_sm70_shflsync_idx_p - $__internal_53_$__cuda_sm70_shflsync_bfly_p)
$__internal_53_$__cuda_sm70_shflsync_bfly_p:
[----:B------:R-:W-:Y:S02]  /*10d00*/  MOV R169, 0xffffffff ;  /* 0xffffffff00a97802 */ /* 0x000fe40000000f00 */
[----:B------:R-:W-:Y:S02]  /*10d10*/  MOV R3, 0x1f ;  /* 0x0000001f00037802 */ /* 0x000fe40000000f00 */
[----:B------:R-:W-:Y:S04]  /*10d20*/  WARPSYNC R169 ;  /* 0x000000a900007348 */ /* 0x000fe80003800000 */
[----:B------:R1:W2:Y:S02]  /*10d30*/  SHFL.BFLY PT, R0, R132, R0, R3 ;  /* 0x0c00000084007389 */ /* 0x0002a400000e0003 */
[----:B-1----:R-:W-:-:S04]  /*10d40*/  MOV R3, 0x0 ;  /* 0x0000000000037802 */ /* 0x002fc80000000f00 */
[----:B--2---:R-:W-:Y:S05]  /*10d50*/  RET.REL.NODEC R2 `(_ZN7cutlass13device_kernelIN5flash19enable_sm80_to_sm89INS1_16FlashAttnFwdSm80INS1_25CollectiveMainloopFwdSm80ILi8ELi1ELb1EN4cute5tupleIJNS5_1CILi128EEENS7_ILi48EEENS7_ILi256EEEEEELi256ENS_6half_tEfNS_4arch4Sm80ELb0ELb0ELb0ELb1ELb1ELb0ELb1ELb1EEENS1_21CollectiveEpilogueFwdINS6_IJS8_SA_S9_EEENS6_IJNS7_ILi1EEESI_SI_EEESC_SE_Li256ELb1ELb1ELb1ELb0EEENS1_36VarlenDynamicPersistentTileSchedulerILi128ELi48ELi256ELi256ELb1ELb1ELb0ELb0ELb1ELb1EEEEEEEEEvNT_6ParamsE) ;  /* 0xfffef2a002007950 */ /* 0x004fea0003c3ffff */
        .weak           $__internal_54_$__cuda_sm70_shflsync_idx_p
        .type           $__internal_54_$__cuda_sm70_shflsync_idx_p,@function
        .size           $__internal_54_$__cuda_sm70_shflsync_idx_p,($__internal_55_$__cuda_sm70_shflsync_up_p - $__internal_54_$__cuda_sm70_shflsync_idx_p)
$__internal_54_$__cuda_sm70_shflsync_idx_p:
[----:B------:R1:W-:Y:S04]  /*10d60*/  STL [R1+0x190], R5 ;  /* 0x0001900501007387 */ /* 0x0003e80000100800 */
[----:B------:R2:W-:Y:S01]  /*10d70*/  STL [R1+0x18c], R4 ;  /* 0x00018c0401007387 */ /* 0x0005e20000100800 */
[----:B-1----:R-:W-:-:S03]  /*10d80*/  MOV R5, 0xffffffff ;  /* 0xffffffff00057802 */ /* 0x002fc60000000f00 */
[----:B--2---:R-:W2:Y:S01]  /*10d90*/  LDL.LU R4, [R1] ;  /* 0x0000000001047983 */ /* 0x004ea20000300800 */
[----:B------:R-:W-:Y:S04]  /*10da0*/  WARPSYNC R5 ;  /* 0x0000000500007348 */ /* 0x000fe80003800000 */
[----:B--2---:R1:W2:Y:S04]  /*10db0*/  SHFL.IDX PT, R0, R4, R3, R0 ;  /* 0x0000000304007389 */ /* 0x0042a800000e0000 */
[----:B-1----:R1:W5:Y:S04]  /*10dc0*/  LDL.LU R5, [R1+0x190] ;  /* 0x0001900001057983 */ /* 0x0023680000300800 */
[----:B------:R1:W5:Y:S01]  /*10dd0*/  LDL.LU R4, [R1+0x18c] ;  /* 0x00018c0001047983 */ /* 0x0003620000300800 */
[----:B------:R-:W-:-:S04]  /*10de0*/  MOV R3, 0x0 ;  /* 0x0000000000037802 */ /* 0x000fc80000000f00 */
[----:B--2---:R-:W-:Y:S05]  /*10df0*/  RET.REL.NODEC R2 `(_ZN7cutlass13device_kernelIN5flash19enable_sm80_to_sm89INS1_16FlashAttnFwdSm80INS1_25CollectiveMainloopFwdSm80ILi8ELi1ELb1EN4cute5tupleIJNS5_1CILi128EEENS7_ILi48EEENS7_ILi256EEEEEELi256ENS_6half_tEfNS_4arch4Sm80ELb0ELb0ELb0ELb1ELb1ELb0ELb1ELb1EEENS1_21CollectiveEpilogueFwdINS6_IJS8_SA_S9_EEENS6_IJNS7_ILi1EEESI_SI_EEESC_SE_Li256ELb1ELb1ELb1ELb0EEENS1_36VarlenDynamicPersistentTileSchedulerILi128ELi48ELi256ELi256ELb1ELb1ELb0ELb0ELb1ELb1EEEEEEEEEvNT_6ParamsE) ;  /* 0xfffef20002007950 */ /* 0x004fea0003c3ffff */
        .weak           $__internal_55_$__cuda_sm70_shflsync_up_p
        .type           $__internal_55_$__cuda_sm70_shflsync_up_p,@function
        .size           $__internal_55_$__cuda_sm70_shflsync_up_p,($__internal_56_$__cuda_sm70_votesync_ballot - $__internal_55_$__cuda_sm70_shflsync_up_p)
$__internal_55_$__cuda_sm70_shflsync_up_p:
[----:B------:R-:W-:Y:S02]  /*10e00*/  MOV R4, RZ ;  /* 0x000000ff00047202 */ /* 0x000fe40000000f00 */
[----:B------:R-:W-:-:S04]  /*10e10*/  MOV R11, 0xffffffff ;  /* 0xffffffff000b7802 */ /* 0x000fc80000000f00 */
[----:B------:R-:W-:Y:S04]  /*10e20*/  WARPSYNC R11 ;  /* 0x0000000b00007348 */ /* 0x000fe80003800000 */
[----:B------:R1:W2:Y:S02]  /*10e30*/  SHFL.UP PT, R4, R0, R3, R4 ;  /* 0x0400000300047389 */ /* 0x0002a400000e0004 */
[----:B-1----:R-:W-:-:S04]  /*10e40*/  MOV R3, 0x0 ;  /* 0x0000000000037802 */ /* 0x002fc80000000f00 */
[----:B--2---:R-:W-:Y:S05]  /*10e50*/  RET.REL.NODEC R2 `(_ZN7cutlass13device_kernelIN5flash19enable_sm80_to_sm89INS1_16FlashAttnFwdSm80INS1_25CollectiveMainloopFwdSm80ILi8ELi1ELb1EN4cute5tupleIJNS5_1CILi128EEENS7_ILi48EEENS7_ILi256EEEEEELi256ENS_6half_tEfNS_4arch4Sm80ELb0ELb0ELb0ELb1ELb1ELb0ELb1ELb1EEENS1_21CollectiveEpilogueFwdINS6_IJS8_SA_S9_EEENS6_IJNS7_ILi1EEESI_SI_EEESC_SE_Li256ELb1ELb1ELb1ELb0EEENS1_36VarlenDynamicPersistentTileSchedulerILi128ELi48ELi256ELi256ELb1ELb1ELb0ELb0ELb1ELb1EEEEEEEEEvNT_6ParamsE) ;  /* 0xfffef1a002007950 */ /* 0x004fea0003c3ffff */
        .weak           $__internal_56_$__cuda_sm70_votesync_ballot
        .type           $__internal_56_$__cuda_sm70_votesync_ballot,@function
        .size           $__internal_56_$__cuda_sm70_votesync_ballot,(.L_x_6529 - $__internal_56_$__cuda_sm70_votesync_ballot)
$__internal_56_$__cuda_sm70_votesync_ballot:
[----:B------:R-:W-:Y:S01]  /*10e60*/  ISETP.NE.U32.AND P0, PT, R0, 0x1, PT ;  /* 0x000000010000780c */ /* 0x000fe20003f05070 */
[----:B------:R-:W-:-:S04]  /*10e70*/  IMAD.MOV.U32 R3, RZ, RZ, -0x1 ;  /* 0xffffffffff037424 */ /* 0x000fc800078e00ff */
[----:B------:R-:W-:Y:S08]  /*10e80*/  WARPSYNC R3 ;  /* 0x0000000300007348 */ /* 0x000ff00003800000 */
[----:B------:R-:W-:-:S04]  /*10e90*/  VOTE.ANY R0, PT, !P0 ;  /* 0x0000000000007806 */ /* 0x000fc800040e0100 */
[----:B------:R-:W-:Y:S01]  /*10ea0*/  LOP3.LUT R0, R0, R3, RZ, 0xc0, !PT ;  /* 0x0000000300007212 */ /* 0x000fe200078ec0ff */
[----:B------:R-:W-:-:S04]  /*10eb0*/  IMAD.MOV.U32 R3, RZ, RZ, 0x0 ;  /* 0x00000000ff037424 */ /* 0x000fc800078e00ff */
[----:B------:R-:W-:Y:S05]  /*10ec0*/  RET.REL.NODEC R2 `(_ZN7cutlass13device_kernelIN5flash19enable_sm80_to_sm89INS1_16FlashAttnFwdSm80INS1_25CollectiveMainloopFwdSm80ILi8ELi1ELb1EN4cute5tupleIJNS5_1CILi128EEENS7_ILi48EEENS7_ILi256EEEEEELi256ENS_6half_tEfNS_4arch4Sm80ELb0ELb0ELb0ELb1ELb1ELb0ELb1ELb1EEENS1_21CollectiveEpilogueFwdINS6_IJS8_SA_S9_EEENS6_IJNS7_ILi1EEESI_SI_EEESC_SE_Li256ELb1ELb1ELb1ELb0EEENS1_36VarlenDynamicPersistentTileSchedulerILi128ELi48ELi256ELi256ELb1ELb1ELb0ELb0ELb1ELb1EEEEEEEEEvNT_6ParamsE) ;  /* 0xfffef13002007950 */ /* 0x000fea0003c3ffff */
.L_x_3384:
        /* <DEDUP_REMOVED lines=11> */
.L_x_6529:


//--------------------- .text._ZN7cutlass13device_kernelIN5flash19enable_sm80_to_sm89INS1_16FlashAttnFwdSm80INS1_25CollectiveMainloopFwdSm80ILi8ELi1ELb0EN4cute5tupleIJNS5_1CILi128EEENS7_ILi32EEENS7_ILi256EEEEEELi256ENS_6half_tEfNS_4arch4Sm80ELb0ELb0ELb0ELb1ELb1ELb1ELb1ELb1EEENS1_21CollectiveEpilogueFwdINS6_IJS8_SA_S9_EEENS6_IJNS7_ILi1EEESI_SI_EEESC_SE_Li256ELb1ELb1ELb1ELb0EEENS1_36VarlenDynamicPersistentTileSchedulerILi128ELi32ELi256ELi256ELb1ELb1ELb0ELb0ELb1ELb1EEEEEEEEEvNT_6ParamsE --------------------------
	.section	.text._ZN7cutlass13device_kernelIN5flash19enable_sm80_to_sm89INS1_16FlashAttnFwdSm80INS1_25CollectiveMainloopFwdSm80ILi8ELi1ELb0EN4cute5tupleIJNS5_1CILi128EEENS7_ILi32EEENS7_ILi256EEEEEELi256ENS_6half_tEfNS_4arch4Sm80ELb0ELb0ELb0ELb1ELb1ELb1ELb1ELb1EEENS1_21CollectiveEpilogueFwdINS6_IJS8_SA_S9_EEENS6_IJNS7_ILi1EEESI_SI_EEESC_SE_Li256ELb1ELb1ELb1ELb0EEENS1_36VarlenDynamicPersistentTileSchedulerILi128ELi32ELi256ELi256ELb1ELb1ELb0ELb0ELb1ELb1EEEEEEEEEvNT_6ParamsE,"ax",@progbits
	.sectioninfo	@"SHI_REGISTERS=255"
	.align	128
.text._ZN7cutlass13device_kernelIN5flash19enable_sm80_to_sm89INS1_16FlashAttnFwdSm80INS1_25CollectiveMainloopFwdSm80ILi8ELi1ELb0EN4cute5tupleIJNS5_1CILi128EEENS7_ILi32EEENS7_ILi256EEEEEELi256ENS_6half_tEfNS_4arch4Sm80ELb0ELb0ELb0ELb1ELb1ELb1ELb1ELb1EEENS1_21CollectiveEpilogueFwdINS6_IJS8_SA_S9_EEENS6_IJNS7_ILi1EEESI_SI_EEESC_SE_Li256ELb1ELb1ELb1ELb0EEENS1_36VarlenDynamicPersistentTileSchedulerILi128ELi32ELi256ELi256ELb1ELb1ELb0ELb0ELb1ELb1EEEEEEEEEvNT_6ParamsE:
        .type           _ZN7cutlass13device_kernelIN5flash19enable_sm80_to_sm89INS1_16FlashAttnFwdSm80INS1_25CollectiveMainloopFwdSm80ILi8ELi1ELb0EN4cute5tupleIJNS5_1CILi128EEENS7_ILi32EEENS7_ILi256EEEEEELi256ENS_6half_tEfNS_4arch4Sm80ELb0ELb0ELb0ELb1ELb1ELb1ELb1ELb1EEENS1_21CollectiveEpilogueFwdINS6_IJS8_SA_S9_EEENS6_IJNS7_ILi1EEESI_SI_EEESC_SE_Li256ELb1ELb1ELb1ELb0EEENS1_36VarlenDynamicPersistentTileSchedulerILi128ELi32ELi256ELi256ELb1ELb1ELb0ELb0ELb1ELb1EEEEEEEEEvNT_6ParamsE,@function
        .size           _ZN7cutlass13device_kernelIN5flash19enable_sm80_to_sm89INS1_16FlashAttnFwdSm80INS1_25CollectiveMainloopFwdSm80ILi8ELi1ELb0EN4cute5tupleIJNS5_1CILi128EEENS7_ILi32EEENS7_ILi256EEEEEELi256ENS_6half_tEfNS_4arch4Sm80ELb0ELb0ELb0ELb1ELb1ELb1ELb1ELb1EEENS1_21CollectiveEpilogueFwdINS6_IJS8_SA_S9_EEENS6_IJNS7_ILi1EEESI_SI_EEESC_SE_Li256ELb1ELb1ELb1ELb0EEENS1_36VarlenDynamicPersistentTileSchedulerILi128ELi32ELi256ELi256ELb1ELb1ELb0ELb0ELb1ELb1EEEEEEEEEvNT_6ParamsE,(.L_x_6534 - _ZN7cutlass13device_kernelIN5flash19enable_sm80_to_sm89INS1_16FlashAttnFwdSm80INS1_25CollectiveMainloopFwdSm80ILi8ELi1ELb0EN4cute5tupleIJNS5_1CILi128EEENS7_ILi32EEENS7_ILi256EEEEEELi256ENS_6half_tEfNS_4arch4Sm80ELb0ELb0ELb0ELb1ELb1ELb1ELb1ELb1EEENS1_21CollectiveEpilogueFwdINS6_IJS8_SA_S9_EEENS6_IJNS7_ILi1EEESI_SI_EEESC_SE_Li256ELb1ELb1ELb1ELb0EEENS1_36VarlenDynamicPersistentTileSchedulerILi128ELi32ELi256ELi256ELb1ELb1ELb0ELb0ELb1ELb1EEEEEEEEEvNT_6ParamsE)
        .other          _ZN7cutlass13device_kernelIN5flash19enable_sm80_to_sm89INS1_16FlashAttnFwdSm80INS1_25CollectiveMainloopFwdSm80ILi8ELi1ELb0EN4cute5tupleIJNS5_1CILi128EEENS7_ILi32EEENS7_ILi256EEEEEELi256ENS_6half_tEfNS_4arch4Sm80ELb0ELb0ELb0ELb1ELb1ELb1ELb1ELb1EEENS1_21CollectiveEpilogueFwdINS6_IJS8_SA_S9_EEENS6_IJNS7_ILi1EEESI_SI_EEESC_SE_Li256ELb1ELb1ELb1ELb0EEENS1_36VarlenDynamicPersistentTileSchedulerILi128ELi32ELi256ELi256ELb1ELb1ELb0ELb0ELb1ELb1EEEEEEEEEvNT_6ParamsE,@"STO_CUDA_ENTRY STV_DEFAULT"
_ZN7cutlass13device_kernelIN5flash19enable_sm80_to_sm89INS1_16FlashAttnFwdSm80INS1_25CollectiveMainloopFwdSm80ILi8ELi1ELb0EN4cute5tupleIJNS5_1CILi128EEENS7_ILi32EEENS7_ILi256EEEEEELi256ENS_6half_tEfNS_4arch4Sm80ELb0ELb0ELb0ELb1ELb1ELb1ELb1ELb1EEENS1_21CollectiveEpilogueFwdINS6_IJS8_SA_S9_EEENS6_IJNS7_ILi1EEESI_SI_EEESC_SE_Li256ELb1ELb1ELb1ELb0EEENS1_36VarlenDynamicPersistentTileSchedulerILi128ELi32ELi256ELi256ELb1ELb1ELb0ELb0ELb1ELb1EEEEEEEEEvNT_6ParamsE:
        /* <DEDUP_REMOVED lines=52> */
.L_x_3390:
        /* <DEDUP_REMOVED lines=17> */
.L_x_3562:
        /* <DEDUP_REMOVED lines=16> */
.L_x_3563:
[----:B---3--:R-:W-:-:S05]  /*0550*/  IMAD R0, R0, c[0x0][0x538], RZ ;  /* 0x00014e0000007a24 */ /* 0x008fca00078e02ff */
[----:B------:R-:W-:-:S04]  /*0560*/  IADD3 R6, R0, R6, RZ ;  /* 0x0000000600067210 */ /* 0x000fc80007ffe0ff */
[----:B------:R-:W-:-:S13]  /*0570*/  ISETP.GT.AND P0, PT, R6, UR4, PT ;  /* 0x0000000406007c0c */ /* 0x000fda000bf04270 */
[----:B-12---:R-:W-:Y:S05]  /*0580*/  @!P0 BRA `(.L_x_3390) ;  /* 0xfffffdb000008947 */ /* 0x006fea000383ffff */
.L_x_3386:
[----:B------:R-:W-:-:S05]  /*0590*/  IADD3 R12, -R0, R6, RZ ;  /* 0x00000006000c7210 */ /* 0x000fca0007ffe1ff */
[----:B------:R-:W-:-:S05]  /*05a0*/  IMAD R0, R4, c[0x0][0x538], R12 ;  /* 0x00014e0004007a24 */ /* 0x000fca00078e020c */
[----:B------:R-:W-:Y:S01]  /*05b0*/  ISETP.GT.AND P0, PT, R0, UR4, PT ;  /* 0x0000000400007c0c */ /* 0x000fe2000bf04270 */
[----:B------:R-:W-:-:S12]  /*05c0*/  BRA.DIV ~URZ, `(.L_x_3391) ;  /* 0x00016c427f007947 */ /* 0x000fd8000b800000 */
[----:B------:R-:W-:-:S04]  /*05d0*/  VOTE.ANY R0, PT, !P0 ;  /* 0x0000000000007806 */ /* 0x000fc800040e0100 */
.L_x_3564:
[----:B------:R1:W3:Y:S01]  /*05e0*/  POPC R13, R0 ;  /* 0x00000000000d7309 */ /* 0x0002e20000000000 */
[----:B------:R-:W-:Y:S05]  /*05f0*/  BRA.DIV ~URZ, `(.L_x_3392) ;  /* 0x00016c527f007947 */ /* 0x000fea000b800000 */
[----:B---3--:R3:W4:Y:S01]  /*0600*/  SHFL.IDX PT, R11, R8, R13, 0x1f ;  /* 0x00001f0d080b7589 */ /* 0x00872200000e0000 */
[----:B------:R-:W-:-:S03]  /*0610*/  MOV R6, RZ ;  /* 0x000000ff00067202 */ /* 0x000fc60000000f00 */
[----:B------:R3:W1:Y:S04]  /*0620*/  SHFL.IDX PT, R10, R7, R13, 0x1f ;  /* 0x00001f0d070a7589 */ /* 0x00066800000e0000 */
.L_x_3565:
[----:B------:R-:W-:Y:S01]  /*0630*/  ISETP.NE.AND P0, PT, R0, RZ, PT ;  /* 0x000000ff0000720c */ /* 0x000fe20003f05270 */
[----:B------:R-:W-:-:S12]  /*0640*/  BSSY B0, `(.L_x_3393) ;  /* 0x0000005000007945 */ /* 0x000fd80003800000 */
[----:B------:R-:W-:Y:S05]  /*0650*/  @!P0 BRA `(.L_x_3394) ;  /* 0x0000003000008947 */ /* 0x000fea0003800000 */
[----:B------:R-:W-:Y:S01]  /*0660*/  IADD3 R202, R13, -0x1, RZ ;  /* 0xffffffff0dca7810 */ /* 0x000fe20007ffe0ff */
[----:B------:R-:W-:Y:S05]  /*0670*/  BRA.DIV ~URZ, `(.L_x_3395) ;  /* 0x00016cb27f007947 */ /* 0x000fea000b800000 */
[----:B------:R3:W4:Y:S02]  /*0680*/  SHFL.IDX PT, R6, R4, R202, 0x1f ;  /* 0x00001fca04067589 */ /* 0x00072400000e0000 */
.L_x_3394:
[----:B------:R-:W-:Y:S05]  /*0690*/  BSYNC B0 ;  /* 0x0000000000007941 */ /* 0x000fea0003800000 */
.L_x_3393:
        /* <DEDUP_REMOVED lines=65> */
.L_x_3387:
[----:B--2---:R-:W-:Y:S01]  /*0ab0*/  IMAD.MOV.U32 R229, RZ, RZ, RZ ;  /* 0x000000ffffe57224 */ /* 0x004fe200078e00ff */
[----:B------:R-:W-:Y:S01]  /*0ac0*/  MOV R230, RZ ;  /* 0x000000ff00e67202 */ /* 0x000fe20000000f00 */
[----:B------:R-:W-:Y:S01]  /*0ad0*/  IMAD.U32 R228, RZ, RZ, UR4 ;  /* 0x00000004ffe47e24 */ /* 0x000fe2000f8e00ff */
[----:B------:R-:W-:Y:S02]  /*0ae0*/  MOV R231, c[0x0][0x53c] ;  /* 0x00014f0000e77a02 */ /* 0x000fe40000000f00 */
.L_x_3396:
[----:B------:R-:W-:Y:S01]  /*0af0*/  ISETP.NE.AND P0, PT, R14, RZ, PT ;  /* 0x000000ff0e00720c */ /* 0x000fe20003f05270 */
[----:B------:R-:W-:-:S12]  /*0b00*/  WARPSYNC 0xffffffff ;  /* 0xffffffff00007948 */ /* 0x000fd80003800000 */
[----:B------:R1:W-:Y:S04]  /*0b10*/  @!P0 STS.128 [0x20080], R228 ;  /* 0x020080e4ff008388 */ /* 0x0003e80000000c00 */
[----:B------:R-:W-:Y:S06]  /*0b20*/  BAR.ARV 0x5, 0x100 ;  /* 0x0144000000007b1d */ /* 0x000fec0000002000 */
.L_x_3385:
        /* <DEDUP_REMOVED lines=34> */
[C---:B------:R-:W-:Y:S01]  /*0d50*/  IMAD.SHL.U32 R8, R213.reuse, 0x40, RZ ;  /* 0x00000040d5087824 */ /* 0x040fe200078e00ff */
[----:B------:R-:W-:Y:S01]  /*0d60*/  LEA.HI R0, R2, R4, RZ, 0x3 ;  /* 0x0000000402007211 */ /* 0x000fe200078f18ff */
[C---:B------:R-:W-:Y:S01]  /*0d70*/  IMAD.SHL.U32 R140, R213.reuse, 0x4, RZ ;  /* 0x00000004d58c7824 */ /* 0x040fe200078e00ff */
        /* <DEDUP_REMOVED lines=109> */
[----:B------:R-:W-:Y:S01]  /*1450*/  STL [R1+0x38], R30 ;  /* 0x0000381e01007387 */ /* 0x000fe20000100800 */
[----:B------:R-:W-:Y:S01]  /*1460*/  SHF.R.S32.HI R6, RZ, 0x1f, R139 ;  /* 0x0000001fff067819 */ /* 0x000fe2000001148b */
[----:B------:R-:W-:Y:S01]  /*1470*/  IMAD.SHL.U32 R249, R8, 0x2, RZ ;  /* 0x0000000208f97824 */ /* 0x000fe200078e00ff */
[----:B------:R-:W-:Y:S01]  /*1480*/  LOP3.LUT R11, R29, 0x38, R134, 0xf8, !PT ;  /* 0x000000381d0b7812 */ /* 0x000fe200078ef886 */
        /* <DEDUP_REMOVED lines=12> */
[----:B------:R-:W-:Y:S02]  /*1550*/  LOP3.LUT R205, R5, 0xfffffff8, RZ, 0xc0, !PT ;  /* 0xfffffff805cd7812 */ /* 0x000fe400078ec0ff */
[----:B------:R-:W-:-:S02]  /*1560*/  LEA R9, R9, 0x10080, 0x1 ;  /* 0x0001008009097811 */ /* 0x000fc400078e08ff */
[C---:B------:R-:W-:Y:S02]  /*1570*/  IADD3 R35, R249.reuse, 0x18, RZ ;  /* 0x00000018f9237810 */ /* 0x040fe40007ffe0ff */
[C---:B------:R-:W-:Y:S02]  /*1580*/  IADD3 R34, R249.reuse, 0x30, RZ ;  /* 0x00000030f9227810 */ /* 0x040fe40007ffe0ff */
[----:B------:R-:W-:Y:S02]  /*1590*/  IADD3 R31, R249, 0x48, RZ ;  /* 0x00000048f91f7810 */ /* 0x000fe40007ffe0ff */
[----:B-1----:R-:W-:Y:S02]  /*15a0*/  SHF.L.U64.HI R16, R143, 0x1, R7 ;  /* 0x000000018f107819 */ /* 0x002fe40000010207 */
[----:B------:R-:W-:Y:S02]  /*15b0*/  SHF.L.U64.HI R7, R139, 0x1, R6 ;  /* 0x000000018b077819 */ /* 0x000fe40000010206 */
[C---:B------:R-:W-:Y:S01]  /*15c0*/  IADD3 R28, R249.reuse, 0x60, RZ ;  /* 0x00000060f91c7810 */ /* 0x040fe20007ffe0ff */
[----:B------:R-:W-:Y:S01]  /*15d0*/  STL [R1+0x34], R16 ;  /* 0x0000341001007387 */ /* 0x000fe20000100800 */
[----:B------:R-:W-:-:S02]  /*15e0*/  IADD3 R25, R249, 0x78, RZ ;  /* 0x00000078f9197810 */ /* 0x000fc40007ffe0ff */
[C---:B------:R-:W-:Y:S01]  /*15f0*/  IADD3 R22, R249.reuse, 0x90, RZ ;  /* 0x00000090f9167810 */ /* 0x040fe20007ffe0ff */
[----:B------:R1:W-:Y:S01]  /*1600*/  STL [R1+0x30], R7 ;  /* 0x0000300701007387 */ /* 0x0003e20000100800 */
[C---:B------:R-:W-:Y:S02]  /*1610*/  IADD3 R250, R249.reuse, 0xf8, RZ ;  /* 0x000000f8f9fa7810 */ /* 0x040fe40007ffe0ff */
[----:B------:R-:W-:Y:S01]  /*1620*/  SEL R6, R12, 0xffffffe0, !P1 ;  /* 0xffffffe00c067807 */ /* 0x000fe20004800000 */
[----:B------:R2:W-:Y:S01]  /*1630*/  STL [R1+0x2c], R2 ;  /* 0x00002c0201007387 */ /* 0x0005e20000100800 */
[C---:B------:R-:W-:Y:S02]  /*1640*/  IADD3 R252, R249.reuse, 0xe8, RZ ;  /* 0x000000e8f9fc7810 */ /* 0x040fe40007ffe0ff */
[----:B------:R-:W-:Y:S01]  /*1650*/  IADD3 R251, R249, 0xf0, RZ ;  /* 0x000000f0f9fb7810 */ /* 0x000fe20007ffe0ff */
[----:B------:R3:W-:Y:S01]  /*1660*/  STL [R1+0x50], R8 ;  /* 0x0000500801007387 */ /* 0x0007e20000100800 */
[----:B------:R-:W-:Y:S01]  /*1670*/  LEA R194, R3, 0x10080, 0x1 ;  /* 0x0001008003c27811 */ /* 0x000fe200078e08ff */
[----:B------:R-:W-:Y:S01]  /*1680*/  IMAD.IADD R241, R237, 0x1, R6 ;  /* 0x00000001edf17824 */ /* 0x000fe200078e0206 */
[----:B------:R-:W-:Y:S01]  /*1690*/  LEA R186, R4, 0x8080, 0x1 ;  /* 0x0000808004ba7811 */ /* 0x000fe200078e08ff */
[----:B------:R4:W-:Y:S01]  /*16a0*/  STL [R1], R0 ;  /* 0x0000000001007387 */ /* 0x0009e20000100800 */
[C---:B------:R-:W-:Y:S01]  /*16b0*/  IADD3 R37, R249.reuse, 0x8, RZ ;  /* 0x00000008f9257810 */ /* 0x040fe20007ffe0ff */
[----:B------:R-:W-:Y:S01]  /*16c0*/  IMAD.IADD R240, R6, 0x1, R238 ;  /* 0x0000000106f07824 */ /* 0x000fe200078e02ee */
[----:B------:R-:W-:Y:S01]  /*16d0*/  IADD3 R36, R249, 0x10, RZ ;  /* 0x00000010f9247810 */ /* 0x000fe20007ffe0ff */
[----:B------:R-:W-:Y:S01]  /*16e0*/  STL [R1+0x28], R10 ;  /* 0x0000280a01007387 */ /* 0x000fe20000100800 */
[----:B------:R-:W-:-:S02]  /*16f0*/  IADD3 R199, R134, 0x80, RZ ;  /* 0x0000008086c77810 */ /* 0x000fc40007ffe0ff */
[----:B------:R-:W-:Y:S01]  /*1700*/  IADD3 R200, R134, 0xc0, RZ ;  /* 0x000000c086c87810 */ /* 0x000fe20007ffe0ff */
[----:B------:R5:W-:Y:S01]  /*1710*/  STL [R1+0x24], R9 ;  /* 0x0000240901007387 */ /* 0x000be20000100800 */
[C---:B------:R-:W-:Y:S02]  /*1720*/  IADD3 R248, R249.reuse, 0x20, RZ ;  /* 0x00000020f9f87810 */ /* 0x040fe40007ffe0ff */
[----:B------:R-:W-:Y:S02]  /*1730*/  IADD3 R247, R249, 0x28, RZ ;  /* 0x00000028f9f77810 */ /* 0x000fe40007ffe0ff */
        /* <DEDUP_REMOVED lines=8> */
[----:B------:R-:W-:Y:S01]  /*17c0*/  LEA R235, R2, 0x10080, 0x1 ;  /* 0x0001008002eb7811 */ /* 0x000fe200078e08ff */
[----:B------:R-:W-:Y:S01]  /*17d0*/  IMAD.IADD R242, R240, 0x1, R7 ;  /* 0x00000001f0f27824 */ /* 0x000fe200078e0207 */
[----:B------:R-:W-:-:S02]  /*17e0*/  LEA R5, R8, 0x10080, 0x1 ;  /* 0x0001008008057811 */ /* 0x000fc400078e08ff */
[----:B------:R-:W-:Y:S02]  /*17f0*/  SHF.R.S32.HI R8, RZ, 0x1f, R35 ;  /* 0x0000001fff087819 */ /* 0x000fe40000011423 */
[----:B----4-:R-:W-:Y:S01]  /*1800*/  SEL R0, R19, 0xffffffc0, !P3 ;  /* 0xffffffc013007807 */ /* 0x010fe20005800000 */
[----:B------:R1:W-:Y:S01]  /*1810*/  STL [R1+0x20], R5 ;  /* 0x0000200501007387 */ /* 0x0003e20000100800 */
[----:B------:R-:W-:Y:S02]  /*1820*/  SHF.R.S32.HI R8, RZ, 0x1f, R34 ;  /* 0x0000001fff087819 */ /* 0x000fe40000011422 */
[----:B------:R-:W-:Y:S01]  /*1830*/  SEL R2, R12, 0xffffffe0, !P4 ;  /* 0xffffffe00c027807 */ /* 0x000fe20006000000 */
[----:B------:R-:W-:Y:S01]  /*1840*/  IMAD.IADD R197, R194, 0x1, R0 ;  /* 0x00000001c2c57824 */ /* 0x000fe200078e0200 */
[C---:B------:R-:W-:Y:S01]  /*1850*/  IADD3 R19, R249.reuse, 0xa8, RZ ;  /* 0x000000a8f9137810 */ /* 0x040fe20007ffe0ff */
[----:B------:R-:W-:Y:S01]  /*1860*/  IMAD.IADD R189, R0, 0x1, R186 ;  /* 0x0000000100bd7824 */ /* 0x000fe200078e02ba */
[----:B------:R-:W-:Y:S01]  /*1870*/  SHF.R.S32.HI R8, RZ, 0x1f, R31 ;  /* 0x0000001fff087819 */ /* 0x000fe2000001141f */
[----:B------:R-:W-:Y:S01]  /*1880*/  IMAD.IADD R195, R194, 0x1, R2 ;  /* 0x00000001c2c37824 */ /* 0x000fe200078e0202 */
[----:B------:R-:W-:Y:S01]  /*1890*/  IADD3 R12, R249, 0xc0, RZ ;  /* 0x000000c0f90c7810 */ /* 0x000fe20007ffe0ff */
[----:B------:R-:W-:Y:S01]  /*18a0*/  IMAD.IADD R187, R2, 0x1, R186 ;  /* 0x0000000102bb7824 */ /* 0x000fe200078e02ba */
[----:B------:R-:W-:Y:S01]  /*18b0*/  SHF.R.S32.HI R8, RZ, 0x1f, R28 ;  /* 0x0000001fff087819 */ /* 0x000fe2000001141c */
[----:B------:R-:W-:Y:S01]  /*18c0*/  IMAD.IADD R196, R195, 0x1, R0 ;  /* 0x00000001c3c47824 */ /* 0x000fe200078e0200 */
[----:B-----5:R-:W-:Y:S01]  /*18d0*/  IADD3 R9, R249, 0xd8, RZ ;  /* 0x000000d8f9097810 */ /* 0x020fe20007ffe0ff */
[----:B------:R-:W-:Y:S01]  /*18e0*/  IMAD.IADD R188, R0, 0x1, R187 ;  /* 0x0000000100bc7824 */ /* 0x000fe200078e02bb */
[----:B------:R-:W-:-:S02]  /*18f0*/  SHF.R.S32.HI R8, RZ, 0x1f, R25 ;  /* 0x0000001fff087819 */ /* 0x000fc40000011419 */
[----:B------:R-:W-:Y:S02]  /*1900*/  SHF.R.S32.HI R8, RZ, 0x1f, R22 ;  /* 0x0000001fff087819 */ /* 0x000fe40000011416 */
[----:B------:R-:W-:Y:S02]  /*1910*/  SHF.R.S32.HI R8, RZ, 0x1f, R19 ;  /* 0x0000001fff087819 */ /* 0x000fe40000011413 */
[----:B------:R-:W-:Y:S02]  /*1920*/  SHF.R.S32.HI R8, RZ, 0x1f, R12 ;  /* 0x0000001fff087819 */ /* 0x000fe4000001140c */
[----:B------:R-:W-:Y:S02]  /*1930*/  SHF.R.S32.HI R8, RZ, 0x1f, R9 ;  /* 0x0000001fff087819 */ /* 0x000fe40000011409 */
[----:B-1----:R-:W-:Y:S02]  /*1940*/  IADD3 R5, R249, 0xe0, RZ ;  /* 0x000000e0f9057810 */ /* 0x002fe40007ffe0ff */
[----:B------:R-:W-:-:S02]  /*1950*/  SHF.R.S32.HI R9, RZ, 0x1f, R252 ;  /* 0x0000001fff097819 */ /* 0x000fc400000114fc */
[----:B------:R-:W-:Y:S02]  /*1960*/  SHF.R.S32.HI R5, RZ, 0x1f, R5 ;  /* 0x0000001fff057819 */ /* 0x000fe40000011405 */
[----:B------:R-:W-:Y:S02]  /*1970*/  SHF.R.S32.HI R5, RZ, 0x1f, R250 ;  /* 0x0000001fff057819 */ /* 0x000fe400000114fa */
[----:B------:R-:W-:Y:S02]  /*1980*/  LEA R5, R17, 0x10080, 0x1 ;  /* 0x0001008011057811 */ /* 0x000fe400078e08ff */
[----:B------:R-:W-:Y:S02]  /*1990*/  SHF.R.S32.HI R8, RZ, 0x1f, R251 ;  /* 0x0000001fff087819 */ /* 0x000fe400000114fb */
[----:B------:R-:W-:Y:S01]  /*19a0*/  LEA R9, R15, 0x10080, 0x1 ;  /* 0x000100800f097811 */ /* 0x000fe200078e08ff */
[----:B------:R1:W-:Y:S01]  /*19b0*/  STL [R1+0x1c], R5 ;  /* 0x00001c0501007387 */ /* 0x0003e20000100800 */
[----:B------:R-:W-:-:S02]  /*19c0*/  LEA R8, R14, 0x10080, 0x1 ;  /* 0x000100800e087811 */ /* 0x000fc400078e08ff */
[C---:B------:R-:W-:Y:S01]  /*19d0*/  IADD3 R30, R249.reuse, 0x50, RZ ;  /* 0x00000050f91e7810 */ /* 0x040fe20007ffe0ff */
[----:B------:R2:W-:Y:S01]  /*19e0*/  STL [R1+0x18], R9 ;  /* 0x0000180901007387 */ /* 0x0005e20000100800 */
[C---:B------:R-:W-:Y:S02]  /*19f0*/  IADD3 R29, R249.reuse, 0x58, RZ ;  /* 0x00000058f91d7810 */ /* 0x040fe40007ffe0ff */
[C---:B------:R-:W-:Y:S01]  /*1a00*/  IADD3 R27, R249.reuse, 0x68, RZ ;  /* 0x00000068f91b7810 */ /* 0x040fe20007ffe0ff */
[----:B------:R2:W-:Y:S01]  /*1a10*/  STL [R1+0x14], R8 ;  /* 0x0000140801007387 */ /* 0x0005e20000100800 */
        /* <DEDUP_REMOVED lines=8> */
[----:B-1----:R-:W-:-:S02]  /*1aa0*/  LEA R5, R13, 0x10080, 0x1 ;  /* 0x000100800d057811 */ /* 0x002fc400078e08ff */
[----:B------:R-:W-:Y:S02]  /*1ab0*/  IADD3 R10, R249, 0xd0, RZ ;  /* 0x000000d0f90a7810 */ /* 0x000fe40007ffe0ff */
[----:B------:R-:W-:Y:S01]  /*1ac0*/  SHF.R.S32.HI R38, RZ, 0x1f, R37 ;  /* 0x0000001fff267819 */ /* 0x000fe20000011425 */
[----:B------:R2:W-:Y:S01]  /*1ad0*/  STL [R1+0x10], R5 ;  /* 0x0000100501007387 */ /* 0x0005e20000100800 */
        /* <DEDUP_REMOVED lines=21> */
.L_x_3561:
        /* <DEDUP_REMOVED lines=42> */
.L_x_3397:
[----:B------:R-:W-:-:S04]  /*1ed0*/  ISETP.NE.U32.AND P0, PT, RZ, c[0x0][0x368], PT ;  /* 0x0000da00ff007a0c */ /* 0x000fc80003f05070 */
[----:B------:R-:W-:-:S13]  /*1ee0*/  ISETP.NE.AND.EX P0, PT, RZ, c[0x0][0x36c], PT, P0 ;  /* 0x0000db00ff007a0c */ /* 0x000fda0003f05300 */
[----:B------:R-:W-:Y:S05]  /*1ef0*/  @!P0 BRA `(.L_x_3398) ;  /* 0x0000004000008947 */ /* 0x000fea0003800000 */
[----:B---3--:R-:W-:-:S04]  /*1f00*/  IADD3 R4, P0, R232, c[0x0][0x368], RZ ;  /* 0x0000da00e8047a10 */ /* 0x008fc80007f1e0ff */
[----:B------:R-:W-:-:S05]  /*1f10*/  IADD3.X R5, R233, c[0x0][0x36c], RZ, P0, !PT ;  /* 0x0000db00e9057a10 */ /* 0x000fca00007fe4ff */
[----:B------:R1:W5:Y:S01]  /*1f20*/  LDG.E R10, [R4.64] ;  /* 0x00000008040a7981 */ /* 0x000362000c1e1900 */
[----:B------:R-:W-:Y:S05]  /*1f30*/  BRA `(.L_x_3399) ;  /* 0x0000005000007947 */ /* 0x000fea0003800000 */
.L_x_3398:
[----:B------:R-:W-:Y:S01]  /*1f40*/  MOV R10, UR6 ;  /* 0x00000006000a7c02 */ /* 0x000fe20008000f00 */
[----:B------:R-:W-:Y:S05]  /*1f50*/  @!P5 BRA `(.L_x_3399) ;  /* 0x000000300000d947 */ /* 0x000fea0003800000 */
[----:B---3--:R-:W2:Y:S04]  /*1f60*/  LDG.E R6, [R4.64] ;  /* 0x0000000804067981 */ /* 0x008ea8000c1e1900 */
[----:B------:R-:W2:Y:S02]  /*1f70*/  LDG.E R0, [R4.64+0x4] ;  /* 0x0000040804007981 */ /* 0x000ea4000c1e1900 */
[----:B--2---:R-:W-:Y:S02]  /*1f80*/  IADD3 R10, -R6, R0, RZ ;  /* 0x00000000060a7210 */ /* 0x004fe40007ffe1ff */
.L_x_3399:
        /* <DEDUP_REMOVED lines=57> */
.L_x_3401:
[----:B------:R-:W-:Y:S05]  /*2320*/  BSYNC B0 ;  /* 0x0000000000007941 */ /* 0x000fea0003800000 */
.L_x_3400:
        /* <DEDUP_REMOVED lines=46> */
[C---:B------:R-:W-:Y:S01]  /*2610*/  IMAD R4, R11.reuse, c[0x0][0x24c], R0 ;  /* 0x000093000b047a24 */ /* 0x040fe200078e0200 */
        /* <DEDUP_REMOVED lines=34> */
[----:B-1----:R-:W-:Y:S01]  /*2840*/  IMAD.WIDE.U32 R2, R20, c[0x0][0x260], R134 ;  /* 0x0000980014027a25 */ /* 0x002fe200078e0086 */
        /* <DEDUP_REMOVED lines=89> */
.L_x_3421:
        /* <DEDUP_REMOVED lines=10> */
[----:B-1----:R-:W-:Y:S01]  /*2e80*/  IMAD.MOV.U32 R4, RZ, RZ, R0 ;  /* 0x000000ffff047224 */ /* 0x002fe200078e0000 */
[----:B------:R-:W-:Y:S05]  /*2e90*/  ISETP.GT.OR P0, PT, R219, 0x1f, P0 ;  /* 0x0000001fdb00780c */ /* 0x000fea0000704670 */
[----:B------:R-:W-:Y:S05]  /*2ea0*/  @P1 IMAD.HI.U32 R2, R0, c[0x0][0x2bc], RZ ;  /* 0x0000af0000021a27 */ /* 0x000fea00078e00ff */
[----:B------:R-:W-:Y:S04]  /*2eb0*/  @P1 SHF.R.U32.HI R4, RZ, c[0x0][0x2c0], R2 ;  /* 0x0000b000ff041a19 */ /* 0x000fe80000011602 */
[C---:B------:R-:W-:Y:S04]  /*2ec0*/  @!P0 IADD3 R3, P1, R4.reuse, R72, RZ ;  /* 0x0000004804038210 */ /* 0x040fe80007f3e0ff */
[----:B------:R-:W-:Y:S02]  /*2ed0*/  @!P0 LEA.HI.X.SX32 R5, R4, R91, 0x1, P1 ;  /* 0x0000005b04058211 */ /* 0x000fe400008f0eff */
[C---:B------:R-:W-:Y:S04]  /*2ee0*/  @!P0 LEA R2, P1, R3.reuse, c[0x0][0x2a0], 0x2 ;  /* 0x0000a80003028a11 */ /* 0x040fe800078210ff */
[----:B------:R-:W-:Y:S05]  /*2ef0*/  @!P0 LEA.HI.X R3, R3, c[0x0][0x2a4], R5, 0x2, P1 ;  /* 0x0000a90003038a11 */ /* 0x000fea00008f1405 */
[----:B------:R1:W2:Y:S04]  /*2f00*/  @!P0 LDG.E R49, [R2.64] ;  /* 0x0000000802318981 */ /* 0x0002a8000c1e1900 */
[----:B------:R-:W-:Y:S01]  /*2f10*/  BAR.SYNC.DEFER_BLOCKING 0x0 ;  /* 0x0000000000007b1d */ /* 0x000fe20000010000 */
[----:B-1----:R-:W-:Y:S04]  /*2f20*/  IMAD.MOV R2, RZ, RZ, -R4 ;  /* 0x000000ffff027224 */ /* 0x002fe800078e0a04 */
[----:B------:R-:W-:Y:S04]  /*2f30*/  IMAD R50, R2, c[0x0][0x2b8], R0 ;  /* 0x0000ae0002327a24 */ /* 0x000fe800078e0200 */
[C---:B------:R-:W-:Y:S01]  /*2f40*/  IMAD.WIDE.U32 R2, R50.reuse, c[0x0][0x1e0], RZ ;  /* 0x0000780032027a25 */ /* 0x040fe200078e00ff */
[----:B------:R-:W-:Y:S05]  /*2f50*/  SHF.R.S32.HI R53, RZ, 0x1f, R50 ;  /* 0x0000001fff357819 */ /* 0x000fea0000011432 */
        /* <DEDUP_REMOVED lines=68> */
.L_x_3407:
[----:B------:R-:W-:Y:S05]  /*33a0*/  BSYNC B0 ;  /* 0x0000000000007941 */ /* 0x000fea0003800000 */
.L_x_3406:
        /* <DEDUP_REMOVED lines=81> */
.L_x_3410:
[----:B------:R-:W-:Y:S05]  /*38c0*/  BSYNC B0 ;  /* 0x0000000000007941 */ /* 0x000fea0003800000 */
.L_x_3409:
        /* <DEDUP_REMOVED lines=58> */
.L_x_3412:
[----:B------:R-:W-:Y:S05]  /*3c70*/  BSYNC B0 ;  /* 0x0000000000007941 */ /* 0x000fea0003800000 */
.L_x_3411:
        /* <DEDUP_REMOVED lines=58> */
.L_x_3414:
[----:B------:R-:W-:Y:S05]  /*4020*/  BSYNC B0 ;  /* 0x0000000000007941 */ /* 0x000fea0003800000 */
.L_x_3413:
        /* <DEDUP_REMOVED lines=58> */
.L_x_3405:
        /* <DEDUP_REMOVED lines=31> */
.L_x_3416:
[----:B------:R-:W-:Y:S05]  /*45c0*/  BSYNC B0 ;  /* 0x0000000000007941 */ /* 0x000fea0003800000 */
.L_x_3415:
        /* <DEDUP_REMOVED lines=147> */
.L_x_3418:
[----:B------:R-:W-:Y:S05]  /*4f00*/  BSYNC B0 ;  /* 0x0000000000007941 */ /* 0x000fea0003800000 */
.L_x_3417:
        /* <DEDUP_REMOVED lines=126> */
.L_x_3404:
        /* <DEDUP_REMOVED lines=27> */
.L_x_3408:
[----:B------:R-:W-:Y:S05]  /*58a0*/  BSYNC B1 ;  /* 0x0000000000017941 */ /* 0x000fea0003800000 */
.L_x_3403:
        /* <DEDUP_REMOVED lines=59> */
.L_x_3420:
[----:B-123--:R-:W-:Y:S05]  /*5c60*/  BSYNC B0 ;  /* 0x0000000000007941 */ /* 0x00efea0003800000 */
.L_x_3419:
        /* <DEDUP_REMOVED lines=23> */
.L_x_3402:
        /* <DEDUP_REMOVED lines=33> */
.L_x_3423:
[----:B------:R-:W-:Y:S05]  /*5ff0*/  BSYNC B0 ;  /* 0x0000000000007941 */ /* 0x000fea0003800000 */
.L_x_3422:
        /* <DEDUP_REMOVED lines=122> */
.L_x_3566:
[----:B------:R-:W-:Y:S05]  /*67a0*/  BRA.DIV ~URZ, `(.L_x_3426) ;  /* 0x00010c527f007947 */ /* 0x000fea000b800000 */
[----:B------:R3:W4:Y:S02]  /*67b0*/  SHFL.IDX PT, R0, R13, RZ, 0x181f ;  /* 0x00181fff0d007589 */ /* 0x00072400000e0000 */
.L_x_3567:
[----:B------:R-:W-:Y:S01]  /*67c0*/  IMAD R37, R114, c[0x0][0x2c4], RZ ;  /* 0x0000b10072257a24 */ /* 0x000fe200078e02ff */
[----:B------:R-:W-:Y:S01]  /*67d0*/  LOP3.LUT R212, R212, 0xfffffffe, RZ, 0xc0, !PT ;  /* 0xfffffffed4d47812 */ /* 0x000fe200078ec0ff */
[----:B------:R-:W-:Y:S03]  /*67e0*/  BSSY B0, `(.L_x_3427) ;  /* 0x0000013000007945 */ /* 0x000fe60003800000 */
[----:B------:R-:W-:-:S13]  /*67f0*/  ISETP.GE.AND P0, PT, R12, R37, PT ;  /* 0x000000250c00720c */ /* 0x000fda0003f06270 */
[----:B------:R-:W-:Y:S01]  /*6800*/  @P0 LOP3.LUT R212, R212, 0x1, RZ, 0xfc, !PT ;  /* 0x00000001d4d40812 */ /* 0x000fe200078efcff */
[----:B------:R-:W-:Y:S05]  /*6810*/  @P0 BRA `(.L_x_3428) ;  /* 0x000000f000000947 */ /* 0x000fea0003800000 */
[CC--:B----4-:R-:W-:Y:S02]  /*6820*/  LEA R10, P0, R134.reuse, R0.reuse, 0x1 ;  /* 0x00000000860a7211 */ /* 0x0d0fe400078008ff */
        /* <DEDUP_REMOVED lines=14> */
.L_x_3428:
[----:B------:R-:W-:Y:S05]  /*6910*/  BSYNC B0 ;  /* 0x0000000000007941 */ /* 0x000fea0003800000 */
.L_x_3427:
[----:B------:R-:W-:Y:S05]  /*6920*/  BRA.DIV ~URZ, `(.L_x_3429) ;  /* 0x00010b427f007947 */ /* 0x000fea000b800000 */
[----:B--2---:R2:W1:Y:S04]  /*6930*/  SHFL.IDX PT, R4, R5, 0x1, 0x181f ;  /* 0x00381f0005047f89 */ /* 0x00446800000e0000 */
[----:B----4-:R2:W4:Y:S02]  /*6940*/  SHFL.IDX PT, R0, R13, 0x1, 0x181f ;  /* 0x00381f000d007f89 */ /* 0x01052400000e0000 */
.L_x_3568:
[----:B------:R-:W-:Y:S01]  /*6950*/  IADD3 R2, R12, 0x20, RZ ;  /* 0x000000200c027810 */ /* 0x000fe20007ffe0ff */
[----:B------:R-:W-:Y:S03]  /*6960*/  BSSY B0, `(.L_x_3430) ;  /* 0x0000012000007945 */ /* 0x000fe60003800000 */
[----:B------:R-:W-:-:S13]  /*6970*/  ISETP.GE.AND P0, PT, R2, R37, PT ;  /* 0x000000250200720c */ /* 0x000fda0003f06270 */
[----:B------:R-:W-:Y:S05]  /*6980*/  @P0 BRA `(.L_x_3431) ;  /* 0x000000f000000947 */ /* 0x000fea0003800000 */
[CC--:B----4-:R-:W-:Y:S02]  /*6990*/  LEA R10, P0, R134.reuse, R0.reuse, 0x1 ;  /* 0x00000000860a7211 */ /* 0x0d0fe400078008ff */
        /* <DEDUP_REMOVED lines=14> */
.L_x_3431:
[----:B------:R-:W-:Y:S05]  /*6a80*/  BSYNC B0 ;  /* 0x0000000000007941 */ /* 0x000fea0003800000 */
.L_x_3430:
[----:B------:R-:W-:Y:S05]  /*6a90*/  BRA.DIV ~URZ, `(.L_x_3432) ;  /* 0x00010aa27f007947 */ /* 0x000fea000b800000 */
[----:B-1----:R1:W2:Y:S02]  /*6aa0*/  SHFL.IDX PT, R4, R5, 0x2, 0x181f ;  /* 0x00581f0005047f89 */ /* 0x0022a400000e0000 */
.L_x_3569:
[----:B------:R-:W-:Y:S05]  /*6ab0*/  BRA.DIV ~URZ, `(.L_x_3433) ;  /* 0x00010af27f007947 */ /* 0x000fea000b800000 */
[----:B----4-:R4:W1:Y:S02]  /*6ac0*/  SHFL.IDX PT, R0, R13, 0x2, 0x181f ;  /* 0x00581f000d007f89 */ /* 0x01086400000e0000 */
.L_x_3570:
[----:B------:R-:W-:Y:S01]  /*6ad0*/  IADD3 R2, R12, 0x40, RZ ;  /* 0x000000400c027810 */ /* 0x000fe20007ffe0ff */
[----:B------:R-:W-:Y:S03]  /*6ae0*/  BSSY B0, `(.L_x_3434) ;  /* 0x0000012000007945 */ /* 0x000fe60003800000 */
[----:B------:R-:W-:-:S13]  /*6af0*/  ISETP.GE.AND P0, PT, R2, R37, PT ;  /* 0x000000250200720c */ /* 0x000fda0003f06270 */
[----:B------:R-:W-:Y:S05]  /*6b00*/  @P0 BRA `(.L_x_3435) ;  /* 0x000000f000000947 */ /* 0x000fea0003800000 */
[CC--:B-1----:R-:W-:Y:S02]  /*6b10*/  LEA R10, P0, R134.reuse, R0.reuse, 0x1 ;  /* 0x00000000860a7211 */ /* 0x0c2fe400078008ff */
        /* <DEDUP_REMOVED lines=14> */
.L_x_3435:
[----:B------:R-:W-:Y:S05]  /*6c00*/  BSYNC B0 ;  /* 0x0000000000007941 */ /* 0x000fea0003800000 */
.L_x_3434:
[----:B------:R-:W-:Y:S05]  /*6c10*/  BRA.DIV ~URZ, `(.L_x_3436) ;  /* 0x00010a027f007947 */ /* 0x000fea000b800000 */
[----:B--2---:R2:W3:Y:S04]  /*6c20*/  SHFL.IDX PT, R4, R5, 0x3, 0x181f ;  /* 0x00781f0005047f89 */ /* 0x0044e800000e0000 */
[----:B-1----:R2:W1:Y:S02]  /*6c30*/  SHFL.IDX PT, R0, R13, 0x3, 0x181f ;  /* 0x00781f000d007f89 */ /* 0x00246400000e0000 */
.L_x_3571:
        /* <DEDUP_REMOVED lines=11> */
[C---:B------:R-:W-:Y:S02]  /*6cf0*/  @!P0 LEA R6, P1, R199.reuse, R0, 0x1 ;  /* 0x00000000c7068211 */ /* 0x040fe400078208ff */
[----:B------:R-:W-:Y:S01]  /*6d00*/  ISETP.GE.AND P6, PT, R134, c[0x0][0x1d4], PT ;  /* 0x0000750086007a0c */ /* 0x000fe20003fc6270 */
[----:B------:R1:W-:Y:S01]  /*6d10*/  @!P0 LDGSTS.E.BYPASS.LTC128B.128 [R235+0x7000], [R8.64], !P5 ;  /* 0x0700000008eb8fae */ /* 0x0003e2000e901d48 */
[----:B------:R-:W-:Y:S02]  /*6d20*/  @!P0 LEA.HI.X R7, R199, R4, R211, 0x1, P1 ;  /* 0x00000004c7078211 */ /* 0x000fe400008f0cd3 */
[C---:B------:R-:W-:Y:S02]  /*6d30*/  @!P0 LEA R2, P1, R200.reuse, R0, 0x1 ;  /* 0x00000000c8028211 */ /* 0x040fe400078208ff */
[----:B------:R-:W-:Y:S01]  /*6d40*/  SHF.R.S32.HI R0, RZ, 0x1f, R14 ;  /* 0x0000001fff007819 */ /* 0x000fe2000001140e */
[----:B------:R1:W-:Y:S01]  /*6d50*/  @!P0 LDGSTS.E.BYPASS.LTC128B.128 [R235+0xb000], [R6.64], !P4 ;  /* 0x0b00000006eb8fae */ /* 0x0003e2000e101d48 */
[----:B------:R-:W-:-:S02]  /*6d60*/  @!P0 LEA.HI.X R3, R200, R4, R210, 0x1, P1 ;  /* 0x00000004c8038211 */ /* 0x000fc400008f0cd2 */
[----:B------:R-:W-:Y:S01]  /*6d70*/  ISETP.GE.AND P5, PT, R136, c[0x0][0x1d4], PT ;  /* 0x0000750088007a0c */ /* 0x000fe20003fa6270 */
[----:B------:R-:W-:Y:S01]  /*6d80*/  IMAD R0, R0, c[0x0][0x2b0], RZ ;  /* 0x0000ac0000007a24 */ /* 0x000fe200078e02ff */
[----:B------:R-:W-:Y:S01]  /*6d90*/  ISETP.GE.AND P4, PT, R199, c[0x0][0x1d4], PT ;  /* 0x00007500c7007a0c */ /* 0x000fe20003f86270 */
[----:B------:R1:W-:Y:S01]  /*6da0*/  @!P0 LDGSTS.E.BYPASS.LTC128B.128 [R235+0xf000], [R2.64], !P3 ;  /* 0x0f00000002eb8fae */ /* 0x0003e2000d901d48 */
[----:B------:R-:W-:Y:S01]  /*6db0*/  ISETP.GE.AND P3, PT, R200, c[0x0][0x1d4], PT ;  /* 0x00007500c8007a0c */ /* 0x000fe20003f66270 */
        /* <DEDUP_REMOVED lines=60> */
.L_x_3437:
        /* <DEDUP_REMOVED lines=72> */
.L_x_3441:
[----:B-123--:R-:W-:Y:S05]  /*7600*/  BSYNC B0 ;  /* 0x0000000000007941 */ /* 0x00efea0003800000 */
.L_x_3440:
        /* <DEDUP_REMOVED lines=103> */
.L_x_3445:
[----:B------:R-:W-:Y:S05]  /*7c80*/  BSYNC B0 ;  /* 0x0000000000007941 */ /* 0x000fea0003800000 */
.L_x_3444:
        /* <DEDUP_REMOVED lines=41> */
.L_x_3447:
[----:B------:R-:W-:Y:S05]  /*7f20*/  BSYNC B0 ;  /* 0x0000000000007941 */ /* 0x000fea0003800000 */
.L_x_3446:
        /* <DEDUP_REMOVED lines=41> */
.L_x_3449:
[----:B------:R-:W-:Y:S05]  /*81c0*/  BSYNC B0 ;  /* 0x0000000000007941 */ /* 0x000fea0003800000 */
.L_x_3448:
        /* <DEDUP_REMOVED lines=40> */
.L_x_3443:
[----:B------:R-:W-:Y:S05]  /*8450*/  BSYNC B1 ;  /* 0x0000000000017941 */ /* 0x000fea0003800000 */
.L_x_3442:
        /* <DEDUP_REMOVED lines=45> */
.L_x_3453:
[----:B------:R-:W-:Y:S05]  /*8730*/  BSYNC B0 ;  /* 0x0000000000007941 */ /* 0x000fea0003800000 */
.L_x_3452:
        /* <DEDUP_REMOVED lines=41> */
.L_x_3455:
[----:B------:R-:W-:Y:S05]  /*89d0*/  BSYNC B0 ;  /* 0x0000000000007941 */ /* 0x000fea0003800000 */
.L_x_3454:
        /* <DEDUP_REMOVED lines=41> */
.L_x_3457:
[----:B------:R-:W-:Y:S05]  /*8c70*/  BSYNC B0 ;  /* 0x0000000000007941 */ /* 0x000fea0003800000 */
.L_x_3456:
        /* <DEDUP_REMOVED lines=40> */
.L_x_3451:
[----:B------:R-:W-:Y:S05]  /*8f00*/  BSYNC B1 ;  /* 0x0000000000017941 */ /* 0x000fea0003800000 */
.L_x_3450:
        /* <DEDUP_REMOVED lines=45> */
.L_x_3461:
[----:B------:R-:W-:Y:S05]  /*91e0*/  BSYNC B0 ;  /* 0x0000000000007941 */ /* 0x000fea0003800000 */
.L_x_3460:
        /* <DEDUP_REMOVED lines=41> */
.L_x_3463:
[----:B------:R-:W-:Y:S05]  /*9480*/  BSYNC B0 ;  /* 0x0000000000007941 */ /* 0x000fea0003800000 */
.L_x_3462:
        /* <DEDUP_REMOVED lines=41> */
.L_x_3465:
[----:B------:R-:W-:Y:S05]  /*9720*/  BSYNC B0 ;  /* 0x0000000000007941 */ /* 0x000fea0003800000 */
.L_x_3464:
        /* <DEDUP_REMOVED lines=40> */
.L_x_3459:
[----:B------:R-:W-:Y:S05]  /*99b0*/  BSYNC B1 ;  /* 0x0000000000017941 */ /* 0x000fea0003800000 */
.L_x_3458:
        /* <DEDUP_REMOVED lines=44> */
.L_x_3468:
[----:B------:R-:W-:Y:S05]  /*9c80*/  BSYNC B0 ;  /* 0x0000000000007941 */ /* 0x000fea0003800000 */
.L_x_3467:
        /* <DEDUP_REMOVED lines=41> */
.L_x_3470:
[----:B------:R-:W-:Y:S05]  /*9f20*/  BSYNC B0 ;  /* 0x0000000000007941 */ /* 0x000fea0003800000 */
.L_x_3469:
        /* <DEDUP_REMOVED lines=41> */
.L_x_3472:
[----:B------:R-:W-:Y:S05]  /*a1c0*/  BSYNC B0 ;  /* 0x0000000000007941 */ /* 0x000fea0003800000 */
.L_x_3471:
        /* <DEDUP_REMOVED lines=41> */
.L_x_3439:
        /* <DEDUP_REMOVED lines=37> */
.L_x_3474:
[----:B-123--:R-:W-:Y:S05]  /*a6b0*/  BSYNC B0 ;  /* 0x0000000000007941 */ /* 0x00efea0003800000 */
.L_x_3473:
        /* <DEDUP_REMOVED lines=146> */
.L_x_3478:
[----:B------:R-:W-:Y:S05]  /*afe0*/  BSYNC B0 ;  /* 0x0000000000007941 */ /* 0x000fea0003800000 */
.L_x_3477:
        /* <DEDUP_REMOVED lines=91> */
.L_x_3476:
[----:B------:R-:W-:Y:S05]  /*b5a0*/  BSYNC B1 ;  /* 0x0000000000017941 */ /* 0x000fea0003800000 */
.L_x_3475:
        /* <DEDUP_REMOVED lines=103> */
.L_x_3482:
[----:B------:R-:W-:Y:S05]  /*bc20*/  BSYNC B0 ;  /* 0x0000000000007941 */ /* 0x000fea0003800000 */
.L_x_3481:
        /* <DEDUP_REMOVED lines=91> */
.L_x_3480:
[----:B------:R-:W-:Y:S05]  /*c1e0*/  BSYNC B1 ;  /* 0x0000000000017941 */ /* 0x000fea0003800000 */
.L_x_3479:
        /* <DEDUP_REMOVED lines=103> */
.L_x_3486:
[----:B------:R-:W-:Y:S05]  /*c860*/  BSYNC B0 ;  /* 0x0000000000007941 */ /* 0x000fea0003800000 */
.L_x_3485:
        /* <DEDUP_REMOVED lines=91> */
.L_x_3484:
[----:B------:R-:W-:Y:S05]  /*ce20*/  BSYNC B1 ;  /* 0x0000000000017941 */ /* 0x000fea0003800000 */
.L_x_3483:
        /* <DEDUP_REMOVED lines=102> */
.L_x_3488:
[----:B------:R-:W-:Y:S05]  /*d490*/  BSYNC B0 ;  /* 0x0000000000007941 */ /* 0x000fea0003800000 */
.L_x_3487:
        /* <DEDUP_REMOVED lines=91> */
.L_x_3466:
[----:B------:R-:W-:Y:S05]  /*da50*/  BSYNC B2 ;  /* 0x0000000000027941 */ /* 0x000fea0003800000 */
.L_x_3438:
[----:B------:R-:W-:Y:S01]  /*da60*/  IMAD R0, R55, c[0x0][0x208], RZ ;  /* 0x0000820037007a24 */ /* 0x000fe200078e02ff */
[----:B------:R-:W-:-:S04]  /*da70*/  DEPBAR.LE SB0, 0x0 ;  /* 0x000080000000791a */ /* 0x000fc80000000000 */
[C---:B------:R-:W-:Y:S01]  /*da80*/  IMAD.WIDE.U32 R2, R204.reuse, c[0x0][0x208], RZ ;  /* 0x00008200cc027a25 */ /* 0x040fe200078e00ff */
[----:B------:R-:W-:Y:S03]  /*da90*/  BAR.SYNC.DEFER_BLOCKING 0x0 ;  /* 0x0000000000007b1d */ /* 0x000fe60000010000 */
[----:B------:R-:W-:Y:S02]  /*daa0*/  IMAD R0, R204, c[0x0][0x20c], R0 ;  /* 0x00008300cc007a24 */ /* 0x000fe400078e0200 */
[----:B------:R-:W-:Y:S01]  /*dab0*/  IMAD.WIDE.U32 R216, R215, c[0x0][0x210], RZ ;  /* 0x00008400d7d87a25 */ /* 0x000fe200078e00ff */
[----:B------:R-:W-:Y:S03]  /*dac0*/  BSSY B0, `(.L_x_3489) ;  /* 0x00000cd000007945 */ /* 0x000fe60003800000 */
[----:B------:R-:W-:-:S02]  /*dad0*/  IMAD.IADD R3, R3, 0x1, R0 ;  /* 0x0000000103037824 */ /* 0x000fc400078e0200 */
[----:B------:R-:W-:Y:S02]  /*dae0*/  IMAD R0, R57, c[0x0][0x218], RZ ;  /* 0x0000860039007a24 */ /* 0x000fe400078e02ff */
[----:B------:R-:W-:-:S04]  /*daf0*/  IMAD.WIDE.U32 R2, R203, c[0x0][0x218], R2 ;  /* 0x00008600cb027a25 */ /* 0x000fc800078e0002 */
[----:B-12-4-:R-:W-:Y:S01]  /*db00*/  IMAD R4, R203, c[0x0][0x21c], R0 ;  /* 0x00008700cb047a24 */ /* 0x016fe200078e0200 */
[----:B------:R-:W-:Y:S01]  /*db10*/  IADD3 R0, P0, R2, R216, RZ ;  /* 0x000000d802007210 */ /* 0x000fe20007f1e0ff */
[----:B------:R-:W-:-:S05]  /*db20*/  IMAD R215, R215, c[0x0][0x214], R217 ;  /* 0x00008500d7d77a24 */ /* 0x000fca00078e02d9 */
[----:B------:R-:W-:Y:S01]  /*db30*/  IADD3.X R2, R215, R3, R4, P0, !PT ;  /* 0x00000003d7027210 */ /* 0x000fe200007fe404 */
[----:B------:R-:W-:Y:S01]  /*db40*/  LDSM.16.M88.4 R20, [R184] ;  /* 0x00000000b814783b */ /* 0x000fe20000000200 */
[----:B------:R-:W-:-:S03]  /*db50*/  LEA R3, P0, R0, c[0x0][0x1f8], 0x1 ;  /* 0x00007e0000037a11 */ /* 0x000fc600078008ff */
[----:B------:R-:W-:Y:S01]  /*db60*/  LDSM.16.M88.4 R4, [R194] ;  /* 0x00000000c204783b */ /* 0x000fe20000000200 */
[----:B------:R-:W-:Y:S02]  /*db70*/  LEA.HI.X R2, R0, c[0x0][0x1fc], R2, 0x1, P0 ;  /* 0x00007f0000027a11 */ /* 0x000fe400000f0c02 */
[----:B------:R-:W-:Y:S01]  /*db80*/  R2P PR, R213, 0x6 ;  /* 0x00000006d5007804 */ /* 0x000fe20000000000 */
[----:B------:R1:W2:Y:S04]  /*db90*/  SHFL.IDX PT, R0, R3, RZ, 0x181f ;  /* 0x00181fff03007589 */ /* 0x0002a800000e0000 */
[----:B------:R-:W4:Y:S04]  /*dba0*/  SHFL.IDX PT, R2, R2, RZ, 0x181f ;  /* 0x00181fff02027589 */ /* 0x000f2800000e0000 */
[----:B------:R-:W3:Y:S04]  /*dbb0*/  LDSM.16.M88.4 R24, [R184+0x800] ;  /* 0x00080000b818783b */ /* 0x000ee80000000200 */
[----:B------:R-:W-:Y:S01]  /*dbc0*/  LDSM.16.M88.4 R8, [R195] ;  /* 0x00000000c308783b */ /* 0x000fe20000000200 */
[----:B-1----:R-:W-:-:S02]  /*dbd0*/  IADD3 R3, R184, 0x20, RZ ;  /* 0x00000020b8037810 */ /* 0x002fc40007ffe0ff */
[----:B--2---:R-:W-:Y:S02]  /*dbe0*/  LEA R12, P0, R134, R0, 0x1 ;  /* 0x00000000860c7211 */ /* 0x004fe400078008ff */
        /* <DEDUP_REMOVED lines=16> */
[----:B------:R3:W-:Y:S02]  /*dcf0*/  LDGSTS.E.BYPASS.LTC128B.128 [R198+0x8080], [R12.64], !P1 ;  /* 0x080800000cc67fae */ /* 0x0007e4000c901d48 */
[----:B------:R-:W-:Y:S08]  /*dd00*/  HMMA.16816.F32 R20, R4, R26, RZ ;  /* 0x0000001a0414723c */ /* 0x000ff000000018ff */
[C---:B-1----:R-:W-:Y:S08]  /*dd10*/  HMMA.16816.F32 R24, R8.reuse, R40, R28 ;  /* 0x000000280818723c */ /* 0x042ff0000000181c */
[----:B------:R-:W-:Y:S01]  /*dd20*/  HMMA.16816.F32 R28, R8, R42, R32 ;  /* 0x0000002a081c723c */ /* 0x000fe20000001820 */
[----:B---3--:R-:W-:Y:S01]  /*dd30*/  LEA R12, P1, R200, R0, 0x1 ;  /* 0x00000000c80c7211 */ /* 0x008fe200078208ff */
[----:B------:R-:W-:-:S06]  /*dd40*/  IMAD.MOV.U32 R0, RZ, RZ, 0x40 ;  /* 0x00000040ff007424 */ /* 0x000fcc00078e00ff */
[----:B--2---:R-:W-:Y:S01]  /*dd50*/  HMMA.16816.F32 R32, R8, R48, R36 ;  /* 0x000000300820723c */ /* 0x004fe20000001824 */
[----:B------:R-:W-:Y:S02]  /*dd60*/  LEA.HI.X R13, R200, R2, R210, 0x1, P1 ;  /* 0x00000002c80d7211 */ /* 0x000fe400008f0cd2 */
[----:B------:R-:W-:Y:S02]  /*dd70*/  ISETP.GE.OR P1, PT, R136, c[0x0][0x1d4], !P0 ;  /* 0x0000750088007a0c */ /* 0x000fe40004726670 */
[----:B------:R-:W-:Y:S02]  /*dd80*/  SEL R0, R0, 0xffffffc0, !P2 ;  /* 0xffffffc000007807 */ /* 0x000fe40005000000 */
[----:B------:R-:W-:-:S03]  /*dd90*/  IADD3 R2, R3, 0x3000, RZ ;  /* 0x0000300003027810 */ /* 0x000fc60007ffe0ff */
[--C-:B------:R-:W-:Y:S02]  /*dda0*/  IMAD.IADD R16, R184, 0x1, R0.reuse ;  /* 0x00000001b8107824 */ /* 0x100fe400078e0200 */
[----:B------:R-:W-:-:S04]  /*ddb0*/  IMAD.IADD R185, R2, 0x1, R0 ;  /* 0x0000000102b97824 */ /* 0x000fc800078e0200 */
[----:B------:R1:W-:Y:S01]  /*ddc0*/  LDGSTS.E.BYPASS.LTC128B.128 [R198+0x9080], [R14.64], !P1 ;  /* 0x090800000ec67fae */ /* 0x0003e2000c901d48 */
[----:B------:R-:W-:Y:S02]  /*ddd0*/  ISETP.GE.OR P1, PT, R199, c[0x0][0x1d4], !P0 ;  /* 0x00007500c7007a0c */ /* 0x000fe40004726670 */
[----:B------:R-:W-:-:S11]  /*dde0*/  ISETP.GE.OR P0, PT, R200, c[0x0][0x1d4], !P0 ;  /* 0x00007500c8007a0c */ /* 0x000fd60004706670 */
[----:B------:R2:W-:Y:S04]  /*ddf0*/  LDGSTS.E.BYPASS.LTC128B.128 [R198+0xa080], [R18.64], !P1 ;  /* 0x0a08000012c67fae */ /* 0x0005e8000c901d48 */
[----:B------:R1:W-:Y:S01]  /*de00*/  LDGSTS.E.BYPASS.LTC128B.128 [R198+0xb080], [R12.64], !P0 ;  /* 0x0b0800000cc67fae */ /* 0x0003e2000c101d48 */
[----:B------:R-:W-:-:S03]  /*de10*/  ISETP.GT.AND P0, PT, R56, R214, PT ;  /* 0x000000d63800720c */ /* 0x000fc60003f04270 */
[----:B------:R-:W-:Y:S04]  /*de20*/  LDSM.16.M88.4 R4, [R197] ;  /* 0x00000000c504783b */ /* 0x000fe80000000200 */
[----:B------:R-:W3:Y:S04]  /*de30*/  LDSM.16.M88.4 R44, [R16] ;  /* 0x00000000102c783b */ /* 0x000ee80000000200 */
[----:B------:R-:W4:Y:S04]  /*de40*/  LDSM.16.M88.4 R52, [R16+0x800] ;  /* 0x000800001034783b */ /* 0x000f280000000200 */
[----:B------:R-:W-:Y:S04]  /*de50*/  LDSM.16.M88.4 R36, [R185+-0x3000] ;  /* 0xffd00000b924783b */ /* 0x000fe80000000200 */
[----:B------:R-:W-:Y:S04]  /*de60*/  LDSM.16.M88.4 R40, [R184+0x1000] ;  /* 0x00100000b828783b */ /* 0x000fe80000000200 */
[----:B------:R-:W0:Y:S01]  /*de70*/  LDGDEPBAR ;  /* 0x00000000000079af */ /* 0x000e220000000000 */
[----:B-1----:R-:W-:Y:S03]  /*de80*/  HMMA.16816.F32 R12, R8, R50, R20 ;  /* 0x00000032080c723c */ /* 0x002fe60000001814 */
[----:B------:R-:W1:Y:S04]  /*de90*/  LDSM.16.M88.4 R8, [R196] ;  /* 0x00000000c408783b */ /* 0x000e680000000200 */
[----:B------:R-:W1:Y:S01]  /*dea0*/  LDSM.16.M88.4 R48, [R185+-0x2800] ;  /* 0xffd80000b930783b */ /* 0x000e620000000200 */
[C---:B---3--:R-:W-:Y:S03]  /*deb0*/  HMMA.16816.F32 R20, R4.reuse, R44, R24 ;  /* 0x0000002c0414723c */ /* 0x048fe60000001818 */
[----:B------:R-:W-:Y:S05]  /*dec0*/  LDSM.16.M88.4 R24, [R3+0x1000] ;  /* 0x001000000318783b */ /* 0x000fea0000000200 */
[C---:B------:R-:W-:Y:S01]  /*ded0*/  HMMA.16816.F32 R28, R4.reuse, R46, R28 ;  /* 0x0000002e041c723c */ /* 0x040fe2000000181c */
[----:B------:R-:W-:Y:S07]  /*dee0*/  LDSM.16.M88.4 R44, [R3+0x1800] ;  /* 0x00180000032c783b */ /* 0x000fee0000000200 */
[C---:B----4-:R-:W-:Y:S08]  /*def0*/  HMMA.16816.F32 R32, R4.reuse, R52, R32 ;  /* 0x000000340420723c */ /* 0x050ff00000001820 */
[----:B------:R-:W-:Y:S01]  /*df00*/  HMMA.16816.F32 R12, R4, R54, R12 ;  /* 0x00000036040c723c */ /* 0x000fe2000000180c */
[----:B------:R-:W3:Y:S04]  /*df10*/  LDSM.16.M88.4 R4, [R194+0x4000] ;  /* 0x00400000c204783b */ /* 0x000ee80000000200 */
[----:B------:R-:W4:Y:S03]  /*df20*/  LDSM.16.M88.4 R52, [R184+0x1800] ;  /* 0x00180000b834783b */ /* 0x000f260000000200 */
[C---:B-1----:R-:W-:Y:S08]  /*df30*/  HMMA.16816.F32 R20, R8.reuse, R36, R20 ;  /* 0x000000240814723c */ /* 0x042ff00000001814 */
[C---:B------:R-:W-:Y:S01]  /*df40*/  HMMA.16816.F32 R28, R8.reuse, R38, R28 ;  /* 0x00000026081c723c */ /* 0x040fe2000000181c */
[----:B------:R-:W-:Y:S07]  /*df50*/  LDSM.16.M88.4 R36, [R16+0x1000] ;  /* 0x001000001024783b */ /* 0x000fee0000000200 */
[C---:B------:R-:W-:Y:S08]  /*df60*/  HMMA.16816.F32 R32, R8.reuse, R48, R32 ;  /* 0x000000300820723c */ /* 0x040ff00000001820 */
[----:B------:R-:W-:Y:S01]  /*df70*/  HMMA.16816.F32 R12, R8, R50, R12 ;  /* 0x00000032080c723c */ /* 0x000fe2000000180c */
[----:B------:R-:W1:Y:S04]  /*df80*/  LDSM.16.M88.4 R8, [R195+0x4000] ;  /* 0x00400000c308783b */ /* 0x000e680000000200 */
[----:B------:R-:W-:Y:S03]  /*df90*/  LDSM.16.M88.4 R48, [R16+0x1800] ;  /* 0x001800001030783b */ /* 0x000fe60000000200 */
[C---:B---3--:R-:W-:Y:S08]  /*dfa0*/  HMMA.16816.F32 R20, R4.reuse, R40, R20 ;  /* 0x000000280414723c */ /* 0x048ff00000001814 */
[C---:B------:R-:W-:Y:S01]  /*dfb0*/  HMMA.16816.F32 R28, R4.reuse, R42, R28 ;  /* 0x0000002a041c723c */ /* 0x040fe2000000181c */
[----:B------:R-:W-:Y:S07]  /*dfc0*/  LDSM.16.M88.4 R40, [R185+-0x1800] ;  /* 0xffe80000b928783b */ /* 0x000fee0000000200 */
[C---:B----4-:R-:W-:Y:S08]  /*dfd0*/  HMMA.16816.F32 R32, R4.reuse, R52, R32 ;  /* 0x000000340420723c */ /* 0x050ff00000001820 */
[----:B------:R-:W-:Y:S01]  /*dfe0*/  HMMA.16816.F32 R12, R4, R54, R12 ;  /* 0x00000036040c723c */ /* 0x000fe2000000180c */
[----:B------:R-:W3:Y:S04]  /*dff0*/  LDSM.16.M88.4 R4, [R197+0x4000] ;  /* 0x00400000c504783b */ /* 0x000ee80000000200 */
[----:B------:R-:W-:Y:S03]  /*e000*/  LDSM.16.M88.4 R52, [R184+0x3800] ;  /* 0x00380000b834783b */ /* 0x000fe60000000200 */
[C---:B-1----:R-:W-:Y:S08]  /*e010*/  HMMA.16816.F32 R20, R8.reuse, R24, R20 ;  /* 0x000000180814723c */ /* 0x042ff00000001814 */
[C---:B------:R-:W-:Y:S01]  /*e020*/  HMMA.16816.F32 R28, R8.reuse, R26, R28 ;  /* 0x0000001a081c723c */ /* 0x040fe2000000181c */
[----:B------:R-:W-:Y:S07]  /*e030*/  LDSM.16.M88.4 R24, [R185+-0x2000] ;  /* 0xffe00000b918783b */ /* 0x000fee0000000200 */
[C---:B------:R-:W-:Y:S08]  /*e040*/  HMMA.16816.F32 R32, R8.reuse, R44, R32 ;  /* 0x0000002c0820723c */ /* 0x040ff00000001820 */
[----:B------:R-:W-:Y:S01]  /*e050*/  HMMA.16816.F32 R12, R8, R46, R12 ;  /* 0x0000002e080c723c */ /* 0x000fe2000000180c */
[----:B------:R-:W1:Y:S04]  /*e060*/  LDSM.16.M88.4 R8, [R196+0x4000] ;  /* 0x00400000c408783b */ /* 0x000e680000000200 */
[----:B------:R-:W-:Y:S03]  /*e070*/  LDSM.16.M88.4 R44, [R3+0x2800] ;  /* 0x00280000032c783b */ /* 0x000fe60000000200 */
[C---:B---3--:R-:W-:Y:S08]  /*e080*/  HMMA.16816.F32 R20, R4.reuse, R36, R20 ;  /* 0x000000240414723c */ /* 0x048ff00000001814 */
[C---:B------:R-:W-:Y:S01]  /*e090*/  HMMA.16816.F32 R28, R4.reuse, R38, R28 ;  /* 0x00000026041c723c */ /* 0x040fe2000000181c */
[----:B------:R-:W-:Y:S07]  /*e0a0*/  LDSM.16.M88.4 R36, [R184+0x2000] ;  /* 0x00200000b824783b */ /* 0x000fee0000000200 */
[C---:B------:R-:W-:Y:S08]  /*e0b0*/  HMMA.16816.F32 R32, R4.reuse, R48, R32 ;  /* 0x000000300420723c */ /* 0x040ff00000001820 */
        /* <DEDUP_REMOVED lines=16> */
[----:B------:R-:W4:Y:S03]  /*e1c0*/  LDSM.16.M88.4 R48, [R16+0x2800] ;  /* 0x002800001030783b */ /* 0x000f260000000200 */
[C---:B-1----:R-:W-:Y:S08]  /*e1d0*/  HMMA.16816.F32 R20, R8.reuse, R24, R20 ;  /* 0x000000180814723c */ /* 0x042ff00000001814 */
[C---:B------:R-:W-:Y:S08]  /*e1e0*/  HMMA.16816.F32 R28, R8.reuse, R26, R28 ;  /* 0x0000001a081c723c */ /* 0x040ff0000000181c */
[C---:B------:R-:W-:Y:S08]  /*e1f0*/  HMMA.16816.F32 R32, R8.reuse, R44, R32 ;  /* 0x0000002c0820723c */ /* 0x040ff00000001820 */
[----:B------:R-:W-:Y:S01]  /*e200*/  HMMA.16816.F32 R12, R8, R46, R12 ;  /* 0x0000002e080c723c */ /* 0x000fe2000000180c */
[----:B------:R-:W1:Y:S04]  /*e210*/  LDSM.16.M88.4 R8, [R196+0x8000] ;  /* 0x00800000c408783b */ /* 0x000e680000000200 */
[----:B------:R-:W2:Y:S03]  /*e220*/  LDSM.16.M88.4 R44, [R185+-0x800] ;  /* 0xfff80000b92c783b */ /* 0x000ea60000000200 */
[C---:B---3--:R-:W-:Y:S08]  /*e230*/  HMMA.16816.F32 R20, R4.reuse, R40, R20 ;  /* 0x000000280414723c */ /* 0x048ff00000001814 */
[C---:B------:R-:W-:Y:S01]  /*e240*/  HMMA.16816.F32 R28, R4.reuse, R42, R28 ;  /* 0x0000002a041c723c */ /* 0x040fe2000000181c */
[----:B------:R-:W-:Y:S07]  /*e250*/  LDSM.16.M88.4 R40, [R184+0x3000] ;  /* 0x00300000b828783b */ /* 0x000fee0000000200 */
[C---:B----4-:R-:W-:Y:S08]  /*e260*/  HMMA.16816.F32 R32, R4.reuse, R48, R32 ;  /* 0x000000300420723c */ /* 0x050ff00000001820 */
[----:B------:R-:W-:Y:S01]  /*e270*/  HMMA.16816.F32 R12, R4, R50, R12 ;  /* 0x00000032040c723c */ /* 0x000fe2000000180c */
[----:B------:R-:W3:Y:S04]  /*e280*/  LDSM.16.M88.4 R4, [R194+0xc000] ;  /* 0x00c00000c204783b */ /* 0x000ee80000000200 */
[----:B------:R-:W-:Y:S03]  /*e290*/  LDSM.16.M88.4 R48, [R3+0x3800] ;  /* 0x003800000330783b */ /* 0x000fe60000000200 */
[C---:B-1----:R-:W-:Y:S08]  /*e2a0*/  HMMA.16816.F32 R24, R8.reuse, R36, R20 ;  /* 0x000000240818723c */ /* 0x042ff00000001814 */
[C---:B------:R-:W-:Y:S01]  /*e2b0*/  HMMA.16816.F32 R20, R8.reuse, R38, R28 ;  /* 0x000000260814723c */ /* 0x040fe2000000181c */
[----:B------:R-:W-:Y:S07]  /*e2c0*/  LDSM.16.M88.4 R36, [R3+0x3000] ;  /* 0x003000000324783b */ /* 0x000fee0000000200 */
[C---:B--2---:R-:W-:Y:S08]  /*e2d0*/  HMMA.16816.F32 R32, R8.reuse, R44, R32 ;  /* 0x0000002c0820723c */ /* 0x044ff00000001820 */
[----:B------:R-:W-:Y:S01]  /*e2e0*/  HMMA.16816.F32 R8, R8, R46, R12 ;  /* 0x0000002e0808723c */ /* 0x000fe2000000180c */
[----:B------:R-:W1:Y:S04]  /*e2f0*/  LDSM.16.M88.4 R12, [R195+0xc000] ;  /* 0x00c00000c30c783b */ /* 0x000e680000000200 */
[----:B------:R-:W-:Y:S03]  /*e300*/  LDSM.16.M88.4 R44, [R16+0x3000] ;  /* 0x00300000102c783b */ /* 0x000fe60000000200 */
[C---:B---3--:R-:W-:Y:S08]  /*e310*/  HMMA.16816.F32 R28, R4.reuse, R40, R24 ;  /* 0x00000028041c723c */ /* 0x048ff00000001818 */
[C---:B------:R-:W-:Y:S08]  /*e320*/  HMMA.16816.F32 R24, R4.reuse, R42, R20 ;  /* 0x0000002a0418723c */ /* 0x040ff00000001814 */
[C---:B------:R-:W-:Y:S01]  /*e330*/  HMMA.16816.F32 R20, R4.reuse, R52, R32 ;  /* 0x000000340414723c */ /* 0x040fe20000001820 */
[----:B------:R-:W-:Y:S07]  /*e340*/  LDSM.16.M88.4 R32, [R185] ;  /* 0x00000000b920783b */ /* 0x000fee0000000200 */
[----:B------:R-:W-:Y:S01]  /*e350*/  HMMA.16816.F32 R4, R4, R54, R8 ;  /* 0x000000360404723c */ /* 0x000fe20000001808 */
[----:B------:R-:W2:Y:S04]  /*e360*/  LDSM.16.M88.4 R8, [R197+0xc000] ;  /* 0x00c00000c508783b */ /* 0x000ea80000000200 */
[----:B------:R3:W4:Y:S03]  /*e370*/  LDSM.16.M88.4 R52, [R16+0x3800] ;  /* 0x003800001034783b */ /* 0x0007260000000200 */
[C---:B-1----:R-:W-:Y:S01]  /*e380*/  HMMA.16816.F32 R40, R12.reuse, R36, R28 ;  /* 0x000000240c28723c */ /* 0x042fe2000000181c */
[----:B------:R-:W-:Y:S07]  /*e390*/  LDSM.16.M88.4 R28, [R185+0x800] ;  /* 0x00080000b91c783b */ /* 0x000fee0000000200 */
[C---:B------:R-:W-:Y:S08]  /*e3a0*/  HMMA.16816.F32 R36, R12.reuse, R38, R24 ;  /* 0x000000260c24723c */ /* 0x040ff00000001818 */
[C---:B---3--:R-:W-:Y:S08]  /*e3b0*/  HMMA.16816.F32 R16, R12.reuse, R48, R20 ;  /* 0x000000300c10723c */ /* 0x048ff00000001814 */
[----:B------:R-:W-:Y:S01]  /*e3c0*/  HMMA.16816.F32 R12, R12, R50, R4 ;  /* 0x000000320c0c723c */ /* 0x000fe20000001804 */
[----:B------:R-:W1:Y:S01]  /*e3d0*/  LDSM.16.M88.4 R4, [R196+0xc000] ;  /* 0x00c00000c404783b */ /* 0x000e620000000200 */
[----:B------:R-:W-:-:S06]  /*e3e0*/  DEPBAR.LE SB0, 0x0 ;  /* 0x000080000000791a */ /* 0x000fcc0000000000 */
[C---:B--2---:R-:W-:Y:S08]  /*e3f0*/  HMMA.16816.F32 R24, R8.reuse, R44, R40 ;  /* 0x0000002c0818723c */ /* 0x044ff00000001828 */
[C---:B------:R-:W-:Y:S08]  /*e400*/  HMMA.16816.F32 R20, R8.reuse, R46, R36 ;  /* 0x0000002e0814723c */ /* 0x040ff00000001824 */
[C---:B----4-:R-:W-:Y:S08]  /*e410*/  HMMA.16816.F32 R16, R8.reuse, R52, R16 ;  /* 0x000000340810723c */ /* 0x050ff00000001810 */
[----:B------:R-:W-:Y:S08]  /*e420*/  HMMA.16816.F32 R8, R8, R54, R12 ;  /* 0x000000360808723c */ /* 0x000ff0000000180c */
[C---:B-1----:R-:W-:Y:S08]  /*e430*/  HMMA.16816.F32 R24, R4.reuse, R32, R24 ;  /* 0x000000200418723c */ /* 0x042ff00000001818 */
[C---:B------:R-:W-:Y:S08]  /*e440*/  HMMA.16816.F32 R32, R4.reuse, R34, R20 ;  /* 0x000000220420723c */ /* 0x040ff00000001814 */
[C---:B------:R-:W-:Y:S08]  /*e450*/  HMMA.16816.F32 R36, R4.reuse, R28, R16 ;  /* 0x0000001c0424723c */ /* 0x040ff00000001810 */
[----:B------:R-:W-:Y:S01]  /*e460*/  HMMA.16816.F32 R12, R4, R30, R8 ;  /* 0x0000001e040c723c */ /* 0x000fe20000001808 */
[----:B------:R-:W-:Y:S06]  /*e470*/  BAR.SYNC.DEFER_BLOCKING 0x0 ;  /* 0x0000000000007b1d */ /* 0x000fec0000010000 */
[----:B------:R-:W-:Y:S01]  /*e480*/  @!UPT UIADD3 URZ, URZ, URZ, URZ ;  /* 0x0000003f3f3ff290 */ /* 0x000fe2000fffe03f */
[----:B------:R-:W-:Y:S11]  /*e490*/  @!P0 BRA `(.L_x_3490) ;  /* 0x000002f000008947 */ /* 0x000ff60003800000 */
[----:B------:R-:W-:Y:S01]  /*e4a0*/  ISETP.NE.AND P2, PT, R58, 0x1, PT ;  /* 0x000000013a00780c */ /* 0x000fe20003f45270 */
[----:B------:R-:W-:Y:S01]  /*e4b0*/  IMAD R2, R56, 0x20, R227 ;  /* 0x0000002038027824 */ /* 0x000fe200078e02e3 */
[----:B------:R-:W-:Y:S01]  /*e4c0*/  ISETP.GT.AND P0, PT, R219, 0x1f, PT ;  /* 0x0000001fdb00780c */ /* 0x000fe20003f04270 */
        /* <DEDUP_REMOVED lines=27> */
.L_x_3572:
[----:B------:R-:W-:Y:S05]  /*e680*/  BRA.DIV ~URZ, `(.L_x_3492) ;  /* 0x000090d27f007947 */ /* 0x000fea000b800000 */
[----:B-1----:R1:W3:Y:S02]  /*e690*/  SHFL.IDX PT, R0, R5, RZ, 0x181f ;  /* 0x00181fff05007589 */ /* 0x0022e400000e0000 */
.L_x_3573:
[CC--:B---3--:R-:W-:Y:S02]  /*e6a0*/  LEA R10, P0, R134.reuse, R0.reuse, 0x1 ;  /* 0x00000000860a7211 */ /* 0x0c8fe400078008ff */
[-C--:B------:R-:W-:Y:S02]  /*e6b0*/  LEA R8, P2, R205, R0.reuse, 0x1 ;  /* 0x00000000cd087211 */ /* 0x080fe400078408ff */
[----:B------:R-:W-:Y:S02]  /*e6c0*/  LEA R6, P1, R199, R0, 0x1 ;  /* 0x00000000c7067211 */ /* 0x000fe400078208ff */
[----:B--2---:R-:W-:Y:S02]  /*e6d0*/  LEA.HI.X R11, R134, R4, R135, 0x1, P0 ;  /* 0x00000004860b7211 */ /* 0x004fe400000f0c87 */
        /* <DEDUP_REMOVED lines=11> */
.L_x_3490:
[----:B------:R-:W-:Y:S05]  /*e790*/  BSYNC B0 ;  /* 0x0000000000007941 */ /* 0x000fea0003800000 */
.L_x_3489:
[----:B------:R-:W-:Y:S01]  /*e7a0*/  IMAD.IADD R0, R110, 0x1, -R249 ;  /* 0x000000016e007824 */ /* 0x000fe200078e0af9 */
[----:B------:R-:W0:Y:S04]  /*e7b0*/  LDGDEPBAR ;  /* 0x00000000000079af */ /* 0x000e280000000000 */
[----:B------:R-:W-:-:S02]  /*e7c0*/  ISETP.GT.AND P1, PT, R0, RZ, PT ;  /* 0x000000ff0000720c */ /* 0x000fc40003f24270 */
[----:B------:R-:W-:Y:S02]  /*e7d0*/  ISETP.GT.AND P0, PT, R0, 0x1, PT ;  /* 0x000000010000780c */ /* 0x000fe40003f04270 */
[----:B--2---:R-:W-:Y:S02]  /*e7e0*/  FSEL R11, R26, -INF , P1 ;  /* 0xff8000001a0b7808 */ /* 0x004fe40000800000 */
[----:B------:R-:W-:Y:S02]  /*e7f0*/  FSEL R6, R24, -INF , P1 ;  /* 0xff80000018067808 */ /* 0x000fe40000800000 */
[----:B------:R-:W-:Y:S02]  /*e800*/  FSEL R18, R27, -INF , P0 ;  /* 0xff8000001b127808 */ /* 0x000fe40000000000 */
[----:B------:R-:W-:Y:S02]  /*e810*/  FSEL R7, R25, -INF , P0 ;  /* 0xff80000019077808 */ /* 0x000fe40000000000 */
[----:B------:R-:W-:-:S02]  /*e820*/  ISETP.GT.AND P5, PT, R0, 0x8, PT ;  /* 0x000000080000780c */ /* 0x000fc40003fa4270 */
        /* <DEDUP_REMOVED lines=30> */
[----:B-1----:R-:W-:Y:S01]  /*ea10*/  FMNMX.FTZ R5, R29, R2, !PT ;  /* 0x000000021d057209 */ /* 0x002fe20007810000 */
        /* <DEDUP_REMOVED lines=8> */
.L_x_3574:
        /* <DEDUP_REMOVED lines=13> */
[----:B--2---:R-:W-:-:S03]  /*eb70*/  FFMA.FTZ R0, R7, c[0x0][0x2d0], -R2 ;  /* 0x0000b40007007a23 */ /* 0x004fc60000010802 */
[----:B------:R-:W-:Y:S01]  /*eb80*/  LDSM.16.MT88.4 R52, [R188+0x800] ;  /* 0x00080000bc34783b */ /* 0x000fe20000004200 */
[----:B------:R2:W3:Y:S03]  /*eb90*/  MUFU.EX2 R108, R0 ;  /* 0x00000000006c7308 */ /* 0x0004e60000000800 */
[----:B------:R-:W-:Y:S04]  /*eba0*/  LDSM.16.MT88.4 R56, [R189+0x1000] ;  /* 0x00100000bd38783b */ /* 0x000fe80000004200 */
[----:B------:R-:W-:Y:S04]  /*ebb0*/  LDSM.16.MT88.4 R68, [R189+0x1800] ;  /* 0x00180000bd44783b */ /* 0x000fe80000004200 */
[----:B------:R-:W-:Y:S04]  /*ebc0*/  LDSM.16.MT88.4 R72, [R186+0x2000] ;  /* 0x00200000ba48783b */ /* 0x000fe80000004200 */
[----:B-----5:R-:W1:Y:S01]  /*ebd0*/  LDSM.16.MT88.4 R60, [R187+0x1000] ;  /* 0x00100000bb3c783b */ /* 0x020e620000004200 */
[--C-:B--2---:R-:W-:Y:S01]  /*ebe0*/  FFMA.FTZ R0, R8, c[0x0][0x2d0], -R2.reuse ;  /* 0x0000b40008007a23 */ /* 0x104fe20000010802 */
[----:B---3--:R-:W-:Y:S01]  /*ebf0*/  FMNMX.FTZ R8, R3, R5, !PT ;  /* 0x0000000503087209 */ /* 0x008fe20007810000 */
[----:B------:R-:W-:Y:S01]  /*ec00*/  FFMA.FTZ R3, R10, c[0x0][0x2d0], -R2 ;  /* 0x0000b4000a037a23 */ /* 0x000fe20000010802 */
[----:B------:R-:W-:Y:S01]  /*ec10*/  F2FP.PACK_AB R4, R108, R110 ;  /* 0x0000006e6c04723e */ /* 0x000fe200000000ff */
[----:B------:R2:W-:Y:S01]  /*ec20*/  MUFU.EX2 R109, R0 ;  /* 0x00000000006d7308 */ /* 0x0005e20000000800 */
[C---:B------:R-:W-:Y:S01]  /*ec30*/  FSETP.NEU.FTZ.AND P0, PT, R8.reuse, -INF , PT ;  /* 0xff8000000800780b */ /* 0x040fe20003f1d000 */
[----:B------:R-:W-:Y:S04]  /*ec40*/  LDSM.16.MT88.4 R64, [R188+0x1000] ;  /* 0x00100000bc40783b */ /* 0x000fe80000004200 */
[----:B------:R-:W-:Y:S02]  /*ec50*/  LDSM.16.MT88.4 R80, [R188+0x1800] ;  /* 0x00180000bc50783b */ /* 0x000fe40000004200 */
[----:B------:R3:W3:Y:S02]  /*ec60*/  MUFU.EX2 R119, R3 ;  /* 0x0000000300777308 */ /* 0x0006e40000000800 */
[----:B------:R-:W1:Y:S04]  /*ec70*/  LDSM.16.MT88.4 R84, [R187+0x2000] ;  /* 0x00200000bb54783b */ /* 0x000e680000004200 */
[----:B------:R-:W-:Y:S01]  /*ec80*/  LDSM.16.MT88.4 R92, [R187+0x2800] ;  /* 0x00280000bb5c783b */ /* 0x000fe20000004200 */
[----:B--2---:R-:W-:-:S03]  /*ec90*/  FMUL.FTZ R0, R8, c[0x0][0x2d0] ;  /* 0x0000b40008007a20 */ /* 0x004fc60000410000 */
[----:B------:R-:W-:Y:S02]  /*eca0*/  LDSM.16.MT88.4 R96, [R188+0x2800] ;  /* 0x00280000bc60783b */ /* 0x000fe40000004200 */
[----:B------:R-:W-:Y:S02]  /*ecb0*/  FSEL R0, R0, RZ, P0 ;  /* 0x000000ff00007208 */ /* 0x000fe40000000000 */
[----:B------:R-:W-:Y:S01]  /*ecc0*/  LDSM.16.MT88.4 R112, [R187+0x3000] ;  /* 0x00300000bb70783b */ /* 0x000fe20000004200 */
[----:B---3--:R-:W-:Y:S01]  /*ecd0*/  FFMA.FTZ R3, R9, c[0x0][0x2d0], -R2 ;  /* 0x0000b40009037a23 */ /* 0x008fe20000010802 */
[----:B------:R-:W-:Y:S02]  /*ece0*/  F2FP.PACK_AB R6, R119, R109 ;  /* 0x0000006d7706723e */ /* 0x000fe400000000ff */
        /* <DEDUP_REMOVED lines=8> */
[----:B------:R2:W1:Y:S02]  /*ed70*/  MUFU.EX2 R9, R3 ;  /* 0x0000000300097308 */ /* 0x0004640000000800 */
[----:B--2---:R-:W-:Y:S01]  /*ed80*/  FFMA.FTZ R3, R20, c[0x0][0x2d0], -R0 ;  /* 0x0000b40014037a23 */ /* 0x004fe20000010800 */
[----:B-1----:R-:W-:-:S05]  /*ed90*/  F2FP.PACK_AB R5, R9, R10 ;  /* 0x0000000a0905723e */ /* 0x002fca00000000ff */
[----:B------:R1:W-:Y:S02]  /*eda0*/  MUFU.EX2 R116, R3 ;  /* 0x0000000300747308 */ /* 0x0003e40000000800 */
[----:B-1----:R-:W-:-:S06]  /*edb0*/  FFMA.FTZ R3, R21, c[0x0][0x2d0], -R0 ;  /* 0x0000b40015037a23 */ /* 0x002fcc0000010800 */
[----:B------:R1:W2:Y:S02]  /*edc0*/  MUFU.EX2 R11, R3 ;  /* 0x00000003000b7308 */ /* 0x0002a40000000800 */
[----:B-1----:R-:W-:Y:S01]  /*edd0*/  FFMA.FTZ R3, R17, c[0x0][0x2d0], -R2 ;  /* 0x0000b40011037a23 */ /* 0x002fe20000010802 */
[----:B--2---:R-:W-:-:S05]  /*ede0*/  F2FP.PACK_AB R7, R11, R116 ;  /* 0x000000740b07723e */ /* 0x004fca00000000ff */
[----:B------:R1:W2:Y:S02]  /*edf0*/  MUFU.EX2 R124, R3 ;  /* 0x00000003007c7308 */ /* 0x0002a40000000800 */
[C---:B------:R-:W-:Y:S08]  /*ee00*/  HMMA.16816.F32 R156, R4.reuse, R12, RZ ;  /* 0x0000000c049c723c */ /* 0x040ff000000018ff */
[----:B------:R-:W-:Y:S01]  /*ee10*/  HMMA.16816.F32 R12, R4, R14, RZ ;  /* 0x0000000e040c723c */ /* 0x000fe200000018ff */
[--C-:B-1----:R-:W-:Y:S01]  /*ee20*/  FFMA.FTZ R3, R16, c[0x0][0x2d0], -R2.reuse ;  /* 0x0000b40010037a23 */ /* 0x102fe20000010802 */
[----:B--2---:R-:W-:Y:S01]  /*ee30*/  F2FP.PACK_AB R128, R124, R118 ;  /* 0x000000767c80723e */ /* 0x004fe200000000ff */
        /* <DEDUP_REMOVED lines=109> */
.L_x_3501:
        /* <DEDUP_REMOVED lines=45> */
.L_x_3575:
[----:B------:R-:W5:Y:S01]  /*f7e0*/  SHFL.IDX PT, R2, R4, RZ, 0x181f ;  /* 0x00181fff04027589 */ /* 0x000f6200000e0000 */
[----:B------:R-:W-:Y:S01]  /*f7f0*/  BSSY B0, `(.L_x_3496) ;  /* 0x00000af000007945 */ /* 0x000fe20003800000 */
[CC--:B-----5:R-:W-:Y:S04]  /*f800*/  LEA R12, P0, R134.reuse, R2.reuse, 0x1 ;  /* 0x00000002860c7211 */ /* 0x0e0fe800078008ff */
[-C--:B--2---:R-:W-:Y:S02]  /*f810*/  LEA.HI.X R13, R134, R3.reuse, R135, 0x1, P0 ;  /* 0x00000003860d7211 */ /* 0x084fe400000f0c87 */
[CC--:B------:R-:W-:Y:S03]  /*f820*/  LEA R4, P0, R205.reuse, R2.reuse, 0x1 ;  /* 0x00000002cd047211 */ /* 0x0c0fe600078008ff */
        /* <DEDUP_REMOVED lines=11> */
[----:B------:R4:W-:Y:S04]  /*f8e0*/  LDGSTS.E.BYPASS.LTC128B.128 [R198+0xb080], [R2.64], !P5 ;  /* 0x0b08000002c67fae */ /* 0x0009e8000e901d48 */
        /* <DEDUP_REMOVED lines=11> */
[----:B------:R-:W1:Y:S04]  /*f9a0*/  LDSM.16.M88.4 R164, [R132] ;  /* 0x0000000084a4783b */ /* 0x000e680000000200 */
[----:B------:R-:W-:Y:S03]  /*f9b0*/  LDSM.16.M88.4 R172, [R185+-0x3000] ;  /* 0xffd00000b9ac783b */ /* 0x000fe60000000200 */
[C---:B-1----:R-:W-:Y:S08]  /*f9c0*/  HMMA.16816.F32 R4, R160.reuse, R164, R4 ;  /* 0x000000a4a004723c */ /* 0x042ff00000001804 */
[C---:B------:R-:W-:Y:S01]  /*f9d0*/  HMMA.16816.F32 R8, R160.reuse, R166, R8 ;  /* 0x000000a6a008723c */ /* 0x040fe20000001808 */
[----:B------:R-:W1:Y:S07]  /*f9e0*/  LDSM.16.M88.4 R164, [R196] ;  /* 0x00000000c4a4783b */ /* 0x000e6e0000000200 */
[C---:B------:R-:W-:Y:S08]  /*f9f0*/  HMMA.16816.F32 R12, R160.reuse, R168, R12 ;  /* 0x000000a8a00c723c */ /* 0x040ff0000000180c */
[----:B------:R-:W-:Y:S01]  /*fa00*/  HMMA.16816.F32 R16, R160, R170, R16 ;  /* 0x000000aaa010723c */ /* 0x000fe20000001810 */
[----:B------:R-:W2:Y:S04]  /*fa10*/  LDSM.16.M88.4 R160, [R185+-0x2800] ;  /* 0xffd80000b9a0783b */ /* 0x000ea80000000200 */
[----:B------:R-:W-:Y:S03]  /*fa20*/  LDSM.16.M88.4 R168, [R194+0x4000] ;  /* 0x00400000c2a8783b */ /* 0x000fe60000000200 */
[C---:B-1----:R-:W-:Y:S08]  /*fa30*/  HMMA.16816.F32 R4, R164.reuse, R172, R4 ;  /* 0x000000aca404723c */ /* 0x042ff00000001804 */
[C---:B------:R-:W-:Y:S01]  /*fa40*/  HMMA.16816.F32 R8, R164.reuse, R174, R8 ;  /* 0x000000aea408723c */ /* 0x040fe20000001808 */
[----:B------:R-:W1:Y:S07]  /*fa50*/  LDSM.16.M88.4 R172, [R184+0x1000] ;  /* 0x00100000b8ac783b */ /* 0x000e6e0000000200 */
[C---:B--2---:R-:W-:Y:S08]  /*fa60*/  HMMA.16816.F32 R12, R164.reuse, R160, R12 ;  /* 0x000000a0a40c723c */ /* 0x044ff0000000180c */
[----:B------:R-:W-:Y:S01]  /*fa70*/  HMMA.16816.F32 R16, R164, R162, R16 ;  /* 0x000000a2a410723c */ /* 0x000fe20000001810 */
[----:B------:R-:W2:Y:S04]  /*fa80*/  LDSM.16.M88.4 R160, [R184+0x1800] ;  /* 0x00180000b8a0783b */ /* 0x000ea80000000200 */
[----:B------:R-:W-:Y:S03]  /*fa90*/  LDSM.16.M88.4 R164, [R195+0x4000] ;  /* 0x00400000c3a4783b */ /* 0x000fe60000000200 */
[C---:B-1----:R-:W-:Y:S08]  /*faa0*/  HMMA.16816.F32 R4, R168.reuse, R172, R4 ;  /* 0x000000aca804723c */ /* 0x042ff00000001804 */
[C---:B------:R-:W-:Y:S01]  /*fab0*/  HMMA.16816.F32 R8, R168.reuse, R174, R8 ;  /* 0x000000aea808723c */ /* 0x040fe20000001808 */
[----:B------:R-:W1:Y:S07]  /*fac0*/  LDSM.16.M88.4 R172, [R133] ;  /* 0x0000000085ac783b */ /* 0x000e6e0000000200 */
[C---:B--2---:R-:W-:Y:S08]  /*fad0*/  HMMA.16816.F32 R12, R168.reuse, R160, R12 ;  /* 0x000000a0a80c723c */ /* 0x044ff0000000180c */
[----:B------:R-:W-:Y:S01]  /*fae0*/  HMMA.16816.F32 R16, R168, R162, R16 ;  /* 0x000000a2a810723c */ /* 0x000fe20000001810 */
[----:B------:R-:W2:Y:S04]  /*faf0*/  LDSM.16.M88.4 R160, [R176] ;  /* 0x00000000b0a0783b */ /* 0x000ea80000000200 */
[----:B------:R-:W-:Y:S03]  /*fb00*/  LDSM.16.M88.4 R168, [R197+0x4000] ;  /* 0x00400000c5a8783b */ /* 0x000fe60000000200 */
[C---:B-1----:R-:W-:Y:S08]  /*fb10*/  HMMA.16816.F32 R4, R164.reuse, R172, R4 ;  /* 0x000000aca404723c */ /* 0x042ff00000001804 */
[C---:B------:R-:W-:Y:S01]  /*fb20*/  HMMA.16816.F32 R8, R164.reuse, R174, R8 ;  /* 0x000000aea408723c */ /* 0x040fe20000001808 */
[----:B------:R-:W1:Y:S04]  /*fb30*/  LDSM.16.M88.4 R172, [R177] ;  /* 0x00000000b1ac783b */ /* 0x000e680000000200 */
[----:B------:R-:W3:Y:S03]  /*fb40*/  LDSM.16.M88.4 R176, [R178] ;  /* 0x00000000b2b0783b */ /* 0x000ee60000000200 */
[C---:B--2---:R-:W-:Y:S08]  /*fb50*/  HMMA.16816.F32 R12, R164.reuse, R160, R12 ;  /* 0x000000a0a40c723c */ /* 0x044ff0000000180c */
[----:B------:R-:W-:Y:S01]  /*fb60*/  HMMA.16816.F32 R16, R164, R162, R16 ;  /* 0x000000a2a410723c */ /* 0x000fe20000001810 */
[----:B------:R-:W-:Y:S04]  /*fb70*/  LDSM.16.M88.4 R160, [R196+0x4000] ;  /* 0x00400000c4a0783b */ /* 0x000fe80000000200 */
[----:B------:R-:W2:Y:S03]  /*fb80*/  LDSM.16.M88.4 R164, [R185+-0x2000] ;  /* 0xffe00000b9a4783b */ /* 0x000ea60000000200 */
[C---:B-1----:R-:W-:Y:S08]  /*fb90*/  HMMA.16816.F32 R4, R168.reuse, R172, R4 ;  /* 0x000000aca804723c */ /* 0x042ff00000001804 */
[C---:B------:R-:W-:Y:S01]  /*fba0*/  HMMA.16816.F32 R8, R168.reuse, R174, R8 ;  /* 0x000000aea808723c */ /* 0x040fe20000001808 */
[----:B------:R-:W1:Y:S07]  /*fbb0*/  LDSM.16.M88.4 R172, [R185+-0x1800] ;  /* 0xffe80000b9ac783b */ /* 0x000e6e0000000200 */
[C---:B---3--:R-:W-:Y:S08]  /*fbc0*/  HMMA.16816.F32 R12, R168.reuse, R176, R12 ;  /* 0x000000b0a80c723c */ /* 0x048ff0000000180c */
[----:B------:R-:W-:Y:S01]  /*fbd0*/  HMMA.16816.F32 R16, R168, R178, R16 ;  /* 0x000000b2a810723c */ /* 0x000fe20000001810 */
[----:B------:R-:W-:Y:S04]  /*fbe0*/  LDSM.16.M88.4 R168, [R194+0x8000] ;  /* 0x00800000c2a8783b */ /* 0x000fe80000000200 */
[----:B------:R-:W3:Y:S03]  /*fbf0*/  LDSM.16.M88.4 R176, [R184+0x2000] ;  /* 0x00200000b8b0783b */ /* 0x000ee60000000200 */
[C---:B--2---:R-:W-:Y:S08]  /*fc00*/  HMMA.16816.F32 R4, R160.reuse, R164, R4 ;  /* 0x000000a4a004723c */ /* 0x044ff00000001804 */
[C---:B------:R-:W-:Y:S01]  /*fc10*/  HMMA.16816.F32 R8, R160.reuse, R166, R8 ;  /* 0x000000a6a008723c */ /* 0x040fe20000001808 */
[----:B------:R-:W2:Y:S07]  /*fc20*/  LDSM.16.M88.4 R164, [R184+0x2800] ;  /* 0x00280000b8a4783b */ /* 0x000eae0000000200 */
[C---:B-1----:R-:W-:Y:S08]  /*fc30*/  HMMA.16816.F32 R12, R160.reuse, R172, R12 ;  /* 0x000000aca00c723c */ /* 0x042ff0000000180c */
[----:B------:R-:W-:Y:S01]  /*fc40*/  HMMA.16816.F32 R16, R160, R174, R16 ;  /* 0x000000aea010723c */ /* 0x000fe20000001810 */
[----:B------:R-:W-:Y:S04]  /*fc50*/  LDSM.16.M88.4 R172, [R180] ;  /* 0x00000000b4ac783b */ /* 0x000fe80000000200 */
[----:B------:R-:W1:Y:S03]  /*fc60*/  LDSM.16.M88.4 R160, [R195+0x8000] ;  /* 0x00800000c3a0783b */ /* 0x000e660000000200 */
[C---:B---3--:R-:W-:Y:S08]  /*fc70*/  HMMA.16816.F32 R4, R168.reuse, R176, R4 ;  /* 0x000000b0a804723c */ /* 0x048ff00000001804 */
[C---:B------:R-:W-:Y:S01]  /*fc80*/  HMMA.16816.F32 R8, R168.reuse, R178, R8 ;  /* 0x000000b2a808723c */ /* 0x040fe20000001808 */
[----:B------:R-:W3:Y:S07]  /*fc90*/  LDSM.16.M88.4 R176, [R181] ;  /* 0x00000000b5b0783b */ /* 0x000eee0000000200 */
[C---:B--2---:R-:W-:Y:S08]  /*fca0*/  HMMA.16816.F32 R12, R168.reuse, R164, R12 ;  /* 0x000000a4a80c723c */ /* 0x044ff0000000180c */
[----:B------:R-:W-:Y:S01]  /*fcb0*/  HMMA.16816.F32 R16, R168, R166, R16 ;  /* 0x000000a6a810723c */ /* 0x000fe20000001810 */
[----:B------:R-:W-:Y:S04]  /*fcc0*/  LDSM.16.M88.4 R168, [R182] ;  /* 0x00000000b6a8783b */ /* 0x000fe80000000200 */
[----:B------:R-:W2:Y:S03]  /*fcd0*/  LDSM.16.M88.4 R164, [R197+0x8000] ;  /* 0x00800000c5a4783b */ /* 0x000ea60000000200 */
[C---:B-1----:R-:W-:Y:S01]  /*fce0*/  HMMA.16816.F32 R4, R160.reuse, R172, R4 ;  /* 0x000000aca004723c */ /* 0x042fe20000001804 */
[----:B------:R-:W1:Y:S07]  /*fcf0*/  LDSM.16.M88.4 R180, [R183] ;  /* 0x00000000b7b4783b */ /* 0x000e6e0000000200 */
[C---:B------:R-:W-:Y:S01]  /*fd00*/  HMMA.16816.F32 R8, R160.reuse, R174, R8 ;  /* 0x000000aea008723c */ /* 0x040fe20000001808 */
[----:B------:R-:W-:Y:S07]  /*fd10*/  LDSM.16.M88.4 R172, [R185+-0x1000] ;  /* 0xfff00000b9ac783b */ /* 0x000fee0000000200 */
[C---:B---3--:R-:W-:Y:S08]  /*fd20*/  HMMA.16816.F32 R12, R160.reuse, R176, R12 ;  /* 0x000000b0a00c723c */ /* 0x048ff0000000180c */
[----:B------:R-:W-:Y:S01]  /*fd30*/  HMMA.16816.F32 R16, R160, R178, R16 ;  /* 0x000000b2a010723c */ /* 0x000fe20000001810 */
[----:B------:R-:W3:Y:S04]  /*fd40*/  LDSM.16.M88.4 R160, [R196+0x8000] ;  /* 0x00800000c4a0783b */ /* 0x000ee80000000200 */
[----:B------:R-:W4:Y:S03]  /*fd50*/  LDSM.16.M88.4 R176, [R185+-0x800] ;  /* 0xfff80000b9b0783b */ /* 0x000f260000000200 */
[C---:B--2---:R-:W-:Y:S08]  /*fd60*/  HMMA.16816.F32 R4, R164.reuse, R168, R4 ;  /* 0x000000a8a404723c */ /* 0x044ff00000001804 */
[C---:B------:R-:W-:Y:S01]  /*fd70*/  HMMA.16816.F32 R8, R164.reuse, R170, R8 ;  /* 0x000000aaa408723c */ /* 0x040fe20000001808 */
[----:B------:R-:W-:Y:S07]  /*fd80*/  LDSM.16.M88.4 R168, [R184+0x3000] ;  /* 0x00300000b8a8783b */ /* 0x000fee0000000200 */
[C---:B-1----:R-:W-:Y:S08]  /*fd90*/  HMMA.16816.F32 R12, R164.reuse, R180, R12 ;  /* 0x000000b4a40c723c */ /* 0x042ff0000000180c */
[----:B------:R-:W-:Y:S01]  /*fda0*/  HMMA.16816.F32 R16, R164, R182, R16 ;  /* 0x000000b6a410723c */ /* 0x000fe20000001810 */
[----:B------:R-:W1:Y:S04]  /*fdb0*/  LDSM.16.M88.4 R164, [R194+0xc000] ;  /* 0x00c00000c2a4783b */ /* 0x000e680000000200 */
[----:B------:R-:W2:Y:S03]  /*fdc0*/  LDSM.16.M88.4 R180, [R184+0x3800] ;  /* 0x00380000b8b4783b */ /* 0x000ea60000000200 */
[C---:B---3--:R-:W-:Y:S08]  /*fdd0*/  HMMA.16816.F32 R4, R160.reuse, R172, R4 ;  /* 0x000000aca004723c */ /* 0x048ff00000001804 */
[C---:B------:R-:W-:Y:S01]  /*fde0*/  HMMA.16816.F32 R8, R160.reuse, R174, R8 ;  /* 0x000000aea008723c */ /* 0x040fe20000001808 */
[----:B------:R-:W-:Y:S07]  /*fdf0*/  LDSM.16.M88.4 R172, [R190] ;  /* 0x00000000beac783b */ /* 0x000fee0000000200 */
[C---:B----4-:R-:W-:Y:S08]  /*fe00*/  HMMA.16816.F32 R12, R160.reuse, R176, R12 ;  /* 0x000000b0a00c723c */ /* 0x050ff0000000180c */
[----:B------:R-:W-:Y:S01]  /*fe10*/  HMMA.16816.F32 R16, R160, R178, R16 ;  /* 0x000000b2a010723c */ /* 0x000fe20000001810 */
[----:B------:R-:W3:Y:S04]  /*fe20*/  LDSM.16.M88.4 R160, [R195+0xc000] ;  /* 0x00c00000c3a0783b */ /* 0x000ee80000000200 */
[----:B------:R-:W4:Y:S03]  /*fe30*/  LDSM.16.M88.4 R176, [R191] ;  /* 0x00000000bfb0783b */ /* 0x000f260000000200 */
[C---:B-1----:R-:W-:Y:S08]  /*fe40*/  HMMA.16816.F32 R4, R164.reuse, R168, R4 ;  /* 0x000000a8a404723c */ /* 0x042ff00000001804 */
[C---:B------:R-:W-:Y:S01]  /*fe50*/  HMMA.16816.F32 R8, R164.reuse, R170, R8 ;  /* 0x000000aaa408723c */ /* 0x040fe20000001808 */
[----:B------:R-:W-:Y:S07]  /*fe60*/  LDSM.16.M88.4 R168, [R192] ;  /* 0x00000000c0a8783b */ /* 0x000fee0000000200 */
[C---:B--2---:R-:W-:Y:S08]  /*fe70*/  HMMA.16816.F32 R12, R164.reuse, R180, R12 ;  /* 0x000000b4a40c723c */ /* 0x044ff0000000180c */
[----:B------:R-:W-:Y:S01]  /*fe80*/  HMMA.16816.F32 R16, R164, R182, R16 ;  /* 0x000000b6a410723c */ /* 0x000fe20000001810 */
[----:B------:R-:W1:Y:S04]  /*fe90*/  LDSM.16.M88.4 R164, [R197+0xc000] ;  /* 0x00c00000c5a4783b */ /* 0x000e680000000200 */
[----:B------:R-:W2:Y:S03]  /*fea0*/  LDSM.16.M88.4 R180, [R193] ;  /* 0x00000000c1b4783b */ /* 0x000ea60000000200 */
[C---:B---3--:R-:W-:Y:S08]  /*feb0*/  HMMA.16816.F32 R4, R160.reuse, R172, R4 ;  /* 0x000000aca004723c */ /* 0x048ff00000001804 */
[C---:B------:R-:W-:Y:S01]  /*fec0*/  HMMA.16816.F32 R8, R160.reuse, R174, R8 ;  /* 0x000000aea008723c */ /* 0x040fe20000001808 */
[----:B------:R-:W-:Y:S07]  /*fed0*/  LDSM.16.M88.4 R172, [R185] ;  /* 0x00000000b9ac783b */ /* 0x000fee0000000200 */
[C---:B----4-:R-:W-:Y:S08]  /*fee0*/  HMMA.16816.F32 R12, R160.reuse, R176, R12 ;  /* 0x000000b0a00c723c */ /* 0x050ff0000000180c */
[----:B------:R-:W-:Y:S01]  /*fef0*/  HMMA.16816.F32 R16, R160, R178, R16 ;  /* 0x000000b2a010723c */ /* 0x000fe20000001810 */
[----:B------:R-:W3:Y:S04]  /*ff00*/  LDSM.16.M88.4 R160, [R196+0xc000] ;  /* 0x00c00000c4a0783b */ /* 0x000ee80000000200 */
[----:B------:R-:W4:Y:S03]  /*ff10*/  LDSM.16.M88.4 R176, [R185+0x800] ;  /* 0x00080000b9b0783b */ /* 0x000f260000000200 */
[----:B------:R-:W-:Y:S04]  /*ff20*/  DEPBAR.LE SB0, 0x0 ;  /* 0x000080000000791a */ /* 0x000fe80000000000 */
[C---:B-1----:R-:W-:Y:S01]  /*ff30*/  HMMA.16816.F32 R4, R164.reuse, R168, R4 ;  /* 0x000000a8a404723c */ /* 0x042fe20000001804 */
[----:B------:R-:W-:Y:S07]  /*ff40*/  BAR.SYNC.DEFER_BLOCKING 0x0 ;  /* 0x0000000000007b1d */ /* 0x000fee0000010000 */
[C---:B------:R-:W-:Y:S08]  /*ff50*/  HMMA.16816.F32 R8, R164.reuse, R170, R8 ;  /* 0x000000aaa408723c */ /* 0x040ff00000001808 */
[C---:B--2---:R-:W-:Y:S08]  /*ff60*/  HMMA.16816.F32 R12, R164.reuse, R180, R12 ;  /* 0x000000b4a40c723c */ /* 0x044ff0000000180c */
[----:B------:R-:W-:Y:S08]  /*ff70*/  HMMA.16816.F32 R16, R164, R182, R16 ;  /* 0x000000b6a410723c */ /* 0x000ff00000001810 */
[C---:B---3--:R-:W-:Y:S08]  /*ff80*/  HMMA.16816.F32 R4, R160.reuse, R172, R4 ;  /* 0x000000aca004723c */ /* 0x048ff00000001804 */
[C---:B------:R-:W-:Y:S08]  /*ff90*/  HMMA.16816.F32 R8, R160.reuse, R174, R8 ;  /* 0x000000aea008723c */ /* 0x040ff00000001808 */
[C---:B----4-:R-:W-:Y:S08]  /*ffa0*/  HMMA.16816.F32 R12, R160.reuse, R176, R12 ;  /* 0x000000b0a00c723c */ /* 0x050ff0000000180c */
[----:B------:R-:W-:Y:S01]  /*ffb0*/  HMMA.16816.F32 R16, R160, R178, R16 ;  /* 0x000000b2a010723c */ /* 0x000fe20000001810 */
[----:B------:R-:W-:Y:S07]  /*ffc0*/  @!UPT UIADD3 URZ, URZ, URZ, URZ ;  /* 0x0000003f3f3ff290 */ /* 0x000fee000fffe03f */
[----:B------:R-:W-:-:S11]  /*ffd0*/  @!P0 BRA `(.L_x_3497) ;  /* 0x0000030000008947 */ /* 0x000fd60003800000 */
[----:B------:R-:W-:Y:S01]  /*ffe0*/  IMAD.MOV.U32 R0, RZ, RZ, 0x1 ;  /* 0x00000001ff007424 */ /* 0x000fe200078e00ff */
        /* <DEDUP_REMOVED lines=30> */
.L_x_3576:
[----:B------:R-:W-:-:S05]  /*101d0*/  BRA.DIV ~URZ, `(.L_x_3499) ;  /* 0x000078127f007947 */ /* 0x000fca000b800000 */
[----:B-1----:R1:W3:Y:S02]  /*101e0*/  SHFL.IDX PT, R0, R133, RZ, 0x181f ;  /* 0x00181fff85007589 */ /* 0x0022e400000e0000 */
.L_x_3577:
        /* <DEDUP_REMOVED lines=15> */
.L_x_3497:
[----:B------:R-:W-:Y:S05]  /*102e0*/  BSYNC B0 ;  /* 0x0000000000007941 */ /* 0x000fea0003800000 */
.L_x_3496:
[----:B---3--:R-:W-:Y:S01]  /*102f0*/  FMNMX.FTZ R2, R4, R137, !PT ;  /* 0x0000008904027209 */ /* 0x008fe20007810000 */
        /* <DEDUP_REMOVED lines=17> */
[----:B------:R-:W2:Y:S02]  /*10410*/  SHFL.BFLY PT, R0, R132, 0x2, 0x1f ;  /* 0x0c401f0084007f89 */ /* 0x000ea400000e0000 */
[----:B--2---:R-:W-:Y:S05]  /*10420*/  FMNMX.FTZ R0, R132, R0, !PT ;  /* 0x0000000084007209 */ /* 0x004fea0007810000 */
[----:B------:R-:W2:Y:S02]  /*10430*/  SHFL.BFLY PT, R2, R0, 0x1, 0x1f ;  /* 0x0c201f0000027f89 */ /* 0x000ea400000e0000 */
[----:B-12---:R-:W-:Y:S02]  /*10440*/  FMNMX.FTZ R133, R0, R2, !PT ;  /* 0x0000000200857209 */ /* 0x006fe40007810000 */
[----:B------:R-:W1:Y:S02]  /*10450*/  SHFL.BFLY PT, R0, R160, 0x2, 0x1f ;  /* 0x0c401f00a0007f89 */ /* 0x000e6400000e0000 */
[----:B-1----:R-:W-:Y:S05]  /*10460*/  FMNMX.FTZ R132, R160, R0, !PT ;  /* 0x00000000a0847209 */ /* 0x002fea0007810000 */
[----:B------:R1:W2:Y:S02]  /*10470*/  SHFL.BFLY PT, R0, R132, 0x1, 0x1f ;  /* 0x0c201f0084007f89 */ /* 0x0002a400000e0000 */
.L_x_3578:
        /* <DEDUP_REMOVED lines=13> */
[----:B------:R-:W-:Y:S10]  /*10550*/  MUFU.EX2 R13, R4 ;  /* 0x00000004000d7308 */ /* 0x000ff40000000800 */
[----:B------:R-:W-:Y:S01]  /*10560*/  MUFU.EX2 R8, R5 ;  /* 0x0000000500087308 */ /* 0x000fe20000000800 */
[--C-:B-1----:R-:W-:Y:S02]  /*10570*/  FFMA.FTZ R0, R9, c[0x0][0x2d0], -R132.reuse ;  /* 0x0000b40009007a23 */ /* 0x102fe40000010884 */
[----:B------:R-:W-:Y:S07]  /*10580*/  FFMA.FTZ R132, R17, c[0x0][0x2d0], -R132 ;  /* 0x0000b40011847a23 */ /* 0x000fee0000010884 */
[----:B------:R1:W-:Y:S10]  /*10590*/  MUFU.EX2 R12, R0 ;  /* 0x00000000000c7308 */ /* 0x0003f40000000800 */
[----:B------:R-:W-:Y:S10]  /*105a0*/  MUFU.EX2 R9, R137 ;  /* 0x0000008900097308 */ /* 0x000ff40000000800 */
[----:B------:R-:W-:Y:S01]  /*105b0*/  MUFU.EX2 R132, R132 ;  /* 0x0000008400847308 */ /* 0x000fe20000000800 */
[C---:B-1----:R-:W-:Y:S04]  /*105c0*/  FADD.FTZ R0, -R3.reuse, R138 ;  /* 0x0000008a03007221 */ /* 0x042fe80000010100 */
[----:B------:R-:W-:Y:S06]  /*105d0*/  FMUL.FTZ R0, R0, c[0x0][0x2d0] ;  /* 0x0000b40000007a20 */ /* 0x000fec0000410000 */
[----:B------:R-:W1:Y:S02]  /*105e0*/  MUFU.EX2 R0, R0 ;  /* 0x0000000000007308 */ /* 0x000e640000000800 */
[----:B-1----:R-:W-:Y:S01]  /*105f0*/  FMUL.FTZ R22, R0, R22 ;  /* 0x0000001600167220 */ /* 0x002fe20000410000 */
[----:B------:R-:W-:Y:S01]  /*10600*/  F2FP.PACK_AB R162, R12, R13 ;  /* 0x0000000d0ca2723e */ /* 0x000fe200000000ff */
[----:B------:R-:W-:Y:S01]  /*10610*/  FFMA.FTZ R4, R2, R207, R9 ;  /* 0x000000cf02047223 */ /* 0x000fe20000010009 */
[----:B------:R-:W-:Y:S01]  /*10620*/  F2FP.PACK_AB R160, R8, R9 ;  /* 0x0000000908a0723e */ /* 0x000fe200000000ff */
[----:B------:R-:W-:Y:S02]  /*10630*/  FMUL.FTZ R16, R2, R144 ;  /* 0x0000009002107220 */ /* 0x000fe40000410000 */
[----:B------:R-:W-:Y:S02]  /*10640*/  FADD.FTZ R5, R8, R4 ;  /* 0x0000000408057221 */ /* 0x000fe40000010000 */
[----:B------:R-:W-:Y:S02]  /*10650*/  FMUL.FTZ R4, R3, c[0x0][0x2d0] ;  /* 0x0000b40003047a20 */ /* 0x000fe40000410000 */
[----:B------:R-:W-:Y:S02]  /*10660*/  FMUL.FTZ R17, R2, R145 ;  /* 0x0000009102117220 */ /* 0x000fe40000410000 */
[--C-:B------:R-:W-:Y:S02]  /*10670*/  FFMA.FTZ R166, R18, c[0x0][0x2d0], -R4.reuse ;  /* 0x0000b40012a67a23 */ /* 0x100fe40000010804 */
[C---:B------:R-:W-:Y:S02]  /*10680*/  FMUL.FTZ R18, R0.reuse, R146 ;  /* 0x0000009200127220 */ /* 0x040fe40000410000 */
[--C-:B------:R-:W-:Y:S02]  /*10690*/  FFMA.FTZ R167, R19, c[0x0][0x2d0], -R4.reuse ;  /* 0x0000b40013a77a23 */ /* 0x100fe40000010804 */
        /* <DEDUP_REMOVED lines=8> */
[----:B------:R-:W-:Y:S02]  /*10720*/  FADD.FTZ R5, R13, R5 ;  /* 0x000000050d057221 */ /* 0x000fe40000010000 */
[C---:B------:R-:W-:Y:S02]  /*10730*/  FMUL.FTZ R13, R2.reuse, R149 ;  /* 0x00000095020d7220 */ /* 0x040fe40000410000 */
[----:B------:R-:W-:Y:S02]  /*10740*/  FFMA.FTZ R164, R15, c[0x0][0x2d0], -R4 ;  /* 0x0000b4000fa47a23 */ /* 0x000fe40000010804 */
[----:B------:R-:W-:Y:S01]  /*10750*/  FMUL.FTZ R4, R2, R156 ;  /* 0x0000009c02047220 */ /* 0x000fe20000410000 */
[----:B------:R2:W3:Y:S01]  /*10760*/  MUFU.EX2 R161, R6 ;  /* 0x0000000600a17308 */ /* 0x0004e20000000800 */
[----:B------:R-:W-:Y:S02]  /*10770*/  FADD.FTZ R171, R12, R5 ;  /* 0x000000050cab7221 */ /* 0x000fe40000010000 */
[C---:B------:R-:W-:Y:S02]  /*10780*/  FMUL.FTZ R5, R2.reuse, R157 ;  /* 0x0000009d02057220 */ /* 0x040fe40000410000 */
[C---:B------:R-:W-:Y:S02]  /*10790*/  FMUL.FTZ R12, R2.reuse, R148 ;  /* 0x00000094020c7220 */ /* 0x040fe40000410000 */
[C---:B------:R-:W-:Y:S02]  /*107a0*/  FMUL.FTZ R8, R2.reuse, R152 ;  /* 0x0000009802087220 */ /* 0x040fe40000410000 */
[----:B------:R-:W-:Y:S01]  /*107b0*/  FMUL.FTZ R9, R2, R153 ;  /* 0x0000009902097220 */ /* 0x000fe20000410000 */
[----:B------:R-:W4:Y:S01]  /*107c0*/  MUFU.EX2 R156, R7 ;  /* 0x00000007009c7308 */ /* 0x000f220000000800 */
[C---:B------:R-:W-:Y:S02]  /*107d0*/  FMUL.FTZ R10, R0.reuse, R154 ;  /* 0x0000009a000a7220 */ /* 0x040fe40000410000 */
[C---:B------:R-:W-:Y:S02]  /*107e0*/  FMUL.FTZ R11, R0.reuse, R155 ;  /* 0x0000009b000b7220 */ /* 0x040fe40000410000 */
[C---:B------:R-:W-:Y:S01]  /*107f0*/  FMUL.FTZ R14, R0.reuse, R150 ;  /* 0x00000096000e7220 */ /* 0x040fe20000410000 */
[----:B------:R-:W-:Y:S01]  /*10800*/  LDSM.16.MT88.4 R152, [R186+0x800] ;  /* 0x00080000ba98783b */ /* 0x000fe20000004200 */
[----:B------:R-:W-:Y:S02]  /*10810*/  FMUL.FTZ R15, R0, R151 ;  /* 0x00000097000f7220 */ /* 0x000fe40000410000 */
[C---:B------:R-:W-:Y:S01]  /*10820*/  FMUL.FTZ R20, R2.reuse, R20 ;  /* 0x0000001402147220 */ /* 0x040fe20000410000 */
[----:B------:R-:W5:Y:S01]  /*10830*/  MUFU.EX2 R149, R137 ;  /* 0x0000008900957308 */ /* 0x000f620000000800 */
[----:B------:R-:W-:Y:S02]  /*10840*/  FMUL.FTZ R21, R2, R21 ;  /* 0x0000001502157220 */ /* 0x000fe40000410000 */
[C---:B------:R-:W-:Y:S02]  /*10850*/  FMUL.FTZ R23, R0.reuse, R23 ;  /* 0x0000001700177220 */ /* 0x040fe40000410000 */
[C---:B--2---:R-:W-:Y:S02]  /*10860*/  FMUL.FTZ R6, R0.reuse, R158 ;  /* 0x0000009e00067220 */ /* 0x044fe40000410000 */
[----:B---3--:R-:W-:Y:S02]  /*10870*/  FFMA.FTZ R148, R0, R206, R161 ;  /* 0x000000ce00947223 */ /* 0x008fe400000100a1 */
[C---:B------:R-:W-:Y:S01]  /*10880*/  FMUL.FTZ R24, R2.reuse, R24 ;  /* 0x0000001802187220 */ /* 0x040fe20000410000 */
[----:B------:R-:W2:Y:S01]  /*10890*/  MUFU.EX2 R137, R170 ;  /* 0x000000aa00897308 */ /* 0x000ea20000000800 */
[----:B------:R-:W-:Y:S02]  /*108a0*/  FMUL.FTZ R25, R2, R25 ;  /* 0x0000001902197220 */ /* 0x000fe40000410000 */
[----:B------:R-:W-:Y:S01]  /*108b0*/  FMUL.FTZ R26, R0, R26 ;  /* 0x0000001a001a7220 */ /* 0x000fe20000410000 */
[----:B----4-:R-:W-:Y:S01]  /*108c0*/  F2FP.PACK_AB R161, R156, R161 ;  /* 0x000000a19ca1723e */ /* 0x010fe200000000ff */
[C---:B------:R-:W-:Y:S02]  /*108d0*/  FMUL.FTZ R7, R0.reuse, R159 ;  /* 0x0000009f00077220 */ /* 0x040fe40000410000 */
[----:B------:R-:W-:Y:S02]  /*108e0*/  FMUL.FTZ R27, R0, R27 ;  /* 0x0000001b001b7220 */ /* 0x000fe40000410000 */
[C---:B------:R-:W-:Y:S01]  /*108f0*/  FMUL.FTZ R28, R2.reuse, R28 ;  /* 0x0000001c021c7220 */ /* 0x040fe20000410000 */
[----:B------:R-:W-:Y:S01]  /*10900*/  MUFU.EX2 R138, R168 ;  /* 0x000000a8008a7308 */ /* 0x000fe20000000800 */
[----:B------:R-:W-:Y:S02]  /*10910*/  FMUL.FTZ R29, R2, R29 ;  /* 0x0000001d021d7220 */ /* 0x000fe40000410000 */
[----:B------:R-:W-:Y:S01]  /*10920*/  FMUL.FTZ R30, R0, R30 ;  /* 0x0000001e001e7220 */ /* 0x000fe20000410000 */
[----:B-----5:R-:W-:Y:S01]  /*10930*/  F2FP.PACK_AB R163, R172, R149 ;  /* 0x00000095aca3723e */ /* 0x020fe200000000ff */
[----:B------:R-:W-:Y:S02]  /*10940*/  FMUL.FTZ R31, R0, R31 ;  /* 0x0000001f001f7220 */ /* 0x000fe40000410000 */
[C---:B------:R-:W-:Y:S02]  /*10950*/  FMUL.FTZ R32, R2.reuse, R32 ;  /* 0x0000002002207220 */ /* 0x040fe40000410000 */
[----:B------:R-:W-:Y:S01]  /*10960*/  FMUL.FTZ R33, R2, R33 ;  /* 0x0000002102217220 */ /* 0x000fe20000410000 */
[----:B------:R-:W-:Y:S01]  /*10970*/  MUFU.EX2 R168, R164 ;  /* 0x000000a400a87308 */ /* 0x000fe20000000800 */
[C---:B-1----:R-:W-:Y:S05]  /*10980*/  HMMA.16816.F32 R4, R160.reuse, R144, R4 ;  /* 0x00000090a004723c */ /* 0x042fea0000001804 */
        /* <DEDUP_REMOVED lines=105> */
[C---:B------:R-:W-:Y:S02]  /*11020*/  FMUL.FTZ R125, R2.reuse, R125 ;  /* 0x0000007d027d7220 */ /* 0x040fe40000410000 */
[C---:B------:R-:W-:Y:S02]  /*11030*/  FMUL.FTZ R128, R2.reuse, R128 ;  /* 0x0000008002807220 */ /* 0x040fe40000410000 */
[----:B------:R-:W-:Y:S02]  /*11040*/  FMUL.FTZ R129, R2, R129 ;  /* 0x0000008102817220 */ /* 0x000fe40000410000 */
[C---:B------:R-:W-:Y:S01]  /*11050*/  FMUL.FTZ R126, R0.reuse, R126 ;  /* 0x0000007e007e7220 */ /* 0x040fe20000410000 */
[----:B------:R-:W3:Y:S01]  /*11060*/  MUFU.EX2 R2, R169 ;  /* 0x000000a900027308 */ /* 0x000ee20000000800 */
[C---:B------:R-:W-:Y:S02]  /*11070*/  FMUL.FTZ R127, R0.reuse, R127 ;  /* 0x0000007f007f7220 */ /* 0x040fe40000410000 */
[C---:B------:R-:W-:Y:S02]  /*11080*/  FMUL.FTZ R130, R0.reuse, R130 ;  /* 0x0000008200827220 */ /* 0x040fe40000410000 */
[----:B------:R-:W-:Y:S02]  /*11090*/  FMUL.FTZ R131, R0, R131 ;  /* 0x0000008300837220 */ /* 0x000fe40000410000 */
[----:B--2---:R-:W-:Y:S03]  /*110a0*/  FADD.FTZ R0, R137, R171 ;  /* 0x000000ab89007221 */ /* 0x004fe60000010000 */
[----:B------:R-:W2:Y:S01]  /*110b0*/  MUFU.EX2 R169, R165 ;  /* 0x000000a500a97308 */ /* 0x000ea20000000800 */
[C---:B-1----:R-:W-:Y:S03]  /*110c0*/  HMMA.16816.F32 R44, R160.reuse, R144, R44 ;  /* 0x00000090a02c723c */ /* 0x042fe6000000182c */
[C---:B---3--:R-:W-:Y:S01]  /*110d0*/  F2FP.PACK_AB R164, R2.reuse, R137 ;  /* 0x0000008902a4723e */ /* 0x048fe200000000ff */
[----:B------:R-:W-:Y:S04]  /*110e0*/  FADD.FTZ R0, R2, R0 ;  /* 0x0000000002007221 */ /* 0x000fe80000010000 */
[C---:B------:R-:W-:Y:S01]  /*110f0*/  HMMA.16816.F32 R48, R160.reuse, R146, R48 ;  /* 0x00000092a030723c */ /* 0x040fe20000001830 */
[----:B------:R-:W1:Y:S01]  /*11100*/  LDSM.16.MT88.4 R144, [R189+0x1000] ;  /* 0x00100000bd90783b */ /* 0x000e620000004200 */
[----:B------:R-:W-:Y:S02]  /*11110*/  MUFU.EX2 R137, R167 ;  /* 0x000000a700897308 */ /* 0x000fe40000000800 */
[----:B------:R-:W-:Y:S02]  /*11120*/  FADD.FTZ R2, R156, R148 ;  /* 0x000000949c027221 */ /* 0x000fe40000010000 */
[----:B------:R-:W-:Y:S01]  /*11130*/  FADD.FTZ R0, R138, R0 ;  /* 0x000000008a007221 */ /* 0x000fe20000010000 */
[----:B--2---:R-:W-:Y:S05]  /*11140*/  F2FP.PACK_AB R165, R168, R169 ;  /* 0x000000a9a8a5723e */ /* 0x004fea00000000ff */
        /* <DEDUP_REMOVED lines=93> */
.L_x_3494:
[----:B------:R-:W-:Y:S05]  /*11720*/  BRA.DIV ~URZ, `(.L_x_3502) ;  /* 0x000064427f007947 */ /* 0x000fea000b800000 */
[----:B------:R1:W2:Y:S02]  /*11730*/  SHFL.BFLY PT, R0, R207, 0x2, 0x1f ;  /* 0x0c401f00cf007f89 */ /* 0x0002a400000e0000 */
.L_x_3579:
[----:B--2---:R-:W-:Y:S01]  /*11740*/  FADD.FTZ R4, R0, R207 ;  /* 0x000000cf00047221 */ /* 0x004fe20000010000 */
[----:B------:R-:W-:Y:S05]  /*11750*/  BRA.DIV ~URZ, `(.L_x_3503) ;  /* 0x000064627f007947 */ /* 0x000fea000b800000 */
[----:B------:R-:W2:Y:S02]  /*11760*/  SHFL.BFLY PT, R0, R4, 0x1, 0x1f ;  /* 0x0c201f0004007f89 */ /* 0x000ea400000e0000 */
[----:B--2---:R-:W-:-:S02]  /*11770*/  FADD.FTZ R4, R4, R0 ;  /* 0x0000000004047221 */ /* 0x004fc40000010000 */
[----:B------:R-:W2:Y:S02]  /*11780*/  SHFL.BFLY PT, R0, R206, 0x2, 0x1f ;  /* 0x0c401f00ce007f89 */ /* 0x000ea400000e0000 */
[----:B--2---:R-:W-:-:S05]  /*11790*/  FADD.FTZ R5, R0, R206 ;  /* 0x000000ce00057221 */ /* 0x004fca0000010000 */
[----:B------:R2:W3:Y:S02]  /*117a0*/  SHFL.BFLY PT, R3, R5, 0x1, 0x1f ;  /* 0x0c201f0005037f89 */ /* 0x0004e400000e0000 */
.L_x_3580:
[----:B------:R-:W-:Y:S01]  /*117b0*/  FSETP.NE.FTZ.AND P0, PT, R4, RZ, PT ;  /* 0x000000ff0400720b */ /* 0x000fe20003f15000 */
[----:B---3--:R-:W-:Y:S01]  /*117c0*/  FADD.FTZ R3, R3, R5 ;  /* 0x0000000503037221 */ /* 0x008fe20000010000 */
[----:B------:R-:W-:Y:S02]  /*117d0*/  MOV R2, RZ ;  /* 0x000000ff00027202 */ /* 0x000fe40000000f00 */
[----:B------:R-:W-:Y:S02]  /*117e0*/  MOV R18, 0xff800000 ;  /* 0xff80000000127802 */ /* 0x000fe40000000f00 */
[----:B------:R-:W-:-:S07]  /*117f0*/  MOV R17, 0xff800000 ;  /* 0xff80000000117802 */ /* 0x000fce0000000f00 */
[----:B------:R-:W3:Y:S01]  /*11800*/  @P0 MUFU.LG2 R0, R4 ;  /* 0x0000000400000308 */ /* 0x000ee20000000c00 */
[----:B--2---:R-:W-:-:S07]  /*11810*/  @P0 MOV R5, 0x3f317218 ;  /* 0x3f31721800050802 */ /* 0x004fce0000000f00 */
[----:B------:R3:W2:Y:S02]  /*11820*/  @P0 MUFU.RCP R2, R4 ;  /* 0x0000000400020308 */ /* 0x0006a40000001000 */
[----:B---3--:R-:W-:Y:S02]  /*11830*/  @P0 FMUL.FTZ R4, R0, 0.69314718246459960938 ;  /* 0x3f31721800040820 */ /* 0x008fe40000410000 */
[----:B------:R-:W-:Y:S02]  /*11840*/  @P0 FMUL.FTZ R0, R5, c[0x0][0x2d0] ;  /* 0x0000b40005000a20 */ /* 0x000fe40000410000 */
[----:B--2---:R-:W-:Y:S02]  /*11850*/  FMUL.FTZ R160, R2, R100 ;  /* 0x0000006402a07220 */ /* 0x004fe40000410000 */
        /* <DEDUP_REMOVED lines=137> */
.L_x_3424:
        /* <DEDUP_REMOVED lines=17> */
.L_x_3505:
[----:B------:R-:W-:Y:S05]  /*12200*/  BSYNC B0 ;  /* 0x0000000000007941 */ /* 0x000fea0003800000 */
.L_x_3504:
        /* <DEDUP_REMOVED lines=155> */
.L_x_3508:
        /* <DEDUP_REMOVED lines=120> */
.L_x_3581:
[----:B------:R-:W-:Y:S05]  /*13340*/  BRA.DIV ~URZ, `(.L_x_3511) ;  /* 0x000049e27f007947 */ /* 0x000fea000b800000 */
[----:B------:R4:W2:Y:S02]  /*13350*/  SHFL.IDX PT, R0, R14, RZ, 0x181f ;  /* 0x00181fff0e007589 */ /* 0x0008a400000e0000 */
.L_x_3582:
        /* <DEDUP_REMOVED lines=19> */
.L_x_3513:
[----:B------:R-:W-:Y:S05]  /*13490*/  BSYNC B0 ;  /* 0x0000000000007941 */ /* 0x000fea0003800000 */
.L_x_3512:
[----:B------:R-:W-:Y:S05]  /*134a0*/  BRA.DIV ~URZ, `(.L_x_3514) ;  /* 0x000048f27f007947 */ /* 0x000fea000b800000 */
[----:B---3--:R3:W4:Y:S04]  /*134b0*/  SHFL.IDX PT, R4, R13, 0x1, 0x181f ;  /* 0x00381f000d047f89 */ /* 0x00872800000e0000 */
[----:B--2---:R3:W2:Y:S02]  /*134c0*/  SHFL.IDX PT, R0, R14, 0x1, 0x181f ;  /* 0x00381f000e007f89 */ /* 0x0046a400000e0000 */
.L_x_3583:
        /* <DEDUP_REMOVED lines=20> */
.L_x_3516:
[----:B------:R-:W-:Y:S05]  /*13610*/  BSYNC B0 ;  /* 0x0000000000007941 */ /* 0x000fea0003800000 */
.L_x_3515:
[----:B------:R-:W-:Y:S05]  /*13620*/  BRA.DIV ~URZ, `(.L_x_3517) ;  /* 0x000048427f007947 */ /* 0x000fea000b800000 */
[----:B----4-:R4:W3:Y:S02]  /*13630*/  SHFL.IDX PT, R4, R13, 0x2, 0x181f ;  /* 0x00581f000d047f89 */ /* 0x0108e400000e0000 */
.L_x_3584:
[----:B------:R-:W-:Y:S05]  /*13640*/  BRA.DIV ~URZ, `(.L_x_3518) ;  /* 0x000048927f007947 */ /* 0x000fea000b800000 */
[----:B--2---:R2:W4:Y:S02]  /*13650*/  SHFL.IDX PT, R0, R14, 0x2, 0x181f ;  /* 0x00581f000e007f89 */ /* 0x00452400000e0000 */
.L_x_3585:
        /* <DEDUP_REMOVED lines=20> */
.L_x_3520:
[----:B------:R-:W-:Y:S05]  /*137a0*/  BSYNC B0 ;  /* 0x0000000000007941 */ /* 0x000fea0003800000 */
.L_x_3519:
[----:B------:R-:W-:Y:S05]  /*137b0*/  BRA.DIV ~URZ, `(.L_x_3521) ;  /* 0x000047927f007947 */ /* 0x000fea000b800000 */
[----:B---3--:R3:W2:Y:S04]  /*137c0*/  SHFL.IDX PT, R4, R13, 0x3, 0x181f ;  /* 0x00781f000d047f89 */ /* 0x0086a800000e0000 */
[----:B----4-:R3:W4:Y:S02]  /*137d0*/  SHFL.IDX PT, R0, R14, 0x3, 0x181f ;  /* 0x00781f000e007f89 */ /* 0x01072400000e0000 */
.L_x_3586:
        /* <DEDUP_REMOVED lines=21> */
.L_x_3509:
        /* <DEDUP_REMOVED lines=33> */
.L_x_3587:
[----:B------:R-:W-:Y:S05]  /*13b40*/  BRA.DIV ~URZ, `(.L_x_3524) ;  /* 0x000045427f007947 */ /* 0x000fea000b800000 */
[----:B------:R3:W4:Y:S02]  /*13b50*/  SHFL.IDX PT, R0, R12, RZ, 0x1c1f ;  /* 0x001c1fff0c007589 */ /* 0x00072400000e0000 */
.L_x_3588:
        /* <DEDUP_REMOVED lines=23> */
[----:B------:R-:W-:Y:S02]  /*13cd0*/  SHF.R.S32.HI R16, RZ, 0x1f, R16 ;  /* 0x0000001fff107819 */ /* 0x000fe40000011410 */
[----:B------:R-:W-:-:S04]  /*13ce0*/  IADD3 R17, R249, 0xc8, RZ ;  /* 0x000000c8f9117810 */ /* 0x000fc80007ffe0ff */
        /* <DEDUP_REMOVED lines=80> */
[C---:B------:R-:W-:Y:S02]  /*141f0*/  IADD3 R9, R249.reuse, 0x88, RZ ;  /* 0x00000088f9097810 */ /* 0x040fe40007ffe0ff */
[C---:B----4-:R-:W-:Y:S01]  /*14200*/  @!P4 LEA R6, P5, R10.reuse, R0, 0x2 ;  /* 0x000000000a06c211 */ /* 0x050fe200078a10ff */
[----:B------:R2:W-:Y:S01]  /*14210*/  @!P1 ST.E.64 [R2.64], R56 ;  /* 0x0000003802009985 */ /* 0x0005e2000c101b08 */
        /* <DEDUP_REMOVED lines=9> */
[----:B--2---:R-:W-:-:S04]  /*142b0*/  @!P2 LEA R2, P0, R8, R0, 0x2 ;  /* 0x000000000802a211 */ /* 0x004fc800078010ff */
[----:B------:R-:W-:Y:S02]  /*142c0*/  @!P2 LEA.HI.X R3, R8, R4, R11, 0x2, P0 ;  /* 0x000000040803a211 */ /* 0x000fe400000f140b */
[C---:B------:R-:W-:Y:S02]  /*142d0*/  IADD3 R8, R249.reuse, 0x98, RZ ;  /* 0x00000098f9087810 */ /* 0x040fe40007ffe0ff */
[----:B------:R-:W-:Y:S01]  /*142e0*/  IADD3 R11, R249, 0x88, RZ ;  /* 0x00000088f90b7810 */ /* 0x000fe20007ffe0ff */
[----:B------:R2:W-:Y:S01]  /*142f0*/  @!P2 ST.E.64 [R2.64], R64 ;  /* 0x000000400200a985 */ /* 0x0005e2000c101b08 */
[----:B----4-:R-:W-:Y:S02]  /*14300*/  @!P3 LEA R6, P5, R14, R0, 0x2 ;  /* 0x000000000e06b211 */ /* 0x010fe400078a10ff */
        /* <DEDUP_REMOVED lines=13> */
[C---:B----4-:R-:W-:Y:S02]  /*143e0*/  @!P4 LEA R6, P5, R10.reuse, R0, 0x2 ;  /* 0x000000000a06c211 */ /* 0x050fe400078a10ff */
[----:B------:R-:W-:Y:S02]  /*143f0*/  ISETP.GE.AND P1, PT, R9, c[0x0][0x3c8], PT ;  /* 0x0000f20009007a0c */ /* 0x000fe40003f26270 */
[----:B------:R-:W-:-:S02]  /*14400*/  @!P4 LEA.HI.X R7, R10, R4, R14, 0x2, P5 ;  /* 0x000000040a07c211 */ /* 0x000fc400028f140e */
[----:B------:R-:W-:Y:S02]  /*14410*/  SHF.R.S32.HI R11, RZ, 0x1f, R11 ;  /* 0x0000001fff0b7819 */ /* 0x000fe4000001140b */
[C---:B------:R-:W-:Y:S01]  /*14420*/  IADD3 R10, R249.reuse, 0xb0, RZ ;  /* 0x000000b0f90a7810 */ /* 0x040fe20007ffe0ff */
[----:B------:R4:W-:Y:S01]  /*14430*/  @!P4 ST.E.64 [R6.64], R76 ;  /* 0x0000004c0600c985 */ /* 0x0009e2000c101b08 */
[----:B------:R-:W-:Y:S02]  /*14440*/  IADD3 R14, R249, 0xc0, RZ ;  /* 0x000000c0f90e7810 */ /* 0x000fe40007ffe0ff */
[----:B------:R-:W-:Y:S02]  /*14450*/  ISETP.GE.AND P4, PT, R10, c[0x0][0x3c8], PT ;  /* 0x0000f2000a007a0c */ /* 0x000fe40003f86270 */
        /* <DEDUP_REMOVED lines=11> */
[----:B------:R-:W-:Y:S02]  /*14510*/  ISETP.GE.AND P3, PT, R14, c[0x0][0x3c8], PT ;  /* 0x0000f2000e007a0c */ /* 0x000fe40003f66270 */
[----:B------:R-:W-:Y:S02]  /*14520*/  IADD3 R16, R249, 0xc8, RZ ;  /* 0x000000c8f9107810 */ /* 0x000fe40007ffe0ff */
        /* <DEDUP_REMOVED lines=24> */
[----:B----4-:R-:W-:Y:S02]  /*146b0*/  @!P6 LEA R6, P0, R11, R0, 0x2 ;  /* 0x000000000b06e211 */ /* 0x010fe400078010ff */
[----:B------:R-:W-:Y:S02]  /*146c0*/  SHF.R.S32.HI R15, RZ, 0x1f, R15 ;  /* 0x0000001fff0f7819 */ /* 0x000fe4000001140f */
[----:B------:R-:W-:-:S02]  /*146d0*/  ISETP.GE.AND P4, PT, R14, c[0x0][0x3c8], PT ;  /* 0x0000f2000e007a0c */ /* 0x000fc40003f86270 */
[----:B------:R-:W-:Y:S02]  /*146e0*/  @!P6 LEA.HI.X R7, R11, R4, R15, 0x2, P0 ;  /* 0x000000040b07e211 */ /* 0x000fe400000f140f */
[C---:B------:R-:W-:Y:S02]  /*146f0*/  IADD3 R11, R249.reuse, 0xd8, RZ ;  /* 0x000000d8f90b7810 */ /* 0x040fe40007ffe0ff */
[----:B------:R-:W-:Y:S02]  /*14700*/  ISETP.GE.AND P0, PT, R250, c[0x0][0x3c8], PT ;  /* 0x0000f200fa007a0c */ /* 0x000fe40003f06270 */
[----:B------:R-:W-:Y:S02]  /*14710*/  SHF.R.S32.HI R11, RZ, 0x1f, R11 ;  /* 0x0000001fff0b7819 */ /* 0x000fe4000001140b */
[----:B------:R-:W-:-:S04]  /*14720*/  IADD3 R15, R249, 0xe0, RZ ;  /* 0x000000e0f90f7810 */ /* 0x000fc80007ffe0ff */
        /* <DEDUP_REMOVED lines=25> */
.L_x_3526:
[----:B------:R-:W-:Y:S05]  /*148c0*/  BSYNC B0 ;  /* 0x0000000000007941 */ /* 0x000fea0003800000 */
.L_x_3525:
[----:B------:R-:W-:Y:S05]  /*148d0*/  BRA.DIV ~URZ, `(.L_x_3527) ;  /* 0x000038227f007947 */ /* 0x000fea000b800000 */
[----:B--2---:R2:W1:Y:S04]  /*148e0*/  SHFL.IDX PT, R4, R5, 0x1, 0x1c1f ;  /* 0x003c1f0005047f89 */ /* 0x00446800000e0000 */
[----:B----4-:R2:W4:Y:S02]  /*148f0*/  SHFL.IDX PT, R0, R12, 0x1, 0x1c1f ;  /* 0x003c1f000c007f89 */ /* 0x01052400000e0000 */
.L_x_3589:
        /* <DEDUP_REMOVED lines=42> */
[C---:B------:R-:W-:Y:S02]  /*14ba0*/  ISETP.GE.AND P0, PT, R247.reuse, c[0x0][0x3c8], PT ;  /* 0x0000f200f7007a0c */ /* 0x040fe40003f06270 */
        /* <DEDUP_REMOVED lines=189> */
.L_x_3507:
        /* <DEDUP_REMOVED lines=19> */
.L_x_3528:
        /* <DEDUP_REMOVED lines=55> */
.L_x_3530:
[----:B------:R-:W-:Y:S05]  /*15c20*/  BSYNC B0 ;  /* 0x0000000000007941 */ /* 0x000fea0003800000 */
.L_x_3529:
        /* <DEDUP_REMOVED lines=35> */
.L_x_3590:
[----:B------:R-:W-:Y:S05]  /*15e60*/  BRA.DIV ~URZ, `(.L_x_3532) ;  /* 0x000023d27f007947 */ /* 0x000fea000b800000 */
[----:B------:R3:W4:Y:S02]  /*15e70*/  SHFL.IDX PT, R0, R14, RZ, 0x181f ;  /* 0x00181fff0e007589 */ /* 0x00072400000e0000 */
.L_x_3591:
        /* <DEDUP_REMOVED lines=20> */
.L_x_3534:
[----:B------:R-:W-:Y:S05]  /*15fc0*/  BSYNC B0 ;  /* 0x0000000000007941 */ /* 0x000fea0003800000 */
.L_x_3533:
[----:B------:R-:W-:Y:S05]  /*15fd0*/  BRA.DIV ~URZ, `(.L_x_3535) ;  /* 0x000022d27f007947 */ /* 0x000fea000b800000 */
[----:B--2---:R2:W1:Y:S04]  /*15fe0*/  SHFL.IDX PT, R4, R5, 0x1, 0x181f ;  /* 0x00381f0005047f89 */ /* 0x00446800000e0000 */
[----:B----4-:R2:W4:Y:S02]  /*15ff0*/  SHFL.IDX PT, R0, R14, 0x1, 0x181f ;  /* 0x00381f000e007f89 */ /* 0x01052400000e0000 */
.L_x_3592:
        /* <DEDUP_REMOVED lines=20> */
.L_x_3537:
[----:B------:R-:W-:Y:S05]  /*16140*/  BSYNC B0 ;  /* 0x0000000000007941 */ /* 0x000fea0003800000 */
.L_x_3536:
[----:B------:R-:W-:Y:S05]  /*16150*/  BRA.DIV ~URZ, `(.L_x_3538) ;  /* 0x000022227f007947 */ /* 0x000fea000b800000 */
[----:B-1----:R1:W2:Y:S02]  /*16160*/  SHFL.IDX PT, R4, R5, 0x2, 0x181f ;  /* 0x00581f0005047f89 */ /* 0x0022a400000e0000 */
.L_x_3593:
[----:B------:R-:W-:Y:S05]  /*16170*/  BRA.DIV ~URZ, `(.L_x_3539) ;  /* 0x000022727f007947 */ /* 0x000fea000b800000 */
[----:B----4-:R4:W1:Y:S02]  /*16180*/  SHFL.IDX PT, R0, R14, 0x2, 0x181f ;  /* 0x00581f000e007f89 */ /* 0x01086400000e0000 */
.L_x_3594:
        /* <DEDUP_REMOVED lines=20> */
.L_x_3541:
[----:B------:R-:W-:Y:S05]  /*162d0*/  BSYNC B0 ;  /* 0x0000000000007941 */ /* 0x000fea0003800000 */
.L_x_3540:
[----:B------:R-:W-:Y:S05]  /*162e0*/  BRA.DIV ~URZ, `(.L_x_3542) ;  /* 0x000021727f007947 */ /* 0x000fea000b800000 */
[----:B--2---:R2:W3:Y:S04]  /*162f0*/  SHFL.IDX PT, R4, R5, 0x3, 0x181f ;  /* 0x00781f0005047f89 */ /* 0x0044e800000e0000 */
[----:B-1----:R2:W1:Y:S02]  /*16300*/  SHFL.IDX PT, R0, R14, 0x3, 0x181f ;  /* 0x00781f000e007f89 */ /* 0x00246400000e0000 */
.L_x_3595:
        /* <DEDUP_REMOVED lines=19> */
.L_x_3522:
[----:B------:R-:W-:Y:S05]  /*16440*/  BSYNC B1 ;  /* 0x0000000000017941 */ /* 0x000fea0003800000 */
.L_x_3506:
        /* <DEDUP_REMOVED lines=13> */
.L_x_3596:
[----:B------:R-:W-:Y:S05]  /*16520*/  BRA.DIV ~URZ, `(.L_x_3545) ;  /* 0x000020727f007947 */ /* 0x000fea000b800000 */
[----:B------:R3:W4:Y:S02]  /*16530*/  SHFL.IDX PT, R6, R98, 0x1, 0x1f ;  /* 0x00201f0062067f89 */ /* 0x00072400000e0000 */
.L_x_3597:
        /* <DEDUP_REMOVED lines=18> */
.L_x_3598:
        /* <DEDUP_REMOVED lines=16> */
.L_x_3599:
[----:B--2---:R-:W-:Y:S01]  /*16760*/  IMAD R0, R0, c[0x0][0x538], RZ ;  /* 0x00014e0000007a24 */ /* 0x004fe200078e02ff */
[----:B------:R-:W-:Y:S04]  /*16770*/  BSSY B1, `(.L_x_3548) ;  /* 0x000007e000017945 */ /* 0x000fe80003800000 */
[----:B----4-:R-:W-:-:S04]  /*16780*/  IADD3 R6, R0, R6, RZ ;  /* 0x0000000600067210 */ /* 0x010fc80007ffe0ff */
[----:B------:R-:W-:-:S13]  /*16790*/  ISETP.GT.AND P0, PT, R6, R9, PT ;  /* 0x000000090600720c */ /* 0x000fda0003f04270 */
[----:B------:R-:W-:Y:S05]  /*167a0*/  @P0 BRA `(.L_x_3549) ;  /* 0x0000025000000947 */ /* 0x000fea0003800000 */
.L_x_3553:
        /* <DEDUP_REMOVED lines=17> */
.L_x_3600:
        /* <DEDUP_REMOVED lines=16> */
.L_x_3601:
[----:B--2---:R-:W-:-:S05]  /*169c0*/  IMAD R0, R0, c[0x0][0x538], RZ ;  /* 0x00014e0000007a24 */ /* 0x004fca00078e02ff */
[----:B------:R-:W-:-:S04]  /*169d0*/  IADD3 R6, R0, R6, RZ ;  /* 0x0000000600067210 */ /* 0x000fc80007ffe0ff */
[----:B------:R-:W-:-:S13]  /*169e0*/  ISETP.GT.AND P0, PT, R6, R9, PT ;  /* 0x000000090600720c */ /* 0x000fda0003f04270 */
[----:B-1-3--:R-:W-:Y:S05]  /*169f0*/  @!P0 BRA `(.L_x_3553) ;  /* 0xfffffdb000008947 */ /* 0x00afea000383ffff */
.L_x_3549:
[----:B------:R-:W-:-:S05]  /*16a00*/  IADD3 R6, -R0, R6, RZ ;  /* 0x0000000600067210 */ /* 0x000fca0007ffe1ff */
[----:B------:R-:W-:-:S05]  /*16a10*/  IMAD R0, R4, c[0x0][0x538], R6 ;  /* 0x00014e0004007a24 */ /* 0x000fca00078e0206 */
[----:B------:R-:W-:Y:S01]  /*16a20*/  ISETP.GT.AND P0, PT, R0, R9, PT ;  /* 0x000000090000720c */ /* 0x000fe20003f04270 */
[----:B------:R-:W-:-:S12]  /*16a30*/  BRA.DIV ~URZ, `(.L_x_3554) ;  /* 0x00001fc27f007947 */ /* 0x000fd8000b800000 */
[----:B------:R-:W-:-:S04]  /*16a40*/  VOTE.ANY R0, PT, !P0 ;  /* 0x0000000000007806 */ /* 0x000fc800040e0100 */
.L_x_3602:
[----:B------:R2:W4:Y:S01]  /*16a50*/  POPC R10, R0 ;  /* 0x00000000000a7309 */ /* 0x0005220000000000 */
[----:B------:R-:W-:Y:S05]  /*16a60*/  BRA.DIV ~URZ, `(.L_x_3555) ;  /* 0x00001fd27f007947 */ /* 0x000fea000b800000 */
[----:B----4-:R4:W1:Y:S04]  /*16a70*/  SHFL.IDX PT, R7, R7, R10, 0x1f ;  /* 0x00001f0a07077589 */ /* 0x01086800000e0000 */
[----:B------:R4:W2:Y:S02]  /*16a80*/  SHFL.IDX PT, R5, R8, R10, 0x1f ;  /* 0x00001f0a08057589 */ /* 0x0008a400000e0000 */
.L_x_3603:
[----:B------:R-:W-:Y:S01]  /*16a90*/  ISETP.NE.AND P0, PT, R0, RZ, PT ;  /* 0x000000ff0000720c */ /* 0x000fe20003f05270 */
[----:B------:R-:W-:-:S12]  /*16aa0*/  BSSY B0, `(.L_x_3556) ;  /* 0x0000005000007945 */ /* 0x000fd80003800000 */
[----:B------:R-:W-:Y:S05]  /*16ab0*/  @!P0 BRA `(.L_x_3557) ;  /* 0x0000003000008947 */ /* 0x000fea0003800000 */
[----:B--2---:R-:W-:Y:S01]  /*16ac0*/  IADD3 R0, R10, -0x1, RZ ;  /* 0xffffffff0a007810 */ /* 0x004fe20007ffe0ff */
[----:B------:R-:W-:Y:S05]  /*16ad0*/  BRA.DIV ~URZ, `(.L_x_3558) ;  /* 0x000020327f007947 */ /* 0x000fea000b800000 */
[----:B------:R2:W3:Y:S02]  /*16ae0*/  SHFL.IDX PT, R11, R4, R0, 0x1f ;  /* 0x00001f00040b7589 */ /* 0x0004e400000e0000 */
.L_x_3557:
[----:B------:R-:W-:Y:S05]  /*16af0*/  BSYNC B0 ;  /* 0x0000000000007941 */ /* 0x000fea0003800000 */
.L_x_3556:
        /* <DEDUP_REMOVED lines=65> */
.L_x_3550:
[----:B------:R-:W-:Y:S01]  /*16f10*/  IMAD.MOV.U32 R228, RZ, RZ, R9 ;  /* 0x000000ffffe47224 */ /* 0x000fe200078e0009 */
[----:B------:R-:W-:Y:S01]  /*16f20*/  MOV R230, RZ ;  /* 0x000000ff00e67202 */ /* 0x000fe20000000f00 */
[----:B------:R-:W-:Y:S01]  /*16f30*/  IMAD.MOV.U32 R229, RZ, RZ, RZ ;  /* 0x000000ffffe57224 */ /* 0x000fe200078e00ff */
[----:B------:R-:W-:Y:S02]  /*16f40*/  MOV R231, c[0x0][0x53c] ;  /* 0x00014f0000e77a02 */ /* 0x000fe40000000f00 */
.L_x_3559:
[----:B------:R-:W-:Y:S05]  /*16f50*/  BSYNC B1 ;  /* 0x0000000000017941 */ /* 0x000fea0003800000 */
.L_x_3548:
[----:B------:R-:W-:Y:S01]  /*16f60*/  WARPSYNC 0xffffffff ;  /* 0xffffffff00007948 */ /* 0x000fe20003800000 */
[----:B------:R-:W-:Y:S01]  /*16f70*/  BAR.SYNC.DEFER_BLOCKING 0x4, 0x100 ;  /* 0x0104000000007b1d */ /* 0x000fe20000010000 */
[----:B------:R-:W-:-:S13]  /*16f80*/  ISETP.NE.AND P0, PT, R13, RZ, PT ;  /* 0x000000ff0d00720c */ /* 0x000fda0003f05270 */
[----:B------:R2:W-:Y:S04]  /*16f90*/  @!P0 STS.128 [0x20080], R228 ;  /* 0x020080e4ff008388 */ /* 0x0005e80000000c00 */
[----:B------:R-:W-:Y:S06]  /*16fa0*/  BAR.ARV 0x5, 0x100 ;  /* 0x0144000000007b1d */ /* 0x000fec0000002000 */
.L_x_3543:
[----:B-1----:R-:W-:-:S13]  /*16fb0*/  ISETP.GE.AND P0, PT, R231, c[0x0][0x53c], PT ;  /* 0x00014f00e7007a0c */ /* 0x002fda0003f06270 */
[----:B--23--:R-:W-:Y:S01]  /*16fc0*/  @P0 CALL.REL.NOINC `(.L_x_3560) ;  /* 0x0000001000000944 */ /* 0x00cfe20003c00000 */
[----:B------:R-:W-:Y:S05]  /*16fd0*/  BRA `(.L_x_3561) ;  /* 0xfffeac5000007947 */ /* 0x000fea000383ffff */
.L_x_3560:
[----:B------:R-:W-:Y:S05]  /*16fe0*/  EXIT ;  /* 0x000000000000794d */ /* 0x000fea0003800000 */
.L_x_3388:
[----:B------:R-:W-:Y:S01]  /*16ff0*/  IMAD.MOV.U32 R0, RZ, RZ, R5 ;  /* 0x000000ffff007224 */ /* 0x000fe200078e0005 */
[----:B------:R-:W-:Y:S02]  /*17000*/  MOV R3, 0x1 ;  /* 0x0000000100037802 */ /* 0x000fe40000000f00 */
[----:B------:R-:W-:Y:S02]  /*17010*/  MOV R2, 0x17030 ;  /* 0x0001703000027802 */ /* 0x000fe40000000f00 */
[----:B--2---:R-:W-:Y:S05]  /*17020*/  CALL.REL.NOINC `($__internal_59_$__cuda_sm70_shflsync_up_p) ;  /* 0x00001c2000007944 */ /* 0x004fea0003c00000 */
[----:B------:R-:W-:Y:S01]  /*17030*/  MOV R0, R4 ;  /* 0x0000000400007202 */ /* 0x000fe20000000f00 */
[----:B------:R-:W-:Y:S05]  /*17040*/  BRA `(.L_x_3562) ;  /* 0xfffe940000007947 */ /* 0x000fea000383ffff */
.L_x_3389:
[----:B------:R-:W-:Y:S01]  /*17050*/  IMAD.MOV.U32 R0, RZ, RZ, R5 ;  /* 0x000000ffff007224 */ /* 0x000fe200078e0005 */
[----:B------:R-:W-:Y:S02]  /*17060*/  MOV R3, 0x2 ;  /* 0x0000000200037802 */ /* 0x000fe40000000f00 */
[----:B------:R-:W-:Y:S02]  /*17070*/  MOV R2, 0x17090 ;  /* 0x0001709000027802 */ /* 0x000fe40000000f00 */
[----:B--2---:R-:W-:Y:S05]  /*17080*/  CALL.REL.NOINC `($__internal_59_$__cuda_sm70_shflsync_up_p) ;  /* 0x00001bc000007944 */ /* 0x004fea0003c00000 */
[----:B------:R-:W-:Y:S01]  /*17090*/  SEL R4, R4, RZ, P4 ;  /* 0x000000ff04047207 */ /* 0x000fe20002000000 */
[----:B------:R-:W-:Y:S01]  /*170a0*/  IMAD.MOV.U32 R3, RZ, RZ, 0x4 ;  /* 0x00000004ff037424 */ /* 0x000fe200078e00ff */
[----:B------:R-:W-:-:S03]  /*170b0*/  MOV R2, 0x170e0 ;  /* 0x000170e000027802 */ /* 0x000fc60000000f00 */
[----:B------:R-:W-:Y:S02]  /*170c0*/  IMAD.IADD R0, R5, 0x1, R4 ;  /* 0x0000000105007824 */ /* 0x000fe400078e0204 */
[----:B------:R-:W-:Y:S05]  /*170d0*/  CALL.REL.NOINC `($__internal_59_$__cuda_sm70_shflsync_up_p) ;  /* 0x00001b7000007944 */ /* 0x000fea0003c00000 */
        /* <DEDUP_REMOVED lines=12> */
[----:B------:R-:W-:Y:S02]  /*171a0*/  MOV R179, 0x1f ;  /* 0x0000001f00b37802 */ /* 0x000fe40000000f00 */
[----:B------:R-:W-:Y:S01]  /*171b0*/  MOV R2, 0x171f0 ;  /* 0x000171f000027802 */ /* 0x000fe20000000f00 */
[----:B------:R-:W-:-:S04]  /*171c0*/  IMAD.IADD R4, R0, 0x1, R4 ;  /* 0x0000000100047824 */ /* 0x000fc800078e0204 */
[----:B------:R-:W-:Y:S02]  /*171d0*/  IMAD.MOV.U32 R3, RZ, RZ, R4 ;  /* 0x000000ffff037224 */ /* 0x000fe400078e0004 */
[----:B------:R-:W-:Y:S05]  /*171e0*/  CALL.REL.NOINC `($__internal_58_$__cuda_sm70_shflsync_idx_p) ;  /* 0x000019f000007944 */ /* 0x000fea0003c00000 */
[----:B-----5:R-:W-:Y:S01]  /*171f0*/  MOV R0, R179 ;  /* 0x000000b300007202 */ /* 0x020fe20000000f00 */
[----:B-1----:R-:W-:Y:S05]  /*17200*/  BRA `(.L_x_3563) ;  /* 0xfffe934000007947 */ /* 0x002fea000383ffff */
.L_x_3391:
[----:B------:R-:W-:Y:S02]  /*17210*/  SEL R0, RZ, 0x1, P0 ;  /* 0x00000001ff007807 */ /* 0x000fe40000000000 */
[----:B------:R-:W-:Y:S02]  /*17220*/  MOV R2, 0x17240 ;  /* 0x0001724000027802 */ /* 0x000fe40000000f00 */
[----:B--2---:R-:W-:Y:S05]  /*17230*/  CALL.REL.NOINC `($__internal_60_$__cuda_sm70_votesync_ballot) ;  /* 0x00001a7000007944 */ /* 0x004fea0003c00000 */
[----:B------:R-:W-:Y:S05]  /*17240*/  BRA `(.L_x_3564) ;  /* 0xfffe939000007947 */ /* 0x000fea000383ffff */
.L_x_3392:
[----:B------:R-:W-:Y:S01]  /*17250*/  IMAD.MOV.U32 R3, RZ, RZ, R8 ;  /* 0x000000ffff037224 */ /* 0x000fe200078e0008 */
[----:B---3--:R-:W-:Y:S01]  /*17260*/  MOV R202, R13 ;  /* 0x0000000d00ca7202 */ /* 0x008fe20000000f00 */
[----:B------:R-:W-:Y:S01]  /*17270*/  IMAD.MOV.U32 R179, RZ, RZ, 0x1f ;  /* 0x0000001fffb37424 */ /* 0x000fe200078e00ff */
[----:B------:R-:W-:Y:S02]  /*17280*/  MOV R2, 0x172a0 ;  /* 0x000172a000027802 */ /* 0x000fe40000000f00 */
[----:B-12---:R-:W-:Y:S05]  /*17290*/  CALL.REL.NOINC `($__internal_58_$__cuda_sm70_shflsync_idx_p) ;  /* 0x0000194000007944 */ /* 0x006fea0003c00000 */
[----:B------:R-:W-:Y:S01]  /*172a0*/  IMAD.MOV.U32 R11, RZ, RZ, R179 ;  /* 0x000000ffff0b7224 */ /* 0x000fe200078e00b3 */
[----:B------:R-:W-:Y:S01]  /*172b0*/  MOV R3, R7 ;  /* 0x0000000700037202 */ /* 0x000fe20000000f00 */
[----:B------:R-:W-:Y:S01]  /*172c0*/  IMAD.MOV.U32 R6, RZ, RZ, RZ ;  /* 0x000000ffff067224 */ /* 0x000fe200078e00ff */
[----:B------:R-:W-:Y:S01]  /*172d0*/  MOV R202, R13 ;  /* 0x0000000d00ca7202 */ /* 0x000fe20000000f00 */
[----:B------:R-:W-:Y:S01]  /*172e0*/  IMAD.MOV.U32 R179, RZ, RZ, 0x1f ;  /* 0x0000001fffb37424 */ /* 0x000fe200078e00ff */
[----:B------:R-:W-:-:S02]  /*172f0*/  MOV R2, 0x17310 ;  /* 0x0001731000027802 */ /* 0x000fc40000000f00 */
[----:B-1---5:R-:W-:Y:S05]  /*17300*/  CALL.REL.NOINC `($__internal_58_$__cuda_sm70_shflsync_idx_p) ;  /* 0x000018d000007944 */ /* 0x022fea0003c00000 */
[----:B------:R-:W-:Y:S01]  /*17310*/  MOV R10, R179 ;  /* 0x000000b3000a7202 */ /* 0x000fe20000000f00 */
[----:B-1---5:R-:W-:Y:S05]  /*17320*/  BRA `(.L_x_3565) ;  /* 0xfffe930000007947 */ /* 0x022fea000383ffff */
.L_x_3395:
[----:B------:R-:W-:Y:S01]  /*17330*/  IMAD.MOV.U32 R3, RZ, RZ, R4 ;  /* 0x000000ffff037224 */ /* 0x000fe200078e0004 */
[----:B------:R-:W-:-:S02]  /*17340*/  MOV R179, 0x1f ;  /* 0x0000001f00b37802 */ /* 0x000fc40000000f00 */
[----:B------:R-:W-:Y:S02]  /*17350*/  MOV R2, 0x17370 ;  /* 0x0001737000027802 */ /* 0x000fe40000000f00 */
[----:B-1234-:R-:W-:Y:S05]  /*17360*/  CALL.REL.NOINC `($__internal_58_$__cuda_sm70_shflsync_idx_p) ;  /* 0x0000187000007944 */ /* 0x01efea0003c00000 */
[----:B------:R-:W-:Y:S01]  /*17370*/  MOV R6, R179 ;  /* 0x000000b300067202 */ /* 0x000fe20000000f00 */
[----:B-1---5:R-:W-:Y:S05]  /*17380*/  BRA `(.L_x_3394) ;  /* 0xfffe930000007947 */ /* 0x022fea000383ffff */
.L_x_3425:
[----:B------:R-:W-:Y:S01]  /*17390*/  IMAD.MOV.U32 R3, RZ, RZ, R5 ;  /* 0x000000ffff037224 */ /* 0x000fe200078e0005 */
[----:B------:R-:W-:Y:S01]  /*173a0*/  MOV R202, RZ ;  /* 0x000000ff00ca7202 */ /* 0x000fe20000000f00 */
[----:B------:R-:W-:Y:S01]  /*173b0*/  IMAD.MOV.U32 R179, RZ, RZ, 0x181f ;  /* 0x0000181fffb37424 */ /* 0x000fe200078e00ff */
[----:B------:R-:W-:Y:S02]  /*173c0*/  MOV R2, 0x173e0 ;  /* 0x000173e000027802 */ /* 0x000fe40000000f00 */
[----:B-----5:R-:W-:Y:S05]  /*173d0*/  CALL.REL.NOINC `($__internal_58_$__cuda_sm70_shflsync_idx_p) ;  /* 0x0000180000007944 */ /* 0x020fea0003c00000 */
[----:B------:R-:W-:Y:S01]  /*173e0*/  MOV R4, R179 ;  /* 0x000000b300047202 */ /* 0x000fe20000000f00 */
[----:B-1---5:R-:W-:Y:S05]  /*173f0*/  BRA `(.L_x_3566) ;  /* 0xfffef3a000007947 */ /* 0x022fea000383ffff */
.L_x_3426:
[----:B------:R-:W-:Y:S01]  /*17400*/  IMAD.MOV.U32 R3, RZ, RZ, R13 ;  /* 0x000000ffff037224 */ /* 0x000fe200078e000d */
[----:B------:R-:W-:Y:S01]  /*17410*/  MOV R202, RZ ;  /* 0x000000ff00ca7202 */ /* 0x000fe20000000f00 */
[----:B------:R-:W-:Y:S01]  /*17420*/  IMAD.MOV.U32 R179, RZ, RZ, 0x181f ;  /* 0x0000181fffb37424 */ /* 0x000fe200078e00ff */
[----:B------:R-:W-:Y:S02]  /*17430*/  MOV R2, 0x17450 ;  /* 0x0001745000027802 */ /* 0x000fe40000000f00 */
[----:B-12--5:R-:W-:Y:S05]  /*17440*/  CALL.REL.NOINC `($__internal_58_$__cuda_sm70_shflsync_idx_p) ;  /* 0x0000179000007944 */ /* 0x026fea0003c00000 */
[----:B-----5:R-:W-:Y:S01]  /*17450*/  MOV R0, R179 ;  /* 0x000000b300007202 */ /* 0x020fe20000000f00 */
[----:B-1----:R-:W-:Y:S05]  /*17460*/  BRA `(.L_x_3567) ;  /* 0xfffef35000007947 */ /* 0x002fea000383ffff */
.L_x_3429:
[----:B--2---:R-:W-:Y:S01]  /*17470*/  IMAD.MOV.U32 R3, RZ, RZ, R5 ;  /* 0x000000ffff037224 */ /* 0x004fe200078e0005 */
[----:B------:R-:W-:Y:S01]  /*17480*/  MOV R202, 0x1 ;  /* 0x0000000100ca7802 */ /* 0x000fe20000000f00 */
[----:B------:R-:W-:Y:S01]  /*17490*/  IMAD.MOV.U32 R179, RZ, RZ, 0x181f ;  /* 0x0000181fffb37424 */ /* 0x000fe200078e00ff */
[----:B------:R-:W-:-:S02]  /*174a0*/  MOV R2, 0x174c0 ;  /* 0x000174c000027802 */ /* 0x000fc40000000f00 */
[----:B-1-345:R-:W-:Y:S05]  /*174b0*/  CALL.REL.NOINC `($__internal_58_$__cuda_sm70_shflsync_idx_p) ;  /* 0x0000172000007944 */ /* 0x03afea0003c00000 */
[----:B------:R-:W-:Y:S01]  /*174c0*/  IMAD.MOV.U32 R4, RZ, RZ, R179 ;  /* 0x000000ffff047224 */ /* 0x000fe200078e00b3 */
[----:B------:R-:W-:Y:S01]  /*174d0*/  MOV R202, 0x1 ;  /* 0x0000000100ca7802 */ /* 0x000fe20000000f00 */
[----:B------:R-:W-:Y:S01]  /*174e0*/  IMAD.MOV.U32 R3, RZ, RZ, R13 ;  /* 0x000000ffff037224 */ /* 0x000fe200078e000d */
[----:B------:R-:W-:-:S02]  /*174f0*/  MOV R179, 0x181f ;  /* 0x0000181f00b37802 */ /* 0x000fc40000000f00 */
[----:B------:R-:W-:Y:S02]  /*17500*/  MOV R2, 0x17520 ;  /* 0x0001752000027802 */ /* 0x000fe40000000f00 */
[----:B-1---5:R-:W-:Y:S05]  /*17510*/  CALL.REL.NOINC `($__internal_58_$__cuda_sm70_shflsync_idx_p) ;  /* 0x000016c000007944 */ /* 0x022fea0003c00000 */
[----:B-----5:R-:W-:Y:S01]  /*17520*/  MOV R0, R179 ;  /* 0x000000b300007202 */ /* 0x020fe20000000f00 */
[----:B-1----:R-:W-:Y:S05]  /*17530*/  BRA `(.L_x_3568) ;  /* 0xfffef41000007947 */ /* 0x002fea000383ffff */
.L_x_3432:
[----:B-1----:R-:W-:Y:S01]  /*17540*/  IMAD.MOV.U32 R3, RZ, RZ, R5 ;  /* 0x000000ffff037224 */ /* 0x002fe200078e0005 */
[----:B------:R-:W-:Y:S01]  /*17550*/  MOV R202, 0x2 ;  /* 0x0000000200ca7802 */ /* 0x000fe20000000f00 */
[----:B------:R-:W-:Y:S01]  /*17560*/  IMAD.MOV.U32 R179, RZ, RZ, 0x181f ;  /* 0x0000181fffb37424 */ /* 0x000fe200078e00ff */
[----:B------:R-:W-:Y:S02]  /*17570*/  MOV R2, 0x17590 ;  /* 0x0001759000027802 */ /* 0x000fe40000000f00 */
[----:B--2345:R-:W-:Y:S05]  /*17580*/  CALL.REL.NOINC `($__internal_58_$__cuda_sm70_shflsync_idx_p) ;  /* 0x0000165000007944 */ /* 0x03cfea0003c00000 */
[----:B------:R-:W-:Y:S01]  /*17590*/  MOV R4, R179 ;  /* 0x000000b300047202 */ /* 0x000fe20000000f00 */
[----:B-1---5:R-:W-:Y:S05]  /*175a0*/  BRA `(.L_x_3569) ;  /* 0xfffef50000007947 */ /* 0x022fea000383ffff */
.L_x_3433:
[----:B------:R-:W-:Y:S01]  /*175b0*/  IMAD.MOV.U32 R3, RZ, RZ, R13 ;  /* 0x000000ffff037224 */ /* 0x000fe200078e000d */
[----:B------:R-:W-:Y:S01]  /*175c0*/  MOV R202, 0x2 ;  /* 0x0000000200ca7802 */ /* 0x000fe20000000f00 */
[----:B------:R-:W-:Y:S01]  /*175d0*/  IMAD.MOV.U32 R179, RZ, RZ, 0x181f ;  /* 0x0000181fffb37424 */ /* 0x000fe200078e00ff */
[----:B------:R-:W-:Y:S02]  /*175e0*/  MOV R2, 0x17600 ;  /* 0x0001760000027802 */ /* 0x000fe40000000f00 */
[----:B-12345:R-:W-:Y:S05]  /*175f0*/  CALL.REL.NOINC `($__internal_58_$__cuda_sm70_shflsync_idx_p) ;  /* 0x000015e000007944 */ /* 0x03efea0003c00000 */
[----:B-----5:R-:W-:Y:S01]  /*17600*/  MOV R0, R179 ;  /* 0x000000b300007202 */ /* 0x020fe20000000f00 */
[----:B-1----:R-:W-:Y:S05]  /*17610*/  BRA `(.L_x_3570) ;  /* 0xfffef4b000007947 */ /* 0x002fea000383ffff */
.L_x_3436:
[----:B-1----:R-:W-:Y:S01]  /*17620*/  IMAD.MOV.U32 R3, RZ, RZ, R5 ;  /* 0x000000ffff037224 */ /* 0x002fe200078e0005 */
[----:B------:R-:W-:Y:S01]  /*17630*/  MOV R202, 0x3 ;  /* 0x0000000300ca7802 */ /* 0x000fe20000000f00 */
[----:B------:R-:W-:Y:S01]  /*17640*/  IMAD.MOV.U32 R179, RZ, RZ, 0x181f ;  /* 0x0000181fffb37424 */ /* 0x000fe200078e00ff */
[----:B------:R-:W-:-:S02]  /*17650*/  MOV R2, 0x17670 ;  /* 0x0001767000027802 */ /* 0x000fc40000000f00 */
[----:B--2345:R-:W-:Y:S05]  /*17660*/  CALL.REL.NOINC `($__internal_58_$__cuda_sm70_shflsync_idx_p) ;  /* 0x0000157000007944 */ /* 0x03cfea0003c00000 */
        /* <DEDUP_REMOVED lines=8> */
.L_x_3491:
[----:B------:R-:W-:Y:S01]  /*176f0*/  IMAD.MOV.U32 R3, RZ, RZ, R0 ;  /* 0x000000ffff037224 */ /* 0x000fe200078e0000 */
[----:B------:R-:W-:Y:S01]  /*17700*/  MOV R202, RZ ;  /* 0x000000ff00ca7202 */ /* 0x000fe20000000f00 */
[----:B------:R-:W-:Y:S01]  /*17710*/  IMAD.MOV.U32 R179, RZ, RZ, 0x181f ;  /* 0x0000181fffb37424 */ /* 0x000fe200078e00ff */
[----:B------:R-:W-:Y:S02]  /*17720*/  MOV R2, 0x17740 ;  /* 0x0001774000027802 */ /* 0x000fe40000000f00 */
[----:B-----5:R-:W-:Y:S05]  /*17730*/  CALL.REL.NOINC `($__internal_58_$__cuda_sm70_shflsync_idx_p) ;  /* 0x000014a000007944 */ /* 0x020fea0003c00000 */
[----:B------:R-:W-:Y:S01]  /*17740*/  MOV R4, R179 ;  /* 0x000000b300047202 */ /* 0x000fe20000000f00 */
[----:B-1---5:R-:W-:Y:S05]  /*17750*/  BRA `(.L_x_3572) ;  /* 0xffff6f2000007947 */ /* 0x022fea000383ffff */
.L_x_3492:
[----:B------:R-:W-:Y:S01]  /*17760*/  IMAD.MOV.U32 R3, RZ, RZ, R5 ;  /* 0x000000ffff037224 */ /* 0x000fe200078e0005 */
[----:B------:R-:W-:Y:S01]  /*17770*/  MOV R202, RZ ;  /* 0x000000ff00ca7202 */ /* 0x000fe20000000f00 */
[----:B------:R-:W-:Y:S01]  /*17780*/  IMAD.MOV.U32 R179, RZ, RZ, 0x181f ;  /* 0x0000181fffb37424 */ /* 0x000fe200078e00ff */
[----:B------:R-:W-:Y:S02]  /*17790*/  MOV R2, 0x177b0 ;  /* 0x000177b000027802 */ /* 0x000fe40000000f00 */
[----:B-12--5:R-:W-:Y:S05]  /*177a0*/  CALL.REL.NOINC `($__internal_58_$__cuda_sm70_shflsync_idx_p) ;  /* 0x0000143000007944 */ /* 0x026fea0003c00000 */
[----:B-----5:R-:W-:Y:S01]  /*177b0*/  MOV R0, R179 ;  /* 0x000000b300007202 */ /* 0x020fe20000000f00 */
[----:B-1----:R-:W-:Y:S05]  /*177c0*/  BRA `(.L_x_3573) ;  /* 0xffff6ed000007947 */ /* 0x002fea000383ffff */
.L_x_3493:
[----:B------:R-:W-:Y:S01]  /*177d0*/  IMAD.MOV.U32 R132, RZ, RZ, R4 ;  /* 0x000000ffff847224 */ /* 0x000fe200078e0004 */
[----:B------:R-:W-:-:S02]  /*177e0*/  MOV R0, 0x2 ;  /* 0x0000000200007802 */ /* 0x000fc40000000f00 */
[----:B------:R-:W-:Y:S02]  /*177f0*/  MOV R2, 0x17810 ;  /* 0x0001781000027802 */ /* 0x000fe40000000f00 */
[----:B-----5:R-:W-:Y:S05]  /*17800*/  CALL.REL.NOINC `($__internal_57_$__cuda_sm70_shflsync_bfly_p) ;  /* 0x0000137000007944 */ /* 0x020fea0003c00000 */
[----:B------:R-:W-:Y:S01]  /*17810*/  FMNMX.FTZ R4, R4, R0, !PT ;  /* 0x0000000004047209 */ /* 0x000fe20007810000 */
[----:B------:R-:W-:Y:S01]  /*17820*/  IMAD.MOV.U32 R0, RZ, RZ, 0x1 ;  /* 0x00000001ff007424 */ /* 0x000fe200078e00ff */
[----:B------:R-:W-:-:S03]  /*17830*/  MOV R2, 0x17860 ;  /* 0x0001786000027802 */ /* 0x000fc60000000f00 */
[----:B------:R-:W-:Y:S02]  /*17840*/  IMAD.MOV.U32 R132, RZ, RZ, R4 ;  /* 0x000000ffff847224 */ /* 0x000fe400078e0004 */
[----:B------:R-:W-:Y:S05]  /*17850*/  CALL.REL.NOINC `($__internal_57_$__cuda_sm70_shflsync_bfly_p) ;  /* 0x0000132000007944 */ /* 0x000fea0003c00000 */
[----:B------:R-:W-:Y:S01]  /*17860*/  FMNMX.FTZ R133, R4, R0, !PT ;  /* 0x0000000004857209 */ /* 0x000fe20007810000 */
[----:B------:R-:W-:Y:S01]  /*17870*/  IMAD.MOV.U32 R132, RZ, RZ, R5 ;  /* 0x000000ffff847224 */ /* 0x000fe200078e0005 */
[----:B------:R-:W-:Y:S01]  /*17880*/  MOV R2, 0x178b0 ;  /* 0x000178b000027802 */ /* 0x000fe20000000f00 */
[----:B------:R-:W-:Y:S02]  /*17890*/  IMAD.MOV.U32 R0, RZ, RZ, 0x2 ;  /* 0x00000002ff007424 */ /* 0x000fe400078e00ff */
[----:B------:R-:W-:Y:S05]  /*178a0*/  CALL.REL.NOINC `($__internal_57_$__cuda_sm70_shflsync_bfly_p) ;  /* 0x000012d000007944 */ /* 0x000fea0003c00000 */
[----:B------:R-:W-:Y:S01]  /*178b0*/  FMNMX.FTZ R5, R5, R0, !PT ;  /* 0x0000000005057209 */ /* 0x000fe20007810000 */
[----:B------:R-:W-:Y:S01]  /*178c0*/  IMAD.MOV.U32 R0, RZ, RZ, 0x1 ;  /* 0x00000001ff007424 */ /* 0x000fe200078e00ff */
[----:B------:R-:W-:-:S03]  /*178d0*/  MOV R2, 0x17900 ;  /* 0x0001790000027802 */ /* 0x000fc60000000f00 */
[----:B------:R-:W-:Y:S02]  /*178e0*/  IMAD.MOV.U32 R132, RZ, RZ, R5 ;  /* 0x000000ffff847224 */ /* 0x000fe400078e0005 */
[----:B------:R-:W-:Y:S05]  /*178f0*/  CALL.REL.NOINC `($__internal_57_$__cuda_sm70_shflsync_bfly_p) ;  /* 0x0000128000007944 */ /* 0x000fea0003c00000 */
[----:B------:R-:W-:Y:S01]  /*17900*/  MOV R3, R0 ;  /* 0x0000000000037202 */ /* 0x000fe20000000f00 */
[----:B------:R-:W-:Y:S05]  /*17910*/  BRA `(.L_x_3574) ;  /* 0xffff718000007947 */ /* 0x000fea000383ffff */
.L_x_3495:
[----:B--2---:R-:W-:Y:S01]  /*17920*/  MOV R179, 0x181f ;  /* 0x0000181f00b37802 */ /* 0x004fe20000000f00 */
[----:B------:R-:W-:Y:S01]  /*17930*/  IMAD.MOV.U32 R202, RZ, RZ, RZ ;  /* 0x000000ffffca7224 */ /* 0x000fe200078e00ff */
[----:B------:R-:W-:Y:S02]  /*17940*/  MOV R2, 0x17960 ;  /* 0x0001796000027802 */ /* 0x000fe40000000f00 */
[----:B-1-34-:R-:W-:Y:S05]  /*17950*/  CALL.REL.NOINC `($__internal_58_$__cuda_sm70_shflsync_idx_p) ;  /* 0x0000128000007944 */ /* 0x01afea0003c00000 */
[----:B------:R-:W-:Y:S01]  /*17960*/  MOV R3, R179 ;  /* 0x000000b300037202 */ /* 0x000fe20000000f00 */
[----:B-1---5:R-:W-:-:S05]  /*17970*/  BRA `(.L_x_3575) ;  /* 0xffff7e6000007947 */ /* 0x022fca000383ffff */
.L_x_3498:
[----:B------:R-:W-:Y:S01]  /*17980*/  MOV R202, RZ ;  /* 0x000000ff00ca7202 */ /* 0x000fe20000000f00 */
[----:B------:R-:W-:Y:S01]  /*17990*/  IMAD.MOV.U32 R3, RZ, RZ, R0 ;  /* 0x000000ffff037224 */ /* 0x000fe200078e0000 */
[----:B------:R-:W-:Y:S01]  /*179a0*/  MOV R2, 0x179d0 ;  /* 0x000179d000027802 */ /* 0x000fe20000000f00 */
[----:B------:R-:W-:Y:S02]  /*179b0*/  IMAD.MOV.U32 R179, RZ, RZ, 0x181f ;  /* 0x0000181fffb37424 */ /* 0x000fe400078e00ff */
[----:B------:R-:W-:Y:S05]  /*179c0*/  CALL.REL.NOINC `($__internal_58_$__cuda_sm70_shflsync_idx_p) ;  /* 0x0000121000007944 */ /* 0x000fea0003c00000 */
[----:B------:R-:W-:Y:S01]  /*179d0*/  MOV R132, R179 ;  /* 0x000000b300847202 */ /* 0x000fe20000000f00 */
[----:B-1---5:R-:W-:-:S05]  /*179e0*/  BRA `(.L_x_3576) ;  /* 0xffff87e000007947 */ /* 0x022fca000383ffff */
.L_x_3499:
[----:B------:R-:W-:Y:S01]  /*179f0*/  MOV R202, RZ ;  /* 0x000000ff00ca7202 */ /* 0x000fe20000000f00 */
[----:B------:R-:W-:Y:S01]  /*17a00*/  IMAD.MOV.U32 R3, RZ, RZ, R133 ;  /* 0x000000ffff037224 */ /* 0x000fe200078e0085 */
[----:B------:R-:W-:Y:S01]  /*17a10*/  MOV R2, 0x17a40 ;  /* 0x00017a4000027802 */ /* 0x000fe20000000f00 */
[----:B------:R-:W-:Y:S02]  /*17a20*/  IMAD.MOV.U32 R179, RZ, RZ, 0x181f ;  /* 0x0000181fffb37424 */ /* 0x000fe400078e00ff */
[----:B-12---:R-:W-:Y:S05]  /*17a30*/  CALL.REL.NOINC `($__internal_58_$__cuda_sm70_shflsync_idx_p) ;  /* 0x000011a000007944 */ /* 0x006fea0003c00000 */
[----:B-----5:R-:W-:Y:S01]  /*17a40*/  MOV R0, R179 ;  /* 0x000000b300007202 */ /* 0x020fe20000000f00 */
[----:B-1----:R-:W-:-:S05]  /*17a50*/  BRA `(.L_x_3577) ;  /* 0xffff879000007947 */ /* 0x002fca000383ffff */
.L_x_3500:
[----:B------:R-:W-:Y:S02]  /*17a60*/  MOV R0, 0x2 ;  /* 0x0000000200007802 */ /* 0x000fe40000000f00 */
[----:B------:R-:W-:Y:S02]  /*17a70*/  MOV R2, 0x17a90 ;  /* 0x00017a9000027802 */ /* 0x000fe40000000f00 */
[----:B-1----:R-:W-:Y:S05]  /*17a80*/  CALL.REL.NOINC `($__internal_57_$__cuda_sm70_shflsync_bfly_p) ;  /* 0x000010f000007944 */ /* 0x002fea0003c00000 */
[----:B------:R-:W-:Y:S01]  /*17a90*/  FMNMX.FTZ R132, R132, R0, !PT ;  /* 0x0000000084847209 */ /* 0x000fe20007810000 */
[----:B------:R-:W-:Y:S01]  /*17aa0*/  IMAD.MOV.U32 R0, RZ, RZ, 0x1 ;  /* 0x00000001ff007424 */ /* 0x000fe200078e00ff */
[----:B------:R-:W-:Y:S02]  /*17ab0*/  MOV R2, 0x17ad0 ;  /* 0x00017ad000027802 */ /* 0x000fe40000000f00 */
        /* <DEDUP_REMOVED lines=8> */
[----:B------:R-:W-:Y:S02]  /*17b40*/  MOV R2, 0x17b60 ;  /* 0x00017b6000027802 */ /* 0x000fe40000000f00 */
[----:B------:R-:W-:Y:S05]  /*17b50*/  CALL.REL.NOINC `($__internal_57_$__cuda_sm70_shflsync_bfly_p) ;  /* 0x0000102000007944 */ /* 0x000fea0003c00000 */
[----:B------:R-:W-:-:S05]  /*17b60*/  BRA `(.L_x_3578) ;  /* 0xffff891000007947 */ /* 0x000fca000383ffff */
.L_x_3502:
[----:B------:R-:W-:Y:S01]  /*17b70*/  IMAD.MOV.U32 R132, RZ, RZ, R207 ;  /* 0x000000ffff847224 */ /* 0x000fe200078e00cf */
[----:B------:R-:W-:-:S02]  /*17b80*/  MOV R0, 0x2 ;  /* 0x0000000200007802 */ /* 0x000fc40000000f00 */
[----:B------:R-:W-:Y:S02]  /*17b90*/  MOV R2, 0x17bb0 ;  /* 0x00017bb000027802 */ /* 0x000fe40000000f00 */
[----:B------:R-:W-:Y:S05]  /*17ba0*/  CALL.REL.NOINC `($__internal_57_$__cuda_sm70_shflsync_bfly_p) ;  /* 0x00000fd000007944 */ /* 0x000fea0003c00000 */
[----:B------:R-:W-:Y:S05]  /*17bb0*/  BRA `(.L_x_3579) ;  /* 0xffff9b8000007947 */ /* 0x000fea000383ffff */
.L_x_3503:
[----:B------:R-:W-:Y:S01]  /*17bc0*/  IMAD.MOV.U32 R132, RZ, RZ, R4 ;  /* 0x000000ffff847224 */ /* 0x000fe200078e0004 */
[----:B------:R-:W-:Y:S02]  /*17bd0*/  MOV R0, 0x1 ;  /* 0x0000000100007802 */ /* 0x000fe40000000f00 */
[----:B------:R-:W-:Y:S02]  /*17be0*/  MOV R2, 0x17c00 ;  /* 0x00017c0000027802 */ /* 0x000fe40000000f00 */
[----:B-1----:R-:W-:Y:S05]  /*17bf0*/  CALL.REL.NOINC `($__internal_57_$__cuda_sm70_shflsync_bfly_p) ;  /* 0x00000f8000007944 */ /* 0x002fea0003c00000 */
[----:B------:R-:W-:Y:S01]  /*17c00*/  FADD.FTZ R4, R4, R0 ;  /* 0x0000000004047221 */ /* 0x000fe20000010000 */
[----:B------:R-:W-:Y:S02]  /*17c10*/  MOV R132, R206 ;  /* 0x000000ce00847202 */ /* 0x000fe40000000f00 */
[----:B------:R-:W-:Y:S02]  /*17c20*/  MOV R0, 0x2 ;  /* 0x0000000200007802 */ /* 0x000fe40000000f00 */
[----:B------:R-:W-:Y:S02]  /*17c30*/  MOV R2, 0x17c50 ;  /* 0x00017c5000027802 */ /* 0x000fe40000000f00 */
[----:B------:R-:W-:Y:S05]  /*17c40*/  CALL.REL.NOINC `($__internal_57_$__cuda_sm70_shflsync_bfly_p) ;  /* 0x00000f3000007944 */ /* 0x000fea0003c00000 */
[----:B------:R-:W-:Y:S01]  /*17c50*/  FADD.FTZ R5, R206, R0 ;  /* 0x00000000ce057221 */ /* 0x000fe20000010000 */
[----:B------:R-:W-:Y:S02]  /*17c60*/  MOV R0, 0x1 ;  /* 0x0000000100007802 */ /* 0x000fe40000000f00 */
[----:B------:R-:W-:-:S02]  /*17c70*/  MOV R2, 0x17ca0 ;  /* 0x00017ca000027802 */ /* 0x000fc40000000f00 */
[----:B------:R-:W-:Y:S02]  /*17c80*/  MOV R132, R5 ;  /* 0x0000000500847202 */ /* 0x000fe40000000f00 */
[----:B------:R-:W-:Y:S05]  /*17c90*/  CALL.REL.NOINC `($__internal_57_$__cuda_sm70_shflsync_bfly_p) ;  /* 0x00000ee000007944 */ /* 0x000fea0003c00000 */
[----:B------:R-:W-:Y:S01]  /*17ca0*/  MOV R3, R0 ;  /* 0x0000000000037202 */ /* 0x000fe20000000f00 */
[----:B------:R-:W-:Y:S05]  /*17cb0*/  BRA `(.L_x_3580) ;  /* 0xffff9af000007947 */ /* 0x000fea000383ffff */
.L_x_3510:
[----:B--234-:R-:W-:Y:S01]  /*17cc0*/  IMAD.MOV.U32 R3, RZ, RZ, R13 ;  /* 0x000000ffff037224 */ /* 0x01cfe200078e000d */
[----:B------:R-:W-:Y:S01]  /*17cd0*/  MOV R202, RZ ;  /* 0x000000ff00ca7202 */ /* 0x000fe20000000f00 */
[----:B------:R-:W-:Y:S01]  /*17ce0*/  IMAD.MOV.U32 R179, RZ, RZ, 0x181f ;  /* 0x0000181fffb37424 */ /* 0x000fe200078e00ff */
[----:B------:R-:W-:Y:S02]  /*17cf0*/  MOV R2, 0x17d10 ;  /* 0x00017d1000027802 */ /* 0x000fe40000000f00 */
[----:B-1----:R-:W-:Y:S05]  /*17d00*/  CALL.REL.NOINC `($__internal_58_$__cuda_sm70_shflsync_idx_p) ;  /* 0x00000ed000007944 */ /* 0x002fea0003c00000 */
[----:B------:R-:W-:Y:S01]  /*17d10*/  MOV R4, R179 ;  /* 0x000000b300047202 */ /* 0x000fe20000000f00 */
[----:B-1---5:R-:W-:Y:S05]  /*17d20*/  BRA `(.L_x_3581) ;  /* 0xffffb61000007947 */ /* 0x022fea000383ffff */
.L_x_3511:
[----:B------:R-:W-:Y:S01]  /*17d30*/  IMAD.MOV.U32 R3, RZ, RZ, R14 ;  /* 0x000000ffff037224 */ /* 0x000fe200078e000e */
[----:B------:R-:W-:Y:S01]  /*17d40*/  MOV R202, RZ ;  /* 0x000000ff00ca7202 */ /* 0x000fe20000000f00 */
[----:B------:R-:W-:Y:S01]  /*17d50*/  IMAD.MOV.U32 R179, RZ, RZ, 0x181f ;  /* 0x0000181fffb37424 */ /* 0x000fe200078e00ff */
[----:B------:R-:W-:Y:S02]  /*17d60*/  MOV R2, 0x17d80 ;  /* 0x00017d8000027802 */ /* 0x000fe40000000f00 */
[----:B-123--:R-:W-:Y:S05]  /*17d70*/  CALL.REL.NOINC `($__internal_58_$__cuda_sm70_shflsync_idx_p) ;  /* 0x00000e6000007944 */ /* 0x00efea0003c00000 */
[----:B-----5:R-:W-:Y:S01]  /*17d80*/  MOV R0, R179 ;  /* 0x000000b300007202 */ /* 0x020fe20000000f00 */
[----:B-1----:R-:W-:Y:S05]  /*17d90*/  BRA `(.L_x_3582) ;  /* 0xffffb5c000007947 */ /* 0x002fea000383ffff */
.L_x_3514:
[----:B--2---:R-:W-:Y:S01]  /*17da0*/  IMAD.MOV.U32 R3, RZ, RZ, R13 ;  /* 0x000000ffff037224 */ /* 0x004fe200078e000d */
[----:B------:R-:W-:Y:S01]  /*17db0*/  MOV R202, 0x1 ;  /* 0x0000000100ca7802 */ /* 0x000fe20000000f00 */
[----:B------:R-:W-:Y:S01]  /*17dc0*/  IMAD.MOV.U32 R179, RZ, RZ, 0x181f ;  /* 0x0000181fffb37424 */ /* 0x000fe200078e00ff */
[----:B------:R-:W-:-:S02]  /*17dd0*/  MOV R2, 0x17df0 ;  /* 0x00017df000027802 */ /* 0x000fc40000000f00 */
[----:B-1-34-:R-:W-:Y:S05]  /*17de0*/  CALL.REL.NOINC `($__internal_58_$__cuda_sm70_shflsync_idx_p) ;  /* 0x00000df000007944 */ /* 0x01afea0003c00000 */
        /* <DEDUP_REMOVED lines=8> */
.L_x_3517:
[----:B--2---:R-:W-:Y:S01]  /*17e70*/  IMAD.MOV.U32 R3, RZ, RZ, R13 ;  /* 0x000000ffff037224 */ /* 0x004fe200078e000d */
[----:B------:R-:W-:Y:S01]  /*17e80*/  MOV R202, 0x2 ;  /* 0x0000000200ca7802 */ /* 0x000fe20000000f00 */
[----:B------:R-:W-:Y:S01]  /*17e90*/  IMAD.MOV.U32 R179, RZ, RZ, 0x181f ;  /* 0x0000181fffb37424 */ /* 0x000fe200078e00ff */
[----:B------:R-:W-:Y:S02]  /*17ea0*/  MOV R2, 0x17ec0 ;  /* 0x00017ec000027802 */ /* 0x000fe40000000f00 */
[----:B-1-34-:R-:W-:Y:S05]  /*17eb0*/  CALL.REL.NOINC `($__internal_58_$__cuda_sm70_shflsync_idx_p) ;  /* 0x00000d2000007944 */ /* 0x01afea0003c00000 */
[----:B------:R-:W-:Y:S01]  /*17ec0*/  MOV R4, R179 ;  /* 0x000000b300047202 */ /* 0x000fe20000000f00 */
[----:B-1---5:R-:W-:Y:S05]  /*17ed0*/  BRA `(.L_x_3584) ;  /* 0xffffb76000007947 */ /* 0x022fea000383ffff */
.L_x_3518:
[----:B--2---:R-:W-:Y:S01]  /*17ee0*/  IMAD.MOV.U32 R3, RZ, RZ, R14 ;  /* 0x000000ffff037224 */ /* 0x004fe200078e000e */
[----:B------:R-:W-:Y:S01]  /*17ef0*/  MOV R202, 0x2 ;  /* 0x0000000200ca7802 */ /* 0x000fe20000000f00 */
[----:B------:R-:W-:Y:S01]  /*17f00*/  IMAD.MOV.U32 R179, RZ, RZ, 0x181f ;  /* 0x0000181fffb37424 */ /* 0x000fe200078e00ff */
[----:B------:R-:W-:Y:S02]  /*17f10*/  MOV R2, 0x17f30 ;  /* 0x00017f3000027802 */ /* 0x000fe40000000f00 */
[----:B-1-34-:R-:W-:Y:S05]  /*17f20*/  CALL.REL.NOINC `($__internal_58_$__cuda_sm70_shflsync_idx_p) ;  /* 0x00000cb000007944 */ /* 0x01afea0003c00000 */
[----:B-----5:R-:W-:Y:S01]  /*17f30*/  MOV R0, R179 ;  /* 0x000000b300007202 */ /* 0x020fe20000000f00 */
[----:B-1----:R-:W-:Y:S05]  /*17f40*/  BRA `(.L_x_3585) ;  /* 0xffffb71000007947 */ /* 0x002fea000383ffff */
.L_x_3521:
[----:B---3--:R-:W-:Y:S01]  /*17f50*/  IMAD.MOV.U32 R3, RZ, RZ, R13 ;  /* 0x000000ffff037224 */ /* 0x008fe200078e000d */
        /* <DEDUP_REMOVED lines=12> */
.L_x_3523:
[----:B------:R-:W-:Y:S01]  /*18020*/  IMAD.MOV.U32 R3, RZ, RZ, R5 ;  /* 0x000000ffff037224 */ /* 0x000fe200078e0005 */
[----:B------:R-:W-:Y:S01]  /*18030*/  MOV R202, RZ ;  /* 0x000000ff00ca7202 */ /* 0x000fe20000000f00 */
[----:B------:R-:W-:Y:S01]  /*18040*/  IMAD.MOV.U32 R179, RZ, RZ, 0x1c1f ;  /* 0x00001c1fffb37424 */ /* 0x000fe200078e00ff */
[----:B------:R-:W-:Y:S02]  /*18050*/  MOV R2, 0x18070 ;  /* 0x0001807000027802 */ /* 0x000fe40000000f00 */
[----:B------:R-:W-:Y:S05]  /*18060*/  CALL.REL.NOINC `($__internal_58_$__cuda_sm70_shflsync_idx_p) ;  /* 0x00000b7000007944 */ /* 0x000fea0003c00000 */
[----:B------:R-:W-:Y:S01]  /*18070*/  MOV R4, R179 ;  /* 0x000000b300047202 */ /* 0x000fe20000000f00 */
[----:B-1---5:R-:W-:Y:S05]  /*18080*/  BRA `(.L_x_3587) ;  /* 0xffffbab000007947 */ /* 0x022fea000383ffff */
.L_x_3524:
[----:B------:R-:W-:Y:S01]  /*18090*/  IMAD.MOV.U32 R3, RZ, RZ, R12 ;  /* 0x000000ffff037224 */ /* 0x000fe200078e000c */
[----:B------:R-:W-:Y:S01]  /*180a0*/  MOV R202, RZ ;  /* 0x000000ff00ca7202 */ /* 0x000fe20000000f00 */
[----:B------:R-:W-:Y:S01]  /*180b0*/  IMAD.MOV.U32 R179, RZ, RZ, 0x1c1f ;  /* 0x00001c1fffb37424 */ /* 0x000fe200078e00ff */
[----:B------:R-:W-:Y:S02]  /*180c0*/  MOV R2, 0x180e0 ;  /* 0x000180e000027802 */ /* 0x000fe40000000f00 */
[----:B-12---:R-:W-:Y:S05]  /*180d0*/  CALL.REL.NOINC `($__internal_58_$__cuda_sm70_shflsync_idx_p) ;  /* 0x00000b0000007944 */ /* 0x006fea0003c00000 */
[----:B-----5:R-:W-:Y:S01]  /*180e0*/  MOV R0, R179 ;  /* 0x000000b300007202 */ /* 0x020fe20000000f00 */
[----:B-1----:R-:W-:Y:S05]  /*180f0*/  BRA `(.L_x_3588) ;  /* 0xffffba6000007947 */ /* 0x002fea000383ffff */
.L_x_3527:
[----:B----4-:R-:W-:Y:S01]  /*18100*/  IMAD.MOV.U32 R3, RZ, RZ, R5 ;  /* 0x000000ffff037224 */ /* 0x010fe200078e0005 */
[----:B------:R-:W-:Y:S01]  /*18110*/  MOV R202, 0x1 ;  /* 0x0000000100ca7802 */ /* 0x000fe20000000f00 */
[----:B------:R-:W-:Y:S01]  /*18120*/  IMAD.MOV.U32 R179, RZ, RZ, 0x1c1f ;  /* 0x00001c1fffb37424 */ /* 0x000fe200078e00ff */
[----:B------:R-:W-:-:S02]  /*18130*/  MOV R2, 0x18150 ;  /* 0x0001815000027802 */ /* 0x000fc40000000f00 */
[----:B-123--:R-:W-:Y:S05]  /*18140*/  CALL.REL.NOINC `($__internal_58_$__cuda_sm70_shflsync_idx_p) ;  /* 0x00000a9000007944 */ /* 0x00efea0003c00000 */
        /* <DEDUP_REMOVED lines=8> */
.L_x_3531:
[----:B------:R-:W-:Y:S01]  /*181d0*/  IMAD.MOV.U32 R3, RZ, RZ, R5 ;  /* 0x000000ffff037224 */ /* 0x000fe200078e0005 */
[----:B------:R-:W-:Y:S01]  /*181e0*/  MOV R202, RZ ;  /* 0x000000ff00ca7202 */ /* 0x000fe20000000f00 */
[----:B------:R-:W-:Y:S01]  /*181f0*/  IMAD.MOV.U32 R179, RZ, RZ, 0x181f ;  /* 0x0000181fffb37424 */ /* 0x000fe200078e00ff */
[----:B------:R-:W-:Y:S02]  /*18200*/  MOV R2, 0x18220 ;  /* 0x0001822000027802 */ /* 0x000fe40000000f00 */
[----:B------:R-:W-:Y:S05]  /*18210*/  CALL.REL.NOINC `($__internal_58_$__cuda_sm70_shflsync_idx_p) ;  /* 0x000009c000007944 */ /* 0x000fea0003c00000 */
[----:B------:R-:W-:Y:S01]  /*18220*/  MOV R4, R179 ;  /* 0x000000b300047202 */ /* 0x000fe20000000f00 */
[----:B-1---5:R-:W-:Y:S05]  /*18230*/  BRA `(.L_x_3590) ;  /* 0xffffdc2000007947 */ /* 0x022fea000383ffff */
.L_x_3532:
[----:B------:R-:W-:Y:S01]  /*18240*/  IMAD.MOV.U32 R3, RZ, RZ, R14 ;  /* 0x000000ffff037224 */ /* 0x000fe200078e000e */
[----:B------:R-:W-:Y:S01]  /*18250*/  MOV R202, RZ ;  /* 0x000000ff00ca7202 */ /* 0x000fe20000000f00 */
[----:B------:R-:W-:Y:S01]  /*18260*/  IMAD.MOV.U32 R179, RZ, RZ, 0x181f ;  /* 0x0000181fffb37424 */ /* 0x000fe200078e00ff */
[----:B------:R-:W-:Y:S02]  /*18270*/  MOV R2, 0x18290 ;  /* 0x0001829000027802 */ /* 0x000fe40000000f00 */
[----:B-12---:R-:W-:Y:S05]  /*18280*/  CALL.REL.NOINC `($__internal_58_$__cuda_sm70_shflsync_idx_p) ;  /* 0x0000095000007944 */ /* 0x006fea0003c00000 */
[----:B-----5:R-:W-:Y:S01]  /*18290*/  MOV R0, R179 ;  /* 0x000000b300007202 */ /* 0x020fe20000000f00 */
[----:B-1----:R-:W-:Y:S05]  /*182a0*/  BRA `(.L_x_3591) ;  /* 0xffffdbd000007947 */ /* 0x002fea000383ffff */
.L_x_3535:
        /* <DEDUP_REMOVED lines=13> */
.L_x_3538:
[----:B-1----:R-:W-:Y:S01]  /*18380*/  IMAD.MOV.U32 R3, RZ, RZ, R5 ;  /* 0x000000ffff037224 */ /* 0x002fe200078e0005 */
[----:B------:R-:W-:Y:S01]  /*18390*/  MOV R202, 0x2 ;  /* 0x0000000200ca7802 */ /* 0x000fe20000000f00 */
[----:B------:R-:W-:Y:S01]  /*183a0*/  IMAD.MOV.U32 R179, RZ, RZ, 0x181f ;  /* 0x0000181fffb37424 */ /* 0x000fe200078e00ff */
[----:B------:R-:W-:Y:S02]  /*183b0*/  MOV R2, 0x183d0 ;  /* 0x000183d000027802 */ /* 0x000fe40000000f00 */
[----:B--234-:R-:W-:Y:S05]  /*183c0*/  CALL.REL.NOINC `($__internal_58_$__cuda_sm70_shflsync_idx_p) ;  /* 0x0000081000007944 */ /* 0x01cfea0003c00000 */
[----:B------:R-:W-:Y:S01]  /*183d0*/  MOV R4, R179 ;  /* 0x000000b300047202 */ /* 0x000fe20000000f00 */
[----:B-1---5:R-:W-:Y:S05]  /*183e0*/  BRA `(.L_x_3593) ;  /* 0xffffdd8000007947 */ /* 0x022fea000383ffff */
.L_x_3539:
[----:B------:R-:W-:Y:S01]  /*183f0*/  IMAD.MOV.U32 R3, RZ, RZ, R14 ;  /* 0x000000ffff037224 */ /* 0x000fe200078e000e */
[----:B------:R-:W-:Y:S01]  /*18400*/  MOV R202, 0x2 ;  /* 0x0000000200ca7802 */ /* 0x000fe20000000f00 */
[----:B------:R-:W-:Y:S01]  /*18410*/  IMAD.MOV.U32 R179, RZ, RZ, 0x181f ;  /* 0x0000181fffb37424 */ /* 0x000fe200078e00ff */
[----:B------:R-:W-:Y:S02]  /*18420*/  MOV R2, 0x18440 ;  /* 0x0001844000027802 */ /* 0x000fe40000000f00 */
[----:B-1234-:R-:W-:Y:S05]  /*18430*/  CALL.REL.NOINC `($__internal_58_$__cuda_sm70_shflsync_idx_p) ;  /* 0x000007a000007944 */ /* 0x01efea0003c00000 */
[----:B-----5:R-:W-:Y:S01]  /*18440*/  MOV R0, R179 ;  /* 0x000000b300007202 */ /* 0x020fe20000000f00 */
[----:B-1----:R-:W-:Y:S05]  /*18450*/  BRA `(.L_x_3594) ;  /* 0xffffdd3000007947 */ /* 0x002fea000383ffff */
.L_x_3542:
[----:B-1----:R-:W-:Y:S01]  /*18460*/  IMAD.MOV.U32 R3, RZ, RZ, R5 ;  /* 0x000000ffff037224 */ /* 0x002fe200078e0005 */
[----:B------:R-:W-:Y:S01]  /*18470*/  MOV R202, 0x3 ;  /* 0x0000000300ca7802 */ /* 0x000fe20000000f00 */
[----:B------:R-:W-:Y:S01]  /*18480*/  IMAD.MOV.U32 R179, RZ, RZ, 0x181f ;  /* 0x0000181fffb37424 */ /* 0x000fe200078e00ff */
[----:B------:R-:W-:-:S02]  /*18490*/  MOV R2, 0x184b0 ;  /* 0x000184b000027802 */ /* 0x000fc40000000f00 */
[----:B--234-:R-:W-:Y:S05]  /*184a0*/  CALL.REL.NOINC `($__internal_58_$__cuda_sm70_shflsync_idx_p) ;  /* 0x0000073000007944 */ /* 0x01cfea0003c00000 */
        /* <DEDUP_REMOVED lines=8> */
.L_x_3544:
[----:B------:R-:W-:Y:S01]  /*18530*/  IMAD.MOV.U32 R3, RZ, RZ, R98 ;  /* 0x000000ffff037224 */ /* 0x000fe200078e0062 */
[----:B------:R-:W-:Y:S01]  /*18540*/  MOV R202, RZ ;  /* 0x000000ff00ca7202 */ /* 0x000fe20000000f00 */
[----:B------:R-:W-:Y:S01]  /*18550*/  IMAD.MOV.U32 R179, RZ, RZ, 0x1f ;  /* 0x0000001fffb37424 */ /* 0x000fe200078e00ff */
[----:B------:R-:W-:Y:S02]  /*18560*/  MOV R2, 0x18580 ;  /* 0x0001858000027802 */ /* 0x000fe40000000f00 */
[----:B-12---:R-:W-:Y:S05]  /*18570*/  CALL.REL.NOINC `($__internal_58_$__cuda_sm70_shflsync_idx_p) ;  /* 0x0000066000007944 */ /* 0x006fea0003c00000 */
[----:B------:R-:W-:Y:S01]  /*18580*/  MOV R9, R179 ;  /* 0x000000b300097202 */ /* 0x000fe20000000f00 */
[----:B-1---5:R-:W-:Y:S05]  /*18590*/  BRA `(.L_x_3596) ;  /* 0xffffdf8000007947 */ /* 0x022fea000383ffff */
.L_x_3545:
[----:B------:R-:W-:Y:S01]  /*185a0*/  IMAD.MOV.U32 R3, RZ, RZ, R98 ;  /* 0x000000ffff037224 */ /* 0x000fe200078e0062 */
[----:B------:R-:W-:Y:S01]  /*185b0*/  MOV R202, 0x1 ;  /* 0x0000000100ca7802 */ /* 0x000fe20000000f00 */
[----:B------:R-:W-:Y:S01]  /*185c0*/  IMAD.MOV.U32 R179, RZ, RZ, 0x1f ;  /* 0x0000001fffb37424 */ /* 0x000fe200078e00ff */
[----:B------:R-:W-:Y:S02]  /*185d0*/  MOV R2, 0x185f0 ;  /* 0x000185f000027802 */ /* 0x000fe40000000f00 */
[----:B-1234-:R-:W-:Y:S05]  /*185e0*/  CALL.REL.NOINC `($__internal_58_$__cuda_sm70_shflsync_idx_p) ;  /* 0x000005f000007944 */ /* 0x01efea0003c00000 */
[----:B------:R-:W-:Y:S01]  /*185f0*/  MOV R6, R179 ;  /* 0x000000b300067202 */ /* 0x000fe20000000f00 */
[----:B-1---5:R-:W-:Y:S05]  /*18600*/  BRA `(.L_x_3597) ;  /* 0xffffdf3000007947 */ /* 0x022fea000383ffff */
.L_x_3546:
[----:B------:R-:W-:Y:S02]  /*18610*/  MOV R3, 0x1 ;  /* 0x0000000100037802 */ /* 0x000fe40000000f00 */
[----:B------:R-:W-:-:S02]  /*18620*/  MOV R2, 0x18640 ;  /* 0x0001864000027802 */ /* 0x000fc40000000f00 */
[----:B---34-:R-:W-:Y:S05]  /*18630*/  CALL.REL.NOINC `($__internal_59_$__cuda_sm70_shflsync_up_p) ;  /* 0x0000061000007944 */ /* 0x018fea0003c00000 */
[----:B------:R-:W-:Y:S05]  /*18640*/  BRA `(.L_x_3598) ;  /* 0xffffe01000007947 */ /* 0x000fea000383ffff */
.L_x_3547:
[----:B------:R-:W-:Y:S02]  /*18650*/  MOV R3, 0x2 ;  /* 0x0000000200037802 */ /* 0x000fe40000000f00 */
[----:B------:R-:W-:-:S02]  /*18660*/  MOV R2, 0x18680 ;  /* 0x0001868000027802 */ /* 0x000fc40000000f00 */
[----:B---34-:R-:W-:Y:S05]  /*18670*/  CALL.REL.NOINC `($__internal_59_$__cuda_sm70_shflsync_up_p) ;  /* 0x000005d000007944 */ /* 0x018fea0003c00000 */
[----:B------:R-:W-:Y:S02]  /*18680*/  SEL R3, R4, RZ, P1 ;  /* 0x000000ff04037207 */ /* 0x000fe40000800000 */
[----:B------:R-:W-:-:S03]  /*18690*/  MOV R2, 0x186d0 ;  /* 0x000186d000027802 */ /* 0x000fc60000000f00 */
[----:B------:R-:W-:Y:S02]  /*186a0*/  IMAD.IADD R0, R0, 0x1, R3 ;  /* 0x0000000100007824 */ /* 0x000fe400078e0203 */
[----:B------:R-:W-:Y:S02]  /*186b0*/  IMAD.MOV.U32 R3, RZ, RZ, 0x4 ;  /* 0x00000004ff037424 */ /* 0x000fe400078e00ff */
        /* <DEDUP_REMOVED lines=20> */
.L_x_3551:
[----:B------:R-:W-:Y:S02]  /*18800*/  MOV R3, 0x1 ;  /* 0x0000000100037802 */ /* 0x000fe40000000f00 */
[----:B------:R-:W-:Y:S02]  /*18810*/  MOV R2, 0x18830 ;  /* 0x0001883000027802 */ /* 0x000fe40000000f00 */
[----:B---3--:R-:W-:Y:S05]  /*18820*/  CALL.REL.NOINC `($__internal_59_$__cuda_sm70_shflsync_up_p) ;  /* 0x0000042000007944 */ /* 0x008fea0003c00000 */
[----:B------:R-:W-:Y:S01]  /*18830*/  MOV R2, R4 ;  /* 0x0000000400027202 */ /* 0x000fe20000000f00 */
[----:B------:R-:W-:Y:S05]  /*18840*/  BRA `(.L_x_3600) ;  /* 0xffffe07000007947 */ /* 0x000fea000383ffff */
.L_x_3552:
[----:B------:R-:W-:Y:S02]  /*18850*/  MOV R3, 0x2 ;  /* 0x0000000200037802 */ /* 0x000fe40000000f00 */
[----:B------:R-:W-:Y:S02]  /*18860*/  MOV R2, 0x18880 ;  /* 0x0001888000027802 */ /* 0x000fe40000000f00 */
[----:B---3--:R-:W-:Y:S05]  /*18870*/  CALL.REL.NOINC `($__internal_59_$__cuda_sm70_shflsync_up_p) ;  /* 0x000003d000007944 */ /* 0x008fea0003c00000 */
        /* <DEDUP_REMOVED lines=24> */
.L_x_3554:
[----:B------:R-:W-:Y:S02]  /*18a00*/  SEL R0, RZ, 0x1, P0 ;  /* 0x00000001ff007807 */ /* 0x000fe40000000000 */
[----:B------:R-:W-:Y:S02]  /*18a10*/  MOV R2, 0x18a30 ;  /* 0x00018a3000027802 */ /* 0x000fe40000000f00 */
[----:B-1-3--:R-:W-:Y:S05]  /*18a20*/  CALL.REL.NOINC `($__internal_60_$__cuda_sm70_votesync_ballot) ;  /* 0x0000028000007944 */ /* 0x00afea0003c00000 */
[----:B------:R-:W-:Y:S05]  /*18a30*/  BRA `(.L_x_3602) ;  /* 0xffffe01000007947 */ /* 0x000fea000383ffff */
.L_x_3555:
[----:B------:R-:W-:Y:S01]  /*18a40*/  IMAD.MOV.U32 R3, RZ, RZ, R7 ;  /* 0x000000ffff037224 */ /* 0x000fe200078e0007 */
[----:B----4-:R-:W-:Y:S01]  /*18a50*/  MOV R202, R10 ;  /* 0x0000000a00ca7202 */ /* 0x010fe20000000f00 */
[----:B------:R-:W-:Y:S01]  /*18a60*/  IMAD.MOV.U32 R179, RZ, RZ, 0x1f ;  /* 0x0000001fffb37424 */ /* 0x000fe200078e00ff */
[----:B------:R-:W-:Y:S02]  /*18a70*/  MOV R2, 0x18a90 ;  /* 0x00018a9000027802 */ /* 0x000fe40000000f00 */
[----:B-123--:R-:W-:Y:S05]  /*18a80*/  CALL.REL.NOINC `($__internal_58_$__cuda_sm70_shflsync_idx_p) ;  /* 0x0000015000007944 */ /* 0x00efea0003c00000 */
[----:B------:R-:W-:Y:S01]  /*18a90*/  IMAD.MOV.U32 R7, RZ, RZ, R179 ;  /* 0x000000ffff077224 */ /* 0x000fe200078e00b3 */
[----:B------:R-:W-:Y:S01]  /*18aa0*/  MOV R202, R10 ;  /* 0x0000000a00ca7202 */ /* 0x000fe20000000f00 */
[----:B------:R-:W-:Y:S01]  /*18ab0*/  IMAD.MOV.U32 R3, RZ, RZ, R8 ;  /* 0x000000ffff037224 */ /* 0x000fe200078e0008 */
[----:B------:R-:W-:Y:S02]  /*18ac0*/  MOV R179, 0x1f ;  /* 0x0000001f00b37802 */ /* 0x000fe40000000f00 */
[----:B------:R-:W-:-:S02]  /*18ad0*/  MOV R2, 0x18af0 ;  /* 0x00018af000027802 */ /* 0x000fc40000000f00 */
[----:B-1---5:R-:W-:Y:S05]  /*18ae0*/  CALL.REL.NOINC `($__internal_58_$__cuda_sm70_shflsync_idx_p) ;  /* 0x000000f000007944 */ /* 0x022fea0003c00000 */
[----:B------:R-:W-:Y:S01]  /*18af0*/  MOV R5, R179 ;  /* 0x000000b300057202 */ /* 0x000fe20000000f00 */
[----:B-1---5:R-:W-:Y:S05]  /*18b00*/  BRA `(.L_x_3603) ;  /* 0xffffdf8000007947 */ /* 0x022fea000383ffff */
.L_x_3558:
[----:B------:R-:W-:Y:S01]  /*18b10*/  IMAD.MOV.U32 R3, RZ, RZ, R4 ;  /* 0x000000ffff037224 */ /* 0x000fe200078e0004 */
[----:B------:R-:W-:Y:S01]  /*18b20*/  MOV R202, R0 ;  /* 0x0000000000ca7202 */ /* 0x000fe20000000f00 */
[----:B------:R-:W-:Y:S01]  /*18b30*/  IMAD.MOV.U32 R179, RZ, RZ, 0x1f ;  /* 0x0000001fffb37424 */ /* 0x000fe200078e00ff */
[----:B------:R-:W-:-:S02]  /*18b40*/  MOV R2, 0x18b60 ;  /* 0x00018b6000027802 */ /* 0x000fc40000000f00 */
[----:B-1-34-:R-:W-:Y:S05]  /*18b50*/  CALL.REL.NOINC `($__internal_58_$__cuda_sm70_shflsync_idx_p) ;  /* 0x0000008000007944 */ /* 0x01afea0003c00000 */
[----:B------:R-:W-:Y:S01]  /*18b60*/  MOV R11, R179 ;  /* 0x000000b3000b7202 */ /* 0x000fe20000000f00 */
[----:B-1---5:R-:W-:Y:S05]  /*18b70*/  BRA `(.L_x_3557) ;  /* 0xffffdf7000007947 */ /* 0x022fea000383ffff */
        .weak           $__internal_57_$__cuda_sm70_shflsync_bfly_p
        .type           $__internal_57_$__cuda_sm70_shflsync_bfly_p,@function
        .size           $__internal_57_$__cuda_sm70_shflsync_bfly_p,($__internal_58_$__cuda_sm70_shflsync_idx_p - $__internal_57_$__cuda_sm70_shflsync_bfly_p)
$__internal_57_$__cuda_sm70_shflsync_bfly_p:
[----:B------:R-:W-:Y:S02]  /*18b80*/  MOV R161, 0xffffffff ;  /* 0xffffffff00a17802 */ /* 0x000fe40000000f00 */
[----:B------:R-:W-:-:S02]  /*18b90*/  MOV R3, 0x1f ;  /* 0x0000001f00037802 */ /* 0x000fc40000000f00 */
[----:B------:R-:W-:Y:S04]  /*18ba0*/  WARPSYNC R161 ;  /* 0x000000a100007348 */ /* 0x000fe80003800000 */
[----:B------:R1:W2:Y:S02]  /*18bb0*/  SHFL.BFLY PT, R0, R132, R0, R3 ;  /* 0x0c00000084007389 */ /* 0x0002a400000e0003 */
[----:B-1----:R-:W-:-:S04]  /*18bc0*/  MOV R3, 0x0 ;  /* 0x0000000000037802 */ /* 0x002fc80000000f00 */
[----:B--2---:R-:W-:Y:S05]  /*18bd0*/  RET.REL.NODEC R2 `(_ZN7cutlass13device_kernelIN5flash19enable_sm80_to_sm89INS1_16FlashAttnFwdSm80INS1_25CollectiveMainloopFwdSm80ILi8ELi1ELb0EN4cute5tupleIJNS5_1CILi128EEENS7_ILi32EEENS7_ILi256EEEEEELi256ENS_6half_tEfNS_4arch4Sm80ELb0ELb0ELb0ELb1ELb1ELb1ELb1ELb1EEENS1_21CollectiveEpilogueFwdINS6_IJS8_SA_S9_EEENS6_IJNS7_ILi1EEESI_SI_EEESC_SE_Li256ELb1ELb1ELb1ELb0EEENS1_36VarlenDynamicPersistentTileSchedulerILi128ELi32ELi256ELi256ELb1ELb1ELb0ELb0ELb1ELb1EEEEEEEEEvNT_6ParamsE) ;  /* 0xfffe742002007950 */ /* 0x004fea0003c3ffff */
        .weak           $__internal_58_$__cuda_sm70_shflsync_idx_p
        .type           $__internal_58_$__cuda_sm70_shflsync_idx_p,@function
        .size           $__internal_58_$__cuda_sm70_shflsync_idx_p,($__internal_59_$__cuda_sm70_shflsync_up_p - $__internal_58_$__cuda_sm70_shflsync_idx_p)
$__internal_58_$__cuda_sm70_shflsync_idx_p:
[----:B------:R1:W-:Y:S02]  /*18be0*/  STL [R1+0x54], R0 ;  /* 0x0000540001007387 */ /* 0x0003e40000100800 */
[----:B-1----:R-:W-:-:S04]  /*18bf0*/  MOV R0, 0xffffffff ;  /* 0xffffffff00007802 */ /* 0x002fc80000000f00 */
[----:B------:R-:W-:Y:S04]  /*18c00*/  WARPSYNC R0 ;  /* 0x0000000000007348 */ /* 0x000fe80003800000 */
[----:B------:R1:W2:Y:S04]  /*18c10*/  SHFL.IDX PT, R179, R3, R202, R179 ;  /* 0x000000ca03b37389 */ /* 0x0002a800000e00b3 */
[----:B-1----:R1:W5:Y:S01]  /*18c20*/  LDL.LU R0, [R1+0x54] ;  /* 0x0000540001007983 */ /* 0x0023620000300800 */
[----:B------:R-:W-:-:S04]  /*18c30*/  MOV R3, 0x0 ;  /* 0x0000000000037802 */ /* 0x000fc80000000f00 */
[----:B--2---:R-:W-:Y:S05]  /*18c40*/  RET.REL.NODEC R2 `(_ZN7cutlass13device_kernelIN5flash19enable_sm80_to_sm89INS1_16FlashAttnFwdSm80INS1_25CollectiveMainloopFwdSm80ILi8ELi1ELb0EN4cute5tupleIJNS5_1CILi128EEENS7_ILi32EEENS7_ILi256EEEEEELi256ENS_6half_tEfNS_4arch4Sm80ELb0ELb0ELb0ELb1ELb1ELb1ELb1ELb1EEENS1_21CollectiveEpilogueFwdINS6_IJS8_SA_S9_EEENS6_IJNS7_ILi1EEESI_SI_EEESC_SE_Li256ELb1ELb1ELb1ELb0EEENS1_36VarlenDynamicPersistentTileSchedulerILi128ELi32ELi256ELi256ELb1ELb1ELb0ELb0ELb1ELb1EEEEEEEEEvNT_6ParamsE) ;  /* 0xfffe73b002007950 */ /* 0x004fea0003c3ffff */
        .weak           $__internal_59_$__cuda_sm70_shflsync_up_p
        .type           $__internal_59_$__cuda_sm70_shflsync_up_p,@function
        .size           $__internal_59_$__cuda_sm70_shflsync_up_p,($__internal_60_$__cuda_sm70_votesync_ballot - $__internal_59_$__cuda_sm70_shflsync_up_p)
$__internal_59_$__cuda_sm70_shflsync_up_p:
[----:B------:R-:W-:Y:S02]  /*18c50*/  MOV R4, RZ ;  /* 0x000000ff00047202 */ /* 0x000fe40000000f00 */
[----:B------:R-:W-:-:S04]  /*18c60*/  MOV R10, 0xffffffff ;  /* 0xffffffff000a7802 */ /* 0x000fc80000000f00 */
[----:B------:R-:W-:Y:S04]  /*18c70*/  WARPSYNC R10 ;  /* 0x0000000a00007348 */ /* 0x000fe80003800000 */
[----:B------:R1:W2:Y:S02]  /*18c80*/  SHFL.UP PT, R4, R0, R3, R4 ;  /* 0x0400000300047389 */ /* 0x0002a400000e0004 */
[----:B-1----:R-:W-:-:S04]  /*18c90*/  MOV R3, 0x0 ;  /* 0x0000000000037802 */ /* 0x002fc80000000f00 */
[----:B--2---:R-:W-:Y:S05]  /*18ca0*/  RET.REL.NODEC R2 `(_ZN7cutlass13device_kernelIN5flash19enable_sm80_to_sm89INS1_16FlashAttnFwdSm80INS1_25CollectiveMainloopFwdSm80ILi8ELi1ELb0EN4cute5tupleIJNS5_1CILi128EEENS7_ILi32EEENS7_ILi256EEEEEELi256ENS_6half_tEfNS_4arch4Sm80ELb0ELb0ELb0ELb1ELb1ELb1ELb1ELb1EEENS1_21CollectiveEpilogueFwdINS6_IJS8_SA_S9_EEENS6_IJNS7_ILi1EEESI_SI_EEESC_SE_Li256ELb1ELb1ELb1ELb0EEENS1_36VarlenDynamicPersistentTileSchedulerILi128ELi32ELi256ELi256ELb1ELb1ELb0ELb0ELb1ELb1EEEEEEEEEvNT_6ParamsE) ;  /* 0xfffe735002007950 */ /* 0x004fea0003c3ffff */
        .weak           $__internal_60_$__cuda_sm70_votesync_ballot
        .type           $__internal_60_$__cuda_sm70_votesync_ballot,@function
        .size           $__internal_60_$__cuda_sm70_votesync_ballot,(.L_x_6534 - $__internal_60_$__cuda_sm70_votesync_ballot)
$__internal_60_$__cuda_sm70_votesync_ballot:
[----:B------:R-:W-:Y:S01]  /*18cb0*/  ISETP.NE.U32.AND P0, PT, R0, 0x1, PT ;  /* 0x000000010000780c */ /* 0x000fe20003f05070 */
[----:B------:R-:W-:-:S04]  /*18cc0*/  IMAD.MOV.U32 R3, RZ, RZ, -0x1 ;  /* 0xffffffffff037424 */ /* 0x000fc800078e00ff */
[----:B------:R-:W-:Y:S08]  /*18cd0*/  WARPSYNC R3 ;  /* 0x0000000300007348 */ /* 0x000ff00003800000 */
[----:B------:R-:W-:-:S04]  /*18ce0*/  VOTE.ANY R0, PT, !P0 ;  /* 0x0000000000007806 */ /* 0x000fc800040e0100 */
[----:B------:R-:W-:Y:S01]  /*18cf0*/  LOP3.LUT R0, R0, R3, RZ, 0xc0, !PT ;  /* 0x0000000300007212 */ /* 0x000fe200078ec0ff */
[----:B------:R-:W-:-:S04]  /*18d00*/  IMAD.MOV.U32 R3, RZ, RZ, 0x0 ;  /* 0x00000000ff037424 */ /* 0x000fc800078e00ff */
[----:B------:R-:W-:Y:S05]  /*18d10*/  RET.REL.NODEC R2 `(_ZN7cutlass13device_kernelIN5flash19enable_sm80_to_sm89INS1_16FlashAttnFwdSm80INS1_25CollectiveMainloopFwdSm80ILi8ELi1ELb0EN4cute5tupleIJNS5_1CILi128EEENS7_ILi32EEENS7_ILi256EEEEEELi256ENS_6half_tEfNS_4arch4Sm80ELb0ELb0ELb0ELb1ELb1ELb1ELb1ELb1EEENS1_21CollectiveEpilogueFwdINS6_IJS8_SA_S9_EEENS6_IJNS7_ILi1EEESI_SI_EEESC_SE_Li256ELb1ELb1ELb1ELb0EEENS1_36VarlenDynamicPersistentTileSchedulerILi128ELi32ELi256ELi256ELb1ELb1ELb0ELb0ELb1ELb1EEEEEEEEEvNT_6ParamsE) ;  /* 0xfffe72e002007950 */ /* 0x000fea0003c3ffff */
.L_x_3604:
        /* <DEDUP_REMOVED lines=14> */
.L_x_6534:


//--------------------- .text._ZN7cutlass13device_kernelIN5flash19enable_sm80_to_sm89INS1_16FlashAttnFwdSm80INS1_25CollectiveMainloopFwdSm80ILi8ELi1ELb1EN4cute5tupleIJNS5_1CILi128EEENS7_ILi48EEENS7_ILi256EEEEEELi256ENS_6half_tEfNS_4arch4Sm80ELb0ELb1ELb0ELb0ELb1ELb0ELb1ELb1EEENS1_21CollectiveEpilogueFwdINS6_IJS8_SA_S9_EEENS6_IJNS7_ILi1EEESI_SI_EEESC_SE_Li256ELb0ELb1ELb1ELb0EEENS1_19SingleTileSchedulerILb0ELb1ELb1ELi128EEEEEEEEEvNT_6ParamsE --------------------------
	.section	.text._ZN7cutlass13device_kernelIN5flash19enable_sm80_to_sm89INS1_16FlashAttnFwdSm80INS1_25CollectiveMainloopFwdSm80ILi8ELi1ELb1EN4cute5tupleIJNS5_1CILi128EEENS7_ILi48EEENS7_ILi256EEEEEELi256ENS_6half_tEfNS_4arch4Sm80ELb0ELb1ELb0ELb0ELb1ELb0ELb1ELb1EEENS1_21CollectiveEpilogueFwdINS6_IJS8_SA_S9_EEENS6_IJNS7_ILi1EEESI_SI_EEESC_SE_Li256ELb0ELb1ELb1ELb0EEENS1_19SingleTileSchedulerILb0ELb1ELb1ELi128EEEEEEEEEvNT_6ParamsE,"ax",@progbits
	.sectioninfo	@"SHI_REGISTERS=255"
	.align	128
.text._ZN7cutlass13device_kernelIN5flash19enable_sm80_to_sm89INS1_16FlashAttnFwdSm80INS1_25CollectiveMainloopFwdSm80ILi8ELi1ELb1EN4cute5tupleIJNS5_1CILi128EEENS7_ILi48EEENS7_ILi256EEEEEELi256ENS_6half_tEfNS_4arch4Sm80ELb0ELb1ELb0ELb0ELb1ELb0ELb1ELb1EEENS1_21CollectiveEpilogueFwdINS6_IJS8_SA_S9_EEENS6_IJNS7_ILi1EEESI_SI_EEESC_SE_Li256ELb0ELb1ELb1ELb0EEENS1_19SingleTileSchedulerILb0ELb1ELb1ELi128EEEEEEEEEvNT_6ParamsE:
        .type           _ZN7cutlass13device_kernelIN5flash19enable_sm80_to_sm89INS1_16FlashAttnFwdSm80INS1_25CollectiveMainloopFwdSm80ILi8ELi1ELb1EN4cute5tupleIJNS5_1CILi128EEENS7_ILi48EEENS7_ILi256EEEEEELi256ENS_6half_tEfNS_4arch4Sm80ELb0ELb1ELb0ELb0ELb1ELb0ELb1ELb1EEENS1_21CollectiveEpilogueFwdINS6_IJS8_SA_S9_EEENS6_IJNS7_ILi1EEESI_SI_EEESC_SE_Li256ELb0ELb1ELb1ELb0EEENS1_19SingleTileSchedulerILb0ELb1ELb1ELi128EEEEEEEEEvNT_6ParamsE,@function
        .size           _ZN7cutlass13device_kernelIN5flash19enable_sm80_to_sm89INS1_16FlashAttnFwdSm80INS1_25CollectiveMainloopFwdSm80ILi8ELi1ELb1EN4cute5tupleIJNS5_1CILi128EEENS7_ILi48EEENS7_ILi256EEEEEELi256ENS_6half_tEfNS_4arch4Sm80ELb0ELb1ELb0ELb0ELb1ELb0ELb1ELb1EEENS1_21CollectiveEpilogueFwdINS6_IJS8_SA_S9_EEENS6_IJNS7_ILi1EEESI_SI_EEESC_SE_Li256ELb0ELb1ELb1ELb0EEENS1_19SingleTileSchedulerILb0ELb1ELb1ELi128EEEEEEEEEvNT_6ParamsE,(.L_x_6539 - _ZN7cutlass13device_kernelIN5flash19enable_sm80_to_sm89INS1_16FlashAttnFwdSm80INS1_25CollectiveMainloopFwdSm80ILi8ELi1ELb1EN4cute5tupleIJNS5_1CILi128EEENS7_ILi48EEENS7_ILi256EEEEEELi256ENS_6half_tEfNS_4arch4Sm80ELb0ELb1ELb0ELb0ELb1ELb0ELb1ELb1EEENS1_21CollectiveEpilogueFwdINS6_IJS8_SA_S9_EEENS6_IJNS7_ILi1EEESI_SI_EEESC_SE_Li256ELb0ELb1ELb1ELb0EEENS1_19SingleTileSchedulerILb0ELb1ELb1ELi128EEEEEEEEEvNT_6ParamsE)
        .other          _ZN7cutlass13device_kernelIN5flash19enable_sm80_to_sm89INS1_16FlashAttnFwdSm80INS1_25CollectiveMainloopFwdSm80ILi8ELi1ELb1EN4cute5tupleIJNS5_1CILi128EEENS7_ILi48EEENS7_ILi256EEEEEELi256ENS_6half_tEfNS_4arch4Sm80ELb0ELb1ELb0ELb0ELb1ELb0ELb1ELb1EEENS1_21CollectiveEpilogueFwdINS6_IJS8_SA_S9_EEENS6_IJNS7_ILi1EEESI_SI_EEESC_SE_Li256ELb0ELb1ELb1ELb0EEENS1_19SingleTileSchedulerILb0ELb1ELb1ELi128EEEEEEEEEvNT_6ParamsE,@"STO_CUDA_ENTRY STV_DEFAULT"
_ZN7cutlass13device_kernelIN5flash19enable_sm80_to_sm89INS1_16FlashAttnFwdSm80INS1_25CollectiveMainloopFwdSm80ILi8ELi1ELb1EN4cute5tupleIJNS5_1CILi128EEENS7_ILi48EEENS7_ILi256EEEEEELi256ENS_6half_tEfNS_4arch4Sm80ELb0ELb1ELb0ELb0ELb1ELb0ELb1ELb1EEENS1_21CollectiveEpilogueFwdINS6_IJS8_SA_S9_EEENS6_IJNS7_ILi1EEESI_SI_EEESC_SE_Li256ELb0ELb1ELb1ELb0EEENS1_19SingleTileSchedulerILb0ELb1ELb1ELi128EEEEEEEEEvNT_6ParamsE:
        /* <DEDUP_REMOVED lines=18> */
.L_x_3605:
[----:B------:R-:W-:Y:S02]  /*0120*/  ULDC.64 UR4, c[0x0][0x550] ;  /* 0x0001540000047ab9 */ /* 0x000fe40000000a00 */
[----:B------:R-:W-:Y:S02]  /*0130*/  UISETP.NE.AND UP0, UPT, UR4, 0x1, UPT ;  /* 0x000000010400788c */ /* 0x000fe4000bf05270 */
[----:B------:R-:W-:-:S02]  /*0140*/  UIMAD.WIDE.U32 UR8, UR6, UR5, URZ ;  /* 0x00000005060872a5 */ /* 0x000fc4000f8e003f */
[----:B------:R-:W-:Y:S02]  /*0150*/  ULDC UR4, c[0x0][0x558] ;  /* 0x0001560000047ab9 */ /* 0x000fe40000000800 */
[----:B------:R-:W-:-:S05]  /*0160*/  UMOV UR11, UR6 ;  /* 0x00000006000b7c82 */ /* 0x000fca0008000000 */
[----:B------:R-:W-:-:S03]  /*0170*/  @UP0 USHF.R.U32.HI UR11, URZ, UR4, UR9 ;  /* 0x000000043f0b0299 */ /* 0x000fc60008011609 */
.L_x_3606:
        /* <DEDUP_REMOVED lines=54> */
.L_x_3608:
[----:B------:R-:W-:Y:S02]  /*04e0*/  ULDC UR4, c[0x0][0x32c] ;  /* 0x0000cb0000047ab9 */ /* 0x000fe40000000800 */
[----:B------:R-:W-:-:S03]  /*04f0*/  UISETP.NE.AND UP0, UPT, UR14, UR4, UPT ;  /* 0x000000040e00728c */ /* 0x000fc6000bf05270 */
[----:B------:R-:W-:Y:S02]  /*0500*/  ULDC.64 UR4, c[0x0][0x330] ;  /* 0x0000cc0000047ab9 */ /* 0x000fe40000000a00 */
[----:B------:R-:W-:-:S07]  /*0510*/  UIMAD.WIDE.U32 UR18, UR16, UR4, URZ ;  /* 0x00000004101272a5 */ /* 0x000fce000f8e003f */
[----:B------:R-:W-:Y:S02]  /*0520*/  @UP0 UMOV UR17, UR19 ;  /* 0x0000001300110c82 */ /* 0x000fe40008000000 */
[----:B------:R-:W-:Y:S02]  /*0530*/  @UP0 USHF.R.U32.HI UR16, URZ, UR5, UR17 ;  /* 0x000000053f100299 */ /* 0x000fe40008011611 */
.L_x_3609:
[----:B------:R-:W-:Y:S02]  /*0540*/  ULDC UR4, c[0x0][0x32c] ;  /* 0x0000cb0000047ab9 */ /* 0x000fe40000000800 */
[----:B------:R-:W-:-:S04]  /*0550*/  UIMAD UR4, UR16, UR4, UR4 ;  /* 0x00000004100472a4 */ /* 0x000fc8000f8e0204 */
[----:B------:R-:W-:-:S04]  /*0560*/  UISETP.LT.AND UP0, UPT, UR8, UR4, UPT ;  /* 0x000000040800728c */ /* 0x000fc8000bf01270 */
[----:B------:R-:W-:Y:S02]  /*0570*/  USEL UR8, UR8, UR4, UP0 ;  /* 0x0000000408087287 */ /* 0x000fe40008000000 */
.L_x_3607:
        /* <DEDUP_REMOVED lines=36> */
.L_x_3611:
[----:B------:R-:W-:Y:S02]  /*07c0*/  ULDC UR4, c[0x0][0x32c] ;  /* 0x0000cb0000047ab9 */ /* 0x000fe40000000800 */
[----:B------:R-:W-:-:S03]  /*07d0*/  UISETP.NE.AND UP0, UPT, UR4, 0x1, UPT ;  /* 0x000000010400788c */ /* 0x000fc6000bf05270 */
[----:B------:R-:W-:Y:S02]  /*07e0*/  ULDC.64 UR4, c[0x0][0x330] ;  /* 0x0000cc0000047ab9 */ /* 0x000fe40000000a00 */
[----:B------:R-:W-:-:S06]  /*07f0*/  UIMAD.WIDE.U32 UR16, UR14, UR4, URZ ;  /* 0x000000040e1072a5 */ /* 0x000fcc000f8e003f */
[----:B------:R-:W-:Y:S02]  /*0800*/  @UP0 USHF.R.U32.HI UR14, URZ, UR5, UR17 ;  /* 0x000000053f0e0299 */ /* 0x000fe40008011611 */
.L_x_3612:
[----:B------:R-:W-:Y:S02]  /*0810*/  ULDC UR4, c[0x0][0x32c] ;  /* 0x0000cb0000047ab9 */ /* 0x000fe40000000800 */
[----:B------:R-:W-:-:S04]  /*0820*/  UIMAD UR4, UR14, UR4, URZ ;  /* 0x000000040e0472a4 */ /* 0x000fc8000f8e023f */
[----:B------:R-:W-:-:S04]  /*0830*/  UISETP.LT.AND UP0, UPT, UR8, UR4, UPT ;  /* 0x000000040800728c */ /* 0x000fc8000bf01270 */
[----:B------:R-:W-:-:S04]  /*0840*/  USEL UR8, UR8, UR4, !UP0 ;  /* 0x0000000408087287 */ /* 0x000fc8000c000000 */
.L_x_3610:
        /* <DEDUP_REMOVED lines=13> */
[----:B-1----:R-:W-:Y:S01]  /*0920*/  IMAD.U32 R2, RZ, RZ, UR5 ;  /* 0x00000005ff027e24 */ /* 0x002fe2000f8e00ff */
[----:B------:R-:W-:Y:S02]  /*0930*/  UIADD3 UR18, UR5, -0x1, UR24 ;  /* 0xffffffff05127890 */ /* 0x000fe4000fffe018 */
[----:B------:R-:W-:Y:S02]  /*0940*/  UMOV UR20, URZ ;  /* 0x0000003f00147c82 */ /* 0x000fe40008000000 */
[-C--:B------:R-:W-:Y:S01]  /*0950*/  IABS R0, R2.reuse ;  /* 0x0000000200007213 */ /* 0x080fe20000000000 */
[----:B------:R-:W-:Y:S01]  /*0960*/  UIADD3 UR18, -UR8, UR18, URZ ;  /* 0x0000001208127290 */ /* 0x000fe2000fffe13f */
[----:B------:R-:W-:Y:S02]  /*0970*/  IABS R2, R2 ;  /* 0x0000000200027213 */ /* 0x000fe40000000000 */
[----:B------:R-:W1:Y:S02]  /*0980*/  R2UR UR17, R0 ;  /* 0x00000000001173c2 */ /* 0x000e6400000e0000 */
[----:B-1----:R-:W1:Y:S08]  /*0990*/  I2F.RP R0, UR17 ;  /* 0x0000001100007d06 */ /* 0x002e700008209400 */
[----:B-1----:R-:W1:Y:S02]  /*09a0*/  MUFU.RCP R0, R0 ;  /* 0x0000000000007308 */ /* 0x002e640000001000 */
[----:B-1----:R-:W-:-:S06]  /*09b0*/  IADD3 R0, R0, 0xffffffe, RZ ;  /* 0x0ffffffe00007810 */ /* 0x002fcc0007ffe0ff */
[----:B------:R-:W1:Y:S02]  /*09c0*/  F2I.FTZ.U32.TRUNC.NTZ R0, R0 ;  /* 0x0000000000007305 */ /* 0x000e64000021f000 */
[----:B-1----:R1:W3:Y:S02]  /*09d0*/  R2UR UR21, R0 ;  /* 0x00000000001573c2 */ /* 0x0022e400000e0000 */
[----:B-1----:R-:W-:Y:S01]  /*09e0*/  IMAD.U32 R0, RZ, RZ, UR18 ;  /* 0x00000012ff007e24 */ /* 0x002fe2000f8e00ff */
[----:B---3--:R-:W-:Y:S02]  /*09f0*/  UIADD3 UR4, URZ, -UR21, URZ ;  /* 0x800000153f047290 */ /* 0x008fe4000fffe03f */
[----:B------:R-:W-:Y:S02]  /*0a00*/  ULOP3.LUT UR18, UR18, UR5, URZ, 0x3c, !UPT ;  /* 0x0000000512127292 */ /* 0x000fe4000f8e3c3f */
[----:B------:R-:W-:Y:S01]  /*0a10*/  IABS R0, R0 ;  /* 0x0000000000007213 */ /* 0x000fe20000000000 */
[----:B------:R-:W-:-:S04]  /*0a20*/  UIMAD UR4, UR4, UR17, URZ ;  /* 0x00000011040472a4 */ /* 0x000fc8000f8e023f */
[----:B------:R-:W-:Y:S01]  /*0a30*/  IMAD.MOV.U32 R3, RZ, RZ, R0 ;  /* 0x000000ffff037224 */ /* 0x000fe200078e0000 */
[----:B------:R-:W-:Y:S01]  /*0a40*/  UIMAD.WIDE.U32 UR20, UR21, UR4, UR20 ;  /* 0x00000004151472a5 */ /* 0x000fe2000f8e0014 */
[----:B------:R-:W-:Y:S02]  /*0a50*/  IMAD.MOV R0, RZ, RZ, -R2 ;  /* 0x000000ffff007224 */ /* 0x000fe400078e0a02 */
[----:B------:R-:W1:Y:S04]  /*0a60*/  R2UR UR16, R3 ;  /* 0x00000000031073c2 */ /* 0x000e6800000e0000 */
[----:B------:R-:W-:-:S04]  /*0a70*/  UMOV UR19, UR21 ;  /* 0x0000001500137c82 */ /* 0x000fc80008000000 */
[----:B------:R-:W3:Y:S01]  /*0a80*/  R2UR UR14, R0 ;  /* 0x00000000000e73c2 */ /* 0x000ee200000e0000 */
        /* <DEDUP_REMOVED lines=13> */
.L_x_3613:
[----:B------:R-:W-:Y:S01]  /*0b60*/  ULOP3.LUT UR7, UR7, 0xffff, URZ, 0xc0, !UPT ;  /* 0x0000ffff07077892 */ /* 0x000fe2000f8ec03f */
[----:B------:R-:W-:Y:S01]  /*0b70*/  PLOP3.LUT P2, PT, PT, PT, PT, 0x80, 0x0 ;  /* 0x000000000000781c */ /* 0x000fe20003f4f070 */
[----:B------:R-:W-:Y:S01]  /*0b80*/  CS2R R14, SRZ ;  /* 0x00000000000e7805 */ /* 0x000fe2000001ff00 */
[----:B------:R-:W-:Y:S01]  /*0b90*/  CS2R R130, SRZ ;  /* 0x0000000000827805 */ /* 0x000fe2000001ff00 */
[----:B------:R-:W-:Y:S01]  /*0ba0*/  UIMAD UR8, UR7, UR4, UR8 ;  /* 0x00000004070872a4 */ /* 0x000fe2000f8e0208 */
        /* <DEDUP_REMOVED lines=79> */
[----:B------:R-:W-:Y:S01]  /*10a0*/  SHF.R.S32.HI R66, RZ, 0x1f, R132 ;  /* 0x0000001fff427819 */ /* 0x000fe20000011484 */
[----:B------:R-:W-:Y:S02]  /*10b0*/  UMOV UR14, 0x30 ;  /* 0x00000030000e7882 */ /* 0x000fe40000000000 */
[----:B------:R-:W-:Y:S01]  /*10c0*/  UIMAD UR17, UR24, UR14, -0x30 ;  /* 0xffffffd0181174a4 */ /* 0x000fe2000f8e020e */
[----:B------:R-:W3:Y:S01]  /*10d0*/  @P0 LDG.E R2, [R2.64] ;  /* 0x0000001602020981 */ /* 0x000ee2000c1e1900 */
[----:B------:R-:W-:Y:S01]  /*10e0*/  IMAD.MOV.U32 R4, RZ, RZ, c[0x0][0x2b8] ;  /* 0x0000ae00ff047624 */ /* 0x000fe200078e00ff */
[----:B------:R-:W-:Y:S01]  /*10f0*/  ULDC.64 UR4, c[0x0][0x2b0] ;  /* 0x0000ac0000047ab9 */ /* 0x000fe20000000a00 */
[----:B------:R-:W-:Y:S01]  /*1100*/  IMAD.MOV.U32 R22, RZ, RZ, RZ ;  /* 0x000000ffff167224 */ /* 0x000fe200078e00ff */
[----:B------:R-:W-:Y:S02]  /*1110*/  BAR.SYNC.DEFER_BLOCKING 0x0 ;  /* 0x0000000000007b1d */ /* 0x000fe40000010000 */
[----:B------:R-:W-:Y:S01]  /*1120*/  ISETP.NE.AND P1, PT, R4, 0x1, PT ;  /* 0x000000010400780c */ /* 0x000fe20003f25270 */
[----:B------:R-:W-:-:S03]  /*1130*/  USHF.R.S32.HI UR19, URZ, 0x1f, UR15 ;  /* 0x0000001f3f137899 */ /* 0x000fc6000801140f */
        /* <DEDUP_REMOVED lines=14> */
[C---:B------:R-:W-:Y:S01]  /*1220*/  IADD3 R0, R31.reuse, UR17, RZ ;  /* 0x000000111f007c10 */ /* 0x040fe2000fffe0ff */
[----:B------:R-:W-:Y:S01]  /*1230*/  UIMAD UR18, UR16, UR4, URZ ;  /* 0x00000004101272a4 */ /* 0x000fe2000f8e023f */
[----:B------:R-:W-:Y:S01]  /*1240*/  IADD3 R5, R31, UR26, RZ ;  /* 0x0000001a1f057c10 */ /* 0x000fe2000fffe0ff */
[----:B------:R-:W-:Y:S01]  /*1250*/  UIMAD.WIDE.U32 UR28, UR11, UR4, URZ ;  /* 0x000000040b1c72a5 */ /* 0x000fe2000f8e003f */
[C---:B------:R-:W-:Y:S01]  /*1260*/  ISETP.GE.AND P0, PT, R0.reuse, UR9, PT ;  /* 0x0000000900007c0c */ /* 0x040fe2000bf06270 */
[----:B------:R-:W-:Y:S01]  /*1270*/  IMAD.SHL.U32 R39, R19, 0x8, RZ ;  /* 0x0000000813277824 */ /* 0x000fe200078e00ff */
[----:B--2---:R-:W-:Y:S01]  /*1280*/  IADD3 R10, R0, UR10, RZ ;  /* 0x0000000a000a7c10 */ /* 0x004fe2000fffe0ff */
[----:B------:R-:W-:Y:S01]  /*1290*/  UIMAD UR27, UR24, -0x30, UR14 ;  /* 0xffffffd0181b78a4 */ /* 0x000fe2000f8e020e */
        /* <DEDUP_REMOVED lines=13> */
[--C-:B------:R-:W-:Y:S01]  /*1370*/  IMAD.MOV.U32 R4, RZ, RZ, R5.reuse ;  /* 0x000000ffff047224 */ /* 0x100fe200078e0005 */
[----:B------:R-:W-:Y:S01]  /*1380*/  ULDC.64 UR4, c[0x0][0x1c0] ;  /* 0x0000700000047ab9 */ /* 0x000fe20000000a00 */
[----:B------:R-:W-:Y:S01]  /*1390*/  IADD3 R30, R39, 0x40, RZ ;  /* 0x00000040271e7810 */ /* 0x000fe20007ffe0ff */
[----:B------:R-:W-:Y:S01]  /*13a0*/  UIADD3 UR29, UR29, UR18, URZ ;  /* 0x000000121d1d7290 */ /* 0x000fe2000fffe03f */
[----:B------:R-:W-:Y:S01]  /*13b0*/  IADD3 R17, R21, UR26, RZ ;  /* 0x0000001a15117c10 */ /* 0x000fe2000fffe0ff */
[----:B------:R-:W-:Y:S01]  /*13c0*/  UIMAD UR19, UR19, UR4, URZ ;  /* 0x00000004131372a4 */ /* 0x000fe2000f8e023f */
[C---:B------:R-:W-:Y:S01]  /*13d0*/  IADD3 R29, R39.reuse, 0x80, RZ ;  /* 0x00000080271d7810 */ /* 0x040fe20007ffe0ff */
[----:B------:R-:W-:Y:S01]  /*13e0*/  UIMAD.WIDE.U32 UR28, UR15, UR4, UR28 ;  /* 0x000000040f1c72a5 */ /* 0x000fe2000f8e001c */
[----:B------:R-:W-:Y:S01]  /*13f0*/  ISETP.GE.AND P3, PT, R39, c[0x0][0x198], PT ;  /* 0x0000660027007a0c */ /* 0x000fe20003f66270 */
[----:B------:R-:W-:Y:S01]  /*1400*/  UIMAD UR5, UR15, UR5, UR19 ;  /* 0x000000050f0572a4 */ /* 0x000fe2000f8e0213 */
[----:B------:R-:W-:Y:S01]  /*1410*/  @P1 IMAD.HI.U32 R0, R5, c[0x0][0x2c8], RZ ;  /* 0x0000b20005001a27 */ /* 0x000fe200078e00ff */
[----:B------:R-:W-:Y:S01]  /*1420*/  IADD3 R28, R39, 0xc0, RZ ;  /* 0x000000c0271c7810 */ /* 0x000fe20007ffe0ff */
[----:B------:R-:W-:Y:S01]  /*1430*/  ULDC UR15, c[0x0][0x168] ;  /* 0x00005a00000f7ab9 */ /* 0x000fe20000000800 */
[----:B------:R-:W-:Y:S01]  /*1440*/  ISETP.GE.AND P4, PT, R30, c[0x0][0x198], PT ;  /* 0x000066001e007a0c */ /* 0x000fe20003f86270 */
[----:B------:R-:W-:Y:S01]  /*1450*/  UIADD3 UR5, UR29, UR5, URZ ;  /* 0x000000051d057290 */ /* 0x000fe2000fffe03f */
[----:B------:R-:W-:Y:S01]  /*1460*/  @P0 SHF.R.U32.HI R4, RZ, c[0x0][0x2cc], R0 ;  /* 0x0000b300ff040a19 */ /* 0x000fe20000011600 */
[----:B------:R-:W-:Y:S01]  /*1470*/  UIMAD UR15, UR6, UR15, URZ ;  /* 0x0000000f060f72a4 */ /* 0x000fe2000f8e023f */
[----:B------:R-:W-:Y:S01]  /*1480*/  SHF.R.S32.HI R8, RZ, 0x1f, R28 ;  /* 0x0000001fff087819 */ /* 0x000fe2000001141c */
[----:B------:R-:W-:Y:S01]  /*1490*/  BSSY B0, `(.L_x_3615) ;  /* 0x0000135000007945 */ /* 0x000fe20003800000 */
[--C-:B------:R-:W-:Y:S01]  /*14a0*/  SHF.R.S32.HI R6, RZ, 0x1f, R4.reuse ;  /* 0x0000001fff067819 */ /* 0x100fe20000011404 */
[----:B------:R-:W-:Y:S01]  /*14b0*/  IMAD.MOV R0, RZ, RZ, -R4 ;  /* 0x000000ffff007224 */ /* 0x000fe200078e0a04 */
[----:B------:R-:W-:Y:S01]  /*14c0*/  ISETP.GE.AND P5, PT, R29, c[0x0][0x198], PT ;  /* 0x000066001d007a0c */ /* 0x000fe20003fa6270 */
[----:B-1----:R-:W-:Y:S01]  /*14d0*/  IMAD.U32 R3, RZ, RZ, UR29 ;  /* 0x0000001dff037e24 */ /* 0x002fe2000f8e00ff */
[----:B------:R-:W-:Y:S01]  /*14e0*/  LEA.HI R8, R8, R28, RZ, 0x3 ;  /* 0x0000001c08087211 */ /* 0x000fe200078f18ff */
[----:B------:R-:W-:Y:S01]  /*14f0*/  IMAD.U32 R2, RZ, RZ, UR28 ;  /* 0x0000001cff027e24 */ /* 0x000fe2000f8e00ff */
[----:B------:R-:W-:Y:S01]  /*1500*/  ISETP.GE.AND P6, PT, R28, c[0x0][0x198], PT ;  /* 0x000066001c007a0c */ /* 0x000fe20003fc6270 */
[----:B------:R-:W-:Y:S01]  /*1510*/  IMAD.U32 R3, RZ, RZ, UR5 ;  /* 0x00000005ff037e24 */ /* 0x000fe2000f8e00ff */
[----:B------:R-:W-:Y:S01]  /*1520*/  LOP3.LUT R36, R8, 0xfffffff8, RZ, 0xc0, !PT ;  /* 0xfffffff808247812 */ /* 0x000fe200078ec0ff */
[----:B------:R-:W-:Y:S01]  /*1530*/  IMAD R0, R0, c[0x0][0x2c4], R5 ;  /* 0x0000b10000007a24 */ /* 0x000fe200078e0205 */
[----:B------:R-:W-:Y:S01]  /*1540*/  ULDC.64 UR4, c[0x0][0x1e8] ;  /* 0x00007a0000047ab9 */ /* 0x000fe20000000a00 */
[----:B------:R-:W-:Y:S01]  /*1550*/  IMAD R6, R6, c[0x0][0x1b0], RZ ;  /* 0x00006c0006067a24 */ /* 0x000fe200078e02ff */
[----:B------:R-:W-:Y:S01]  /*1560*/  UIMAD UR6, UR16, UR4, URZ ;  /* 0x00000004100672a4 */ /* 0x000fe2000f8e023f */
[----:B------:R-:W-:Y:S01]  /*1570*/  IMAD.WIDE.U32 R2, R4, c[0x0][0x1b0], R2 ;  /* 0x00006c0004027a25 */ /* 0x000fe200078e0002 */
[----:B------:R-:W-:Y:S01]  /*1580*/  SHF.R.S32.HI R5, RZ, 0x1f, R0 ;  /* 0x0000001fff057819 */ /* 0x000fe20000011400 */
[----:B------:R-:W-:Y:S01]  /*1590*/  UIMAD.WIDE.U32 UR18, UR11, UR4, URZ ;  /* 0x000000040b1272a5 */ /* 0x000fe2000f8e003f */
[----:B------:R-:W-:Y:S01]  /*15a0*/  LEA.HI R65, R66, R132, RZ, 0x5 ;  /* 0x0000008442417211 */ /* 0x000fe200078f28ff */
[----:B------:R-:W-:Y:S01]  /*15b0*/  IMAD R4, R4, c[0x0][0x1b4], R6 ;  /* 0x00006d0004047a24 */ /* 0x000fe200078e0206 */
[----:B------:R-:W-:-:S02]  /*15c0*/  UIMAD UR6, UR11, UR5, UR6 ;  /* 0x000000050b0672a4 */ /* 0x000fc4000f8e0206 */
[----:B------:R-:W-:Y:S01]  /*15d0*/  UIADD3 UR28, UR27, UR9, URZ ;  /* 0x000000091b1c7290 */ /* 0x000fe2000fffe03f */
[----:B------:R-:W-:Y:S01]  /*15e0*/  IMAD.IADD R3, R3, 0x1, R4 ;  /* 0x0000000103037824 */ /* 0x000fe200078e0204 */
[----:B------:R-:W-:Y:S01]  /*15f0*/  UIADD3 UR6, UR19, UR6, URZ ;  /* 0x0000000613067290 */ /* 0x000fe2000fffe03f */
[----:B------:R-:W-:Y:S01]  /*1600*/  IMAD R4, R5, c[0x0][0x1a8], RZ ;  /* 0x00006a0005047a24 */ /* 0x000fe200078e02ff */
[----:B------:R-:W-:Y:S01]  /*1610*/  UISETP.LT.AND UP0, UPT, UR28, 0x30, UPT ;  /* 0x000000301c00788c */ /* 0x000fe2000bf01270 */
[----:B------:R-:W-:Y:S01]  /*1620*/  IMAD.SHL.U32 R5, R21, 0x40, RZ ;  /* 0x0000004015057824 */ /* 0x000fe200078e00ff */
[----:B------:R-:W-:Y:S01]  /*1630*/  SHF.R.S32.HI R64, RZ, 0x5, R65 ;  /* 0x00000005ff407819 */ /* 0x000fe20000011441 */
[C---:B------:R-:W-:Y:S01]  /*1640*/  IMAD R4, R0.reuse, c[0x0][0x1ac], R4 ;  /* 0x00006b0000047a24 */ /* 0x040fe200078e0204 */
[----:B------:R-:W-:Y:S01]  /*1650*/  USEL UR4, UR28, 0x30, UP0 ;  /* 0x000000301c047887 */ /* 0x000fe20008000000 */
[----:B------:R-:W-:Y:S01]  /*1660*/  IMAD.WIDE.U32 R2, R0, c[0x0][0x1a8], R2 ;  /* 0x00006a0000027a25 */ /* 0x000fe200078e0002 */
[----:B------:R-:W-:-:S03]  /*1670*/  LOP3.LUT R0, R5, 0x1c0, RZ, 0xc0, !PT ;  /* 0x000001c005007812 */ /* 0x000fc600078ec0ff */
[----:B------:R-:W-:Y:S01]  /*1680*/  IMAD.IADD R3, R3, 0x1, R4 ;  /* 0x0000000103037824 */ /* 0x000fe200078e0204 */
[C---:B------:R-:W-:Y:S02]  /*1690*/  LEA R14, P0, R2.reuse, c[0x0][0x160], 0x1 ;  /* 0x00005800020e7a11 */ /* 0x040fe400078008ff */
[----:B------:R-:W-:Y:S02]  /*16a0*/  SHF.R.U32.HI R4, RZ, 0x3, R0 ;  /* 0x00000003ff047819 */ /* 0x000fe40000011600 */
[----:B------:R-:W-:Y:S02]  /*16b0*/  LEA.HI.X R15, R2, c[0x0][0x164], R3, 0x1, P0 ;  /* 0x00005900020f7a11 */ /* 0x000fe400000f0c03 */
[----:B------:R-:W-:Y:S02]  /*16c0*/  LOP3.LUT R0, R0, 0x38, R39, 0xf8, !PT ;  /* 0x0000003800007812 */ /* 0x000fe400078ef827 */
[----:B------:R-:W-:Y:S01]  /*16d0*/  LEA.HI R2, R66, R132, RZ, 0x6 ;  /* 0x0000008442027211 */ /* 0x000fe200078f30ff */
[----:B------:R-:W-:Y:S01]  /*16e0*/  SHFL.IDX PT, R3, R15, RZ, 0x181f ;  /* 0x00181fff0f037589 */ /* 0x000fe200000e0000 */
[----:B------:R-:W-:-:S02]  /*16f0*/  LOP3.LUT R0, R0, R4, RZ, 0x3c, !PT ;  /* 0x0000000400007212 */ /* 0x000fc400078e3cff */
[----:B------:R-:W-:Y:S01]  /*1700*/  ISETP.GE.AND P0, PT, R17, UR15, PT ;  /* 0x0000000f11007c0c */ /* 0x000fe2000bf06270 */
[----:B------:R-:W-:Y:S02]  /*1710*/  IMAD.SHL.U32 R4, R2, 0x8, RZ ;  /* 0x0000000802047824 */ /* 0x000fe400078e00ff */
[----:B------:R-:W1:Y:S03]  /*1720*/  SHFL.IDX PT, R2, R14, RZ, 0x181f ;  /* 0x00181fff0e027589 */ /* 0x000e6600000e0000 */
[----:B------:R-:W-:Y:S02]  /*1730*/  LOP3.LUT R5, R0, 0xfffffe00, R4, 0xf8, !PT ;  /* 0xfffffe0000057812 */ /* 0x000fe400078ef804 */
[----:B------:R-:W-:Y:S02]  /*1740*/  SHF.R.S32.HI R4, RZ, 0x1f, R30 ;  /* 0x0000001fff047819 */ /* 0x000fe4000001141e */
[----:B------:R-:W-:Y:S01]  /*1750*/  SHF.R.S32.HI R0, RZ, 0x1f, R29 ;  /* 0x0000001fff007819 */ /* 0x000fe2000001141d */
[----:B------:R-:W-:Y:S01]  /*1760*/  IMAD.SHL.U32 R44, R5, 0x2, RZ ;  /* 0x00000002052c7824 */ /* 0x000fe200078e00ff */
[----:B------:R-:W-:Y:S01]  /*1770*/  LEA.HI R4, R4, R30, RZ, 0x3 ;  /* 0x0000001e04047211 */ /* 0x000fe200078f18ff */
[----:B------:R-:W-:Y:S01]  /*1780*/  SHFL.IDX PT, R5, R15, 0x1, 0x181f ;  /* 0x00381f000f057f89 */ /* 0x000fe200000e0000 */
[----:B------:R-:W-:-:S02]  /*1790*/  LEA.HI R0, R0, R29, RZ, 0x3 ;  /* 0x0000001d00007211 */ /* 0x000fc400078f18ff */
[----:B------:R-:W-:Y:S02]  /*17a0*/  LOP3.LUT R38, R4, 0xfffffff8, RZ, 0xc0, !PT ;  /* 0xfffffff804267812 */ /* 0x000fe400078ec0ff */
[----:B------:R-:W3:Y:S01]  /*17b0*/  SHFL.IDX PT, R4, R14, 0x1, 0x181f ;  /* 0x00381f000e047f89 */ /* 0x000ee200000e0000 */
[----:B------:R-:W-:Y:S01]  /*17c0*/  LOP3.LUT R37, R0, 0xfffffff8, RZ, 0xc0, !PT ;  /* 0xfffffff800257812 */ /* 0x000fe200078ec0ff */
[----:B------:R-:W-:-:S04]  /*17d0*/  IMAD.MOV R0, RZ, RZ, -R7 ;  /* 0x000000ffff007224 */ /* 0x000fc800078e0a07 */
[----:B------:R-:W-:Y:S01]  /*17e0*/  IMAD R23, R0, c[0x0][0x2b8], R10 ;  /* 0x0000ae0000177a24 */ /* 0x000fe200078e020a */
[----:B------:R-:W-:Y:S01]  /*17f0*/  IADD3 R0, R17, 0x20, RZ ;  /* 0x0000002011007810 */ /* 0x000fe20007ffe0ff */
[----:B-1----:R-:W-:-:S03]  /*1800*/  @!P0 IMAD.WIDE R6, R39, 0x2, R2 ;  /* 0x0000000227068825 */ /* 0x002fc600078e0202 */
[----:B------:R-:W-:Y:S01]  /*1810*/  ISETP.GE.AND P1, PT, R0, UR15, PT ;  /* 0x0000000f00007c0c */ /* 0x000fe2000bf26270 */
[----:B------:R-:W-:Y:S01]  /*1820*/  @!P0 IMAD.WIDE R8, R38, 0x2, R2 ;  /* 0x0000000226088825 */ /* 0x000fe200078e0202 */
[----:B------:R1:W-:Y:S01]  /*1830*/  @!P0 LDGSTS.E.BYPASS.LTC128B.128 [R44+0x100], [R6.64], !P3 ;  /* 0x00100000062c8fae */ /* 0x0003e2000d901d56 */
[----:B------:R-:W-:Y:S02]  /*1840*/  SHF.R.S32.HI R18, RZ, 0x1f, R23 ;  /* 0x0000001fff127819 */ /* 0x000fe40000011417 */
[----:B------:R-:W-:Y:S01]  /*1850*/  IADD3 R0, R17, 0x40, RZ ;  /* 0x0000004011007810 */ /* 0x000fe20007ffe0ff */
[----:B------:R4:W-:Y:S07]  /*1860*/  @!P0 LDGSTS.E.BYPASS.LTC128B.128 [R44+0x4100], [R8.64], !P4 ;  /* 0x04100000082c8fae */ /* 0x0009ee000e101d56 */
[----:B---3--:R-:W-:-:S04]  /*1870*/  @!P1 IMAD.WIDE R12, R39, 0x2, R4 ;  /* 0x00000002270c9825 */ /* 0x008fc800078e0204 */
[----:B------:R-:W-:-:S04]  /*1880*/  @!P1 IMAD.WIDE R10, R38, 0x2, R4 ;  /* 0x00000002260a9825 */ /* 0x000fc800078e0204 */
[----:B-1----:R-:W-:-:S04]  /*1890*/  @!P0 IMAD.WIDE R6, R37, 0x2, R2 ;  /* 0x0000000225068825 */ /* 0x002fc800078e0202 */
[----:B------:R-:W-:Y:S01]  /*18a0*/  @!P0 IMAD.WIDE R2, R36, 0x2, R2 ;  /* 0x0000000224028825 */ /* 0x000fe200078e0202 */
[----:B------:R1:W-:Y:S03]  /*18b0*/  @!P0 LDGSTS.E.BYPASS.LTC128B.128 [R44+0x8100], [R6.64], !P5 ;  /* 0x08100000062c8fae */ /* 0x0003e6000e901d56 */
[----:B----4-:R-:W-:Y:S01]  /*18c0*/  @!P1 IMAD.WIDE R8, R37, 0x2, R4 ;  /* 0x0000000225089825 */ /* 0x010fe200078e0204 */
[----:B------:R3:W-:Y:S01]  /*18d0*/  @!P0 LDGSTS.E.BYPASS.LTC128B.128 [R44+0xc100], [R2.64], !P6 ;  /* 0x0c100000022c8fae */ /* 0x0007e2000f101d56 */
[----:B------:R-:W-:-:S03]  /*18e0*/  ISETP.GE.AND P0, PT, R0, UR15, PT ;  /* 0x0000000f00007c0c */ /* 0x000fc6000bf06270 */
[----:B------:R4:W-:Y:S04]  /*18f0*/  @!P1 LDGSTS.E.BYPASS.LTC128B.128 [R44+0x1100], [R12.64], !P3 ;  /* 0x011000000c2c9fae */ /* 0x0009e8000d901d56 */
[----:B------:R5:W-:Y:S04]  /*1900*/  @!P1 LDGSTS.E.BYPASS.LTC128B.128 [R44+0x5100], [R10.64], !P4 ;  /* 0x051000000a2c9fae */ /* 0x000be8000e101d56 */
[----:B------:R4:W-:Y:S01]  /*1910*/  @!P1 LDGSTS.E.BYPASS.LTC128B.128 [R44+0x9100], [R8.64], !P5 ;  /* 0x09100000082c9fae */ /* 0x0009e2000e901d56 */
[----:B-1----:R-:W-:Y:S02]  /*1920*/  IMAD R6, R18, c[0x0][0x1e0], RZ ;  /* 0x0000780012067a24 */ /* 0x002fe400078e02ff */
[----:B---3--:R-:W-:-:S04]  /*1930*/  IMAD.WIDE.U32 R2, R23, c[0x0][0x1e0], RZ ;  /* 0x0000780017027a25 */ /* 0x008fc800078e00ff */
[----:B------:R-:W-:-:S04]  /*1940*/  IMAD R6, R23, c[0x0][0x1e4], R6 ;  /* 0x0000790017067a24 */ /* 0x000fc800078e0206 */
[----:B------:R-:W-:Y:S02]  /*1950*/  IMAD.IADD R7, R3, 0x1, R6 ;  /* 0x0000000103077824 */ /* 0x000fe400078e0206 */
[----:B------:R-:W-:Y:S01]  /*1960*/  IMAD.MOV.U32 R6, RZ, RZ, R2 ;  /* 0x000000ffff067224 */ /* 0x000fe200078e0002 */
[----:B------:R-:W-:Y:S01]  /*1970*/  SHFL.IDX PT, R3, R15, 0x2, 0x181f ;  /* 0x00581f000f037f89 */ /* 0x000fe200000e0000 */
[----:B-----5:R-:W-:-:S03]  /*1980*/  @!P1 IMAD.WIDE R10, R36, 0x2, R4 ;  /* 0x00000002240a9825 */ /* 0x020fc600078e0204 */
[----:B------:R-:W1:Y:S04]  /*1990*/  SHFL.IDX PT, R2, R14, 0x2, 0x181f ;  /* 0x00581f000e027f89 */ /* 0x000e6800000e0000 */
[----:B----4-:R-:W-:Y:S04]  /*19a0*/  SHFL.IDX PT, R8, R14, 0x3, 0x181f ;  /* 0x00781f000e087f89 */ /* 0x010fe800000e0000 */
[----:B------:R3:W4:Y:S04]  /*19b0*/  SHFL.IDX PT, R9, R15, 0x3, 0x181f ;  /* 0x00781f000f097f89 */ /* 0x00072800000e0000 */
[----:B------:R5:W-:Y:S01]  /*19c0*/  @!P1 LDGSTS.E.BYPASS.LTC128B.128 [R44+0xd100], [R10.64], !P6 ;  /* 0x0d1000000a2c9fae */ /* 0x000be2000f101d56 */
[----:B-1----:R-:W-:-:S04]  /*19d0*/  @!P0 IMAD.WIDE R12, R38, 0x2, R2 ;  /* 0x00000002260c8825 */ /* 0x002fc800078e0202 */
[----:B-----5:R-:W-:Y:S01]  /*19e0*/  @!P0 IMAD.WIDE R10, R37, 0x2, R2 ;  /* 0x00000002250a8825 */ /* 0x020fe200078e0202 */
[----:B--2---:R-:W-:-:S03]  /*19f0*/  SHF.R.S32.HI R20, RZ, 0x1f, R22 ;  /* 0x0000001fff147819 */ /* 0x004fc60000011416 */
[----:B------:R-:W-:Y:S01]  /*1a00*/  IMAD.WIDE.U32 R4, R22, c[0x0][0x1f0], R6 ;  /* 0x00007c0016047a25 */ /* 0x000fe200078e0006 */
[----:B------:R-:W-:Y:S03]  /*1a10*/  STL [R1+0x24], R22 ;  /* 0x0000241601007387 */ /* 0x000fe60000100800 */
[----:B------:R-:W-:Y:S01]  /*1a20*/  IMAD R6, R20, c[0x0][0x1f0], RZ ;  /* 0x00007c0014067a24 */ /* 0x000fe200078e02ff */
[----:B------:R-:W-:Y:S01]  /*1a30*/  IADD3 R0, P1, R4, UR18, RZ ;  /* 0x0000001204007c10 */ /* 0x000fe2000ff3e0ff */
[----:B------:R-:W-:Y:S02]  /*1a40*/  STL [R1+0x30], R39 ;  /* 0x0000302701007387 */ /* 0x000fe40000100800 */
[----:B------:R-:W-:Y:S02]  /*1a50*/  IMAD R6, R22, c[0x0][0x1f4], R6 ;  /* 0x00007d0016067a24 */ /* 0x000fe400078e0206 */
[----:B------:R-:W-:Y:S03]  /*1a60*/  STL [R1+0x8], R44 ;  /* 0x0000082c01007387 */ /* 0x000fe60000100800 */
[----:B------:R-:W-:Y:S01]  /*1a70*/  IADD3.X R4, R5, UR6, R6, P1, !PT ;  /* 0x0000000605047c10 */ /* 0x000fe20008ffe406 */
[----:B------:R-:W-:Y:S01]  /*1a80*/  @!P0 IMAD.WIDE R6, R36, 0x2, R2 ;  /* 0x0000000224068825 */ /* 0x000fe200078e0202 */
[----:B------:R-:W-:Y:S01]  /*1a90*/  IADD3 R5, R17, 0x60, RZ ;  /* 0x0000006011057810 */ /* 0x000fe20007ffe0ff */
[----:B------:R-:W-:Y:S01]  /*1aa0*/  STL [R1+0x60], R38 ;  /* 0x0000602601007387 */ /* 0x000fe20000100800 */
[----:B---3--:R-:W-:-:S02]  /*1ab0*/  LEA R15, P1, R0, c[0x0][0x1c8], 0x1 ;  /* 0x00007200000f7a11 */ /* 0x008fc400078208ff */
[----:B------:R-:W-:Y:S01]  /*1ac0*/  ISETP.GE.AND P2, PT, R5, UR15, PT ;  /* 0x0000000f05007c0c */ /* 0x000fe2000bf46270 */
[----:B------:R-:W-:Y:S01]  /*1ad0*/  STL [R1+0x38], R37 ;  /* 0x0000382501007387 */ /* 0x000fe20000100800 */
[----:B------:R-:W-:Y:S01]  /*1ae0*/  LEA.HI.X R14, R0, c[0x0][0x1cc], R4, 0x1, P1 ;  /* 0x00007300000e7a11 */ /* 0x000fe200008f0c04 */
[----:B------:R-:W-:Y:S02]  /*1af0*/  @!P0 IMAD.WIDE R4, R39, 0x2, R2 ;  /* 0x0000000227048825 */ /* 0x000fe400078e0202 */
[----:B------:R-:W-:Y:S02]  /*1b00*/  SHFL.IDX PT, R2, R15, RZ, 0x181f ;  /* 0x00181fff0f027589 */ /* 0x000fe400000e0000 */
[----:B------:R-:W-:Y:S02]  /*1b10*/  IMAD R0, R18, c[0x0][0x208], RZ ;  /* 0x0000820012007a24 */ /* 0x000fe400078e02ff */
[----:B------:R4:W-:Y:S02]  /*1b20*/  @!P0 LDGSTS.E.BYPASS.LTC128B.128 [R44+0x2100], [R4.64], !P3 ;  /* 0x02100000042c8fae */ /* 0x0009e4000d901d56 */
[----:B------:R-:W-:-:S02]  /*1b30*/  IMAD R0, R23, c[0x0][0x20c], R0 ;  /* 0x0000830017007a24 */ /* 0x000fc400078e0200 */
[----:B------:R-:W1:Y:S04]  /*1b40*/  SHFL.IDX PT, R3, R14, RZ, 0x181f ;  /* 0x00181fff0e037589 */ /* 0x000e6800000e0000 */
[----:B------:R2:W-:Y:S04]  /*1b50*/  @!P0 LDGSTS.E.BYPASS.LTC128B.128 [R44+0x6100], [R12.64], !P4 ;  /* 0x061000000c2c8fae */ /* 0x0005e8000e101d56 */
[----:B------:R3:W-:Y:S04]  /*1b60*/  @!P0 LDGSTS.E.BYPASS.LTC128B.128 [R44+0xa100], [R10.64], !P5 ;  /* 0x0a1000000a2c8fae */ /* 0x0007e8000e901d56 */
[----:B------:R5:W-:Y:S01]  /*1b70*/  @!P0 LDGSTS.E.BYPASS.LTC128B.128 [R44+0xe100], [R6.64], !P6 ;  /* 0x0e100000062c8fae */ /* 0x000be2000f101d56 */
[----:B------:R-:W-:-:S03]  /*1b80*/  ISETP.GE.AND P6, PT, R30, c[0x0][0x1d4], PT ;  /* 0x000075001e007a0c */ /* 0x000fc60003fc6270 */
[----:B------:R-:W-:Y:S04]  /*1b90*/  STL [R1+0x34], R36 ;  /* 0x0000342401007387 */ /* 0x000fe80000100800 */
[----:B------:R-:W-:Y:S01]  /*1ba0*/  STL [R1+0x28], R23 ;  /* 0x0000281701007387 */ /* 0x000fe20000100800 */
[----:B----4-:R-:W-:-:S05]  /*1bb0*/  @!P2 IMAD.WIDE R4, R39, 0x2, R8 ;  /* 0x000000022704a825 */ /* 0x010fca00078e0208 */
[----:B------:R4:W-:Y:S01]  /*1bc0*/  @!P2 LDGSTS.E.BYPASS.LTC128B.128 [R44+0x3100], [R4.64], !P3 ;  /* 0x03100000042cafae */ /* 0x0009e2000d901d56 */
[----:B------:R-:W-:Y:S02]  /*1bd0*/  ISETP.GE.AND P3, PT, R39, c[0x0][0x1d4], PT ;  /* 0x0000750027007a0c */ /* 0x000fe40003f66270 */
[----:B--2---:R-:W-:Y:S01]  /*1be0*/  IADD3 R12, -R21, UR4, RZ ;  /* 0x00000004150c7c10 */ /* 0x004fe2000fffe1ff */
[----:B------:R-:W-:Y:S02]  /*1bf0*/  ULDC.64 UR4, c[0x0][0x210] ;  /* 0x0000840000047ab9 */ /* 0x000fe40000000a00 */
[----:B------:R-:W-:Y:S01]  /*1c00*/  UIMAD.WIDE.U32 UR14, UR11, UR4, URZ ;  /* 0x000000040b0e72a5 */ /* 0x000fe2000f8e003f */
[C---:B------:R-:W-:Y:S01]  /*1c10*/  ISETP.GE.AND P1, PT, R12.reuse, 0x1, PT ;  /* 0x000000010c00780c */ /* 0x040fe20003f26270 */
[----:B---3--:R-:W-:Y:S01]  /*1c20*/  @!P2 IMAD.WIDE R10, R37, 0x2, R8 ;  /* 0x00000002250aa825 */ /* 0x008fe200078e0208 */
[----:B------:R-:W-:Y:S01]  /*1c30*/  UIMAD UR4, UR16, UR4, URZ ;  /* 0x00000004100472a4 */ /* 0x000fe2000f8e023f */
[----:B------:R-:W-:-:S02]  /*1c40*/  ISETP.GT.AND P0, PT, R12, 0x20, PT ;  /* 0x000000200c00780c */ /* 0x000fc40003f04270 */
[----:B-----5:R-:W-:Y:S01]  /*1c50*/  @!P2 IMAD.WIDE R6, R38, 0x2, R8 ;  /* 0x000000022606a825 */ /* 0x020fe200078e0208 */
[----:B------:R-:W-:-:S03]  /*1c60*/  UIMAD UR4, UR11, UR5, UR4 ;  /* 0x000000050b0472a4 */ /* 0x000fc6000f8e0204 */
[----:B------:R-:W-:Y:S01]  /*1c70*/  @!P2 IMAD.WIDE R8, R36, 0x2, R8 ;  /* 0x000000022408a825 */ /* 0x000fe200078e0208 */
[----:B------:R1:W-:Y:S01]  /*1c80*/  @!P2 LDGSTS.E.BYPASS.LTC128B.128 [R44+0x7100], [R6.64], !P4 ;  /* 0x07100000062cafae */ /* 0x0003e2000e101d56 */
[----:B------:R-:W-:Y:S01]  /*1c90*/  ISETP.GE.AND P4, PT, R28, c[0x0][0x198], PT ;  /* 0x000066001c007a0c */ /* 0x000fe20003f86270 */
[----:B------:R-:W-:Y:S02]  /*1ca0*/  UIADD3 UR16, UR15, UR4, URZ ;  /* 0x000000040f107290 */ /* 0x000fe4000fffe03f */
[----:B------:R2:W-:Y:S01]  /*1cb0*/  @!P2 LDGSTS.E.BYPASS.LTC128B.128 [R44+0xb100], [R10.64], !P5 ;  /* 0x0b1000000a2cafae */ /* 0x0005e2000e901d56 */
[----:B------:R-:W-:Y:S01]  /*1cc0*/  ISETP.GE.AND P5, PT, R29, c[0x0][0x1d4], PT ;  /* 0x000075001d007a0c */ /* 0x000fe20003fa6270 */
[----:B------:R-:W-:Y:S01]  /*1cd0*/  UIADD3 UR4, UR24, -0x1, URZ ;  /* 0xffffffff18047890 */ /* 0x000fe2000fffe03f */
[----:B----4-:R-:W-:-:S07]  /*1ce0*/  IMAD.WIDE.U32 R4, R23, c[0x0][0x208], RZ ;  /* 0x0000820017047a25 */ /* 0x010fce00078e00ff */
[----:B------:R3:W-:Y:S01]  /*1cf0*/  @!P2 LDGSTS.E.BYPASS.LTC128B.128 [R44+0xf100], [R8.64], !P4 ;  /* 0x0f100000082cafae */ /* 0x0007e2000e101d56 */
[----:B------:R-:W-:Y:S01]  /*1d00*/  ISETP.GE.AND P4, PT, R28, c[0x0][0x1d4], PT ;  /* 0x000075001c007a0c */ /* 0x000fe20003f86270 */
[----:B------:R-:W-:Y:S02]  /*1d10*/  IMAD.IADD R5, R5, 0x1, R0 ;  /* 0x0000000105057824 */ /* 0x000fe400078e0200 */
[----:B------:R-:W0:Y:S02]  /*1d20*/  LDGDEPBAR ;  /* 0x00000000000079af */ /* 0x000e240000000000 */
[----:B------:R-:W-:-:S04]  /*1d30*/  IMAD.WIDE.U32 R4, R22, c[0x0][0x218], R4 ;  /* 0x0000860016047a25 */ /* 0x000fc800078e0004 */
[----:B-1----:R-:W-:Y:S01]  /*1d40*/  @P1 IMAD.WIDE R6, R38, 0x2, R2 ;  /* 0x0000000226061825 */ /* 0x002fe200078e0202 */
[----:B--2---:R-:W-:-:S03]  /*1d50*/  LEA.HI R10, R66, R132, RZ, 0x4 ;  /* 0x00000084420a7211 */ /* 0x004fc600078f20ff */
[----:B------:R-:W-:Y:S01]  /*1d60*/  IMAD.SHL.U32 R11, R21, 0x8, RZ ;  /* 0x00000008150b7824 */ /* 0x000fe200078e00ff */
[----:B------:R-:W-:-:S05]  /*1d70*/  LOP3.LUT R0, R10, 0xfffffff0, RZ, 0xc0, !PT ;  /* 0xfffffff00a007812 */ /* 0x000fca00078ec0ff */
[----:B------:R-:W-:Y:S02]  /*1d80*/  IMAD.IADD R0, R132, 0x1, -R0 ;  /* 0x0000000184007824 */ /* 0x000fe400078e0a00 */
[----:B---3--:R-:W-:-:S05]  /*1d90*/  @P1 IMAD.WIDE R8, R39, 0x2, R2 ;  /* 0x0000000227081825 */ /* 0x008fca00078e0202 */
[----:B------:R1:W-:Y:S04]  /*1da0*/  @P1 LDGSTS.E.BYPASS.LTC128B.128 [R44+0x10100], [R8.64], !P3 ;  /* 0x10100000082c1fae */ /* 0x0003e8000d901d56 */
[----:B------:R2:W-:Y:S01]  /*1db0*/  @P1 LDGSTS.E.BYPASS.LTC128B.128 [R44+0x11900], [R6.64], !P6 ;  /* 0x11900000062c1fae */ /* 0x0005e2000f101d56 */
[----:B-1----:R-:W-:-:S04]  /*1dc0*/  @P1 IMAD.WIDE R8, R37, 0x2, R2 ;  /* 0x0000000225081825 */ /* 0x002fc800078e0202 */
[----:B--2---:R-:W-:Y:S01]  /*1dd0*/  @P1 IMAD.WIDE R6, R36, 0x2, R2 ;  /* 0x0000000224061825 */ /* 0x004fe200078e0202 */
[----:B------:R1:W-:Y:S04]  /*1de0*/  @P1 LDGSTS.E.BYPASS.LTC128B.128 [R44+0x13100], [R8.64], !P5 ;  /* 0x13100000082c1fae */ /* 0x0003e8000e901d56 */
[----:B------:R-:W-:Y:S04]  /*1df0*/  SHFL.IDX PT, R2, R15, 0x1, 0x181f ;  /* 0x00381f000f027f89 */ /* 0x000fe800000e0000 */
[----:B------:R2:W3:Y:S04]  /*1e00*/  SHFL.IDX PT, R3, R14, 0x1, 0x181f ;  /* 0x00381f000e037f89 */ /* 0x0004e800000e0000 */
[----:B------:R4:W-:Y:S01]  /*1e10*/  @P1 LDGSTS.E.BYPASS.LTC128B.128 [R44+0x14900], [R6.64], !P4 ;  /* 0x14900000062c1fae */ /* 0x0009e2000e101d56 */
[----:B-1----:R-:W-:-:S04]  /*1e20*/  SHF.R.S32.HI R9, RZ, 0x4, R10 ;  /* 0x00000004ff097819 */ /* 0x002fc8000001140a */
[----:B------:R-:W-:Y:S01]  /*1e30*/  LEA.HI R8, R10, R9, RZ, 0x1 ;  /* 0x000000090a087211 */ /* 0x000fe200078f08ff */
[----:B------:R-:W-:Y:S01]  /*1e40*/  IMAD.SHL.U32 R10, R19, 0x40, RZ ;  /* 0x00000040130a7824 */ /* 0x000fe200078e00ff */
[----:B--2---:R-:W-:Y:S02]  /*1e50*/  SHF.R.S32.HI R14, RZ, 0x1f, R0 ;  /* 0x0000001fff0e7819 */ /* 0x004fe40000011400 */
[----:B------:R-:W-:Y:S02]  /*1e60*/  LOP3.LUT R8, R8, 0xfffffffe, RZ, 0xc0, !PT ;  /* 0xfffffffe08087812 */ /* 0x000fe400078ec0ff */
[----:B------:R-:W-:Y:S01]  /*1e70*/  LEA.HI R14, R14, R0, RZ, 0x3 ;  /* 0x000000000e0e7211 */ /* 0x000fe200078f18ff */
[----:B----4-:R-:W-:Y:S01]  /*1e80*/  IMAD R6, R20, c[0x0][0x218], RZ ;  /* 0x0000860014067a24 */ /* 0x010fe200078e02ff */
[----:B------:R-:W-:Y:S01]  /*1e90*/  IADD3 R7, P1, R4, UR14, RZ ;  /* 0x0000000e04077c10 */ /* 0x000fe2000ff3e0ff */
[----:B------:R-:W-:Y:S01]  /*1ea0*/  IMAD.IADD R8, R9, 0x1, -R8 ;  /* 0x0000000109087824 */ /* 0x000fe200078e0a08 */
[----:B------:R-:W-:Y:S01]  /*1eb0*/  LOP3.LUT R4, R10, 0x1c0, RZ, 0xc0, !PT ;  /* 0x000001c00a047812 */ /* 0x000fe200078ec0ff */
[----:B------:R-:W-:-:S03]  /*1ec0*/  IMAD R6, R22, c[0x0][0x21c], R6 ;  /* 0x0000870016067a24 */ /* 0x000fc600078e0206 */
[----:B------:R-:W-:Y:S02]  /*1ed0*/  LOP3.LUT R10, R4, 0x8, R11, 0xf8, !PT ;  /* 0x00000008040a7812 */ /* 0x000fe400078ef80b */
[----:B------:R-:W-:Y:S02]  /*1ee0*/  IADD3.X R12, R5, UR16, R6, P1, !PT ;  /* 0x00000010050c7c10 */ /* 0x000fe40008ffe406 */
[----:B------:R-:W-:Y:S01]  /*1ef0*/  SHF.R.U32.HI R6, RZ, 0x3, R4 ;  /* 0x00000003ff067819 */ /* 0x000fe20000011604 */
[----:B---3--:R-:W-:Y:S01]  /*1f00*/  @P0 IMAD.WIDE R4, R39, 0x2, R2 ;  /* 0x0000000227040825 */ /* 0x008fe200078e0202 */
[----:B------:R-:W-:Y:S02]  /*1f10*/  LOP3.LUT R11, R14, 0xfffffff8, RZ, 0xc0, !PT ;  /* 0xfffffff80e0b7812 */ /* 0x000fe400078ec0ff */
[----:B------:R-:W-:Y:S02]  /*1f20*/  LOP3.LUT R6, R10, R6, RZ, 0x3c, !PT ;  /* 0x000000060a067212 */ /* 0x000fe400078e3cff */
[C---:B------:R-:W-:Y:S01]  /*1f30*/  LEA R17, P1, R7.reuse, c[0x0][0x1f8], 0x1 ;  /* 0x00007e0007117a11 */ /* 0x040fe200078208ff */
[----:B------:R-:W-:Y:S01]  /*1f40*/  IMAD.IADD R13, R0, 0x1, -R11 ;  /* 0x00000001000d7824 */ /* 0x000fe200078e0a0b */
[----:B------:R1:W-:Y:S01]  /*1f50*/  @P0 LDGSTS.E.BYPASS.LTC128B.128 [R44+0x11100], [R4.64], !P3 ;  /* 0x11100000042c0fae */ /* 0x0003e2000d901d56 */
[----:B------:R-:W-:Y:S01]  /*1f60*/  IMAD R0, R8, 0x200, R6 ;  /* 0x0000020008007824 */ /* 0x000fe200078e0206 */
[----:B------:R-:W-:Y:S01]  /*1f70*/  LEA.HI.X R12, R7, c[0x0][0x1fc], R12, 0x1, P1 ;  /* 0x00007f00070c7a11 */ /* 0x000fe200008f0c0c */
[----:B------:R-:W-:-:S04]  /*1f80*/  @P0 IMAD.WIDE R6, R38, 0x2, R2 ;  /* 0x0000000226060825 */ /* 0x000fc800078e0202 */
[----:B------:R-:W-:Y:S01]  /*1f90*/  IMAD.SHL.U32 R11, R8, 0x8, RZ ;  /* 0x00000008080b7824 */ /* 0x000fe200078e00ff */
[----:B------:R2:W-:Y:S01]  /*1fa0*/  @P0 LDGSTS.E.BYPASS.LTC128B.128 [R44+0x12900], [R6.64], !P6 ;  /* 0x12900000062c0fae */ /* 0x0005e2000f101d56 */
[----:B------:R-:W-:-:S04]  /*1fb0*/  @P0 IMAD.WIDE R8, R36, 0x2, R2 ;  /* 0x0000000224080825 */ /* 0x000fc800078e0202 */
[----:B------:R-:W-:Y:S02]  /*1fc0*/  IMAD.SHL.U32 R10, R13, 0x40, RZ ;  /* 0x000000400d0a7824 */ /* 0x000fe400078e00ff */
[----:B------:R-:W-:-:S03]  /*1fd0*/  IMAD.SHL.U32 R236, R0, 0x2, RZ ;  /* 0x0000000200ec7824 */ /* 0x000fc600078e00ff */
[----:B------:R-:W-:Y:S02]  /*1fe0*/  LOP3.LUT R10, R10, 0x1c0, RZ, 0xc0, !PT ;  /* 0x000001c00a0a7812 */ /* 0x000fe400078ec0ff */
[C---:B------:R-:W-:Y:S02]  /*1ff0*/  IADD3 R0, R236.reuse, 0x10100, RZ ;  /* 0x00010100ec007810 */ /* 0x040fe40007ffe0ff */
[----:B------:R-:W-:Y:S01]  /*2000*/  IADD3 R243, R236, 0x10120, RZ ;  /* 0x00010120ecf37810 */ /* 0x000fe20007ffe0ff */
[----:B-1----:R-:W-:Y:S01]  /*2010*/  @P0 IMAD.WIDE R4, R37, 0x2, R2 ;  /* 0x0000000225040825 */ /* 0x002fe200078e0202 */
[----:B------:R-:W-:Y:S02]  /*2020*/  LOP3.LUT R3, R10, 0x8, R11, 0xf8, !PT ;  /* 0x000000080a037812 */ /* 0x000fe400078ef80b */
[----:B------:R-:W-:Y:S02]  /*2030*/  SHF.R.U32.HI R2, RZ, 0x3, R10 ;  /* 0x00000003ff027819 */ /* 0x000fe4000001160a */
[----:B------:R1:W-:Y:S02]  /*2040*/  @P0 LDGSTS.E.BYPASS.LTC128B.128 [R44+0x14100], [R4.64], !P5 ;  /* 0x14100000042c0fae */ /* 0x0003e4000e901d56 */
[----:B------:R-:W-:-:S02]  /*2050*/  LOP3.LUT R2, R3, R2, RZ, 0x3c, !PT ;  /* 0x0000000203027212 */ /* 0x000fc400078e3cff */
[----:B------:R3:W-:Y:S01]  /*2060*/  @P0 LDGSTS.E.BYPASS.LTC128B.128 [R44+0x15900], [R8.64], !P4 ;  /* 0x15900000082c0fae */ /* 0x0007e2000e101d56 */
[----:B------:R-:W-:Y:S02]  /*2070*/  LOP3.LUT P0, RZ, R19, 0x2, RZ, 0xc0, !PT ;  /* 0x0000000213ff7812 */ /* 0x000fe4000780c0ff */
[----:B--2---:R-:W-:Y:S01]  /*2080*/  IADD3 R6, -R21, UR28, RZ ;  /* 0x0000001c15067c10 */ /* 0x004fe2000fffe1ff */
[----:B------:R-:W0:Y:S01]  /*2090*/  LDGDEPBAR ;  /* 0x00000000000079af */ /* 0x000e220000000000 */
[----:B------:R-:W-:Y:S02]  /*20a0*/  R2P PR, R13, 0x6 ;  /* 0x000000060d007804 */ /* 0x000fe40000000000 */
[----:B------:R-:W-:Y:S02]  /*20b0*/  ISETP.GE.AND P3, PT, R39, c[0x0][0x1d4], PT ;  /* 0x0000750027007a0c */ /* 0x000fe40003f66270 */
[----:B------:R-:W-:-:S05]  /*20c0*/  SHF.R.S32.HI R7, RZ, 0x1f, R39 ;  /* 0x0000001fff077819 */ /* 0x000fca0000011427 */
[----:B------:R-:W-:Y:S01]  /*20d0*/  @P0 IADD3 R243, R0, -0x20, RZ ;  /* 0xffffffe000f30810 */ /* 0x000fe20007ffe0ff */
[----:B------:R-:W-:Y:S01]  /*20e0*/  IMAD.MOV.U32 R0, RZ, RZ, 0x20 ;  /* 0x00000020ff007424 */ /* 0x000fe200078e00ff */
[----:B------:R-:W-:Y:S01]  /*20f0*/  ISETP.LT.OR P0, PT, R6, 0x1, P3 ;  /* 0x000000010600780c */ /* 0x000fe20001f01670 */
[----:B------:R2:W-:Y:S01]  /*2100*/  STL [R1+0x6c], R7 ;  /* 0x00006c0701007387 */ /* 0x0005e20000100800 */
[----:B------:R-:W-:Y:S02]  /*2110*/  ISETP.GT.AND P3, PT, R31, 0x2f, PT ;  /* 0x0000002f1f00780c */ /* 0x000fe40003f64270 */
[----:B------:R-:W-:Y:S02]  /*2120*/  SEL R0, R0, 0xffffffe0, !P2 ;  /* 0xffffffe000007807 */ /* 0x000fe40005000000 */
[----:B------:R-:W-:Y:S01]  /*2130*/  ISETP.GE.AND P2, PT, R29, c[0x0][0x1d4], PT ;  /* 0x000075001d007a0c */ /* 0x000fe20003f46270 */
[----:B-1----:R-:W-:Y:S02]  /*2140*/  IMAD.SHL.U32 R4, R14, 0x40, RZ ;  /* 0x000000400e047824 */ /* 0x002fe400078e00ff */
[----:B------:R-:W-:Y:S01]  /*2150*/  IMAD.MOV.U32 R5, RZ, RZ, 0x10 ;  /* 0x00000010ff057424 */ /* 0x000fe200078e00ff */
[----:B---3--:R-:W-:Y:S01]  /*2160*/  SHFL.IDX PT, R8, R17, RZ, 0x181f ;  /* 0x00181fff11087589 */ /* 0x008fe200000e0000 */
[----:B------:R-:W-:-:S04]  /*2170*/  DEPBAR.LE SB0, 0x1 ;  /* 0x000080400000791a */ /* 0x000fc80000000000 */
[----:B------:R-:W-:Y:S01]  /*2180*/  LOP3.LUT R4, R2, 0xfffffe00, R4, 0xf8, !PT ;  /* 0xfffffe0002047812 */ /* 0x000fe200078ef804 */
[----:B------:R-:W1:Y:S01]  /*2190*/  SHFL.IDX PT, R9, R12, RZ, 0x181f ;  /* 0x00181fff0c097589 */ /* 0x000e6200000e0000 */
[----:B------:R-:W-:-:S03]  /*21a0*/  SEL R5, R5, 0xfffffff0, !P1 ;  /* 0xfffffff005057807 */ /* 0x000fc60004800000 */
[----:B------:R-:W-:Y:S01]  /*21b0*/  BAR.SYNC.DEFER_BLOCKING 0x0 ;  /* 0x0000000000007b1d */ /* 0x000fe20000010000 */
[----:B------:R-:W-:Y:S01]  /*21c0*/  IMAD R220, R64, 0x400, R4 ;  /* 0x0000040040dc7824 */ /* 0x000fe200078e0204 */
[----:B------:R-:W-:Y:S02]  /*21d0*/  ISETP.GE.AND P1, PT, R30, c[0x0][0x1d4], PT ;  /* 0x000075001e007a0c */ /* 0x000fe40003f26270 */
[----:B--2---:R-:W-:Y:S02]  /*21e0*/  SHF.R.S32.HI R7, RZ, 0x1f, R36 ;  /* 0x0000001fff077819 */ /* 0x004fe40000011424 */
[C---:B------:R-:W-:Y:S01]  /*21f0*/  LEA R228, R220.reuse, 0x100, 0x1 ;  /* 0x00000100dce47811 */ /* 0x040fe200078e08ff */
[----:B------:R-:W-:-:S04]  /*2200*/  IMAD.SHL.U32 R220, R220, 0x2, RZ ;  /* 0x00000002dcdc7824 */ /* 0x000fc800078e00ff */
[--C-:B------:R-:W-:Y:S02]  /*2210*/  IMAD R224, R5, 0x2, R228.reuse ;  /* 0x0000000205e07824 */ /* 0x100fe400078e02e4 */
[C---:B------:R-:W-:Y:S02]  /*2220*/  IMAD R228, R0.reuse, 0x2, R228 ;  /* 0x0000000200e47824 */ /* 0x040fe400078e02e4 */
[----:B------:R-:W-:Y:S02]  /*2230*/  IMAD R232, R0, 0x2, R224 ;  /* 0x0000000200e87824 */ /* 0x000fe400078e02e0 */
[----:B-1----:R-:W-:Y:S01]  /*2240*/  IMAD.WIDE R2, R39, 0x2, R8 ;  /* 0x0000000227027825 */ /* 0x002fe200078e0208 */
[----:B------:R-:W1:Y:S04]  /*2250*/  LDSM.16.M88.4 R160, [R220+0x100] ;  /* 0x00010000dca0783b */ /* 0x000e680000000200 */
[----:B------:R-:W2:Y:S04]  /*2260*/  LDSM.16.M88.4 R188, [R220+0x4100] ;  /* 0x00410000dcbc783b */ /* 0x000ea80000000200 */
[----:B------:R-:W3:Y:S04]  /*2270*/  LDSM.16.M88.4 R204, [R220+0x8100] ;  /* 0x00810000dccc783b */ /* 0x000ee80000000200 */
[----:B------:R-:W4:Y:S04]  /*2280*/  LDSM.16.M88.4 R164, [R224] ;  /* 0x00000000e0a4783b */ /* 0x000f280000000200 */
[----:B------:R-:W1:Y:S04]  /*2290*/  LDSM.16.M88.4 R192, [R224+0x4000] ;  /* 0x00400000e0c0783b */ /* 0x000e680000000200 */
[----:B------:R-:W1:Y:S04]  /*22a0*/  LDSM.16.M88.4 R208, [R224+0x8000] ;  /* 0x00800000e0d0783b */ /* 0x000e680000000200 */
[----:B------:R-:W1:Y:S04]  /*22b0*/  LDSM.16.M88.4 R180, [R228] ;  /* 0x00000000e4b4783b */ /* 0x000e680000000200 */
[----:B------:R-:W1:Y:S04]  /*22c0*/  LDSM.16.M88.4 R196, [R228+0x4000] ;  /* 0x00400000e4c4783b */ /* 0x000e680000000200 */
[----:B------:R-:W1:Y:S04]  /*22d0*/  LDSM.16.M88.4 R212, [R228+0x8000] ;  /* 0x00800000e4d4783b */ /* 0x000e680000000200 */
[----:B------:R-:W1:Y:S04]  /*22e0*/  LDSM.16.M88.4 R184, [R232] ;  /* 0x00000000e8b8783b */ /* 0x000e680000000200 */
[----:B------:R-:W1:Y:S04]  /*22f0*/  LDSM.16.M88.4 R200, [R232+0x4000] ;  /* 0x00400000e8c8783b */ /* 0x000e680000000200 */
[----:B------:R-:W1:Y:S04]  /*2300*/  LDSM.16.M88.4 R216, [R232+0x8000] ;  /* 0x00800000e8d8783b */ /* 0x000e680000000200 */
[----:B------:R-:W1:Y:S04]  /*2310*/  LDSM.16.M88.4 R220, [R220+0xc100] ;  /* 0x00c10000dcdc783b */ /* 0x000e680000000200 */
[----:B------:R-:W1:Y:S04]  /*2320*/  LDSM.16.M88.4 R224, [R224+0xc000] ;  /* 0x00c00000e0e0783b */ /* 0x000e680000000200 */
[----:B------:R-:W1:Y:S04]  /*2330*/  LDSM.16.M88.4 R228, [R228+0xc000] ;  /* 0x00c00000e4e4783b */ /* 0x000e680000000200 */
[----:B------:R-:W1:Y:S04]  /*2340*/  LDSM.16.M88.4 R232, [R232+0xc000] ;  /* 0x00c00000e8e8783b */ /* 0x000e680000000200 */
[----:B------:R-:W-:Y:S06]  /*2350*/  BAR.SYNC.DEFER_BLOCKING 0x0 ;  /* 0x0000000000007b1d */ /* 0x000fec0000010000 */
[----:B------:R-:W-:-:S04]  /*2360*/  DEPBAR.LE SB0, 0x0 ;  /* 0x000080000000791a */ /* 0x000fc80000000000 */
[----:B------:R-:W-:Y:S06]  /*2370*/  BAR.SYNC.DEFER_BLOCKING 0x0 ;  /* 0x0000000000007b1d */ /* 0x000fec0000010000 */
[----:B------:R-:W1:Y:S04]  /*2380*/  LDSM.16.M88.4 R20, [R236+0x10100] ;  /* 0x01010000ec14783b */ /* 0x000e680000000200 */
        /* <DEDUP_REMOVED lines=9> */
[----:B------:R-:W-:-:S02]  /*2420*/  ISETP.LT.OR P0, PT, R6, 0x1, P1 ;  /* 0x000000010600780c */ /* 0x000fc40000f01670 */
[----:B------:R-:W-:Y:S01]  /*2430*/  ISETP.GE.AND P1, PT, R28, c[0x0][0x1d4], PT ;  /* 0x000075001c007a0c */ /* 0x000fe20003f26270 */
[----:B-----5:R-:W-:-:S10]  /*2440*/  IMAD.WIDE R2, R38, 0x2, R8 ;  /* 0x0000000226027825 */ /* 0x020fd400078e0208 */
[----:B------:R5:W-:Y:S01]  /*2450*/  LDGSTS.E.BYPASS.LTC128B.128 [R44+0x1900], [R2.64], !P0 ;  /* 0x01900000022c7fae */ /* 0x000be2000c101d56 */
[----:B------:R-:W-:Y:S01]  /*2460*/  ISETP.LT.OR P0, PT, R6, 0x1, P2 ;  /* 0x000000010600780c */ /* 0x000fe20001701670 */
[----:B-----5:R-:W-:-:S12]  /*2470*/  IMAD.WIDE R2, R37, 0x2, R8 ;  /* 0x0000000225027825 */ /* 0x020fd800078e0208 */
[----:B------:R5:W-:Y:S01]  /*2480*/  LDGSTS.E.BYPASS.LTC128B.128 [R44+0x3100], [R2.64], !P0 ;  /* 0x03100000022c7fae */ /* 0x000be2000c101d56 */
[----:B------:R-:W-:Y:S01]  /*2490*/  ISETP.LT.OR P0, PT, R6, 0x1, P1 ;  /* 0x000000010600780c */ /* 0x000fe20000f01670 */
[----:B-----5:R-:W-:-:S12]  /*24a0*/  IMAD.WIDE R2, R36, 0x2, R8 ;  /* 0x0000000224027825 */ /* 0x020fd800078e0208 */
[----:B------:R5:W-:Y:S01]  /*24b0*/  LDGSTS.E.BYPASS.LTC128B.128 [R44+0x4900], [R2.64], !P0 ;  /* 0x04900000022c7fae */ /* 0x000be2000c101d56 */
[----:B------:R-:W-:Y:S02]  /*24c0*/  ISETP.GT.AND P0, PT, R132, 0x7f, PT ;  /* 0x0000007f8400780c */ /* 0x000fe40003f04270 */
[----:B-----5:R-:W-:Y:S02]  /*24d0*/  SHF.R.S32.HI R3, RZ, 0x1f, R38 ;  /* 0x0000001fff037819 */ /* 0x020fe40000011426 */
[----:B------:R-:W-:-:S03]  /*24e0*/  SHF.R.S32.HI R2, RZ, 0x1f, R37 ;  /* 0x0000001fff027819 */ /* 0x000fc60000011425 */
[----:B------:R5:W-:Y:S04]  /*24f0*/  STL [R1+0x68], R3 ;  /* 0x0000680301007387 */ /* 0x000be80000100800 */
[----:B------:R1:W-:Y:S04]  /*2500*/  STL [R1+0x54], R2 ;  /* 0x0000540201007387 */ /* 0x0003e80000100800 */
[----:B------:R2:W-:Y:S01]  /*2510*/  STL [R1+0x50], R7 ;  /* 0x0000500701007387 */ /* 0x0005e20000100800 */
[C---:B-----5:R-:W-:Y:S02]  /*2520*/  IADD3 R3, R243.reuse, 0x800, RZ ;  /* 0x00000800f3037810 */ /* 0x060fe40007ffe0ff */
[----:B-1----:R-:W-:-:S03]  /*2530*/  IADD3 R2, R243, 0x1000, RZ ;  /* 0x00001000f3027810 */ /* 0x002fc60007ffe0ff */
[----:B------:R1:W-:Y:S04]  /*2540*/  STL [R1+0x4], R3 ;  /* 0x0000040301007387 */ /* 0x0003e80000100800 */
[----:B------:R1:W-:Y:S01]  /*2550*/  STL [R1], R2 ;  /* 0x0000000201007387 */ /* 0x0003e20000100800 */
[----:B------:R-:W-:Y:S05]  /*2560*/  @P0 BRA `(.L_x_3616) ;  /* 0x0000027000000947 */ /* 0x000fea0003800000 */
[----:B--234-:R-:W-:Y:S05]  /*2570*/  BRA.DIV ~URZ, `(.L_x_3617) ;  /* 0x000114227f007947 */ /* 0x01cfea000b800000 */
[----:B------:R2:W3:Y:S04]  /*2580*/  SHFL.IDX PT, R7, R12, 0x1, 0x181f ;  /* 0x00381f000c077f89 */ /* 0x0004e800000e0000 */
[----:B-1----:R2:W1:Y:S02]  /*2590*/  SHFL.IDX PT, R2, R17, 0x1, 0x181f ;  /* 0x00381f0011027f89 */ /* 0x00246400000e0000 */
.L_x_3673:
[----:B------:R-:W4:Y:S04]  /*25a0*/  LDL R8, [R1+0x38] ;  /* 0x0000380001087983 */ /* 0x000f280000100800 */
[----:B------:R-:W5:Y:S04]  /*25b0*/  LDL R9, [R1+0x54] ;  /* 0x0000540001097983 */ /* 0x000f680000100800 */
[----:B--2---:R-:W2:Y:S04]  /*25c0*/  LDL R14, [R1+0x8] ;  /* 0x00000800010e7983 */ /* 0x004ea80000100800 */
[----:B---3--:R-:W3:Y:S04]  /*25d0*/  LDL R15, [R1+0x34] ;  /* 0x00003400010f7983 */ /* 0x008ee80000100800 */
[----:B------:R-:W2:Y:S01]  /*25e0*/  LDL R16, [R1+0x50] ;  /* 0x0000500001107983 */ /* 0x000ea20000100800 */
[----:B------:R-:W-:-:S02]  /*25f0*/  SHF.R.S32.HI R10, RZ, 0x1f, R30 ;  /* 0x0000001fff0a7819 */ /* 0x000fc4000001141e */
[----:B------:R-:W-:Y:S02]  /*2600*/  SHF.R.S32.HI R11, RZ, 0x1f, R30 ;  /* 0x0000001fff0b7819 */ /* 0x000fe4000001141e */
[-C--:B------:R-:W-:Y:S02]  /*2610*/  LEA.HI R10, R10, R30.reuse, RZ, 0x3 ;  /* 0x0000001e0a0a7211 */ /* 0x080fe400078f18ff */
[----:B------:R-:W-:Y:S02]  /*2620*/  LEA.HI R11, R11, R30, RZ, 0x3 ;  /* 0x0000001e0b0b7211 */ /* 0x000fe400078f18ff */
[----:B------:R-:W-:Y:S02]  /*2630*/  LOP3.LUT R10, R10, 0xfffffff8, RZ, 0xc0, !PT ;  /* 0xfffffff80a0a7812 */ /* 0x000fe400078ec0ff */
[----:B------:R-:W-:Y:S02]  /*2640*/  LOP3.LUT R11, R11, 0xfffffff8, RZ, 0xc0, !PT ;  /* 0xfffffff80b0b7812 */ /* 0x000fe400078ec0ff */
[----:B-1----:R-:W-:-:S02]  /*2650*/  LEA R12, P0, R10, R2, 0x1 ;  /* 0x000000020a0c7211 */ /* 0x002fc400078008ff */
[----:B------:R-:W-:Y:S01]  /*2660*/  SHF.R.S32.HI R11, RZ, 0x1f, R11 ;  /* 0x0000001fff0b7819 */ /* 0x000fe2000001140b */
[C---:B------:R-:W-:Y:S02]  /*2670*/  IMAD.SHL.U32 R3, R19.reuse, 0x8, RZ ;  /* 0x0000000813037824 */ /* 0x040fe400078e00ff */
[----:B------:R-:W-:Y:S01]  /*2680*/  IMAD.SHL.U32 R17, R19, 0x8, RZ ;  /* 0x0000000813117824 */ /* 0x000fe200078e00ff */
[----:B------:R-:W-:-:S04]  /*2690*/  LEA.HI.X R13, R10, R7, R11, 0x1, P0 ;  /* 0x000000070a0d7211 */ /* 0x000fc800000f0c0b */
[----:B------:R-:W-:Y:S02]  /*26a0*/  SHF.R.S32.HI R17, RZ, 0x1f, R17 ;  /* 0x0000001fff117819 */ /* 0x000fe40000011411 */
[----:B----4-:R-:W-:-:S04]  /*26b0*/  LEA R10, P0, R8, R2, 0x1 ;  /* 0x00000002080a7211 */ /* 0x010fc800078008ff */
[----:B-----5:R-:W-:Y:S02]  /*26c0*/  LEA.HI.X R11, R8, R7, R9, 0x1, P0 ;  /* 0x00000007080b7211 */ /* 0x020fe400000f0c09 */
[----:B------:R-:W-:-:S04]  /*26d0*/  LEA R8, P0, R3, R2, 0x1 ;  /* 0x0000000203087211 */ /* 0x000fc800078008ff */
[C---:B------:R-:W-:Y:S02]  /*26e0*/  LEA.HI.X R9, R3.reuse, R7, R17, 0x1, P0 ;  /* 0x0000000703097211 */ /* 0x040fe400000f0c11 */
[----:B------:R-:W-:-:S04]  /*26f0*/  ISETP.GE.AND P0, PT, R3, c[0x0][0x1d4], PT ;  /* 0x0000750003007a0c */ /* 0x000fc80003f06270 */
[----:B------:R-:W-:-:S13]  /*2700*/  ISETP.LT.OR P0, PT, R6, 0x21, P0 ;  /* 0x000000210600780c */ /* 0x000fda0000701670 */
[----:B------:R-:W-:Y:S01]  /*2710*/  @!PT LDS RZ, [RZ] ;  /* 0x00000000fffff984 */ /* 0x000fe20000000800 */
[----:B------:R-:W-:Y:S01]  /*2720*/  @!PT LDS RZ, [RZ] ;  /* 0x00000000fffff984 */ /* 0x000fe20000000800 */
[----:B------:R-:W-:Y:S01]  /*2730*/  @!PT LDS RZ, [RZ] ;  /* 0x00000000fffff984 */ /* 0x000fe20000000800 */
[----:B--2---:R1:W-:Y:S01]  /*2740*/  LDGSTS.E.BYPASS.LTC128B.128 [R14+0x1100], [R8.64], !P0 ;  /* 0x01100000080e7fae */ /* 0x0043e2000c101d56 */
[----:B---3--:R-:W-:-:S04]  /*2750*/  LEA R2, P0, R15, R2, 0x1 ;  /* 0x000000020f027211 */ /* 0x008fc800078008ff */
        /* <DEDUP_REMOVED lines=8> */
.L_x_3616:
[----:B--234-:R-:W-:Y:S05]  /*27e0*/  BSYNC B0 ;  /* 0x0000000000007941 */ /* 0x01cfea0003800000 */
.L_x_3615:
[----:B-1----:R-:W-:Y:S01]  /*27f0*/  IMAD.MOV.U32 R2, RZ, RZ, 0x40 ;  /* 0x00000040ff027424 */ /* 0x002fe200078e00ff */
[----:B------:R-:W-:Y:S01]  /*2800*/  LOP3.LUT P0, RZ, R19, 0x4, RZ, 0xc0, !PT ;  /* 0x0000000413ff7812 */ /* 0x000fe2000780c0ff */
[----:B------:R-:W0:Y:S01]  /*2810*/  LDGDEPBAR ;  /* 0x00000000000079af */ /* 0x000e220000000000 */
[----:B------:R-:W-:Y:S01]  /*2820*/  WARPSYNC 0xffffffff ;  /* 0xffffffff00007948 */ /* 0x000fe20003800000 */
[C---:B------:R-:W-:Y:S01]  /*2830*/  HMMA.16816.F32 R8, R160.reuse, R22, RZ ;  /* 0x00000016a008723c */ /* 0x040fe200000018ff */
[----:B------:R-:W-:Y:S01]  /*2840*/  SEL R2, R2, 0xffffffc0, !P0 ;  /* 0xffffffc002027807 */ /* 0x000fe20004000000 */
[----:B------:R-:W-:Y:S01]  /*2850*/  LDSM.16.M88.4 R60, [R243+0x5800] ;  /* 0x00580000f33c783b */ /* 0x000fe20000000200 */
[----:B------:R-:W-:Y:S01]  /*2860*/  UISETP.GT.AND UP0, UPT, UR4, UR8, UPT ;  /* 0x000000080400728c */ /* 0x000fe2000bf04270 */
[C---:B------:R-:W-:Y:S02]  /*2870*/  IADD3 R252, R243.reuse, 0x1800, RZ ;  /* 0x00001800f3fc7810 */ /* 0x040fe40007ffe0ff */
[--C-:B------:R-:W-:Y:S01]  /*2880*/  IMAD.IADD R242, R236, 0x1, R2.reuse ;  /* 0x00000001ecf27824 */ /* 0x100fe200078e0202 */
[C---:B------:R-:W-:Y:S01]  /*2890*/  IADD3 R251, R243.reuse, 0x2000, RZ ;  /* 0x00002000f3fb7810 */ /* 0x040fe20007ffe0ff */
[----:B------:R-:W-:Y:S01]  /*28a0*/  HMMA.16816.F32 R12, R160, R20, RZ ;  /* 0x00000014a00c723c */ /* 0x000fe200000018ff */
[C---:B------:R-:W-:Y:S01]  /*28b0*/  IMAD.IADD R239, R243.reuse, 0x1, R2 ;  /* 0x00000001f3ef7824 */ /* 0x040fe200078e0202 */
[----:B------:R-:W-:Y:S01]  /*28c0*/  PLOP3.LUT P0, PT, PT, PT, UP0, 0x40, 0x0 ;  /* 0x000000000000781c */ /* 0x000fe20003f0e808 */
[----:B------:R-:W1:Y:S01]  /*28d0*/  LDSM.16.M88.4 R36, [R242+0x10100] ;  /* 0x01010000f224783b */ /* 0x000e620000000200 */
[----:B------:R-:W-:-:S02]  /*28e0*/  IADD3 R250, R243, 0x2800, RZ ;  /* 0x00002800f3fa7810 */ /* 0x000fc40007ffe0ff */
[C---:B------:R-:W-:Y:S01]  /*28f0*/  IADD3 R249, R243.reuse, 0x3000, RZ ;  /* 0x00003000f3f97810 */ /* 0x040fe20007ffe0ff */
[----:B------:R-:W2:Y:S01]  /*2900*/  LDSM.16.M88.4 R44, [R242+0x10900] ;  /* 0x01090000f22c783b */ /* 0x000ea20000000200 */
[C---:B------:R-:W-:Y:S01]  /*2910*/  HMMA.16816.F32 R16, R160.reuse, R24, RZ ;  /* 0x00000018a010723c */ /* 0x040fe200000018ff */
[C---:B------:R-:W-:Y:S02]  /*2920*/  IADD3 R248, R243.reuse, 0x3800, RZ ;  /* 0x00003800f3f87810 */ /* 0x040fe40007ffe0ff */
[----:B------:R-:W3:Y:S01]  /*2930*/  LDSM.16.M88.4 R52, [R242+0x11100] ;  /* 0x01110000f234783b */ /* 0x000ee20000000200 */
[C---:B------:R-:W-:Y:S02]  /*2940*/  IADD3 R247, R243.reuse, 0x4000, RZ ;  /* 0x00004000f3f77810 */ /* 0x040fe40007ffe0ff */
[C---:B------:R-:W-:Y:S02]  /*2950*/  IADD3 R246, R243.reuse, 0x4800, RZ ;  /* 0x00004800f3f67810 */ /* 0x040fe40007ffe0ff */
[----:B------:R-:W-:Y:S01]  /*2960*/  HMMA.16816.F32 R20, R160, R26, RZ ;  /* 0x0000001aa014723c */ /* 0x000fe200000018ff */
[----:B------:R-:W-:-:S02]  /*2970*/  IADD3 R245, R243, 0x5000, RZ ;  /* 0x00005000f3f57810 */ /* 0x000fc40007ffe0ff */
[----:B------:R-:W-:-:S05]  /*2980*/  IADD3 R244, R243, 0x5800, RZ ;  /* 0x00005800f3f47810 */ /* 0x000fca0007ffe0ff */
[C---:B------:R-:W-:Y:S08]  /*2990*/  HMMA.16816.F32 R24, R160.reuse, R32, RZ ;  /* 0x00000020a018723c */ /* 0x040ff000000018ff */
[----:B------:R-:W-:Y:S08]  /*29a0*/  HMMA.16816.F32 R32, R160, R34, RZ ;  /* 0x00000022a020723c */ /* 0x000ff000000018ff */
[C---:B------:R-:W-:Y:S08]  /*29b0*/  HMMA.16816.F32 R8, R164.reuse, R42, R8 ;  /* 0x0000002aa408723c */ /* 0x040ff00000001808 */
[C---:B------:R-:W-:Y:S01]  /*29c0*/  HMMA.16816.F32 R12, R164.reuse, R40, R12 ;  /* 0x00000028a40c723c */ /* 0x040fe2000000180c */
[----:B------:R-:W4:Y:S07]  /*29d0*/  LDSM.16.M88.4 R40, [R239] ;  /* 0x00000000ef28783b */ /* 0x000f2e0000000200 */
[C---:B------:R-:W-:Y:S08]  /*29e0*/  HMMA.16816.F32 R16, R164.reuse, R48, R16 ;  /* 0x00000030a410723c */ /* 0x040ff00000001810 */
[C---:B------:R-:W-:Y:S01]  /*29f0*/  HMMA.16816.F32 R20, R164.reuse, R50, R20 ;  /* 0x00000032a414723c */ /* 0x040fe20000001814 */
[----:B------:R-:W5:Y:S07]  /*2a00*/  LDSM.16.M88.4 R48, [R239+0x800] ;  /* 0x00080000ef30783b */ /* 0x000f6e0000000200 */
[C---:B------:R-:W-:Y:S08]  /*2a10*/  HMMA.16816.F32 R24, R164.reuse, R56, R24 ;  /* 0x00000038a418723c */ /* 0x040ff00000001818 */
[----:B------:R-:W-:Y:S01]  /*2a20*/  HMMA.16816.F32 R32, R164, R58, R32 ;  /* 0x0000003aa420723c */ /* 0x000fe20000001820 */
[----:B------:R-:W4:Y:S07]  /*2a30*/  LDSM.16.M88.4 R56, [R239+0x1000] ;  /* 0x00100000ef38783b */ /* 0x000f2e0000000200 */
[C---:B-1----:R-:W-:Y:S08]  /*2a40*/  HMMA.16816.F32 R8, R180.reuse, R38, R8 ;  /* 0x00000026b408723c */ /* 0x042ff00000001808 */
[C---:B------:R-:W-:Y:S01]  /*2a50*/  HMMA.16816.F32 R28, R180.reuse, R36, R12 ;  /* 0x00000024b41c723c */ /* 0x040fe2000000180c */
[----:B------:R-:W1:Y:S04]  /*2a60*/  LDSM.16.M88.4 R12, [R236+0x11900] ;  /* 0x01190000ec0c783b */ /* 0x000e680000000200 */
[----:B------:R-:W-:Y:S03]  /*2a70*/  LDSM.16.M88.4 R36, [R243+0x1800] ;  /* 0x00180000f324783b */ /* 0x000fe60000000200 */
        /* <DEDUP_REMOVED lines=8> */
[----:B------:R-:W-:Y:S07]  /*2b00*/  LDSM.16.M88.4 R40, [R242+0x12100] ;  /* 0x01210000f228783b */ /* 0x000fee0000000200 */
[C---:B-----5:R-:W-:Y:S08]  /*2b10*/  HMMA.16816.F32 R16, R184.reuse, R48, R16 ;  /* 0x00000030b810723c */ /* 0x060ff00000001810 */
[C---:B------:R-:W-:Y:S01]  /*2b20*/  HMMA.16816.F32 R20, R184.reuse, R50, R20 ;  /* 0x00000032b814723c */ /* 0x040fe20000001814 */
[----:B------:R-:W4:Y:S07]  /*2b30*/  LDSM.16.M88.4 R48, [R243+0x2000] ;  /* 0x00200000f330783b */ /* 0x000f2e0000000200 */
[C---:B------:R-:W-:Y:S08]  /*2b40*/  HMMA.16816.F32 R24, R184.reuse, R56, R24 ;  /* 0x00000038b818723c */ /* 0x040ff00000001818 */
[----:B------:R-:W-:Y:S01]  /*2b50*/  HMMA.16816.F32 R32, R184, R58, R32 ;  /* 0x0000003ab820723c */ /* 0x000fe20000001820 */
[----:B------:R-:W5:Y:S07]  /*2b60*/  LDSM.16.M88.4 R56, [R243+0x2800] ;  /* 0x00280000f338783b */ /* 0x000f6e0000000200 */
[C---:B-1----:R-:W-:Y:S08]  /*2b70*/  HMMA.16816.F32 R8, R188.reuse, R14, R8 ;  /* 0x0000000ebc08723c */ /* 0x042ff00000001808 */
[C---:B------:R-:W-:Y:S01]  /*2b80*/  HMMA.16816.F32 R28, R188.reuse, R12, R28 ;  /* 0x0000000cbc1c723c */ /* 0x040fe2000000181c */
[----:B------:R-:W1:Y:S07]  /*2b90*/  LDSM.16.M88.4 R12, [R242+0x11900] ;  /* 0x01190000f20c783b */ /* 0x000e6e0000000200 */
[C---:B--2---:R-:W-:Y:S08]  /*2ba0*/  HMMA.16816.F32 R16, R188.reuse, R44, R16 ;  /* 0x0000002cbc10723c */ /* 0x044ff00000001810 */
[C---:B------:R-:W-:Y:S01]  /*2bb0*/  HMMA.16816.F32 R20, R188.reuse, R46, R20 ;  /* 0x0000002ebc14723c */ /* 0x040fe20000001814 */
[----:B------:R-:W-:Y:S07]  /*2bc0*/  LDSM.16.M88.4 R44, [R239+0x2000] ;  /* 0x00200000ef2c783b */ /* 0x000fee0000000200 */
[C---:B---3--:R-:W-:Y:S08]  /*2bd0*/  HMMA.16816.F32 R24, R188.reuse, R52, R24 ;  /* 0x00000034bc18723c */ /* 0x048ff00000001818 */
[----:B------:R-:W-:Y:S01]  /*2be0*/  HMMA.16816.F32 R32, R188, R54, R32 ;  /* 0x00000036bc20723c */ /* 0x000fe20000001820 */
[----:B------:R-:W2:Y:S07]  /*2bf0*/  LDSM.16.M88.4 R52, [R242+0x12900] ;  /* 0x01290000f234783b */ /* 0x000eae0000000200 */
[C---:B------:R-:W-:Y:S08]  /*2c00*/  HMMA.16816.F32 R8, R192.reuse, R38, R8 ;  /* 0x00000026c008723c */ /* 0x040ff00000001808 */
[C---:B------:R-:W-:Y:S01]  /*2c10*/  HMMA.16816.F32 R28, R192.reuse, R36, R28 ;  /* 0x00000024c01c723c */ /* 0x040fe2000000181c */
[----:B------:R-:W3:Y:S07]  /*2c20*/  LDSM.16.M88.4 R36, [R239+0x1800] ;  /* 0x00180000ef24783b */ /* 0x000eee0000000200 */
[C---:B----4-:R-:W-:Y:S08]  /*2c30*/  HMMA.16816.F32 R16, R192.reuse, R48, R16 ;  /* 0x00000030c010723c */ /* 0x050ff00000001810 */
[C---:B------:R-:W-:Y:S01]  /*2c40*/  HMMA.16816.F32 R20, R192.reuse, R50, R20 ;  /* 0x00000032c014723c */ /* 0x040fe20000001814 */
[----:B------:R-:W-:Y:S07]  /*2c50*/  LDSM.16.M88.4 R48, [R236+0x14100] ;  /* 0x01410000ec30783b */ /* 0x000fee0000000200 */
[C---:B-----5:R-:W-:Y:S08]  /*2c60*/  HMMA.16816.F32 R24, R192.reuse, R56, R24 ;  /* 0x00000038c018723c */ /* 0x060ff00000001818 */
[----:B------:R-:W-:Y:S01]  /*2c70*/  HMMA.16816.F32 R32, R192, R58, R32 ;  /* 0x0000003ac020723c */ /* 0x000fe20000001820 */
[----:B------:R-:W4:Y:S07]  /*2c80*/  LDSM.16.M88.4 R56, [R239+0x2800] ;  /* 0x00280000ef38783b */ /* 0x000f2e0000000200 */
[C---:B-1----:R-:W-:Y:S08]  /*2c90*/  HMMA.16816.F32 R8, R196.reuse, R14, R8 ;  /* 0x0000000ec408723c */ /* 0x042ff00000001808 */
[C---:B------:R-:W-:Y:S01]  /*2ca0*/  HMMA.16816.F32 R28, R196.reuse, R12, R28 ;  /* 0x0000000cc41c723c */ /* 0x040fe2000000181c */
[----:B------:R-:W1:Y:S07]  /*2cb0*/  LDSM.16.M88.4 R12, [R236+0x13100] ;  /* 0x01310000ec0c783b */ /* 0x000e6e0000000200 */
[C---:B------:R-:W-:Y:S08]  /*2cc0*/  HMMA.16816.F32 R16, R196.reuse, R40, R16 ;  /* 0x00000028c410723c */ /* 0x040ff00000001810 */
[C---:B------:R-:W-:Y:S01]  /*2cd0*/  HMMA.16816.F32 R20, R196.reuse, R42, R20 ;  /* 0x0000002ac414723c */ /* 0x040fe20000001814 */
[----:B------:R-:W5:Y:S07]  /*2ce0*/  LDSM.16.M88.4 R40, [R236+0x13900] ;  /* 0x01390000ec28783b */ /* 0x000f6e0000000200 */
[C---:B--2---:R-:W-:Y:S08]  /*2cf0*/  HMMA.16816.F32 R24, R196.reuse, R52, R24 ;  /* 0x00000034c418723c */ /* 0x044ff00000001818 */
[----:B------:R-:W-:Y:S01]  /*2d00*/  HMMA.16816.F32 R32, R196, R54, R32 ;  /* 0x00000036c420723c */ /* 0x000fe20000001820 */
[----:B------:R-:W-:Y:S07]  /*2d10*/  LDSM.16.M88.4 R52, [R243+0x4000] ;  /* 0x00400000f334783b */ /* 0x000fee0000000200 */
[C---:B---3--:R-:W-:Y:S08]  /*2d20*/  HMMA.16816.F32 R8, R200.reuse, R38, R8 ;  /* 0x00000026c808723c */ /* 0x048ff00000001808 */
[C---:B------:R-:W-:Y:S01]  /*2d30*/  HMMA.16816.F32 R28, R200.reuse, R36, R28 ;  /* 0x00000024c81c723c */ /* 0x040fe2000000181c */
[----:B------:R-:W2:Y:S07]  /*2d40*/  LDSM.16.M88.4 R36, [R243+0x3000] ;  /* 0x00300000f324783b */ /* 0x000eae0000000200 */
[C---:B------:R-:W-:Y:S08]  /*2d50*/  HMMA.16816.F32 R16, R200.reuse, R44, R16 ;  /* 0x0000002cc810723c */ /* 0x040ff00000001810 */
        /* <DEDUP_REMOVED lines=13> */
[----:B------:R-:W5:Y:S07]  /*2e30*/  LDSM.16.M88.4 R48, [R242+0x14100] ;  /* 0x01410000f230783b */ /* 0x000f6e0000000200 */
        /* <DEDUP_REMOVED lines=8> */
[----:B------:R-:W-:Y:S07]  /*2ec0*/  LDSM.16.M88.4 R52, [R236+0x15900] ;  /* 0x01590000ec34783b */ /* 0x000fee0000000200 */
[C---:B-1----:R-:W-:Y:S08]  /*2ed0*/  HMMA.16816.F32 R8, R212.reuse, R14, R8 ;  /* 0x0000000ed408723c */ /* 0x042ff00000001808 */
[C---:B------:R-:W-:Y:S08]  /*2ee0*/  HMMA.16816.F32 R28, R212.reuse, R12, R28 ;  /* 0x0000000cd41c723c */ /* 0x040ff0000000181c */
[C---:B----4-:R-:W-:Y:S08]  /*2ef0*/  HMMA.16816.F32 R16, R212.reuse, R40, R16 ;  /* 0x00000028d410723c */ /* 0x050ff00000001810 */
[C---:B------:R-:W-:Y:S01]  /*2f00*/  HMMA.16816.F32 R20, R212.reuse, R42, R20 ;  /* 0x0000002ad414723c */ /* 0x040fe20000001814 */
[----:B------:R-:W1:Y:S07]  /*2f10*/  LDSM.16.M88.4 R40, [R236+0x14900] ;  /* 0x01490000ec28783b */ /* 0x000e6e0000000200 */
[C---:B-----5:R-:W-:Y:S08]  /*2f20*/  HMMA.16816.F32 R24, R212.reuse, R48, R24 ;  /* 0x00000030d418723c */ /* 0x060ff00000001818 */
        /* <DEDUP_REMOVED lines=12> */
[C---:B------:R-:W-:Y:S01]  /*2ff0*/  HMMA.16816.F32 R28, R220.reuse, R40, R28 ;  /* 0x00000028dc1c723c */ /* 0x040fe2000000181c */
[----:B------:R-:W-:Y:S07]  /*3000*/  LDSM.16.M88.4 R40, [R239+0x5000] ;  /* 0x00500000ef28783b */ /* 0x000fee0000000200 */
[C---:B----4-:R-:W-:Y:S08]  /*3010*/  HMMA.16816.F32 R12, R220.reuse, R48, R8 ;  /* 0x00000030dc0c723c */ /* 0x050ff00000001808 */
[C---:B------:R-:W-:Y:S01]  /*3020*/  HMMA.16816.F32 R8, R220.reuse, R50, R20 ;  /* 0x00000032dc08723c */ /* 0x040fe20000001814 */
[----:B------:R-:W1:Y:S07]  /*3030*/  LDSM.16.M88.4 R48, [R242+0x14900] ;  /* 0x01490000f230783b */ /* 0x000e6e0000000200 */
[C---:B------:R-:W-:Y:S08]  /*3040*/  HMMA.16816.F32 R24, R220.reuse, R52, R24 ;  /* 0x00000034dc18723c */ /* 0x040ff00000001818 */
[----:B------:R-:W-:Y:S01]  /*3050*/  HMMA.16816.F32 R32, R220, R54, R32 ;  /* 0x00000036dc20723c */ /* 0x000fe20000001820 */
[----:B------:R-:W4:Y:S07]  /*3060*/  LDSM.16.M88.4 R52, [R242+0x15100] ;  /* 0x01510000f234783b */ /* 0x000f2e0000000200 */
[C---:B--2---:R-:W-:Y:S08]  /*3070*/  HMMA.16816.F32 R20, R224.reuse, R38, R16 ;  /* 0x00000026e014723c */ /* 0x044ff00000001810 */
[C---:B------:R-:W-:Y:S01]  /*3080*/  HMMA.16816.F32 R28, R224.reuse, R36, R28 ;  /* 0x00000024e01c723c */ /* 0x040fe2000000181c */
[----:B------:R-:W-:Y:S07]  /*3090*/  LDSM.16.M88.4 R36, [R239+0x5800] ;  /* 0x00580000ef24783b */ /* 0x000fee0000000200 */
[C---:B---3--:R-:W-:Y:S08]  /*30a0*/  HMMA.16816.F32 R16, R224.reuse, R44, R12 ;  /* 0x0000002ce010723c */ /* 0x048ff0000000180c */
[----:B------:R-:W-:Y:S01]  /*30b0*/  HMMA.16816.F32 R12, R224, R46, R8 ;  /* 0x0000002ee00c723c */ /* 0x000fe20000001808 */
[----:B------:R-:W2:Y:S01]  /*30c0*/  LDSM.16.M88.4 R44, [R239+0x4800] ;  /* 0x00480000ef2c783b */ /* 0x000ea20000000200 */
[----:B------:R-:W-:-:S06]  /*30d0*/  DEPBAR.LE SB0, 0x0 ;  /* 0x000080000000791a */ /* 0x000fcc0000000000 */
[C---:B------:R-:W-:Y:S08]  /*30e0*/  HMMA.16816.F32 R8, R224.reuse, R60, R24 ;  /* 0x0000003ce008723c */ /* 0x040ff00000001818 */
[----:B------:R-:W-:Y:S08]  /*30f0*/  HMMA.16816.F32 R32, R224, R62, R32 ;  /* 0x0000003ee020723c */ /* 0x000ff00000001820 */
[C---:B-1----:R-:W-:Y:S08]  /*3100*/  HMMA.16816.F32 R24, R228.reuse, R50, R20 ;  /* 0x00000032e418723c */ /* 0x042ff00000001814 */
[C---:B------:R-:W-:Y:S08]  /*3110*/  HMMA.16816.F32 R28, R228.reuse, R48, R28 ;  /* 0x00000030e41c723c */ /* 0x040ff0000000181c */
[C---:B----4-:R-:W-:Y:S08]  /*3120*/  HMMA.16816.F32 R20, R228.reuse, R52, R16 ;  /* 0x00000034e414723c */ /* 0x050ff00000001810 */
[C---:B------:R-:W-:Y:S08]  /*3130*/  HMMA.16816.F32 R16, R228.reuse, R54, R12 ;  /* 0x00000036e410723c */ /* 0x040ff0000000180c */
[C---:B------:R-:W-:Y:S08]  /*3140*/  HMMA.16816.F32 R12, R228.reuse, R56, R8 ;  /* 0x00000038e40c723c */ /* 0x040ff00000001808 */
[----:B------:R-:W-:Y:S08]  /*3150*/  HMMA.16816.F32 R8, R228, R58, R32 ;  /* 0x0000003ae408723c */ /* 0x000ff00000001820 */
[C---:B--2---:R-:W-:Y:S08]  /*3160*/  HMMA.16816.F32 R32, R232.reuse, R44, R28 ;  /* 0x0000002ce820723c */ /* 0x044ff0000000181c */
[C---:B------:R-:W-:Y:S08]  /*3170*/  HMMA.16816.F32 R44, R232.reuse, R46, R24 ;  /* 0x0000002ee82c723c */ /* 0x040ff00000001818 */
[C---:B------:R-:W-:Y:S08]  /*3180*/  HMMA.16816.F32 R28, R232.reuse, R40, R20 ;  /* 0x00000028e81c723c */ /* 0x040ff00000001814 */
[C---:B------:R-:W-:Y:S08]  /*3190*/  HMMA.16816.F32 R24, R232.reuse, R36, R12 ;  /* 0x00000024e818723c */ /* 0x040ff0000000180c */
[C---:B------:R-:W-:Y:S08]  /*31a0*/  HMMA.16816.F32 R40, R232.reuse, R42, R16 ;  /* 0x0000002ae828723c */ /* 0x040ff00000001810 */
[----:B------:R-:W-:Y:S01]  /*31b0*/  HMMA.16816.F32 R36, R232, R38, R8 ;  /* 0x00000026e824723c */ /* 0x000fe20000001808 */
[----:B------:R-:W-:Y:S06]  /*31c0*/  BAR.SYNC.DEFER_BLOCKING 0x0 ;  /* 0x0000000000007b1d */ /* 0x000fec0000010000 */
[----:B------:R-:W-:Y:S05]  /*31d0*/  @P0 BRA `(.L_x_3618) ;  /* 0x0000060000000947 */ /* 0x000fea0003800000 */
[----:B------:R-:W2:Y:S04]  /*31e0*/  LDL R3, [R1+0x6c] ;  /* 0x00006c0001037983 */ /* 0x000ea80000100800 */
[----:B------:R-:W3:Y:S04]  /*31f0*/  LDL R6, [R1+0x68] ;  /* 0x0000680001067983 */ /* 0x000ee80000100800 */
[----:B------:R-:W4:Y:S04]  /*3200*/  LDL R7, [R1+0x60] ;  /* 0x0000600001077983 */ /* 0x000f280000100800 */
[----:B------:R-:W1:Y:S01]  /*3210*/  S2R R75, SR_TID.X ;  /* 0x00000000004b7919 */ /* 0x000e620000002100 */
[----:B------:R-:W-:-:S02]  /*3220*/  IMAD.MOV.U32 R74, RZ, RZ, c[0x0][0x2b8] ;  /* 0x0000ae00ff4a7624 */ /* 0x000fc400078e00ff */
[----:B------:R-:W-:Y:S01]  /*3230*/  IMAD.U32 R2, RZ, RZ, UR10 ;  /* 0x0000000aff027e24 */ /* 0x000fe2000f8e00ff */
[----:B------:R2:W5:Y:S02]  /*3240*/  LDL R71, [R1+0x54] ;  /* 0x0000540001477983 */ /* 0x0005640000100800 */
[----:B------:R-:W-:Y:S02]  /*3250*/  ISETP.NE.AND P1, PT, R74, 0x1, PT ;  /* 0x000000014a00780c */ /* 0x000fe40003f25270 */
[----:B------:R2:W5:Y:S04]  /*3260*/  LDL R67, [R1+0x8] ;  /* 0x0000080001437983 */ /* 0x0005680000100800 */
[----:B------:R2:W5:Y:S04]  /*3270*/  LDL R68, [R1+0x34] ;  /* 0x0000340001447983 */ /* 0x0005680000100800 */
[----:B------:R2:W5:Y:S04]  /*3280*/  LDL R69, [R1+0x50] ;  /* 0x0000500001457983 */ /* 0x0005680000100800 */
[----:B------:R2:W5:Y:S01]  /*3290*/  LDL R70, [R1+0x38] ;  /* 0x0000380001467983 */ /* 0x0005620000100800 */
[----:B-1----:R-:W-:-:S02]  /*32a0*/  LEA.HI R72, R66, R75, RZ, 0x3 ;  /* 0x0000004b42487211 */ /* 0x002fc400078f18ff */
[----:B------:R-:W-:Y:S02]  /*32b0*/  LEA.HI R73, R66, R75, RZ, 0x3 ;  /* 0x0000004b42497211 */ /* 0x000fe400078f18ff */
[----:B------:R-:W-:Y:S02]  /*32c0*/  LOP3.LUT R72, R72, 0xfffffff8, RZ, 0xc0, !PT ;  /* 0xfffffff848487812 */ /* 0x000fe400078ec0ff */
[----:B------:R-:W-:-:S03]  /*32d0*/  SHF.R.S32.HI R73, RZ, 0x3, R73 ;  /* 0x00000003ff497819 */ /* 0x000fc60000011449 */
[----:B------:R-:W-:-:S04]  /*32e0*/  IMAD.IADD R72, R75, 0x1, -R72 ;  /* 0x000000014b487824 */ /* 0x000fc800078e0a48 */
[----:B------:R-:W-:-:S05]  /*32f0*/  IMAD R72, R72, 0x20, R73 ;  /* 0x0000002048487824 */ /* 0x000fca00078e0249 */
[----:B------:R-:W-:Y:S01]  /*3300*/  IADD3 R2, R72, UR17, R2 ;  /* 0x0000001148027c10 */ /* 0x000fe2000fffe002 */
[----:B------:R-:W-:Y:S02]  /*3310*/  IMAD.MOV.U32 R9, RZ, RZ, RZ ;  /* 0x000000ffff097224 */ /* 0x000fe400078e00ff */
[----:B--2---:R-:W-:Y:S01]  /*3320*/  IMAD.MOV.U32 R75, RZ, RZ, R3 ;  /* 0x000000ffff4b7224 */ /* 0x004fe200078e0003 */
[----:B------:R-:W-:Y:S01]  /*3330*/  IADD3 R3, R2, -0x30, RZ ;  /* 0xffffffd002037810 */ /* 0x000fe20007ffe0ff */
[----:B---3--:R-:W-:-:S04]  /*3340*/  IMAD.MOV.U32 R73, RZ, RZ, R6 ;  /* 0x000000ffff497224 */ /* 0x008fc800078e0006 */
[----:B------:R-:W-:-:S04]  /*3350*/  @P1 IMAD.HI.U32 R6, R3, c[0x0][0x2bc], RZ ;  /* 0x0000af0003061a27 */ /* 0x000fc800078e00ff */
[----:B------:R-:W-:Y:S01]  /*3360*/  IMAD.MOV.U32 R2, RZ, RZ, R3 ;  /* 0x000000ffff027224 */ /* 0x000fe200078e0003 */
[----:B------:R-:W-:Y:S01]  /*3370*/  @P1 SHF.R.U32.HI R2, RZ, c[0x0][0x2c0], R6 ;  /* 0x0000b000ff021a19 */ /* 0x000fe20000011606 */
[----:B----4-:R-:W-:-:S03]  /*3380*/  IMAD.MOV.U32 R72, RZ, RZ, R7 ;  /* 0x000000ffff487224 */ /* 0x010fc600078e0007 */
[----:B------:R-:W-:-:S04]  /*3390*/  @!P3 IADD3 R7, P0, R2, UR20, RZ ;  /* 0x000000140207bc10 */ /* 0x000fc8000ff1e0ff */
[----:B------:R-:W-:Y:S02]  /*33a0*/  @!P3 LEA.HI.X.SX32 R8, R2, UR7, 0x1, P0 ;  /* 0x000000070208bc11 */ /* 0x000fe400080f0eff */
[----:B------:R-:W-:-:S04]  /*33b0*/  @!P3 LEA R6, P0, R7, c[0x0][0x2a0], 0x2 ;  /* 0x0000a8000706ba11 */ /* 0x000fc800078010ff */
[----:B------:R-:W-:-:S05]  /*33c0*/  @!P3 LEA.HI.X R7, R7, c[0x0][0x2a4], R8, 0x2, P0 ;  /* 0x0000a9000707ba11 */ /* 0x000fca00000f1408 */
[----:B------:R1:W2:Y:S01]  /*33d0*/  @!P3 LDG.E R9, [R6.64] ;  /* 0x000000160609b981 */ /* 0x0002a2000c1e1900 */
[----:B------:R-:W-:-:S04]  /*33e0*/  IMAD.MOV R2, RZ, RZ, -R2 ;  /* 0x000000ffff027224 */ /* 0x000fc800078e0a02 */
[----:B------:R-:W-:Y:S01]  /*33f0*/  IMAD R10, R2, c[0x0][0x2b8], R3 ;  /* 0x0000ae00020a7a24 */ /* 0x000fe200078e0203 */
[----:B------:R-:W3:Y:S04]  /*3400*/  S2R R76, SR_TID.X ;  /* 0x00000000004c7919 */ /* 0x000ee80000002100 */
[----:B------:R-:W-:-:S05]  /*3410*/  SHF.R.S32.HI R2, RZ, 0x1f, R10 ;  /* 0x0000001fff027819 */ /* 0x000fca000001140a */
[----:B-1----:R-:W-:Y:S02]  /*3420*/  IMAD R6, R2, c[0x0][0x1e0], RZ ;  /* 0x0000780002067a24 */ /* 0x002fe400078e02ff */
[----:B------:R-:W-:-:S04]  /*3430*/  IMAD.WIDE.U32 R2, R10, c[0x0][0x1e0], RZ ;  /* 0x000078000a027a25 */ /* 0x000fc800078e00ff */
[----:B------:R-:W-:-:S04]  /*3440*/  IMAD R6, R10, c[0x0][0x1e4], R6 ;  /* 0x000079000a067a24 */ /* 0x000fc800078e0206 */
[----:B------:R-:W-:Y:S01]  /*3450*/  IMAD.IADD R3, R3, 0x1, R6 ;  /* 0x0000000103037824 */ /* 0x000fe200078e0206 */
[----:B------:R-:W-:Y:S01]  /*3460*/  STL [R1+0x28], R10 ;  /* 0x0000280a01007387 */ /* 0x000fe20000100800 */
[----:B---3--:R-:W-:-:S04]  /*3470*/  LEA.HI R74, R66, R76, RZ, 0x3 ;  /* 0x0000004c424a7211 */ /* 0x008fc800078f18ff */
[----:B------:R-:W-:-:S05]  /*3480*/  LOP3.LUT R74, R74, 0xfffffff8, RZ, 0xc0, !PT ;  /* 0xfffffff84a4a7812 */ /* 0x000fca00078ec0ff */
[----:B------:R-:W-:Y:S01]  /*3490*/  IMAD.IADD R74, R76, 0x1, -R74 ;  /* 0x000000014c4a7824 */ /* 0x000fe200078e0a4a */
[----:B------:R-:W-:Y:S03]  /*34a0*/  BSSY B0, `(.L_x_3619) ;  /* 0x0000020000007945 */ /* 0x000fe60003800000 */
[----:B------:R-:W-:-:S05]  /*34b0*/  IMAD.SHL.U32 R74, R74, 0x8, RZ ;  /* 0x000000084a4a7824 */ /* 0x000fca00078e00ff */
[----:B------:R-:W-:Y:S02]  /*34c0*/  ISETP.GE.AND P1, PT, R74, c[0x0][0x1d4], PT ;  /* 0x000075004a007a0c */ /* 0x000fe40003f26270 */
[----:B--2---:R-:W-:Y:S01]  /*34d0*/  SHF.R.S32.HI R6, RZ, 0x1f, R9 ;  /* 0x0000001fff067819 */ /* 0x004fe20000011409 */
        /* <DEDUP_REMOVED lines=17> */
[----:B------:R-:W-:-:S03]  /*35f0*/  LEA R8, P0, R72, R2, 0x1 ;  /* 0x0000000248087211 */ /* 0x000fc600078008ff */
[----:B------:R-:W-:Y:S01]  /*3600*/  @!PT LDS RZ, [RZ] ;  /* 0x00000000fffff984 */ /* 0x000fe20000000800 */
[----:B-----5:R2:W-:Y:S01]  /*3610*/  LDGSTS.E.BYPASS.LTC128B.128 [R67+0x10100], [R10.64], !P1 ;  /* 0x101000000a437fae */ /* 0x0205e2000c901d56 */
        /* <DEDUP_REMOVED lines=8> */
.L_x_3620:
[----:B------:R-:W-:Y:S05]  /*36a0*/  BSYNC B0 ;  /* 0x0000000000007941 */ /* 0x000fea0003800000 */
.L_x_3619:
[----:B------:R-:W-:Y:S01]  /*36b0*/  ISETP.GE.AND P0, PT, R14, 0x21, PT ;  /* 0x000000210e00780c */ /* 0x000fe20003f06270 */
[----:B--23--:R2:W3:Y:S01]  /*36c0*/  SHFL.IDX PT, R3, R12, 0x1, 0x181f ;  /* 0x00381f000c037f89 */ /* 0x00c4e200000e0000 */
[----:B------:R-:W-:Y:S03]  /*36d0*/  BSSY B0, `(.L_x_3618) ;  /* 0x0000010000007945 */ /* 0x000fe60003800000 */
[----:B------:R2:W4:Y:S08]  /*36e0*/  SHFL.IDX PT, R2, R13, 0x1, 0x181f ;  /* 0x00381f000d027f89 */ /* 0x00053000000e0000 */
[----:B------:R-:W-:Y:S05]  /*36f0*/  @!P0 BRA `(.L_x_3621) ;  /* 0x000000d000008947 */ /* 0x000fea0003800000 */
[----:B----4-:R-:W-:-:S04]  /*3700*/  LEA R10, P0, R74, R2, 0x1 ;  /* 0x000000024a0a7211 */ /* 0x010fc800078008ff */
        /* <DEDUP_REMOVED lines=12> */
.L_x_3621:
[----:B------:R-:W-:Y:S05]  /*37d0*/  BSYNC B0 ;  /* 0x0000000000007941 */ /* 0x000fea0003800000 */
.L_x_3618:
[----:B---3--:R-:W3:Y:S01]  /*37e0*/  S2R R8, SR_TID.X ;  /* 0x0000000000087919 */ /* 0x008ee20000002100 */
[----:B----4-:R-:W-:Y:S01]  /*37f0*/  LOP3.LUT R2, R65, 0xffffffe0, RZ, 0xc0, !PT ;  /* 0xffffffe041027812 */ /* 0x010fe200078ec0ff */
[----:B------:R-:W-:Y:S01]  /*3800*/  UISETP.NE.AND UP1, UPT, UR13, URZ, UPT ;  /* 0x0000003f0d00728c */ /* 0x000fe2000bf25270 */
[----:B------:R-:W-:Y:S01]  /*3810*/  SHF.R.S32.HI R7, RZ, 0x1f, R64 ;  /* 0x0000001fff077819 */ /* 0x000fe20000011440 */
[----:B------:R-:W-:Y:S01]  /*3820*/  UISETP.NE.AND UP0, UPT, UR12, URZ, UPT ;  /* 0x0000003f0c00728c */ /* 0x000fe2000bf05270 */
[----:B------:R-:W0:Y:S01]  /*3830*/  LDGDEPBAR ;  /* 0x00000000000079af */ /* 0x000e220000000000 */
[----:B------:R-:W-:Y:S01]  /*3840*/  ULDC UR17, c[0x0][0x324] ;  /* 0x0000c90000117ab9 */ /* 0x000fe20000000800 */
[----:B------:R-:W-:Y:S01]  /*3850*/  LEA.HI R7, R7, R64, RZ, 0x3 ;  /* 0x0000004007077211 */ /* 0x000fe200078f18ff */
[----:B------:R-:W-:Y:S01]  /*3860*/  ULDC UR5, c[0x0][0x2ac] ;  /* 0x0000ab0000057ab9 */ /* 0x000fe20000000800 */
[----:B------:R-:W-:Y:S01]  /*3870*/  PLOP3.LUT P0, PT, PT, PT, UP1, 0x80, 0x0 ;  /* 0x000000000000781c */ /* 0x000fe20003f0f018 */
[----:B------:R-:W-:Y:S01]  /*3880*/  ULDC UR4, c[0x0][0x1d0] ;  /* 0x0000740000047ab9 */ /* 0x000fe20000000800 */
[----:B------:R-:W-:Y:S01]  /*3890*/  LOP3.LUT R7, R7, 0xffffff8, RZ, 0xc0, !PT ;  /* 0x0ffffff807077812 */ /* 0x000fe200078ec0ff */
[----:B------:R-:W-:-:S02]  /*38a0*/  ULOP3.LUT UR17, URZ, UR17, URZ, 0x33, !UPT ;  /* 0x000000113f117292 */ /* 0x000fc4000f8e333f */
[----:B------:R-:W-:Y:S02]  /*38b0*/  UIMAD UR4, UR5, UR4, UR27 ;  /* 0x00000004050472a4 */ /* 0x000fe4000f8e021b */
[----:B------:R-:W-:Y:S01]  /*38c0*/  IMAD.IADD R9, R64, 0x1, -R7 ;  /* 0x0000000140097824 */ /* 0x000fe200078e0a07 */
[----:B---3--:R-:W-:Y:S01]  /*38d0*/  LEA.HI R3, R66, R8, RZ, 0x2 ;  /* 0x0000000842037211 */ /* 0x008fe200078f10ff */
[----:B------:R-:W-:-:S03]  /*38e0*/  IMAD.IADD R2, R8, 0x1, -R2 ;  /* 0x0000000108027824 */ /* 0x000fc600078e0a02 */
[----:B------:R-:W-:Y:S02]  /*38f0*/  LOP3.LUT R3, R3, 0xfffffffc, RZ, 0xc0, !PT ;  /* 0xfffffffc03037812 */ /* 0x000fe400078ec0ff */
[----:B------:R-:W-:-:S03]  /*3900*/  SHF.R.S32.HI R6, RZ, 0x1f, R2 ;  /* 0x0000001fff067819 */ /* 0x000fc60000011402 */
[----:B------:R-:W-:Y:S01]  /*3910*/  IMAD.IADD R3, R8, 0x1, -R3 ;  /* 0x0000000108037824 */ /* 0x000fe200078e0a03 */
[----:B------:R-:W-:-:S04]  /*3920*/  LEA.HI R6, R6, R2, RZ, 0x2 ;  /* 0x0000000206067211 */ /* 0x000fc800078f10ff */
[----:B------:R-:W-:Y:S02]  /*3930*/  LEA.HI R8, R3, R3, RZ, 0x1 ;  /* 0x0000000303087211 */ /* 0x000fe400078f08ff */
[----:B------:R-:W-:Y:S02]  /*3940*/  LEA.HI.SX32 R7, R6, UR26, 0x1e ;  /* 0x0000001a06077c11 */ /* 0x000fe4000f8ff2ff */
[----:B------:R-:W-:-:S03]  /*3950*/  LOP3.LUT R8, R8, 0x1ffffffe, RZ, 0xc0, !PT ;  /* 0x1ffffffe08087812 */ /* 0x000fc600078ec0ff */
[----:B------:R-:W-:Y:S02]  /*3960*/  IMAD R7, R9, 0x10, R7 ;  /* 0x0000001009077824 */ /* 0x000fe400078e0207 */
[----:B------:R-:W-:-:S04]  /*3970*/  IMAD.IADD R3, R3, 0x1, -R8 ;  /* 0x0000000103037824 */ /* 0x000fc800078e0a08 */
[----:B------:R-:W-:-:S04]  /*3980*/  IMAD R10, R3, 0x8, R7 ;  /* 0x00000008030a7824 */ /* 0x000fc800078e0207 */
[----:B------:R-:W-:Y:S01]  /*3990*/  @P0 IMAD.HI.U32 R3, R10, c[0x0][0x2c8], RZ ;  /* 0x0000b2000a030a27 */ /* 0x000fe200078e00ff */
[----:B------:R-:W-:Y:S01]  /*39a0*/  PLOP3.LUT P0, PT, PT, PT, UP1, 0x80, 0x0 ;  /* 0x000000000000781c */ /* 0x000fe20003f0f018 */
[----:B------:R3:W-:Y:S02]  /*39b0*/  STL [R1+0x5c], R10 ;  /* 0x00005c0a01007387 */ /* 0x0007e40000100800 */
[----:B------:R-:W-:-:S10]  /*39c0*/  IMAD.MOV.U32 R7, RZ, RZ, R10 ;  /* 0x000000ffff077224 */ /* 0x000fd400078e000a */
[----:B------:R-:W-:Y:S02]  /*39d0*/  @P0 SHF.R.U32.HI R7, RZ, c[0x0][0x2cc], R3 ;  /* 0x0000b300ff070a19 */ /* 0x000fe40000011603 */
[----:B------:R-:W-:Y:S02]  /*39e0*/  LOP3.LUT R3, R6, 0x7ffffffc, RZ, 0xc0, !PT ;  /* 0x7ffffffc06037812 */ /* 0x000fe400078ec0ff */
[----:B------:R-:W-:Y:S01]  /*39f0*/  PLOP3.LUT P0, PT, PT, PT, UP0, 0x40, 0x0 ;  /* 0x000000000000781c */ /* 0x000fe20003f0e808 */
[----:B------:R-:W4:Y:S02]  /*3a00*/  SHFL.IDX PT, R6, R7, RZ, 0x1c1f ;  /* 0x001c1fff07067589 */ /* 0x000f2400000e0000 */
[----:B------:R-:W-:Y:S02]  /*3a10*/  IMAD.IADD R3, R2, 0x1, -R3 ;  /* 0x0000000102037824 */ /* 0x000fe400078e0a03 */
[----:B------:R-:W-:Y:S02]  /*3a20*/  IMAD.U32 R2, RZ, RZ, UR28 ;  /* 0x0000001cff027e24 */ /* 0x000fe4000f8e00ff */
[----:B------:R-:W-:-:S05]  /*3a30*/  IMAD.SHL.U32 R11, R3, 0x2, RZ ;  /* 0x00000002030b7824 */ /* 0x000fca00078e00ff */
[C---:B------:R-:W-:Y:S01]  /*3a40*/  IADD3 R2, -R11.reuse, 0x1, R2 ;  /* 0x000000010b027810 */ /* 0x040fe20007ffe102 */
[----:B------:R1:W-:Y:S01]  /*3a50*/  STL [R1+0x58], R11 ;  /* 0x0000580b01007387 */ /* 0x0003e20000100800 */
[----:B------:R-:W-:Y:S02]  /*3a60*/  IADD3 R9, -R11, UR4, RZ ;  /* 0x000000040b097c10 */ /* 0x000fe4000fffe1ff */
[----:B------:R-:W-:-:S04]  /*3a70*/  IADD3 R2, R2, -c[0x0][0x168], RZ ;  /* 0x80005a0002027a10 */ /* 0x000fc80007ffe0ff */
[C---:B------:R-:W-:Y:S02]  /*3a80*/  IADD3 R8, R2.reuse, c[0x0][0x328], RZ ;  /* 0x0000ca0002087a10 */ /* 0x040fe40007ffe0ff */
[----:B---3--:R-:W-:-:S03]  /*3a90*/  IADD3 R10, R2, UR17, RZ ;  /* 0x00000011020a7c10 */ /* 0x008fc6000fffe0ff */
[--C-:B----4-:R-:W-:Y:S02]  /*3aa0*/  IMAD.IADD R3, R8, 0x1, R6.reuse ;  /* 0x0000000108037824 */ /* 0x110fe400078e0206 */
[----:B------:R-:W-:-:S03]  /*3ab0*/  IMAD.IADD R2, R10, 0x1, R6 ;  /* 0x000000010a027824 */ /* 0x000fc600078e0206 */
[----:B------:R-:W-:Y:S02]  /*3ac0*/  IMNMX R3, R3, R9, PT ;  /* 0x0000000903037217 */ /* 0x000fe40003800200 */
[----:B-1----:R-:W-:Y:S01]  /*3ad0*/  IADD3 R11, -R11, UR27, RZ ;  /* 0x0000001b0b0b7c10 */ /* 0x002fe2000fffe1ff */
[----:B------:R-:W-:Y:S05]  /*3ae0*/  @P0 BRA `(.L_x_3622) ;  /* 0x0000015000000947 */ /* 0x000fea0003800000 */
[----:B--2---:R-:W-:Y:S01]  /*3af0*/  IMAD.U32 R12, RZ, RZ, UR9 ;  /* 0x00000009ff0c7e24 */ /* 0x004fe2000f8e00ff */
        /* <DEDUP_REMOVED lines=11> */
.L_x_3624:
[----:B------:R-:W-:-:S04]  /*3bb0*/  MOV R12, c[0x0][0x32c] ;  /* 0x0000cb00000c7a02 */ /* 0x000fc80000000f00 */
[----:B------:R-:W-:-:S13]  /*3bc0*/  ISETP.NE.AND P0, PT, R12, 0x1, PT ;  /* 0x000000010c00780c */ /* 0x000fda0003f05270 */
[----:B------:R-:W-:-:S05]  /*3bd0*/  @P0 IMAD.HI.U32 R12, R6, c[0x0][0x330], RZ ;  /* 0x0000cc00060c0a27 */ /* 0x000fca00078e00ff */
[----:B------:R-:W-:Y:S02]  /*3be0*/  @P0 SHF.R.U32.HI R6, RZ, c[0x0][0x334], R12 ;  /* 0x0000cd00ff060a19 */ /* 0x000fe4000001160c */
.L_x_3625:
[----:B------:R-:W-:Y:S05]  /*3bf0*/  BSYNC B0 ;  /* 0x0000000000007941 */ /* 0x000fea0003800000 */
.L_x_3623:
[----:B------:R-:W-:-:S05]  /*3c00*/  IMAD R6, R6, c[0x0][0x32c], R11 ;  /* 0x0000cb0006067a24 */ /* 0x000fca00078e020b */
[----:B------:R-:W-:Y:S02]  /*3c10*/  IADD3 R12, R6, c[0x0][0x32c], RZ ;  /* 0x0000cb00060c7a10 */ /* 0x000fe40007ffe0ff */
[----:B------:R-:W-:Y:S02]  /*3c20*/  IMNMX R2, R2, R6, !PT ;  /* 0x0000000602027217 */ /* 0x000fe40007800200 */
[----:B------:R-:W-:Y:S02]  /*3c30*/  IMNMX R3, R3, R12, PT ;  /* 0x0000000c03037217 */ /* 0x000fe40003800200 */
.L_x_3622:
[----:B------:R-:W-:Y:S01]  /*3c40*/  UISETP.GE.AND UP0, UPT, UR27, 0x1, UPT ;  /* 0x000000011b00788c */ /* 0x000fe2000bf06270 */
[----:B------:R-:W1:Y:S01]  /*3c50*/  SHFL.IDX PT, R6, R7, 0x1, 0x1c1f ;  /* 0x003c1f0007067f89 */ /* 0x000e6200000e0000 */
[----:B------:R-:W-:Y:S02]  /*3c60*/  UISETP.GE.AND UP6, UPT, UR27, 0x12, UPT ;  /* 0x000000121b00788c */ /* 0x000fe4000bfc6270 */
[----:B------:R-:W-:Y:S02]  /*3c70*/  UP2UR UR30, UPR, URZ, 0x1 ;  /* 0x000000013f1e7883 */ /* 0x000fe40008000000 */
[----:B------:R-:W-:Y:S01]  /*3c80*/  PLOP3.LUT P0, PT, PT, PT, UP0, 0x40, 0x0 ;  /* 0x000000000000781c */ /* 0x000fe20003f0e808 */
[----:B------:R-:W-:-:S02]  /*3c90*/  UISETP.GE.AND UP0, UPT, UR27, 0x2, UPT ;  /* 0x000000021b00788c */ /* 0x000fc4000bf06270 */
[----:B------:R-:W-:Y:S01]  /*3ca0*/  UISETP.GE.AND UP5, UPT, UR27, 0x19, UPT ;  /* 0x000000191b00788c */ /* 0x000fe2000bfa6270 */
[----:B------:R-:W-:Y:S01]  /*3cb0*/  ISETP.GT.AND P0, PT, R2, RZ, P0 ;  /* 0x000000ff0200720c */ /* 0x000fe20000704270 */
[----:B------:R-:W-:Y:S02]  /*3cc0*/  UP2UR UR29, UPR, URZ, 0x1 ;  /* 0x000000013f1d7883 */ /* 0x000fe40008000000 */
[----:B------:R-:W-:Y:S01]  /*3cd0*/  UISETP.GE.AND UP4, UPT, UR27, 0x1a, UPT ;  /* 0x0000001a1b00788c */ /* 0x000fe2000bf86270 */
[----:B------:R-:W-:Y:S01]  /*3ce0*/  ISETP.LT.OR P0, PT, R3, 0x1, P0 ;  /* 0x000000010300780c */ /* 0x000fe20000701670 */
[----:B------:R-:W-:Y:S02]  /*3cf0*/  UISETP.GE.AND UP3, UPT, UR27, 0x21, UPT ;  /* 0x000000211b00788c */ /* 0x000fe4000bf66270 */
[----:B------:R-:W-:Y:S01]  /*3d00*/  UISETP.GE.AND UP2, UPT, UR27, 0x22, UPT ;  /* 0x000000221b00788c */ /* 0x000fe2000bf46270 */
[----:B------:R-:W-:Y:S01]  /*3d10*/  FSEL R16, R32, -INF , !P0 ;  /* 0xff80000020107808 */ /* 0x000fe20004000000 */
[----:B------:R-:W-:Y:S01]  /*3d20*/  UISETP.GE.AND UP1, UPT, UR27, 0x29, UPT ;  /* 0x000000291b00788c */ /* 0x000fe2000bf26270 */
[----:B------:R-:W-:Y:S01]  /*3d30*/  PLOP3.LUT P0, PT, PT, PT, UP0, 0x40, 0x0 ;  /* 0x000000000000781c */ /* 0x000fe20003f0e808 */
[----:B------:R-:W-:-:S02]  /*3d40*/  UISETP.GE.AND UP0, UPT, UR27, 0x9, UPT ;  /* 0x000000091b00788c */ /* 0x000fc4000bf06270 */
[----:B------:R-:W-:Y:S01]  /*3d50*/  UP2UR UR31, UPR, URZ, 0x40 ;  /* 0x000000403f1f7883 */ /* 0x000fe20008000000 */
[----:B------:R-:W-:Y:S01]  /*3d60*/  ISETP.GT.AND P0, PT, R2, 0x1, P0 ;  /* 0x000000010200780c */ /* 0x000fe20000704270 */
[----:B------:R-:W-:-:S03]  /*3d70*/  UP2UR UR28, UPR, URZ, 0x1 ;  /* 0x000000013f1c7883 */ /* 0x000fc60008000000 */
[----:B------:R-:W-:-:S04]  /*3d80*/  ISETP.LT.OR P0, PT, R3, 0x2, P0 ;  /* 0x000000020300780c */ /* 0x000fc80000701670 */
[----:B------:R-:W-:Y:S02]  /*3d90*/  FSEL R15, R33, -INF , !P0 ;  /* 0xff800000210f7808 */ /* 0x000fe40004000000 */
[----:B------:R-:W-:Y:S01]  /*3da0*/  PLOP3.LUT P0, PT, PT, PT, UP0, 0x40, 0x0 ;  /* 0x000000000000781c */ /* 0x000fe20003f0e808 */
[----:B------:R-:W-:-:S03]  /*3db0*/  UISETP.GE.AND UP0, UPT, UR27, 0xa, UPT ;  /* 0x0000000a1b00788c */ /* 0x000fc6000bf06270 */
        /* <DEDUP_REMOVED lines=12> */
[----:B------:R-:W-:-:S04]  /*3e80*/  ISETP.GT.AND P0, PT, R2, 0x10, P0 ;  /* 0x000000100200780c */ /* 0x000fc80000704270 */
[----:B------:R-:W-:-:S04]  /*3e90*/  ISETP.LT.OR P0, PT, R3, 0x11, P0 ;  /* 0x000000110300780c */ /* 0x000fc80000701670 */
[----:B------:R-:W-:Y:S02]  /*3ea0*/  FSEL R19, R28, -INF , !P0 ;  /* 0xff8000001c137808 */ /* 0x000fe40004000000 */
[----:B------:R-:W-:Y:S01]  /*3eb0*/  PLOP3.LUT P0, PT, PT, PT, UP6, 0x40, 0x0 ;  /* 0x000000000000781c */ /* 0x000fe20003f0e868 */
[----:B------:R-:W-:-:S03]  /*3ec0*/  UISETP.NE.AND UP6, UPT, UR12, URZ, UPT ;  /* 0x0000003f0c00728c */ /* 0x000fc6000bfc5270 */
        /* <DEDUP_REMOVED lines=24> */
[----:B------:R-:W-:Y:S01]  /*4050*/  ISETP.GT.AND P0, PT, R2, 0x29, P0 ;  /* 0x000000290200780c */ /* 0x000fe20000704270 */
[----:B-1----:R-:W-:-:S03]  /*4060*/  IMAD.IADD R2, R10, 0x1, R6 ;  /* 0x000000010a027824 */ /* 0x002fc600078e0206 */
[----:B------:R-:W-:Y:S01]  /*4070*/  ISETP.LT.OR P0, PT, R3, 0x2a, P0 ;  /* 0x0000002a0300780c */ /* 0x000fe20000701670 */
[----:B------:R-:W-:-:S03]  /*4080*/  IMAD.IADD R3, R8, 0x1, R6 ;  /* 0x0000000108037824 */ /* 0x000fc600078e0206 */
[----:B------:R-:W-:Y:S02]  /*4090*/  FSEL R87, R37, -INF , !P0 ;  /* 0xff80000025577808 */ /* 0x000fe40004000000 */
[----:B------:R-:W-:Y:S01]  /*40a0*/  PLOP3.LUT P0, PT, PT, PT, UP6, 0x40, 0x0 ;  /* 0x000000000000781c */ /* 0x000fe20003f0e868 */
[----:B------:R-:W-:Y:S01]  /*40b0*/  UISETP.NE.AND UP6, UPT, UR31, URZ, UPT ;  /* 0x0000003f1f00728c */ /* 0x000fe2000bfc5270 */
[----:B------:R-:W-:-:S11]  /*40c0*/  IMNMX R3, R3, R9, PT ;  /* 0x0000000903037217 */ /* 0x000fd60003800200 */
[----:B------:R-:W-:Y:S05]  /*40d0*/  @P0 BRA `(.L_x_3626) ;  /* 0x0000015000000947 */ /* 0x000fea0003800000 */
[----:B------:R-:W-:Y:S01]  /*40e0*/  IMAD.U32 R7, RZ, RZ, UR9 ;  /* 0x00000009ff077e24 */ /* 0x000fe2000f8e00ff */
        /* <DEDUP_REMOVED lines=11> */
.L_x_3628:
[----:B------:R-:W-:-:S04]  /*41a0*/  MOV R7, c[0x0][0x32c] ;  /* 0x0000cb0000077a02 */ /* 0x000fc80000000f00 */
[----:B------:R-:W-:-:S13]  /*41b0*/  ISETP.NE.AND P0, PT, R7, 0x1, PT ;  /* 0x000000010700780c */ /* 0x000fda0003f05270 */
[----:B------:R-:W-:-:S05]  /*41c0*/  @P0 IMAD.HI.U32 R7, R6, c[0x0][0x330], RZ ;  /* 0x0000cc0006070a27 */ /* 0x000fca00078e00ff */
[----:B------:R-:W-:Y:S02]  /*41d0*/  @P0 SHF.R.U32.HI R6, RZ, c[0x0][0x334], R7 ;  /* 0x0000cd00ff060a19 */ /* 0x000fe40000011607 */
.L_x_3629:
[----:B------:R-:W-:Y:S05]  /*41e0*/  BSYNC B0 ;  /* 0x0000000000007941 */ /* 0x000fea0003800000 */
.L_x_3627:
[----:B------:R-:W-:-:S05]  /*41f0*/  IMAD R6, R6, c[0x0][0x32c], R11 ;  /* 0x0000cb0006067a24 */ /* 0x000fca00078e020b */
[----:B------:R-:W-:Y:S02]  /*4200*/  IADD3 R7, R6, c[0x0][0x32c], RZ ;  /* 0x0000cb0006077a10 */ /* 0x000fe40007ffe0ff */
[----:B------:R-:W-:Y:S02]  /*4210*/  IMNMX R2, R2, R6, !PT ;  /* 0x0000000602027217 */ /* 0x000fe40007800200 */
[----:B------:R-:W-:Y:S02]  /*4220*/  IMNMX R3, R3, R7, PT ;  /* 0x0000000703037217 */ /* 0x000fe40003800200 */
.L_x_3626:
[----:B------:R-:W-:Y:S01]  /*4230*/  UP2UR UR27, UPR, URZ, 0x10 ;  /* 0x000000103f1b7883 */ /* 0x000fe20008000000 */
[----:B------:R-:W-:Y:S01]  /*4240*/  FMNMX.FTZ R133, R16, R15, !PT ;  /* 0x0000000f10857209 */ /* 0x000fe20007810000 */
[----:B------:R-:W-:Y:S01]  /*4250*/  UISETP.NE.AND UP4, UPT, UR30, URZ, UPT ;  /* 0x0000003f1e00728c */ /* 0x000fe2000bf85270 */
[----:B------:R-:W-:Y:S01]  /*4260*/  IMAD.SHL.U32 R237, R4, 0x2, RZ ;  /* 0x0000000204ed7824 */ /* 0x000fe200078e00ff */
[----:B------:R-:W-:Y:S01]  /*4270*/  UP2UR UR30, UPR, URZ, 0x8 ;  /* 0x000000083f1e7883 */ /* 0x000fe20008000000 */
[----:B------:R-:W-:Y:S01]  /*4280*/  FMNMX.FTZ R133, R21, R133, !PT ;  /* 0x0000008515857209 */ /* 0x000fe20007810000 */
[----:B------:R-:W-:Y:S01]  /*4290*/  UISETP.NE.AND UP3, UPT, UR29, URZ, UPT ;  /* 0x0000003f1d00728c */ /* 0x000fe2000bf65270 */
[----:B------:R-:W-:Y:S01]  /*42a0*/  IMAD R238, R5, 0x2, R237 ;  /* 0x0000000205ee7824 */ /* 0x000fe200078e02ed */
[----:B------:R-:W-:Y:S01]  /*42b0*/  PLOP3.LUT P0, PT, PT, PT, UP4, 0x40, 0x0 ;  /* 0x000000000000781c */ /* 0x000fe20003f0e848 */
[----:B------:R-:W-:Y:S01]  /*42c0*/  UP2UR UR29, UPR, URZ, 0x4 ;  /* 0x000000043f1d7883 */ /* 0x000fe20008000000 */
[----:B------:R-:W-:Y:S01]  /*42d0*/  FMNMX.FTZ R133, R20, R133, !PT ;  /* 0x0000008514857209 */ /* 0x000fe20007810000 */
[----:B------:R-:W-:Y:S01]  /*42e0*/  UISETP.NE.AND UP2, UPT, UR28, URZ, UPT ;  /* 0x0000003f1c00728c */ /* 0x000fe2000bf45270 */
[----:B------:R-:W-:Y:S01]  /*42f0*/  ISETP.GT.AND P0, PT, R2, RZ, P0 ;  /* 0x000000ff0200720c */ /* 0x000fe20000704270 */
[----:B------:R-:W-:Y:S01]  /*4300*/  UP2UR UR28, UPR, URZ, 0x2 ;  /* 0x000000023f1c7883 */ /* 0x000fe20008000000 */
[----:B------:R-:W-:Y:S01]  /*4310*/  FMNMX.FTZ R133, R19, R133, !PT ;  /* 0x0000008513857209 */ /* 0x000fe20007810000 */
[----:B------:R-:W-:Y:S01]  /*4320*/  UISETP.NE.AND UP1, UPT, UR5, URZ, UPT ;  /* 0x0000003f0500728c */ /* 0x000fe2000bf25270 */
[----:B------:R-:W-:Y:S01]  /*4330*/  ISETP.LT.OR P0, PT, R3, 0x1, P0 ;  /* 0x000000010300780c */ /* 0x000fe20000701670 */
[----:B------:R-:W-:Y:S01]  /*4340*/  UP2UR UR5, UPR, URZ, 0x1 ;  /* 0x000000013f057883 */ /* 0x000fe20008000000 */
[----:B------:R-:W-:Y:S01]  /*4350*/  FMNMX.FTZ R133, R18, R133, !PT ;  /* 0x0000008512857209 */ /* 0x000fe20007810000 */
[----:B------:R-:W-:Y:S01]  /*4360*/  UISETP.NE.AND UP0, UPT, UR4, URZ, UPT ;  /* 0x0000003f0400728c */ /* 0x000fe2000bf05270 */
[----:B------:R-:W-:Y:S01]  /*4370*/  FSEL R8, R34, -INF , !P0 ;  /* 0xff80000022087808 */ /* 0x000fe20004000000 */
[----:B------:R-:W-:Y:S01]  /*4380*/  UISETP.NE.AND UP4, UPT, UR27, URZ, UPT ;  /* 0x0000003f1b00728c */ /* 0x000fe2000bf85270 */
[----:B------:R-:W-:Y:S01]  /*4390*/  PLOP3.LUT P0, PT, PT, PT, UP3, 0x40, 0x0 ;  /* 0x000000000000781c */ /* 0x000fe20003f0e838 */
[----:B------:R-:W-:Y:S01]  /*43a0*/  UISETP.NE.AND UP3, UPT, UR30, URZ, UPT ;  /* 0x0000003f1e00728c */ /* 0x000fe2000bf65270 */
[----:B------:R-:W-:Y:S01]  /*43b0*/  FMNMX.FTZ R133, R17, R133, !PT ;  /* 0x0000008511857209 */ /* 0x000fe20007810000 */
[----:B-----5:R-:W-:Y:S01]  /*43c0*/  LDSM.16.MT88.4 R68, [R238+0x900] ;  /* 0x00090000ee44783b */ /* 0x020fe20000004200 */
[----:B------:R-:W-:Y:S01]  /*43d0*/  ISETP.GT.AND P0, PT, R2, 0x1, P0 ;  /* 0x000000010200780c */ /* 0x000fe20000704270 */
[----:B------:R-:W-:Y:S01]  /*43e0*/  IMAD R240, R0, 0x2, R238 ;  /* 0x0000000200f07824 */ /* 0x000fe200078e02ee */
[----:B------:R-:W-:Y:S01]  /*43f0*/  FMNMX.FTZ R133, R22, R133, !PT ;  /* 0x0000008516857209 */ /* 0x000fe20007810000 */
[----:B------:R-:W-:Y:S01]  /*4400*/  LDSM.16.MT88.4 R72, [R238+0x1900] ;  /* 0x00190000ee48783b */ /* 0x000fe20000004200 */
[----:B------:R-:W-:-:S02]  /*4410*/  ISETP.LT.OR P0, PT, R3, 0x2, P0 ;  /* 0x000000020300780c */ /* 0x000fc40000701670 */
[----:B------:R-:W-:Y:S01]  /*4420*/  FMNMX.FTZ R133, R91, R133, !PT ;  /* 0x000000855b857209 */ /* 0x000fe20007810000 */
[----:B------:R-:W-:Y:S01]  /*4430*/  LDSM.16.MT88.4 R64, [R237+0x1900] ;  /* 0x00190000ed40783b */ /* 0x000fe20000004200 */
[----:B------:R-:W-:Y:S02]  /*4440*/  FSEL R7, R35, -INF , !P0 ;  /* 0xff80000023077808 */ /* 0x000fe40004000000 */
[----:B------:R-:W-:Y:S01]  /*4450*/  PLOP3.LUT P0, PT, PT, PT, UP2, 0x40, 0x0 ;  /* 0x000000000000781c */ /* 0x000fe20003f0e828 */
[----:B------:R-:W-:Y:S01]  /*4460*/  UISETP.NE.AND UP2, UPT, UR29, URZ, UPT ;  /* 0x0000003f1d00728c */ /* 0x000fe2000bf45270 */
[----:B------:R-:W-:Y:S01]  /*4470*/  FMNMX.FTZ R133, R90, R133, !PT ;  /* 0x000000855a857209 */ /* 0x000fe20007810000 */
[----:B------:R-:W-:Y:S01]  /*4480*/  LDSM.16.MT88.4 R32, [R238+0x100] ;  /* 0x00010000ee20783b */ /* 0x000fe20000004200 */
[----:B------:R-:W-:Y:S02]  /*4490*/  ISETP.GT.AND P0, PT, R2, 0x8, P0 ;  /* 0x000000080200780c */ /* 0x000fe40000704270 */
        /* <DEDUP_REMOVED lines=8> */
[----:B------:R-:W-:Y:S01]  /*4520*/  LEA R241, R0, R237, 0x1 ;  /* 0x000000ed00f17211 */ /* 0x000fe200078e08ff */
[----:B------:R-:W-:Y:S01]  /*4530*/  STL [R1+0x74], R161 ;  /* 0x000074a101007387 */ /* 0x000fe20000100800 */
[----:B------:R-:W-:-:S03]  /*4540*/  ISETP.GT.AND P0, PT, R2, 0x9, P0 ;  /* 0x000000090200780c */ /* 0x000fc60000704270 */
[----:B------:R-:W-:Y:S01]  /*4550*/  STL [R1+0x70], R160 ;  /* 0x000070a001007387 */ /* 0x000fe20000100800 */
[----:B------:R-:W-:-:S04]  /*4560*/  ISETP.LT.OR P0, PT, R3, 0xa, P0 ;  /* 0x0000000a0300780c */ /* 0x000fc80000701670 */
[----:B------:R-:W-:Y:S02]  /*4570*/  FSEL R10, R47, -INF , !P0 ;  /* 0xff8000002f0a7808 */ /* 0x000fe40004000000 */
[----:B------:R-:W-:Y:S01]  /*4580*/  PLOP3.LUT P0, PT, PT, PT, UP0, 0x40, 0x0 ;  /* 0x000000000000781c */ /* 0x000fe20003f0e808 */
[----:B------:R-:W-:Y:S01]  /*4590*/  UISETP.NE.AND UP0, UPT, UR5, URZ, UPT ;  /* 0x0000003f0500728c */ /* 0x000fe2000bf05270 */
[----:B------:R-:W-:Y:S02]  /*45a0*/  LDSM.16.MT88.4 R44, [R241+0x900] ;  /* 0x00090000f12c783b */ /* 0x000fe40000004200 */
[----:B------:R-:W-:Y:S01]  /*45b0*/  ISETP.GT.AND P0, PT, R2, 0x10, P0 ;  /* 0x000000100200780c */ /* 0x000fe20000704270 */
[----:B------:R-:W-:-:S03]  /*45c0*/  ULDC.64 UR4, c[0x0][0x2c8] ;  /* 0x0000b20000047ab9 */ /* 0x000fc60000000a00 */
[----:B------:R-:W-:-:S04]  /*45d0*/  ISETP.LT.OR P0, PT, R3, 0x11, P0 ;  /* 0x000000110300780c */ /* 0x000fc80000701670 */
[----:B------:R-:W-:Y:S02]  /*45e0*/  FSEL R9, R30, -INF , !P0 ;  /* 0xff8000001e097808 */ /* 0x000fe40004000000 */
[----:B------:R-:W-:Y:S01]  /*45f0*/  PLOP3.LUT P0, PT, PT, PT, UP6, 0x40, 0x0 ;  /* 0x000000000000781c */ /* 0x000fe20003f0e868 */
[----:B------:R-:W-:-:S03]  /*4600*/  UISETP.NE.AND UP6, UPT, UR12, URZ, UPT ;  /* 0x0000003f0c00728c */ /* 0x000fc6000bfc5270 */
[----:B------:R-:W-:-:S04]  /*4610*/  ISETP.GT.AND P0, PT, R2, 0x11, P0 ;  /* 0x000000110200780c */ /* 0x000fc80000704270 */
[----:B------:R-:W-:-:S04]  /*4620*/  ISETP.LT.OR P0, PT, R3, 0x12, P0 ;  /* 0x000000120300780c */ /* 0x000fc80000701670 */
[----:B--2---:R-:W-:Y:S02]  /*4630*/  FSEL R12, R31, -INF , !P0 ;  /* 0xff8000001f0c7808 */ /* 0x004fe40004000000 */
[----:B------:R-:W-:Y:S01]  /*4640*/  PLOP3.LUT P0, PT, PT, PT, UP5, 0x40, 0x0 ;  /* 0x000000000000781c */ /* 0x000fe20003f0e858 */
[----:B------:R-:W-:Y:S01]  /*4650*/  LDSM.16.MT88.4 R28, [R237+0x900] ;  /* 0x00090000ed1c783b */ /* 0x000fe20000004200 */
[----:B------:R-:W-:Y:S02]  /*4660*/  UISETP.NE.AND UP5, UPT, UR13, URZ, UPT ;  /* 0x0000003f0d00728c */ /* 0x000fe4000bfa5270 */
[----:B------:R-:W-:-:S04]  /*4670*/  ISETP.GT.AND P0, PT, R2, 0x18, P0 ;  /* 0x000000180200780c */ /* 0x000fc80000704270 */
[----:B------:R-:W-:-:S04]  /*4680*/  ISETP.LT.OR P0, PT, R3, 0x19, P0 ;  /* 0x000000190300780c */ /* 0x000fc80000701670 */
[----:B------:R-:W-:Y:S02]  /*4690*/  FSEL R13, R42, -INF , !P0 ;  /* 0xff8000002a0d7808 */ /* 0x000fe40004000000 */
[----:B------:R-:W-:-:S04]  /*46a0*/  PLOP3.LUT P0, PT, PT, PT, UP4, 0x40, 0x0 ;  /* 0x000000000000781c */ /* 0x000fc80003f0e848 */
[----:B------:R-:W-:-:S04]  /*46b0*/  ISETP.GT.AND P0, PT, R2, 0x19, P0 ;  /* 0x000000190200780c */ /* 0x000fc80000704270 */
[----:B------:R-:W-:-:S04]  /*46c0*/  ISETP.LT.OR P0, PT, R3, 0x1a, P0 ;  /* 0x0000001a0300780c */ /* 0x000fc80000701670 */
[----:B------:R-:W-:Y:S02]  /*46d0*/  FSEL R14, R43, -INF , !P0 ;  /* 0xff8000002b0e7808 */ /* 0x000fe40004000000 */
[----:B------:R-:W-:Y:S01]  /*46e0*/  PLOP3.LUT P0, PT, PT, PT, UP3, 0x40, 0x0 ;  /* 0x000000000000781c */ /* 0x000fe20003f0e838 */
[----:B------:R-:W-:Y:S03]  /*46f0*/  LDSM.16.MT88.4 R40, [R240+0x900] ;  /* 0x00090000f028783b */ /* 0x000fe60000004200 */
        /* <DEDUP_REMOVED lines=13> */
[----:B------:R-:W-:Y:S02]  /*47d0*/  ISETP.GT.AND P0, PT, R2, 0x29, P0 ;  /* 0x000000290200780c */ /* 0x000fe40000704270 */
[----:B------:R-:W1:Y:S02]  /*47e0*/  SHFL.BFLY PT, R2, R133, 0x2, 0x1f ;  /* 0x0c401f0085027f89 */ /* 0x000e6400000e0000 */
[----:B------:R-:W-:-:S04]  /*47f0*/  ISETP.LT.OR P0, PT, R3, 0x2a, P0 ;  /* 0x0000002a0300780c */ /* 0x000fc80000701670 */
[----:B------:R-:W-:Y:S02]  /*4800*/  FSEL R85, R39, -INF , !P0 ;  /* 0xff80000027557808 */ /* 0x000fe40004000000 */
[----:B------:R-:W-:Y:S01]  /*4810*/  LDSM.16.MT88.4 R36, [R237+0x2100] ;  /* 0x00210000ed24783b */ /* 0x000fe20000004200 */
[----:B-1----:R-:W-:-:S05]  /*4820*/  FMNMX.FTZ R133, R133, R2, !PT ;  /* 0x0000000285857209 */ /* 0x002fca0007810000 */
[----:B------:R-:W1:Y:S02]  /*4830*/  SHFL.BFLY PT, R2, R133, 0x1, 0x1f ;  /* 0x0c201f0085027f89 */ /* 0x000e6400000e0000 */
[----:B-1----:R-:W-:Y:S02]  /*4840*/  FMNMX.FTZ R133, R133, R2, !PT ;  /* 0x0000000285857209 */ /* 0x002fe40007810000 */
[----:B------:R-:W-:Y:S02]  /*4850*/  FMNMX.FTZ R2, R8, R7, !PT ;  /* 0x0000000708027209 */ /* 0x000fe40007810000 */
[C---:B------:R-:W-:Y:S01]  /*4860*/  FSETP.NEU.FTZ.AND P0, PT, R133.reuse, -INF , PT ;  /* 0xff8000008500780b */ /* 0x040fe20003f1d000 */
[----:B------:R-:W-:Y:S01]  /*4870*/  FMUL.FTZ R3, R133, c[0x0][0x2d0] ;  /* 0x0000b40085037a20 */ /* 0x000fe20000410000 */
[----:B------:R-:W-:-:S04]  /*4880*/  FMNMX.FTZ R2, R6, R2, !PT ;  /* 0x0000000206027209 */ /* 0x000fc80007810000 */
[----:B------:R-:W-:Y:S02]  /*4890*/  FMNMX.FTZ R2, R10, R2, !PT ;  /* 0x000000020a027209 */ /* 0x000fe40007810000 */
[----:B------:R-:W-:Y:S02]  /*48a0*/  FSEL R3, R3, RZ, P0 ;  /* 0x000000ff03037208 */ /* 0x000fe40000000000 */
[----:B------:R-:W-:-:S03]  /*48b0*/  FMNMX.FTZ R2, R9, R2, !PT ;  /* 0x0000000209027209 */ /* 0x000fc60007810000 */
[--C-:B------:R-:W-:Y:S01]  /*48c0*/  FFMA.FTZ R16, R16, c[0x0][0x2d0], -R3.reuse ;  /* 0x0000b40010107a23 */ /* 0x100fe20000010803 */
[----:B------:R-:W-:Y:S01]  /*48d0*/  FMNMX.FTZ R2, R12, R2, !PT ;  /* 0x000000020c027209 */ /* 0x000fe20007810000 */
[--C-:B------:R-:W-:Y:S02]  /*48e0*/  FFMA.FTZ R19, R19, c[0x0][0x2d0], -R3.reuse ;  /* 0x0000b40013137a23 */ /* 0x100fe40000010803 */
[--C-:B------:R-:W-:Y:S01]  /*48f0*/  FFMA.FTZ R18, R18, c[0x0][0x2d0], -R3.reuse ;  /* 0x0000b40012127a23 */ /* 0x100fe20000010803 */
[----:B------:R-:W-:Y:S01]  /*4900*/  FMNMX.FTZ R2, R13, R2, !PT ;  /* 0x000000020d027209 */ /* 0x000fe20007810000 */
[--C-:B------:R-:W-:Y:S01]  /*4910*/  FFMA.FTZ R17, R17, c[0x0][0x2d0], -R3.reuse ;  /* 0x0000b40011117a23 */ /* 0x100fe20000010803 */
[----:B------:R-:W-:Y:S01]  /*4920*/  MUFU.EX2 R110, R16 ;  /* 0x00000010006e7308 */ /* 0x000fe20000000800 */
[--C-:B------:R-:W-:Y:S01]  /*4930*/  FFMA.FTZ R15, R15, c[0x0][0x2d0], -R3.reuse ;  /* 0x0000b4000f0f7a23 */ /* 0x100fe20000010803 */
[----:B------:R-:W-:Y:S01]  /*4940*/  FMNMX.FTZ R2, R14, R2, !PT ;  /* 0x000000020e027209 */ /* 0x000fe20007810000 */
[----:B------:R-:W-:-:S02]  /*4950*/  FFMA.FTZ R21, R21, c[0x0][0x2d0], -R3 ;  /* 0x0000b40015157a23 */ /* 0x000fc40000010803 */
[----:B------:R-:W-:Y:S01]  /*4960*/  FFMA.FTZ R20, R20, c[0x0][0x2d0], -R3 ;  /* 0x0000b40014147a23 */ /* 0x000fe20000010803 */
[----:B------:R-:W-:Y:S02]  /*4970*/  FMNMX.FTZ R2, R84, R2, !PT ;  /* 0x0000000254027209 */ /* 0x000fe40007810000 */
[----:B------:R-:W-:Y:S02]  /*4980*/  MUFU.EX2 R116, R19 ;  /* 0x0000001300747308 */ /* 0x000fe40000000800 */
[----:B------:R-:W-:-:S04]  /*4990*/  FMNMX.FTZ R2, R86, R2, !PT ;  /* 0x0000000256027209 */ /* 0x000fc80007810000 */
[----:B------:R-:W-:Y:S02]  /*49a0*/  FMNMX.FTZ R2, R88, R2, !PT ;  /* 0x0000000258027209 */ /* 0x000fe40007810000 */
[----:B------:R-:W-:Y:S02]  /*49b0*/  MUFU.EX2 R124, R18 ;  /* 0x00000012007c7308 */ /* 0x000fe40000000800 */
[----:B------:R-:W-:-:S05]  /*49c0*/  FMNMX.FTZ R2, R85, R2, !PT ;  /* 0x0000000255027209 */ /* 0x000fca0007810000 */
[----:B------:R-:W1:Y:S01]  /*49d0*/  SHFL.BFLY PT, R11, R2, 0x2, 0x1f ;  /* 0x0c401f00020b7f89 */ /* 0x000e6200000e0000 */
[----:B------:R2:W-:Y:S08]  /*49e0*/  MUFU.EX2 R128, R17 ;  /* 0x0000001100807308 */ /* 0x0005f00000000800 */
[----:B------:R-:W-:Y:S01]  /*49f0*/  MUFU.EX2 R109, R15 ;  /* 0x0000000f006d7308 */ /* 0x000fe20000000800 */
[----:B--2---:R-:W-:Y:S07]  /*4a00*/  LDSM.16.MT88.4 R16, [R237+0x100] ;  /* 0x00010000ed10783b */ /* 0x004fee0000004200 */
[----:B------:R-:W-:Y:S01]  /*4a10*/  MUFU.EX2 R108, R21 ;  /* 0x00000015006c7308 */ /* 0x000fe20000000800 */
[----:B-1----:R-:W-:-:S07]  /*4a20*/  FMNMX.FTZ R2, R2, R11, !PT ;  /* 0x0000000b02027209 */ /* 0x002fce0007810000 */
[----:B------:R-:W1:Y:S01]  /*4a30*/  MUFU.EX2 R117, R20 ;  /* 0x0000001400757308 */ /* 0x000e620000000800 */
[----:B------:R-:W2:Y:S02]  /*4a40*/  SHFL.BFLY PT, R132, R2, 0x1, 0x1f ;  /* 0x0c201f0002847f89 */ /* 0x000ea400000e0000 */
[----:B--2---:R-:W-:-:S04]  /*4a50*/  FMNMX.FTZ R132, R132, R2, !PT ;  /* 0x0000000284847209 */ /* 0x004fc80007810000 */
[C---:B------:R-:W-:Y:S01]  /*4a60*/  FSETP.NEU.FTZ.AND P0, PT, R132.reuse, -INF , PT ;  /* 0xff8000008400780b */ /* 0x040fe20003f1d000 */
[----:B------:R-:W-:-:S05]  /*4a70*/  FMUL.FTZ R2, R132, c[0x0][0x2d0] ;  /* 0x0000b40084027a20 */ /* 0x000fca0000410000 */
[----:B------:R-:W-:-:S05]  /*4a80*/  FSEL R2, R2, RZ, P0 ;  /* 0x000000ff02027208 */ /* 0x000fca0000000000 */
[--C-:B------:R-:W-:Y:S02]  /*4a90*/  FFMA.FTZ R8, R8, c[0x0][0x2d0], -R2.reuse ;  /* 0x0000b40008087a23 */ /* 0x100fe40000010802 */
[--C-:B------:R-:W-:Y:S02]  /*4aa0*/  FFMA.FTZ R7, R7, c[0x0][0x2d0], -R2.reuse ;  /* 0x0000b40007077a23 */ /* 0x100fe40000010802 */
[--C-:B------:R-:W-:Y:S01]  /*4ab0*/  FFMA.FTZ R6, R6, c[0x0][0x2d0], -R2.reuse ;  /* 0x0000b40006067a23 */ /* 0x100fe20000010802 */
[----:B------:R2:W-:Y:S01]  /*4ac0*/  MUFU.EX2 R77, R8 ;  /* 0x00000008004d7308 */ /* 0x0005e20000000800 */
[--C-:B------:R-:W-:Y:S01]  /*4ad0*/  FFMA.FTZ R4, R10, c[0x0][0x2d0], -R2.reuse ;  /* 0x0000b4000a047a23 */ /* 0x100fe20000010802 */
[----:B-1----:R-:W-:Y:S01]  /*4ae0*/  F2FP.PACK_AB R10, R117, R108 ;  /* 0x0000006c750a723e */ /* 0x002fe200000000ff */
[----:B------:R-:W-:-:S05]  /*4af0*/  FFMA.FTZ R0, R14, c[0x0][0x2d0], -R2 ;  /* 0x0000b4000e007a23 */ /* 0x000fca0000010802 */
[----:B------:R-:W-:Y:S08]  /*4b00*/  MUFU.EX2 R76, R7 ;  /* 0x00000007004c7308 */ /* 0x000ff00000000800 */
[----:B------:R-:W-:Y:S01]  /*4b10*/  MUFU.EX2 R78, R6 ;  /* 0x00000006004e7308 */ /* 0x000fe20000000800 */
[----:B--2---:R-:W-:-:S07]  /*4b20*/  F2FP.PACK_AB R8, R109, R110 ;  /* 0x0000006e6d08723e */ /* 0x004fce00000000ff */
[----:B------:R1:W2:Y:S08]  /*4b30*/  MUFU.EX2 R79, R4 ;  /* 0x00000004004f7308 */ /* 0x0002b00000000800 */
[----:B------:R-:W-:Y:S01]  /*4b40*/  MUFU.EX2 R82, R0 ;  /* 0x0000000000527308 */ /* 0x000fe20000000800 */
[----:B-1----:R-:W-:Y:S01]  /*4b50*/  FFMA.FTZ R4, R22, c[0x0][0x2d0], -R3 ;  /* 0x0000b40016047a23 */ /* 0x002fe20000010803 */
[----:B--2---:R-:W-:-:S06]  /*4b60*/  F2FP.PACK_AB R11, R79, R78 ;  /* 0x0000004e4f0b723e */ /* 0x004fcc00000000ff */
[----:B------:R1:W2:Y:S02]  /*4b70*/  MUFU.EX2 R129, R4 ;  /* 0x0000000400817308 */ /* 0x0002a40000000800 */
[----:B-1----:R-:W-:Y:S01]  /*4b80*/  FFMA.FTZ R4, R9, c[0x0][0x2d0], -R2 ;  /* 0x0000b40009047a23 */ /* 0x002fe20000010802 */
[----:B------:R-:W-:Y:S02]  /*4b90*/  F2FP.PACK_AB R9, R76, R77 ;  /* 0x0000004d4c09723e */ /* 0x000fe400000000ff */
[----:B--2---:R-:W-:-:S03]  /*4ba0*/  F2FP.PACK_AB R6, R129, R128 ;  /* 0x000000808106723e */ /* 0x004fc600000000ff */
[----:B------:R1:W-:Y:S02]  /*4bb0*/  MUFU.EX2 R80, R4 ;  /* 0x0000000400507308 */ /* 0x0003e40000000800 */
[C---:B------:R-:W-:Y:S08]  /*4bc0*/  HMMA.16816.F32 R20, R8.reuse, R16, RZ ;  /* 0x000000100814723c */ /* 0x040ff000000018ff */
[----:B------:R-:W-:Y:S01]  /*4bd0*/  HMMA.16816.F32 R16, R8, R18, RZ ;  /* 0x000000120810723c */ /* 0x000fe200000018ff */
[----:B-1----:R-:W-:-:S04]  /*4be0*/  FFMA.FTZ R4, R12, c[0x0][0x2d0], -R2 ;  /* 0x0000b4000c047a23 */ /* 0x002fc80000010802 */
[----:B------:R1:W2:Y:S03]  /*4bf0*/  MUFU.EX2 R81, R4 ;  /* 0x0000000400517308 */ /* 0x0002a60000000800 */
[----:B------:R-:W-:Y:S01]  /*4c00*/  HMMA.16816.F32 R60, R8, R34, RZ ;  /* 0x00000022083c723c */ /* 0x000fe200000018ff */
[----:B-1----:R-:W-:Y:S01]  /*4c10*/  FFMA.FTZ R4, R13, c[0x0][0x2d0], -R2 ;  /* 0x0000b4000d047a23 */ /* 0x002fe20000010802 */
[----:B--2---:R-:W-:-:S06]  /*4c20*/  F2FP.PACK_AB R5, R81, R80 ;  /* 0x000000505105723e */ /* 0x004fcc00000000ff */
[C---:B------:R-:W-:Y:S01]  /*4c30*/  HMMA.16816.F32 R12, R8.reuse, R32, RZ ;  /* 0x00000020080c723c */ /* 0x040fe200000018ff */
[----:B------:R1:W2:Y:S07]  /*4c40*/  MUFU.EX2 R83, R4 ;  /* 0x0000000400537308 */ /* 0x0002ae0000000800 */
[----:B------:R-:W-:Y:S01]  /*4c50*/  HMMA.16816.F32 R32, R8, R26, RZ ;  /* 0x0000001a0820723c */ /* 0x000fe200000018ff */
[----:B-1----:R-:W-:Y:S02]  /*4c60*/  F2FP.PACK_AB R4, R124, R116 ;  /* 0x000000747c04723e */ /* 0x002fe400000000ff */
[----:B--2---:R-:W-:-:S07]  /*4c70*/  F2FP.PACK_AB R7, R82, R83 ;  /* 0x000000535207723e */ /* 0x004fce00000000ff */
[C---:B------:R-:W-:Y:S08]  /*4c80*/  HMMA.16816.F32 R48, R4.reuse, R30, R16 ;  /* 0x0000001e0430723c */ /* 0x040ff00000001810 */
[----:B------:R-:W-:Y:S08]  /*4c90*/  HMMA.16816.F32 R148, R4, R68, R12 ;  /* 0x000000440494723c */ /* 0x000ff0000000180c */
[----:B------:R-:W-:Y:S08]  /*4ca0*/  HMMA.16816.F32 R12, R8, R72, RZ ;  /* 0x00000048080c723c */ /* 0x000ff000000018ff */
[----:B------:R-:W-:Y:S01]  /*4cb0*/  HMMA.16816.F32 R156, R4, R28, R20 ;  /* 0x0000001c049c723c */ /* 0x000fe20000001814 */
[----:B------:R-:W-:Y:S01]  /*4cc0*/  IMAD.MOV.U32 R123, RZ, RZ, R50 ;  /* 0x000000ffff7b7224 */ /* 0x000fe200078e0032 */
[----:B------:R-:W-:Y:S01]  /*4cd0*/  MOV R122, R51 ;  /* 0x00000033007a7202 */ /* 0x000fe20000000f00 */
[----:B------:R-:W-:-:S02]  /*4ce0*/  IMAD.MOV.U32 R121, RZ, RZ, R48 ;  /* 0x000000ffff797224 */ /* 0x000fc400078e0030 */
[----:B------:R-:W-:-:S03]  /*4cf0*/  IMAD.MOV.U32 R120, RZ, RZ, R49 ;  /* 0x000000ffff787224 */ /* 0x000fc600078e0031 */
[C---:B------:R-:W-:Y:S08]  /*4d00*/  HMMA.16816.F32 R20, R8.reuse, R64, RZ ;  /* 0x000000400814723c */ /* 0x040ff000000018ff */
[C---:B------:R-:W-:Y:S08]  /*4d10*/  HMMA.16816.F32 R48, R8.reuse, R24, RZ ;  /* 0x000000180830723c */ /* 0x040ff000000018ff */
[C---:B------:R-:W-:Y:S08]  /*4d20*/  HMMA.16816.F32 R28, R8.reuse, R56, RZ ;  /* 0x00000038081c723c */ /* 0x040ff000000018ff */
[----:B------:R-:W-:Y:S08]  /*4d30*/  HMMA.16816.F32 R24, R8, R58, RZ ;  /* 0x0000003a0818723c */ /* 0x000ff000000018ff */
[----:B------:R-:W-:Y:S08]  /*4d40*/  HMMA.16816.F32 R12, R4, R52, R12 ;  /* 0x00000034040c723c */ /* 0x000ff0000000180c */
[C---:B------:R-:W-:Y:S08]  /*4d50*/  HMMA.16816.F32 R56, R8.reuse, R74, RZ ;  /* 0x0000004a0838723c */ /* 0x040ff000000018ff */
[----:B------:R-:W-:Y:S01]  /*4d60*/  HMMA.16816.F32 R16, R8, R66, RZ ;  /* 0x000000420810723c */ /* 0x000fe200000018ff */
[----:B------:R-:W1:Y:S07]  /*4d70*/  LDSM.16.MT88.4 R64, [R241+0x1900] ;  /* 0x00190000f140783b */ /* 0x000e6e0000004200 */
[----:B------:R-:W-:Y:S01]  /*4d80*/  HMMA.16816.F32 R20, R4, R36, R20 ;  /* 0x000000240414723c */ /* 0x000fe20000001814 */
[----:B------:R-:W-:Y:S01]  /*4d90*/  IMAD.MOV.U32 R99, RZ, RZ, R13 ;  /* 0x000000ffff637224 */ /* 0x000fe200078e000d */
[----:B------:R-:W-:Y:S01]  /*4da0*/  MOV R98, R12 ;  /* 0x0000000c00627202 */ /* 0x000fe20000000f00 */
[----:B------:R-:W-:-:S02]  /*4db0*/  IMAD.MOV.U32 R161, RZ, RZ, R14 ;  /* 0x000000ffffa17224 */ /* 0x000fc400078e000e */
[----:B------:R-:W-:-:S03]  /*4dc0*/  IMAD.MOV.U32 R160, RZ, RZ, R15 ;  /* 0x000000ffffa07224 */ /* 0x000fc600078e000f */
[C---:B------:R-:W-:Y:S01]  /*4dd0*/  HMMA.16816.F32 R12, R4.reuse, R54, R56 ;  /* 0x00000036040c723c */ /* 0x040fe20000001838 */
[----:B------:R-:W-:Y:S04]  /*4de0*/  LDSM.16.MT88.4 R52, [R238+0x3100] ;  /* 0x00310000ee34783b */ /* 0x000fe80000004200 */
[----:B------:R-:W-:Y:S03]  /*4df0*/  LDSM.16.MT88.4 R56, [R241+0x3100] ;  /* 0x00310000f138783b */ /* 0x000fe60000004200 */
[C---:B------:R-:W-:Y:S08]  /*4e00*/  HMMA.16816.F32 R24, R4.reuse, R42, R24 ;  /* 0x0000002a0418723c */ /* 0x040ff00000001818 */
[----:B------:R-:W-:Y:S01]  /*4e10*/  MOV R147, R20 ;  /* 0x0000001400937202 */ /* 0x000fe20000000f00 */
[----:B------:R-:W-:Y:S01]  /*4e20*/  IMAD.MOV.U32 R146, RZ, RZ, R21 ;  /* 0x000000ffff927224 */ /* 0x000fe200078e0015 */
[----:B------:R-:W-:Y:S01]  /*4e30*/  MOV R144, R23 ;  /* 0x0000001700907202 */ /* 0x000fe20000000f00 */
[----:B------:R-:W-:Y:S01]  /*4e40*/  IMAD.MOV.U32 R145, RZ, RZ, R22 ;  /* 0x000000ffff917224 */ /* 0x000fe200078e0016 */
[C---:B------:R-:W-:Y:S01]  /*4e50*/  HMMA.16816.F32 R16, R4.reuse, R38, R16 ;  /* 0x000000260410723c */ /* 0x040fe20000001810 */
[----:B------:R-:W2:Y:S03]  /*4e60*/  LDSM.16.MT88.4 R20, [R241+0x2100] ;  /* 0x00210000f114783b */ /* 0x000ea60000004200 */
[----:B------:R-:W-:Y:S01]  /*4e70*/  MOV R135, R12 ;  /* 0x0000000c00877202 */ /* 0x000fe20000000f00 */
[----:B------:R-:W-:Y:S01]  /*4e80*/  IMAD.MOV.U32 R134, RZ, RZ, R13 ;  /* 0x000000ffff867224 */ /* 0x000fe200078e000d */
[----:B------:R-:W-:Y:S01]  /*4e90*/  MOV R130, R15 ;  /* 0x0000000f00827202 */ /* 0x000fe20000000f00 */
[----:B------:R-:W-:Y:S01]  /*4ea0*/  IMAD.MOV.U32 R131, RZ, RZ, R14 ;  /* 0x000000ffff837224 */ /* 0x000fe200078e000e */
[----:B------:R-:W-:Y:S01]  /*4eb0*/  HMMA.16816.F32 R136, R4, R70, R60 ;  /* 0x000000460488723c */ /* 0x000fe2000000183c */
[----:B------:R-:W3:Y:S03]  /*4ec0*/  LDSM.16.MT88.4 R60, [R240+0x1900] ;  /* 0x00190000f03c783b */ /* 0x000ee60000004200 */
[----:B------:R-:W-:Y:S01]  /*4ed0*/  IMAD.MOV.U32 R168, RZ, RZ, R26 ;  /* 0x000000ffffa87224 */ /* 0x000fe200078e001a */
[----:B------:R-:W-:Y:S01]  /*4ee0*/  MOV R127, R27 ;  /* 0x0000001b007f7202 */ /* 0x000fe20000000f00 */
[----:B------:R-:W-:Y:S01]  /*4ef0*/  IMAD.MOV.U32 R126, RZ, RZ, R24 ;  /* 0x000000ffff7e7224 */ /* 0x000fe200078e0018 */
[----:B------:R-:W-:Y:S01]  /*4f00*/  LDSM.16.MT88.4 R36, [R237+0x3900] ;  /* 0x00390000ed24783b */ /* 0x000fe20000004200 */
[----:B-1----:R-:W-:Y:S01]  /*4f10*/  HMMA.16816.F32 R12, R8, R66, RZ ;  /* 0x00000042080c723c */ /* 0x002fe200000018ff */
[----:B------:R-:W-:-:S02]  /*4f20*/  IMAD.MOV.U32 R125, RZ, RZ, R25 ;  /* 0x000000ffff7d7224 */ /* 0x000fc400078e0019 */
[----:B------:R-:W1:Y:S05]  /*4f30*/  LDSM.16.MT88.4 R24, [R237+0x3100] ;  /* 0x00310000ed18783b */ /* 0x000e6a0000004200 */
[----:B------:R-:W-:Y:S01]  /*4f40*/  IMAD.MOV.U32 R172, RZ, RZ, R18 ;  /* 0x000000ffffac7224 */ /* 0x000fe200078e0012 */
[----:B------:R-:W-:Y:S01]  /*4f50*/  MOV R170, R16 ;  /* 0x0000001000aa7202 */ /* 0x000fe20000000f00 */
[----:B------:R-:W-:Y:S01]  /*4f60*/  IMAD.MOV.U32 R171, RZ, RZ, R19 ;  /* 0x000000ffffab7224 */ /* 0x000fe200078e0013 */
[----:B------:R-:W-:Y:S01]  /*4f70*/  HMMA.16816.F32 R92, R4, R46, R32 ;  /* 0x0000002e045c723c */ /* 0x000fe20000001820 */
[----:B------:R-:W-:-:S07]  /*4f80*/  IMAD.MOV.U32 R169, RZ, RZ, R17 ;  /* 0x000000ffffa97224 */ /* 0x000fce00078e0011 */
[----:B------:R-:W-:Y:S08]  /*4f90*/  HMMA.16816.F32 R16, R8, R64, RZ ;  /* 0x000000400810723c */ /* 0x000ff000000018ff */
[C---:B--2---:R-:W-:Y:S08]  /*4fa0*/  HMMA.16816.F32 R12, R4.reuse, R22, R12 ;  /* 0x00000016040c723c */ /* 0x044ff0000000180c */
[----:B------:R-:W-:Y:S01]  /*4fb0*/  HMMA.16816.F32 R28, R4, R40, R28 ;  /* 0x00000028041c723c */ /* 0x000fe2000000181c */
[----:B------:R-:W2:Y:S01]  /*4fc0*/  LDSM.16.MT88.4 R40, [R240+0x2100] ;  /* 0x00210000f028783b */ /* 0x000ea20000004200 */
[----:B------:R-:W-:Y:S01]  /*4fd0*/  MOV R155, R92 ;  /* 0x0000005c009b7202 */ /* 0x000fe20000000f00 */
[----:B------:R-:W-:Y:S01]  /*4fe0*/  IMAD.MOV.U32 R154, RZ, RZ, R93 ;  /* 0x000000ffff9a7224 */ /* 0x000fe200078e005d */
[----:B------:R-:W-:Y:S01]  /*4ff0*/  MOV R152, R95 ;  /* 0x0000005f00987202 */ /* 0x000fe20000000f00 */
[----:B------:R-:W-:-:S03]  /*5000*/  IMAD.MOV.U32 R153, RZ, RZ, R94 ;  /* 0x000000ffff997224 */ /* 0x000fc600078e005e */
[C---:B------:R-:W-:Y:S01]  /*5010*/  HMMA.16816.F32 R140, R4.reuse, R44, R48 ;  /* 0x0000002c048c723c */ /* 0x040fe20000001830 */
[----:B------:R-:W-:Y:S07]  /*5020*/  LDSM.16.MT88.4 R48, [R238+0x3900] ;  /* 0x00390000ee30783b */ /* 0x000fee0000004200 */
[----:B------:R-:W-:Y:S01]  /*5030*/  HMMA.16816.F32 R44, R4, R20, R16 ;  /* 0x00000014042c723c */ /* 0x000fe20000001810 */
[----:B------:R-:W-:Y:S01]  /*5040*/  IMAD.MOV.U32 R93, RZ, RZ, R14 ;  /* 0x000000ffff5d7224 */ /* 0x000fe200078e000e */
[----:B------:R-:W-:Y:S01]  /*5050*/  MOV R92, R15 ;  /* 0x0000000f005c7202 */ /* 0x000fe20000000f00 */
[----:B------:R-:W-:-:S02]  /*5060*/  IMAD.MOV.U32 R67, RZ, RZ, R13 ;  /* 0x000000ffff437224 */ /* 0x000fc400078e000d */
[----:B------:R-:W-:-:S03]  /*5070*/  IMAD.MOV.U32 R66, RZ, RZ, R12 ;  /* 0x000000ffff427224 */ /* 0x000fc600078e000c */
[----:B---3--:R-:W-:Y:S01]  /*5080*/  HMMA.16816.F32 R32, R8, R60, RZ ;  /* 0x0000003c0820723c */ /* 0x008fe200000018ff */
[----:B------:R-:W-:Y:S01]  /*5090*/  IMAD.MOV.U32 R119, RZ, RZ, R30 ;  /* 0x000000ffff777224 */ /* 0x000fe200078e001e */
[----:B------:R-:W-:Y:S01]  /*50a0*/  MOV R111, R28 ;  /* 0x0000001c006f7202 */ /* 0x000fe20000000f00 */
[----:B------:R-:W-:Y:S02]  /*50b0*/  IMAD.MOV.U32 R118, RZ, RZ, R31 ;  /* 0x000000ffff767224 */ /* 0x000fe400078e001f */
[----:B------:R-:W-:-:S03]  /*50c0*/  IMAD.MOV.U32 R103, RZ, RZ, R29 ;  /* 0x000000ffff677224 */ /* 0x000fc600078e001d */
[C---:B-1----:R-:W-:Y:S08]  /*50d0*/  HMMA.16816.F32 R12, R8.reuse, R26, RZ ;  /* 0x0000001a080c723c */ /* 0x042ff000000018ff */
[----:B------:R-:W-:Y:S01]  /*50e0*/  HMMA.16816.F32 R16, R8, R24, RZ ;  /* 0x000000180810723c */ /* 0x000fe200000018ff */
[----:B------:R-:W-:Y:S01]  /*50f0*/  IMAD.MOV.U32 R97, RZ, RZ, R45 ;  /* 0x000000ffff617224 */ /* 0x000fe200078e002d */
[----:B------:R-:W-:Y:S01]  /*5100*/  MOV R95, R47 ;  /* 0x0000002f005f7202 */ /* 0x000fe20000000f00 */
[----:B------:R-:W-:-:S02]  /*5110*/  IMAD.MOV.U32 R96, RZ, RZ, R46 ;  /* 0x000000ffff607224 */ /* 0x000fc400078e002e */
[----:B------:R-:W-:Y:S02]  /*5120*/  IMAD.MOV.U32 R94, RZ, RZ, R44 ;  /* 0x000000ffff5e7224 */ /* 0x000fe400078e002c */
[----:B------:R-:W-:Y:S01]  /*5130*/  LDSM.16.MT88.4 R44, [R241+0x3900] ;  /* 0x00390000f12c783b */ /* 0x000fe20000004200 */
[----:B------:R-:W-:Y:S03]  /*5140*/  HMMA.16816.F32 R28, R8, R62, RZ ;  /* 0x0000003e081c723c */ /* 0x000fe600000018ff */
[----:B------:R-:W1:Y:S05]  /*5150*/  LDSM.16.MT88.4 R60, [R240+0x3100] ;  /* 0x00310000f03c783b */ /* 0x000e6a0000004200 */
[----:B--2---:R-:W-:Y:S01]  /*5160*/  HMMA.16816.F32 R72, R4, R40, R32 ;  /* 0x000000280448723c */ /* 0x004fe20000001820 */
[----:B------:R-:W2:Y:S07]  /*5170*/  LDSM.16.MT88.4 R32, [R237+0x4900] ;  /* 0x00490000ed20783b */ /* 0x000eae0000004200 */
[----:B------:R-:W-:Y:S07]  /*5180*/  HMMA.16816.F32 R24, R8, R54, RZ ;  /* 0x000000360818723c */ /* 0x000fee00000018ff */
[----:B------:R-:W-:Y:S01]  /*5190*/  MOV R55, R95 ;  /* 0x0000005f00377202 */ /* 0x000fe20000000f00 */
[----:B------:R-:W-:Y:S01]  /*51a0*/  HMMA.16816.F32 R12, R4, R38, R12 ;  /* 0x00000026040c723c */ /* 0x000fe2000000180c */
[----:B------:R-:W-:-:S06]  /*51b0*/  IMAD.MOV.U32 R54, RZ, RZ, R96 ;  /* 0x000000ffff367224 */ /* 0x000fcc00078e0060 */
[----:B------:R-:W-:Y:S01]  /*51c0*/  IMAD.MOV.U32 R38, RZ, RZ, R121 ;  /* 0x000000ffff267224 */ /* 0x000fe200078e0079 */
[----:B------:R-:W-:Y:S01]  /*51d0*/  HMMA.16816.F32 R20, R4, R36, R16 ;  /* 0x000000240414723c */ /* 0x000fe20000001810 */
[----:B------:R-:W-:-:S07]  /*51e0*/  MOV R39, R120 ;  /* 0x0000007800277202 */ /* 0x000fce0000000f00 */
[----:B------:R-:W-:Y:S01]  /*51f0*/  HMMA.16816.F32 R68, R4, R42, R28 ;  /* 0x0000002a0444723c */ /* 0x000fe2000000181c */
[----:B------:R-:W3:Y:S07]  /*5200*/  LDSM.16.MT88.4 R40, [R240+0x3900] ;  /* 0x00390000f028783b */ /* 0x000eee0000004200 */
[----:B------:R-:W-:Y:S01]  /*5210*/  HMMA.16816.F32 R16, R8, R58, RZ ;  /* 0x0000003a0810723c */ /* 0x000fe200000018ff */
[----:B------:R-:W-:Y:S01]  /*5220*/  IMAD.MOV.U32 R102, RZ, RZ, R14 ;  /* 0x000000ffff667224 */ /* 0x000fe200078e000e */
[----:B------:R-:W-:Y:S01]  /*5230*/  MOV R100, R12 ;  /* 0x0000000c00647202 */ /* 0x000fe20000000f00 */
[----:B------:R-:W-:-:S02]  /*5240*/  IMAD.MOV.U32 R101, RZ, RZ, R15 ;  /* 0x000000ffff657224 */ /* 0x000fc400078e000f */
[----:B------:R-:W-:Y:S02]  /*5250*/  IMAD.MOV.U32 R0, RZ, RZ, R13 ;  /* 0x000000ffff007224 */ /* 0x000fe400078e000d */
[----:B------:R-:W-:Y:S01]  /*5260*/  IMAD.MOV.U32 R58, RZ, RZ, R93 ;  /* 0x000000ffff3a7224 */ /* 0x000fe200078e005d */
[C---:B------:R-:W-:Y:S01]  /*5270*/  HMMA.16816.F32 R28, R8.reuse, R52, RZ ;  /* 0x00000034081c723c */ /* 0x040fe200000018ff */
[----:B------:R-:W-:Y:S01]  /*5280*/  MOV R59, R92 ;  /* 0x0000005c003b7202 */ /* 0x000fe20000000f00 */
[----:B------:R-:W-:Y:S01]  /*5290*/  IMAD.MOV.U32 R64, RZ, RZ, R23 ;  /* 0x000000ffff407224 */ /* 0x000fe200078e0017 */
[----:B------:R-:W-:Y:S01]  /*52a0*/  MOV R65, R22 ;  /* 0x0000001600417202 */ /* 0x000fe20000000f00 */
[----:B------:R-:W-:Y:S01]  /*52b0*/  IMAD.MOV.U32 R37, RZ, RZ, R21 ;  /* 0x000000ffff257224 */ /* 0x000fe200078e0015 */
[----:B------:R-:W-:Y:S02]  /*52c0*/  MOV R36, R20 ;  /* 0x0000001400247202 */ /* 0x000fe40000000f00 */
[----:B------:R-:W-:Y:S01]  /*52d0*/  IMAD.MOV.U32 R52, RZ, RZ, R94 ;  /* 0x000000ffff347224 */ /* 0x000fe200078e005e */
[----:B-1----:R-:W-:Y:S01]  /*52e0*/  HMMA.16816.F32 R12, R8, R60, RZ ;  /* 0x0000003c080c723c */ /* 0x002fe200000018ff */
[----:B------:R-:W-:-:S06]  /*52f0*/  IMAD.MOV.U32 R53, RZ, RZ, R97 ;  /* 0x000000ffff357224 */ /* 0x000fcc00078e0061 */
[----:B------:R-:W-:Y:S01]  /*5300*/  IMAD.MOV.U32 R60, RZ, RZ, R66 ;  /* 0x000000ffff3c7224 */ /* 0x000fe200078e0042 */
[----:B------:R-:W-:Y:S01]  /*5310*/  HMMA.16816.F32 R92, R4, R50, R24 ;  /* 0x00000032045c723c */ /* 0x000fe20000001818 */
[----:B------:R-:W1:Y:S01]  /*5320*/  LDSM.16.MT88.4 R24, [R237+0x5100] ;  /* 0x00510000ed18783b */ /* 0x000e620000004200 */
[----:B------:R-:W-:Y:S01]  /*5330*/  IMAD.MOV.U32 R61, RZ, RZ, R67 ;  /* 0x000000ffff3d7224 */ /* 0x000fe200078e0043 */
[----:B------:R-:W-:Y:S01]  /*5340*/  MOV R66, R111 ;  /* 0x0000006f00427202 */ /* 0x000fe20000000f00 */
[----:B------:R-:W-:-:S03]  /*5350*/  IMAD.MOV.U32 R67, RZ, RZ, R103 ;  /* 0x000000ffff437224 */ /* 0x000fc600078e0067 */
[----:B------:R-:W-:Y:S01]  /*5360*/  IMAD.MOV.U32 R50, RZ, RZ, R168 ;  /* 0x000000ffff327224 */ /* 0x000fe200078e00a8 */
[----:B------:R-:W-:Y:S01]  /*5370*/  HMMA.16816.F32 R20, R8, R56, RZ ;  /* 0x000000380814723c */ /* 0x000fe200000018ff */
[----:B------:R-:W-:-:S06]  /*5380*/  MOV R51, R127 ;  /* 0x0000007f00337202 */ /* 0x000fcc0000000f00 */
[----:B------:R-:W-:Y:S01]  /*5390*/  IMAD.MOV.U32 R57, RZ, RZ, R99 ;  /* 0x000000ffff397224 */ /* 0x000fe200078e0063 */
[----:B------:R-:W-:Y:S01]  /*53a0*/  MOV R56, R98 ;  /* 0x0000006200387202 */ /* 0x000fe20000000f00 */
[C---:B------:R-:W-:Y:S07]  /*53b0*/  HMMA.16816.F32 R112, R4.reuse, R46, R16 ;  /* 0x0000002e0470723c */ /* 0x040fee0000001810 */
[----:B------:R-:W-:Y:S01]  /*53c0*/  IMAD.MOV.U32 R46, RZ, RZ, R172 ;  /* 0x000000ffff2e7224 */ /* 0x000fe200078e00ac */
[----:B------:R-:W-:Y:S01]  /*53d0*/  HMMA.16816.F32 R96, R4, R48, R28 ;  /* 0x000000300460723c */ /* 0x000fe2000000181c */
[----:B------:R-:W4:Y:S01]  /*53e0*/  LDSM.16.MT88.4 R28, [R238+0x4900] ;  /* 0x00490000ee1c783b */ /* 0x000f220000004200 */
[----:B------:R-:W-:-:S05]  /*53f0*/  IMAD.MOV.U32 R47, RZ, RZ, R171 ;  /* 0x000000ffff2f7224 */ /* 0x000fca00078e00ab */
[----:B------:R-:W-:Y:S01]  /*5400*/  IMAD.MOV.U32 R48, RZ, RZ, R126 ;  /* 0x000000ffff307224 */ /* 0x000fe200078e007e */
[----:B--2---:R-:W-:Y:S01]  /*5410*/  HMMA.16816.F32 R16, R8, R32, RZ ;  /* 0x000000200810723c */ /* 0x004fe200000018ff */
[----:B------:R-:W-:-:S06]  /*5420*/  IMAD.MOV.U32 R49, RZ, RZ, R125 ;  /* 0x000000ffff317224 */ /* 0x000fcc00078e007d */
[----:B------:R-:W-:Y:S01]  /*5430*/  IMAD.MOV.U32 R32, RZ, RZ, R102 ;  /* 0x000000ffff207224 */ /* 0x000fe200078e0066 */
[----:B---3--:R-:W-:Y:S01]  /*5440*/  HMMA.16816.F32 R104, R4, R40, R12 ;  /* 0x000000280468723c */ /* 0x008fe2000000180c */
[----:B------:R-:W-:-:S06]  /*5450*/  MOV R33, R101 ;  /* 0x0000006500217202 */ /* 0x000fcc0000000f00 */
[----:B------:R-:W-:Y:S01]  /*5460*/  MOV R40, R65 ;  /* 0x0000004100287202 */ /* 0x000fe20000000f00 */
[----:B------:R-:W-:Y:S01]  /*5470*/  HMMA.16816.F32 R12, R8, R34, RZ ;  /* 0x00000022080c723c */ /* 0x000fe200000018ff */
[----:B------:R-:W-:Y:S02]  /*5480*/  IMAD.MOV.U32 R41, RZ, RZ, R64 ;  /* 0x000000ffff297224 */ /* 0x000fe400078e0040 */
[----:B------:R-:W-:Y:S02]  /*5490*/  IMAD.MOV.U32 R64, RZ, RZ, R119 ;  /* 0x000000ffff407224 */ /* 0x000fe400078e0077 */
[----:B------:R-:W-:Y:S02]  /*54a0*/  IMAD.MOV.U32 R65, RZ, RZ, R118 ;  /* 0x000000ffff417224 */ /* 0x000fe400078e0076 */
[----:B------:R-:W-:Y:S01]  /*54b0*/  IMAD.MOV.U32 R35, RZ, RZ, R0 ;  /* 0x000000ffff237224 */ /* 0x000fe200078e0000 */
[----:B-1----:R-:W-:Y:S01]  /*54c0*/  HMMA.16816.F32 R172, R4, R24, R16 ;  /* 0x0000001804ac723c */ /* 0x002fe20000001810 */
[----:B------:R-:W1:Y:S01]  /*54d0*/  LDSM.16.MT88.4 R16, [R238+0x5100] ;  /* 0x00510000ee10783b */ /* 0x000e620000004200 */
[----:B------:R-:W-:-:S02]  /*54e0*/  FADD.FTZ R0, R110, R109 ;  /* 0x0000006d6e007221 */ /* 0x000fc40000010000 */
[----:B------:R-:W-:Y:S02]  /*54f0*/  IMAD.MOV.U32 R34, RZ, RZ, R100 ;  /* 0x000000ffff227224 */ /* 0x000fe400078e0064 */
[----:B------:R-:W-:Y:S02]  /*5500*/  FADD.FTZ R0, R108, R0 ;  /* 0x000000006c007221 */ /* 0x000fe40000010000 */
[----:B------:R-:W-:Y:S02]  /*5510*/  HMMA.16816.F32 R176, R4, R44, R20 ;  /* 0x0000002c04b0723c */ /* 0x000fe40000001814 */
[----:B------:R-:W-:-:S04]  /*5520*/  FADD.FTZ R0, R117, R0 ;  /* 0x0000000075007221 */ /* 0x000fc80000010000 */
[----:B------:R-:W-:Y:S01]  /*5530*/  FADD.FTZ R0, R116, R0 ;  /* 0x0000000074007221 */ /* 0x000fe20000010000 */
[----:B------:R-:W-:Y:S01]  /*5540*/  MOV R44, R170 ;  /* 0x000000aa002c7202 */ /* 0x000fe20000000f00 */
[----:B------:R-:W-:Y:S01]  /*5550*/  HMMA.16816.F32 R20, R8, R62, RZ ;  /* 0x0000003e0814723c */ /* 0x000fe200000018ff */
[----:B------:R-:W-:Y:S02]  /*5560*/  IMAD.MOV.U32 R45, RZ, RZ, R169 ;  /* 0x000000ffff2d7224 */ /* 0x000fe400078e00a9 */
[----:B------:R-:W-:Y:S02]  /*5570*/  FADD.FTZ R24, R124, R0 ;  /* 0x000000007c187221 */ /* 0x000fe40000010000 */
[----:B------:R-:W-:Y:S01]  /*5580*/  FADD.FTZ R0, R77, R76 ;  /* 0x0000004c4d007221 */ /* 0x000fe20000010000 */
[----:B------:R-:W-:Y:S01]  /*5590*/  MOV R76, R34 ;  /* 0x00000022004c7202 */ /* 0x000fe20000000f00 */
[----:B------:R-:W-:Y:S01]  /*55a0*/  IMAD.MOV.U32 R63, RZ, RZ, R37 ;  /* 0x000000ffff3f7224 */ /* 0x000fe200078e0025 */
[----:B------:R-:W-:Y:S01]  /*55b0*/  MOV R62, R36 ;  /* 0x00000024003e7202 */ /* 0x000fe20000000f00 */
[----:B------:R-:W-:Y:S01]  /*55c0*/  IMAD.MOV.U32 R37, RZ, RZ, R122 ;  /* 0x000000ffff257224 */ /* 0x000fe200078e007a */
[----:B------:R-:W-:Y:S01]  /*55d0*/  MOV R36, R123 ;  /* 0x0000007b00247202 */ /* 0x000fe20000000f00 */
[----:B------:R-:W-:Y:S01]  /*55e0*/  FADD.FTZ R0, R78, R0 ;  /* 0x000000004e007221 */ /* 0x000fe20000010000 */
[----:B------:R-:W-:Y:S01]  /*55f0*/  HMMA.16816.F32 R120, R4, R26, R12 ;  /* 0x0000001a0478723c */ /* 0x000fe2000000180c */
[----:B------:R-:W-:-:S02]  /*5600*/  IMAD.MOV.U32 R78, RZ, RZ, R32 ;  /* 0x000000ffff4e7224 */ /* 0x000fc400078e0020 */
[----:B------:R-:W-:Y:S01]  /*5610*/  IMAD.MOV.U32 R32, RZ, RZ, R62 ;  /* 0x000000ffff207224 */ /* 0x000fe200078e003e */
[----:B------:R-:W-:Y:S01]  /*5620*/  MOV R62, R40 ;  /* 0x00000028003e7202 */ /* 0x000fe20000000f00 */
[----:B------:R-:W-:Y:S02]  /*5630*/  IMAD.MOV.U32 R77, RZ, RZ, R35 ;  /* 0x000000ffff4d7224 */ /* 0x000fe400078e0023 */
[----:B------:R-:W-:Y:S01]  /*5640*/  FADD.FTZ R24, R128, R24 ;  /* 0x0000001880187221 */ /* 0x000fe20000010000 */
[----:B----4-:R-:W-:Y:S08]  /*5650*/  HMMA.16816.F32 R12, R8, R28, RZ ;  /* 0x0000001c080c723c */ /* 0x010ff000000018ff */
[----:B------:R-:W-:Y:S01]  /*5660*/  HMMA.16816.F32 R100, R4, R42, R20 ;  /* 0x0000002a0464723c */ /* 0x000fe20000001814 */
[----:B------:R-:W2:Y:S01]  /*5670*/  LDSM.16.MT88.4 R20, [R241+0x4900] ;  /* 0x00490000f114783b */ /* 0x000ea20000004200 */
[----:B------:R-:W-:-:S02]  /*5680*/  IMAD.MOV.U32 R34, RZ, RZ, R36 ;  /* 0x000000ffff227224 */ /* 0x000fc400078e0024 */
[----:B------:R-:W-:Y:S11]  /*5690*/  IMAD.MOV.U32 R40, RZ, RZ, R58 ;  /* 0x000000ffff287224 */ /* 0x000ff600078e003a */
[----:B------:R-:W-:Y:S01]  /*56a0*/  @!UPT UIADD3 URZ, URZ, URZ, URZ ;  /* 0x0000003f3f3ff290 */ /* 0x000fe2000fffe03f */
[----:B-1----:R-:W-:Y:S01]  /*56b0*/  HMMA.16816.F32 R108, R4, R16, R12 ;  /* 0x00000010046c723c */ /* 0x002fe2000000180c */
[----:B------:R-:W-:Y:S01]  /*56c0*/  MOV R35, R37 ;  /* 0x0000002500237202 */ /* 0x000fe20000000f00 */
[----:B------:R-:W-:Y:S01]  /*56d0*/  IMAD.MOV.U32 R28, RZ, RZ, R155 ;  /* 0x000000ffff1c7224 */ /* 0x000fe200078e009b */
[----:B------:R-:W-:Y:S02]  /*56e0*/  MOV R36, R147 ;  /* 0x0000009300247202 */ /* 0x000fe40000000f00 */
[----:B------:R-:W-:Y:S01]  /*56f0*/  MOV R29, R154 ;  /* 0x0000009a001d7202 */ /* 0x000fe20000000f00 */
[----:B------:R-:W-:Y:S02]  /*5700*/  IMAD.MOV.U32 R43, RZ, RZ, R65 ;  /* 0x000000ffff2b7224 */ /* 0x000fe400078e0041 */
[----:B------:R-:W-:Y:S01]  /*5710*/  HMMA.16816.F32 R12, R8, R30, RZ ;  /* 0x0000001e080c723c */ /* 0x000fe200000018ff */
[----:B------:R-:W-:Y:S01]  /*5720*/  MOV R42, R64 ;  /* 0x00000040002a7202 */ /* 0x000fe20000000f00 */
[----:B------:R-:W-:Y:S11]  /*5730*/  IMAD.MOV.U32 R58, RZ, RZ, R161 ;  /* 0x000000ffff3a7224 */ /* 0x000ff600078e00a1 */
[----:B------:R-:W-:Y:S11]  /*5740*/  @!UPT UIADD3 URZ, URZ, URZ, URZ ;  /* 0x0000003f3f3ff290 */ /* 0x000ff6000fffe03f */
[----:B------:R-:W-:Y:S01]  /*5750*/  HMMA.16816.F32 R116, R4, R18, R12 ;  /* 0x000000120474723c */ /* 0x000fe2000000180c */
[----:B------:R-:W1:Y:S01]  /*5760*/  LDSM.16.MT88.4 R16, [R241+0x5100] ;  /* 0x00510000f110783b */ /* 0x000e620000004200 */
[----:B------:R-:W-:Y:S02]  /*5770*/  IMAD.MOV.U32 R37, RZ, RZ, R146 ;  /* 0x000000ffff257224 */ /* 0x000fe400078e0092 */
[----:B------:R-:W-:Y:S01]  /*5780*/  IMAD.MOV.U32 R30, RZ, RZ, R153 ;  /* 0x000000ffff1e7224 */ /* 0x000fe200078e0099 */
[----:B------:R-:W-:Y:S01]  /*5790*/  MOV R65, R134 ;  /* 0x0000008600417202 */ /* 0x000fe20000000f00 */
[----:B------:R-:W-:Y:S01]  /*57a0*/  IMAD.MOV.U32 R31, RZ, RZ, R152 ;  /* 0x000000ffff1f7224 */ /* 0x000fe200078e0098 */
[----:B------:R3:W5:Y:S01]  /*57b0*/  LDL.LU R161, [R1+0x74] ;  /* 0x0000740001a17983 */ /* 0x0007620000300800 */
[----:B--2---:R-:W-:Y:S03]  /*57c0*/  HMMA.16816.F32 R12, R8, R20, RZ ;  /* 0x00000014080c723c */ /* 0x004fe600000018ff */
[----:B------:R-:W-:Y:S04]  /*57d0*/  LDSM.16.MT88.4 R152, [R237+0x1100] ;  /* 0x00110000ed98783b */ /* 0x000fe80000004200 */
[----:B------:R-:W-:Y:S01]  /*57e0*/  FADD.FTZ R20, R79, R0 ;  /* 0x000000004f147221 */ /* 0x000fe20000010000 */
[----:B------:R-:W-:Y:S01]  /*57f0*/  MOV R79, R33 ;  /* 0x00000021004f7202 */ /* 0x000fe20000000f00 */
[----:B------:R-:W-:-:S02]  /*5800*/  IMAD.MOV.U32 R33, RZ, RZ, R63 ;  /* 0x000000ffff217224 */ /* 0x000fc400078e003f */
[----:B------:R-:W-:Y:S11]  /*5810*/  FFMA.FTZ R21, R89, c[0x0][0x2d0], -R3 ;  /* 0x0000b40059157a23 */ /* 0x000ff60000010803 */
[----:B------:R-:W-:Y:S02]  /*5820*/  @!UPT UIADD3 URZ, URZ, URZ, URZ ;  /* 0x0000003f3f3ff290 */ /* 0x000fe4000fffe03f */
[----:B-1----:R-:W-:Y:S01]  /*5830*/  HMMA.16816.F32 R168, R4, R16, R12 ;  /* 0x0000001004a8723c */ /* 0x002fe2000000180c */
[----:B------:R-:W-:Y:S02]  /*5840*/  FFMA.FTZ R0, R84, c[0x0][0x2d0], -R2 ;  /* 0x0000b40054007a23 */ /* 0x000fe40000010802 */
[----:B------:R-:W-:Y:S02]  /*5850*/  IMAD.MOV.U32 R63, RZ, RZ, R41 ;  /* 0x000000ffff3f7224 */ /* 0x000fe400078e0029 */
[----:B------:R-:W-:Y:S01]  /*5860*/  IMAD.MOV.U32 R89, RZ, RZ, R33 ;  /* 0x000000ffff597224 */ /* 0x000fe200078e0021 */
[----:B------:R-:W-:Y:S02]  /*5870*/  MUFU.EX2 R21, R21 ;  /* 0x0000001500157308 */ /* 0x000fe40000000800 */
[----:B------:R-:W-:Y:S01]  /*5880*/  HMMA.16816.F32 R12, R8, R22, RZ ;  /* 0x00000016080c723c */ /* 0x000fe200000018ff */
[----:B------:R-:W-:Y:S01]  /*5890*/  IMAD.MOV.U32 R33, RZ, RZ, R39 ;  /* 0x000000ffff217224 */ /* 0x000fe200078e0027 */
[----:B------:R-:W-:-:S05]  /*58a0*/  MOV R41, R59 ;  /* 0x0000003b00297202 */ /* 0x000fca0000000f00 */
[--C-:B------:R-:W-:Y:S02]  /*58b0*/  FFMA.FTZ R22, R90, c[0x0][0x2d0], -R3.reuse ;  /* 0x0000b4005a167a23 */ /* 0x100fe40000010803 */
[--C-:B------:R-:W-:Y:S11]  /*58c0*/  FFMA.FTZ R23, R91, c[0x0][0x2d0], -R3.reuse ;  /* 0x0000b4005b177a23 */ /* 0x100ff60000010803 */
[----:B------:R-:W-:Y:S04]  /*58d0*/  @!UPT UIADD3 URZ, URZ, URZ, URZ ;  /* 0x0000003f3f3ff290 */ /* 0x000fe8000fffe03f */
[----:B------:R-:W-:Y:S01]  /*58e0*/  HMMA.16816.F32 R124, R4, R18, R12 ;  /* 0x00000012047c723c */ /* 0x000fe2000000180c */
[----:B------:R-:W1:Y:S01]  /*58f0*/  LDSM.16.MT88.4 R12, [R240+0x4900] ;  /* 0x00490000f00c783b */ /* 0x000e620000004200 */
[----:B------:R-:W-:Y:S01]  /*5900*/  MOV R39, R144 ;  /* 0x0000009000277202 */ /* 0x000fe20000000f00 */
[----:B------:R-:W-:-:S05]  /*5910*/  FFMA.FTZ R3, R87, c[0x0][0x2d0], -R3 ;  /* 0x0000b40057037a23 */ /* 0x000fca0000010803 */
[C---:B-1----:R-:W-:Y:S08]  /*5920*/  HMMA.16816.F32 R16, R8.reuse, R12, RZ ;  /* 0x0000000c0810723c */ /* 0x042ff000000018ff */
[----:B------:R-:W-:Y:S01]  /*5930*/  HMMA.16816.F32 R8, R8, R14, RZ ;  /* 0x0000000e0808723c */ /* 0x000fe200000018ff */
[----:B------:R-:W1:Y:S01]  /*5940*/  LDSM.16.MT88.4 R12, [R240+0x5100] ;  /* 0x00510000f00c783b */ /* 0x000e620000004200 */
[----:B------:R-:W-:Y:S01]  /*5950*/  IMAD.MOV.U32 R90, RZ, RZ, R62 ;  /* 0x000000ffff5a7224 */ /* 0x000fe200078e003e */
[----:B------:R-:W-:Y:S01]  /*5960*/  MOV R91, R63 ;  /* 0x0000003f005b7202 */ /* 0x000fe20000000f00 */
[----:B------:R-:W-:Y:S11]  /*5970*/  IMAD.MOV.U32 R62, RZ, RZ, R40 ;  /* 0x000000ffff3e7224 */ /* 0x000ff600078e0028 */
[----:B------:R-:W-:Y:S01]  /*5980*/  @!UPT UIADD3 URZ, URZ, URZ, URZ ;  /* 0x0000003f3f3ff290 */ /* 0x000fe2000fffe03f */
[C---:B-1----:R-:W-:Y:S08]  /*5990*/  HMMA.16816.F32 R16, R4.reuse, R12, R16 ;  /* 0x0000000c0410723c */ /* 0x042ff00000001810 */
[----:B------:R-:W-:Y:S07]  /*59a0*/  HMMA.16816.F32 R12, R4, R14, R8 ;  /* 0x0000000e040c723c */ /* 0x000fee0000001808 */
[----:B------:R-:W-:Y:S01]  /*59b0*/  FFMA.FTZ R4, R88, c[0x0][0x2d0], -R2 ;  /* 0x0000b40058047a23 */ /* 0x000fe20000010802 */
[----:B------:R-:W-:-:S02]  /*59c0*/  MOV R88, R32 ;  /* 0x0000002000587202 */ /* 0x000fc40000000f00 */
[----:B------:R-:W-:Y:S01]  /*59d0*/  MOV R32, R38 ;  /* 0x0000002600207202 */ /* 0x000fe20000000f00 */
[----:B------:R-:W-:Y:S02]  /*59e0*/  IMAD.MOV.U32 R38, RZ, RZ, R145 ;  /* 0x000000ffff267224 */ /* 0x000fe400078e0091 */
[----:B------:R-:W1:Y:S01]  /*59f0*/  LDSM.16.MT88.4 R144, [R238+0x1100] ;  /* 0x00110000ee90783b */ /* 0x000e620000004200 */
[----:B------:R2:W-:Y:S08]  /*5a00*/  MUFU.EX2 R7, R0 ;  /* 0x0000000000077308 */ /* 0x0005f00000000800 */
[----:B------:R-:W-:Y:S01]  /*5a10*/  MUFU.EX2 R8, R22 ;  /* 0x0000001600087308 */ /* 0x000fe20000000800 */
[----:B--2---:R-:W-:-:S02]  /*5a20*/  FFMA.FTZ R0, R86, c[0x0][0x2d0], -R2 ;  /* 0x0000b40056007a23 */ /* 0x004fc40000010802 */
[----:B------:R-:W-:-:S05]  /*5a30*/  FFMA.FTZ R2, R85, c[0x0][0x2d0], -R2 ;  /* 0x0000b40055027a23 */ /* 0x000fca0000010802 */
[----:B------:R-:W-:Y:S08]  /*5a40*/  MUFU.EX2 R5, R4 ;  /* 0x0000000400057308 */ /* 0x000ff00000000800 */
[----:B------:R-:W2:Y:S08]  /*5a50*/  MUFU.EX2 R9, R23 ;  /* 0x0000001700097308 */ /* 0x000eb00000000800 */
[----:B------:R4:W1:Y:S08]  /*5a60*/  MUFU.EX2 R22, R3 ;  /* 0x0000000300167308 */ /* 0x0008700000000800 */
[----:B------:R-:W1:Y:S08]  /*5a70*/  MUFU.EX2 R6, R0 ;  /* 0x0000000000067308 */ /* 0x000e700000000800 */
[----:B------:R-:W3:Y:S01]  /*5a80*/  MUFU.EX2 R4, R2 ;  /* 0x0000000200047308 */ /* 0x000ee20000000800 */
[----:B------:R-:W-:-:S02]  /*5a90*/  IMAD.MOV.U32 R63, RZ, RZ, R41 ;  /* 0x000000ffff3f7224 */ /* 0x000fc400078e0029 */
[----:B------:R-:W-:Y:S02]  /*5aa0*/  IMAD.MOV.U32 R40, RZ, RZ, R66 ;  /* 0x000000ffff287224 */ /* 0x000fe400078e0042 */
[----:B------:R-:W-:Y:S01]  /*5ab0*/  IMAD.MOV.U32 R41, RZ, RZ, R67 ;  /* 0x000000ffff297224 */ /* 0x000fe200078e0043 */
[----:B------:R-:W-:Y:S01]  /*5ac0*/  MOV R67, R130 ;  /* 0x0000008200437202 */ /* 0x000fe20000000f00 */
[----:B------:R-:W-:Y:S01]  /*5ad0*/  IMAD.MOV.U32 R66, RZ, RZ, R131 ;  /* 0x000000ffff427224 */ /* 0x000fe200078e0083 */
[----:B--2---:R-:W-:Y:S01]  /*5ae0*/  F2FP.PACK_AB R128, R8, R9 ;  /* 0x000000090880723e */ /* 0x004fe200000000ff */
[----:B----4-:R-:W-:Y:S01]  /*5af0*/  FADD.FTZ R3, R129, R24 ;  /* 0x0000001881037221 */ /* 0x010fe20000010000 */
[----:B-1----:R-:W-:Y:S02]  /*5b00*/  F2FP.PACK_AB R130, R22, R21 ;  /* 0x000000151682723e */ /* 0x002fe400000000ff */
[----:B------:R-:W-:Y:S02]  /*5b10*/  F2FP.PACK_AB R129, R6, R7 ;  /* 0x000000070681723e */ /* 0x000fe400000000ff */
[----:B---3--:R-:W-:-:S07]  /*5b20*/  F2FP.PACK_AB R131, R4, R5 ;  /* 0x000000050483723e */ /* 0x008fce00000000ff */
[C---:B------:R-:W-:Y:S08]  /*5b30*/  HMMA.16816.F32 R148, R128.reuse, R144, R148 ;  /* 0x000000908094723c */ /* 0x040ff00000001894 */
[C---:B------:R-:W-:Y:S01]  /*5b40*/  HMMA.16816.F32 R144, R128.reuse, R146, R136 ;  /* 0x000000928090723c */ /* 0x040fe20000001888 */
[----:B------:R-:W1:Y:S07]  /*5b50*/  LDSM.16.MT88.4 R136, [R241+0x1100] ;  /* 0x00110000f188783b */ /* 0x000e6e0000004200 */
[C---:B------:R-:W-:Y:S08]  /*5b60*/  HMMA.16816.F32 R156, R128.reuse, R152, R156 ;  /* 0x00000098809c723c */ /* 0x040ff0000000189c */
[C---:B------:R-:W-:Y:S01]  /*5b70*/  HMMA.16816.F32 R152, R128.reuse, R154, R32 ;  /* 0x0000009a8098723c */ /* 0x040fe20000001820 */
[----:B------:R-:W2:Y:S07]  /*5b80*/  LDSM.16.MT88.4 R32, [R240+0x1100] ;  /* 0x00110000f020783b */ /* 0x000eae0000004200 */
[C---:B-1----:R-:W-:Y:S08]  /*5b90*/  HMMA.16816.F32 R140, R128.reuse, R136, R140 ;  /* 0x00000088808c723c */ /* 0x042ff0000000188c */
[C---:B------:R-:W-:Y:S08]  /*5ba0*/  HMMA.16816.F32 R136, R128.reuse, R138, R28 ;  /* 0x0000008a8088723c */ /* 0x040ff0000000181c */
[C---:B--2---:R-:W-:Y:S01]  /*5bb0*/  HMMA.16816.F32 R28, R128.reuse, R32, R40 ;  /* 0x00000020801c723c */ /* 0x044fe20000001828 */
[----:B------:R-:W1:Y:S07]  /*5bc0*/  LDSM.16.MT88.4 R40, [R237+0x2900] ;  /* 0x00290000ed28783b */ /* 0x000e6e0000004200 */
[----:B------:R-:W-:Y:S01]  /*5bd0*/  HMMA.16816.F32 R32, R128, R34, R48 ;  /* 0x000000228020723c */ /* 0x000fe20000001830 */
[----:B------:R-:W2:Y:S01]  /*5be0*/  LDSM.16.MT88.4 R48, [R238+0x2900] ;  /* 0x00290000ee30783b */ /* 0x000ea20000004200 */
[----:B------:R-:W-:-:S02]  /*5bf0*/  IMAD.MOV.U32 R59, RZ, RZ, R160 ;  /* 0x000000ffff3b7224 */ /* 0x000fc400078e00a0 */
[----:B------:R-:W-:Y:S01]  /*5c00*/  IMAD.MOV.U32 R64, RZ, RZ, R135 ;  /* 0x000000ffff407224 */ /* 0x000fe200078e0087 */
[----:B------:R3:W5:Y:S03]  /*5c10*/  LDL.LU R160, [R1+0x70] ;  /* 0x0000700001a07983 */ /* 0x0007660000300800 */
[C---:B-1----:R-:W-:Y:S08]  /*5c20*/  HMMA.16816.F32 R36, R128.reuse, R40, R36 ;  /* 0x000000288024723c */ /* 0x042ff00000001824 */
[C---:B------:R-:W-:Y:S08]  /*5c30*/  HMMA.16816.F32 R40, R128.reuse, R42, R44 ;  /* 0x0000002a8028723c */ /* 0x040ff0000000182c */
[C---:B--2---:R-:W-:Y:S01]  /*5c40*/  HMMA.16816.F32 R44, R128.reuse, R48, R56 ;  /* 0x00000030802c723c */ /* 0x044fe20000001838 */
[----:B------:R-:W1:Y:S07]  /*5c50*/  LDSM.16.MT88.4 R56, [R241+0x2900] ;  /* 0x00290000f138783b */ /* 0x000e6e0000004200 */
[----:B------:R-:W-:Y:S01]  /*5c60*/  HMMA.16816.F32 R48, R128, R50, R64 ;  /* 0x000000328030723c */ /* 0x000fe20000001840 */
[----:B------:R-:W2:Y:S01]  /*5c70*/  LDSM.16.MT88.4 R64, [R240+0x2900] ;  /* 0x00290000f040783b */ /* 0x000ea20000004200 */
[----:B------:R-:W-:-:S04]  /*5c80*/  FADD.FTZ R0, R80, R20 ;  /* 0x0000001450007221 */ /* 0x000fc80000010000 */
[----:B------:R-:W-:-:S04]  /*5c90*/  FADD.FTZ R0, R81, R0 ;  /* 0x0000000051007221 */ /* 0x000fc80000010000 */
[----:B------:R-:W-:-:S04]  /*5ca0*/  FADD.FTZ R2, R83, R0 ;  /* 0x0000000053027221 */ /* 0x000fc80000010000 */
[----:B------:R-:W-:Y:S02]  /*5cb0*/  FADD.FTZ R2, R82, R2 ;  /* 0x0000000252027221 */ /* 0x000fe40000010000 */
[----:B------:R-:W-:Y:S01]  /*5cc0*/  LDSM.16.MT88.4 R80, [R238+0x4100] ;  /* 0x00410000ee50783b */ /* 0x000fe20000004200 */
[C---:B-1----:R-:W-:Y:S08]  /*5cd0*/  HMMA.16816.F32 R52, R128.reuse, R56, R52 ;  /* 0x000000388034723c */ /* 0x042ff00000001834 */
[C---:B------:R-:W-:Y:S08]  /*5ce0*/  HMMA.16816.F32 R56, R128.reuse, R58, R60 ;  /* 0x0000003a8038723c */ /* 0x040ff0000000183c */
[C---:B--2---:R-:W-:Y:S01]  /*5cf0*/  HMMA.16816.F32 R60, R128.reuse, R64, R72 ;  /* 0x00000040803c723c */ /* 0x044fe20000001848 */
[----:B------:R-:W1:Y:S07]  /*5d00*/  LDSM.16.MT88.4 R72, [R237+0x4100] ;  /* 0x00410000ed48783b */ /* 0x000e6e0000004200 */
[C---:B------:R-:W-:Y:S08]  /*5d10*/  HMMA.16816.F32 R64, R128.reuse, R66, R68 ;  /* 0x000000428040723c */ /* 0x040ff00000001844 */
[C---:B-1----:R-:W-:Y:S01]  /*5d20*/  HMMA.16816.F32 R68, R128.reuse, R72, R88 ;  /* 0x000000488044723c */ /* 0x042fe20000001858 */
[----:B------:R-:W-:Y:S07]  /*5d30*/  LDSM.16.MT88.4 R88, [R241+0x4100] ;  /* 0x00410000f158783b */ /* 0x000fee0000004200 */
[C---:B------:R-:W-:Y:S08]  /*5d40*/  HMMA.16816.F32 R72, R128.reuse, R74, R76 ;  /* 0x0000004a8048723c */ /* 0x040ff0000000184c */
[C---:B------:R-:W-:Y:S01]  /*5d50*/  HMMA.16816.F32 R76, R128.reuse, R80, R96 ;  /* 0x00000050804c723c */ /* 0x040fe20000001860 */
[----:B------:R-:W1:Y:S07]  /*5d60*/  LDSM.16.MT88.4 R96, [R240+0x4100] ;  /* 0x00410000f060783b */ /* 0x000e6e0000004200 */
[C---:B------:R-:W-:Y:S08]  /*5d70*/  HMMA.16816.F32 R80, R128.reuse, R82, R92 ;  /* 0x000000528050723c */ /* 0x040ff0000000185c */
[----:B-1----:R-:W-:Y:S01]  /*5d80*/  HMMA.16816.F32 R92, R128, R96, R104 ;  /* 0x00000060805c723c */ /* 0x002fe20000001868 */
[----:B------:R-:W1:Y:S01]  /*5d90*/  LDSM.16.MT88.4 R104, [R237+0x5900] ;  /* 0x00590000ed68783b */ /* 0x000e620000004200 */
[----:B------:R-:W-:-:S06]  /*5da0*/  FADD.FTZ R0, R9, R3 ;  /* 0x0000000309007221 */ /* 0x000fcc0000010000 */
[C---:B------:R-:W-:Y:S01]  /*5db0*/  HMMA.16816.F32 R84, R128.reuse, R88, R176 ;  /* 0x000000588054723c */ /* 0x040fe200000018b0 */
[----:B------:R-:W-:Y:S02]  /*5dc0*/  FADD.FTZ R0, R8, R0 ;  /* 0x0000000008007221 */ /* 0x000fe40000010000 */
[----:B------:R-:W-:Y:S05]  /*5dd0*/  LDSM.16.MT88.4 R8, [R240+0x5900] ;  /* 0x00590000f008783b */ /* 0x000fea0000004200 */
[C---:B------:R-:W-:Y:S01]  /*5de0*/  HMMA.16816.F32 R88, R128.reuse, R90, R112 ;  /* 0x0000005a8058723c */ /* 0x040fe20000001870 */
[----:B------:R-:W2:Y:S07]  /*5df0*/  LDSM.16.MT88.4 R112, [R238+0x5900] ;  /* 0x00590000ee70783b */ /* 0x000eae0000004200 */
[----:B------:R-:W-:Y:S01]  /*5e00*/  HMMA.16816.F32 R96, R128, R98, R100 ;  /* 0x000000628060723c */ /* 0x000fe20000001864 */
[----:B------:R-:W-:-:S07]  /*5e10*/  FADD.FTZ R7, R7, R2 ;  /* 0x0000000207077221 */ /* 0x000fce0000010000 */
[C---:B-1----:R-:W-:Y:S08]  /*5e20*/  HMMA.16816.F32 R100, R128.reuse, R104, R172 ;  /* 0x000000688064723c */ /* 0x042ff000000018ac */
[----:B------:R-:W-:Y:S01]  /*5e30*/  HMMA.16816.F32 R104, R128, R106, R120 ;  /* 0x0000006a8068723c */ /* 0x000fe20000001878 */
[----:B------:R-:W1:Y:S01]  /*5e40*/  LDSM.16.MT88.4 R120, [R241+0x5900] ;  /* 0x00590000f178783b */ /* 0x000e620000004200 */
[----:B------:R-:W-:-:S02]  /*5e50*/  FADD.FTZ R6, R6, R7 ;  /* 0x0000000706067221 */ /* 0x000fc40000010000 */
[----:B------:R-:W-:Y:S02]  /*5e60*/  FADD.FTZ R0, R21, R0 ;  /* 0x0000000015007221 */ /* 0x000fe40000010000 */
[----:B------:R-:W-:Y:S02]  /*5e70*/  FADD.FTZ R5, R5, R6 ;  /* 0x0000000605057221 */ /* 0x000fe40000010000 */
[----:B------:R-:W-:Y:S02]  /*5e80*/  FADD.FTZ R2, R22, R0 ;  /* 0x0000000016027221 */ /* 0x000fe40000010000 */
[----:B------:R-:W-:Y:S01]  /*5e90*/  FADD.FTZ R0, R4, R5 ;  /* 0x0000000504007221 */ /* 0x000fe20000010000 */
[----:B------:R-:W-:Y:S02]  /*5ea0*/  UIMAD.WIDE.U32 UR28, UR26, UR4, URZ ;  /* 0x000000041a1c72a5 */ /* 0x000fe4000f8e003f */
[----:B------:R3:W-:Y:S04]  /*5eb0*/  STL [R1+0x44], R2 ;  /* 0x0000440201007387 */ /* 0x0007e80000100800 */
[----:B------:R3:W-:Y:S01]  /*5ec0*/  STL [R1+0x4c], R0 ;  /* 0x00004c0001007387 */ /* 0x0007e20000100800 */
[----:B------:R-:W-:Y:S01]  /*5ed0*/  PLOP3.LUT P0, PT, PT, PT, UP6, 0x40, 0x0 ;  /* 0x000000000000781c */ /* 0x000fe20003f0e868 */
[----:B------:R-:W-:-:S02]  /*5ee0*/  @UP5 UMOV UR27, UR29 ;  /* 0x0000001d001b5c82 */ /* 0x000fc40008000000 */
[----:B------:R-:W-:Y:S01]  /*5ef0*/  @UP5 USHF.R.U32.HI UR26, URZ, UR5, UR27 ;  /* 0x000000053f1a5299 */ /* 0x000fe2000801161b */
[----:B--2---:R-:W-:Y:S03]  /*5f00*/  HMMA.16816.F32 R108, R128, R112, R108 ;  /* 0x00000070806c723c */ /* 0x004fe6000000186c */
[----:B------:R-:W-:-:S03]  /*5f10*/  UIADD3 UR4, UR25, UR26, URZ ;  /* 0x0000001a19047290 */ /* 0x000fc6000fffe03f */
[----:B------:R-:W-:Y:S02]  /*5f20*/  ULDC UR25, c[0x0][0x328] ;  /* 0x0000ca0000197ab9 */ /* 0x000fe40000000800 */
[----:B------:R-:W-:Y:S01]  /*5f30*/  HMMA.16816.F32 R112, R128, R114, R116 ;  /* 0x000000728070723c */ /* 0x000fe20000001874 */
[----:B------:R-:W-:Y:S02]  /*5f40*/  UIADD3 UR24, UR24, -0x2, URZ ;  /* 0xfffffffe18187890 */ /* 0x000fe4000fffe03f */
[----:B------:R-:W-:-:S05]  /*5f50*/  UIADD3 UR25, UR4, UR25, URZ ;  /* 0x0000001904197290 */ /* 0x000fca000fffe03f */
[C---:B-1----:R-:W-:Y:S08]  /*5f60*/  HMMA.16816.F32 R116, R128.reuse, R120, R168 ;  /* 0x000000788074723c */ /* 0x042ff000000018a8 */
[C---:B------:R-:W-:Y:S08]  /*5f70*/  HMMA.16816.F32 R120, R128.reuse, R122, R124 ;  /* 0x0000007a8078723c */ /* 0x040ff0000000187c */
[C---:B------:R-:W-:Y:S08]  /*5f80*/  HMMA.16816.F32 R124, R128.reuse, R8, R16 ;  /* 0x00000008807c723c */ /* 0x040ff00000001810 */
[----:B------:R-:W-:Y:S01]  /*5f90*/  HMMA.16816.F32 R128, R128, R10, R12 ;  /* 0x0000000a8080723c */ /* 0x000fe2000000180c */
[----:B------:R-:W-:Y:S07]  /*5fa0*/  @P0 BRA `(.L_x_3630) ;  /* 0x0000018000000947 */ /* 0x000fee0003800000 */
[----:B---3--:R-:W-:Y:S01]  /*5fb0*/  ISETP.LT.AND P0, PT, RZ, UR4, PT ;  /* 0x00000004ff007c0c */ /* 0x008fe2000bf01270 */
        /* <DEDUP_REMOVED lines=12> */
.L_x_3631:
[----:B------:R-:W-:Y:S02]  /*6080*/  UMOV UR5, 0x1 ;  /* 0x0000000100057882 */ /* 0x000fe40000000000 */
[----:B------:R-:W-:Y:S02]  /*6090*/  ULDC UR4, c[0x0][0x32c] ;  /* 0x0000cb0000047ab9 */ /* 0x000fe40000000800 */
[----:B------:R-:W-:-:S03]  /*60a0*/  UISETP.NE.AND UP0, UPT, UR5, UR4, UPT ;  /* 0x000000040500728c */ /* 0x000fc6000bf05270 */
[----:B------:R-:W-:Y:S02]  /*60b0*/  ULDC.64 UR4, c[0x0][0x330] ;  /* 0x0000cc0000047ab9 */ /* 0x000fe40000000a00 */
[----:B------:R-:W-:-:S07]  /*60c0*/  UIMAD.WIDE.U32 UR28, UR26, UR4, URZ ;  /* 0x000000041a1c72a5 */ /* 0x000fce000f8e003f */
[----:B------:R-:W-:Y:S02]  /*60d0*/  @UP0 UMOV UR27, UR29 ;  /* 0x0000001d001b0c82 */ /* 0x000fe40008000000 */
[----:B------:R-:W-:Y:S02]  /*60e0*/  @UP0 USHF.R.U32.HI UR26, URZ, UR5, UR27 ;  /* 0x000000053f1a0299 */ /* 0x000fe4000801161b */
.L_x_3632:
[----:B------:R-:W-:Y:S02]  /*60f0*/  ULDC UR4, c[0x0][0x32c] ;  /* 0x0000cb0000047ab9 */ /* 0x000fe40000000800 */
[----:B------:R-:W-:-:S04]  /*6100*/  UIMAD UR4, UR26, UR4, UR4 ;  /* 0x000000041a0472a4 */ /* 0x000fc8000f8e0204 */
[----:B------:R-:W-:-:S04]  /*6110*/  UISETP.LT.AND UP0, UPT, UR25, UR4, UPT ;  /* 0x000000041900728c */ /* 0x000fc8000bf01270 */
[----:B------:R-:W-:-:S04]  /*6120*/  USEL UR25, UR25, UR4, UP0 ;  /* 0x0000000419197287 */ /* 0x000fc80008000000 */
.L_x_3630:
[----:B---3--:R-:W-:-:S04]  /*6130*/  UIMAD.WIDE UR4, UR25, 0x2aaaaaab, URZ ;  /* 0x2aaaaaab190478a5 */ /* 0x008fc8000f8e023f */
        /* <DEDUP_REMOVED lines=9> */
[----:B------:R-:W3:Y:S04]  /*61d0*/  LDL R2, [R1+0x68] ;  /* 0x0000680001027983 */ /* 0x000ee80000100800 */
[----:B------:R-:W3:Y:S01]  /*61e0*/  LDL R0, [R1+0x60] ;  /* 0x0000600001007983 */ /* 0x000ee20000100800 */
[----:B------:R-:W-:-:S02]  /*61f0*/  IMAD.MOV.U32 R135, RZ, RZ, R132 ;  /* 0x000000ffff877224 */ /* 0x000fc400078e0084 */
[----:B------:R-:W-:Y:S01]  /*6200*/  IMAD.MOV.U32 R134, RZ, RZ, R133 ;  /* 0x000000ffff867224 */ /* 0x000fe200078e0085 */
[----:B------:R-:W-:Y:S01]  /*6210*/  UMOV UR5, UR24 ;  /* 0x0000001800057c82 */ /* 0x000fe20008000000 */
[C---:B--2---:R-:W-:Y:S02]  /*6220*/  SHF.L.U64.HI R4, R3.reuse, 0x1, R4 ;  /* 0x0000000103047819 */ /* 0x044fe40000010204 */
[----:B------:R-:W-:-:S03]  /*6230*/  SHF.L.U32 R3, R3, 0x1, RZ ;  /* 0x0000000103037819 */ /* 0x000fc600000006ff */
[----:B------:R1:W-:Y:S01]  /*6240*/  STL [R1+0x1c], R4 ;  /* 0x00001c0401007387 */ /* 0x0003e20000100800 */
[C---:B---3--:R-:W-:Y:S01]  /*6250*/  SHF.L.U64.HI R2, R0.reuse, 0x1, R2 ;  /* 0x0000000100027819 */ /* 0x048fe20000010202 */
[----:B------:R-:W-:Y:S02]  /*6260*/  IMAD.SHL.U32 R0, R0, 0x2, RZ ;  /* 0x0000000200007824 */ /* 0x000fe400078e00ff */
[----:B------:R1:W-:Y:S04]  /*6270*/  STL [R1+0x64], R3 ;  /* 0x0000640301007387 */ /* 0x0003e80000100800 */
[----:B------:R1:W-:Y:S04]  /*6280*/  STL [R1+0x20], R2 ;  /* 0x0000200201007387 */ /* 0x0003e80000100800 */
[----:B------:R1:W-:Y:S02]  /*6290*/  STL [R1+0x2c], R0 ;  /* 0x00002c0001007387 */ /* 0x0003e40000100800 */
.L_x_3646:
[----:B-1----:R-:W2:Y:S01]  /*62a0*/  LDL R2, [R1+0x4] ;  /* 0x0000040001027983 */ /* 0x002ea20000100800 */
[----:B------:R-:W-:Y:S04]  /*62b0*/  DEPBAR.LE SB0, 0x0 ;  /* 0x000080000000791a */ /* 0x000fe80000000000 */
[----:B------:R-:W3:Y:S01]  /*62c0*/  LDL R0, [R1] ;  /* 0x0000000001007983 */ /* 0x000ee20000100800 */
[----:B------:R-:W-:Y:S03]  /*62d0*/  UISETP.GT.AND UP0, UPT, UR8, UR5, UPT ;  /* 0x000000050800728c */ /* 0x000fe6000bf04270 */
[----:B------:R-:W-:Y:S03]  /*62e0*/  BAR.SYNC.DEFER_BLOCKING 0x0 ;  /* 0x0000000000007b1d */ /* 0x000fe60000010000 */
[----:B------:R-:W-:Y:S03]  /*62f0*/  PLOP3.LUT P0, PT, PT, PT, UP0, 0x80, 0x0 ;  /* 0x000000000000781c */ /* 0x000fe60003f0f008 */
[----:B------:R1:W4:Y:S04]  /*6300*/  LDSM.16.M88.4 R8, [R236+0x10100] ;  /* 0x01010000ec08783b */ /* 0x0003280000000200 */
[----:B------:R1:W1:Y:S04]  /*6310*/  LDSM.16.M88.4 R16, [R236+0x10900] ;  /* 0x01090000ec10783b */ /* 0x0002680000000200 */
[----:B------:R1:W1:Y:S04]  /*6320*/  LDSM.16.M88.4 R24, [R236+0x11100] ;  /* 0x01110000ec18783b */ /* 0x0002680000000200 */
[----:B------:R1:W1:Y:S04]  /*6330*/  LDSM.16.M88.4 R168, [R243] ;  /* 0x00000000f3a8783b */ /* 0x0002680000000200 */
[----:B--2---:R2:W1:Y:S04]  /*6340*/  LDSM.16.M88.4 R172, [R2] ;  /* 0x0000000002ac783b */ /* 0x0044680000000200 */
[----:B---3--:R2:W3:Y:S01]  /*6350*/  LDSM.16.M88.4 R176, [R0] ;  /* 0x0000000000b0783b */ /* 0x0084e20000000200 */
[----:B------:R-:W-:-:S05]  /*6360*/  @P0 BRA `(.L_x_3634) ;  /* 0x000004b000000947 */ /* 0x000fca0003800000 */
[----:B----4-:R-:W4:Y:S01]  /*6370*/  LDL R4, [R1+0x28] ;  /* 0x0000280001047983 */ /* 0x010f220000100800 */
[----:B------:R-:W-:Y:S03]  /*6380*/  BSSY B0, `(.L_x_3634) ;  /* 0x0000049000007945 */ /* 0x000fe60003800000 */
[----:B--2---:R-:W2:Y:S04]  /*6390*/  LDL R6, [R1+0x24] ;  /* 0x0000240001067983 */ /* 0x004ea80000100800 */
[----:B---3--:R-:W3:Y:S04]  /*63a0*/  LDL R23, [R1+0x30] ;  /* 0x0000300001177983 */ /* 0x008ee80000100800 */
        /* <DEDUP_REMOVED lines=9> */
[----:B----4-:R-:W-:Y:S01]  /*6440*/  IMAD.WIDE.U32 R2, R4, c[0x0][0x208], RZ ;  /* 0x0000820004027a25 */ /* 0x010fe200078e00ff */
[----:B------:R-:W-:Y:S05]  /*6450*/  SHF.R.S32.HI R0, RZ, 0x1f, R4 ;  /* 0x0000001fff007819 */ /* 0x000fea0000011404 */
[----:B------:R-:W-:Y:S01]  /*6460*/  IMAD R0, R0, c[0x0][0x208], RZ ;  /* 0x0000820000007a24 */ /* 0x000fe200078e02ff */
[----:B---3--:R-:W-:Y:S03]  /*6470*/  ISETP.GE.AND P1, PT, R23, c[0x0][0x1d4], PT ;  /* 0x0000750017007a0c */ /* 0x008fe60003f26270 */
[----:B------:R-:W-:Y:S01]  /*6480*/  IMAD R0, R4, c[0x0][0x20c], R0 ;  /* 0x0000830004007a24 */ /* 0x000fe200078e0200 */
[----:B--2---:R-:W-:Y:S03]  /*6490*/  SHF.R.S32.HI R4, RZ, 0x1f, R6 ;  /* 0x0000001fff047819 */ /* 0x004fe60000011406 */
[----:B------:R-:W-:Y:S02]  /*64a0*/  IMAD.IADD R3, R3, 0x1, R0 ;  /* 0x0000000103037824 */ /* 0x000fe400078e0200 */
[----:B------:R-:W-:Y:S02]  /*64b0*/  IMAD R4, R4, c[0x0][0x218], RZ ;  /* 0x0000860004047a24 */ /* 0x000fe400078e02ff */
[C---:B------:R-:W-:Y:S04]  /*64c0*/  IMAD.WIDE.U32 R2, R6.reuse, c[0x0][0x218], R2 ;  /* 0x0000860006027a25 */ /* 0x040fe800078e0002 */
[----:B------:R-:W-:Y:S01]  /*64d0*/  IMAD R4, R6, c[0x0][0x21c], R4 ;  /* 0x0000870006047a24 */ /* 0x000fe200078e0204 */
[----:B------:R-:W-:Y:S04]  /*64e0*/  IADD3 R0, P0, R2, UR14, RZ ;  /* 0x0000000e02007c10 */ /* 0x000fe8000ff1e0ff */
[----:B------:R-:W-:Y:S02]  /*64f0*/  IADD3.X R3, R3, UR16, R4, P0, !PT ;  /* 0x0000001003037c10 */ /* 0x000fe400087fe404 */
[C---:B------:R-:W-:Y:S04]  /*6500*/  LEA R6, P0, R0.reuse, c[0x0][0x1f8], 0x1 ;  /* 0x00007e0000067a11 */ /* 0x040fe800078008ff */
[----:B------:R-:W-:Y:S02]  /*6510*/  LEA.HI.X R3, R0, c[0x0][0x1fc], R3, 0x1, P0 ;  /* 0x00007f0000037a11 */ /* 0x000fe400000f0c03 */
[----:B------:R-:W2:Y:S01]  /*6520*/  SHFL.IDX PT, R0, R6, RZ, 0x181f ;  /* 0x00181fff06007589 */ /* 0x000ea200000e0000 */
[----:B------:R-:W-:Y:S03]  /*6530*/  SHF.L.U64.HI R13, R12, 0x1, R13 ;  /* 0x000000010c0d7819 */ /* 0x000fe6000001020d */
[----:B------:R-:W3:Y:S01]  /*6540*/  SHFL.IDX PT, R2, R3, RZ, 0x181f ;  /* 0x00181fff03027589 */ /* 0x000ee200000e0000 */
[----:B--2---:R-:W-:Y:S05]  /*6550*/  IADD3 R4, P0, R0, R5, RZ ;  /* 0x0000000500047210 */ /* 0x004fea0007f1e0ff */
[----:B---3--:R-:W-:Y:S05]  /*6560*/  IMAD.X R5, R2, 0x1, R22, P0 ;  /* 0x0000000102057824 */ /* 0x008fea00000e0616 */
[----:B------:R-:W-:Y:S01]  /*6570*/  @!PT LDS RZ, [RZ] ;  /* 0x00000000fffff984 */ /* 0x000fe20000000800 */
[----:B------:R2:W-:Y:S02]  /*6580*/  LDGSTS.E.BYPASS.LTC128B.128 [R15+0x100], [R4.64], !P1 ;  /* 0x00100000040f7fae */ /* 0x0005e4000c901d56 */
[----:B--2---:R-:W-:Y:S02]  /*6590*/  IADD3 R4, P0, R0, R20, RZ ;  /* 0x0000001400047210 */ /* 0x004fe40007f1e0ff */
[----:B------:R-:W2:Y:S03]  /*65a0*/  S2R R20, SR_TID.X ;  /* 0x0000000000147919 */ /* 0x000ea60000002100 */
[----:B------:R-:W-:Y:S02]  /*65b0*/  IMAD.X R5, R2, 0x1, R7, P0 ;  /* 0x0000000102057824 */ /* 0x000fe400000e0607 */
[----:B------:R-:W-:Y:S02]  /*65c0*/  IMAD.SHL.U32 R7, R12, 0x2, RZ ;  /* 0x000000020c077824 */ /* 0x000fe400078e00ff */
[C---:B------:R-:W-:Y:S01]  /*65d0*/  IMAD.SHL.U32 R12, R14.reuse, 0x2, RZ ;  /* 0x000000020e0c7824 */ /* 0x040fe200078e00ff */
[----:B------:R3:W-:Y:S01]  /*65e0*/  LDGSTS.E.BYPASS.LTC128B.128 [R15+0x1900], [R4.64], !P6 ;  /* 0x01900000040f7fae */ /* 0x0007e2000f101d56 */
[----:B------:R-:W-:Y:S02]  /*65f0*/  SHF.L.U64.HI R14, R14, 0x1, R21 ;  /* 0x000000010e0e7819 */ /* 0x000fe40000010215 */
[----:B--2---:R-:W-:Y:S02]  /*6600*/  ISETP.GT.AND P1, PT, R20, 0x7f, PT ;  /* 0x0000007f1400780c */ /* 0x004fe40003f24270 */
[----:B---3--:R-:W-:Y:S05]  /*6610*/  IADD3 R4, P0, R0, R7, RZ ;  /* 0x0000000700047210 */ /* 0x008fea0007f1e0ff */
[----:B------:R-:W-:Y:S05]  /*6620*/  IMAD.X R5, R2, 0x1, R13, P0 ;  /* 0x0000000102057824 */ /* 0x000fea00000e060d */
[----:B------:R2:W-:Y:S02]  /*6630*/  LDGSTS.E.BYPASS.LTC128B.128 [R15+0x3100], [R4.64], !P5 ;  /* 0x03100000040f7fae */ /* 0x0005e4000e901d56 */
[----:B--2---:R-:W-:Y:S05]  /*6640*/  IADD3 R4, P0, R0, R12, RZ ;  /* 0x0000000c00047210 */ /* 0x004fea0007f1e0ff */
[----:B------:R-:W-:Y:S05]  /*6650*/  IMAD.X R5, R2, 0x1, R14, P0 ;  /* 0x0000000102057824 */ /* 0x000fea00000e060e */
[----:B------:R2:W-:Y:S01]  /*6660*/  LDGSTS.E.BYPASS.LTC128B.128 [R15+0x4900], [R4.64], !P4 ;  /* 0x04900000040f7fae */ /* 0x0005e2000e101d56 */
[----:B------:R-:W-:-:S05]  /*6670*/  @P1 BRA `(.L_x_3635) ;  /* 0x0000019000001947 */ /* 0x000fca0003800000 */
[----:B------:R-:W-:-:S05]  /*6680*/  BRA.DIV ~URZ, `(.L_x_3636) ;  /* 0x0000d3c27f007947 */ /* 0x000fca000b800000 */
[----:B--2---:R2:W3:Y:S04]  /*6690*/  SHFL.IDX PT, R4, R3, 0x1, 0x181f ;  /* 0x00381f0003047f89 */ /* 0x0044e800000e0000 */
[----:B------:R2:W4:Y:S02]  /*66a0*/  SHFL.IDX PT, R0, R6, 0x1, 0x181f ;  /* 0x00381f0006007f89 */ /* 0x00052400000e0000 */
.L_x_3674:
[----:B--2---:R-:W2:Y:S04]  /*66b0*/  LDL R3, [R1+0x30] ;  /* 0x0000300001037983 */ /* 0x004ea80000100800 */
[----:B----4-:R-:W4:Y:S04]  /*66c0*/  LDL R2, [R1+0x64] ;  /* 0x0000640001027983 */ /* 0x010f280000100800 */
[----:B---3--:R-:W3:Y:S04]  /*66d0*/  LDL R20, [R1+0x1c] ;  /* 0x00001c0001147983 */ /* 0x008ee80000100800 */
[----:B------:R-:W3:Y:S04]  /*66e0*/  LDL R5, [R1+0x8] ;  /* 0x0000080001057983 */ /* 0x000ee80000100800 */
[----:B------:R-:W3:Y:S04]  /*66f0*/  LDL R15, [R1+0x2c] ;  /* 0x00002c00010f7983 */ /* 0x000ee80000100800 */
[----:B------:R-:W3:Y:S01]  /*6700*/  LDL R6, [R1+0x20] ;  /* 0x0000200001067983 */ /* 0x000ee20000100800 */
[----:B--2---:R-:W-:Y:S02]  /*6710*/  ISETP.GE.AND P1, PT, R3, c[0x0][0x1d4], PT ;  /* 0x0000750003007a0c */ /* 0x004fe40003f26270 */
[----:B----4-:R-:W-:Y:S05]  /*6720*/  IADD3 R2, P0, R0, R2, RZ ;  /* 0x0000000200027210 */ /* 0x010fea0007f1e0ff */
[----:B---3--:R-:W-:Y:S06]  /*6730*/  IMAD.X R3, R4, 0x1, R20, P0 ;  /* 0x0000000104037824 */ /* 0x008fec00000e0614 */
[----:B------:R-:W-:Y:S01]  /*6740*/  @!PT LDS RZ, [RZ] ;  /* 0x00000000fffff984 */ /* 0x000fe20000000800 */
[----:B------:R-:W-:Y:S01]  /*6750*/  @!PT LDS RZ, [RZ] ;  /* 0x00000000fffff984 */ /* 0x000fe20000000800 */
[----:B------:R-:W-:Y:S01]  /*6760*/  @!PT LDS RZ, [RZ] ;  /* 0x00000000fffff984 */ /* 0x000fe20000000800 */
[----:B------:R2:W-:Y:S02]  /*6770*/  LDGSTS.E.BYPASS.LTC128B.128 [R5+0x1100], [R2.64], !P1 ;  /* 0x0110000002057fae */ /* 0x0005e4000c901d56 */
[----:B--2---:R-:W-:Y:S05]  /*6780*/  IADD3 R2, P0, R0, R15, RZ ;  /* 0x0000000f00027210 */ /* 0x004fea0007f1e0ff */
        /* <DEDUP_REMOVED lines=8> */
.L_x_3635:
[----:B------:R-:W-:Y:S05]  /*6810*/  BSYNC B0 ;  /* 0x0000000000007941 */ /* 0x000fea0003800000 */
.L_x_3634:
[----:B----4-:R-:W0:Y:S01]  /*6820*/  LDGDEPBAR ;  /* 0x00000000000079af */ /* 0x010e220000000000 */
[----:B------:R-:W-:Y:S01]  /*6830*/  WARPSYNC 0xffffffff ;  /* 0xffffffff00007948 */ /* 0x000fe20003800000 */
[C---:B--23-5:R-:W-:Y:S01]  /*6840*/  HMMA.16816.F32 R4, R160.reuse, R8, RZ ;  /* 0x00000008a004723c */ /* 0x06cfe200000018ff */
        /* <DEDUP_REMOVED lines=134> */
[----:B------:R-:W2:Y:S01]  /*70b0*/  LDSM.16.M88.4 R172, [R239+0x5800] ;  /* 0x00580000efac783b */ /* 0x000ea20000000200 */
[----:B------:R-:W-:Y:S06]  /*70c0*/  DEPBAR.LE SB0, 0x0 ;  /* 0x000080000000791a */ /* 0x000fec0000000000 */
[----:B------:R-:W-:Y:S01]  /*70d0*/  BAR.SYNC.DEFER_BLOCKING 0x0 ;  /* 0x0000000000007b1d */ /* 0x000fe20000010000 */
[C---:B-1----:R-:W-:Y:S08]  /*70e0*/  HMMA.16816.F32 R12, R232.reuse, R168, R12 ;  /* 0x000000a8e80c723c */ /* 0x042ff0000000180c */
[C---:B------:R-:W-:Y:S08]  /*70f0*/  HMMA.16816.F32 R16, R232.reuse, R170, R16 ;  /* 0x000000aae810723c */ /* 0x040ff00000001810 */
[C---:B--2---:R-:W-:Y:S08]  /*7100*/  HMMA.16816.F32 R20, R232.reuse, R172, R20 ;  /* 0x000000ace814723c */ /* 0x044ff00000001814 */
[----:B------:R-:W-:Y:S01]  /*7110*/  HMMA.16816.F32 R24, R232, R174, R24 ;  /* 0x000000aee818723c */ /* 0x000fe20000001818 */
[----:B------:R-:W-:-:S07]  /*7120*/  @P0 BRA `(.L_x_3637) ;  /* 0x0000053000000947 */ /* 0x000fce0003800000 */
[----:B------:R-:W2:Y:S01]  /*7130*/  LDL R0, [R1+0x48] ;  /* 0x0000480001007983 */ /* 0x000ea20000100800 */
[----:B------:R-:W-:Y:S01]  /*7140*/  IMAD.MOV.U32 R2, RZ, RZ, c[0x0][0x2b8] ;  /* 0x0000ae00ff027624 */ /* 0x000fe200078e00ff */
[----:B------:R-:W-:Y:S01]  /*7150*/  UIMAD UR24, UR5, 0x30, UR10 ;  /* 0x00000030051878a4 */ /* 0x000fe2000f8e020a */
[----:B------:R-:W-:Y:S01]  /*7160*/  IMAD.MOV.U32 R168, RZ, RZ, RZ ;  /* 0x000000ffffa87224 */ /* 0x000fe200078e00ff */
[----:B------:R1:W-:Y:S02]  /*7170*/  STL [R1+0x70], R4 ;  /* 0x0000700401007387 */ /* 0x0003e40000100800 */
[----:B------:R-:W-:Y:S02]  /*7180*/  ISETP.NE.AND P1, PT, R2, 0x1, PT ;  /* 0x000000010200780c */ /* 0x000fe40003f25270 */
[----:B------:R-:W3:Y:S01]  /*7190*/  LDL R169, [R1+0x30] ;  /* 0x0000300001a97983 */ /* 0x000ee20000100800 */
[----:B------:R-:W-:Y:S03]  /*71a0*/  IMAD.U32 R2, RZ, RZ, UR24 ;  /* 0x00000018ff027e24 */ /* 0x000fe6000f8e00ff */
[----:B------:R-:W4:Y:S04]  /*71b0*/  LDL R178, [R1+0x1c] ;  /* 0x00001c0001b27983 */ /* 0x000f280000100800 */
[----:B------:R-:W4:Y:S04]  /*71c0*/  LDL R177, [R1+0x8] ;  /* 0x0000080001b17983 */ /* 0x000f280000100800 */
[----:B------:R-:W4:Y:S04]  /*71d0*/  LDL R179, [R1+0x2c] ;  /* 0x00002c0001b37983 */ /* 0x000f280000100800 */
[----:B------:R-:W4:Y:S04]  /*71e0*/  LDL R176, [R1+0x20] ;  /* 0x0000200001b07983 */ /* 0x000f280000100800 */
[----:B-1----:R-:W4:Y:S01]  /*71f0*/  LDL R4, [R1+0x64] ;  /* 0x0000640001047983 */ /* 0x002f220000100800 */
[----:B--2---:R-:W-:Y:S05]  /*7200*/  IADD3 R2, R2, -0x30, R0 ;  /* 0xffffffd002027810 */ /* 0x004fea0007ffe000 */
        /* <DEDUP_REMOVED lines=9> */
[----:B------:R-:W-:Y:S03]  /*72a0*/  @!P3 LEA.HI.X R133, R3, c[0x0][0x2a4], R133, 0x2, P0 ;  /* 0x0000a9000385ba11 */ /* 0x000fe600000f1485 */
[----:B------:R-:W-:Y:S01]  /*72b0*/  IMAD.WIDE.U32 R2, R170, c[0x0][0x1e0], RZ ;  /* 0x00007800aa027a25 */ /* 0x000fe200078e00ff */
[----:B------:R1:W-:Y:S01]  /*72c0*/  STL [R1+0x28], R170 ;  /* 0x000028aa01007387 */ /* 0x0003e20000100800 */
[----:B------:R-:W-:Y:S03]  /*72d0*/  SHF.R.S32.HI R0, RZ, 0x1f, R170 ;  /* 0x0000001fff007819 */ /* 0x000fe600000114aa */
[----:B------:R2:W3:Y:S02]  /*72e0*/  @!P3 LDG.E R168, [R132.64] ;  /* 0x0000001684a8b981 */ /* 0x0004e4000c1e1900 */
[----:B------:R-:W-:Y:S04]  /*72f0*/  IMAD R0, R0, c[0x0][0x1e0], RZ ;  /* 0x0000780000007a24 */ /* 0x000fe800078e02ff */
[----:B------:R-:W-:Y:S04]  /*7300*/  IMAD R0, R170, c[0x0][0x1e4], R0 ;  /* 0x00007900aa007a24 */ /* 0x000fe800078e0200 */
[----:B------:R-:W-:Y:S01]  /*7310*/  IMAD.IADD R3, R3, 0x1, R0 ;  /* 0x0000000103037824 */ /* 0x000fe200078e0200 */
[----:B--2---:R-:W2:Y:S04]  /*7320*/  S2R R133, SR_TID.X ;  /* 0x0000000000857919 */ /* 0x004ea80000002100 */
[----:B---3--:R2:W-:Y:S01]  /*7330*/  STL [R1+0x24], R168 ;  /* 0x000024a801007387 */ /* 0x0085e20000100800 */
[----:B-1----:R-:W-:Y:S01]  /*7340*/  SHF.R.S32.HI R170, RZ, 0x1f, R168 ;  /* 0x0000001fffaa7819 */ /* 0x002fe200000114a8 */
[----:B------:R-:W-:Y:S02]  /*7350*/  IMAD.WIDE.U32 R2, R168, c[0x0][0x1f0], R2 ;  /* 0x00007c00a8027a25 */ /* 0x000fe400078e0002 */
[----:B------:R-:W3:Y:S02]  /*7360*/  LDL R174, [R1+0x38] ;  /* 0x0000380001ae7983 */ /* 0x000ee40000100800 */
[----:B------:R-:W-:Y:S01]  /*7370*/  IMAD R170, R170, c[0x0][0x1f0], RZ ;  /* 0x00007c00aaaa7a24 */ /* 0x000fe200078e02ff */
[----:B------:R-:W-:Y:S01]  /*7380*/  IADD3 R0, P0, R2, UR18, RZ ;  /* 0x0000001202007c10 */ /* 0x000fe2000ff1e0ff */
[----:B------:R-:W3:Y:S02]  /*7390*/  LDL R175, [R1+0x54] ;  /* 0x0000540001af7983 */ /* 0x000ee40000100800 */
[----:B------:R-:W-:Y:S02]  /*73a0*/  IMAD R170, R168, c[0x0][0x1f4], R170 ;  /* 0x00007d00a8aa7a24 */ /* 0x000fe400078e02aa */
[----:B------:R-:W3:Y:S03]  /*73b0*/  LDL R172, [R1+0x34] ;  /* 0x0000340001ac7983 */ /* 0x000ee60000100800 */
[----:B------:R-:W-:Y:S01]  /*73c0*/  IADD3.X R170, R3, UR6, R170, P0, !PT ;  /* 0x0000000603aa7c10 */ /* 0x000fe200087fe4aa */
[----:B------:R-:W3:Y:S01]  /*73d0*/  LDL R173, [R1+0x50] ;  /* 0x0000500001ad7983 */ /* 0x000ee20000100800 */
[C---:B------:R-:W-:Y:S04]  /*73e0*/  LEA R171, P0, R0.reuse, c[0x0][0x1c8], 0x1 ;  /* 0x0000720000ab7a11 */ /* 0x040fe800078008ff */
[----:B------:R-:W-:Y:S02]  /*73f0*/  LEA.HI.X R170, R0, c[0x0][0x1cc], R170, 0x1, P0 ;  /* 0x0000730000aa7a11 */ /* 0x000fe400000f0caa */
[----:B------:R-:W4:Y:S01]  /*7400*/  SHFL.IDX PT, R0, R171, RZ, 0x181f ;  /* 0x00181fffab007589 */ /* 0x000f2200000e0000 */
[----:B--2---:R-:W-:Y:S03]  /*7410*/  SHF.R.S32.HI R168, RZ, 0x1f, R133 ;  /* 0x0000001fffa87819 */ /* 0x004fe60000011485 */
[----:B------:R-:W1:Y:S01]  /*7420*/  SHFL.IDX PT, R2, R170, RZ, 0x181f ;  /* 0x00181fffaa027589 */ /* 0x000e6200000e0000 */
[----:B------:R-:W-:Y:S04]  /*7430*/  LEA.HI R168, R168, R133, RZ, 0x3 ;  /* 0x00000085a8a87211 */ /* 0x000fe800078f18ff */
[----:B------:R-:W-:Y:S04]  /*7440*/  SHF.R.S32.HI R168, RZ, 0x3, R168 ;  /* 0x00000003ffa87819 */ /* 0x000fe800000114a8 */
[----:B------:R-:W-:Y:S04]  /*7450*/  IADD3 R3, -R168, 0x30, RZ ;  /* 0x00000030a8037810 */ /* 0x000fe80007ffe1ff */
[C---:B------:R-:W-:Y:S11]  /*7460*/  ISETP.GE.AND P0, PT, R3.reuse, 0x1, PT ;  /* 0x000000010300780c */ /* 0x040ff60003f06270 */
[----:B------:R-:W-:Y:S02]  /*7470*/  @!UPT UIADD3 URZ, URZ, URZ, URZ ;  /* 0x0000003f3f3ff290 */ /* 0x000fe4000fffe03f */
[----:B----4-:R-:W-:Y:S05]  /*7480*/  @P0 IADD3 R132, P1, R0, R4, RZ ;  /* 0x0000000400840210 */ /* 0x010fea0007f3e0ff */
[----:B-1----:R-:W-:Y:S01]  /*7490*/  @P0 IMAD.X R133, R2, 0x1, R178, P1 ;  /* 0x0000000102850824 */ /* 0x002fe200008e06b2 */
[-C--:B------:R-:W-:Y:S04]  /*74a0*/  @P0 IADD3 R168, P1, R0, R179.reuse, RZ ;  /* 0x000000b300a80210 */ /* 0x080fe80007f3e0ff */
[----:B------:R-:W-:Y:S01]  /*74b0*/  @!PT LDS RZ, [RZ] ;  /* 0x00000000fffff984 */ /* 0x000fe20000000800 */
[----:B------:R3:W-:Y:S01]  /*74c0*/  @P0 LDGSTS.E.BYPASS.LTC128B.128 [R177+0x10100], [R132.64], !P2 ;  /* 0x1010000084b10fae */ /* 0x0007e2000d101d56 */
[----:B------:R-:W-:Y:S05]  /*74d0*/  @P0 IMAD.X R169, R2, 0x1, R176, P1 ;  /* 0x0000000102a90824 */ /* 0x000fea00008e06b0 */
[----:B------:R1:W-:Y:S01]  /*74e0*/  @P0 LDGSTS.E.BYPASS.LTC128B.128 [R177+0x11900], [R168.64], !P6 ;  /* 0x11900000a8b10fae */ /* 0x0003e2000f101d56 */
[C---:B---3--:R-:W-:Y:S04]  /*74f0*/  @P0 LEA R132, P1, R174.reuse, R0, 0x1 ;  /* 0x00000000ae840211 */ /* 0x048fe800078208ff */
[----:B------:R-:W-:Y:S05]  /*7500*/  @P0 LEA.HI.X R133, R174, R2, R175, 0x1, P1 ;  /* 0x00000002ae850211 */ /* 0x000fea00008f0caf */
[----:B------:R2:W-:Y:S02]  /*7510*/  @P0 LDGSTS.E.BYPASS.LTC128B.128 [R177+0x13100], [R132.64], !P5 ;  /* 0x1310000084b10fae */ /* 0x0005e4000e901d56 */
[C---:B--2---:R-:W-:Y:S02]  /*7520*/  @P0 LEA R132, P1, R172.reuse, R0, 0x1 ;  /* 0x00000000ac840211 */ /* 0x044fe400078208ff */
[----:B------:R-:W2:Y:S02]  /*7530*/  SHFL.IDX PT, R0, R171, 0x1, 0x181f ;  /* 0x00381f00ab007f89 */ /* 0x000ea400000e0000 */
[----:B------:R-:W-:Y:S02]  /*7540*/  @P0 LEA.HI.X R133, R172, R2, R173, 0x1, P1 ;  /* 0x00000002ac850211 */ /* 0x000fe400008f0cad */
[----:B------:R-:W3:Y:S04]  /*7550*/  SHFL.IDX PT, R2, R170, 0x1, 0x181f ;  /* 0x00381f00aa027f89 */ /* 0x000ee800000e0000 */
[----:B------:R2:W-:Y:S01]  /*7560*/  @P0 LDGSTS.E.BYPASS.LTC128B.128 [R177+0x14900], [R132.64], !P4 ;  /* 0x1490000084b10fae */ /* 0x0005e2000e101d56 */
[----:B------:R-:W-:Y:S11]  /*7570*/  ISETP.GE.AND P0, PT, R3, 0x21, PT ;  /* 0x000000210300780c */ /* 0x000ff60003f06270 */
[----:B------:R-:W-:Y:S02]  /*7580*/  @!UPT UIADD3 URZ, URZ, URZ, URZ ;  /* 0x0000003f3f3ff290 */ /* 0x000fe4000fffe03f */
[----:B--2---:R-:W-:Y:S02]  /*7590*/  @P0 IADD3 R132, P1, R0, R4, RZ ;  /* 0x0000000400840210 */ /* 0x004fe40007f3e0ff */
[----:B------:R2:W5:Y:S03]  /*75a0*/  LDL.LU R4, [R1+0x70] ;  /* 0x0000700001047983 */ /* 0x0005660000300800 */
[----:B---3--:R-:W-:Y:S05]  /*75b0*/  @P0 IMAD.X R133, R2, 0x1, R178, P1 ;  /* 0x0000000102850824 */ /* 0x008fea00008e06b2 */
[----:B------:R3:W-:Y:S02]  /*75c0*/  @P0 LDGSTS.E.BYPASS.LTC128B.128 [R177+0x11100], [R132.64], !P2 ;  /* 0x1110000084b10fae */ /* 0x0007e4000d101d56 */
[----:B---3--:R-:W-:Y:S05]  /*75d0*/  @P0 IADD3 R132, P1, R0, R179, RZ ;  /* 0x000000b300840210 */ /* 0x008fea0007f3e0ff */
[----:B------:R-:W-:Y:S01]  /*75e0*/  @P0 IMAD.X R133, R2, 0x1, R176, P1 ;  /* 0x0000000102850824 */ /* 0x000fe200008e06b0 */
[C---:B-1----:R-:W-:Y:S04]  /*75f0*/  @P0 LEA R168, P1, R174.reuse, R0, 0x1 ;  /* 0x00000000aea80211 */ /* 0x042fe800078208ff */
[----:B------:R1:W-:Y:S01]  /*7600*/  @P0 LDGSTS.E.BYPASS.LTC128B.128 [R177+0x12900], [R132.64], !P6 ;  /* 0x1290000084b10fae */ /* 0x0003e2000f101d56 */
[----:B------:R-:W-:Y:S05]  /*7610*/  @P0 LEA.HI.X R169, R174, R2, R175, 0x1, P1 ;  /* 0x00000002aea90211 */ /* 0x000fea00008f0caf */
[----:B------:R2:W-:Y:S01]  /*7620*/  @P0 LDGSTS.E.BYPASS.LTC128B.128 [R177+0x14100], [R168.64], !P5 ;  /* 0x14100000a8b10fae */ /* 0x0005e2000e901d56 */
[C---:B-1----:R-:W-:Y:S04]  /*7630*/  @P0 LEA R132, P1, R172.reuse, R0, 0x1 ;  /* 0x00000000ac840211 */ /* 0x042fe800078208ff */
[----:B------:R-:W-:Y:S05]  /*7640*/  @P0 LEA.HI.X R133, R172, R2, R173, 0x1, P1 ;  /* 0x00000002ac850211 */ /* 0x000fea00008f0cad */
[----:B------:R2:W-:Y:S04]  /*7650*/  @P0 LDGSTS.E.BYPASS.LTC128B.128 [R177+0x15900], [R132.64], !P4 ;  /* 0x1590000084b10fae */ /* 0x0005e8000e101d56 */
.L_x_3637:
[----:B------:R-:W3:Y:S01]  /*7660*/  LDL R2, [R1+0x5c] ;  /* 0x00005c0001027983 */ /* 0x000ee20000100800 */
[----:B------:R-:W-:Y:S02]  /*7670*/  UISETP.NE.AND UP1, UPT, UR13, URZ, UPT ;  /* 0x0000003f0d00728c */ /* 0x000fe4000bf25270 */
[----:B------:R-:W-:Y:S01]  /*7680*/  UIMAD UR24, UR5, -0x30, URZ ;  /* 0xffffffd0051878a4 */ /* 0x000fe2000f8e023f */
[----:B------:R-:W4:Y:S01]  /*7690*/  LDL R170, [R1+0x58] ;  /* 0x0000580001aa7983 */ /* 0x000f220000100800 */
[----:B------:R-:W-:Y:S02]  /*76a0*/  UISETP.NE.AND UP0, UPT, UR12, URZ, UPT ;  /* 0x0000003f0c00728c */ /* 0x000fe4000bf05270 */
[----:B------:R-:W-:Y:S01]  /*76b0*/  PLOP3.LUT P0, PT, PT, PT, UP1, 0x80, 0x0 ;  /* 0x000000000000781c */ /* 0x000fe20003f0f018 */
[----:B------:R-:W0:Y:S11]  /*76c0*/  LDGDEPBAR ;  /* 0x00000000000079af */ /* 0x000e360000000000 */
[----:B------:R-:W-:Y:S01]  /*76d0*/  @!UPT UIADD3 URZ, URZ, URZ, URZ ;  /* 0x0000003f3f3ff290 */ /* 0x000fe2000fffe03f */
[----:B---3--:R-:W-:Y:S01]  /*76e0*/  @P0 IMAD.HI.U32 R0, R2, c[0x0][0x2c8], RZ ;  /* 0x0000b20002000a27 */ /* 0x008fe200078e00ff */
[----:B------:R-:W-:Y:S03]  /*76f0*/  PLOP3.LUT P0, PT, PT, PT, UP1, 0x80, 0x0 ;  /* 0x000000000000781c */ /* 0x000fe60003f0f018 */
[----:B--2---:R-:W-:Y:S02]  /*7700*/  IMAD.MOV.U32 R132, RZ, RZ, R2 ;  /* 0x000000ffff847224 */ /* 0x004fe400078e0002 */
[----:B------:R-:W-:Y:S08]  /*7710*/  IMAD.MOV.U32 R2, RZ, RZ, c[0x0][0x2ac] ;  /* 0x0000ab00ff027624 */ /* 0x000ff000078e00ff */
[----:B------:R-:W-:Y:S01]  /*7720*/  @P0 SHF.R.U32.HI R132, RZ, c[0x0][0x2cc], R0 ;  /* 0x0000b300ff840a19 */ /* 0x000fe20000011600 */
[----:B------:R-:W-:Y:S01]  /*7730*/  IMAD.U32 R0, RZ, RZ, UR24 ;  /* 0x00000018ff007e24 */ /* 0x000fe2000f8e00ff */
[----:B------:R-:W-:Y:S03]  /*7740*/  PLOP3.LUT P0, PT, PT, PT, UP0, 0x40, 0x0 ;  /* 0x000000000000781c */ /* 0x000fe60003f0e808 */
[----:B------:R-:W1:Y:S01]  /*7750*/  SHFL.IDX PT, R3, R132, RZ, 0x1c1f ;  /* 0x001c1fff84037589 */ /* 0x000e6200000e0000 */
[----:B----4-:R-:W-:Y:S05]  /*7760*/  IADD3 R0, -R170, 0x1, R0 ;  /* 0x00000001aa007810 */ /* 0x010fea0007ffe100 */
        /* <DEDUP_REMOVED lines=22> */
.L_x_3640:
[----:B------:R-:W-:Y:S04]  /*78d0*/  MOV R168, c[0x0][0x32c] ;  /* 0x0000cb0000a87a02 */ /* 0x000fe80000000f00 */
[----:B------:R-:W-:Y:S11]  /*78e0*/  ISETP.NE.AND P0, PT, R168, 0x1, PT ;  /* 0x00000001a800780c */ /* 0x000ff60003f05270 */
[----:B------:R-:W-:Y:S02]  /*78f0*/  @!UPT UIADD3 URZ, URZ, URZ, URZ ;  /* 0x0000003f3f3ff290 */ /* 0x000fe4000fffe03f */
[----:B------:R-:W-:Y:S05]  /*7900*/  @P0 IMAD.HI.U32 R168, R3, c[0x0][0x330], RZ ;  /* 0x0000cc0003a80a27 */ /* 0x000fea00078e00ff */
[----:B------:R-:W-:Y:S02]  /*7910*/  @P0 SHF.R.U32.HI R3, RZ, c[0x0][0x334], R168 ;  /* 0x0000cd00ff030a19 */ /* 0x000fe400000116a8 */
.L_x_3641:
[----:B------:R-:W-:Y:S05]  /*7920*/  BSYNC B0 ;  /* 0x0000000000007941 */ /* 0x000fea0003800000 */
.L_x_3639:
[----:B------:R-:W-:Y:S05]  /*7930*/  IADD3 R168, -R170, UR24, RZ ;  /* 0x00000018aaa87c10 */ /* 0x000fea000fffe1ff */
[----:B------:R-:W-:Y:S05]  /*7940*/  IMAD R3, R3, c[0x0][0x32c], R168 ;  /* 0x0000cb0003037a24 */ /* 0x000fea00078e02a8 */
[----:B------:R-:W-:Y:S02]  /*7950*/  IMNMX R0, R0, R3, !PT ;  /* 0x0000000300007217 */ /* 0x000fe40007800200 */
[----:B------:R-:W-:Y:S04]  /*7960*/  IADD3 R3, R3, c[0x0][0x32c], RZ ;  /* 0x0000cb0003037a10 */ /* 0x000fe80007ffe0ff */
[----:B------:R-:W-:Y:S02]  /*7970*/  IMNMX R2, R2, R3, PT ;  /* 0x0000000302027217 */ /* 0x000fe40003800200 */
.L_x_3638:
        /* <DEDUP_REMOVED lines=9> */
[----:B------:R-:W-:Y:S01]  /*7a10*/  ISETP.LT.OR P0, PT, R2, 0x1, P0 ;  /* 0x000000010200780c */ /* 0x000fe20000701670 */
[----:B------:R-:W-:Y:S02]  /*7a20*/  UISETP.GE.AND UP3, UPT, UR24, 0x21, UPT ;  /* 0x000000211800788c */ /* 0x000fe4000bf66270 */
[----:B------:R-:W-:Y:S01]  /*7a30*/  UISETP.GE.AND UP2, UPT, UR24, 0x22, UPT ;  /* 0x000000221800788c */ /* 0x000fe2000bf46270 */
[----:B-----5:R-:W-:Y:S01]  /*7a40*/  FSEL R168, R4, -INF , !P0 ;  /* 0xff80000004a87808 */ /* 0x020fe20004000000 */
[----:B------:R-:W-:Y:S01]  /*7a50*/  UISETP.GE.AND UP1, UPT, UR24, 0x29, UPT ;  /* 0x000000291800788c */ /* 0x000fe2000bf26270 */
[----:B------:R-:W-:Y:S01]  /*7a60*/  PLOP3.LUT P0, PT, PT, PT, UP0, 0x40, 0x0 ;  /* 0x000000000000781c */ /* 0x000fe20003f0e808 */
[----:B------:R-:W-:Y:S02]  /*7a70*/  UISETP.GE.AND UP0, UPT, UR24, 0x9, UPT ;  /* 0x000000091800788c */ /* 0x000fe4000bf06270 */
[----:B------:R-:W-:Y:S01]  /*7a80*/  UP2UR UR30, UPR, URZ, 0x40 ;  /* 0x000000403f1e7883 */ /* 0x000fe20008000000 */
[----:B------:R-:W-:Y:S01]  /*7a90*/  ISETP.GT.AND P0, PT, R0, 0x1, P0 ;  /* 0x000000010000780c */ /* 0x000fe20000704270 */
[----:B------:R-:W-:Y:S03]  /*7aa0*/  UP2UR UR27, UPR, URZ, 0x1 ;  /* 0x000000013f1b7883 */ /* 0x000fe60008000000 */
[----:B------:R-:W-:Y:S04]  /*7ab0*/  ISETP.LT.OR P0, PT, R2, 0x2, P0 ;  /* 0x000000020200780c */ /* 0x000fe80000701670 */
[----:B------:R-:W-:Y:S02]  /*7ac0*/  FSEL R5, R5, -INF , !P0 ;  /* 0xff80000005057808 */ /* 0x000fe40004000000 */
[----:B------:R-:W-:Y:S01]  /*7ad0*/  PLOP3.LUT P0, PT, PT, PT, UP0, 0x40, 0x0 ;  /* 0x000000000000781c */ /* 0x000fe20003f0e808 */
[----:B------:R-:W-:Y:S03]  /*7ae0*/  UISETP.GE.AND UP0, UPT, UR24, 0xa, UPT ;  /* 0x0000000a1800788c */ /* 0x000fe6000bf06270 */
        /* <DEDUP_REMOVED lines=12> */
[----:B------:R-:W-:Y:S04]  /*7bb0*/  ISETP.GT.AND P0, PT, R0, 0x10, P0 ;  /* 0x000000100000780c */ /* 0x000fe80000704270 */
[----:B------:R-:W-:Y:S04]  /*7bc0*/  ISETP.LT.OR P0, PT, R2, 0x11, P0 ;  /* 0x000000110200780c */ /* 0x000fe80000701670 */
[----:B------:R-:W-:Y:S02]  /*7bd0*/  FSEL R12, R12, -INF , !P0 ;  /* 0xff8000000c0c7808 */ /* 0x000fe40004000000 */
[----:B------:R-:W-:Y:S01]  /*7be0*/  PLOP3.LUT P0, PT, PT, PT, UP6, 0x40, 0x0 ;  /* 0x000000000000781c */ /* 0x000fe20003f0e868 */
[----:B------:R-:W-:Y:S03]  /*7bf0*/  UISETP.NE.AND UP6, UPT, UR12, URZ, UPT ;  /* 0x0000003f0c00728c */ /* 0x000fe6000bfc5270 */
[----:B------:R-:W-:Y:S04]  /*7c00*/  ISETP.GT.AND P0, PT, R0, 0x11, P0 ;  /* 0x000000110000780c */ /* 0x000fe80000704270 */
[----:B------:R-:W-:Y:S04]  /*7c10*/  ISETP.LT.OR P0, PT, R2, 0x12, P0 ;  /* 0x000000120200780c */ /* 0x000fe80000701670 */
[----:B------:R-:W-:Y:S02]  /*7c20*/  FSEL R13, R13, -INF , !P0 ;  /* 0xff8000000d0d7808 */ /* 0x000fe40004000000 */
[----:B------:R-:W-:Y:S04]  /*7c30*/  PLOP3.LUT P0, PT, PT, PT, UP5, 0x40, 0x0 ;  /* 0x000000000000781c */ /* 0x000fe80003f0e858 */
        /* <DEDUP_REMOVED lines=20> */
[----:B------:R-:W-:Y:S02]  /*7d80*/  ISETP.GT.AND P0, PT, R0, 0x29, P0 ;  /* 0x000000290000780c */ /* 0x000fe40000704270 */
[----:B------:R-:W1:Y:S02]  /*7d90*/  SHFL.IDX PT, R0, R132, 0x1, 0x1c1f ;  /* 0x003c1f0084007f89 */ /* 0x000e6400000e0000 */
[----:B------:R-:W-:Y:S04]  /*7da0*/  ISETP.LT.OR P0, PT, R2, 0x2a, P0 ;  /* 0x0000002a0200780c */ /* 0x000fe80000701670 */
[----:B------:R-:W-:Y:S02]  /*7db0*/  FSEL R25, R25, -INF , !P0 ;  /* 0xff80000019197808 */ /* 0x000fe40004000000 */
[----:B------:R-:W-:Y:S01]  /*7dc0*/  PLOP3.LUT P0, PT, PT, PT, UP6, 0x40, 0x0 ;  /* 0x000000000000781c */ /* 0x000fe20003f0e868 */
[----:B------:R-:W-:Y:S01]  /*7dd0*/  UISETP.NE.AND UP6, UPT, UR30, URZ, UPT ;  /* 0x0000003f1e00728c */ /* 0x000fe2000bfc5270 */
[--C-:B-1----:R-:W-:Y:S02]  /*7de0*/  IMAD.IADD R3, R169, 0x1, R0.reuse ;  /* 0x00000001a9037824 */ /* 0x102fe400078e0200 */
[----:B------:R-:W-:Y:S09]  /*7df0*/  IMAD.IADD R2, R133, 0x1, R0 ;  /* 0x0000000185027824 */ /* 0x000ff200078e0200 */
        /* <DEDUP_REMOVED lines=16> */
.L_x_3644:
[----:B------:R-:W-:Y:S04]  /*7f00*/  MOV R4, 0x1 ;  /* 0x0000000100047802 */ /* 0x000fe80000000f00 */
[----:B------:R-:W-:Y:S11]  /*7f10*/  ISETP.NE.AND P0, PT, R4, c[0x0][0x32c], PT ;  /* 0x0000cb0004007a0c */ /* 0x000ff60003f05270 */
[----:B------:R-:W-:Y:S02]  /*7f20*/  @!UPT UIADD3 URZ, URZ, URZ, URZ ;  /* 0x0000003f3f3ff290 */ /* 0x000fe4000fffe03f */
[----:B------:R-:W-:Y:S05]  /*7f30*/  @P0 IMAD.HI.U32 R4, R0, c[0x0][0x330], RZ ;  /* 0x0000cc0000040a27 */ /* 0x000fea00078e00ff */
[----:B------:R-:W-:Y:S02]  /*7f40*/  @P0 SHF.R.U32.HI R0, RZ, c[0x0][0x334], R4 ;  /* 0x0000cd00ff000a19 */ /* 0x000fe40000011604 */
.L_x_3645:
[----:B------:R-:W-:Y:S05]  /*7f50*/  BSYNC B0 ;  /* 0x0000000000007941 */ /* 0x000fea0003800000 */
.L_x_3643:
[----:B------:R-:W-:Y:S05]  /*7f60*/  IADD3 R4, -R170, UR24, RZ ;  /* 0x00000018aa047c10 */ /* 0x000fea000fffe1ff */
[----:B------:R-:W-:Y:S05]  /*7f70*/  IMAD R0, R0, c[0x0][0x32c], R4 ;  /* 0x0000cb0000007a24 */ /* 0x000fea00078e0204 */
[----:B------:R-:W-:Y:S02]  /*7f80*/  IMNMX R2, R2, R0, !PT ;  /* 0x0000000002027217 */ /* 0x000fe40007800200 */
[----:B------:R-:W-:Y:S04]  /*7f90*/  IADD3 R0, R0, c[0x0][0x32c], RZ ;  /* 0x0000cb0000007a10 */ /* 0x000fe80007ffe0ff */
[----:B------:R-:W-:Y:S02]  /*7fa0*/  IMNMX R3, R3, R0, PT ;  /* 0x0000000003037217 */ /* 0x000fe40003800200 */
.L_x_3642:
        /* <DEDUP_REMOVED lines=31> */
[----:B------:R-:W-:Y:S01]  /*81a0*/  FADD.FTZ R0, -R0, R134 ;  /* 0x0000008600007221 */ /* 0x000fe20000010100 */
[----:B------:R-:W-:Y:S01]  /*81b0*/  UISETP.NE.AND UP4, UPT, UR24, URZ, UPT ;  /* 0x0000003f1800728c */ /* 0x000fe2000bf85270 */
[----:B------:R-:W2:Y:S01]  /*81c0*/  LDL.LU R134, [R1+0x44] ;  /* 0x0000440001867983 */ /* 0x000ea20000300800 */
[----:B------:R-:W-:Y:S01]  /*81d0*/  ISETP.GT.AND P0, PT, R2, RZ, P0 ;  /* 0x000000ff0200720c */ /* 0x000fe20000704270 */
[--C-:B------:R-:W-:Y:S01]  /*81e0*/  FFMA.FTZ R168, R168, c[0x0][0x2d0], -R4.reuse ;  /* 0x0000b400a8a87a23 */ /* 0x100fe20000010804 */
[----:B------:R-:W-:Y:S01]  /*81f0*/  UIADD3 UR24, UR5, -0x1, URZ ;  /* 0xffffffff05187890 */ /* 0x000fe2000fffe03f */
[----:B------:R-:W-:Y:S01]  /*8200*/  FMUL.FTZ R0, R0, c[0x0][0x2d0] ;  /* 0x0000b40000007a20 */ /* 0x000fe20000410000 */
[----:B------:R-:W-:Y:S01]  /*8210*/  ISETP.LT.OR P0, PT, R3, 0x1, P0 ;  /* 0x000000010300780c */ /* 0x000fe20000701670 */
[--C-:B------:R-:W-:Y:S02]  /*8220*/  FFMA.FTZ R5, R5, c[0x0][0x2d0], -R4.reuse ;  /* 0x0000b40005057a23 */ /* 0x100fe40000010804 */
[----:B------:R-:W-:Y:S01]  /*8230*/  MUFU.EX2 R168, R168 ;  /* 0x000000a800a87308 */ /* 0x000fe20000000800 */
[----:B------:R-:W-:Y:S01]  /*8240*/  FSEL R6, R6, -INF , !P0 ;  /* 0xff80000006067808 */ /* 0x000fe20004000000 */
[--C-:B------:R-:W-:Y:S01]  /*8250*/  FFMA.FTZ R8, R8, c[0x0][0x2d0], -R4.reuse ;  /* 0x0000b40008087a23 */ /* 0x100fe20000010804 */
[----:B------:R-:W-:Y:S01]  /*8260*/  PLOP3.LUT P0, PT, PT, PT, UP3, 0x40, 0x0 ;  /* 0x000000000000781c */ /* 0x000fe20003f0e838 */
[----:B------:R-:W-:Y:S01]  /*8270*/  UISETP.NE.AND UP3, UPT, UR29, URZ, UPT ;  /* 0x0000003f1d00728c */ /* 0x000fe2000bf65270 */
[--C-:B------:R-:W-:Y:S02]  /*8280*/  FFMA.FTZ R9, R9, c[0x0][0x2d0], -R4.reuse ;  /* 0x0000b40009097a23 */ /* 0x100fe40000010804 */
[----:B------:R-:W-:Y:S01]  /*8290*/  ISETP.GT.AND P0, PT, R2, 0x1, P0 ;  /* 0x000000010200780c */ /* 0x000fe20000704270 */
[--C-:B------:R-:W-:Y:S02]  /*82a0*/  FFMA.FTZ R17, R17, c[0x0][0x2d0], -R4.reuse ;  /* 0x0000b40011117a23 */ /* 0x100fe40000010804 */
[----:B------:R-:W-:Y:S01]  /*82b0*/  MUFU.EX2 R5, R5 ;  /* 0x0000000500057308 */ /* 0x000fe20000000800 */
[----:B------:R-:W-:Y:S01]  /*82c0*/  ISETP.LT.OR P0, PT, R3, 0x2, P0 ;  /* 0x000000020300780c */ /* 0x000fe20000701670 */
[--C-:B------:R-:W-:Y:S02]  /*82d0*/  FFMA.FTZ R21, R21, c[0x0][0x2d0], -R4.reuse ;  /* 0x0000b40015157a23 */ /* 0x100fe40000010804 */
[--C-:B------:R-:W-:Y:S01]  /*82e0*/  FFMA.FTZ R24, R24, c[0x0][0x2d0], -R4.reuse ;  /* 0x0000b40018187a23 */ /* 0x100fe20000010804 */
[----:B------:R-:W-:Y:S01]  /*82f0*/  FSEL R7, R7, -INF , !P0 ;  /* 0xff80000007077808 */ /* 0x000fe20004000000 */
[--C-:B------:R-:W-:Y:S01]  /*8300*/  FFMA.FTZ R25, R25, c[0x0][0x2d0], -R4.reuse ;  /* 0x0000b40019197a23 */ /* 0x100fe20000010804 */
[----:B------:R-:W-:Y:S01]  /*8310*/  PLOP3.LUT P0, PT, PT, PT, UP2, 0x40, 0x0 ;  /* 0x000000000000781c */ /* 0x000fe20003f0e828 */
[----:B------:R-:W-:Y:S01]  /*8320*/  UISETP.NE.AND UP2, UPT, UR28, URZ, UPT ;  /* 0x0000003f1c00728c */ /* 0x000fe2000bf45270 */
[--C-:B------:R-:W-:Y:S01]  /*8330*/  FFMA.FTZ R170, R12, c[0x0][0x2d0], -R4.reuse ;  /* 0x0000b4000caa7a23 */ /* 0x100fe20000010804 */
[----:B------:R-:W-:Y:S01]  /*8340*/  MUFU.EX2 R8, R8 ;  /* 0x0000000800087308 */ /* 0x000fe20000000800 */
[----:B------:R-:W-:Y:S01]  /*8350*/  ISETP.GT.AND P0, PT, R2, 0x8, P0 ;  /* 0x000000080200780c */ /* 0x000fe20000704270 */
[--C-:B------:R-:W-:Y:S02]  /*8360*/  FFMA.FTZ R179, R13, c[0x0][0x2d0], -R4.reuse ;  /* 0x0000b4000db37a23 */ /* 0x100fe40000010804 */
[--C-:B------:R-:W-:Y:S01]  /*8370*/  FFMA.FTZ R16, R16, c[0x0][0x2d0], -R4.reuse ;  /* 0x0000b40010107a23 */ /* 0x100fe20000010804 */
[C---:B------:R-:W-:Y:S01]  /*8380*/  ISETP.LT.OR P0, PT, R3.reuse, 0x9, P0 ;  /* 0x000000090300780c */ /* 0x040fe20000701670 */
[----:B------:R-:W-:Y:S01]  /*8390*/  FFMA.FTZ R169, R20, c[0x0][0x2d0], -R4 ;  /* 0x0000b40014a97a23 */ /* 0x000fe20000010804 */
[----:B------:R-:W-:Y:S02]  /*83a0*/  MOV R20, R17 ;  /* 0x0000001100147202 */ /* 0x000fe40000000f00 */
[----:B------:R-:W-:Y:S01]  /*83b0*/  FSEL R10, R10, -INF , !P0 ;  /* 0xff8000000a0a7808 */ /* 0x000fe20004000000 */
[----:B------:R-:W1:Y:S01]  /*83c0*/  MUFU.EX2 R9, R9 ;  /* 0x0000000900097308 */ /* 0x000e620000000800 */
[----:B------:R-:W-:Y:S01]  /*83d0*/  PLOP3.LUT P0, PT, PT, PT, UP1, 0x40, 0x0 ;  /* 0x000000000000781c */ /* 0x000fe20003f0e818 */
[----:B------:R-:W-:Y:S03]  /*83e0*/  UISETP.NE.AND UP1, UPT, UR27, URZ, UPT ;  /* 0x0000003f1b00728c */ /* 0x000fe6000bf25270 */
[C---:B------:R-:W-:Y:S04]  /*83f0*/  ISETP.GT.AND P0, PT, R2.reuse, 0x9, P0 ;  /* 0x000000090200780c */ /* 0x040fe80000704270 */
[----:B------:R-:W-:Y:S04]  /*8400*/  ISETP.LT.OR P0, PT, R3, 0xa, P0 ;  /* 0x0000000a0300780c */ /* 0x000fe80000701670 */
[----:B------:R-:W-:Y:S02]  /*8410*/  FSEL R171, R11, -INF , !P0 ;  /* 0xff8000000bab7808 */ /* 0x000fe40004000000 */
[----:B------:R-:W-:Y:S01]  /*8420*/  PLOP3.LUT P0, PT, PT, PT, UP0, 0x40, 0x0 ;  /* 0x000000000000781c */ /* 0x000fe20003f0e808 */
[----:B------:R-:W-:Y:S01]  /*8430*/  UISETP.NE.AND UP0, UPT, UR26, URZ, UPT ;  /* 0x0000003f1a00728c */ /* 0x000fe2000bf05270 */
[----:B------:R-:W-:Y:S02]  /*8440*/  MOV R11, R16 ;  /* 0x00000010000b7202 */ /* 0x000fe40000000f00 */
[----:B------:R-:W-:Y:S04]  /*8450*/  ISETP.GT.AND P0, PT, R2, 0x10, P0 ;  /* 0x000000100200780c */ /* 0x000fe80000704270 */
[C---:B------:R-:W-:Y:S04]  /*8460*/  ISETP.LT.OR P0, PT, R3.reuse, 0x11, P0 ;  /* 0x000000110300780c */ /* 0x040fe80000701670 */
[----:B------:R-:W-:Y:S02]  /*8470*/  FSEL R172, R14, -INF , !P0 ;  /* 0xff8000000eac7808 */ /* 0x000fe40004000000 */
[----:B------:R-:W-:Y:S02]  /*8480*/  PLOP3.LUT P0, PT, PT, PT, UP6, 0x40, 0x0 ;  /* 0x000000000000781c */ /* 0x000fe40003f0e868 */
[----:B------:R-:W-:Y:S02]  /*8490*/  MOV R14, R179 ;  /* 0x000000b3000e7202 */ /* 0x000fe40000000f00 */
[C---:B------:R-:W-:Y:S04]  /*84a0*/  ISETP.GT.AND P0, PT, R2.reuse, 0x11, P0 ;  /* 0x000000110200780c */ /* 0x040fe80000704270 */
[----:B------:R-:W-:Y:S04]  /*84b0*/  ISETP.LT.OR P0, PT, R3, 0x12, P0 ;  /* 0x000000120300780c */ /* 0x000fe80000701670 */
[----:B------:R-:W-:Y:S02]  /*84c0*/  FSEL R173, R15, -INF , !P0 ;  /* 0xff8000000fad7808 */ /* 0x000fe40004000000 */
[----:B------:R-:W-:Y:S02]  /*84d0*/  PLOP3.LUT P0, PT, PT, PT, UP5, 0x40, 0x0 ;  /* 0x000000000000781c */ /* 0x000fe40003f0e858 */
[----:B------:R-:W-:Y:S02]  /*84e0*/  MOV R15, R170 ;  /* 0x000000aa000f7202 */ /* 0x000fe40000000f00 */
[----:B------:R-:W-:Y:S02]  /*84f0*/  ISETP.GT.AND P0, PT, R2, 0x18, P0 ;  /* 0x000000180200780c */ /* 0x000fe40000704270 */
[----:B-1----:R-:W-:Y:S02]  /*8500*/  F2FP.PACK_AB R170, R9, R8 ;  /* 0x0000000809aa723e */ /* 0x002fe400000000ff */
        /* <DEDUP_REMOVED lines=21> */
[----:B------:R-:W-:Y:S01]  /*8660*/  UMOV UR5, UR24 ;  /* 0x0000001800057c82 */ /* 0x000fe20008000000 */
[----:B------:R-:W1:Y:S02]  /*8670*/  MUFU.EX2 R2, R0 ;  /* 0x0000000000027308 */ /* 0x000e640000000800 */
[----:B------:R-:W-:Y:S04]  /*8680*/  ISETP.LT.OR P0, PT, R3, 0x2a, P0 ;  /* 0x0000002a0300780c */ /* 0x000fe80000701670 */
[----:B------:R-:W-:Y:S01]  /*8690*/  FSEL R132, R27, -INF , !P0 ;  /* 0xff8000001b847808 */ /* 0x000fe20004000000 */
[C---:B-1----:R-:W-:Y:S02]  /*86a0*/  FMUL.FTZ R16, R2.reuse, R144 ;  /* 0x0000009002107220 */ /* 0x042fe40000410000 */
[C---:B------:R-:W-:Y:S01]  /*86b0*/  FMUL.FTZ R12, R2.reuse, R148 ;  /* 0x00000094020c7220 */ /* 0x040fe20000410000 */
[----:B------:R-:W-:Y:S01]  /*86c0*/  MOV R148, R11 ;  /* 0x0000000b00947202 */ /* 0x000fe20000000f00 */
[C---:B------:R-:W-:Y:S01]  /*86d0*/  FMUL.FTZ R13, R2.reuse, R149 ;  /* 0x00000095020d7220 */ /* 0x040fe20000410000 */
[----:B------:R-:W-:Y:S01]  /*86e0*/  MOV R149, R14 ;  /* 0x0000000e00957202 */ /* 0x000fe20000000f00 */
        /* <DEDUP_REMOVED lines=55> */
[C---:B------:R-:W-:Y:S03]  /*8a60*/  F2FP.PACK_AB R168, R5.reuse, R168 ;  /* 0x000000a805a8723e */ /* 0x040fe600000000ff */
[----:B------:R-:W-:Y:S01]  /*8a70*/  FADD.FTZ R4, R5, R0 ;  /* 0x0000000005047221 */ /* 0x000fe20000010000 */
        /* <DEDUP_REMOVED lines=8> */
[C---:B------:R-:W-:Y:S01]  /*8b00*/  FMUL.FTZ R4, R2.reuse, R156 ;  /* 0x0000009c02047220 */ /* 0x040fe20000410000 */
[----:B------:R-:W-:Y:S01]  /*8b10*/  MOV R156, R20 ;  /* 0x00000014009c7202 */ /* 0x000fe20000000f00 */
[C---:B------:R-:W-:Y:S01]  /*8b20*/  FMUL.FTZ R20, R2.reuse, R140 ;  /* 0x0000008c02147220 */ /* 0x040fe20000410000 */
[----:B------:R-:W-:Y:S01]  /*8b30*/  FMNMX.FTZ R0, R171, R0, !PT ;  /* 0x00000000ab007209 */ /* 0x000fe20007810000 */
[----:B------:R-:W2:Y:S01]  /*8b40*/  LDL.LU R140, [R1+0x4c] ;  /* 0x00004c00018c7983 */ /* 0x000ea20000300800 */
        /* <DEDUP_REMOVED lines=8> */
[----:B------:R-:W-:Y:S03]  /*8bd0*/  MUFU.EX2 R156, R156 ;  /* 0x0000009c009c7308 */ /* 0x000fe60000000800 */
[----:B------:R-:W-:Y:S04]  /*8be0*/  FMNMX.FTZ R0, R174, R0, !PT ;  /* 0x00000000ae007209 */ /* 0x000fe80007810000 */
[----:B------:R-:W-:Y:S03]  /*8bf0*/  FMNMX.FTZ R0, R175, R0, !PT ;  /* 0x00000000af007209 */ /* 0x000fe60007810000 */
[----:B------:R-:W-:Y:S01]  /*8c00*/  MUFU.EX2 R152, R152 ;  /* 0x0000009800987308 */ /* 0x000fe20000000800 */
        /* <DEDUP_REMOVED lines=14> */
[----:B------:R-:W-:Y:S01]  /*8cf0*/  MOV R135, R169 ;  /* 0x000000a900877202 */ /* 0x000fe20000000f00 */
[--C-:B------:R-:W-:Y:S02]  /*8d00*/  FFMA.FTZ R169, R6, c[0x0][0x2d0], -R134.reuse ;  /* 0x0000b40006a97a23 */ /* 0x100fe40000010886 */
[----:B------:R-:W-:Y:S02]  /*8d10*/  FMUL.FTZ R0, R0, c[0x0][0x2d0] ;  /* 0x0000b40000007a20 */ /* 0x000fe40000410000 */
[--C-:B------:R-:W-:Y:S02]  /*8d20*/  FFMA.FTZ R7, R7, c[0x0][0x2d0], -R134.reuse ;  /* 0x0000b40007077a23 */ /* 0x100fe40000010886 */
[----:B------:R-:W-:Y:S01]  /*8d30*/  MUFU.EX2 R169, R169 ;  /* 0x000000a900a97308 */ /* 0x000fe20000000800 */
[--C-:B------:R-:W-:Y:S09]  /*8d40*/  FFMA.FTZ R2, R10, c[0x0][0x2d0], -R134.reuse ;  /* 0x0000b4000a027a23 */ /* 0x100ff20000010886 */
[----:B------:R-:W1:Y:S10]  /*8d50*/  MUFU.EX2 R0, R0 ;  /* 0x0000000000007308 */ /* 0x000e740000000800 */
[----:B------:R3:W4:Y:S01]  /*8d60*/  MUFU.EX2 R144, R7 ;  /* 0x0000000700907308 */ /* 0x0007220000000800 */
[C---:B-1----:R-:W-:Y:S02]  /*8d70*/  FMUL.FTZ R26, R0.reuse, R138 ;  /* 0x0000008a001a7220 */ /* 0x042fe40000410000 */
[C---:B------:R-:W-:Y:S02]  /*8d80*/  FMUL.FTZ R27, R0.reuse, R139 ;  /* 0x0000008b001b7220 */ /* 0x040fe40000410000 */
[----:B------:R-:W1:Y:S01]  /*8d90*/  LDSM.16.MT88.4 R136, [R237+0x100] ;  /* 0x00010000ed88783b */ /* 0x000e620000004200 */
[C---:B------:R-:W-:Y:S02]  /*8da0*/  FMUL.FTZ R10, R0.reuse, R154 ;  /* 0x0000009a000a7220 */ /* 0x040fe40000410000 */
[C---:B------:R-:W-:Y:S02]  /*8db0*/  FMUL.FTZ R11, R0.reuse, R155 ;  /* 0x0000009b000b7220 */ /* 0x040fe40000410000 */
[C---:B------:R-:W-:Y:S02]  /*8dc0*/  FMUL.FTZ R22, R0.reuse, R142 ;  /* 0x0000008e00167220 */ /* 0x040fe40000410000 */
[C---:B------:R-:W-:Y:S02]  /*8dd0*/  FMUL.FTZ R23, R0.reuse, R143 ;  /* 0x0000008f00177220 */ /* 0x040fe40000410000 */
[C---:B------:R-:W-:Y:S01]  /*8de0*/  FMUL.FTZ R6, R0.reuse, R158 ;  /* 0x0000009e00067220 */ /* 0x040fe20000410000 */
[----:B------:R-:W-:Y:S01]  /*8df0*/  MOV R158, R135 ;  /* 0x00000087009e7202 */ /* 0x000fe20000000f00 */
[C---:B---3--:R-:W-:Y:S02]  /*8e00*/  FMUL.FTZ R7, R0.reuse, R159 ;  /* 0x0000009f00077220 */ /* 0x048fe40000410000 */
        /* <DEDUP_REMOVED lines=61> */
[C---:B----4-:R-:W-:Y:S01]  /*91e0*/  F2FP.PACK_AB R169, R144.reuse, R169 ;  /* 0x000000a990a9723e */ /* 0x050fe200000000ff */
[----:B------:R-:W-:Y:S01]  /*91f0*/  FFMA.FTZ R0, R171, c[0x0][0x2d0], -R134 ;  /* 0x0000b400ab007a23 */ /* 0x000fe20000010886 */
[----:B------:R-:W-:Y:S01]  /*9200*/  LDSM.16.MT88.4 R140, [R237+0x900] ;  /* 0x00090000ed8c783b */ /* 0x000fe20000004200 */
[----:B------:R-:W-:Y:S02]  /*9210*/  FADD.FTZ R144, R144, R150 ;  /* 0x0000009690907221 */ /* 0x000fe40000010000 */
[----:B------:R-:W2:Y:S02]  /*9220*/  MUFU.EX2 R146, R0 ;  /* 0x0000000000927308 */ /* 0x000ea40000000800 */
[----:B--2---:R-:W-:Y:S01]  /*9230*/  F2FP.PACK_AB R171, R146, R147 ;  /* 0x0000009392ab723e */ /* 0x004fe200000000ff */
[--C-:B------:R-:W-:Y:S07]  /*9240*/  FFMA.FTZ R0, R172, c[0x0][0x2d0], -R134.reuse ;  /* 0x0000b400ac007a23 */ /* 0x100fee0000010886 */
[----:B------:R2:W-:Y:S01]  /*9250*/  MUFU.EX2 R148, R0 ;  /* 0x0000000000947308 */ /* 0x0005e20000000800 */
[C---:B-1----:R-:W-:Y:S08]  /*9260*/  HMMA.16816.F32 R4, R168.reuse, R136, R4 ;  /* 0x00000088a804723c */ /* 0x042ff00000001804 */
[C---:B------:R-:W-:Y:S01]  /*9270*/  HMMA.16816.F32 R8, R168.reuse, R138, R8 ;  /* 0x0000008aa808723c */ /* 0x040fe20000001808 */
[----:B------:R-:W1:Y:S03]  /*9280*/  LDSM.16.MT88.4 R136, [R238+0x100] ;  /* 0x00010000ee88783b */ /* 0x000e660000004200 */
[--C-:B--2---:R-:W-:Y:S04]  /*9290*/  FFMA.FTZ R0, R173, c[0x0][0x2d0], -R134.reuse ;  /* 0x0000b400ad007a23 */ /* 0x104fe80000010886 */
[----:B------:R2:W3:Y:S01]  /*92a0*/  MUFU.EX2 R149, R0 ;  /* 0x0000000000957308 */ /* 0x0004e20000000800 */
[C---:B-1----:R-:W-:Y:S03]  /*92b0*/  HMMA.16816.F32 R12, R168.reuse, R136, R12 ;  /* 0x00000088a80c723c */ /* 0x042fe6000000180c */
[--C-:B--2---:R-:W-:Y:S06]  /*92c0*/  FFMA.FTZ R0, R174, c[0x0][0x2d0], -R134.reuse ;  /* 0x0000b400ae007a23 */ /* 0x104fec0000010886 */
[----:B------:R1:W-:Y:S01]  /*92d0*/  MUFU.EX2 R135, R0 ;  /* 0x0000000000877308 */ /* 0x0003e20000000800 */
[C---:B------:R-:W-:Y:S01]  /*92e0*/  HMMA.16816.F32 R16, R168.reuse, R138, R16 ;  /* 0x0000008aa810723c */ /* 0x040fe20000001810 */
[----:B------:R-:W2:Y:S02]  /*92f0*/  LDSM.16.MT88.4 R136, [R241+0x100] ;  /* 0x00010000f188783b */ /* 0x000ea40000004200 */
[----:B-1----:R-:W-:Y:S06]  /*9300*/  FFMA.FTZ R0, R175, c[0x0][0x2d0], -R134 ;  /* 0x0000b400af007a23 */ /* 0x002fec0000010886 */
[----:B------:R-:W-:Y:S10]  /*9310*/  MUFU.EX2 R175, R158 ;  /* 0x0000009e00af7308 */ /* 0x000ff40000000800 */
[----:B------:R1:W4:Y:S01]  /*9320*/  MUFU.EX2 R174, R0 ;  /* 0x0000000000ae7308 */ /* 0x0003220000000800 */
[C---:B--2---:R-:W-:Y:S08]  /*9330*/  HMMA.16816.F32 R20, R168.reuse, R136, R20 ;  /* 0x00000088a814723c */ /* 0x044ff00000001814 */
[C---:B------:R-:W-:Y:S01]  /*9340*/  HMMA.16816.F32 R24, R168.reuse, R138, R24 ;  /* 0x0000008aa818723c */ /* 0x040fe20000001818 */
[----:B------:R-:W2:Y:S03]  /*9350*/  LDSM.16.MT88.4 R136, [R240+0x100] ;  /* 0x00010000f088783b */ /* 0x000ea60000004200 */
[----:B-1----:R-:W-:Y:S02]  /*9360*/  FADD.FTZ R0, R2, R179 ;  /* 0x000000b302007221 */ /* 0x002fe40000010000 */
[----:B------:R-:W-:Y:S02]  /*9370*/  MUFU.EX2 R179, R153 ;  /* 0x0000009900b37308 */ /* 0x000fe40000000800 */
[----:B------:R-:W-:Y:S04]  /*9380*/  FADD.FTZ R150, R145, R0 ;  /* 0x0000000091967221 */ /* 0x000fe80000010000 */
[----:B------:R-:W-:Y:S04]  /*9390*/  FADD.FTZ R0, R147, R144 ;  /* 0x0000009093007221 */ /* 0x000fe80000010000 */
[----:B------:R-:W1:Y:S01]  /*93a0*/  MUFU.EX2 R153, R157 ;  /* 0x0000009d00997308 */ /* 0x000e620000000800 */
        /* <DEDUP_REMOVED lines=41> */
[----:B------:R-:W-:Y:S01]  /*9640*/  F2FP.PACK_AB R138, R156, R151 ;  /* 0x000000979c8a723e */ /* 0x000fe200000000ff */
[----:B------:R-:W-:Y:S01]  /*9650*/  LDSM.16.MT88.4 R144, [R240+0x5100] ;  /* 0x00510000f090783b */ /* 0x000fe20000004200 */
[----:B----4-:R-:W-:Y:S03]  /*9660*/  F2FP.PACK_AB R139, R174, R135 ;  /* 0x00000087ae8b723e */ /* 0x010fe600000000ff */
[----:B------:R-:W-:Y:S01]  /*9670*/  FFMA.FTZ R0, R176, c[0x0][0x2d0], -R134 ;  /* 0x0000b400b0007a23 */ /* 0x000fe20000010886 */
[----:B-1----:R-:W-:Y:S01]  /*9680*/  MOV R176, R153 ;  /* 0x0000009900b07202 */ /* 0x002fe20000000f00 */
[----:B------:R-:W-:Y:S01]  /*9690*/  FADD.FTZ R2, R148, R2 ;  /* 0x0000000294027221 */ /* 0x000fe20000010000 */
[----:B------:R-:W-:Y:S01]  /*96a0*/  F2FP.PACK_AB R168, R179, R175 ;  /* 0x000000afb3a8723e */ /* 0x000fe200000000ff */
[C---:B------:R-:W-:Y:S01]  /*96b0*/  HMMA.16816.F32 R4, R136.reuse, R140, R4 ;  /* 0x0000008c8804723c */ /* 0x040fe20000001804 */
[----:B------:R1:W2:Y:S04]  /*96c0*/  MUFU.EX2 R172, R0 ;  /* 0x0000000000ac7308 */ /* 0x0002a80000000800 */
[----:B------:R-:W-:Y:S03]  /*96d0*/  FADD.FTZ R2, R149, R2 ;  /* 0x0000000295027221 */ /* 0x000fe60000010000 */
[C---:B------:R-:W-:Y:S01]  /*96e0*/  HMMA.16816.F32 R8, R136.reuse, R142, R8 ;  /* 0x0000008e8808723c */ /* 0x040fe20000001808 */
[----:B------:R-:W3:Y:S03]  /*96f0*/  LDSM.16.MT88.4 R140, [R238+0x900] ;  /* 0x00090000ee8c783b */ /* 0x000ee60000004200 */
[----:B------:R-:W-:Y:S01]  /*9700*/  FADD.FTZ R2, R135, R2 ;  /* 0x0000000287027221 */ /* 0x000fe20000010000 */
[----:B------:R-:W-:Y:S03]  /*9710*/  MOV R135, R3 ;  /* 0x0000000300877202 */ /* 0x000fe60000000f00 */
[----:B------:R-:W-:Y:S04]  /*9720*/  FADD.FTZ R2, R174, R2 ;  /* 0x00000002ae027221 */ /* 0x000fe80000010000 */
[----:B-1----:R-:W-:Y:S01]  /*9730*/  FFMA.FTZ R0, R177, c[0x0][0x2d0], -R134 ;  /* 0x0000b400b1007a23 */ /* 0x002fe20000010886 */
[----:B------:R-:W-:Y:S01]  /*9740*/  MOV R177, R152 ;  /* 0x0000009800b17202 */ /* 0x000fe20000000f00 */
[----:B--2---:R-:W-:Y:S01]  /*9750*/  FADD.FTZ R2, R172, R2 ;  /* 0x00000002ac027221 */ /* 0x004fe20000010000 */
[----:B------:R-:W-:Y:S01]  /*9760*/  LDSM.16.MT88.4 R152, [R237+0x1100] ;  /* 0x00110000ed98783b */ /* 0x000fe20000004200 */
[----:B------:R-:W1:Y:S01]  /*9770*/  MUFU.EX2 R173, R0 ;  /* 0x0000000000ad7308 */ /* 0x000e620000000800 */
[----:B------:R-:W-:Y:S01]  /*9780*/  F2FP.PACK_AB R170, R176, R177 ;  /* 0x000000b1b0aa723e */ /* 0x000fe200000000ff */
[C---:B---3--:R-:W-:Y:S03]  /*9790*/  HMMA.16816.F32 R12, R136.reuse, R140, R12 ;  /* 0x0000008c880c723c */ /* 0x048fe6000000180c */
[----:B-1----:R-:W-:Y:S01]  /*97a0*/  F2FP.PACK_AB R169, R173, R172 ;  /* 0x000000acada9723e */ /* 0x002fe200000000ff */
[--C-:B------:R-:W-:Y:S02]  /*97b0*/  FFMA.FTZ R0, R178, c[0x0][0x2d0], -R134.reuse ;  /* 0x0000b400b2007a23 */ /* 0x100fe40000010886 */
[----:B------:R-:W-:Y:S02]  /*97c0*/  FFMA.FTZ R134, R132, c[0x0][0x2d0], -R134 ;  /* 0x0000b40084867a23 */ /* 0x000fe40000010886 */
[C---:B------:R-:W-:Y:S01]  /*97d0*/  HMMA.16816.F32 R16, R136.reuse, R142, R16 ;  /* 0x0000008e8810723c */ /* 0x040fe20000001810 */
[----:B------:R-:W1:Y:S01]  /*97e0*/  LDSM.16.MT88.4 R140, [R241+0x900] ;  /* 0x00090000f18c783b */ /* 0x000e620000004200 */
[----:B------:R2:W-:Y:S10]  /*97f0*/  MUFU.EX2 R132, R0 ;  /* 0x0000000000847308 */ /* 0x0005f40000000800 */
[----:B------:R-:W3:Y:S01]  /*9800*/  MUFU.EX2 R134, R134 ;  /* 0x0000008600867308 */ /* 0x000ee20000000800 */
[----:B--2---:R-:W-:Y:S04]  /*9810*/  FADD.FTZ R0, R151, R150 ;  /* 0x0000009697007221 */ /* 0x004fe80000010000 */
[----:B------:R-:W-:Y:S04]  /*9820*/  FADD.FTZ R0, R156, R0 ;  /* 0x000000009c007221 */ /* 0x000fe80000010000 */
[----:B------:R-:W-:Y:S01]  /*9830*/  FADD.FTZ R0, R175, R0 ;  /* 0x00000000af007221 */ /* 0x000fe20000010000 */
[----:B---3--:R-:W-:Y:S03]  /*9840*/  F2FP.PACK_AB R171, R134, R132 ;  /* 0x0000008486ab723e */ /* 0x008fe600000000ff */
        /* <DEDUP_REMOVED lines=39> */
[C---:B------:R-:W-:Y:S08]  /*9ac0*/  HMMA.16816.F32 R124, R136.reuse, R144, R124 ;  /* 0x00000090887c723c */ /* 0x040ff0000000187c */
        /* <DEDUP_REMOVED lines=46> */
[C---:B--2---:R-:W-:Y:S07]  /*9db0*/  HMMA.16816.F32 R124, R168.reuse, R4, R124 ;  /* 0x00000004a87c723c */ /* 0x044fee000000187c */
[----:B------:R-:W-:Y:S01]  /*9dc0*/  FADD.FTZ R4, R177, R0 ;  /* 0x00000000b1047221 */ /* 0x000fe20000010000 */
[----:B------:R-:W-:Y:S04]  /*9dd0*/  HMMA.16816.F32 R128, R168, R6, R128 ;  /* 0x00000006a880723c */ /* 0x000fe80000001880 */
[----:B------:R-:W-:Y:S02]  /*9de0*/  FADD.FTZ R0, R173, R2 ;  /* 0x00000002ad007221 */ /* 0x000fe40000010000 */
[----:B------:R-:W-:Y:S02]  /*9df0*/  FADD.FTZ R2, R176, R4 ;  /* 0x00000004b0027221 */ /* 0x000fe40000010000 */
[----:B------:R-:W-:Y:S01]  /*9e00*/  FADD.FTZ R0, R132, R0 ;  /* 0x0000000084007221 */ /* 0x000fe20000010000 */
[----:B------:R-:W-:Y:S02]  /*9e10*/  MOV R132, R3 ;  /* 0x0000000300847202 */ /* 0x000fe40000000f00 */
[----:B------:R1:W-:Y:S01]  /*9e20*/  STL [R1+0x44], R2 ;  /* 0x0000440201007387 */ /* 0x0003e20000100800 */
[----:B------:R-:W-:Y:S01]  /*9e30*/  FADD.FTZ R0, R134, R0 ;  /* 0x0000000086007221 */ /* 0x000fe20000010000 */
[----:B------:R-:W-:Y:S04]  /*9e40*/  MOV R134, R133 ;  /* 0x0000008500867202 */ /* 0x000fe80000000f00 */
[----:B------:R1:W-:Y:S02]  /*9e50*/  STL [R1+0x4c], R0 ;  /* 0x00004c0001007387 */ /* 0x0003e40000100800 */
[----:B-1----:R-:W-:-:S05]  /*9e60*/  @P0 BRA `(.L_x_3646) ;  /* 0xffffc43000000947 */ /* 0x002fca000383ffff */
.L_x_3633:
[----:B------:R-:W1:Y:S01]  /*9e70*/  S2UR UR28, SR_CTAID.X ;  /* 0x00000000001c79c3 */ /* 0x000e620000002500 */
        /* <DEDUP_REMOVED lines=29> */
.L_x_3648:
[----:B------:R-:W-:Y:S02]  /*a050*/  ULDC UR4, c[0x0][0x32c] ;  /* 0x0000cb0000047ab9 */ /* 0x000fe40000000800 */
[----:B------:R-:W-:-:S03]  /*a060*/  UISETP.NE.AND UP0, UPT, UR27, UR4, UPT ;  /* 0x000000041b00728c */ /* 0x000fc6000bf05270 */
[----:B------:R-:W-:Y:S02]  /*a070*/  ULDC.64 UR4, c[0x0][0x330] ;  /* 0x0000cc0000047ab9 */ /* 0x000fe40000000a00 */
[----:B------:R-:W-:-:S07]  /*a080*/  UIMAD.WIDE.U32 UR28, UR26, UR4, URZ ;  /* 0x000000041a1c72a5 */ /* 0x000fce000f8e003f */
[----:B------:R-:W-:Y:S02]  /*a090*/  @UP0 UMOV UR27, UR29 ;  /* 0x0000001d001b0c82 */ /* 0x000fe40008000000 */
[----:B------:R-:W-:Y:S02]  /*a0a0*/  @UP0 USHF.R.U32.HI UR26, URZ, UR5, UR27 ;  /* 0x000000053f1a0299 */ /* 0x000fe4000801161b */
.L_x_3649:
[----:B------:R-:W-:Y:S02]  /*a0b0*/  ULDC UR4, c[0x0][0x32c] ;  /* 0x0000cb0000047ab9 */ /* 0x000fe40000000800 */
[----:B------:R-:W-:-:S04]  /*a0c0*/  UIMAD UR4, UR26, UR4, URZ ;  /* 0x000000041a0472a4 */ /* 0x000fc8000f8e023f */
[----:B------:R-:W-:-:S04]  /*a0d0*/  UISETP.LT.AND UP0, UPT, UR25, UR4, UPT ;  /* 0x000000041900728c */ /* 0x000fc8000bf01270 */
[----:B------:R-:W-:-:S04]  /*a0e0*/  USEL UR25, UR25, UR4, !UP0 ;  /* 0x0000000419197287 */ /* 0x000fc8000c000000 */
.L_x_3647:
        /* <DEDUP_REMOVED lines=13> */
[C---:B--2---:R-:W-:Y:S01]  /*a1c0*/  SHF.L.U64.HI R4, R3.reuse, 0x1, R4 ;  /* 0x0000000103047819 */ /* 0x044fe20000010204 */
[----:B------:R-:W-:-:S04]  /*a1d0*/  IMAD.SHL.U32 R3, R3, 0x2, RZ ;  /* 0x0000000203037824 */ /* 0x000fc800078e00ff */
[----:B------:R1:W-:Y:S01]  /*a1e0*/  STL [R1+0x1c], R4 ;  /* 0x00001c0401007387 */ /* 0x0003e20000100800 */
[C---:B---3--:R-:W-:Y:S01]  /*a1f0*/  SHF.L.U64.HI R2, R0.reuse, 0x1, R2 ;  /* 0x0000000100027819 */ /* 0x048fe20000010202 */
[----:B------:R-:W-:Y:S02]  /*a200*/  IMAD.SHL.U32 R0, R0, 0x2, RZ ;  /* 0x0000000200007824 */ /* 0x000fe400078e00ff */
[----:B------:R1:W-:Y:S04]  /*a210*/  STL [R1+0x64], R3 ;  /* 0x0000640301007387 */ /* 0x0003e80000100800 */
[----:B------:R1:W-:Y:S04]  /*a220*/  STL [R1+0x14], R0 ;  /* 0x0000140001007387 */ /* 0x0003e80000100800 */
[----:B------:R1:W-:Y:S02]  /*a230*/  STL [R1+0x18], R2 ;  /* 0x0000180201007387 */ /* 0x0003e40000100800 */
.L_x_3655:
[----:B-1----:R-:W2:Y:S01]  /*a240*/  LDL R2, [R1+0x4] ;  /* 0x0000040001027983 */ /* 0x002ea20000100800 */
[----:B------:R-:W-:Y:S04]  /*a250*/  DEPBAR.LE SB0, 0x0 ;  /* 0x000080000000791a */ /* 0x000fe80000000000 */
[----:B------:R-:W3:Y:S01]  /*a260*/  LDL R0, [R1] ;  /* 0x0000000001007983 */ /* 0x000ee20000100800 */
[----:B------:R-:W-:Y:S03]  /*a270*/  UISETP.GT.AND UP0, UPT, UR8, UR24, UPT ;  /* 0x000000180800728c */ /* 0x000fe6000bf04270 */
[----:B------:R-:W-:Y:S03]  /*a280*/  BAR.SYNC.DEFER_BLOCKING 0x0 ;  /* 0x0000000000007b1d */ /* 0x000fe60000010000 */
[----:B------:R-:W-:Y:S03]  /*a290*/  PLOP3.LUT P0, PT, PT, PT, UP0, 0x80, 0x0 ;  /* 0x000000000000781c */ /* 0x000fe60003f0f008 */
[----:B------:R-:W1:Y:S04]  /*a2a0*/  LDSM.16.M88.4 R8, [R236+0x10100] ;  /* 0x01010000ec08783b */ /* 0x000e680000000200 */
[----:B------:R-:W4:Y:S04]  /*a2b0*/  LDSM.16.M88.4 R16, [R236+0x10900] ;  /* 0x01090000ec10783b */ /* 0x000f280000000200 */
[----:B------:R-:W1:Y:S04]  /*a2c0*/  LDSM.16.M88.4 R24, [R236+0x11100] ;  /* 0x01110000ec18783b */ /* 0x000e680000000200 */
[----:B------:R-:W1:Y:S04]  /*a2d0*/  LDSM.16.M88.4 R168, [R243] ;  /* 0x00000000f3a8783b */ /* 0x000e680000000200 */
[----:B--2---:R-:W2:Y:S04]  /*a2e0*/  LDSM.16.M88.4 R172, [R2] ;  /* 0x0000000002ac783b */ /* 0x004ea80000000200 */
[----:B---3--:R3:W1:Y:S02]  /*a2f0*/  LDSM.16.M88.4 R176, [R0] ;  /* 0x0000000000b0783b */ /* 0x0086640000000200 */
[----:B---3--:R-:W-:Y:S01]  /*a300*/  MOV R0, R133 ;  /* 0x0000008500007202 */ /* 0x008fe20000000f00 */
[----:B------:R-:W-:-:S05]  /*a310*/  @P0 BRA `(.L_x_3651) ;  /* 0x000004b000000947 */ /* 0x000fca0003800000 */
[----:B----4-:R-:W3:Y:S01]  /*a320*/  LDL R5, [R1+0x28] ;  /* 0x0000280001057983 */ /* 0x010ee20000100800 */
[----:B------:R-:W-:Y:S03]  /*a330*/  BSSY B0, `(.L_x_3651) ;  /* 0x0000049000007945 */ /* 0x000fe60003800000 */
[----:B------:R-:W4:Y:S04]  /*a340*/  LDL R7, [R1+0x24] ;  /* 0x0000240001077983 */ /* 0x000f280000100800 */
        /* <DEDUP_REMOVED lines=9> */
[----:B---3--:R-:W-:Y:S02]  /*a3e0*/  SHF.R.S32.HI R2, RZ, 0x1f, R5 ;  /* 0x0000001fff027819 */ /* 0x008fe40000011405 */
[----:B----4-:R-:W-:Y:S03]  /*a3f0*/  SHF.R.S32.HI R6, RZ, 0x1f, R7 ;  /* 0x0000001fff067819 */ /* 0x010fe60000011407 */
[----:B------:R-:W-:Y:S02]  /*a400*/  IMAD R4, R2, c[0x0][0x208], RZ ;  /* 0x0000820002047a24 */ /* 0x000fe400078e02ff */
[C---:B------:R-:W-:Y:S01]  /*a410*/  IMAD.WIDE.U32 R2, R5.reuse, c[0x0][0x208], RZ ;  /* 0x0000820005027a25 */ /* 0x040fe200078e00ff */
[----:B--2---:R-:W-:Y:S03]  /*a420*/  ISETP.GE.AND P1, PT, R134, c[0x0][0x1d4], PT ;  /* 0x0000750086007a0c */ /* 0x004fe60003f26270 */
[----:B------:R-:W-:Y:S02]  /*a430*/  IMAD R4, R5, c[0x0][0x20c], R4 ;  /* 0x0000830005047a24 */ /* 0x000fe400078e0204 */
[----:B------:R-:W2:Y:S01]  /*a440*/  LDL R5, [R1+0x64] ;  /* 0x0000640001057983 */ /* 0x000ea20000100800 */
[----:B------:R-:W-:Y:S02]  /*a450*/  IMAD R6, R6, c[0x0][0x218], RZ ;  /* 0x0000860006067a24 */ /* 0x000fe400078e02ff */
[----:B------:R-:W-:Y:S02]  /*a460*/  IMAD.IADD R3, R3, 0x1, R4 ;  /* 0x0000000103037824 */ /* 0x000fe400078e0204 */
[C---:B------:R-:W-:Y:S02]  /*a470*/  IMAD R6, R7.reuse, c[0x0][0x21c], R6 ;  /* 0x0000870007067a24 */ /* 0x040fe400078e0206 */
[----:B------:R-:W-:Y:S05]  /*a480*/  IMAD.WIDE.U32 R2, R7, c[0x0][0x218], R2 ;  /* 0x0000860007027a25 */ /* 0x000fea00078e0002 */
[----:B------:R-:W-:Y:S04]  /*a490*/  IADD3 R2, P0, R2, UR14, RZ ;  /* 0x0000000e02027c10 */ /* 0x000fe8000ff1e0ff */
[----:B------:R-:W-:Y:S02]  /*a4a0*/  IADD3.X R6, R3, UR16, R6, P0, !PT ;  /* 0x0000001003067c10 */ /* 0x000fe400087fe406 */
[C---:B------:R-:W-:Y:S04]  /*a4b0*/  LEA R7, P0, R2.reuse, c[0x0][0x1f8], 0x1 ;  /* 0x00007e0002077a11 */ /* 0x040fe800078008ff */
[----:B------:R-:W-:Y:S02]  /*a4c0*/  LEA.HI.X R6, R2, c[0x0][0x1fc], R6, 0x1, P0 ;  /* 0x00007f0002067a11 */ /* 0x000fe400000f0c06 */
[----:B------:R-:W2:Y:S04]  /*a4d0*/  SHFL.IDX PT, R2, R7, RZ, 0x181f ;  /* 0x00181fff07027589 */ /* 0x000ea800000e0000 */
[----:B------:R-:W3:Y:S01]  /*a4e0*/  SHFL.IDX PT, R3, R6, RZ, 0x181f ;  /* 0x00181fff06037589 */ /* 0x000ee200000e0000 */
[C---:B--2---:R-:W-:Y:S05]  /*a4f0*/  IADD3 R4, P0, R2.reuse, R5, RZ ;  /* 0x0000000502047210 */ /* 0x044fea0007f1e0ff */
[C---:B---3--:R-:W-:Y:S05]  /*a500*/  IMAD.X R5, R3.reuse, 0x1, R23, P0 ;  /* 0x0000000103057824 */ /* 0x048fea00000e0617 */
[----:B------:R-:W-:Y:S01]  /*a510*/  @!PT LDS RZ, [RZ] ;  /* 0x00000000fffff984 */ /* 0x000fe20000000800 */
[----:B------:R2:W-:Y:S02]  /*a520*/  LDGSTS.E.BYPASS.LTC128B.128 [R15+0x100], [R4.64], !P1 ;  /* 0x00100000040f7fae */ /* 0x0005e4000c901d56 */
[C---:B--2---:R-:W-:Y:S05]  /*a530*/  IADD3 R4, P0, R2.reuse, R22, RZ ;  /* 0x0000001602047210 */ /* 0x044fea0007f1e0ff */
[----:B------:R-:W-:Y:S02]  /*a540*/  IMAD.X R5, R3, 0x1, R12, P0 ;  /* 0x0000000103057824 */ /* 0x000fe400000e060c */
[C---:B------:R-:W-:Y:S01]  /*a550*/  IMAD.SHL.U32 R12, R13.reuse, 0x2, RZ ;  /* 0x000000020d0c7824 */ /* 0x040fe200078e00ff */
[----:B------:R-:W-:Y:S02]  /*a560*/  SHF.L.U64.HI R13, R13, 0x1, R20 ;  /* 0x000000010d0d7819 */ /* 0x000fe40000010214 */
[----:B------:R2:W-:Y:S04]  /*a570*/  LDGSTS.E.BYPASS.LTC128B.128 [R15+0x1900], [R4.64], !P6 ;  /* 0x01900000040f7fae */ /* 0x0005e8000f101d56 */
[----:B------:R-:W3:Y:S01]  /*a580*/  S2R R20, SR_TID.X ;  /* 0x0000000000147919 */ /* 0x000ee20000002100 */
[----:B--2---:R-:W-:Y:S02]  /*a590*/  IADD3 R4, P0, R2, R12, RZ ;  /* 0x0000000c02047210 */ /* 0x004fe40007f1e0ff */
[----:B---3--:R-:W-:Y:S03]  /*a5a0*/  ISETP.GT.AND P1, PT, R20, 0x7f, PT ;  /* 0x0000007f1400780c */ /* 0x008fe60003f24270 */
[C---:B------:R-:W-:Y:S05]  /*a5b0*/  IMAD.X R5, R3.reuse, 0x1, R13, P0 ;  /* 0x0000000103057824 */ /* 0x040fea00000e060d */
[----:B------:R2:W-:Y:S02]  /*a5c0*/  LDGSTS.E.BYPASS.LTC128B.128 [R15+0x3100], [R4.64], !P5 ;  /* 0x03100000040f7fae */ /* 0x0005e4000e901d56 */
[C---:B--2---:R-:W-:Y:S01]  /*a5d0*/  IMAD.SHL.U32 R5, R14.reuse, 0x2, RZ ;  /* 0x000000020e057824 */ /* 0x044fe200078e00ff */
        /* <DEDUP_REMOVED lines=8> */
.L_x_3675:
[----:B---3--:R-:W3:Y:S04]  /*a660*/  LDL R7, [R1+0x30] ;  /* 0x0000300001077983 */ /* 0x008ee80000100800 */
[----:B----4-:R-:W4:Y:S04]  /*a670*/  LDL R6, [R1+0x64] ;  /* 0x0000640001067983 */ /* 0x010f280000100800 */
[----:B--2---:R-:W2:Y:S04]  /*a680*/  LDL R21, [R1+0x1c] ;  /* 0x00001c0001157983 */ /* 0x004ea80000100800 */
[----:B------:R-:W2:Y:S04]  /*a690*/  LDL R15, [R1+0x8] ;  /* 0x00000800010f7983 */ /* 0x000ea80000100800 */
[----:B------:R-:W2:Y:S04]  /*a6a0*/  LDL R20, [R1+0x14] ;  /* 0x0000140001147983 */ /* 0x000ea80000100800 */
[----:B------:R-:W2:Y:S01]  /*a6b0*/  LDL R3, [R1+0x18] ;  /* 0x0000180001037983 */ /* 0x000ea20000100800 */
[----:B---3--:R-:W-:Y:S02]  /*a6c0*/  ISETP.GE.AND P1, PT, R7, c[0x0][0x1d4], PT ;  /* 0x0000750007007a0c */ /* 0x008fe40003f26270 */
[----:B----4-:R-:W-:Y:S05]  /*a6d0*/  IADD3 R6, P0, R2, R6, RZ ;  /* 0x0000000602067210 */ /* 0x010fea0007f1e0ff */
[----:B--2---:R-:W-:Y:S06]  /*a6e0*/  IMAD.X R7, R4, 0x1, R21, P0 ;  /* 0x0000000104077824 */ /* 0x004fec00000e0615 */
        /* <DEDUP_REMOVED lines=13> */
.L_x_3652:
[----:B------:R-:W-:Y:S05]  /*a7c0*/  BSYNC B0 ;  /* 0x0000000000007941 */ /* 0x000fea0003800000 */
.L_x_3651:
[----:B----4-:R-:W0:Y:S01]  /*a7d0*/  LDGDEPBAR ;  /* 0x00000000000079af */ /* 0x010e220000000000 */
[----:B------:R-:W-:Y:S01]  /*a7e0*/  WARPSYNC 0xffffffff ;  /* 0xffffffff00007948 */ /* 0x000fe20003800000 */
[C---:B-12--5:R-:W-:Y:S01]  /*a7f0*/  HMMA.16816.F32 R4, R160.reuse, R8, RZ ;  /* 0x00000008a004723c */ /* 0x066fe200000018ff */
        /* <DEDUP_REMOVED lines=146> */
[----:B------:R-:W3:Y:S02]  /*b120*/  LDL R169, [R1+0x30] ;  /* 0x0000300001a97983 */ /* 0x000ee40000100800 */
[----:B------:R-:W-:Y:S02]  /*b130*/  ISETP.NE.AND P1, PT, R3, 0x1, PT ;  /* 0x000000010300780c */ /* 0x000fe40003f25270 */
[----:B------:R-:W4:Y:S01]  /*b140*/  LDL R175, [R1+0x64] ;  /* 0x0000640001af7983 */ /* 0x000f220000100800 */
[----:B------:R-:W-:Y:S03]  /*b150*/  IMAD.U32 R3, RZ, RZ, UR5 ;  /* 0x00000005ff037e24 */ /* 0x000fe6000f8e00ff */
[----:B------:R-:W5:Y:S04]  /*b160*/  LDL R178, [R1+0x1c] ;  /* 0x00001c0001b27983 */ /* 0x000f680000100800 */
[----:B------:R-:W4:Y:S04]  /*b170*/  LDL R177, [R1+0x8] ;  /* 0x0000080001b17983 */ /* 0x000f280000100800 */
[----:B------:R-:W4:Y:S04]  /*b180*/  LDL R179, [R1+0x14] ;  /* 0x0000140001b37983 */ /* 0x000f280000100800 */
[----:B------:R-:W4:Y:S01]  /*b190*/  LDL R176, [R1+0x18] ;  /* 0x0000180001b07983 */ /* 0x000f220000100800 */
[----:B--2---:R-:W-:Y:S02]  /*b1a0*/  IADD3 R3, R3, -0x30, R2 ;  /* 0xffffffd003037810 */ /* 0x004fe40007ffe002 */
[----:B---3--:R-:W-:Y:S03]  /*b1b0*/  ISETP.GE.AND P2, PT, R169, c[0x0][0x1d4], PT ;  /* 0x00007500a9007a0c */ /* 0x008fe60003f46270 */
[----:B------:R-:W-:Y:S04]  /*b1c0*/  @P1 IMAD.HI.U32 R134, R3, c[0x0][0x2bc], RZ ;  /* 0x0000af0003861a27 */ /* 0x000fe800078e00ff */
[--C-:B------:R-:W-:Y:S01]  /*b1d0*/  IMAD.MOV.U32 R2, RZ, RZ, R3.reuse ;  /* 0x000000ffff027224 */ /* 0x100fe200078e0003 */
        /* <DEDUP_REMOVED lines=9> */
[----:B------:R2:W3:Y:S02]  /*b270*/  @!P3 LDG.E R170, [R134.64] ;  /* 0x0000001686aab981 */ /* 0x0004e4000c1e1900 */
[----:B--2---:R-:W-:Y:S02]  /*b280*/  IMAD R134, R2, c[0x0][0x1e0], RZ ;  /* 0x0000780002867a24 */ /* 0x004fe400078e02ff */
[C---:B------:R-:W-:Y:S04]  /*b290*/  IMAD.WIDE.U32 R2, R171.reuse, c[0x0][0x1e0], RZ ;  /* 0x00007800ab027a25 */ /* 0x040fe800078e00ff */
[----:B------:R-:W-:Y:S04]  /*b2a0*/  IMAD R134, R171, c[0x0][0x1e4], R134 ;  /* 0x00007900ab867a24 */ /* 0x000fe800078e0286 */
[----:B------:R-:W-:Y:S02]  /*b2b0*/  IMAD.IADD R3, R3, 0x1, R134 ;  /* 0x0000000103037824 */ /* 0x000fe400078e0286 */
[----:B------:R-:W2:Y:S02]  /*b2c0*/  S2R R134, SR_TID.X ;  /* 0x0000000000867919 */ /* 0x000ea40000002100 */
[----:B--2---:R-:W-:Y:S04]  /*b2d0*/  SHF.R.S32.HI R168, RZ, 0x1f, R134 ;  /* 0x0000001fffa87819 */ /* 0x004fe80000011486 */
[----:B------:R-:W-:Y:S04]  /*b2e0*/  LEA.HI R168, R168, R134, RZ, 0x3 ;  /* 0x00000086a8a87211 */ /* 0x000fe800078f18ff */
[----:B------:R-:W-:Y:S04]  /*b2f0*/  SHF.R.S32.HI R168, RZ, 0x3, R168 ;  /* 0x00000003ffa87819 */ /* 0x000fe800000114a8 */
[----:B------:R-:W-:Y:S01]  /*b300*/  IADD3 R134, -R168, 0x30, RZ ;  /* 0x00000030a8867810 */ /* 0x000fe20007ffe1ff */
[----:B---3--:R2:W-:Y:S01]  /*b310*/  STL [R1+0x24], R170 ;  /* 0x000024aa01007387 */ /* 0x0085e20000100800 */
[----:B------:R-:W-:Y:S01]  /*b320*/  SHF.R.S32.HI R135, RZ, 0x1f, R170 ;  /* 0x0000001fff877819 */ /* 0x000fe200000114aa */
[----:B------:R-:W-:Y:S02]  /*b330*/  IMAD.WIDE.U32 R2, R170, c[0x0][0x1f0], R2 ;  /* 0x00007c00aa027a25 */ /* 0x000fe400078e0002 */
[----:B------:R-:W3:Y:S02]  /*b340*/  LDL R173, [R1+0x38] ;  /* 0x0000380001ad7983 */ /* 0x000ee40000100800 */
[----:B------:R-:W-:Y:S01]  /*b350*/  IMAD R135, R135, c[0x0][0x1f0], RZ ;  /* 0x00007c0087877a24 */ /* 0x000fe200078e02ff */
[----:B------:R-:W-:Y:S01]  /*b360*/  IADD3 R2, P0, R2, UR18, RZ ;  /* 0x0000001202027c10 */ /* 0x000fe2000ff1e0ff */
[----:B------:R-:W3:Y:S02]  /*b370*/  LDL R174, [R1+0x54] ;  /* 0x0000540001ae7983 */ /* 0x000ee40000100800 */
[----:B------:R-:W-:Y:S02]  /*b380*/  IMAD R135, R170, c[0x0][0x1f4], R135 ;  /* 0x00007d00aa877a24 */ /* 0x000fe400078e0287 */
[----:B-1----:R-:W3:Y:S03]  /*b390*/  LDL R171, [R1+0x34] ;  /* 0x0000340001ab7983 */ /* 0x002ee60000100800 */
[----:B------:R-:W-:Y:S01]  /*b3a0*/  IADD3.X R135, R3, UR6, R135, P0, !PT ;  /* 0x0000000603877c10 */ /* 0x000fe200087fe487 */
[----:B------:R-:W3:Y:S01]  /*b3b0*/  LDL R172, [R1+0x50] ;  /* 0x0000500001ac7983 */ /* 0x000ee20000100800 */
[C---:B--2---:R-:W-:Y:S04]  /*b3c0*/  LEA R170, P0, R2.reuse, c[0x0][0x1c8], 0x1 ;  /* 0x0000720002aa7a11 */ /* 0x044fe800078008ff */
[----:B------:R-:W-:Y:S02]  /*b3d0*/  LEA.HI.X R135, R2, c[0x0][0x1cc], R135, 0x1, P0 ;  /* 0x0000730002877a11 */ /* 0x000fe400000f0c87 */
[----:B------:R-:W4:Y:S01]  /*b3e0*/  SHFL.IDX PT, R2, R170, RZ, 0x181f ;  /* 0x00181fffaa027589 */ /* 0x000f2200000e0000 */
[----:B------:R-:W-:Y:S03]  /*b3f0*/  ISETP.GE.AND P0, PT, R134, 0x1, PT ;  /* 0x000000018600780c */ /* 0x000fe60003f06270 */
[----:B------:R-:W5:Y:S10]  /*b400*/  SHFL.IDX PT, R3, R135, RZ, 0x181f ;  /* 0x00181fff87037589 */ /* 0x000f7400000e0000 */
[C---:B----4-:R-:W-:Y:S05]  /*b410*/  @P0 IADD3 R168, P1, R2.reuse, R175, RZ ;  /* 0x000000af02a80210 */ /* 0x050fea0007f3e0ff */
[C---:B-----5:R-:W-:Y:S05]  /*b420*/  @P0 IMAD.X R169, R3.reuse, 0x1, R178, P1 ;  /* 0x0000000103a90824 */ /* 0x060fea00008e06b2 */
[----:B------:R-:W-:Y:S01]  /*b430*/  @!PT LDS RZ, [RZ] ;  /* 0x00000000fffff984 */ /* 0x000fe20000000800 */
[----:B------:R1:W-:Y:S02]  /*b440*/  @P0 LDGSTS.E.BYPASS.LTC128B.128 [R177+0x10100], [R168.64], !P2 ;  /* 0x10100000a8b10fae */ /* 0x0003e4000d101d56 */
[----:B-1----:R-:W-:Y:S05]  /*b450*/  @P0 IADD3 R168, P1, R2, R179, RZ ;  /* 0x000000b302a80210 */ /* 0x002fea0007f3e0ff */
[----:B------:R-:W-:Y:S05]  /*b460*/  @P0 IMAD.X R169, R3, 0x1, R176, P1 ;  /* 0x0000000103a90824 */ /* 0x000fea00008e06b0 */
[----:B------:R3:W-:Y:S02]  /*b470*/  @P0 LDGSTS.E.BYPASS.LTC128B.128 [R177+0x11900], [R168.64], !P6 ;  /* 0x11900000a8b10fae */ /* 0x0007e4000f101d56 */
[CC--:B---3--:R-:W-:Y:S04]  /*b480*/  @P0 LEA R168, P1, R173.reuse, R2.reuse, 0x1 ;  /* 0x00000002ada80211 */ /* 0x0c8fe800078208ff */
[-C--:B------:R-:W-:Y:S02]  /*b490*/  @P0 LEA.HI.X R169, R173, R3.reuse, R174, 0x1, P1 ;  /* 0x00000003ada90211 */ /* 0x080fe400008f0cae */
[C---:B------:R-:W-:Y:S03]  /*b4a0*/  @P0 LEA R2, P1, R171.reuse, R2, 0x1 ;  /* 0x00000002ab020211 */ /* 0x040fe600078208ff */
[----:B------:R1:W-:Y:S01]  /*b4b0*/  @P0 LDGSTS.E.BYPASS.LTC128B.128 [R177+0x13100], [R168.64], !P5 ;  /* 0x13100000a8b10fae */ /* 0x0003e2000e901d56 */
[----:B------:R-:W-:Y:S05]  /*b4c0*/  @P0 LEA.HI.X R3, R171, R3, R172, 0x1, P1 ;  /* 0x00000003ab030211 */ /* 0x000fea00008f0cac */
[----:B------:R2:W-:Y:S01]  /*b4d0*/  @P0 LDGSTS.E.BYPASS.LTC128B.128 [R177+0x14900], [R2.64], !P4 ;  /* 0x1490000002b10fae */ /* 0x0005e2000e101d56 */
[----:B------:R-:W-:Y:S03]  /*b4e0*/  ISETP.GE.AND P0, PT, R134, 0x21, PT ;  /* 0x000000218600780c */ /* 0x000fe60003f06270 */
[----:B--2---:R-:W2:Y:S04]  /*b4f0*/  SHFL.IDX PT, R2, R170, 0x1, 0x181f ;  /* 0x00381f00aa027f89 */ /* 0x004ea800000e0000 */
[----:B------:R-:W3:Y:S06]  /*b500*/  SHFL.IDX PT, R3, R135, 0x1, 0x181f ;  /* 0x00381f0087037f89 */ /* 0x000eec00000e0000 */
[C---:B--2---:R-:W-:Y:S05]  /*b510*/  @P0 IADD3 R134, P1, R2.reuse, R175, RZ ;  /* 0x000000af02860210 */ /* 0x044fea0007f3e0ff */
[C---:B---3--:R-:W-:Y:S05]  /*b520*/  @P0 IMAD.X R135, R3.reuse, 0x1, R178, P1 ;  /* 0x0000000103870824 */ /* 0x048fea00008e06b2 */
[----:B------:R2:W-:Y:S02]  /*b530*/  @P0 LDGSTS.E.BYPASS.LTC128B.128 [R177+0x11100], [R134.64], !P2 ;  /* 0x1110000086b10fae */ /* 0x0005e4000d101d56 */
[----:B--2---:R-:W-:Y:S05]  /*b540*/  @P0 IADD3 R134, P1, R2, R179, RZ ;  /* 0x000000b302860210 */ /* 0x004fea0007f3e0ff */
[----:B------:R-:W-:Y:S05]  /*b550*/  @P0 IMAD.X R135, R3, 0x1, R176, P1 ;  /* 0x0000000103870824 */ /* 0x000fea00008e06b0 */
[----:B------:R2:W-:Y:S02]  /*b560*/  @P0 LDGSTS.E.BYPASS.LTC128B.128 [R177+0x12900], [R134.64], !P6 ;  /* 0x1290000086b10fae */ /* 0x0005e4000f101d56 */
[CC--:B--2---:R-:W-:Y:S04]  /*b570*/  @P0 LEA R134, P1, R173.reuse, R2.reuse, 0x1 ;  /* 0x00000002ad860211 */ /* 0x0c4fe800078208ff */
[-C--:B------:R-:W-:Y:S02]  /*b580*/  @P0 LEA.HI.X R135, R173, R3.reuse, R174, 0x1, P1 ;  /* 0x00000003ad870211 */ /* 0x080fe400008f0cae */
[C---:B------:R-:W-:Y:S03]  /*b590*/  @P0 LEA R2, P1, R171.reuse, R2, 0x1 ;  /* 0x00000002ab020211 */ /* 0x040fe600078208ff */
[----:B------:R1:W-:Y:S01]  /*b5a0*/  @P0 LDGSTS.E.BYPASS.LTC128B.128 [R177+0x14100], [R134.64], !P5 ;  /* 0x1410000086b10fae */ /* 0x0003e2000e901d56 */
[----:B------:R-:W-:Y:S05]  /*b5b0*/  @P0 LEA.HI.X R3, R171, R3, R172, 0x1, P1 ;  /* 0x00000003ab030211 */ /* 0x000fea00008f0cac */
[----:B------:R1:W-:Y:S04]  /*b5c0*/  @P0 LDGSTS.E.BYPASS.LTC128B.128 [R177+0x15900], [R2.64], !P4 ;  /* 0x1590000002b10fae */ /* 0x0003e8000e101d56 */
.L_x_3654:
[----:B-1----:R-:W2:Y:S01]  /*b5d0*/  LDL.LU R134, [R1+0x44] ;  /* 0x0000440001867983 */ /* 0x002ea20000300800 */
[----:B------:R-:W-:Y:S01]  /*b5e0*/  FMNMX.FTZ R133, R4, R133, !PT ;  /* 0x0000008504857209 */ /* 0x000fe20007810000 */
[----:B------:R-:W-:Y:S02]  /*b5f0*/  UISETP.GT.AND UP0, UPT, UR24, UR4, UPT ;  /* 0x000000041800728c */ /* 0x000fe4000bf04270 */
[----:B------:R-:W3:Y:S01]  /*b600*/  LDL.LU R169, [R1+0x4c] ;  /* 0x00004c0001a97983 */ /* 0x000ee20000300800 */
[----:B------:R-:W-:Y:S01]  /*b610*/  FMNMX.FTZ R133, R5, R133, !PT ;  /* 0x0000008505857209 */ /* 0x000fe20007810000 */
[----:B------:R-:W-:Y:S02]  /*b620*/  UIADD3 UR5, UR24, -0x1, URZ ;  /* 0xffffffff18057890 */ /* 0x000fe4000fffe03f */
[----:B------:R-:W0:Y:S01]  /*b630*/  LDGDEPBAR ;  /* 0x00000000000079af */ /* 0x000e220000000000 */
[----:B------:R-:W-:Y:S02]  /*b640*/  FMNMX.FTZ R133, R8, R133, !PT ;  /* 0x0000008508857209 */ /* 0x000fe40007810000 */
[----:B------:R-:W-:Y:S02]  /*b650*/  PLOP3.LUT P0, PT, PT, PT, UP0, 0x80, 0x0 ;  /* 0x000000000000781c */ /* 0x000fe40003f0f008 */
[----:B------:R-:W-:Y:S01]  /*b660*/  FMNMX.FTZ R133, R9, R133, !PT ;  /* 0x0000008509857209 */ /* 0x000fe20007810000 */
[----:B------:R-:W-:Y:S03]  /*b670*/  UMOV UR24, UR5 ;  /* 0x0000000500187c82 */ /* 0x000fe60008000000 */
        /* <DEDUP_REMOVED lines=29> */
[----:B------:R-:W4:Y:S01]  /*b850*/  MUFU.EX2 R5, R5 ;  /* 0x0000000500057308 */ /* 0x000f220000000800 */
[C---:B-1----:R-:W-:Y:S02]  /*b860*/  FMUL.FTZ R28, R3.reuse, R28 ;  /* 0x0000001c031c7220 */ /* 0x042fe40000410000 */
[C---:B------:R-:W-:Y:S02]  /*b870*/  FMUL.FTZ R29, R3.reuse, R29 ;  /* 0x0000001d031d7220 */ /* 0x040fe40000410000 */
[C---:B------:R-:W-:Y:S05]  /*b880*/  FMUL.FTZ R32, R3.reuse, R32 ;  /* 0x0000002003207220 */ /* 0x040fea0000410000 */
        /* <DEDUP_REMOVED lines=20> */
[----:B------:R-:W-:Y:S01]  /*b9d0*/  FMUL.FTZ R65, R3, R65 ;  /* 0x0000004103417220 */ /* 0x000fe20000410000 */
[----:B-1----:R-:W-:Y:S01]  /*b9e0*/  F2FP.PACK_AB R170, R9, R8 ;  /* 0x0000000809aa723e */ /* 0x002fe200000000ff */
        /* <DEDUP_REMOVED lines=33> */
[----:B------:R-:W-:Y:S02]  /*bc00*/  FADD.FTZ R0, R5, R0 ;  /* 0x0000000005007221 */ /* 0x000fe40000010000 */
[C---:B------:R-:W-:Y:S02]  /*bc10*/  FMUL.FTZ R5, R3.reuse, R157 ;  /* 0x0000009d03057220 */ /* 0x040fe40000410000 */
[----:B------:R-:W-:Y:S02]  /*bc20*/  FADD.FTZ R0, R8, R0 ;  /* 0x0000000008007221 */ /* 0x000fe40000010000 */
[----:B------:R-:W-:Y:S02]  /*bc30*/  FMUL.FTZ R8, R3, R152 ;  /* 0x0000009803087220 */ /* 0x000fe40000410000 */
[----:B------:R-:W-:Y:S01]  /*bc40*/  FADD.FTZ R179, R9, R0 ;  /* 0x0000000009b37221 */ /* 0x000fe20000010000 */
[----:B------:R-:W-:Y:S01]  /*bc50*/  FMNMX.FTZ R0, R6, R132, !PT ;  /* 0x0000008406007209 */ /* 0x000fe20007810000 */
[----:B------:R-:W-:Y:S03]  /*bc60*/  FMUL.FTZ R9, R3, R153 ;  /* 0x0000009903097220 */ /* 0x000fe60000410000 */
        /* <DEDUP_REMOVED lines=20> */
[----:B------:R-:W1:Y:S01]  /*bdb0*/  MUFU.EX2 R0, R0 ;  /* 0x0000000000007308 */ /* 0x000e620000000800 */
[--C-:B------:R-:W-:Y:S01]  /*bdc0*/  FFMA.FTZ R172, R15, c[0x0][0x2d0], -R4.reuse ;  /* 0x0000b4000fac7a23 */ /* 0x100fe20000010804 */
[----:B------:R-:W-:Y:S01]  /*bdd0*/  MOV R15, R25 ;  /* 0x00000019000f7202 */ /* 0x000fe20000000f00 */
[----:B------:R-:W-:Y:S02]  /*bde0*/  FMUL.FTZ R25, R3, R137 ;  /* 0x0000008903197220 */ /* 0x000fe40000410000 */
[--C-:B------:R-:W-:Y:S02]  /*bdf0*/  FFMA.FTZ R16, R26, c[0x0][0x2d0], -R4.reuse ;  /* 0x0000b4001a107a23 */ /* 0x100fe40000010804 */
[--C-:B------:R-:W-:Y:S02]  /*be00*/  FFMA.FTZ R17, R27, c[0x0][0x2d0], -R4.reuse ;  /* 0x0000b4001b117a23 */ /* 0x100fe40000010804 */
[--C-:B------:R-:W-:Y:S01]  /*be10*/  FFMA.FTZ R171, R10, c[0x0][0x2d0], -R4.reuse ;  /* 0x0000b4000aab7a23 */ /* 0x100fe20000010804 */
[----:B------:R-:W3:Y:S01]  /*be20*/  MUFU.EX2 R6, R6 ;  /* 0x0000000600067308 */ /* 0x000ee20000000800 */
[----:B------:R-:W-:Y:S01]  /*be30*/  MOV R10, R24 ;  /* 0x00000018000a7202 */ /* 0x000fe20000000f00 */
[----:B------:R-:W-:Y:S01]  /*be40*/  FMUL.FTZ R24, R3, R136 ;  /* 0x0000008803187220 */ /* 0x000fe20000410000 */
[----:B------:R-:W-:Y:S01]  /*be50*/  MOV R157, R16 ;  /* 0x00000010009d7202 */ /* 0x000fe20000000f00 */
[--C-:B------:R-:W-:Y:S01]  /*be60*/  FFMA.FTZ R173, R14, c[0x0][0x2d0], -R4.reuse ;  /* 0x0000b4000ead7a23 */ /* 0x100fe20000010804 */
[----:B------:R-:W-:Y:S01]  /*be70*/  MOV R14, R20 ;  /* 0x00000014000e7202 */ /* 0x000fe20000000f00 */
[--C-:B------:R-:W-:Y:S02]  /*be80*/  FFMA.FTZ R174, R18, c[0x0][0x2d0], -R4.reuse ;  /* 0x0000b40012ae7a23 */ /* 0x100fe40000010804 */
[--C-:B------:R-:W-:Y:S02]  /*be90*/  FFMA.FTZ R175, R19, c[0x0][0x2d0], -R4.reuse ;  /* 0x0000b40013af7a23 */ /* 0x100fe40000010804 */
[----:B------:R-:W2:Y:S01]  /*bea0*/  MUFU.EX2 R7, R7 ;  /* 0x0000000700077308 */ /* 0x000ea20000000800 */
[--C-:B------:R-:W-:Y:S02]  /*beb0*/  FFMA.FTZ R12, R22, c[0x0][0x2d0], -R4.reuse ;  /* 0x0000b400160c7a23 */ /* 0x100fe40000010804 */
[--C-:B------:R-:W-:Y:S02]  /*bec0*/  FFMA.FTZ R13, R23, c[0x0][0x2d0], -R4.reuse ;  /* 0x0000b400170d7a23 */ /* 0x100fe40000010804 */
[C---:B-1----:R-:W-:Y:S01]  /*bed0*/  FMUL.FTZ R26, R0.reuse, R138 ;  /* 0x0000008a001a7220 */ /* 0x042fe20000410000 */
[----:B------:R-:W-:Y:S01]  /*bee0*/  MOV R153, R12 ;  /* 0x0000000c00997202 */ /* 0x000fe20000000f00 */
[C---:B------:R-:W-:Y:S01]  /*bef0*/  FMUL.FTZ R27, R0.reuse, R139 ;  /* 0x0000008b001b7220 */ /* 0x040fe20000410000 */
[----:B------:R-:W-:Y:S01]  /*bf00*/  MOV R152, R13 ;  /* 0x0000000d00987202 */ /* 0x000fe20000000f00 */
[----:B------:R-:W1:Y:S01]  /*bf10*/  LDSM.16.MT88.4 R136, [R237+0x100] ;  /* 0x00010000ed88783b */ /* 0x000e620000004200 */
[----:B------:R-:W-:Y:S01]  /*bf20*/  FFMA.FTZ R134, R11, c[0x0][0x2d0], -R4 ;  /* 0x0000b4000b867a23 */ /* 0x000fe20000010804 */
[----:B------:R-:W-:Y:S01]  /*bf30*/  MOV R11, R21 ;  /* 0x00000015000b7202 */ /* 0x000fe20000000f00 */
[----:B------:R-:W4:Y:S01]  /*bf40*/  MUFU.EX2 R171, R171 ;  /* 0x000000ab00ab7308 */ /* 0x000f220000000800 */
[C---:B------:R-:W-:Y:S02]  /*bf50*/  FMUL.FTZ R12, R3.reuse, R148 ;  /* 0x00000094030c7220 */ /* 0x040fe40000410000 */
[C---:B---3--:R-:W-:Y:S02]  /*bf60*/  FFMA.FTZ R4, R0.reuse, R169, R6 ;  /* 0x000000a900047223 */ /* 0x048fe40000010006 */
[C---:B------:R-:W-:Y:S02]  /*bf70*/  FMUL.FTZ R13, R3.reuse, R149 ;  /* 0x00000095030d7220 */ /* 0x040fe40000410000 */
[----:B------:R-:W-:Y:S02]  /*bf80*/  FMUL.FTZ R16, R3, R144 ;  /* 0x0000009003107220 */ /* 0x000fe40000410000 */
[C---:B------:R-:W-:Y:S01]  /*bf90*/  FMUL.FTZ R18, R0.reuse, R146 ;  /* 0x0000009200127220 */ /* 0x040fe20000410000 */
[----:B------:R-:W-:Y:S01]  /*bfa0*/  MUFU.EX2 R149, R173 ;  /* 0x000000ad00957308 */ /* 0x000fe20000000800 */
[C---:B------:R-:W-:Y:S01]  /*bfb0*/  FMUL.FTZ R19, R0.reuse, R147 ;  /* 0x0000009300137220 */ /* 0x040fe20000410000 */
[C---:B--2---:R-:W-:Y:S01]  /*bfc0*/  F2FP.PACK_AB R169, R7.reuse, R6 ;  /* 0x0000000607a9723e */ /* 0x044fe200000000ff */
[----:B------:R-:W-:Y:S02]  /*bfd0*/  FADD.FTZ R132, R7, R4 ;  /* 0x0000000407847221 */ /* 0x000fe40000010000 */
        /* <DEDUP_REMOVED lines=9> */
[----:B------:R-:W-:Y:S01]  /*c070*/  MOV R156, R17 ;  /* 0x00000011009c7202 */ /* 0x000fe20000000f00 */
[C---:B------:R-:W-:Y:S01]  /*c080*/  FMUL.FTZ R6, R0.reuse, R158 ;  /* 0x0000009e00067220 */ /* 0x040fe20000410000 */
[----:B------:R-:W-:Y:S01]  /*c090*/  MOV R158, R15 ;  /* 0x0000000f009e7202 */ /* 0x000fe20000000f00 */
[----:B----4-:R-:W-:Y:S02]  /*c0a0*/  FADD.FTZ R148, R171, R132 ;  /* 0x00000084ab947221 */ /* 0x010fe40000010000 */
[C---:B------:R-:W-:Y:S02]  /*c0b0*/  FMUL.FTZ R15, R0.reuse, R151 ;  /* 0x00000097000f7220 */ /* 0x040fe40000410000 */
[C---:B------:R-:W-:Y:S01]  /*c0c0*/  FMUL.FTZ R17, R3.reuse, R145 ;  /* 0x0000009103117220 */ /* 0x040fe20000410000 */
[----:B------:R-:W2:Y:S01]  /*c0d0*/  MUFU.EX2 R150, R134 ;  /* 0x0000008600967308 */ /* 0x000ea20000000800 */
[C---:B------:R-:W-:Y:S01]  /*c0e0*/  FMUL.FTZ R20, R3.reuse, R140 ;  /* 0x0000008c03147220 */ /* 0x040fe20000410000 */
[----:B------:R-:W-:Y:S01]  /*c0f0*/  LDSM.16.MT88.4 R144, [R238+0x900] ;  /* 0x00090000ee90783b */ /* 0x000fe20000004200 */
[----:B------:R-:W-:Y:S02]  /*c100*/  FMUL.FTZ R21, R3, R141 ;  /* 0x0000008d03157220 */ /* 0x000fe40000410000 */
        /* <DEDUP_REMOVED lines=8> */
[C---:B------:R-:W-:Y:S02]  /*c190*/  FMUL.FTZ R38, R0.reuse, R38 ;  /* 0x0000002600267220 */ /* 0x040fe40000410000 */
[C---:B------:R-:W-:Y:S02]  /*c1a0*/  FMUL.FTZ R39, R0.reuse, R39 ;  /* 0x0000002700277220 */ /* 0x040fe40000410000 */
[C---:B------:R-:W-:Y:S01]  /*c1b0*/  FMUL.FTZ R42, R0.reuse, R42 ;  /* 0x0000002a002a7220 */ /* 0x040fe20000410000 */
[----:B------:R-:W4:Y:S01]  /*c1c0*/  MUFU.EX2 R3, R177 ;  /* 0x000000b100037308 */ /* 0x000f220000000800 */
[----:B------:R-:W-:Y:S01]  /*c1d0*/  FMUL.FTZ R43, R0, R43 ;  /* 0x0000002b002b7220 */ /* 0x000fe20000410000 */
[----:B--2---:R-:W-:Y:S01]  /*c1e0*/  F2FP.PACK_AB R171, R150, R171 ;  /* 0x000000ab96ab723e */ /* 0x004fe200000000ff */
[C---:B------:R-:W-:Y:S02]  /*c1f0*/  FMUL.FTZ R46, R0.reuse, R46 ;  /* 0x0000002e002e7220 */ /* 0x040fe40000410000 */
[C---:B------:R-:W-:Y:S02]  /*c200*/  FMUL.FTZ R47, R0.reuse, R47 ;  /* 0x0000002f002f7220 */ /* 0x040fe40000410000 */
[C---:B------:R-:W-:Y:S02]  /*c210*/  FMUL.FTZ R50, R0.reuse, R50 ;  /* 0x0000003200327220 */ /* 0x040fe40000410000 */
[C---:B-1----:R-:W-:Y:S01]  /*c220*/  HMMA.16816.F32 R4, R168.reuse, R136, R4 ;  /* 0x00000088a804723c */ /* 0x042fe20000001804 */
[----:B------:R-:W1:Y:S04]  /*c230*/  MUFU.EX2 R134, R176 ;  /* 0x000000b000867308 */ /* 0x000e680000000800 */
[C---:B------:R-:W-:Y:S02]  /*c240*/  FMUL.FTZ R51, R0.reuse, R51 ;  /* 0x0000003300337220 */ /* 0x040fe40000410000 */
[C---:B------:R-:W-:Y:S01]  /*c250*/  FMUL.FTZ R54, R0.reuse, R54 ;  /* 0x0000003600367220 */ /* 0x040fe20000410000 */
[C---:B------:R-:W-:Y:S01]  /*c260*/  HMMA.16816.F32 R8, R168.reuse, R138, R8 ;  /* 0x0000008aa808723c */ /* 0x040fe20000001808 */
[----:B------:R-:W2:Y:S02]  /*c270*/  LDSM.16.MT88.4 R136, [R238+0x100] ;  /* 0x00010000ee88783b */ /* 0x000ea40000004200 */
[----:B------:R-:W5:Y:S01]  /*c280*/  MUFU.EX2 R176, R172 ;  /* 0x000000ac00b07308 */ /* 0x000f620000000800 */
        /* <DEDUP_REMOVED lines=20> */
[C---:B------:R-:W-:Y:S01]  /*c3d0*/  FMUL.FTZ R90, R0.reuse, R90 ;  /* 0x0000005a005a7220 */ /* 0x040fe20000410000 */
[C---:B--2---:R-:W-:Y:S03]  /*c3e0*/  HMMA.16816.F32 R12, R168.reuse, R136, R12 ;  /* 0x00000088a80c723c */ /* 0x044fe6000000180c */
[C---:B------:R-:W-:Y:S02]  /*c3f0*/  FMUL.FTZ R91, R0.reuse, R91 ;  /* 0x0000005b005b7220 */ /* 0x040fe40000410000 */
[C---:B------:R-:W-:Y:S02]  /*c400*/  FMUL.FTZ R94, R0.reuse, R94 ;  /* 0x0000005e005e7220 */ /* 0x040fe40000410000 */
[C---:B------:R-:W-:Y:S01]  /*c410*/  FMUL.FTZ R95, R0.reuse, R95 ;  /* 0x0000005f005f7220 */ /* 0x040fe20000410000 */
[C---:B------:R-:W-:Y:S01]  /*c420*/  HMMA.16816.F32 R16, R168.reuse, R138, R16 ;  /* 0x0000008aa810723c */ /* 0x040fe20000001810 */
[----:B------:R-:W2:Y:S03]  /*c430*/  LDSM.16.MT88.4 R136, [R241+0x100] ;  /* 0x00010000f188783b */ /* 0x000ea60000004200 */
        /* <DEDUP_REMOVED lines=18> */
[C---:B--2---:R-:W-:Y:S03]  /*c560*/  HMMA.16816.F32 R20, R168.reuse, R136, R20 ;  /* 0x00000088a814723c */ /* 0x044fe60000001814 */
[----:B---3--:R-:W-:Y:S04]  /*c570*/  FADD.FTZ R0, R132, R179 ;  /* 0x000000b384007221 */ /* 0x008fe80000010000 */
[----:B----4-:R-:W-:Y:S01]  /*c580*/  FADD.FTZ R0, R3, R0 ;  /* 0x0000000003007221 */ /* 0x010fe20000010000 */
[C---:B------:R-:W-:Y:S01]  /*c590*/  HMMA.16816.F32 R24, R168.reuse, R138, R24 ;  /* 0x0000008aa818723c */ /* 0x040fe20000001818 */
[----:B------:R-:W2:Y:S03]  /*c5a0*/  LDSM.16.MT88.4 R136, [R240+0x100] ;  /* 0x00010000f088783b */ /* 0x000ea60000004200 */
[----:B------:R-:W-:Y:S04]  /*c5b0*/  FADD.FTZ R0, R135, R0 ;  /* 0x0000000087007221 */ /* 0x000fe80000010000 */
[----:B-1----:R-:W-:Y:S01]  /*c5c0*/  FADD.FTZ R0, R134, R0 ;  /* 0x0000000086007221 */ /* 0x002fe20000010000 */
        /* <DEDUP_REMOVED lines=42> */
[----:B------:R-:W-:Y:S02]  /*c870*/  F2FP.PACK_AB R139, R175, R174 ;  /* 0x000000aeaf8b723e */ /* 0x000fe400000000ff */
[----:B------:R2:W3:Y:S01]  /*c880*/  MUFU.EX2 R168, R154 ;  /* 0x0000009a00a87308 */ /* 0x0004e20000000800 */
[----:B------:R-:W-:Y:S04]  /*c890*/  F2FP.PACK_AB R169, R173, R172 ;  /* 0x000000acada9723e */ /* 0x000fe800000000ff */
[C---:B------:R-:W-:Y:S05]  /*c8a0*/  HMMA.16816.F32 R4, R136.reuse, R140, R4 ;  /* 0x0000008c8804723c */ /* 0x040fea0000001804 */
[----:B------:R-:W4:Y:S03]  /*c8b0*/  MUFU.EX2 R132, R159 ;  /* 0x0000009f00847308 */ /* 0x000f260000000800 */
[C---:B------:R-:W-:Y:S01]  /*c8c0*/  HMMA.16816.F32 R8, R136.reuse, R142, R8 ;  /* 0x0000008e8808723c */ /* 0x040fe20000001808 */
[----:B------:R-:W5:Y:S03]  /*c8d0*/  LDSM.16.MT88.4 R140, [R241+0x900] ;  /* 0x00090000f18c783b */ /* 0x000f660000004200 */
[----:B-1----:R-:W-:Y:S03]  /*c8e0*/  FADD.FTZ R0, R3, R0 ;  /* 0x0000000003007221 */ /* 0x002fe60000010000 */
[----:B------:R-:W-:Y:S01]  /*c8f0*/  MUFU.EX2 R170, R158 ;  /* 0x0000009e00aa7308 */ /* 0x000fe20000000800 */
[C---:B------:R-:W-:Y:S01]  /*c900*/  HMMA.16816.F32 R12, R136.reuse, R144, R12 ;  /* 0x00000090880c723c */ /* 0x040fe2000000180c */
[----:B--2---:R-:W-:Y:S03]  /*c910*/  LDSM.16.MT88.4 R152, [R237+0x1100] ;  /* 0x00110000ed98783b */ /* 0x004fe60000004200 */
[C---:B---3--:R-:W-:Y:S01]  /*c920*/  FADD.FTZ R0, R168.reuse, R0 ;  /* 0x00000000a8007221 */ /* 0x048fe20000010000 */
[----:B------:R-:W-:Y:S01]  /*c930*/  F2FP.PACK_AB R168, R168, R3 ;  /* 0x00000003a8a8723e */ /* 0x000fe200000000ff */
[----:B------:R-:W-:Y:S02]  /*c940*/  FADD.FTZ R3, R150, R148 ;  /* 0x0000009496037221 */ /* 0x000fe40000010000 */
[C---:B------:R-:W-:Y:S01]  /*c950*/  HMMA.16816.F32 R16, R136.reuse, R146, R16 ;  /* 0x000000928810723c */ /* 0x040fe20000001810 */
[----:B------:R-:W-:Y:S01]  /*c960*/  MUFU.EX2 R134, R157 ;  /* 0x0000009d00867308 */ /* 0x000fe20000000800 */
[----:B------:R-:W1:Y:S02]  /*c970*/  LDSM.16.MT88.4 R144, [R240+0x900] ;  /* 0x00090000f090783b */ /* 0x000e640000004200 */
[----:B----4-:R-:W-:Y:S07]  /*c980*/  FADD.FTZ R0, R132, R0 ;  /* 0x0000000084007221 */ /* 0x010fee0000010000 */
[----:B------:R-:W2:Y:S01]  /*c990*/  MUFU.EX2 R135, R156 ;  /* 0x0000009c00877308 */ /* 0x000ea20000000800 */
[C---:B-----5:R-:W-:Y:S08]  /*c9a0*/  HMMA.16816.F32 R20, R136.reuse, R140, R20 ;  /* 0x0000008c8814723c */ /* 0x060ff00000001814 */
[C---:B------:R-:W-:Y:S01]  /*c9b0*/  HMMA.16816.F32 R24, R136.reuse, R142, R24 ;  /* 0x0000008e8818723c */ /* 0x040fe20000001818 */
[----:B------:R-:W3:Y:S03]  /*c9c0*/  LDSM.16.MT88.4 R140, [R237+0x2100] ;  /* 0x00210000ed8c783b */ /* 0x000ee60000004200 */
[----:B--2---:R-:W-:Y:S04]  /*c9d0*/  F2FP.PACK_AB R171, R135, R134 ;  /* 0x0000008687ab723e */ /* 0x004fe800000000ff */
        /* <DEDUP_REMOVED lines=33> */
[C---:B--2---:R-:W-:Y:S07]  /*cbf0*/  HMMA.16816.F32 R116, R136.reuse, R140, R116 ;  /* 0x0000008c8874723c */ /* 0x044fee0000001874 */
[C---:B------:R-:W-:Y:S01]  /*cc00*/  FADD.FTZ R140, R170.reuse, R0 ;  /* 0x00000000aa8c7221 */ /* 0x040fe20000010000 */
[C---:B------:R-:W-:Y:S04]  /*cc10*/  HMMA.16816.F32 R120, R136.reuse, R142, R120 ;  /* 0x0000008e8878723c */ /* 0x040fe80000001878 */
[----:B------:R-:W-:Y:S01]  /*cc20*/  STL [R1+0x44], R140 ;  /* 0x0000448c01007387 */ /* 0x000fe20000100800 */
[----:B------:R-:W-:Y:S01]  /*cc30*/  F2FP.PACK_AB R170, R170, R132 ;  /* 0x00000084aaaa723e */ /* 0x000fe200000000ff */
[----:B------:R-:W-:Y:S01]  /*cc40*/  FADD.FTZ R0, R149, R3 ;  /* 0x0000000395007221 */ /* 0x000fe20000010000 */
[----:B------:R-:W-:Y:S01]  /*cc50*/  MOV R132, R2 ;  /* 0x0000000200847202 */ /* 0x000fe20000000f00 */
[C---:B-1----:R-:W-:Y:S04]  /*cc60*/  HMMA.16816.F32 R124, R136.reuse, R144, R124 ;  /* 0x00000090887c723c */ /* 0x042fe8000000187c */
[----:B------:R-:W-:Y:S04]  /*cc70*/  FADD.FTZ R0, R176, R0 ;  /* 0x00000000b0007221 */ /* 0x000fe80000010000 */
[----:B------:R-:W-:Y:S01]  /*cc80*/  FADD.FTZ R0, R174, R0 ;  /* 0x00000000ae007221 */ /* 0x000fe20000010000 */
[----:B------:R-:W-:Y:S01]  /*cc90*/  HMMA.16816.F32 R128, R136, R146, R128 ;  /* 0x000000928880723c */ /* 0x000fe20000001880 */
[----:B------:R-:W1:Y:S02]  /*cca0*/  LDSM.16.MT88.4 R144, [R238+0x1100] ;  /* 0x00110000ee90783b */ /* 0x000e640000004200 */
[----:B------:R-:W-:Y:S05]  /*ccb0*/  FADD.FTZ R0, R175, R0 ;  /* 0x00000000af007221 */ /* 0x000fea0000010000 */
        /* <DEDUP_REMOVED lines=8> */
[----:B------:R-:W-:Y:S05]  /*cd40*/  FADD.FTZ R0, R135, R0 ;  /* 0x0000000087007221 */ /* 0x000fea0000010000 */
[----:B------:R-:W-:Y:S01]  /*cd50*/  STL [R1+0x4c], R0 ;  /* 0x00004c0001007387 */ /* 0x000fe20000100800 */
[C---:B-1----:R-:W-:Y:S03]  /*cd60*/  HMMA.16816.F32 R148, R168.reuse, R144, R12 ;  /* 0x00000090a894723c */ /* 0x042fe6000000180c */
[----:B------:R-:W1:Y:S05]  /*cd70*/  LDSM.16.MT88.4 R12, [R238+0x2900] ;  /* 0x00290000ee0c783b */ /* 0x000e6a0000004200 */
        /* <DEDUP_REMOVED lines=40> */
.L_x_3650:
[----:B------:R-:W-:-:S06]  /*d000*/  UISETP.GE.AND UP0, UPT, UR24, UR8, UPT ;  /* 0x000000081800728c */ /* 0x000fcc000bf06270 */
[----:B------:R-:W-:-:S13]  /*d010*/  PLOP3.LUT P0, PT, PT, PT, UP0, 0x40, 0x0 ;  /* 0x000000000000781c */ /* 0x000fda0003f0e808 */
[----:B------:R-:W-:Y:S05]  /*d020*/  @P0 BRA `(.L_x_3656) ;  /* 0x00003cf000000947 */ /* 0x000fea0003800000 */
[----:B------:R-:W1:Y:S04]  /*d030*/  S2R R0, SR_TID.X ;  /* 0x0000000000007919 */ /* 0x000e680000002100 */
[----:B------:R-:W2:Y:S01]  /*d040*/  LDL.LU R2, [R1+0x6c] ;  /* 0x00006c0001027983 */ /* 0x000ea20000300800 */
[----:B-1----:R-:W-:-:S04]  /*d050*/  SHF.R.S32.HI R3, RZ, 0x1f, R0 ;  /* 0x0000001fff037819 */ /* 0x002fc80000011400 */
[----:B------:R-:W-:Y:S02]  /*d060*/  LEA.HI R3, R3, R0, RZ, 0x3 ;  /* 0x0000000003037211 */ /* 0x000fe400078f18ff */
[----:B------:R-:W2:Y:S02]  /*d070*/  LDL R0, [R1+0x30] ;  /* 0x0000300001007983 */ /* 0x000ea40000100800 */
[----:B------:R-:W-:Y:S01]  /*d080*/  SHF.R.S32.HI R3, RZ, 0x3, R3 ;  /* 0x00000003ff037819 */ /* 0x000fe20000011403 */
[----:B------:R-:W-:Y:S02]  /*d090*/  IMAD.MOV.U32 R135, RZ, RZ, R132 ;  /* 0x000000ffff877224 */ /* 0x000fe400078e0084 */
[----:B------:R-:W-:Y:S01]  /*d0a0*/  IMAD.MOV.U32 R134, RZ, RZ, R133 ;  /* 0x000000ffff867224 */ /* 0x000fe200078e0085 */
[----:B------:R-:W-:Y:S02]  /*d0b0*/  IADD3 R3, -R3, 0x30, RZ ;  /* 0x0000003003037810 */ /* 0x000fe40007ffe1ff */
[C---:B--2---:R-:W-:Y:S01]  /*d0c0*/  SHF.L.U64.HI R2, R0.reuse, 0x1, R2 ;  /* 0x0000000100027819 */ /* 0x044fe20000010202 */
[----:B------:R-:W-:-:S04]  /*d0d0*/  IMAD.SHL.U32 R0, R0, 0x2, RZ ;  /* 0x0000000200007824 */ /* 0x000fc800078e00ff */
[----:B------:R1:W-:Y:S04]  /*d0e0*/  STL [R1+0x3c], R2 ;  /* 0x00003c0201007387 */ /* 0x0003e80000100800 */
[----:B------:R1:W-:Y:S02]  /*d0f0*/  STL [R1+0x40], R0 ;  /* 0x0000400001007387 */ /* 0x0003e40000100800 */
.L_x_3669:
[----:B------:R-:W2:Y:S01]  /*d100*/  LDL R4, [R1+0x28] ;  /* 0x0000280001047983 */ /* 0x000ea20000100800 */
[----:B------:R-:W-:Y:S04]  /*d110*/  DEPBAR.LE SB0, 0x0 ;  /* 0x000080000000791a */ /* 0x000fe80000000000 */
[----:B------:R-:W3:Y:S01]  /*d120*/  LDL R8, [R1+0x3c] ;  /* 0x00003c0001087983 */ /* 0x000ee20000100800 */
[----:B------:R-:W-:Y:S03]  /*d130*/  BSSY B0, `(.L_x_3657) ;  /* 0x000005f000007945 */ /* 0x000fe60003800000 */
[----:B------:R-:W4:Y:S04]  /*d140*/  LDL R6, [R1+0x24] ;  /* 0x0000240001067983 */ /* 0x000f280000100800 */
[----:B------:R-:W2:Y:S04]  /*d150*/  LDL R132, [R1+0x4] ;  /* 0x0000040001847983 */ /* 0x000ea80000100800 */
[----:B------:R-:W3:Y:S04]  /*d160*/  LDL R133, [R1+0x30] ;  /* 0x0000300001857983 */ /* 0x000ee80000100800 */
[----:B------:R-:W4:Y:S04]  /*d170*/  LDL R23, [R1] ;  /* 0x0000000001177983 */ /* 0x000f280000100800 */
        /* <DEDUP_REMOVED lines=9> */
[----:B------:R-:W-:Y:S04]  /*d210*/  LDSM.16.M88.4 R16, [R236+0x10900] ;  /* 0x01090000ec10783b */ /* 0x000fe80000000200 */
[----:B------:R-:W-:Y:S04]  /*d220*/  LDSM.16.M88.4 R24, [R236+0x11100] ;  /* 0x01110000ec18783b */ /* 0x000fe80000000200 */
[----:B------:R-:W-:Y:S04]  /*d230*/  LDSM.16.M88.4 R168, [R243] ;  /* 0x00000000f3a8783b */ /* 0x000fe80000000200 */
[----:B--2---:R-:W-:Y:S01]  /*d240*/  LDSM.16.M88.4 R172, [R132] ;  /* 0x0000000084ac783b */ /* 0x004fe20000000200 */
[----:B-1----:R-:W-:Y:S01]  /*d250*/  SHF.R.S32.HI R0, RZ, 0x1f, R4 ;  /* 0x0000001fff007819 */ /* 0x002fe20000011404 */
[----:B------:R-:W-:Y:S01]  /*d260*/  IMAD.WIDE.U32 R2, R4, c[0x0][0x208], RZ ;  /* 0x0000820004027a25 */ /* 0x000fe200078e00ff */
[----:B---3--:R-:W-:Y:S03]  /*d270*/  ISETP.GE.AND P1, PT, R133, c[0x0][0x1d4], PT ;  /* 0x0000750085007a0c */ /* 0x008fe60003f26270 */
[----:B------:R-:W-:Y:S01]  /*d280*/  IMAD R0, R0, c[0x0][0x208], RZ ;  /* 0x0000820000007a24 */ /* 0x000fe200078e02ff */
[----:B----4-:R-:W-:Y:S03]  /*d290*/  LDSM.16.M88.4 R176, [R23] ;  /* 0x0000000017b0783b */ /* 0x010fe60000000200 */
[----:B------:R-:W-:Y:S01]  /*d2a0*/  IMAD R0, R4, c[0x0][0x20c], R0 ;  /* 0x0000830004007a24 */ /* 0x000fe200078e0200 */
[----:B------:R-:W-:Y:S03]  /*d2b0*/  SHF.R.S32.HI R4, RZ, 0x1f, R6 ;  /* 0x0000001fff047819 */ /* 0x000fe60000011406 */
[----:B------:R-:W-:Y:S02]  /*d2c0*/  IMAD.IADD R3, R3, 0x1, R0 ;  /* 0x0000000103037824 */ /* 0x000fe400078e0200 */
[----:B------:R-:W-:Y:S02]  /*d2d0*/  IMAD R4, R4, c[0x0][0x218], RZ ;  /* 0x0000860004047a24 */ /* 0x000fe400078e02ff */
[C---:B------:R-:W-:Y:S04]  /*d2e0*/  IMAD.WIDE.U32 R2, R6.reuse, c[0x0][0x218], R2 ;  /* 0x0000860006027a25 */ /* 0x040fe800078e0002 */
[----:B------:R-:W-:Y:S01]  /*d2f0*/  IMAD R4, R6, c[0x0][0x21c], R4 ;  /* 0x0000870006047a24 */ /* 0x000fe200078e0204 */
[----:B------:R-:W-:Y:S01]  /*d300*/  IADD3 R0, P0, R2, UR14, RZ ;  /* 0x0000000e02007c10 */ /* 0x000fe2000ff1e0ff */
[C---:B------:R-:W-:Y:S01]  /*d310*/  IMAD.SHL.U32 R21, R14.reuse, 0x2, RZ ;  /* 0x000000020e157824 */ /* 0x040fe200078e00ff */
[----:B------:R-:W-:Y:S02]  /*d320*/  SHF.L.U64.HI R14, R14, 0x1, R22 ;  /* 0x000000010e0e7819 */ /* 0x000fe40000010216 */
[----:B------:R-:W-:Y:S02]  /*d330*/  IADD3.X R3, R3, UR16, R4, P0, !PT ;  /* 0x0000001003037c10 */ /* 0x000fe400087fe404 */
[----:B------:R-:W-:Y:S01]  /*d340*/  STL [R1+0x18], R21 ;  /* 0x0000181501007387 */ /* 0x000fe20000100800 */
[C---:B------:R-:W-:Y:S03]  /*d350*/  LEA R6, P0, R0.reuse, c[0x0][0x1f8], 0x1 ;  /* 0x00007e0000067a11 */ /* 0x040fe600078008ff */
[----:B------:R-:W-:Y:S01]  /*d360*/  STL [R1+0x1c], R14 ;  /* 0x00001c0e01007387 */ /* 0x000fe20000100800 */
[----:B------:R-:W-:Y:S03]  /*d370*/  LEA.HI.X R3, R0, c[0x0][0x1fc], R3, 0x1, P0 ;  /* 0x00007f0000037a11 */ /* 0x000fe600000f0c03 */
[----:B------:R-:W1:Y:S04]  /*d380*/  SHFL.IDX PT, R0, R6, RZ, 0x181f ;  /* 0x00181fff06007589 */ /* 0x000e6800000e0000 */
[----:B------:R-:W2:Y:S01]  /*d390*/  SHFL.IDX PT, R2, R3, RZ, 0x181f ;  /* 0x00181fff03027589 */ /* 0x000ea200000e0000 */
[----:B-1----:R-:W-:Y:S05]  /*d3a0*/  IADD3 R4, P0, R0, R5, RZ ;  /* 0x0000000500047210 */ /* 0x002fea0007f1e0ff */
[----:B--2---:R-:W-:Y:S02]  /*d3b0*/  IMAD.X R5, R2, 0x1, R8, P0 ;  /* 0x0000000102057824 */ /* 0x004fe400000e0608 */
[----:B------:R-:W1:Y:S04]  /*d3c0*/  LDSM.16.M88.4 R8, [R236+0x10100] ;  /* 0x01010000ec08783b */ /* 0x000e680000000200 */
[----:B------:R-:W-:Y:S01]  /*d3d0*/  @!PT LDS RZ, [RZ] ;  /* 0x00000000fffff984 */ /* 0x000fe20000000800 */
[----:B------:R-:W-:Y:S01]  /*d3e0*/  @!PT LDS RZ, [RZ] ;  /* 0x00000000fffff984 */ /* 0x000fe20000000800 */
[----:B------:R-:W-:Y:S01]  /*d3f0*/  @!PT LDS RZ, [RZ] ;  /* 0x00000000fffff984 */ /* 0x000fe20000000800 */
[----:B------:R2:W-:Y:S02]  /*d400*/  LDGSTS.E.BYPASS.LTC128B.128 [R7+0x100], [R4.64], !P1 ;  /* 0x0010000004077fae */ /* 0x0005e4000c901d56 */
[----:B--2---:R-:W-:Y:S05]  /*d410*/  IADD3 R4, P0, R0, R21, RZ ;  /* 0x0000001500047210 */ /* 0x004fea0007f1e0ff */
[----:B------:R-:W-:Y:S02]  /*d420*/  IMAD.X R5, R2, 0x1, R14, P0 ;  /* 0x0000000102057824 */ /* 0x000fe400000e060e */
[C---:B------:R-:W-:Y:S01]  /*d430*/  IMAD.SHL.U32 R14, R13.reuse, 0x2, RZ ;  /* 0x000000020d0e7824 */ /* 0x040fe200078e00ff */
[----:B------:R-:W-:Y:S02]  /*d440*/  SHF.L.U64.HI R13, R13, 0x1, R20 ;  /* 0x000000010d0d7819 */ /* 0x000fe40000010214 */
[----:B------:R2:W-:Y:S04]  /*d450*/  LDGSTS.E.BYPASS.LTC128B.128 [R7+0x1900], [R4.64], !P6 ;  /* 0x0190000004077fae */ /* 0x0005e8000f101d56 */
[----:B------:R3:W-:Y:S04]  /*d460*/  STL [R1+0xc], R14 ;  /* 0x00000c0e01007387 */ /* 0x0007e80000100800 */
[----:B------:R4:W-:Y:S01]  /*d470*/  STL [R1+0x14], R13 ;  /* 0x0000140d01007387 */ /* 0x0009e20000100800 */
[----:B--2---:R-:W-:Y:S01]  /*d480*/  IADD3 R4, P0, R0, R14, RZ ;  /* 0x0000000e00047210 */ /* 0x004fe20007f1e0ff */
[C---:B---3--:R-:W-:Y:S01]  /*d490*/  IMAD.SHL.U32 R14, R12.reuse, 0x2, RZ ;  /* 0x000000020c0e7824 */ /* 0x048fe200078e00ff */
[----:B------:R-:W-:Y:S03]  /*d4a0*/  SHF.L.U64.HI R12, R12, 0x1, R15 ;  /* 0x000000010c0c7819 */ /* 0x000fe6000001020f */
[----:B------:R-:W-:Y:S02]  /*d4b0*/  IMAD.X R5, R2, 0x1, R13, P0 ;  /* 0x0000000102057824 */ /* 0x000fe400000e060d */
[----:B----4-:R-:W2:Y:S04]  /*d4c0*/  S2R R13, SR_TID.X ;  /* 0x00000000000d7919 */ /* 0x010ea80000002100 */
[----:B------:R3:W-:Y:S04]  /*d4d0*/  LDGSTS.E.BYPASS.LTC128B.128 [R7+0x3100], [R4.64], !P5 ;  /* 0x0310000004077fae */ /* 0x0007e8000e901d56 */
[----:B------:R4:W-:Y:S04]  /*d4e0*/  STL [R1+0x10], R14 ;  /* 0x0000100e01007387 */ /* 0x0009e80000100800 */
[----:B------:R4:W-:Y:S01]  /*d4f0*/  STL [R1+0x20], R12 ;  /* 0x0000200c01007387 */ /* 0x0009e20000100800 */
[----:B--2---:R-:W-:Y:S02]  /*d500*/  ISETP.GT.AND P1, PT, R13, 0x7f, PT ;  /* 0x0000007f0d00780c */ /* 0x004fe40003f24270 */
[----:B---3--:R-:W-:Y:S05]  /*d510*/  IADD3 R4, P0, R0, R14, RZ ;  /* 0x0000000e00047210 */ /* 0x008fea0007f1e0ff */
[----:B------:R-:W-:Y:S05]  /*d520*/  IMAD.X R5, R2, 0x1, R12, P0 ;  /* 0x0000000102057824 */ /* 0x000fea00000e060c */
[----:B------:R4:W-:Y:S01]  /*d530*/  LDGSTS.E.BYPASS.LTC128B.128 [R7+0x4900], [R4.64], !P4 ;  /* 0x0490000004077fae */ /* 0x0009e2000e101d56 */
[----:B------:R-:W-:-:S05]  /*d540*/  @P1 BRA `(.L_x_3658) ;  /* 0x000001d000001947 */ /* 0x000fca0003800000 */
[----:B-1----:R-:W-:-:S05]  /*d550*/  BRA.DIV ~URZ, `(.L_x_3659) ;  /* 0x000066427f007947 */ /* 0x002fca000b800000 */
[----:B----4-:R1:W2:Y:S04]  /*d560*/  SHFL.IDX PT, R4, R3, 0x1, 0x181f ;  /* 0x00381f0003047f89 */ /* 0x0102a800000e0000 */
[----:B------:R1:W3:Y:S02]  /*d570*/  SHFL.IDX PT, R0, R6, 0x1, 0x181f ;  /* 0x00381f0006007f89 */ /* 0x0002e400000e0000 */
.L_x_3676:
[----:B------:R-:W4:Y:S04]  /*d580*/  LDL R7, [R1+0x30] ;  /* 0x0000300001077983 */ /* 0x000f280000100800 */
[----:B-1-3--:R-:W3:Y:S04]  /*d590*/  LDL R6, [R1+0x40] ;  /* 0x0000400001067983 */ /* 0x00aee80000100800 */
[----:B--2---:R-:W2:Y:S04]  /*d5a0*/  LDL R3, [R1+0x3c] ;  /* 0x00003c0001037983 */ /* 0x004ea80000100800 */
[----:B------:R-:W2:Y:S04]  /*d5b0*/  LDL R2, [R1+0x18] ;  /* 0x0000180001027983 */ /* 0x000ea80000100800 */
[----:B------:R-:W2:Y:S04]  /*d5c0*/  LDL R20, [R1+0x1c] ;  /* 0x00001c0001147983 */ /* 0x000ea80000100800 */
[----:B------:R-:W2:Y:S04]  /*d5d0*/  LDL R5, [R1+0x8] ;  /* 0x0000080001057983 */ /* 0x000ea80000100800 */
[----:B------:R-:W2:Y:S04]  /*d5e0*/  LDL R15, [R1+0xc] ;  /* 0x00000c00010f7983 */ /* 0x000ea80000100800 */
[----:B------:R-:W2:Y:S04]  /*d5f0*/  LDL R14, [R1+0x14] ;  /* 0x00001400010e7983 */ /* 0x000ea80000100800 */
[----:B------:R-:W2:Y:S04]  /*d600*/  LDL R13, [R1+0x10] ;  /* 0x00001000010d7983 */ /* 0x000ea80000100800 */
[----:B------:R-:W2:Y:S01]  /*d610*/  LDL R12, [R1+0x20] ;  /* 0x00002000010c7983 */ /* 0x000ea20000100800 */
[----:B----4-:R-:W-:Y:S02]  /*d620*/  ISETP.GE.AND P1, PT, R7, c[0x0][0x1d4], PT ;  /* 0x0000750007007a0c */ /* 0x010fe40003f26270 */
[----:B---3--:R-:W-:Y:S05]  /*d630*/  IADD3 R6, P0, R0, R6, RZ ;  /* 0x0000000600067210 */ /* 0x008fea0007f1e0ff */
[----:B--2---:R-:W-:Y:S01]  /*d640*/  IMAD.X R7, R4, 0x1, R3, P0 ;  /* 0x0000000104077824 */ /* 0x004fe200000e0603 */
[----:B------:R-:W-:Y:S05]  /*d650*/  IADD3 R2, P0, R0, R2, RZ ;  /* 0x0000000200027210 */ /* 0x000fea0007f1e0ff */
[----:B------:R-:W-:Y:S01]  /*d660*/  IMAD.X R3, R4, 0x1, R20, P0 ;  /* 0x0000000104037824 */ /* 0x000fe200000e0614 */
[----:B------:R-:W-:Y:S01]  /*d670*/  @!PT LDS RZ, [RZ] ;  /* 0x00000000fffff984 */ /* 0x000fe20000000800 */
[----:B------:R-:W-:Y:S01]  /*d680*/  @!PT LDS RZ, [RZ] ;  /* 0x00000000fffff984 */ /* 0x000fe20000000800 */
[----:B------:R-:W-:Y:S01]  /*d690*/  @!PT LDS RZ, [RZ] ;  /* 0x00000000fffff984 */ /* 0x000fe20000000800 */
[----:B------:R1:W-:Y:S04]  /*d6a0*/  LDGSTS.E.BYPASS.LTC128B.128 [R5+0x1100], [R6.64], !P1 ;  /* 0x0110000006057fae */ /* 0x0003e8000c901d56 */
[----:B------:R2:W-:Y:S02]  /*d6b0*/  LDGSTS.E.BYPASS.LTC128B.128 [R5+0x2900], [R2.64], !P6 ;  /* 0x0290000002057fae */ /* 0x0005e4000f101d56 */
[----:B--2---:R-:W-:Y:S05]  /*d6c0*/  IADD3 R2, P0, R0, R15, RZ ;  /* 0x0000000f00027210 */ /* 0x004fea0007f1e0ff */
[----:B------:R-:W-:Y:S05]  /*d6d0*/  IMAD.X R3, R4, 0x1, R14, P0 ;  /* 0x0000000104037824 */ /* 0x000fea00000e060e */
[----:B------:R2:W-:Y:S02]  /*d6e0*/  LDGSTS.E.BYPASS.LTC128B.128 [R5+0x4100], [R2.64], !P5 ;  /* 0x0410000002057fae */ /* 0x0005e4000e901d56 */
[----:B--2---:R-:W-:Y:S05]  /*d6f0*/  IADD3 R2, P0, R0, R13, RZ ;  /* 0x0000000d00027210 */ /* 0x004fea0007f1e0ff */
[----:B------:R-:W-:Y:S05]  /*d700*/  IMAD.X R3, R4, 0x1, R12, P0 ;  /* 0x0000000104037824 */ /* 0x000fea00000e060c */
[----:B------:R1:W-:Y:S03]  /*d710*/  LDGSTS.E.BYPASS.LTC128B.128 [R5+0x5900], [R2.64], !P4 ;  /* 0x0590000002057fae */ /* 0x0003e6000e101d56 */
.L_x_3658:
[----:B-1----:R-:W-:Y:S05]  /*d720*/  BSYNC B0 ;  /* 0x0000000000007941 */ /* 0x002fea0003800000 */
.L_x_3657:
[----:B------:R-:W0:Y:S01]  /*d730*/  LDGDEPBAR ;  /* 0x00000000000079af */ /* 0x000e220000000000 */
[----:B------:R-:W-:Y:S01]  /*d740*/  WARPSYNC 0xffffffff ;  /* 0xffffffff00007948 */ /* 0x000fe20003800000 */
[C---:B----45:R-:W-:Y:S01]  /*d750*/  HMMA.16816.F32 R4, R160.reuse, R8, RZ ;  /* 0x00000008a004723c */ /* 0x070fe200000018ff */
        /* <DEDUP_REMOVED lines=146> */
[----:B------:R-:W3:Y:S02]  /*e080*/  LDL.LU R173, [R1+0x18] ;  /* 0x0000180001ad7983 */ /* 0x000ee40000300800 */
[----:B------:R-:W-:Y:S02]  /*e090*/  ISETP.NE.AND P1, PT, R2, 0x1, PT ;  /* 0x000000010200780c */ /* 0x000fe40003f25270 */
[----:B------:R-:W4:Y:S01]  /*e0a0*/  LDL.LU R170, [R1+0x1c] ;  /* 0x00001c0001aa7983 */ /* 0x000f220000300800 */
[----:B------:R-:W-:Y:S03]  /*e0b0*/  IMAD.U32 R2, RZ, RZ, UR4 ;  /* 0x00000004ff027e24 */ /* 0x000fe6000f8e00ff */
[----:B------:R-:W5:Y:S04]  /*e0c0*/  LDL.LU R171, [R1+0xc] ;  /* 0x00000c0001ab7983 */ /* 0x000f680000300800 */
[----:B------:R-:W3:Y:S04]  /*e0d0*/  LDL.LU R174, [R1+0x14] ;  /* 0x0000140001ae7983 */ /* 0x000ee80000300800 */
[----:B------:R-:W3:Y:S04]  /*e0e0*/  LDL R175, [R1+0x30] ;  /* 0x0000300001af7983 */ /* 0x000ee80000100800 */
[----:B------:R-:W4:Y:S04]  /*e0f0*/  LDL R169, [R1+0x40] ;  /* 0x0000400001a97983 */ /* 0x000f280000100800 */
[----:B------:R-:W4:Y:S04]  /*e100*/  LDL R178, [R1+0x3c] ;  /* 0x00003c0001b27983 */ /* 0x000f280000100800 */
[----:B------:R-:W4:Y:S04]  /*e110*/  LDL.LU R179, [R1+0x10] ;  /* 0x0000100001b37983 */ /* 0x000f280000300800 */
[----:B------:R-:W4:Y:S04]  /*e120*/  LDL.LU R176, [R1+0x20] ;  /* 0x0000200001b07983 */ /* 0x000f280000300800 */
[----:B------:R-:W4:Y:S01]  /*e130*/  LDL R177, [R1+0x8] ;  /* 0x0000080001b17983 */ /* 0x000f220000100800 */
[----:B--2---:R-:W-:Y:S05]  /*e140*/  IADD3 R2, R2, -0x30, R0 ;  /* 0xffffffd002027810 */ /* 0x004fea0007ffe000 */
[----:B------:R-:W-:Y:S04]  /*e150*/  @P1 IMAD.HI.U32 R3, R2, c[0x0][0x2bc], RZ ;  /* 0x0000af0002031a27 */ /* 0x000fe800078e00ff */
[----:B------:R-:W-:Y:S01]  /*e160*/  IMAD.MOV.U32 R0, RZ, RZ, R2 ;  /* 0x000000ffff007224 */ /* 0x000fe200078e0002 */
[----:B------:R-:W-:Y:S04]  /*e170*/  @P1 SHF.R.U32.HI R0, RZ, c[0x0][0x2c0], R3 ;  /* 0x0000b000ff001a19 */ /* 0x000fe80000011603 */
[C---:B------:R-:W-:Y:S04]  /*e180*/  @!P3 IADD3 R3, P0, R0.reuse, UR20, RZ ;  /* 0x000000140003bc10 */ /* 0x040fe8000ff1e0ff */
[----:B------:R-:W-:Y:S01]  /*e190*/  @!P3 LEA.HI.X.SX32 R133, R0, UR7, 0x1, P0 ;  /* 0x000000070085bc11 */ /* 0x000fe200080f0eff */
[----:B------:R-:W-:Y:S01]  /*e1a0*/  IMAD.MOV R0, RZ, RZ, -R0 ;  /* 0x000000ffff007224 */ /* 0x000fe200078e0a00 */
[----:B------:R-:W-:Y:S02]  /*e1b0*/  @!P3 LEA R132, P0, R3, c[0x0][0x2a0], 0x2 ;  /* 0x0000a8000384ba11 */ /* 0x000fe400078010ff */
[----:B---3--:R-:W-:Y:S01]  /*e1c0*/  ISETP.GE.AND P2, PT, R175, c[0x0][0x1d4], PT ;  /* 0x00007500af007a0c */ /* 0x008fe20003f46270 */
        /* <DEDUP_REMOVED lines=9> */
[----:B--2---:R-:W1:Y:S02]  /*e260*/  S2R R133, SR_TID.X ;  /* 0x0000000000857919 */ /* 0x004e640000002100 */
[----:B-1----:R-:W-:Y:S04]  /*e270*/  SHF.R.S32.HI R172, RZ, 0x1f, R133 ;  /* 0x0000001fffac7819 */ /* 0x002fe80000011485 */
[----:B------:R-:W-:Y:S04]  /*e280*/  LEA.HI R172, R172, R133, RZ, 0x3 ;  /* 0x00000085acac7211 */ /* 0x000fe800078f18ff */
[----:B------:R-:W-:Y:S04]  /*e290*/  SHF.R.S32.HI R172, RZ, 0x3, R172 ;  /* 0x00000003ffac7819 */ /* 0x000fe800000114ac */
[----:B------:R-:W-:Y:S04]  /*e2a0*/  IADD3 R172, -R172, 0x30, RZ ;  /* 0x00000030acac7810 */ /* 0x000fe80007ffe1ff */
[----:B------:R-:W-:Y:S01]  /*e2b0*/  ISETP.GE.AND P1, PT, R172, 0x1, PT ;  /* 0x00000001ac00780c */ /* 0x000fe20003f26270 */
[----:B---3--:R1:W-:Y:S01]  /*e2c0*/  STL [R1+0x24], R168 ;  /* 0x000024a801007387 */ /* 0x0083e20000100800 */
[----:B------:R-:W-:Y:S01]  /*e2d0*/  SHF.R.S32.HI R132, RZ, 0x1f, R168 ;  /* 0x0000001fff847819 */ /* 0x000fe200000114a8 */
[----:B------:R-:W-:Y:S04]  /*e2e0*/  IMAD.WIDE.U32 R2, R168, c[0x0][0x1f0], R2 ;  /* 0x00007c00a8027a25 */ /* 0x000fe800078e0002 */
[----:B------:R-:W-:Y:S01]  /*e2f0*/  IMAD R132, R132, c[0x0][0x1f0], RZ ;  /* 0x00007c0084847a24 */ /* 0x000fe200078e02ff */
[----:B------:R-:W-:Y:S03]  /*e300*/  IADD3 R0, P0, R2, UR18, RZ ;  /* 0x0000001202007c10 */ /* 0x000fe6000ff1e0ff */
[----:B------:R-:W-:Y:S05]  /*e310*/  IMAD R132, R168, c[0x0][0x1f4], R132 ;  /* 0x00007d00a8847a24 */ /* 0x000fea00078e0284 */
[----:B------:R-:W-:Y:S02]  /*e320*/  IADD3.X R3, R3, UR6, R132, P0, !PT ;  /* 0x0000000603037c10 */ /* 0x000fe400087fe484 */
[C---:B-1----:R-:W-:Y:S04]  /*e330*/  LEA R168, P0, R0.reuse, c[0x0][0x1c8], 0x1 ;  /* 0x0000720000a87a11 */ /* 0x042fe800078008ff */
[----:B------:R-:W-:Y:S02]  /*e340*/  LEA.HI.X R3, R0, c[0x0][0x1cc], R3, 0x1, P0 ;  /* 0x0000730000037a11 */ /* 0x000fe400000f0c03 */
[----:B------:R-:W4:Y:S04]  /*e350*/  SHFL.IDX PT, R0, R168, RZ, 0x181f ;  /* 0x00181fffa8007589 */ /* 0x000f2800000e0000 */
[----:B------:R-:W1:Y:S01]  /*e360*/  SHFL.IDX PT, R2, R3, RZ, 0x181f ;  /* 0x00181fff03027589 */ /* 0x000e6200000e0000 */
[----:B----4-:R-:W-:Y:S05]  /*e370*/  @P1 IADD3 R132, P0, R0, R169, RZ ;  /* 0x000000a900841210 */ /* 0x010fea0007f1e0ff */
[----:B-1----:R-:W-:Y:S05]  /*e380*/  @P1 IMAD.X R133, R2, 0x1, R178, P0 ;  /* 0x0000000102851824 */ /* 0x002fea00000e06b2 */
[----:B------:R-:W-:Y:S01]  /*e390*/  @!PT LDS RZ, [RZ] ;  /* 0x00000000fffff984 */ /* 0x000fe20000000800 */
[----:B------:R1:W-:Y:S02]  /*e3a0*/  @P1 LDGSTS.E.BYPASS.LTC128B.128 [R177+0x10100], [R132.64], !P2 ;  /* 0x1010000084b11fae */ /* 0x0003e4000d101d56 */
[----:B-1----:R-:W-:Y:S05]  /*e3b0*/  @P1 IADD3 R132, P0, R0, R173, RZ ;  /* 0x000000ad00841210 */ /* 0x002fea0007f1e0ff */
[----:B------:R-:W-:Y:S05]  /*e3c0*/  @P1 IMAD.X R133, R2, 0x1, R170, P0 ;  /* 0x0000000102851824 */ /* 0x000fea00000e06aa */
[----:B------:R5:W-:Y:S02]  /*e3d0*/  @P1 LDGSTS.E.BYPASS.LTC128B.128 [R177+0x11900], [R132.64], !P6 ;  /* 0x1190000084b11fae */ /* 0x000be4000f101d56 */
[----:B-----5:R-:W-:Y:S05]  /*e3e0*/  @P1 IADD3 R132, P0, R0, R171, RZ ;  /* 0x000000ab00841210 */ /* 0x020fea0007f1e0ff */
[----:B------:R-:W-:Y:S05]  /*e3f0*/  @P1 IMAD.X R133, R2, 0x1, R174, P0 ;  /* 0x0000000102851824 */ /* 0x000fea00000e06ae */
[----:B------:R1:W-:Y:S02]  /*e400*/  @P1 LDGSTS.E.BYPASS.LTC128B.128 [R177+0x13100], [R132.64], !P5 ;  /* 0x1310000084b11fae */ /* 0x0003e4000e901d56 */
[----:B-1----:R-:W-:Y:S02]  /*e410*/  @P1 IADD3 R132, P0, R0, R179, RZ ;  /* 0x000000b300841210 */ /* 0x002fe40007f1e0ff */
[----:B------:R-:W1:Y:S03]  /*e420*/  SHFL.IDX PT, R0, R168, 0x1, 0x181f ;  /* 0x00381f00a8007f89 */ /* 0x000e6600000e0000 */
[----:B------:R-:W-:Y:S01]  /*e430*/  @P1 IMAD.X R133, R2, 0x1, R176, P0 ;  /* 0x0000000102851824 */ /* 0x000fe200000e06b0 */
[----:B------:R-:W-:Y:S01]  /*e440*/  ISETP.GE.AND P0, PT, R172, 0x21, PT ;  /* 0x00000021ac00780c */ /* 0x000fe20003f06270 */
[----:B------:R-:W2:Y:S04]  /*e450*/  SHFL.IDX PT, R2, R3, 0x1, 0x181f ;  /* 0x00381f0003027f89 */ /* 0x000ea800000e0000 */
[----:B------:R3:W-:Y:S08]  /*e460*/  @P1 LDGSTS.E.BYPASS.LTC128B.128 [R177+0x14900], [R132.64], !P4 ;  /* 0x1490000084b11fae */ /* 0x0007f0000e101d56 */
[C---:B-1----:R-:W-:Y:S02]  /*e470*/  @P0 IADD3 R172, P2, R0.reuse, R173, RZ ;  /* 0x000000ad00ac0210 */ /* 0x042fe40007f5e0ff */
[----:B------:R-:W-:Y:S03]  /*e480*/  @P0 IADD3 R168, P1, R0, R169, RZ ;  /* 0x000000a900a80210 */ /* 0x000fe60007f3e0ff */
[----:B--2---:R-:W-:Y:S01]  /*e490*/  @P0 IMAD.X R173, R2, 0x1, R170, P2 ;  /* 0x0000000102ad0824 */ /* 0x004fe200010e06aa */
[----:B------:R-:W-:Y:S01]  /*e4a0*/  @P0 IADD3 R170, P2, R0, R171, RZ ;  /* 0x000000ab00aa0210 */ /* 0x000fe20007f5e0ff */
[C---:B------:R-:W-:Y:S04]  /*e4b0*/  @P0 IMAD.X R169, R2.reuse, 0x1, R178, P1 ;  /* 0x0000000102a90824 */ /* 0x040fe800008e06b2 */
[----:B------:R-:W-:Y:S01]  /*e4c0*/  @P0 IMAD.X R171, R2, 0x1, R174, P2 ;  /* 0x0000000102ab0824 */ /* 0x000fe200010e06ae */
[----:B------:R-:W-:Y:S02]  /*e4d0*/  ISETP.GE.AND P2, PT, R175, c[0x0][0x1d4], PT ;  /* 0x00007500af007a0c */ /* 0x000fe40003f46270 */
[----:B---3--:R-:W-:Y:S05]  /*e4e0*/  @P0 IADD3 R132, P1, R0, R179, RZ ;  /* 0x000000b300840210 */ /* 0x008fea0007f3e0ff */
[----:B------:R-:W-:Y:S06]  /*e4f0*/  @P0 IMAD.X R133, R2, 0x1, R176, P1 ;  /* 0x0000000102850824 */ /* 0x000fec00008e06b0 */
[----:B------:R1:W-:Y:S04]  /*e500*/  @P0 LDGSTS.E.BYPASS.LTC128B.128 [R177+0x11100], [R168.64], !P2 ;  /* 0x11100000a8b10fae */ /* 0x0003e8000d101d56 */
[----:B------:R1:W-:Y:S04]  /*e510*/  @P0 LDGSTS.E.BYPASS.LTC128B.128 [R177+0x12900], [R172.64], !P6 ;  /* 0x12900000acb10fae */ /* 0x0003e8000f101d56 */
[----:B------:R1:W-:Y:S04]  /*e520*/  @P0 LDGSTS.E.BYPASS.LTC128B.128 [R177+0x14100], [R170.64], !P5 ;  /* 0x14100000aab10fae */ /* 0x0003e8000e901d56 */
[----:B------:R1:W-:Y:S02]  /*e530*/  @P0 LDGSTS.E.BYPASS.LTC128B.128 [R177+0x15900], [R132.64], !P4 ;  /* 0x1590000084b10fae */ /* 0x0003e4000e101d56 */
.L_x_3660:
[----:B------:R-:W2:Y:S01]  /*e540*/  LDL R2, [R1+0x5c] ;  /* 0x00005c0001027983 */ /* 0x000ea20000100800 */
[----:B------:R-:W-:Y:S02]  /*e550*/  UISETP.NE.AND UP1, UPT, UR13, URZ, UPT ;  /* 0x0000003f0d00728c */ /* 0x000fe4000bf25270 */
[----:B------:R-:W-:Y:S01]  /*e560*/  UIMAD UR4, UR24, -0x30, URZ ;  /* 0xffffffd0180478a4 */ /* 0x000fe2000f8e023f */
[----:B-1----:R-:W3:Y:S01]  /*e570*/  LDL R168, [R1+0x58] ;  /* 0x0000580001a87983 */ /* 0x002ee20000100800 */
[----:B------:R-:W-:Y:S02]  /*e580*/  UISETP.NE.AND UP0, UPT, UR12, URZ, UPT ;  /* 0x0000003f0c00728c */ /* 0x000fe4000bf05270 */
[----:B------:R-:W-:Y:S01]  /*e590*/  PLOP3.LUT P0, PT, PT, PT, UP1, 0x80, 0x0 ;  /* 0x000000000000781c */ /* 0x000fe20003f0f018 */
[----:B------:R-:W0:Y:S01]  /*e5a0*/  LDGDEPBAR ;  /* 0x00000000000079af */ /* 0x000e220000000000 */
[----:B---3--:R-:W-:Y:S11]  /*e5b0*/  IADD3 R170, -R168, UR4, RZ ;  /* 0x00000004a8aa7c10 */ /* 0x008ff6000fffe1ff */
[----:B--2---:R-:W-:Y:S01]  /*e5c0*/  @P0 IMAD.HI.U32 R0, R2, c[0x0][0x2c8], RZ ;  /* 0x0000b20002000a27 */ /* 0x004fe200078e00ff */
[----:B------:R-:W-:Y:S03]  /*e5d0*/  PLOP3.LUT P0, PT, PT, PT, UP1, 0x80, 0x0 ;  /* 0x000000000000781c */ /* 0x000fe60003f0f018 */
[----:B------:R-:W-:Y:S02]  /*e5e0*/  IMAD.MOV.U32 R132, RZ, RZ, R2 ;  /* 0x000000ffff847224 */ /* 0x000fe400078e0002 */
[----:B------:R-:W-:Y:S08]  /*e5f0*/  IMAD.U32 R2, RZ, RZ, UR9 ;  /* 0x00000009ff027e24 */ /* 0x000ff0000f8e00ff */
[----:B------:R-:W-:Y:S01]  /*e600*/  @P0 SHF.R.U32.HI R132, RZ, c[0x0][0x2cc], R0 ;  /* 0x0000b300ff840a19 */ /* 0x000fe20000011600 */
[----:B------:R-:W-:Y:S01]  /*e610*/  IMAD.U32 R0, RZ, RZ, UR4 ;  /* 0x00000004ff007e24 */ /* 0x000fe2000f8e00ff */
[----:B------:R-:W-:Y:S03]  /*e620*/  PLOP3.LUT P0, PT, PT, PT, UP0, 0x40, 0x0 ;  /* 0x000000000000781c */ /* 0x000fe60003f0e808 */
[----:B------:R-:W1:Y:S01]  /*e630*/  SHFL.IDX PT, R3, R132, RZ, 0x1c1f ;  /* 0x001c1fff84037589 */ /* 0x000e6200000e0000 */
[----:B------:R-:W-:Y:S04]  /*e640*/  IADD3 R0, -R168, 0x1, R0 ;  /* 0x00000001a8007810 */ /* 0x000fe80007ffe100 */
[----:B------:R-:W-:Y:S04]  /*e650*/  IADD3 R0, R0, -c[0x0][0x168], R2 ;  /* 0x80005a0000007a10 */ /* 0x000fe80007ffe002 */
        /* <DEDUP_REMOVED lines=20> */
.L_x_3663:
[----:B------:R-:W-:Y:S04]  /*e7a0*/  MOV R168, c[0x0][0x32c] ;  /* 0x0000cb0000a87a02 */ /* 0x000fe80000000f00 */
[----:B------:R-:W-:Y:S11]  /*e7b0*/  ISETP.NE.AND P0, PT, R168, 0x1, PT ;  /* 0x00000001a800780c */ /* 0x000ff60003f05270 */
[----:B------:R-:W-:Y:S02]  /*e7c0*/  @!UPT UIADD3 URZ, URZ, URZ, URZ ;  /* 0x0000003f3f3ff290 */ /* 0x000fe4000fffe03f */
[----:B------:R-:W-:Y:S05]  /*e7d0*/  @P0 IMAD.HI.U32 R168, R3, c[0x0][0x330], RZ ;  /* 0x0000cc0003a80a27 */ /* 0x000fea00078e00ff */
[----:B------:R-:W-:Y:S02]  /*e7e0*/  @P0 SHF.R.U32.HI R3, RZ, c[0x0][0x334], R168 ;  /* 0x0000cd00ff030a19 */ /* 0x000fe400000116a8 */
.L_x_3664:
[----:B------:R-:W-:Y:S05]  /*e7f0*/  BSYNC B0 ;  /* 0x0000000000007941 */ /* 0x000fea0003800000 */
.L_x_3662:
[----:B------:R-:W-:Y:S05]  /*e800*/  IMAD R3, R3, c[0x0][0x32c], R170 ;  /* 0x0000cb0003037a24 */ /* 0x000fea00078e02aa */
[----:B------:R-:W-:Y:S02]  /*e810*/  IMNMX R0, R0, R3, !PT ;  /* 0x0000000300007217 */ /* 0x000fe40007800200 */
[----:B------:R-:W-:Y:S04]  /*e820*/  IADD3 R3, R3, c[0x0][0x32c], RZ ;  /* 0x0000cb0003037a10 */ /* 0x000fe80007ffe0ff */
[----:B------:R-:W-:Y:S02]  /*e830*/  IMNMX R2, R2, R3, PT ;  /* 0x0000000302027217 */ /* 0x000fe40003800200 */
.L_x_3661:
        /* <DEDUP_REMOVED lines=88> */
.L_x_3667:
[----:B------:R-:W-:Y:S04]  /*edc0*/  MOV R4, 0x1 ;  /* 0x0000000100047802 */ /* 0x000fe80000000f00 */
[----:B------:R-:W-:Y:S11]  /*edd0*/  ISETP.NE.AND P0, PT, R4, c[0x0][0x32c], PT ;  /* 0x0000cb0004007a0c */ /* 0x000ff60003f05270 */
[----:B------:R-:W-:Y:S02]  /*ede0*/  @!UPT UIADD3 URZ, URZ, URZ, URZ ;  /* 0x0000003f3f3ff290 */ /* 0x000fe4000fffe03f */
[----:B------:R-:W-:Y:S05]  /*edf0*/  @P0 IMAD.HI.U32 R4, R0, c[0x0][0x330], RZ ;  /* 0x0000cc0000040a27 */ /* 0x000fea00078e00ff */
[----:B------:R-:W-:Y:S02]  /*ee00*/  @P0 SHF.R.U32.HI R0, RZ, c[0x0][0x334], R4 ;  /* 0x0000cd00ff000a19 */ /* 0x000fe40000011604 */
.L_x_3668:
[----:B------:R-:W-:Y:S05]  /*ee10*/  BSYNC B0 ;  /* 0x0000000000007941 */ /* 0x000fea0003800000 */
.L_x_3666:
[----:B------:R-:W-:Y:S05]  /*ee20*/  IMAD R0, R0, c[0x0][0x32c], R170 ;  /* 0x0000cb0000007a24 */ /* 0x000fea00078e02aa */
[----:B------:R-:W-:Y:S02]  /*ee30*/  IMNMX R2, R2, R0, !PT ;  /* 0x0000000002027217 */ /* 0x000fe40007800200 */
[----:B------:R-:W-:Y:S04]  /*ee40*/  IADD3 R0, R0, c[0x0][0x32c], RZ ;  /* 0x0000cb0000007a10 */ /* 0x000fe80007ffe0ff */
[----:B------:R-:W-:Y:S02]  /*ee50*/  IMNMX R3, R3, R0, PT ;  /* 0x0000000003037217 */ /* 0x000fe40003800200 */
.L_x_3665:
        /* <DEDUP_REMOVED lines=492> */
.L_x_3656:
[----:B------:R-:W2:Y:S04]  /*10d20*/  LDL.LU R2, [R1+0x44] ;  /* 0x0000440001027983 */ /* 0x000ea80000300800 */
        /* <DEDUP_REMOVED lines=156> */
.L_x_3614:
[----:B------:R-:W-:Y:S05]  /*116f0*/  @P2 BRA `(.L_x_3670) ;  /* 0x00001f8000002947 */ /* 0x000fea0003800000 */
[----:B------:R-:W3:Y:S01]  /*11700*/  S2R R7, SR_TID.X ;  /* 0x0000000000077919 */ /* 0x000ee20000002100 */
[----:B------:R-:W-:Y:S01]  /*11710*/  IMAD R0, RZ, RZ, -UR11 ;  /* 0x8000000bff007e24 */ /* 0x000fe2000f8e02ff */
[----:B------:R-:W-:Y:S01]  /*11720*/  ULDC.64 UR4, c[0x0][0x4d0] ;  /* 0x0001340000047ab9 */ /* 0x000fe20000000a00 */
[----:B------:R-:W-:Y:S01]  /*11730*/  MOV R18, c[0x0][0x4e8] ;  /* 0x00013a0000127a02 */ /* 0x000fe20000000f00 */
[----:B------:R-:W4:Y:S01]  /*11740*/  S2R R9, SR_CTAID.Y ;  /* 0x0000000000097919 */ /* 0x000f220000002600 */
[----:B------:R-:W-:Y:S01]  /*11750*/  UIMAD.WIDE.U32 UR8, UR11, UR4, URZ ;  /* 0x000000040b0872a5 */ /* 0x000fe2000f8e003f */
[----:B------:R-:W-:Y:S01]  /*11760*/  BSSY B0, `(.L_x_3671) ;  /* 0x000012e000007945 */ /* 0x000fe20003800000 */
[----:B------:R-:W-:Y:S01]  /*11770*/  USHF.R.S32.HI UR6, URZ, 0x1f, UR11 ;  /* 0x0000001f3f067899 */ /* 0x000fe2000801140b */
[----:B------:R-:W1:Y:S01]  /*11780*/  S2R R10, SR_CTAID.Z ;  /* 0x00000000000a7919 */ /* 0x000e620000002700 */
[----:B------:R-:W-:-:S02]  /*11790*/  ISETP.NE.AND P1, PT, R18, 0x1, PT ;  /* 0x000000011200780c */ /* 0x000fc40003f25270 */
[----:B-1----:R-:W-:Y:S01]  /*117a0*/  IMAD.U32 R2, RZ, RZ, UR8 ;  /* 0x00000008ff027e24 */ /* 0x002fe2000f8e00ff */
[----:B------:R-:W-:Y:S01]  /*117b0*/  MOV R3, UR9 ;  /* 0x0000000900037c02 */ /* 0x000fe20008000f00 */
[----:B------:R-:W-:Y:S01]  /*117c0*/  UIMAD UR7, UR6, UR4, URZ ;  /* 0x00000004060772a4 */ /* 0x000fe2000f8e023f */
[----:B------:R-:W1:Y:S03]  /*117d0*/  S2R R17, SR_CTAID.X ;  /* 0x0000000000117919 */ /* 0x000e660000002500 */
[----:B------:R-:W-:-:S03]  /*117e0*/  UIMAD UR7, UR11, UR5, UR7 ;  /* 0x000000050b0772a4 */ /* 0x000fc6000f8e0207 */
[----:B------:R-:W-:Y:S02]  /*117f0*/  ULDC.64 UR4, c[0x0][0x438] ;  /* 0x00010e0000047ab9 */ /* 0x000fe40000000a00 */
[----:B------:R-:W-:Y:S01]  /*11800*/  UIMAD.WIDE.U32 UR12, UR11, UR4, URZ ;  /* 0x000000040b0c72a5 */ /* 0x000fe2000f8e003f */
[----:B---3--:R-:W-:Y:S01]  /*11810*/  SHF.R.S32.HI R5, RZ, 0x1f, R7 ;  /* 0x0000001fff057819 */ /* 0x008fe20000011407 */
[----:B------:R-:W-:Y:S02]  /*11820*/  UIMAD UR4, UR6, UR4, URZ ;  /* 0x00000004060472a4 */ /* 0x000fe4000f8e023f */
[----:B------:R-:W-:Y:S01]  /*11830*/  UIADD3 UR7, UR9, UR7, URZ ;  /* 0x0000000709077290 */ /* 0x000fe2000fffe03f */
[----:B----4-:R-:W-:Y:S01]  /*11840*/  IMAD R9, R0, c[0x0][0x550], R9 ;  /* 0x0001540000097a24 */ /* 0x010fe200078e0209 */
        /* <DEDUP_REMOVED lines=15> */
[----:B------:R-:W-:Y:S01]  /*11940*/  IMAD.WIDE.U32 R4, R10, c[0x0][0x4d8], R4 ;  /* 0x000136000a047a25 */ /* 0x000fe200078e0004 */
        /* <DEDUP_REMOVED lines=15> */
[C---:B------:R-:W-:Y:S02]  /*11a40*/  IMAD R7, R10.reuse, c[0x0][0x444], R7 ;  /* 0x000111000a077a24 */ /* 0x040fe400078e0207 */
[----:B-1----:R-:W-:Y:S01]  /*11a50*/  IMAD R6, R17, 0x80, R0 ;  /* 0x0000008011067824 */ /* 0x002fe200078e0200 */
[----:B------:R-:W-:Y:S01]  /*11a60*/  SHF.R.S32.HI R0, RZ, 0x1f, R9 ;  /* 0x0000001fff007819 */ /* 0x000fe20000011409 */
[----:B------:R-:W-:-:S04]  /*11a70*/  IMAD.WIDE.U32 R2, R10, c[0x0][0x440], R2 ;  /* 0x000110000a027a25 */ /* 0x000fc800078e0002 */
[----:B------:R-:W-:Y:S01]  /*11a80*/  @P1 IMAD.HI.U32 R10, R6, c[0x0][0x4ec], RZ ;  /* 0x00013b00060a1a27 */ /* 0x000fe200078e00ff */
[----:B------:R-:W-:-:S03]  /*11a90*/  IADD3 R3, R3, R7, RZ ;  /* 0x0000000703037210 */ /* 0x000fc60007ffe0ff */
[----:B------:R-:W-:Y:S02]  /*11aa0*/  IMAD.IADD R5, R5, 0x1, R8 ;  /* 0x0000000105057824 */ /* 0x000fe400078e0208 */
[----:B------:R-:W-:Y:S01]  /*11ab0*/  IMAD.MOV.U32 R8, RZ, RZ, R6 ;  /* 0x000000ffff087224 */ /* 0x000fe200078e0006 */
[----:B------:R-:W-:Y:S01]  /*11ac0*/  @P1 SHF.R.U32.HI R8, RZ, c[0x0][0x4f0], R10 ;  /* 0x00013c00ff081a19 */ /* 0x000fe2000001160a */
[C---:B------:R-:W-:Y:S02]  /*11ad0*/  IMAD R7, R0.reuse, c[0x0][0x4e0], RZ ;  /* 0x0001380000077a24 */ /* 0x040fe400078e02ff */
[----:B------:R-:W-:Y:S02]  /*11ae0*/  IMAD R0, R0, c[0x0][0x448], RZ ;  /* 0x0001120000007a24 */ /* 0x000fe400078e02ff */
[----:B------:R-:W-:Y:S02]  /*11af0*/  IMAD R11, R9, c[0x0][0x4e4], R7 ;  /* 0x00013900090b7a24 */ /* 0x000fe400078e0207 */
[----:B------:R-:W-:-:S02]  /*11b00*/  IMAD.MOV R7, RZ, RZ, -R8 ;  /* 0x000000ffff077224 */ /* 0x000fc400078e0a08 */
[C---:B------:R-:W-:Y:S01]  /*11b10*/  IMAD R10, R9.reuse, c[0x0][0x44c], R0 ;  /* 0x00011300090a7a24 */ /* 0x040fe200078e0200 */
[----:B------:R-:W-:Y:S01]  /*11b20*/  MOV R0, R6 ;  /* 0x0000000600007202 */ /* 0x000fe20000000f00 */
[----:B------:R-:W-:-:S04]  /*11b30*/  IMAD.WIDE.U32 R2, R9, c[0x0][0x448], R2 ;  /* 0x0001120009027a25 */ /* 0x000fc800078e0002 */
[----:B------:R-:W-:-:S04]  /*11b40*/  IMAD.WIDE.U32 R4, R9, c[0x0][0x4e0], R4 ;  /* 0x0001380009047a25 */ /* 0x000fc800078e0004 */
[----:B------:R-:W-:Y:S01]  /*11b50*/  @P1 IMAD.HI.U32 R9, R6, c[0x0][0x4ec], RZ ;  /* 0x00013b0006091a27 */ /* 0x000fe200078e00ff */
[----:B------:R-:W-:Y:S01]  /*11b60*/  BAR.SYNC.DEFER_BLOCKING 0x1, 0x100 ;  /* 0x0044000000007b1d */ /* 0x000fe20000010000 */
[----:B------:R-:W-:Y:S02]  /*11b70*/  IADD3 R4, P0, R8, R4, RZ ;  /* 0x0000000408047210 */ /* 0x000fe40007f1e0ff */
[----:B------:R-:W-:Y:S01]  /*11b80*/  IMAD R7, R7, c[0x0][0x4e8], R6 ;  /* 0x00013a0007077a24 */ /* 0x000fe200078e0206 */
[----:B------:R-:W-:Y:S01]  /*11b90*/  @P1 SHF.R.U32.HI R0, RZ, c[0x0][0x4f0], R9 ;  /* 0x00013c00ff001a19 */ /* 0x000fe20000011609 */
[----:B------:R-:W-:Y:S01]  /*11ba0*/  IMAD.IADD R3, R3, 0x1, R10 ;  /* 0x0000000103037824 */ /* 0x000fe200078e020a */
[----:B------:R-:W-:Y:S02]  /*11bb0*/  SHF.R.S32.HI R10, RZ, 0x1f, R8 ;  /* 0x0000001fff0a7819 */ /* 0x000fe40000011408 */
[----:B------:R-:W-:Y:S01]  /*11bc0*/  SHF.R.S32.HI R9, RZ, 0x1f, R7 ;  /* 0x0000001fff097819 */ /* 0x000fe20000011407 */
[----:B------:R-:W-:Y:S01]  /*11bd0*/  IMAD.WIDE.U32 R2, R0, c[0x0][0x430], R2 ;  /* 0x00010c0000027a25 */ /* 0x000fe200078e0002 */
[----:B------:R-:W-:-:S02]  /*11be0*/  IADD3.X R5, R10, R5, R11, P0, !PT ;  /* 0x000000050a057210 */ /* 0x000fc400007fe40b */
[----:B------:R-:W-:Y:S01]  /*11bf0*/  IADD3 R8, -R0, RZ, RZ ;  /* 0x000000ff00087210 */ /* 0x000fe20007ffe1ff */
[----:B------:R-:W-:Y:S01]  /*11c00*/  IMAD R9, R9, c[0x0][0x4c8], RZ ;  /* 0x0001320009097a24 */ /* 0x000fe200078e02ff */
[----:B------:R-:W-:Y:S01]  /*11c10*/  SHF.R.S32.HI R10, RZ, 0x1f, R0 ;  /* 0x0000001fff0a7819 */ /* 0x000fe20000011400 */
[----:B------:R-:W-:-:S04]  /*11c20*/  IMAD.WIDE.U32 R4, R7, c[0x0][0x4c8], R4 ;  /* 0x0001320007047a25 */ /* 0x000fc800078e0004 */
[----:B------:R-:W-:Y:S01]  /*11c30*/  IMAD R7, R7, c[0x0][0x4cc], R9 ;  /* 0x0001330007077a24 */ /* 0x000fe200078e0209 */
[----:B------:R-:W-:Y:S01]  /*11c40*/  LEA R9, P0, R4, c[0x0][0x4a8], 0x2 ;  /* 0x00012a0004097a11 */ /* 0x000fe200078010ff */
[----:B------:R-:W-:Y:S02]  /*11c50*/  IMAD R8, R8, c[0x0][0x4e8], R6 ;  /* 0x00013a0008087a24 */ /* 0x000fe400078e0206 */
[----:B------:R-:W-:Y:S01]  /*11c60*/  IMAD R6, R10, c[0x0][0x430], RZ ;  /* 0x00010c000a067a24 */ /* 0x000fe200078e02ff */
[----:B------:R-:W-:Y:S01]  /*11c70*/  LEA R10, R17, R13, 0x7 ;  /* 0x0000000d110a7211 */ /* 0x000fe200078e38ff */
[----:B------:R-:W-:Y:S02]  /*11c80*/  IMAD.IADD R5, R5, 0x1, R7 ;  /* 0x0000000105057824 */ /* 0x000fe400078e0207 */
[----:B------:R-:W-:Y:S01]  /*11c90*/  IMAD R0, R0, c[0x0][0x434], R6 ;  /* 0x00010d0000007a24 */ /* 0x000fe200078e0206 */
[----:B------:R-:W-:Y:S02]  /*11ca0*/  SHF.R.S32.HI R6, RZ, 0x1f, R8 ;  /* 0x0000001fff067819 */ /* 0x000fe40000011408 */
[----:B------:R-:W-:Y:S01]  /*11cb0*/  LEA.HI.X R5, R4, c[0x0][0x4ac], R5, 0x2, P0 ;  /* 0x00012b0004057a11 */ /* 0x000fe200000f1405 */
[----:B------:R-:W-:Y:S01]  /*11cc0*/  IMAD.IADD R3, R3, 0x1, R0 ;  /* 0x0000000103037824 */ /* 0x000fe200078e0200 */
[----:B------:R-:W-:Y:S01]  /*11cd0*/  SHFL.IDX PT, R4, R9, 0x1, 0x1c1f ;  /* 0x003c1f0009047f89 */ /* 0x000fe200000e0000 */
[----:B------:R-:W-:Y:S01]  /*11ce0*/  IMAD R0, R6, c[0x0][0x428], RZ ;  /* 0x00010a0006007a24 */ /* 0x000fe200078e02ff */
[----:B------:R-:W-:Y:S01]  /*11cf0*/  LOP3.LUT P0, RZ, R12, 0x3, RZ, 0xc0, !PT ;  /* 0x000000030cff7812 */ /* 0x000fe2000780c0ff */
[C---:B------:R-:W-:Y:S01]  /*11d00*/  IMAD.WIDE.U32 R2, R8.reuse, c[0x0][0x428], R2 ;  /* 0x00010a0008027a25 */ /* 0x040fe200078e0002 */
[----:B------:R1:W-:Y:S03]  /*11d10*/  SHFL.IDX PT, R6, R9, RZ, 0x1c1f ;  /* 0x001c1fff09067589 */ /* 0x0003e600000e0000 */
[----:B------:R-:W-:Y:S01]  /*11d20*/  IMAD R0, R8, c[0x0][0x42c], R0 ;  /* 0x00010b0008007a24 */ /* 0x000fe200078e0200 */
[----:B------:R-:W3:Y:S01]  /*11d30*/  SHFL.IDX PT, R7, R5, RZ, 0x1c1f ;  /* 0x001c1fff05077589 */ /* 0x000ee200000e0000 */
[----:B------:R-:W-:-:S03]  /*11d40*/  IADD3 R8, R10, 0x8, RZ ;  /* 0x000000080a087810 */ /* 0x000fc60007ffe0ff */
[----:B------:R-:W4:Y:S01]  /*11d50*/  SHFL.IDX PT, R5, R5, 0x1, 0x1c1f ;  /* 0x003c1f0005057f89 */ /* 0x000f2200000e0000 */
[----:B------:R-:W-:Y:S01]  /*11d60*/  IADD3 R0, R3, R0, RZ ;  /* 0x0000000003007210 */ /* 0x000fe20007ffe0ff */
[----:B-1----:R-:W-:Y:S01]  /*11d70*/  IMAD R9, R18, c[0x0][0x388], RZ ;  /* 0x0000e20012097a24 */ /* 0x002fe200078e02ff */
[----:B------:R-:W-:-:S04]  /*11d80*/  LEA R18, P1, R2, c[0x0][0x400], 0x2 ;  /* 0x0001000002127a11 */ /* 0x000fc800078210ff */
[-C--:B------:R-:W-:Y:S02]  /*11d90*/  ISETP.GE.OR P2, PT, R10, R9.reuse, P0 ;  /* 0x000000090a00720c */ /* 0x080fe40000746670 */
[-C--:B------:R-:W-:Y:S02]  /*11da0*/  ISETP.GE.OR P0, PT, R8, R9.reuse, P0 ;  /* 0x000000090800720c */ /* 0x080fe40000706670 */
[----:B------:R-:W-:Y:S02]  /*11db0*/  LEA.HI.X R17, R2, c[0x0][0x404], R0, 0x2, P1 ;  /* 0x0001010002117a11 */ /* 0x000fe400008f1400 */
[----:B------:R-:W-:Y:S01]  /*11dc0*/  LOP3.LUT R0, R16, 0x7ffffffc, RZ, 0xc0, !PT ;  /* 0x7ffffffc10007812 */ /* 0x000fe200078ec0ff */
[----:B------:R1:W2:Y:S01]  /*11dd0*/  SHFL.IDX PT, R2, R18, RZ, 0x1c1f ;  /* 0x001c1fff12027589 */ /* 0x0002a200000e0000 */
[----:B------:R-:W-:-:S03]  /*11de0*/  ISETP.GE.AND P1, PT, R8, R9, PT ;  /* 0x000000090800720c */ /* 0x000fc60003f26270 */
[----:B------:R-:W-:Y:S01]  /*11df0*/  IMAD.IADD R0, R12, 0x1, -R0 ;  /* 0x000000010c007824 */ /* 0x000fe200078e0a00 */
[----:B------:R1:W1:Y:S01]  /*11e00*/  SHFL.IDX PT, R3, R17, RZ, 0x1c1f ;  /* 0x001c1fff11037589 */ /* 0x00026200000e0000 */
[----:B------:R-:W-:-:S03]  /*11e10*/  P2R R16, PR, RZ, 0x2 ;  /* 0x00000002ff107803 */ /* 0x000fc60000000000 */
[----:B---3--:R3:W-:Y:S01]  /*11e20*/  @!P2 ST.E [R6.64], R14 ;  /* 0x0000000e0600a985 */ /* 0x0087e2000c101916 */
[----:B------:R-:W-:-:S03]  /*11e30*/  SHF.L.U32 R0, R0, 0x1, RZ ;  /* 0x0000000100007819 */ /* 0x000fc600000006ff */
[----:B----4-:R3:W-:Y:S01]  /*11e40*/  @!P0 ST.E [R4.64], R15 ;  /* 0x0000000f04008985 */ /* 0x0107e2000c101916 */
[----:B------:R-:W-:-:S13]  /*11e50*/  ISETP.GE.AND P0, PT, R10, R9, PT ;  /* 0x000000090a00720c */ /* 0x000fda0003f06270 */
[----:B------:R-:W-:Y:S05]  /*11e60*/  @P0 BRA `(.L_x_3672) ;  /* 0x00000bd000000947 */ /* 0x000fea0003800000 */
[C---:B--2---:R-:W-:Y:S02]  /*11e70*/  ISETP.GE.AND P0, PT, R0.reuse, c[0x0][0x3c8], PT ;  /* 0x0000f20000007a0c */ /* 0x044fe40003f06270 */
[C---:B---3--:R-:W-:Y:S02]  /*11e80*/  IADD3 R5, R0.reuse, 0x8, RZ ;  /* 0x0000000800057810 */ /* 0x048fe40007ffe0ff */
[----:B------:R-:W-:Y:S02]  /*11e90*/  IADD3 R4, R0, 0x10, RZ ;  /* 0x0000001000047810 */ /* 0x000fe40007ffe0ff */
[----:B------:R-:W-:Y:S02]  /*11ea0*/  ISETP.GE.AND P5, PT, R5, c[0x0][0x3c8], PT ;  /* 0x0000f20005007a0c */ /* 0x000fe40003fa6270 */
[----:B------:R-:W-:Y:S02]  /*11eb0*/  ISETP.GE.AND P4, PT, R4, c[0x0][0x3c8], PT ;  /* 0x0000f20004007a0c */ /* 0x000fe40003f86270 */
[----:B------:R-:W-:-:S02]  /*11ec0*/  IADD3 R8, R0, 0x18, RZ ;  /* 0x0000001800087810 */ /* 0x000fc40007ffe0ff */
[C---:B------:R-:W-:Y:S01]  /*11ed0*/  IADD3 R10, R0.reuse, 0x20, RZ ;  /* 0x00000020000a7810 */ /* 0x040fe20007ffe0ff */
[C---:B-1----:R-:W-:Y:S01]  /*11ee0*/  @!P0 IMAD.WIDE R6, R0.reuse, 0x4, R2 ;  /* 0x0000000400068825 */ /* 0x042fe200078e0202 */
        /* <DEDUP_REMOVED lines=181> */
.L_x_3672:
[----:B--2---:R-:W-:Y:S05]  /*12a40*/  BSYNC B0 ;  /* 0x0000000000007941 */ /* 0x004fea0003800000 */
.L_x_3671:
[----:B------:R-:W-:Y:S01]  /*12a50*/  ISETP.NE.AND P0, PT, R16, RZ, PT ;  /* 0x000000ff1000720c */ /* 0x000fe20003f05270 */
[----:B-1----:R1:W2:Y:S04]  /*12a60*/  SHFL.IDX PT, R3, R17, 0x1, 0x1c1f ;  /* 0x003c1f0011037f89 */ /* 0x0022a800000e0000 */
[----:B------:R1:W4:Y:S08]  /*12a70*/  SHFL.IDX PT, R2, R18, 0x1, 0x1c1f ;  /* 0x003c1f0012027f89 */ /* 0x00033000000e0000 */
[----:B------:R-:W-:Y:S05]  /*12a80*/  @P0 EXIT ;  /* 0x000000000000094d */ /* 0x000fea0003800000 */
[C---:B---3--:R-:W-:Y:S02]  /*12a90*/  IADD3 R5, R0.reuse, 0x8, RZ ;  /* 0x0000000800057810 */ /* 0x048fe40007ffe0ff */
        /* <DEDUP_REMOVED lines=10> */
[--C-:B--2-4-:R-:W-:Y:S01]  /*12b40*/  @!P2 IMAD.WIDE R8, R0, 0x4, R2.reuse ;  /* 0x000000040008a825 */ /* 0x114fe200078e0202 */
[----:B------:R-:W-:Y:S02]  /*12b50*/  @!P1 LOP3.LUT R5, R5, 0xfffffffe, RZ, 0xc0, !PT ;  /* 0xfffffffe05059812 */ /* 0x000fe400078ec0ff */
[----:B------:R-:W-:Y:S02]  /*12b60*/  @!P0 LOP3.LUT R4, R4, 0xfffffffe, RZ, 0xc0, !PT ;  /* 0xfffffffe04048812 */ /* 0x000fe400078ec0ff */
[----:B------:R2:W-:Y:S01]  /*12b70*/  @!P2 ST.E.64 [R8.64], R158 ;  /* 0x0000009e0800a985 */ /* 0x0005e2000c101b16 */
[----:B------:R-:W-:Y:S01]  /*12b80*/  @!P1 IMAD.WIDE R6, R5, 0x4, R2 ;  /* 0x0000000405069825 */ /* 0x000fe200078e0202 */
        /* <DEDUP_REMOVED lines=11> */
[C---:B--2---:R-:W-:Y:S02]  /*12c40*/  IADD3 R8, R0.reuse, 0x28, RZ ;  /* 0x0000002800087810 */ /* 0x044fe40007ffe0ff */
[----:B------:R-:W-:Y:S02]  /*12c50*/  IADD3 R9, R0, 0x30, RZ ;  /* 0x0000003000097810 */ /* 0x000fe40007ffe0ff */
[----:B------:R-:W-:Y:S02]  /*12c60*/  ISETP.GE.AND P4, PT, R8, c[0x0][0x3c8], PT ;  /* 0x0000f20008007a0c */ /* 0x000fe40003f86270 */
[----:B------:R-:W-:Y:S02]  /*12c70*/  ISETP.GE.AND P3, PT, R9, c[0x0][0x3c8], PT ;  /* 0x0000f20009007a0c */ /* 0x000fe40003f66270 */
[----:B---3--:R-:W-:-:S02]  /*12c80*/  @!P6 LEA.HI R4, R11, R11, RZ, 0x1 ;  /* 0x0000000b0b04e211 */ /* 0x008fc400078f08ff */
        /* <DEDUP_REMOVED lines=159> */
.L_x_3670:
        /* <DEDUP_REMOVED lines=50> */
.L_x_3617:
[----:B-1----:R-:W-:Y:S01]  /*139a0*/  IMAD.MOV.U32 R3, RZ, RZ, R12 ;  /* 0x000000ffff037224 */ /* 0x002fe200078e000c */
[----:B------:R-:W-:Y:S02]  /*139b0*/  MOV R15, 0x181f ;  /* 0x0000181f000f7802 */ /* 0x000fe40000000f00 */
[----:B------:R-:W-:Y:S02]  /*139c0*/  MOV R2, 0x139e0 ;  /* 0x000139e000027802 */ /* 0x000fe40000000f00 */
[----:B------:R-:W-:Y:S05]  /*139d0*/  CALL.REL.NOINC `($__internal_61_$__cuda_sm70_shflsync_idx_p) ;  /* 0x0000026000007944 */ /* 0x000fea0003c00000 */
[----:B------:R-:W-:Y:S01]  /*139e0*/  IMAD.MOV.U32 R7, RZ, RZ, R15 ;  /* 0x000000ffff077224 */ /* 0x000fe200078e000f */
[----:B------:R-:W-:Y:S01]  /*139f0*/  MOV R3, R17 ;  /* 0x0000001100037202 */ /* 0x000fe20000000f00 */
[----:B------:R-:W-:Y:S01]  /*13a00*/  IMAD.MOV.U32 R15, RZ, RZ, 0x181f ;  /* 0x0000181fff0f7424 */ /* 0x000fe200078e00ff */
[----:B------:R-:W-:Y:S02]  /*13a10*/  MOV R2, 0x13a30 ;  /* 0x00013a3000027802 */ /* 0x000fe40000000f00 */
[----:B-1---5:R-:W-:Y:S05]  /*13a20*/  CALL.REL.NOINC `($__internal_61_$__cuda_sm70_shflsync_idx_p) ;  /* 0x0000021000007944 */ /* 0x022fea0003c00000 */
[----:B------:R-:W-:Y:S01]  /*13a30*/  MOV R2, R15 ;  /* 0x0000000f00027202 */ /* 0x000fe20000000f00 */
[----:B-1---5:R-:W-:Y:S05]  /*13a40*/  BRA `(.L_x_3673) ;  /* 0xfffeeb5000007947 */ /* 0x022fea000383ffff */
.L_x_3636:
[----:B--2---:R-:W-:Y:S02]  /*13a50*/  MOV R15, 0x181f ;  /* 0x0000181f000f7802 */ /* 0x004fe40000000f00 */
[----:B------:R-:W-:Y:S02]  /*13a60*/  MOV R2, 0x13a80 ;  /* 0x00013a8000027802 */ /* 0x000fe40000000f00 */
[----:B-1---5:R-:W-:Y:S05]  /*13a70*/  CALL.REL.NOINC `($__internal_61_$__cuda_sm70_shflsync_idx_p) ;  /* 0x000001c000007944 */ /* 0x022fea0003c00000 */
[----:B------:R-:W-:Y:S01]  /*13a80*/  MOV R3, R6 ;  /* 0x0000000600037202 */ /* 0x000fe20000000f00 */
[----:B-----5:R-:W-:Y:S01]  /*13a90*/  IMAD.MOV.U32 R4, RZ, RZ, R15 ;  /* 0x000000ffff047224 */ /* 0x020fe200078e000f */
[----:B------:R-:W-:Y:S01]  /*13aa0*/  MOV R2, 0x13ad0 ;  /* 0x00013ad000027802 */ /* 0x000fe20000000f00 */
[----:B------:R-:W-:Y:S02]  /*13ab0*/  IMAD.MOV.U32 R15, RZ, RZ, 0x181f ;  /* 0x0000181fff0f7424 */ /* 0x000fe400078e00ff */
[----:B-1----:R-:W-:Y:S05]  /*13ac0*/  CALL.REL.NOINC `($__internal_61_$__cuda_sm70_shflsync_idx_p) ;  /* 0x0000017000007944 */ /* 0x002fea0003c00000 */
[----:B-----5:R-:W-:Y:S01]  /*13ad0*/  MOV R0, R15 ;  /* 0x0000000f00007202 */ /* 0x020fe20000000f00 */
[----:B-1----:R-:W-:-:S05]  /*13ae0*/  BRA `(.L_x_3674) ;  /* 0xffff2bc000007947 */ /* 0x002fca000383ffff */
.L_x_3653:
[----:B--2---:R-:W-:Y:S01]  /*13af0*/  MOV R15, 0x181f ;  /* 0x0000181f000f7802 */ /* 0x004fe20000000f00 */
[----:B------:R-:W-:Y:S01]  /*13b00*/  IMAD.MOV.U32 R3, RZ, RZ, R6 ;  /* 0x000000ffff037224 */ /* 0x000fe200078e0006 */
[----:B------:R-:W-:Y:S02]  /*13b10*/  MOV R2, 0x13b30 ;  /* 0x00013b3000027802 */ /* 0x000fe40000000f00 */
[----:B-1---5:R-:W-:Y:S05]  /*13b20*/  CALL.REL.NOINC `($__internal_61_$__cuda_sm70_shflsync_idx_p) ;  /* 0x0000011000007944 */ /* 0x022fea0003c00000 */
[----:B------:R-:W-:Y:S01]  /*13b30*/  MOV R3, R7 ;  /* 0x0000000700037202 */ /* 0x000fe20000000f00 */
[----:B-----5:R-:W-:Y:S01]  /*13b40*/  IMAD.MOV.U32 R4, RZ, RZ, R15 ;  /* 0x000000ffff047224 */ /* 0x020fe200078e000f */
[----:B------:R-:W-:Y:S01]  /*13b50*/  MOV R2, 0x13b80 ;  /* 0x00013b8000027802 */ /* 0x000fe20000000f00 */
[----:B------:R-:W-:Y:S02]  /*13b60*/  IMAD.MOV.U32 R15, RZ, RZ, 0x181f ;  /* 0x0000181fff0f7424 */ /* 0x000fe400078e00ff */
[----:B-1----:R-:W-:Y:S05]  /*13b70*/  CALL.REL.NOINC `($__internal_61_$__cuda_sm70_shflsync_idx_p) ;  /* 0x000000c000007944 */ /* 0x002fea0003c00000 */
[----:B------:R-:W-:Y:S01]  /*13b80*/  MOV R2, R15 ;  /* 0x0000000f00027202 */ /* 0x000fe20000000f00 */
[----:B-1---5:R-:W-:-:S05]  /*13b90*/  BRA `(.L_x_3675) ;  /* 0xffff6ac000007947 */ /* 0x022fca000383ffff */
.L_x_3659:
[----:B------:R-:W-:Y:S02]  /*13ba0*/  MOV R15, 0x181f ;  /* 0x0000181f000f7802 */ /* 0x000fe40000000f00 */
[----:B------:R-:W-:Y:S02]  /*13bb0*/  MOV R2, 0x13bd0 ;  /* 0x00013bd000027802 */ /* 0x000fe40000000f00 */
[----:B----45:R-:W-:Y:S05]  /*13bc0*/  CALL.REL.NOINC `($__internal_61_$__cuda_sm70_shflsync_idx_p) ;  /* 0x0000007000007944 */ /* 0x030fea0003c00000 */
[----:B------:R-:W-:Y:S01]  /*13bd0*/  MOV R3, R6 ;  /* 0x0000000600037202 */ /* 0x000fe20000000f00 */
[----:B-----5:R-:W-:Y:S01]  /*13be0*/  IMAD.MOV.U32 R4, RZ, RZ, R15 ;  /* 0x000000ffff047224 */ /* 0x020fe200078e000f */
[----:B------:R-:W-:Y:S01]  /*13bf0*/  MOV R2, 0x13c20 ;  /* 0x00013c2000027802 */ /* 0x000fe20000000f00 */
[----:B------:R-:W-:Y:S02]  /*13c00*/  IMAD.MOV.U32 R15, RZ, RZ, 0x181f ;  /* 0x0000181fff0f7424 */ /* 0x000fe400078e00ff */
[----:B-1----:R-:W-:Y:S05]  /*13c10*/  CALL.REL.NOINC `($__internal_61_$__cuda_sm70_shflsync_idx_p) ;  /* 0x0000002000007944 */ /* 0x002fea0003c00000 */
[----:B-----5:R-:W-:Y:S01]  /*13c20*/  MOV R0, R15 ;  /* 0x0000000f00007202 */ /* 0x020fe20000000f00 */
[----:B-1----:R-:W-:-:S05]  /*13c30*/  BRA `(.L_x_3676) ;  /* 0xffff994000007947 */ /* 0x002fca000383ffff */
        .weak           $__internal_61_$__cuda_sm70_shflsync_idx_p
        .type           $__internal_61_$__cuda_sm70_shflsync_idx_p,@function
        .size           $__internal_61_$__cuda_sm70_shflsync_idx_p,(.L_x_6539 - $__internal_61_$__cuda_sm70_shflsync_idx_p)
$__internal_61_$__cuda_sm70_shflsync_idx_p:
[----:B------:R1:W-:Y:S04]  /*13c40*/  STL [R1+0x74], R4 ;  /* 0x0000740401007387 */ /* 0x0003e80000100800 */
[----:B------:R2:W-:Y:S01]  /*13c50*/  STL [R1+0x70], R0 ;  /* 0x0000700001007387 */ /* 0x0005e20000100800 */
[----:B-1----:R-:W-:-:S02]  /*13c60*/  MOV R4, 0xffffffff ;  /* 0xffffffff00047802 */ /* 0x002fc40000000f00 */
[----:B--2---:R-:W-:Y:S02]  /*13c70*/  MOV R0, 0x1 ;  /* 0x0000000100007802 */ /* 0x004fe40000000f00 */
[----:B------:R-:W-:Y:S04]  /*13c80*/  WARPSYNC R4 ;  /* 0x0000000400007348 */ /* 0x000fe80003800000 */
[----:B------:R1:W2:Y:S04]  /*13c90*/  SHFL.IDX PT, R15, R3, R0, R15 ;  /* 0x00000000030f7389 */ /* 0x0002a800000e000f */
[----:B-1----:R1:W5:Y:S04]  /*13ca0*/  LDL.LU R4, [R1+0x74] ;  /* 0x0000740001047983 */ /* 0x0023680000300800 */
[----:B------:R1:W5:Y:S01]  /*13cb0*/  LDL.LU R0, [R1+0x70] ;  /* 0x0000700001007983 */ /* 0x0003620000300800 */
[----:B------:R-:W-:-:S04]  /*13cc0*/  MOV R3, 0x0 ;  /* 0x0000000000037802 */ /* 0x000fc80000000f00 */
[----:B--2---:R-:W-:Y:S05]  /*13cd0*/  RET.REL.NODEC R2 `(_ZN7cutlass13device_kernelIN5flash19enable_sm80_to_sm89INS1_16FlashAttnFwdSm80INS1_25CollectiveMainloopFwdSm80ILi8ELi1ELb1EN4cute5tupleIJNS5_1CILi128EEENS7_ILi48EEENS7_ILi256EEEEEELi256ENS_6half_tEfNS_4arch4Sm80ELb0ELb1ELb0ELb0ELb1ELb0ELb1ELb1EEENS1_21CollectiveEpilogueFwdINS6_IJS8_SA_S9_EEENS6_IJNS7_ILi1EEESI_SI_EEESC_SE_Li256ELb0ELb1ELb1ELb0EEENS1_19SingleTileSchedulerILb0ELb1ELb1ELi128EEEEEEEEEvNT_6ParamsE) ;  /* 0xfffec32002007950 */ /* 0x004fea0003c3ffff */
.L_x_3677:
        /* <DEDUP_REMOVED lines=10> */
.L_x_6539:


//--------------------- .text._ZN7cutlass13device_kernelIN5flash19enable_sm80_to_sm89INS1_16FlashAttnFwdSm80INS1_25CollectiveMainloopFwdSm80ILi8ELi1ELb1EN4cute5tupleIJNS5_1CILi128EEENS7_ILi48EEENS7_ILi256EEEEEELi256ENS_6half_tEfNS_4arch4Sm80ELb0ELb1ELb0ELb1ELb1ELb0ELb1ELb1EEENS1_21CollectiveEpilogueFwdINS6_IJS8_SA_S9_EEENS6_IJNS7_ILi1EEESI_SI_EEESC_SE_Li256ELb1ELb1ELb1ELb0EEENS1_36VarlenDynamicPersistentTileSchedulerILi128ELi48ELi256ELi256ELb1ELb1ELb0ELb1ELb0ELb1EEEEEEEEEvNT_6ParamsE --------------------------
	.section	.text._ZN7cutlass13device_kernelIN5flash19enable_sm80_to_sm89INS1_16FlashAttnFwdSm80INS1_25CollectiveMainloopFwdSm80ILi8ELi1ELb1EN4cute5tupleIJNS5_1CILi128EEENS7_ILi48EEENS7_ILi256EEEEEELi256ENS_6half_tEfNS_4arch4Sm80ELb0ELb1ELb0ELb1ELb1ELb0ELb1ELb1EEENS1_21CollectiveEpilogueFwdINS6_IJS8_SA_S9_EEENS6_IJNS7_ILi1EEESI_SI_EEESC_SE_Li256ELb1ELb1ELb1ELb0EEENS1_36VarlenDynamicPersistentTileSchedulerILi128ELi48ELi256ELi256ELb1ELb1ELb0ELb1ELb0ELb1EEEEEEEEEvNT_6ParamsE,"ax",@progbits
	.sectioninfo	@"SHI_REGISTERS=255"
	.align	128
.text._ZN7cutlass13device_kernelIN5flash19enable_sm80_to_sm89INS1_16FlashAttnFwdSm80INS1_25CollectiveMainloopFwdSm80ILi8ELi1ELb1EN4cute5tupleIJNS5_1CILi128EEENS7_ILi48EEENS7_ILi256EEEEEELi256ENS_6half_tEfNS_4arch4Sm80ELb0ELb1ELb0ELb1ELb1ELb0ELb1ELb1EEENS1_21CollectiveEpilogueFwdINS6_IJS8_SA_S9_EEENS6_IJNS7_ILi1EEESI_SI_EEESC_SE_Li256ELb1ELb1ELb1ELb0EEENS1_36VarlenDynamicPersistentTileSchedulerILi128ELi48ELi256ELi256ELb1ELb1ELb0ELb1ELb0ELb1EEEEEEEEEvNT_6ParamsE:
        .type           _ZN7cutlass13device_kernelIN5flash19enable_sm80_to_sm89INS1_16FlashAttnFwdSm80INS1_25CollectiveMainloopFwdSm80ILi8ELi1ELb1EN4cute5tupleIJNS5_1CILi128EEENS7_ILi48EEENS7_ILi256EEEEEELi256ENS_6half_tEfNS_4arch4Sm80ELb0ELb1ELb0ELb1ELb1ELb0ELb1ELb1EEENS1_21CollectiveEpilogueFwdINS6_IJS8_SA_S9_EEENS6_IJNS7_ILi1EEESI_SI_EEESC_SE_Li256ELb1ELb1ELb1ELb0EEENS1_36VarlenDynamicPersistentTileSchedulerILi128ELi48ELi256ELi256ELb1ELb1ELb0ELb1ELb0ELb1EEEEEEEEEvNT_6ParamsE,@function
        .size           _ZN7cutlass13device_kernelIN5flash19enable_sm80_to_sm89INS1_16FlashAttnFwdSm80INS1_25CollectiveMainloopFwdSm80ILi8ELi1ELb1EN4cute5tupleIJNS5_1CILi128EEENS7_ILi48EEENS7_ILi256EEEEEELi256ENS_6half_tEfNS_4arch4Sm80ELb0ELb1ELb0ELb1ELb1ELb0ELb1ELb1EEENS1_21CollectiveEpilogueFwdINS6_IJS8_SA_S9_EEENS6_IJNS7_ILi1EEESI_SI_EEESC_SE_Li256ELb1ELb1ELb1ELb0EEENS1_36VarlenDynamicPersistentTileSchedulerILi128ELi48ELi256ELi256ELb1ELb1ELb0ELb1ELb0ELb1EEEEEEEEEvNT_6ParamsE,(.L_x_6541 - _ZN7cutlass13device_kernelIN5flash19enable_sm80_to_sm89INS1_16FlashAttnFwdSm80INS1_25CollectiveMainloopFwdSm80ILi8ELi1ELb1EN4cute5tupleIJNS5_1CILi128EEENS7_ILi48EEENS7_ILi256EEEEEELi256ENS_6half_tEfNS_4arch4Sm80ELb0ELb1ELb0ELb1ELb1ELb0ELb1ELb1EEENS1_21CollectiveEpilogueFwdINS6_IJS8_SA_S9_EEENS6_IJNS7_ILi1EEESI_SI_EEESC_SE_Li256ELb1ELb1ELb1ELb0EEENS1_36VarlenDynamicPersistentTileSchedulerILi128ELi48ELi256ELi256ELb1ELb1ELb0ELb1ELb0ELb1EEEEEEEEEvNT_6ParamsE)
        .other          _ZN7cutlass13device_kernelIN5flash19enable_sm80_to_sm89INS1_16FlashAttnFwdSm80INS1_25CollectiveMainloopFwdSm80ILi8ELi1ELb1EN4cute5tupleIJNS5_1CILi128EEENS7_ILi48EEENS7_ILi256EEEEEELi256ENS_6half_tEfNS_4arch4Sm80ELb0ELb1ELb0ELb1ELb1ELb0ELb1ELb1EEENS1_21CollectiveEpilogueFwdINS6_IJS8_SA_S9_EEENS6_IJNS7_ILi1EEESI_SI_EEESC_SE_Li256ELb1ELb1ELb1ELb0EEENS1_36VarlenDynamicPersistentTileSchedulerILi128ELi48ELi256ELi256ELb1ELb1ELb0ELb1ELb0ELb1EEEEEEEEEvNT_6ParamsE,@"STO_CUDA_ENTRY STV_DEFAULT"
_ZN7cutlass13device_kernelIN5flash19enable_sm80_to_sm89INS1_16FlashAttnFwdSm80INS1_25CollectiveMainloopFwdSm80ILi8ELi1ELb1EN4cute5tupleIJNS5_1CILi128EEENS7_ILi48EEENS7_ILi256EEEEEELi256ENS_6half_tEfNS_4arch4Sm80ELb0ELb1ELb0ELb1ELb1ELb0ELb1ELb1EEENS1_21CollectiveEpilogueFwdINS6_IJS8_SA_S9_EEENS6_IJNS7_ILi1EEESI_SI_EEESC_SE_Li256ELb1ELb1ELb1ELb0EEENS1_36VarlenDynamicPersistentTileSchedulerILi128ELi48ELi256ELi256ELb1ELb1ELb0ELb1ELb0ELb1EEEEEEEEEvNT_6ParamsE:
        /* <DEDUP_REMOVED lines=54> */
.L_x_3683:
        /* <DEDUP_REMOVED lines=16> */
.L_x_3861:
        /* <DEDUP_REMOVED lines=16> */
.L_x_3862:
[----:B--2---:R-:W-:-:S05]  /*0560*/  IMAD R0, R0, c[0x0][0x538], RZ ;  /* 0x00014e0000007a24 */ /* 0x004fca00078e02ff */
[----:B------:R-:W-:-:S04]  /*0570*/  IADD3 R6, R0, R6, RZ ;  /* 0x0000000600067210 */ /* 0x000fc80007ffe0ff */
[----:B------:R-:W-:-:S13]  /*0580*/  ISETP.GT.AND P0, PT, R6, UR4, PT ;  /* 0x0000000406007c0c */ /* 0x000fda000bf04270 */
[----:B-1----:R-:W-:Y:S05]  /*0590*/  @!P0 BRA `(.L_x_3683) ;  /* 0xfffffdc000008947 */ /* 0x002fea000383ffff */
.L_x_3679:
[----:B------:R-:W-:-:S05]  /*05a0*/  IADD3 R10, -R0, R6, RZ ;  /* 0x00000006000a7210 */ /* 0x000fca0007ffe1ff */
[----:B------:R-:W-:-:S05]  /*05b0*/  IMAD R0, R4, c[0x0][0x538], R10 ;  /* 0x00014e0004007a24 */ /* 0x000fca00078e020a */
[----:B------:R-:W-:Y:S01]  /*05c0*/  ISETP.GT.AND P0, PT, R0, UR4, PT ;  /* 0x0000000400007c0c */ /* 0x000fe2000bf04270 */
[----:B------:R-:W-:-:S12]  /*05d0*/  BRA.DIV ~URZ, `(.L_x_3684) ;  /* 0x00018b627f007947 */ /* 0x000fd8000b800000 */
[----:B------:R-:W-:-:S04]  /*05e0*/  VOTE.ANY R6, PT, !P0 ;  /* 0x0000000000067806 */ /* 0x000fc800040e0100 */
.L_x_3863:
[----:B------:R-:W1:Y:S02]  /*05f0*/  POPC R0, R6 ;  /* 0x0000000600007309 */ /* 0x000e640000000000 */
[----:B-1----:R-:W-:-:S05]  /*0600*/  IADD3 R2, R0, R7, RZ ;  /* 0x0000000700027210 */ /* 0x002fca0007ffe0ff */
[----:B------:R1:W-:Y:S01]  /*0610*/  STL [R1+0xbc], R2 ;  /* 0x0000bc0201007387 */ /* 0x0003e20000100800 */
[----:B------:R-:W-:Y:S05]  /*0620*/  BRA.DIV ~URZ, `(.L_x_3685) ;  /* 0x00018b627f007947 */ /* 0x000fea000b800000 */
[----:B------:R2:W3:Y:S01]  /*0630*/  SHFL.IDX PT, R12, R9, R0, 0x1f ;  /* 0x00001f00090c7589 */ /* 0x0004e200000e0000 */
[----:B------:R-:W-:-:S03]  /*0640*/  MOV R5, RZ ;  /* 0x000000ff00057202 */ /* 0x000fc60000000f00 */
[----:B------:R2:W4:Y:S04]  /*0650*/  SHFL.IDX PT, R9, R8, R0, 0x1f ;  /* 0x00001f0008097589 */ /* 0x00052800000e0000 */
.L_x_3864:
[----:B------:R-:W-:Y:S01]  /*0660*/  ISETP.NE.AND P0, PT, R6, RZ, PT ;  /* 0x000000ff0600720c */ /* 0x000fe20003f05270 */
[----:B------:R-:W-:-:S12]  /*0670*/  BSSY B0, `(.L_x_3686) ;  /* 0x0000005000007945 */ /* 0x000fd80003800000 */
[----:B------:R-:W-:Y:S05]  /*0680*/  @!P0 BRA `(.L_x_3687) ;  /* 0x0000003000008947 */ /* 0x000fea0003800000 */
[----:B--2---:R-:W-:Y:S01]  /*0690*/  IADD3 R0, R0, -0x1, RZ ;  /* 0xffffffff00007810 */ /* 0x004fe20007ffe0ff */
[----:B------:R-:W-:Y:S05]  /*06a0*/  BRA.DIV ~URZ, `(.L_x_3688) ;  /* 0x00018c027f007947 */ /* 0x000fea000b800000 */
[----:B------:R2:W1:Y:S02]  /*06b0*/  SHFL.IDX PT, R5, R4, R0, 0x1f ;  /* 0x00001f0004057589 */ /* 0x00046400000e0000 */
.L_x_3687:
[----:B------:R-:W-:Y:S05]  /*06c0*/  BSYNC B0 ;  /* 0x0000000000007941 */ /* 0x000fea0003800000 */
.L_x_3686:
        /* <DEDUP_REMOVED lines=69> */
.L_x_3690:
        /* <DEDUP_REMOVED lines=70> */
.L_x_3691:
[----:B------:R-:W-:Y:S05]  /*0f80*/  BSYNC B0 ;  /* 0x0000000000007941 */ /* 0x000fea0003800000 */
.L_x_3689:
[----:B------:R-:W-:-:S04]  /*0f90*/  LOP3.LUT R0, RZ, R0, RZ, 0x33, !PT ;  /* 0x00000000ff007212 */ /* 0x000fc800078e33ff */
[----:B------:R-:W-:-:S05]  /*0fa0*/  IADD3 R0, R0, R12, RZ ;  /* 0x0000000c00007210 */ /* 0x000fca0007ffe0ff */
[----:B------:R2:W-:Y:S01]  /*0fb0*/  STL [R1+0xb4], R0 ;  /* 0x0000b40001007387 */ /* 0x0005e20000100800 */
[----:B------:R-:W-:Y:S05]  /*0fc0*/  BRA `(.L_x_3692) ;  /* 0x0000006000007947 */ /* 0x000fea0003800000 */
.L_x_3680:
[----:B------:R-:W-:Y:S01]  /*0fd0*/  MOV R0, UR4 ;  /* 0x0000000400007c02 */ /* 0x000fe20008000f00 */
[----:B------:R-:W-:Y:S04]  /*0fe0*/  STL [R1+0xb4], RZ ;  /* 0x0000b4ff01007387 */ /* 0x000fe80000100800 */
[----:B------:R-:W-:Y:S04]  /*0ff0*/  STL [R1+0xb8], RZ ;  /* 0x0000b8ff01007387 */ /* 0x000fe80000100800 */
[----:B------:R1:W-:Y:S02]  /*1000*/  STL [R1+0xb0], R0 ;  /* 0x0000b00001007387 */ /* 0x0003e40000100800 */
[----:B-1----:R-:W-:-:S05]  /*1010*/  MOV R0, c[0x0][0x53c] ;  /* 0x00014f0000007a02 */ /* 0x002fca0000000f00 */
[----:B------:R1:W-:Y:S02]  /*1020*/  STL [R1+0xbc], R0 ;  /* 0x0000bc0001007387 */ /* 0x0003e40000100800 */
.L_x_3692:
        /* <DEDUP_REMOVED lines=8> */
.L_x_3678:
        /* <DEDUP_REMOVED lines=262> */
[----:B------:R1:W-:Y:S04]  /*2110*/  STL [R1+0x10], R3 ;  /* 0x0000100301007387 */ /* 0x0003e80000100800 */
[----:B------:R2:W-:Y:S01]  /*2120*/  STL [R1+0xe4], R4 ;  /* 0x0000e40401007387 */ /* 0x0005e20000100800 */
[--C-:B-1----:R-:W-:Y:S02]  /*2130*/  IMAD.IADD R3, R2, 0x1, R6.reuse ;  /* 0x0000000102037824 */ /* 0x102fe400078e0206 */
[----:B------:R-:W-:-:S02]  /*2140*/  IMAD.IADD R2, R0, 0x1, R6 ;  /* 0x0000000100027824 */ /* 0x000fc400078e0206 */
[----:B------:R-:W-:Y:S01]  /*2150*/  IMAD.IADD R0, R0, 0x1, R3 ;  /* 0x0000000100007824 */ /* 0x000fe200078e0203 */
[----:B------:R2:W-:Y:S04]  /*2160*/  STL [R1+0x1c], R3 ;  /* 0x00001c0301007387 */ /* 0x0005e80000100800 */
[----:B------:R2:W-:Y:S04]  /*2170*/  STL [R1+0x24], R2 ;  /* 0x0000240201007387 */ /* 0x0005e80000100800 */
[----:B------:R2:W-:Y:S02]  /*2180*/  STL [R1+0x20], R0 ;  /* 0x0000200001007387 */ /* 0x0005e40000100800 */
.L_x_3860:
        /* <DEDUP_REMOVED lines=27> */
.L_x_3693:
[----:B------:R-:W-:-:S04]  /*2340*/  ISETP.NE.U32.AND P0, PT, RZ, c[0x0][0x368], PT ;  /* 0x0000da00ff007a0c */ /* 0x000fc80003f05070 */
[----:B------:R-:W-:-:S13]  /*2350*/  ISETP.NE.AND.EX P0, PT, RZ, c[0x0][0x36c], PT, P0 ;  /* 0x0000db00ff007a0c */ /* 0x000fda0003f05300 */
[----:B------:R-:W-:Y:S05]  /*2360*/  @!P0 BRA `(.L_x_3694) ;  /* 0x0000003000008947 */ /* 0x000fea0003800000 */
[----:B-1----:R-:W-:-:S05]  /*2370*/  IMAD.WIDE R2, R106, R13, c[0x0][0x368] ;  /* 0x0000da006a027625 */ /* 0x002fca00078e020d */
[----:B------:R1:W5:Y:S01]  /*2380*/  LDG.E R0, [R2.64] ;  /* 0x0000000602007981 */ /* 0x000362000c1e1900 */
[----:B------:R-:W-:Y:S05]  /*2390*/  BRA `(.L_x_3695) ;  /* 0x0000008000007947 */ /* 0x000fea0003800000 */
.L_x_3694:
        /* <DEDUP_REMOVED lines=8> */
.L_x_3695:
        /* <DEDUP_REMOVED lines=35> */
.L_x_3698:
[----:B------:R-:W-:-:S13]  /*2650*/  ISETP.NE.AND P0, PT, R6, 0x1, PT ;  /* 0x000000010600780c */ /* 0x000fda0003f05270 */
[----:B------:R-:W-:-:S05]  /*2660*/  @P0 IMAD.HI.U32 R0, R2, c[0x0][0x330], RZ ;  /* 0x0000cc0002000a27 */ /* 0x000fca00078e00ff */
[----:B------:R-:W-:Y:S02]  /*2670*/  @P0 SHF.R.U32.HI R2, RZ, c[0x0][0x334], R0 ;  /* 0x0000cd00ff020a19 */ /* 0x000fe40000011600 */
.L_x_3699:
[----:B------:R-:W-:Y:S05]  /*2680*/  BSYNC B0 ;  /* 0x0000000000007941 */ /* 0x000fea0003800000 */
.L_x_3697:
[----:B------:R-:W-:-:S05]  /*2690*/  IMAD R2, R2, R6, c[0x0][0x32c] ;  /* 0x0000cb0002027624 */ /* 0x000fca00078e0206 */
[----:B------:R-:W-:-:S03]  /*26a0*/  IMNMX R3, R3, R2, PT ;  /* 0x0000000203037217 */ /* 0x000fc60003800200 */
.L_x_3696:
        /* <DEDUP_REMOVED lines=26> */
.L_x_3702:
[----:B------:R-:W-:-:S13]  /*2850*/  ISETP.NE.AND P0, PT, R6, 0x1, PT ;  /* 0x000000010600780c */ /* 0x000fda0003f05270 */
[----:B------:R-:W-:-:S05]  /*2860*/  @P0 IMAD.HI.U32 R3, R0, c[0x0][0x330], RZ ;  /* 0x0000cc0000030a27 */ /* 0x000fca00078e00ff */
[----:B------:R-:W-:Y:S02]  /*2870*/  @P0 SHF.R.U32.HI R0, RZ, c[0x0][0x334], R3 ;  /* 0x0000cd00ff000a19 */ /* 0x000fe40000011603 */
.L_x_3703:
[----:B------:R-:W-:Y:S05]  /*2880*/  BSYNC B0 ;  /* 0x0000000000007941 */ /* 0x000fea0003800000 */
.L_x_3701:
[----:B------:R-:W-:-:S05]  /*2890*/  IMAD R0, R0, c[0x0][0x32c], RZ ;  /* 0x0000cb0000007a24 */ /* 0x000fca00078e02ff */
[----:B------:R-:W-:-:S04]  /*28a0*/  IMNMX R2, R2, R0, !PT ;  /* 0x0000000002027217 */ /* 0x000fc80007800200 */
.L_x_3700:
        /* <DEDUP_REMOVED lines=48> */
.L_x_3705:
[----:B------:R-:W-:Y:S05]  /*2bb0*/  BSYNC B0 ;  /* 0x0000000000007941 */ /* 0x000fea0003800000 */
.L_x_3704:
        /* <DEDUP_REMOVED lines=86> */
[----:B------:R-:W-:Y:S02]  /*3120*/  IMAD.MOV.U32 R2, RZ, RZ, c[0x0][0x2b8] ;  /* 0x0000ae00ff027624 */ /* 0x000fe400078e00ff */
[----:B------:R-:W-:Y:S02]  /*3130*/  IMAD R57, R110, R23, -0x30 ;  /* 0xffffffd06e397424 */ /* 0x000fe400078e0217 */
[----:B------:R-:W-:Y:S01]  /*3140*/  IMAD.WIDE.U32 R8, R0, c[0x0][0x2b0], RZ ;  /* 0x0000ac0000087a25 */ /* 0x000fe200078e00ff */
[----:B------:R-:W-:-:S03]  /*3150*/  ISETP.NE.AND P1, PT, R2, 0x1, PT ;  /* 0x000000010200780c */ /* 0x000fc60003f25270 */
[----:B------:R-:W-:Y:S01]  /*3160*/  IMAD.MOV.U32 R106, RZ, RZ, R19 ;  /* 0x000000ffff6a7224 */ /* 0x000fe200078e0013 */
[----:B------:R-:W-:Y:S01]  /*3170*/  STL.64 [R1+0x90], R8 ;  /* 0x0000900801007387 */ /* 0x000fe20000100a00 */
[----:B------:R-:W-:-:S03]  /*3180*/  IMAD.MOV.U32 R27, RZ, RZ, RZ ;  /* 0x000000ffff1b7224 */ /* 0x000fc600078e00ff */
[----:B------:R-:W-:-:S05]  /*3190*/  LOP3.LUT R106, R106, 0xffffff7f, RZ, 0xc0, !PT ;  /* 0xffffff7f6a6a7812 */ /* 0x000fca00078ec0ff */
[----:B------:R-:W-:Y:S02]  /*31a0*/  @P1 LOP3.LUT R106, R106, 0x80, RZ, 0xfc, !PT ;  /* 0x000000806a6a1812 */ /* 0x000fe400078efcff */
        /* <DEDUP_REMOVED lines=10> */
[----:B-1----:R-:W-:Y:S01]  /*3250*/  IMAD.MOV.U32 R19, RZ, RZ, R21 ;  /* 0x000000ffff137224 */ /* 0x002fe200078e0015 */
        /* <DEDUP_REMOVED lines=66> */
[----:B------:R-:W-:Y:S02]  /*3680*/  @!P0 LEA.HI.X R13, R25, R4, R26, 0x1, P1 ;  /* 0x00000004190d8211 */ /* 0x000fe400008f0c1a */
        /* <DEDUP_REMOVED lines=34> */
[----:B------:R-:W-:Y:S02]  /*38b0*/  @!P0 LEA.HI.X R13, R25, R2, R26, 0x1, P2 ;  /* 0x00000002190d8211 */ /* 0x000fe400010f0c1a */
        /* <DEDUP_REMOVED lines=199> */
.L_x_3865:
        /* <DEDUP_REMOVED lines=28> */
.L_x_3708:
[----:B--2-4-:R-:W-:Y:S05]  /*46f0*/  BSYNC B0 ;  /* 0x0000000000007941 */ /* 0x014fea0003800000 */
.L_x_3707:
[----:B-1----:R-:W1:Y:S04]  /*4700*/  S2R R2, SR_TID.X ;  /* 0x0000000000027919 */ /* 0x002e680000002100 */
[----:B------:R-:W0:Y:S01]  /*4710*/  LDGDEPBAR ;  /* 0x00000000000079af */ /* 0x000e220000000000 */
[----:B-1----:R-:W-:-:S04]  /*4720*/  SHF.R.S32.HI R0, RZ, 0x1f, R2 ;  /* 0x0000001fff007819 */ /* 0x002fc80000011402 */
[----:B------:R-:W-:-:S04]  /*4730*/  LEA.HI R0, R0, R2, RZ, 0x3 ;  /* 0x0000000200007211 */ /* 0x000fc800078f18ff */
[----:B------:R-:W-:-:S05]  /*4740*/  LOP3.LUT R0, R0, 0xfffffff8, RZ, 0xc0, !PT ;  /* 0xfffffff800007812 */ /* 0x000fca00078ec0ff */
[----:B------:R-:W-:Y:S01]  /*4750*/  IMAD.IADD R0, R2, 0x1, -R0 ;  /* 0x0000000102007824 */ /* 0x000fe200078e0a00 */
[----:B------:R-:W-:Y:S01]  /*4760*/  WARPSYNC 0xffffffff ;  /* 0xffffffff00007948 */ /* 0x000fe20003800000 */
[----:B------:R-:W2:Y:S03]  /*4770*/  LDL R2, [R1+0x70] ;  /* 0x0000700001027983 */ /* 0x000ea60000100800 */
[----:B------:R-:W-:Y:S01]  /*4780*/  LOP3.LUT P0, RZ, R0, 0x4, RZ, 0xc0, !PT ;  /* 0x0000000400ff7812 */ /* 0x000fe2000780c0ff */
[----:B------:R-:W-:Y:S01]  /*4790*/  IMAD.MOV.U32 R0, RZ, RZ, 0x40 ;  /* 0x00000040ff007424 */ /* 0x000fe200078e00ff */
[----:B------:R-:W-:Y:S04]  /*47a0*/  HMMA.16816.F32 R4, R164, R16, RZ ;  /* 0x00000010a404723c */ /* 0x000fe800000018ff */
[----:B------:R-:W-:-:S05]  /*47b0*/  SEL R0, R0, 0xffffffc0, !P0 ;  /* 0xffffffc000007807 */ /* 0x000fca0004000000 */
[--C-:B------:R-:W-:Y:S01]  /*47c0*/  IMAD.IADD R242, R240, 0x1, R0.reuse ;  /* 0x00000001f0f27824 */ /* 0x100fe200078e0200 */
[----:B------:R-:W-:Y:S04]  /*47d0*/  HMMA.16816.F32 R8, R164, R18, RZ ;  /* 0x00000012a408723c */ /* 0x000fe800000018ff */
[----:B------:R-:W1:Y:S10]  /*47e0*/  LDSM.16.M88.4 R20, [R242] ;  /* 0x00000000f214783b */ /* 0x000e740000000200 */
[C---:B------:R-:W-:Y:S01]  /*47f0*/  HMMA.16816.F32 R4, R168.reuse, R24, R4 ;  /* 0x00000018a804723c */ /* 0x040fe20000001804 */
[C---:B------:R-:W-:Y:S01]  /*4800*/  IMAD.IADD R241, R247.reuse, 0x1, R0 ;  /* 0x00000001f7f17824 */ /* 0x040fe200078e0200 */
[----:B------:R-:W-:Y:S08]  /*4810*/  LDSM.16.M88.4 R52, [R242+0x5800] ;  /* 0x00580000f234783b */ /* 0x000ff00000000200 */
        /* <DEDUP_REMOVED lines=11> */
[----:B------:R-:W-:Y:S01]  /*48d0*/  HMMA.16816.F32 R36, R184, R22, R4 ;  /* 0x00000016b824723c */ /* 0x000fe20000001804 */
[----:B------:R-:W-:Y:S07]  /*48e0*/  LDSM.16.M88.4 R20, [R241] ;  /* 0x00000000f114783b */ /* 0x000fee0000000200 */
[----:B------:R-:W-:Y:S08]  /*48f0*/  HMMA.16816.F32 R4, R164, R42, RZ ;  /* 0x0000002aa404723c */ /* 0x000ff000000018ff */
[C---:B------:R-:W-:Y:S01]  /*4900*/  HMMA.16816.F32 R8, R168.reuse, R48, R16 ;  /* 0x00000030a808723c */ /* 0x040fe20000001810 */
[----:B------:R-:W1:Y:S11]  /*4910*/  LDSM.16.M88.4 R16, [R242+0x1000] ;  /* 0x00100000f210783b */ /* 0x000e760000000200 */
[----:B------:R-:W-:Y:S04]  /*4920*/  @!UPT UIADD3 URZ, URZ, URZ, URZ ;  /* 0x0000003f3f3ff290 */ /* 0x000fe8000fffe03f */
[----:B------:R-:W-:Y:S08]  /*4930*/  HMMA.16816.F32 R4, R168, R50, R4 ;  /* 0x00000032a804723c */ /* 0x000ff00000001804 */
[C---:B-1----:R-:W-:Y:S11]  /*4940*/  HMMA.16816.F32 R28, R184.reuse, R16, R8 ;  /* 0x00000010b81c723c */ /* 0x042ff60000001808 */
[----:B------:R-:W-:Y:S05]  /*4950*/  @!UPT UIADD3 URZ, URZ, URZ, URZ ;  /* 0x0000003f3f3ff290 */ /* 0x000fea000fffe03f */
[----:B------:R-:W-:Y:S01]  /*4960*/  HMMA.16816.F32 R8, R184, R18, R4 ;  /* 0x00000012b808723c */ /* 0x000fe20000001804 */
[----:B------:R-:W1:Y:S04]  /*4970*/  LDSM.16.M88.4 R4, [R241+0x800] ;  /* 0x00080000f104783b */ /* 0x000e680000000200 */
[----:B------:R-:W3:Y:S03]  /*4980*/  LDSM.16.M88.4 R16, [R241+0x1000] ;  /* 0x00100000f110783b */ /* 0x000ee60000000200 */
[C---:B------:R-:W-:Y:S08]  /*4990*/  HMMA.16816.F32 R24, R188.reuse, R20, R24 ;  /* 0x00000014bc18723c */ /* 0x040ff00000001818 */
[C---:B------:R-:W-:Y:S08]  /*49a0*/  HMMA.16816.F32 R20, R188.reuse, R22, R32 ;  /* 0x00000016bc14723c */ /* 0x040ff00000001820 */
[C---:B-1----:R-:W-:Y:S08]  /*49b0*/  HMMA.16816.F32 R44, R188.reuse, R4, R44 ;  /* 0x00000004bc2c723c */ /* 0x042ff0000000182c */
[C---:B------:R-:W-:Y:S01]  /*49c0*/  HMMA.16816.F32 R36, R188.reuse, R6, R36 ;  /* 0x00000006bc24723c */ /* 0x040fe20000001824 */
[----:B------:R-:W1:Y:S07]  /*49d0*/  LDSM.16.M88.4 R4, [R240+0x1800] ;  /* 0x00180000f004783b */ /* 0x000e6e0000000200 */
[C---:B---3--:R-:W-:Y:S08]  /*49e0*/  HMMA.16816.F32 R40, R188.reuse, R16, R28 ;  /* 0x00000010bc28723c */ /* 0x048ff0000000181c */
[----:B------:R-:W-:Y:S01]  /*49f0*/  HMMA.16816.F32 R28, R188, R18, R8 ;  /* 0x00000012bc1c723c */ /* 0x000fe20000001808 */
[----:B------:R-:W3:Y:S04]  /*4a00*/  LDSM.16.M88.4 R8, [R240+0x2000] ;  /* 0x00200000f008783b */ /* 0x000ee80000000200 */
[----:B------:R-:W4:Y:S03]  /*4a10*/  LDSM.16.M88.4 R16, [R240+0x2800] ;  /* 0x00280000f010783b */ /* 0x000f260000000200 */
        /* <DEDUP_REMOVED lines=55> */
[C---:B------:R-:W-:Y:S08]  /*4d90*/  HMMA.16816.F32 R24, R216.reuse, R22, R24 ;  /* 0x00000016d818723c */ /* 0x040ff00000001818 */
[C---:B---3--:R-:W-:Y:S08]  /*4da0*/  HMMA.16816.F32 R32, R216.reuse, R8, R32 ;  /* 0x00000008d820723c */ /* 0x048ff00000001820 */
[C---:B------:R-:W-:Y:S01]  /*4db0*/  HMMA.16816.F32 R4, R216.reuse, R10, R4 ;  /* 0x0000000ad804723c */ /* 0x040fe20000001804 */
[----:B------:R-:W1:Y:S07]  /*4dc0*/  LDSM.16.M88.4 R8, [R241+0x3000] ;  /* 0x00300000f108783b */ /* 0x000e6e0000000200 */
[C---:B----4-:R-:W-:Y:S08]  /*4dd0*/  HMMA.16816.F32 R20, R216.reuse, R16, R36 ;  /* 0x00000010d814723c */ /* 0x050ff00000001824 */
        /* <DEDUP_REMOVED lines=8> */
[----:B-1----:R-:W-:Y:S08]  /*4e60*/  HMMA.16816.F32 R36, R220, R4, R20 ;  /* 0x00000004dc24723c */ /* 0x002ff00000001814 */
[----:B---3--:R-:W-:Y:S01]  /*4e70*/  HMMA.16816.F32 R20, R224, R18, R8 ;  /* 0x00000012e014723c */ /* 0x008fe20000001808 */
[----:B------:R-:W1:Y:S07]  /*4e80*/  LDSM.16.M88.4 R8, [R240+0x5800] ;  /* 0x00580000f008783b */ /* 0x000e6e0000000200 */
[----:B------:R-:W-:Y:S01]  /*4e90*/  HMMA.16816.F32 R28, R220, R6, R28 ;  /* 0x00000006dc1c723c */ /* 0x000fe2000000181c */
[----:B------:R-:W3:Y:S07]  /*4ea0*/  LDSM.16.M88.4 R4, [R240+0x5000] ;  /* 0x00500000f004783b */ /* 0x000eee0000000200 */
[C---:B------:R-:W-:Y:S01]  /*4eb0*/  HMMA.16816.F32 R32, R224.reuse, R16, R32 ;  /* 0x00000010e020723c */ /* 0x040fe20000001820 */
[----:B------:R-:W4:Y:S07]  /*4ec0*/  LDSM.16.M88.4 R16, [R247+0x4800] ;  /* 0x00480000f710783b */ /* 0x000f2e0000000200 */
[C---:B-1----:R-:W-:Y:S08]  /*4ed0*/  HMMA.16816.F32 R48, R224.reuse, R8, R36 ;  /* 0x00000008e030723c */ /* 0x042ff00000001824 */
[C---:B------:R-:W-:Y:S01]  /*4ee0*/  HMMA.16816.F32 R44, R224.reuse, R10, R28 ;  /* 0x0000000ae02c723c */ /* 0x040fe2000000181c */
[----:B------:R-:W1:Y:S04]  /*4ef0*/  LDSM.16.M88.4 R8, [R247+0x5000] ;  /* 0x00500000f708783b */ /* 0x000e680000000200 */
[----:B------:R-:W5:Y:S03]  /*4f00*/  LDSM.16.M88.4 R28, [R247+0x5800] ;  /* 0x00580000f71c783b */ /* 0x000f660000000200 */
[C---:B---3--:R-:W-:Y:S08]  /*4f10*/  HMMA.16816.F32 R40, R224.reuse, R4, R40 ;  /* 0x00000004e028723c */ /* 0x048ff00000001828 */
[----:B------:R-:W-:Y:S08]  /*4f20*/  HMMA.16816.F32 R4, R224, R6, R24 ;  /* 0x00000006e004723c */ /* 0x000ff00000001818 */
[C---:B----4-:R-:W-:Y:S08]  /*4f30*/  HMMA.16816.F32 R36, R228.reuse, R16, R32 ;  /* 0x00000010e424723c */ /* 0x050ff00000001820 */
[C---:B------:R-:W-:Y:S01]  /*4f40*/  HMMA.16816.F32 R32, R228.reuse, R18, R20 ;  /* 0x00000012e420723c */ /* 0x040fe20000001814 */
[----:B------:R-:W3:Y:S04]  /*4f50*/  LDSM.16.M88.4 R20, [R242+0x4800] ;  /* 0x00480000f214783b */ /* 0x000ee80000000200 */
[----:B------:R-:W4:Y:S03]  /*4f60*/  LDSM.16.M88.4 R16, [R242+0x5000] ;  /* 0x00500000f210783b */ /* 0x000f260000000200 */
[C---:B-1----:R-:W-:Y:S08]  /*4f70*/  HMMA.16816.F32 R24, R228.reuse, R8, R40 ;  /* 0x00000008e418723c */ /* 0x042ff00000001828 */
[C---:B------:R-:W-:Y:S08]  /*4f80*/  HMMA.16816.F32 R8, R228.reuse, R10, R4 ;  /* 0x0000000ae408723c */ /* 0x040ff00000001804 */
[C---:B-----5:R-:W-:Y:S08]  /*4f90*/  HMMA.16816.F32 R4, R228.reuse, R28, R48 ;  /* 0x0000001ce404723c */ /* 0x060ff00000001830 */
[----:B------:R-:W-:Y:S08]  /*4fa0*/  HMMA.16816.F32 R44, R228, R30, R44 ;  /* 0x0000001ee42c723c */ /* 0x000ff0000000182c */
[C---:B---3--:R-:W-:Y:S08]  /*4fb0*/  HMMA.16816.F32 R40, R232.reuse, R20, R36 ;  /* 0x00000014e828723c */ /* 0x048ff00000001824 */
[C---:B------:R-:W-:Y:S01]  /*4fc0*/  HMMA.16816.F32 R36, R232.reuse, R22, R32 ;  /* 0x00000016e824723c */ /* 0x040fe20000001820 */
[----:B------:R-:W1:Y:S07]  /*4fd0*/  LDSM.16.M88.4 R20, [R241+0x5000] ;  /* 0x00500000f114783b */ /* 0x000e6e0000000200 */
[C---:B----4-:R-:W-:Y:S01]  /*4fe0*/  HMMA.16816.F32 R32, R232.reuse, R16, R24 ;  /* 0x00000010e820723c */ /* 0x050fe20000001818 */
[----:B------:R-:W3:Y:S07]  /*4ff0*/  LDSM.16.M88.4 R24, [R241+0x4800] ;  /* 0x00480000f118783b */ /* 0x000eee0000000200 */
[----:B------:R-:W-:Y:S01]  /*5000*/  HMMA.16816.F32 R28, R232, R18, R8 ;  /* 0x00000012e81c723c */ /* 0x000fe20000001808 */
[----:B------:R-:W4:Y:S01]  /*5010*/  LDSM.16.M88.4 R16, [R241+0x5800] ;  /* 0x00580000f110783b */ /* 0x000f220000000200 */
[----:B------:R-:W-:Y:S01]  /*5020*/  IADD3 R0, R247, 0x4800, RZ ;  /* 0x00004800f7007810 */ /* 0x000fe20007ffe0ff */
[----:B------:R-:W-:-:S04]  /*5030*/  DEPBAR.LE SB0, 0x0 ;  /* 0x000080000000791a */ /* 0x000fc80000000000 */
[----:B--2---:R-:W-:Y:S01]  /*5040*/  ISETP.GT.AND P0, PT, R13, R2, PT ;  /* 0x000000020d00720c */ /* 0x004fe20003f04270 */
[----:B------:R-:W-:Y:S01]  /*5050*/  HMMA.16816.F32 R8, R232, R52, R4 ;  /* 0x00000034e808723c */ /* 0x000fe20000001804 */
[C---:B------:R-:W-:Y:S01]  /*5060*/  IADD3 R3, R247.reuse, 0x5800, RZ ;  /* 0x00005800f7037810 */ /* 0x040fe20007ffe0ff */
[----:B------:R2:W-:Y:S01]  /*5070*/  STL [R1+0xc], R0 ;  /* 0x00000c0001007387 */ /* 0x0005e20000100800 */
[----:B------:R-:W-:-:S05]  /*5080*/  IADD3 R2, R247, 0x5000, RZ ;  /* 0x00005000f7027810 */ /* 0x000fca0007ffe0ff */
[----:B------:R-:W-:Y:S01]  /*5090*/  HMMA.16816.F32 R4, R232, R54, R44 ;  /* 0x00000036e804723c */ /* 0x000fe2000000182c */
[----:B------:R3:W-:Y:S04]  /*50a0*/  STL [R1+0x8], R3 ;  /* 0x0000080301007387 */ /* 0x0007e80000100800 */
[----:B------:R3:W-:Y:S01]  /*50b0*/  STL [R1+0x4], R2 ;  /* 0x0000040201007387 */ /* 0x0007e20000100800 */
[----:B--2---:R-:W-:-:S05]  /*50c0*/  IADD3 R0, R247, 0x3000, RZ ;  /* 0x00003000f7007810 */ /* 0x004fca0007ffe0ff */
[----:B------:R2:W-:Y:S01]  /*50d0*/  STL [R1], R0 ;  /* 0x0000000001007387 */ /* 0x0005e20000100800 */
[----:B-1----:R-:W-:Y:S01]  /*50e0*/  HMMA.16816.F32 R32, R236, R20, R32 ;  /* 0x00000014ec20723c */ /* 0x002fe20000001820 */
[----:B------:R-:W-:Y:S01]  /*50f0*/  BSSY B1, `(.L_x_3710) ;  /* 0x0000085000017945 */ /* 0x000fe20003800000 */
[C---:B------:R-:W-:Y:S02]  /*5100*/  IADD3 R252, R247.reuse, 0x4000, RZ ;  /* 0x00004000f7fc7810 */ /* 0x040fe40007ffe0ff */
[----:B------:R-:W-:-:S04]  /*5110*/  IADD3 R251, R247, 0x3800, RZ ;  /* 0x00003800f7fb7810 */ /* 0x000fc80007ffe0ff */
[----:B---3--:R-:W-:Y:S01]  /*5120*/  HMMA.16816.F32 R40, R236, R24, R40 ;  /* 0x00000018ec28723c */ /* 0x008fe20000001828 */
[C---:B------:R-:W-:Y:S02]  /*5130*/  IADD3 R250, R247.reuse, 0x1800, RZ ;  /* 0x00001800f7fa7810 */ /* 0x040fe40007ffe0ff */
[----:B------:R-:W-:-:S05]  /*5140*/  IADD3 R249, R247, 0x2800, RZ ;  /* 0x00002800f7f97810 */ /* 0x000fca0007ffe0ff */
[----:B------:R-:W-:Y:S01]  /*5150*/  HMMA.16816.F32 R36, R236, R26, R36 ;  /* 0x0000001aec24723c */ /* 0x000fe20000001824 */
[----:B------:R-:W-:-:S07]  /*5160*/  IADD3 R248, R247, 0x2000, RZ ;  /* 0x00002000f7f87810 */ /* 0x000fce0007ffe0ff */
[C---:B------:R-:W-:Y:S08]  /*5170*/  HMMA.16816.F32 R20, R236.reuse, R22, R28 ;  /* 0x00000016ec14723c */ /* 0x040ff0000000181c */
[C---:B----4-:R-:W-:Y:S08]  /*5180*/  HMMA.16816.F32 R24, R236.reuse, R16, R8 ;  /* 0x00000010ec18723c */ /* 0x050ff00000001808 */
[----:B------:R-:W-:Y:S01]  /*5190*/  HMMA.16816.F32 R28, R236, R18, R4 ;  /* 0x00000012ec1c723c */ /* 0x000fe20000001804 */
[----:B------:R-:W-:Y:S06]  /*51a0*/  BAR.SYNC.DEFER_BLOCKING 0x0 ;  /* 0x0000000000007b1d */ /* 0x000fec0000010000 */
[----:B------:R-:W-:Y:S01]  /*51b0*/  @!UPT UIADD3 URZ, URZ, URZ, URZ ;  /* 0x0000003f3f3ff290 */ /* 0x000fe2000fffe03f */
[----:B------:R-:W-:Y:S11]  /*51c0*/  @!P0 BRA `(.L_x_3711) ;  /* 0x0000077000008947 */ /* 0x000ff60003800000 */
[----:B--2---:R-:W2:Y:S04]  /*51d0*/  LDL R2, [R1+0x84] ;  /* 0x0000840001027983 */ /* 0x004ea80000100800 */
        /* <DEDUP_REMOVED lines=44> */
.L_x_3866:
[----:B------:R-:W-:Y:S05]  /*54a0*/  BRA.DIV ~URZ, `(.L_x_3713) ;  /* 0x000140327f007947 */ /* 0x000fea000b800000 */
[----:B------:R4:W1:Y:S02]  /*54b0*/  SHFL.IDX PT, R0, R6, RZ, 0x181f ;  /* 0x00181fff06007589 */ /* 0x00086400000e0000 */
.L_x_3867:
        /* <DEDUP_REMOVED lines=34> */
.L_x_3715:
[----:B------:R-:W-:Y:S05]  /*56e0*/  BSYNC B0 ;  /* 0x0000000000007941 */ /* 0x000fea0003800000 */
.L_x_3714:
[----:B------:R-:W-:Y:S01]  /*56f0*/  ISETP.GE.AND P0, PT, R7, 0x21, PT ;  /* 0x000000210700780c */ /* 0x000fe20003f06270 */
[----:B------:R-:W-:Y:S06]  /*5700*/  BRA.DIV ~URZ, `(.L_x_3716) ;  /* 0x00013e627f007947 */ /* 0x000fec000b800000 */
[----:B---3--:R3:W2:Y:S04]  /*5710*/  SHFL.IDX PT, R4, R5, 0x1, 0x181f ;  /* 0x00381f0005047f89 */ /* 0x0086a800000e0000 */
[----:B-1----:R3:W1:Y:S02]  /*5720*/  SHFL.IDX PT, R0, R6, 0x1, 0x181f ;  /* 0x00381f0006007f89 */ /* 0x00266400000e0000 */
.L_x_3868:
        /* <DEDUP_REMOVED lines=33> */
.L_x_3711:
[----:B--2---:R-:W-:Y:S05]  /*5940*/  BSYNC B1 ;  /* 0x0000000000017941 */ /* 0x004fea0003800000 */
.L_x_3710:
[----:B-1----:R-:W2:Y:S01]  /*5950*/  LDL R2, [R1+0xac] ;  /* 0x0000ac0001027983 */ /* 0x002ea20000100800 */
[----:B------:R-:W-:-:S03]  /*5960*/  IMAD.MOV.U32 R4, RZ, RZ, c[0x0][0x2c4] ;  /* 0x0000b100ff047624 */ /* 0x000fc600078e00ff */
[----:B------:R-:W2:Y:S04]  /*5970*/  LDL R0, [R1+0xc0] ;  /* 0x0000c00001007983 */ /* 0x000ea80000100800 */
[----:B------:R-:W5:Y:S04]  /*5980*/  LDL R3, [R1+0x7c] ;  /* 0x00007c0001037983 */ /* 0x000f680000100800 */
[----:B---3--:R-:W3:Y:S01]  /*5990*/  LDL R5, [R1+0x74] ;  /* 0x0000740001057983 */ /* 0x008ee20000100800 */
[----:B------:R-:W-:Y:S01]  /*59a0*/  ISETP.NE.AND P0, PT, R4, 0x1, PT ;  /* 0x000000010400780c */ /* 0x000fe20003f05270 */
[----:B------:R-:W-:-:S02]  /*59b0*/  ULDC UR4, c[0x0][0x324] ;  /* 0x0000c90000047ab9 */ /* 0x000fc40000000800 */
[----:B------:R-:W-:Y:S01]  /*59c0*/  ULOP3.LUT UR4, URZ, UR4, URZ, 0x33, !UPT ;  /* 0x000000043f047292 */ /* 0x000fe2000f8e333f */
[----:B------:R-:W0:Y:S01]  /*59d0*/  LDGDEPBAR ;  /* 0x00000000000079af */ /* 0x000e220000000000 */
[----:B--2---:R-:W-:-:S08]  /*59e0*/  IMAD.IADD R0, R0, 0x1, R2 ;  /* 0x0000000100007824 */ /* 0x004fd000078e0202 */
[----:B------:R-:W-:-:S04]  /*59f0*/  @P0 IMAD.HI.U32 R2, R0, c[0x0][0x2c8], RZ ;  /* 0x0000b20000020a27 */ /* 0x000fc800078e00ff */
[----:B------:R-:W-:Y:S01]  /*5a00*/  IMAD.MOV.U32 R4, RZ, RZ, R0 ;  /* 0x000000ffff047224 */ /* 0x000fe200078e0000 */
[----:B-----5:R-:W-:-:S04]  /*5a10*/  IADD3 R0, -R3, 0x1, R56 ;  /* 0x0000000103007810 */ /* 0x020fc80007ffe138 */
[----:B---3--:R-:W-:Y:S01]  /*5a20*/  IADD3 R0, R0, -R5, RZ ;  /* 0x8000000500007210 */ /* 0x008fe20007ffe0ff */
[----:B------:R-:W-:-:S03]  /*5a30*/  IMAD.IADD R7, R56, 0x1, -R3 ;  /* 0x0000000138077824 */ /* 0x000fc600078e0a03 */
[C---:B----4-:R-:W-:Y:S02]  /*5a40*/  IADD3 R6, R0.reuse, UR4, RZ ;  /* 0x0000000400067c10 */ /* 0x050fe4000fffe0ff */
[----:B------:R-:W-:Y:S02]  /*5a50*/  @P0 SHF.R.U32.HI R4, RZ, c[0x0][0x2cc], R2 ;  /* 0x0000b300ff040a19 */ /* 0x000fe40000011602 */
[----:B------:R-:W-:Y:S02]  /*5a60*/  IADD3 R5, R0, c[0x0][0x328], RZ ;  /* 0x0000ca0000057a10 */ /* 0x000fe40007ffe0ff */
[----:B------:R-:W-:Y:S01]  /*5a70*/  IADD3 R8, -R3, R12, RZ ;  /* 0x0000000c03087210 */ /* 0x000fe20007ffe1ff */
[----:B------:R-:W-:Y:S05]  /*5a80*/  BRA.DIV ~URZ, `(.L_x_3717) ;  /* 0x00013bf27f007947 */ /* 0x000fea000b800000 */
[----:B------:R1:W2:Y:S02]  /*5a90*/  SHFL.IDX PT, R3, R4, RZ, 0x1c1f ;  /* 0x001c1fff04037589 */ /* 0x0002a400000e0000 */
.L_x_3869:
        /* <DEDUP_REMOVED lines=19> */
.L_x_3720:
[----:B------:R-:W-:-:S04]  /*5bd0*/  MOV R9, 0x1 ;  /* 0x0000000100097802 */ /* 0x000fc80000000f00 */
[----:B------:R-:W-:-:S13]  /*5be0*/  ISETP.NE.AND P0, PT, R9, c[0x0][0x32c], PT ;  /* 0x0000cb0009007a0c */ /* 0x000fda0003f05270 */
[----:B------:R-:W-:-:S05]  /*5bf0*/  @P0 IMAD.HI.U32 R9, R3, c[0x0][0x330], RZ ;  /* 0x0000cc0003090a27 */ /* 0x000fca00078e00ff */
[----:B------:R-:W-:Y:S02]  /*5c00*/  @P0 SHF.R.U32.HI R3, RZ, c[0x0][0x334], R9 ;  /* 0x0000cd00ff030a19 */ /* 0x000fe40000011609 */
.L_x_3721:
[----:B------:R-:W-:Y:S05]  /*5c10*/  BSYNC B0 ;  /* 0x0000000000007941 */ /* 0x000fea0003800000 */
.L_x_3719:
[----:B------:R-:W-:-:S05]  /*5c20*/  IMAD R3, R3, c[0x0][0x32c], R8 ;  /* 0x0000cb0003037a24 */ /* 0x000fca00078e0208 */
[----:B------:R-:W-:Y:S02]  /*5c30*/  IADD3 R9, R3, c[0x0][0x32c], RZ ;  /* 0x0000cb0003097a10 */ /* 0x000fe40007ffe0ff */
[----:B------:R-:W-:Y:S02]  /*5c40*/  IMNMX R0, R0, R3, !PT ;  /* 0x0000000300007217 */ /* 0x000fe40007800200 */
[----:B------:R-:W-:Y:S02]  /*5c50*/  IMNMX R2, R2, R9, PT ;  /* 0x0000000902027217 */ /* 0x000fe40003800200 */
.L_x_3718:
        /* <DEDUP_REMOVED lines=23> */
[----:B------:R-:W-:Y:S02]  /*5dd0*/  FSEL R17, R37, -INF , !P0 ;  /* 0xff80000025117808 */ /* 0x000fe40004000000 */
[----:B------:R-:W-:Y:S02]  /*5de0*/  ISETP.GT.AND P0, PT, R0, 0x10, !P6 ;  /* 0x000000100000780c */ /* 0x000fe40007704270 */
[----:B------:R-:W-:Y:S02]  /*5df0*/  ISETP.GE.AND P1, PT, R12, 0x22, PT ;  /* 0x000000220c00780c */ /* 0x000fe40003f26270 */
[----:B------:R-:W-:-:S02]  /*5e00*/  ISETP.LT.OR P0, PT, R2, 0x11, P0 ;  /* 0x000000110200780c */ /* 0x000fc40000701670 */
[----:B------:R-:W-:Y:S02]  /*5e10*/  LOP3.LUT R3, R3, 0xfffffff7, RZ, 0xc0, !PT ;  /* 0xfffffff703037812 */ /* 0x000fe400078ec0ff */
        /* <DEDUP_REMOVED lines=16> */
[----:B------:R-:W-:-:S13]  /*5f20*/  ISETP.GE.AND P0, PT, R12, 0x29, PT ;  /* 0x000000290c00780c */ /* 0x000fda0003f06270 */
[----:B------:R-:W-:Y:S02]  /*5f30*/  @P0 LOP3.LUT R3, R3, 0x8, RZ, 0xfc, !PT ;  /* 0x0000000803030812 */ /* 0x000fe400078efcff */
[----:B------:R-:W-:Y:S02]  /*5f40*/  ISETP.GT.AND P0, PT, R0, 0x28, !P0 ;  /* 0x000000280000780c */ /* 0x000fe40004704270 */
[----:B------:R-:W-:Y:S02]  /*5f50*/  LOP3.LUT R3, R3, 0xfffffffb, RZ, 0xc0, !PT ;  /* 0xfffffffb03037812 */ /* 0x000fe400078ec0ff */
[----:B------:R-:W-:-:S04]  /*5f60*/  ISETP.LT.OR P0, PT, R2, 0x29, P0 ;  /* 0x000000290200780c */ /* 0x000fc80000701670 */
[----:B------:R-:W-:Y:S02]  /*5f70*/  FSEL R73, R28, -INF , !P0 ;  /* 0xff8000001c497808 */ /* 0x000fe40004000000 */
[----:B------:R-:W-:-:S13]  /*5f80*/  ISETP.GE.AND P0, PT, R12, 0x1, PT ;  /* 0x000000010c00780c */ /* 0x000fda0003f06270 */
[----:B------:R-:W-:Y:S02]  /*5f90*/  @P0 LOP3.LUT R3, R3, 0x4, RZ, 0xfc, !PT ;  /* 0x0000000403030812 */ /* 0x000fe400078efcff */
[----:B------:R-:W-:Y:S02]  /*5fa0*/  ISETP.GT.AND P0, PT, R0, RZ, !P0 ;  /* 0x000000ff0000720c */ /* 0x000fe40004704270 */
[----:B------:R-:W-:Y:S02]  /*5fb0*/  LOP3.LUT R3, R3, 0xffffffef, RZ, 0xc0, !PT ;  /* 0xffffffef03037812 */ /* 0x000fe400078ec0ff */
        /* <DEDUP_REMOVED lines=10> */
.L_x_3870:
        /* <DEDUP_REMOVED lines=19> */
.L_x_3725:
[----:B------:R-:W-:-:S04]  /*6190*/  MOV R4, 0x1 ;  /* 0x0000000100047802 */ /* 0x000fc80000000f00 */
[----:B------:R-:W-:-:S13]  /*61a0*/  ISETP.NE.AND P0, PT, R4, c[0x0][0x32c], PT ;  /* 0x0000cb0004007a0c */ /* 0x000fda0003f05270 */
[----:B------:R-:W-:-:S05]  /*61b0*/  @P0 IMAD.HI.U32 R4, R3, c[0x0][0x330], RZ ;  /* 0x0000cc0003040a27 */ /* 0x000fca00078e00ff */
[----:B------:R-:W-:Y:S02]  /*61c0*/  @P0 SHF.R.U32.HI R3, RZ, c[0x0][0x334], R4 ;  /* 0x0000cd00ff030a19 */ /* 0x000fe40000011604 */
.L_x_3726:
[----:B------:R-:W-:Y:S05]  /*61d0*/  BSYNC B0 ;  /* 0x0000000000007941 */ /* 0x000fea0003800000 */
.L_x_3724:
[----:B------:R-:W-:-:S05]  /*61e0*/  IMAD R3, R3, c[0x0][0x32c], R8 ;  /* 0x0000cb0003037a24 */ /* 0x000fca00078e0208 */
[----:B------:R-:W-:Y:S02]  /*61f0*/  IADD3 R4, R3, c[0x0][0x32c], RZ ;  /* 0x0000cb0003047a10 */ /* 0x000fe40007ffe0ff */
[----:B------:R-:W-:Y:S02]  /*6200*/  IMNMX R0, R0, R3, !PT ;  /* 0x0000000300007217 */ /* 0x000fe40007800200 */
[----:B------:R-:W-:Y:S02]  /*6210*/  IMNMX R2, R2, R4, PT ;  /* 0x0000000402027217 */ /* 0x000fe40003800200 */
.L_x_3723:
        /* <DEDUP_REMOVED lines=28> */
[C---:B------:R-:W-:Y:S02]  /*63e0*/  ISETP.GT.AND P0, PT, R0.reuse, 0x21, !P1 ;  /* 0x000000210000780c */ /* 0x040fe40004f04270 */
[----:B------:R-:W-:Y:S02]  /*63f0*/  ISETP.GT.AND P1, PT, R0, 0x28, !P5 ;  /* 0x000000280000780c */ /* 0x000fe40006f24270 */
[C---:B------:R-:W-:Y:S02]  /*6400*/  ISETP.LT.OR P0, PT, R2.reuse, 0x22, P0 ;  /* 0x000000220200780c */ /* 0x040fe40000701670 */
[----:B------:R-:W-:Y:S02]  /*6410*/  ISETP.LT.OR P1, PT, R2, 0x29, P1 ;  /* 0x000000290200780c */ /* 0x000fe40000f21670 */
[----:B------:R-:W-:-:S02]  /*6420*/  FSEL R70, R27, -INF , !P0 ;  /* 0xff8000001b467808 */ /* 0x000fc40004000000 */
[----:B------:R-:W-:Y:S02]  /*6430*/  ISETP.GT.AND P0, PT, R0, 0x1, !P3 ;  /* 0x000000010000780c */ /* 0x000fe40005f04270 */
[----:B------:R-:W-:Y:S02]  /*6440*/  FSEL R69, R30, -INF , !P1 ;  /* 0xff8000001e457808 */ /* 0x000fe40004800000 */
[----:B------:R-:W-:-:S04]  /*6450*/  ISETP.LT.OR P0, PT, R2, 0x2, P0 ;  /* 0x000000020200780c */ /* 0x000fc80000701670 */
[----:B------:R-:W-:Y:S02]  /*6460*/  FSEL R6, R43, -INF , !P0 ;  /* 0xff8000002b067808 */ /* 0x000fe40004000000 */
[----:B------:R-:W-:-:S04]  /*6470*/  ISETP.GT.AND P0, PT, R0, RZ, !P4 ;  /* 0x000000ff0000720c */ /* 0x000fc80006704270 */
[----:B------:R-:W-:-:S04]  /*6480*/  ISETP.LT.OR P0, PT, R2, 0x1, P0 ;  /* 0x000000010200780c */ /* 0x000fc80000701670 */
[----:B------:R-:W-:Y:S02]  /*6490*/  FSEL R7, R42, -INF , !P0 ;  /* 0xff8000002a077808 */ /* 0x000fe40004000000 */
[----:B------:R-:W-:Y:S02]  /*64a0*/  ISETP.GT.AND P0, PT, R0, 0x29, !P6 ;  /* 0x000000290000780c */ /* 0x000fe40007704270 */
[----:B------:R-:W-:Y:S02]  /*64b0*/  FMNMX.FTZ R0, R11, R15, !PT ;  /* 0x0000000f0b007209 */ /* 0x000fe40007810000 */
[----:B------:R-:W-:Y:S02]  /*64c0*/  ISETP.LT.OR P0, PT, R2, 0x2a, P0 ;  /* 0x0000002a0200780c */ /* 0x000fe40000701670 */
        /* <DEDUP_REMOVED lines=24> */
.L_x_3871:
[----:B-12---:R-:W-:Y:S01]  /*6650*/  FMNMX.FTZ R4, R4, R0, !PT ;  /* 0x0000000004047209 */ /* 0x006fe20007810000 */
[----:B------:R-:W-:Y:S05]  /*6660*/  BRA.DIV ~URZ, `(.L_x_3728) ;  /* 0x000131827f007947 */ /* 0x000fea000b800000 */
[----:B------:R-:W1:Y:S02]  /*6670*/  SHFL.BFLY PT, R0, R5, 0x2, 0x1f ;  /* 0x0c401f0005007f89 */ /* 0x000e6400000e0000 */
[----:B-1----:R-:W-:Y:S02]  /*6680*/  FMNMX.FTZ R5, R5, R0, !PT ;  /* 0x0000000005057209 */ /* 0x002fe40007810000 */
[----:B------:R-:W1:Y:S04]  /*6690*/  SHFL.BFLY PT, R0, R4, 0x1, 0x1f ;  /* 0x0c201f0004007f89 */ /* 0x000e6800000e0000 */
[----:B------:R2:W3:Y:S01]  /*66a0*/  SHFL.BFLY PT, R3, R5, 0x1, 0x1f ;  /* 0x0c201f0005037f89 */ /* 0x0004e200000e0000 */
[----:B-1----:R-:W-:-:S04]  /*66b0*/  FMNMX.FTZ R134, R4, R0, !PT ;  /* 0x0000000004867209 */ /* 0x002fc80007810000 */
.L_x_3872:
[----:B------:R-:W4:Y:S01]  /*66c0*/  LDL R40, [R1+0x10] ;  /* 0x0000100001287983 */ /* 0x000f220000100800 */
        /* <DEDUP_REMOVED lines=66> */
[C---:B--2---:R-:W-:Y:S08]  /*6af0*/  HMMA.16816.F32 R40, R4.reuse, R34, R12 ;  /* 0x000000220428723c */ /* 0x044ff0000000180c */
[----:B------:R-:W-:Y:S01]  /*6b00*/  HMMA.16816.F32 R152, R4, R32, R16 ;  /* 0x000000200498723c */ /* 0x000fe20000001810 */
[----:B------:R-:W2:Y:S07]  /*6b10*/  LDSM.16.MT88.4 R32, [R243+0x2000] ;  /* 0x00200000f320783b */ /* 0x000eae0000004200 */
[C---:B------:R-:W-:Y:S08]  /*6b20*/  HMMA.16816.F32 R28, R8.reuse, R26, RZ ;  /* 0x0000001a081c723c */ /* 0x040ff000000018ff */
[----:B------:R-:W-:Y:S01]  /*6b30*/  MOV R159, R40 ;  /* 0x00000028009f7202 */ /* 0x000fe20000000f00 */
[----:B------:R-:W-:Y:S01]  /*6b40*/  IMAD.MOV.U32 R157, RZ, RZ, R42 ;  /* 0x000000ffff9d7224 */ /* 0x000fe200078e002a */
[----:B------:R-:W-:Y:S01]  /*6b50*/  MOV R158, R41 ;  /* 0x00000029009e7202 */ /* 0x000fe20000000f00 */
[----:B---3--:R-:W-:Y:S01]  /*6b60*/  HMMA.16816.F32 R20, R8, R46, RZ ;  /* 0x0000002e0814723c */ /* 0x008fe200000018ff */
[----:B------:R-:W-:-:S07]  /*6b70*/  MOV R156, R43 ;  /* 0x0000002b009c7202 */ /* 0x000fce0000000f00 */
        /* <DEDUP_REMOVED lines=8> */
[C---:B------:R-:W-:Y:S01]  /*6c00*/  HMMA.16816.F32 R20, R4.reuse, R38, R20 ;  /* 0x000000260414723c */ /* 0x040fe20000001814 */
[----:B------:R-:W1:Y:S07]  /*6c10*/  LDSM.16.MT88.4 R36, [R243+0x3000] ;  /* 0x00300000f324783b */ /* 0x000e6e0000004200 */
[----:B------:R-:W-:Y:S01]  /*6c20*/  HMMA.16816.F32 R144, R4, R48, R40 ;  /* 0x000000300490723c */ /* 0x000fe20000001828 */
[----:B------:R-:W-:Y:S01]  /*6c30*/  MOV R151, R76 ;  /* 0x0000004c00977202 */ /* 0x000fe20000000f00 */
[----:B------:R-:W-:Y:S01]  /*6c40*/  IMAD.MOV.U32 R150, RZ, RZ, R77 ;  /* 0x000000ffff967224 */ /* 0x000fe200078e004d */
[----:B------:R-:W-:Y:S01]  /*6c50*/  MOV R149, R78 ;  /* 0x0000004e00957202 */ /* 0x000fe20000000f00 */
[----:B------:R-:W5:Y:S01]  /*6c60*/  LDSM.16.MT88.4 R48, [R246+0x2000] ;  /* 0x00200000f630783b */ /* 0x000f620000004200 */
[----:B------:R-:W-:-:S03]  /*6c70*/  MOV R148, R79 ;  /* 0x0000004f00947202 */ /* 0x000fc60000000f00 */
[----:B------:R-:W-:Y:S01]  /*6c80*/  HMMA.16816.F32 R40, R8, R56, RZ ;  /* 0x000000380828723c */ /* 0x000fe200000018ff */
[----:B------:R-:W-:Y:S01]  /*6c90*/  IMAD.MOV.U32 R81, RZ, RZ, R26 ;  /* 0x000000ffff517224 */ /* 0x000fe200078e001a */
[----:B------:R-:W-:Y:S01]  /*6ca0*/  MOV R80, R27 ;  /* 0x0000001b00507202 */ /* 0x000fe20000000f00 */
[----:B------:R-:W-:Y:S01]  /*6cb0*/  IMAD.MOV.U32 R78, RZ, RZ, R24 ;  /* 0x000000ffff4e7224 */ /* 0x000fe200078e0018 */
[----:B------:R-:W-:-:S04]  /*6cc0*/  MOV R79, R25 ;  /* 0x00000019004f7202 */ /* 0x000fc80000000f00 */
[----:B--2---:R-:W-:Y:S01]  /*6cd0*/  HMMA.16816.F32 R16, R4, R32, R16 ;  /* 0x000000200410723c */ /* 0x004fe20000001810 */
[----:B------:R-:W-:Y:S01]  /*6ce0*/  MOV R77, R22 ;  /* 0x00000016004d7202 */ /* 0x000fe20000000f00 */
[----:B------:R-:W-:Y:S01]  /*6cf0*/  IMAD.MOV.U32 R92, RZ, RZ, R21 ;  /* 0x000000ffff5c7224 */ /* 0x000fe200078e0015 */
[----:B------:R-:W-:Y:S02]  /*6d00*/  MOV R76, R23 ;  /* 0x00000017004c7202 */ /* 0x000fe40000000f00 */
[----:B------:R-:W-:-:S03]  /*6d10*/  MOV R87, R20 ;  /* 0x0000001400577202 */ /* 0x000fc60000000f00 */
[----:B------:R-:W-:Y:S01]  /*6d20*/  HMMA.16816.F32 R12, R4, R34, R12 ;  /* 0x00000022040c723c */ /* 0x000fe2000000180c */
[----:B------:R-:W-:Y:S07]  /*6d30*/  LDSM.16.MT88.4 R32, [R245+0x3800] ;  /* 0x00380000f520783b */ /* 0x000fee0000004200 */
[C---:B------:R-:W-:Y:S08]  /*6d40*/  HMMA.16816.F32 R28, R8.reuse, R58, RZ ;  /* 0x0000003a081c723c */ /* 0x040ff000000018ff */
[----:B---3--:R-:W-:Y:S01]  /*6d50*/  HMMA.16816.F32 R24, R8, R44, RZ ;  /* 0x0000002c0818723c */ /* 0x008fe200000018ff */
[----:B------:R-:W-:Y:S01]  /*6d60*/  MOV R135, R16 ;  /* 0x0000001000877202 */ /* 0x000fe20000000f00 */
[----:B------:R-:W-:Y:S01]  /*6d70*/  IMAD.MOV.U32 R132, RZ, RZ, R17 ;  /* 0x000000ffff847224 */ /* 0x000fe200078e0011 */
[----:B------:R-:W-:-:S02]  /*6d80*/  MOV R131, R18 ;  /* 0x0000001200837202 */ /* 0x000fc40000000f00 */
[----:B------:R-:W-:-:S03]  /*6d90*/  MOV R130, R19 ;  /* 0x0000001300827202 */ /* 0x000fc60000000f00 */
[----:B------:R-:W-:Y:S01]  /*6da0*/  HMMA.16816.F32 R20, R8, R46, RZ ;  /* 0x0000002e0814723c */ /* 0x000fe200000018ff */
[----:B------:R-:W2:Y:S01]  /*6db0*/  LDSM.16.MT88.4 R44, [R245+0x3000] ;  /* 0x00300000f52c783b */ /* 0x000ea20000004200 */
[----:B------:R-:W-:Y:S01]  /*6dc0*/  MOV R86, R13 ;  /* 0x0000000d00567202 */ /* 0x000fe20000000f00 */
[----:B------:R-:W-:Y:S01]  /*6dd0*/  IMAD.MOV.U32 R85, RZ, RZ, R14 ;  /* 0x000000ffff557224 */ /* 0x000fe200078e000e */
[----:B------:R-:W-:Y:S02]  /*6de0*/  MOV R84, R15 ;  /* 0x0000000f00547202 */ /* 0x000fe40000000f00 */
[----:B------:R-:W-:Y:S02]  /*6df0*/  MOV R3, R12 ;  /* 0x0000000c00037202 */ /* 0x000fe40000000f00 */
[----:B------:R-:W-:Y:S01]  /*6e00*/  HMMA.16816.F32 R56, R4, R64, R40 ;  /* 0x000000400438723c */ /* 0x000fe20000001828 */
[----:B------:R-:W3:Y:S07]  /*6e10*/  LDSM.16.MT88.4 R40, [R243+0x3800] ;  /* 0x00380000f328783b */ /* 0x000eee0000004200 */
[C---:B------:R-:W-:Y:S08]  /*6e20*/  HMMA.16816.F32 R16, R8.reuse, R52, RZ ;  /* 0x000000340810723c */ /* 0x040ff000000018ff */
[----:B------:R-:W-:Y:S01]  /*6e30*/  HMMA.16816.F32 R12, R8, R54, RZ ;  /* 0x00000036080c723c */ /* 0x000fe200000018ff */
[----:B------:R-:W2:Y:S07]  /*6e40*/  LDSM.16.MT88.4 R52, [R244+0x3000] ;  /* 0x00300000f434783b */ /* 0x000eae0000004200 */
[C---:B------:R-:W-:Y:S08]  /*6e50*/  HMMA.16816.F32 R180, R4.reuse, R66, R28 ;  /* 0x0000004204b4723c */ /* 0x040ff0000000181c */
[----:B----4-:R-:W-:Y:S08]  /*6e60*/  HMMA.16816.F32 R64, R4, R60, R24 ;  /* 0x0000003c0440723c */ /* 0x010ff00000001818 */
[C---:B-1----:R-:W-:Y:S08]  /*6e70*/  HMMA.16816.F32 R28, R8.reuse, R36, RZ ;  /* 0x00000024081c723c */ /* 0x042ff000000018ff */
[----:B------:R-:W-:Y:S01]  /*6e80*/  HMMA.16816.F32 R24, R8, R38, RZ ;  /* 0x000000260818723c */ /* 0x000fe200000018ff */
[----:B------:R-:W1:Y:S07]  /*6e90*/  LDSM.16.MT88.4 R36, [R246+0x3000] ;  /* 0x00300000f624783b */ /* 0x000e6e0000004200 */
[C---:B------:R-:W-:Y:S08]  /*6ea0*/  HMMA.16816.F32 R176, R4.reuse, R62, R20 ;  /* 0x0000003e04b0723c */ /* 0x040ff00000001814 */
[C---:B-----5:R-:W-:Y:S08]  /*6eb0*/  HMMA.16816.F32 R60, R4.reuse, R48, R16 ;  /* 0x00000030043c723c */ /* 0x060ff00000001810 */
[----:B------:R-:W-:Y:S01]  /*6ec0*/  HMMA.16816.F32 R172, R4, R50, R12 ;  /* 0x0000003204ac723c */ /* 0x000fe2000000180c */
[----:B------:R-:W4:Y:S07]  /*6ed0*/  LDSM.16.MT88.4 R48, [R244+0x3800] ;  /* 0x00380000f430783b */ /* 0x000f2e0000004200 */
[----:B--2---:R-:W-:Y:S07]  /*6ee0*/  HMMA.16816.F32 R16, R8, R46, RZ ;  /* 0x0000002e0810723c */ /* 0x004fee00000018ff */
[----:B------:R-:W-:Y:S01]  /*6ef0*/  IMAD.MOV.U32 R46, RZ, RZ, R85 ;  /* 0x000000ffff2e7224 */ /* 0x000fe200078e0055 */
[----:B---3--:R-:W-:Y:S01]  /*6f00*/  HMMA.16816.F32 R88, R4, R42, R24 ;  /* 0x0000002a0458723c */ /* 0x008fe20000001818 */
[----:B------:R-:W2:Y:S01]  /*6f10*/  LDSM.16.MT88.4 R24, [R246+0x3800] ;  /* 0x00380000f618783b */ /* 0x000ea20000004200 */
[----:B------:R-:W-:-:S05]  /*6f20*/  MOV R47, R84 ;  /* 0x00000054002f7202 */ /* 0x000fca0000000f00 */
[----:B------:R-:W-:Y:S01]  /*6f30*/  MOV R42, R77 ;  /* 0x0000004d002a7202 */ /* 0x000fe20000000f00 */
[----:B------:R-:W-:Y:S01]  /*6f40*/  HMMA.16816.F32 R20, R8, R44, RZ ;  /* 0x0000002c0814723c */ /* 0x000fe200000018ff */
[----:B------:R-:W-:-:S06]  /*6f50*/  IMAD.MOV.U32 R43, RZ, RZ, R76 ;  /* 0x000000ffff2b7224 */ /* 0x000fcc00078e004c */
[----:B------:R-:W-:Y:S01]  /*6f60*/  MOV R45, R86 ;  /* 0x00000056002d7202 */ /* 0x000fe20000000f00 */
[----:B------:R-:W-:Y:S01]  /*6f70*/  HMMA.16816.F32 R12, R8, R52, RZ ;  /* 0x00000034080c723c */ /* 0x000fe200000018ff */
[----:B------:R-:W-:Y:S01]  /*6f80*/  MOV R44, R3 ;  /* 0x00000003002c7202 */ /* 0x000fe20000000f00 */
[----:B------:R-:W-:-:S04]  /*6f90*/  FADD.FTZ R3, R101, R100 ;  /* 0x0000006465037221 */ /* 0x000fc80000010000 */
[----:B------:R-:W-:Y:S01]  /*6fa0*/  FADD.FTZ R3, R116, R3 ;  /* 0x0000000374037221 */ /* 0x000fe20000010000 */
[----:B------:R-:W-:Y:S01]  /*6fb0*/  MOV R52, R81 ;  /* 0x0000005100347202 */ /* 0x000fe20000000f00 */
[----:B------:R-:W-:Y:S01]  /*6fc0*/  IMAD.MOV.U32 R53, RZ, RZ, R80 ;  /* 0x000000ffff357224 */ /* 0x000fe200078e0050 */
[----:B------:R-:W-:Y:S01]  /*6fd0*/  HMMA.16816.F32 R96, R4, R34, R16 ;  /* 0x000000220460723c */ /* 0x000fe20000001810 */
[----:B------:R-:W-:-:S06]  /*6fe0*/  FADD.FTZ R3, R111, R3 ;  /* 0x000000036f037221 */ /* 0x000fcc0000010000 */
[----:B------:R-:W-:Y:S01]  /*6ff0*/  MOV R34, R157 ;  /* 0x0000009d00227202 */ /* 0x000fe20000000f00 */
[----:B------:R-:W-:Y:S01]  /*7000*/  HMMA.16816.F32 R80, R4, R40, R28 ;  /* 0x000000280450723c */ /* 0x000fe2000000181c */
[----:B------:R-:W3:Y:S01]  /*7010*/  LDSM.16.MT88.4 R28, [R243+0x4800] ;  /* 0x00480000f31c783b */ /* 0x000ee20000004200 */
[----:B------:R-:W-:-:S05]  /*7020*/  IMAD.MOV.U32 R35, RZ, RZ, R156 ;  /* 0x000000ffff237224 */ /* 0x000fca00078e009c */
[----:B------:R-:W-:Y:S01]  /*7030*/  MOV R41, R79 ;  /* 0x0000004f00297202 */ /* 0x000fe20000000f00 */
[----:B-1----:R-:W-:Y:S01]  /*7040*/  HMMA.16816.F32 R16, R8, R36, RZ ;  /* 0x000000240810723c */ /* 0x002fe200000018ff */
[----:B------:R-:W-:-:S07]  /*7050*/  MOV R40, R78 ;  /* 0x0000004e00287202 */ /* 0x000fce0000000f00 */
[----:B------:R-:W-:Y:S07]  /*7060*/  HMMA.16816.F32 R76, R4, R32, R20 ;  /* 0x00000020044c723c */ /* 0x000fee0000001814 */
[----:B------:R-:W-:Y:S01]  /*7070*/  MOV R32, R87 ;  /* 0x0000005700207202 */ /* 0x000fe20000000f00 */
[----:B------:R-:W-:Y:S01]  /*7080*/  HMMA.16816.F32 R20, R8, R54, RZ ;  /* 0x000000360814723c */ /* 0x000fe200000018ff */
[----:B------:R-:W-:Y:S02]  /*7090*/  MOV R33, R92 ;  /* 0x0000005c00217202 */ /* 0x000fe40000000f00 */
[----:B------:R-:W-:-:S02]  /*70a0*/  MOV R36, R32 ;  /* 0x0000002000247202 */ /* 0x000fc40000000f00 */
[----:B------:R-:W-:Y:S01]  /*70b0*/  MOV R32, R159 ;  /* 0x0000009f00207202 */ /* 0x000fe20000000f00 */
[----:B------:R-:W-:Y:S01]  /*70c0*/  IMAD.MOV.U32 R37, RZ, RZ, R33 ;  /* 0x000000ffff257224 */ /* 0x000fe200078e0021 */
[----:B------:R-:W-:Y:S01]  /*70d0*/  MOV R54, R131 ;  /* 0x0000008300367202 */ /* 0x000fe20000000f00 */
[----:B----4-:R-:W-:Y:S01]  /*70e0*/  HMMA.16816.F32 R84, R4, R48, R12 ;  /* 0x000000300454723c */ /* 0x010fe2000000180c */
[----:B------:R-:W-:Y:S01]  /*70f0*/  IMAD.MOV.U32 R55, RZ, RZ, R130 ;  /* 0x000000ffff377224 */ /* 0x000fe200078e0082 */
[----:B------:R-:W-:Y:S02]  /*7100*/  MOV R33, R158 ;  /* 0x0000009e00217202 */ /* 0x000fe40000000f00 */
[----:B------:R-:W-:Y:S03]  /*7110*/  LDSM.16.MT88.4 R156, [R243+0x1000] ;  /* 0x00100000f39c783b */ /* 0x000fe60000004200 */
[----:B------:R-:W-:Y:S01]  /*7120*/  MOV R48, R151 ;  /* 0x0000009700307202 */ /* 0x000fe20000000f00 */
[----:B------:R-:W-:Y:S01]  /*7130*/  HMMA.16816.F32 R12, R8, R38, RZ ;  /* 0x00000026080c723c */ /* 0x000fe200000018ff */
[----:B------:R-:W-:-:S06]  /*7140*/  MOV R49, R150 ;  /* 0x0000009600317202 */ /* 0x000fcc0000000f00 */
[----:B------:R-:W-:Y:S01]  /*7150*/  MOV R38, R42 ;  /* 0x0000002a00267202 */ /* 0x000fe20000000f00 */
        /* <DEDUP_REMOVED lines=8> */
[----:B------:R-:W2:Y:S01]  /*71e0*/  LDSM.16.MT88.4 R20, [R245+0x4800] ;  /* 0x00480000f514783b */ /* 0x000ea20000004200 */
[----:B------:R-:W-:-:S05]  /*71f0*/  MOV R53, R132 ;  /* 0x0000008400357202 */ /* 0x000fca0000000f00 */
[----:B------:R-:W-:Y:S01]  /*7200*/  MOV R50, R149 ;  /* 0x0000009500327202 */ /* 0x000fe20000000f00 */
[----:B------:R-:W-:Y:S01]  /*7210*/  HMMA.16816.F32 R112, R4, R26, R12 ;  /* 0x0000001a0470723c */ /* 0x000fe2000000180c */
[----:B------:R-:W-:Y:S02]  /*7220*/  IMAD.MOV.U32 R51, RZ, RZ, R148 ;  /* 0x000000ffff337224 */ /* 0x000fe400078e0094 */
[----:B------:R-:W-:Y:S04]  /*7230*/  LDSM.16.MT88.4 R148, [R245+0x1000] ;  /* 0x00100000f594783b */ /* 0x000fe80000004200 */
[--C-:B------:R-:W-:Y:S01]  /*7240*/  FFMA.FTZ R27, R74, c[0x0][0x2d0], -R2.reuse ;  /* 0x0000b4004a1b7a23 */ /* 0x100fe20000010802 */
[----:B---3--:R-:W-:Y:S01]  /*7250*/  HMMA.16816.F32 R12, R8, R28, RZ ;  /* 0x0000001c080c723c */ /* 0x008fe200000018ff */
[----:B------:R-:W-:-:S06]  /*7260*/  FFMA.FTZ R26, R73, c[0x0][0x2d0], -R2 ;  /* 0x0000b400491a7a23 */ /* 0x000fcc0000010802 */
[----:B------:R-:W-:Y:S02]  /*7270*/  FFMA.FTZ R28, R75, c[0x0][0x2d0], -R2 ;  /* 0x0000b4004b1c7a23 */ /* 0x000fe40000010802 */
[----:B------:R-:W-:Y:S11]  /*7280*/  FFMA.FTZ R29, R70, c[0x0][0x2d0], -R0 ;  /* 0x0000b400461d7a23 */ /* 0x000ff60000010800 */
[----:B------:R-:W-:Y:S04]  /*7290*/  @!UPT UIADD3 URZ, URZ, URZ, URZ ;  /* 0x0000003f3f3ff290 */ /* 0x000fe8000fffe03f */
[----:B-1----:R-:W-:Y:S07]  /*72a0*/  HMMA.16816.F32 R100, R4, R16, R12 ;  /* 0x000000100464723c */ /* 0x002fee000000180c */
[----:B------:R-:W-:Y:S01]  /*72b0*/  FADD.FTZ R16, R109, R108 ;  /* 0x0000006c6d107221 */ /* 0x000fe20000010000 */
[----:B------:R-:W-:Y:S03]  /*72c0*/  HMMA.16816.F32 R12, R8, R30, RZ ;  /* 0x0000001e080c723c */ /* 0x000fe600000018ff */
[----:B------:R-:W-:-:S04]  /*72d0*/  FADD.FTZ R24, R110, R16 ;  /* 0x000000106e187221 */ /* 0x000fc80000010000 */
[----:B------:R-:W-:Y:S02]  /*72e0*/  FADD.FTZ R3, R118, R24 ;  /* 0x0000001876037221 */ /* 0x000fe40000010000 */
[----:B------:R-:W-:Y:S02]  /*72f0*/  FFMA.FTZ R24, R72, c[0x0][0x2d0], -R2 ;  /* 0x0000b40048187a23 */ /* 0x000fe40000010802 */
        /* <DEDUP_REMOVED lines=47> */
[C---:B------:R-:W-:Y:S08]  /*75f0*/  HMMA.16816.F32 R160, R128.reuse, R156, R160 ;  /* 0x0000009c80a0723c */ /* 0x040ff000000018a0 */
[----:B------:R-:W-:Y:S01]  /*7600*/  HMMA.16816.F32 R148, R128, R150, R32 ;  /* 0x000000968094723c */ /* 0x000fe20000001820 */
[----:B------:R-:W3:Y:S01]  /*7610*/  LDSM.16.MT88.4 R32, [R246+0x1000] ;  /* 0x00100000f620783b */ /* 0x000ee20000004200 */
[----:B--2---:R-:W-:-:S06]  /*7620*/  FADD.FTZ R0, R22, R2 ;  /* 0x0000000216007221 */ /* 0x004fcc0000010000 */
        /* <DEDUP_REMOVED lines=9> */
[C---:B------:R-:W-:Y:S01]  /*76c0*/  HMMA.16816.F32 R68, R128.reuse, R72, R80 ;  /* 0x000000488044723c */ /* 0x040fe20000001850 */
[----:B------:R-:W-:Y:S07]  /*76d0*/  LDSM.16.MT88.4 R80, [R245+0x4000] ;  /* 0x00400000f550783b */ /* 0x000fee0000004200 */
[C---:B---3--:R-:W-:Y:S01]  /*76e0*/  HMMA.16816.F32 R28, R128.reuse, R32, R40 ;  /* 0x00000020801c723c */ /* 0x048fe20000001828 */
[----:B------:R-:W3:Y:S04]  /*76f0*/  LDSM.16.MT88.4 R40, [R243+0x2800] ;  /* 0x00280000f328783b */ /* 0x000ee80000004200 */
[----:B-1----:R-:W5:Y:S03]  /*7700*/  LDL R0, [R1+0xac] ;  /* 0x0000ac0001007983 */ /* 0x002f660000100800 */
[----:B--2---:R-:W-:Y:S08]  /*7710*/  HMMA.16816.F32 R144, R128, R140, R144 ;  /* 0x0000008c8090723c */ /* 0x004ff00000001890 */
[----:B----4-:R-:W-:Y:S01]  /*7720*/  HMMA.16816.F32 R16, R4, R8, R16 ;  /* 0x000000080410723c */ /* 0x010fe20000001810 */
[----:B------:R-:W2:Y:S04]  /*7730*/  LDL.LU R8, [R1+0x58] ;  /* 0x0000580001087983 */ /* 0x000ea80000300800 */
[----:B------:R-:W4:Y:S03]  /*7740*/  LDL.LU R3, [R1+0x38] ;  /* 0x0000380001037983 */ /* 0x000f260000300800 */
[C---:B------:R-:W-:Y:S01]  /*7750*/  HMMA.16816.F32 R72, R128.reuse, R74, R88 ;  /* 0x0000004a8048723c */ /* 0x040fe20000001858 */
[----:B------:R-:W1:Y:S07]  /*7760*/  LDSM.16.MT88.4 R88, [R244+0x4000] ;  /* 0x00400000f458783b */ /* 0x000e6e0000004200 */
[C---:B------:R-:W-:Y:S01]  /*7770*/  HMMA.16816.F32 R140, R128.reuse, R142, R48 ;  /* 0x0000008e808c723c */ /* 0x040fe20000001830 */
[----:B------:R-:W1:Y:S07]  /*7780*/  LDSM.16.MT88.4 R48, [R245+0x2800] ;  /* 0x00280000f530783b */ /* 0x000e6e0000004200 */
[C---:B------:R-:W-:Y:S08]  /*7790*/  HMMA.16816.F32 R32, R128.reuse, R34, R36 ;  /* 0x000000228020723c */ /* 0x040ff00000001824 */
[C---:B---3--:R-:W-:Y:S08]  /*77a0*/  HMMA.16816.F32 R36, R128.reuse, R40, R52 ;  /* 0x000000288024723c */ /* 0x048ff00000001834 */
[C---:B------:R-:W-:Y:S08]  /*77b0*/  HMMA.16816.F32 R76, R128.reuse, R80, R76 ;  /* 0x00000050804c723c */ /* 0x040ff0000000184c */
[C---:B------:R-:W-:Y:S08]  /*77c0*/  HMMA.16816.F32 R40, R128.reuse, R42, R44 ;  /* 0x0000002a8028723c */ /* 0x040ff0000000182c */
[C---:B-1----:R-:W-:Y:S08]  /*77d0*/  HMMA.16816.F32 R84, R128.reuse, R88, R84 ;  /* 0x000000588054723c */ /* 0x042ff00000001854 */
[C---:B------:R-:W-:Y:S01]  /*77e0*/  HMMA.16816.F32 R88, R128.reuse, R90, R104 ;  /* 0x0000005a8058723c */ /* 0x040fe20000001868 */
[----:B------:R-:W1:Y:S07]  /*77f0*/  LDSM.16.MT88.4 R104, [R243+0x5800] ;  /* 0x00580000f368783b */ /* 0x000e6e0000004200 */
[C---:B------:R-:W-:Y:S01]  /*7800*/  HMMA.16816.F32 R80, R128.reuse, R82, R96 ;  /* 0x000000528050723c */ /* 0x040fe20000001860 */
[----:B------:R-:W3:Y:S07]  /*7810*/  LDSM.16.MT88.4 R96, [R246+0x4000] ;  /* 0x00400000f660783b */ /* 0x000eee0000004200 */
[----:B------:R-:W-:Y:S01]  /*7820*/  HMMA.16816.F32 R44, R128, R48, R56 ;  /* 0x00000030802c723c */ /* 0x000fe20000001838 */
[----:B------:R-:W3:Y:S07]  /*7830*/  LDSM.16.MT88.4 R56, [R244+0x2800] ;  /* 0x00280000f438783b */ /* 0x000eee0000004200 */
[----:B------:R-:W-:Y:S01]  /*7840*/  HMMA.16816.F32 R12, R4, R10, R12 ;  /* 0x0000000a040c723c */ /* 0x000fe2000000180c */
[----:B------:R-:W-:Y:S07]  /*7850*/  LDSM.16.MT88.4 R4, [R246+0x5800] ;  /* 0x00580000f604783b */ /* 0x000fee0000004200 */
[C---:B-1----:R-:W-:Y:S08]  /*7860*/  HMMA.16816.F32 R100, R128.reuse, R104, R100 ;  /* 0x000000688064723c */ /* 0x042ff00000001864 */
[C---:B------:R-:W-:Y:S01]  /*7870*/  HMMA.16816.F32 R104, R128.reuse, R106, R120 ;  /* 0x0000006a8068723c */ /* 0x040fe20000001878 */
[----:B------:R-:W1:Y:S07]  /*7880*/  LDSM.16.MT88.4 R120, [R244+0x5800] ;  /* 0x00580000f478783b */ /* 0x000e6e0000004200 */
[C---:B---3--:R-:W-:Y:S08]  /*7890*/  HMMA.16816.F32 R92, R128.reuse, R96, R92 ;  /* 0x00000060805c723c */ /* 0x048ff0000000185c */
[C---:B------:R-:W-:Y:S01]  /*78a0*/  HMMA.16816.F32 R52, R128.reuse, R56, R64 ;  /* 0x000000388034723c */ /* 0x040fe20000001840 */
[----:B------:R-:W3:Y:S07]  /*78b0*/  LDSM.16.MT88.4 R64, [R246+0x2800] ;  /* 0x00280000f640783b */ /* 0x000eee0000004200 */
        /* <DEDUP_REMOVED lines=8> */
[C---:B---3--:R-:W-:Y:S08]  /*7940*/  HMMA.16816.F32 R60, R128.reuse, R64, R60 ;  /* 0x00000040803c723c */ /* 0x048ff0000000183c */
[C---:B------:R-:W-:Y:S08]  /*7950*/  HMMA.16816.F32 R108, R128.reuse, R112, R108 ;  /* 0x00000070806c723c */ /* 0x040ff0000000186c */
[C---:B------:R-:W-:Y:S08]  /*7960*/  HMMA.16816.F32 R48, R128.reuse, R50, R180 ;  /* 0x000000328030723c */ /* 0x040ff000000018b4 */
        /* <DEDUP_REMOVED lines=9> */
[----:B--2---:R-:W-:-:S04]  /*7a00*/  IADD3 R0, R8, R0, RZ ;  /* 0x0000000008007210 */ /* 0x004fc80007ffe0ff */
        /* <DEDUP_REMOVED lines=13> */
.L_x_3731:
[----:B------:R-:W-:-:S04]  /*7ae0*/  MOV R0, 0x1 ;  /* 0x0000000100007802 */ /* 0x000fc80000000f00 */
[----:B------:R-:W-:-:S13]  /*7af0*/  ISETP.NE.AND P0, PT, R0, c[0x0][0x32c], PT ;  /* 0x0000cb0000007a0c */ /* 0x000fda0003f05270 */
[----:B------:R-:W-:-:S05]  /*7b00*/  @P0 IMAD.HI.U32 R0, R2, c[0x0][0x330], RZ ;  /* 0x0000cc0002000a27 */ /* 0x000fca00078e00ff */
[----:B------:R-:W-:Y:S02]  /*7b10*/  @P0 SHF.R.U32.HI R2, RZ, c[0x0][0x334], R0 ;  /* 0x0000cd00ff020a19 */ /* 0x000fe40000011600 */
.L_x_3732:
[----:B------:R-:W-:Y:S05]  /*7b20*/  BSYNC B0 ;  /* 0x0000000000007941 */ /* 0x000fea0003800000 */
.L_x_3730:
[----:B------:R-:W-:-:S05]  /*7b30*/  MOV R0, c[0x0][0x32c] ;  /* 0x0000cb0000007a02 */ /* 0x000fca0000000f00 */
[----:B------:R-:W-:-:S05]  /*7b40*/  IMAD R2, R2, R0, c[0x0][0x32c] ;  /* 0x0000cb0002027624 */ /* 0x000fca00078e0200 */
[----:B------:R-:W-:-:S04]  /*7b50*/  IMNMX R3, R3, R2, PT ;  /* 0x0000000203037217 */ /* 0x000fc80003800200 */
.L_x_3729:
        /* <DEDUP_REMOVED lines=12> */
.L_x_3756:
        /* <DEDUP_REMOVED lines=36> */
.L_x_3873:
[----:B------:R-:W-:-:S05]  /*7e60*/  BRA.DIV ~URZ, `(.L_x_3737) ;  /* 0x00011b127f007947 */ /* 0x000fca000b800000 */
[----:B------:R4:W2:Y:S02]  /*7e70*/  SHFL.IDX PT, R0, R12, RZ, 0x181f ;  /* 0x00181fff0c007589 */ /* 0x0008a400000e0000 */
.L_x_3874:
        /* <DEDUP_REMOVED lines=38> */
.L_x_3875:
        /* <DEDUP_REMOVED lines=24> */
.L_x_3735:
[----:B---3--:R-:W-:Y:S05]  /*8260*/  BSYNC B0 ;  /* 0x0000000000007941 */ /* 0x008fea0003800000 */
.L_x_3734:
[----:B------:R-:W0:Y:S01]  /*8270*/  LDGDEPBAR ;  /* 0x00000000000079af */ /* 0x000e220000000000 */
[----:B------:R-:W-:Y:S01]  /*8280*/  WARPSYNC 0xffffffff ;  /* 0xffffffff00007948 */ /* 0x000fe20003800000 */
[C---:B--2-4-:R-:W-:Y:S01]  /*8290*/  HMMA.16816.F32 R4, R164.reuse, R8, RZ ;  /* 0x00000008a404723c */ /* 0x054fe200000018ff */
[----:B------:R-:W-:Y:S03]  /*82a0*/  BSSY B0, `(.L_x_3739) ;  /* 0x0000110000007945 */ /* 0x000fe60003800000 */
[----:B------:R-:W2:Y:S04]  /*82b0*/  LDL R2, [R1+0x38] ;  /* 0x0000380001027983 */ /* 0x000ea80000100800 */
[C---:B------:R-:W-:Y:S02]  /*82c0*/  HMMA.16816.F32 R8, R164.reuse, R10, RZ ;  /* 0x0000000aa408723c */ /* 0x040fe400000018ff */
[----:B------:R-:W3:Y:S06]  /*82d0*/  LDL R0, [R1] ;  /* 0x0000000001007983 */ /* 0x000eec0000100800 */
[C---:B-1----:R-:W-:Y:S01]  /*82e0*/  HMMA.16816.F32 R12, R164.reuse, R16, RZ ;  /* 0x00000010a40c723c */ /* 0x042fe200000018ff */
[----:B------:R-:W4:Y:S06]  /*82f0*/  LDL R132, [R1+0x4] ;  /* 0x0000040001847983 */ /* 0x000f2c0000100800 */
[----:B------:R-:W5:Y:S01]  /*8300*/  LDL R3, [R1+0x8] ;  /* 0x0000080001037983 */ /* 0x000f620000100800 */
        /* <DEDUP_REMOVED lines=35> */
[----:B------:R-:W1:Y:S07]  /*8540*/  LDSM.16.M88.4 R176, [R248] ;  /* 0x00000000f8b0783b */ /* 0x000e6e0000000200 */
[C---:B------:R-:W-:Y:S08]  /*8550*/  HMMA.16816.F32 R20, R192.reuse, R180, R20 ;  /* 0x000000b4c014723c */ /* 0x040ff00000001814 */
[----:B------:R-:W-:Y:S01]  /*8560*/  HMMA.16816.F32 R24, R192, R182, R24 ;  /* 0x000000b6c018723c */ /* 0x000fe20000001818 */
[----:B------:R-:W1:Y:S07]  /*8570*/  LDSM.16.M88.4 R180, [R249] ;  /* 0x00000000f9b4783b */ /* 0x000e6e0000000200 */
[C---:B-1----:R-:W-:Y:S08]  /*8580*/  HMMA.16816.F32 R4, R196.reuse, R172, R4 ;  /* 0x000000acc404723c */ /* 0x042ff00000001804 */
[C---:B------:R-:W-:Y:S01]  /*8590*/  HMMA.16816.F32 R8, R196.reuse, R174, R8 ;  /* 0x000000aec408723c */ /* 0x040fe20000001808 */
[----:B------:R-:W1:Y:S07]  /*85a0*/  LDSM.16.M88.4 R172, [R242+0x1800] ;  /* 0x00180000f2ac783b */ /* 0x000e6e0000000200 */
        /* <DEDUP_REMOVED lines=26> */
[----:B------:R1:W4:Y:S07]  /*8750*/  LDSM.16.M88.4 R172, [R0] ;  /* 0x0000000000ac783b */ /* 0x00032e0000000200 */
[C---:B--2---:R-:W-:Y:S08]  /*8760*/  HMMA.16816.F32 R12, R208.reuse, R176, R12 ;  /* 0x000000b0d00c723c */ /* 0x044ff0000000180c */
[C---:B------:R-:W-:Y:S01]  /*8770*/  HMMA.16816.F32 R16, R208.reuse, R178, R16 ;  /* 0x000000b2d010723c */ /* 0x040fe20000001810 */
[----:B------:R-:W2:Y:S07]  /*8780*/  LDSM.16.M88.4 R176, [R251] ;  /* 0x00000000fbb0783b */ /* 0x000eae0000000200 */
[C---:B---3--:R-:W-:Y:S01]  /*8790*/  HMMA.16816.F32 R20, R208.reuse, R180, R20 ;  /* 0x000000b4d014723c */ /* 0x048fe20000001814 */
[----:B-1----:R-:W3:Y:S07]  /*87a0*/  LDL R0, [R1+0xc] ;  /* 0x00000c0001007983 */ /* 0x002eee0000100800 */
[----:B------:R-:W-:Y:S01]  /*87b0*/  HMMA.16816.F32 R24, R208, R182, R24 ;  /* 0x000000b6d018723c */ /* 0x000fe20000001818 */
[----:B------:R-:W1:Y:S07]  /*87c0*/  LDSM.16.M88.4 R180, [R252] ;  /* 0x00000000fcb4783b */ /* 0x000e6e0000000200 */
        /* <DEDUP_REMOVED lines=25> */
[----:B------:R-:W-:Y:S08]  /*8960*/  HMMA.16816.F32 R24, R220, R182, R24 ;  /* 0x000000b6dc18723c */ /* 0x000ff00000001818 */
[C---:B----4-:R-:W-:Y:S08]  /*8970*/  HMMA.16816.F32 R4, R224.reuse, R172, R4 ;  /* 0x000000ace004723c */ /* 0x050ff00000001804 */
[C---:B------:R-:W-:Y:S01]  /*8980*/  HMMA.16816.F32 R8, R224.reuse, R174, R8 ;  /* 0x000000aee008723c */ /* 0x040fe20000001808 */
[----:B------:R-:W1:Y:S07]  /*8990*/  LDSM.16.M88.4 R172, [R240+0x5800] ;  /* 0x00580000f0ac783b */ /* 0x000e6e0000000200 */
[C---:B--2---:R-:W-:Y:S08]  /*89a0*/  HMMA.16816.F32 R12, R224.reuse, R176, R12 ;  /* 0x000000b0e00c723c */ /* 0x044ff0000000180c */
[C---:B------:R-:W-:Y:S01]  /*89b0*/  HMMA.16816.F32 R16, R224.reuse, R178, R16 ;  /* 0x000000b2e010723c */ /* 0x040fe20000001810 */
[----:B-----5:R-:W-:Y:S07]  /*89c0*/  LDSM.16.M88.4 R176, [R3] ;  /* 0x0000000003b0783b */ /* 0x020fee0000000200 */
[C---:B-1----:R-:W-:Y:S08]  /*89d0*/  HMMA.16816.F32 R20, R224.reuse, R172, R20 ;  /* 0x000000ace014723c */ /* 0x042ff00000001814 */
[----:B------:R-:W-:Y:S01]  /*89e0*/  HMMA.16816.F32 R24, R224, R174, R24 ;  /* 0x000000aee018723c */ /* 0x000fe20000001818 */
[----:B------:R-:W-:Y:S06]  /*89f0*/  LDSM.16.M88.4 R172, [R132] ;  /* 0x0000000084ac783b */ /* 0x000fec0000000200 */
[----:B---3--:R1:W2:Y:S06]  /*8a00*/  LDSM.16.M88.4 R180, [R0] ;  /* 0x0000000000b4783b */ /* 0x0082ac0000000200 */
[----:B-1----:R-:W3:Y:S01]  /*8a10*/  LDL R0, [R1+0x70] ;  /* 0x0000700001007983 */ /* 0x002ee20000100800 */
        /* <DEDUP_REMOVED lines=25> */
[----:B------:R-:W-:Y:S03]  /*8bb0*/  HMMA.16816.F32 R24, R236, R182, R24 ;  /* 0x000000b6ec18723c */ /* 0x000fe60000001818 */
[----:B---3--:R-:W-:Y:S11]  /*8bc0*/  ISETP.GT.AND P0, PT, R2, R0, PT ;  /* 0x000000000200720c */ /* 0x008ff60003f04270 */
[----:B------:R-:W-:Y:S02]  /*8bd0*/  @!UPT UIADD3 URZ, URZ, URZ, URZ ;  /* 0x0000003f3f3ff290 */ /* 0x000fe4000fffe03f */
        /* <DEDUP_REMOVED lines=12> */
[----:B------:R-:W-:Y:S05]  /*8ca0*/  IADD3 R2, R2, -0x30, R0 ;  /* 0xffffffd002027810 */ /* 0x000fea0007ffe000 */
[----:B------:R-:W-:Y:S04]  /*8cb0*/  @P2 IMAD.HI.U32 R3, R2, c[0x0][0x2bc], RZ ;  /* 0x0000af0002032a27 */ /* 0x000fe800078e00ff */
[----:B------:R-:W-:Y:S01]  /*8cc0*/  IMAD.MOV.U32 R0, RZ, RZ, R2 ;  /* 0x000000ffff007224 */ /* 0x000fe200078e0002 */
        /* <DEDUP_REMOVED lines=18> */
[----:B--2---:R-:W-:Y:S01]  /*8df0*/  IMAD R132, R0, c[0x0][0x1f0], RZ ;  /* 0x00007c0000847a24 */ /* 0x004fe200078e02ff */
[----:B------:R-:W-:Y:S03]  /*8e00*/  IADD3 R0, P0, R138, R2, RZ ;  /* 0x000000028a007210 */ /* 0x000fe60007f1e0ff */
[----:B------:R-:W-:Y:S05]  /*8e10*/  IMAD R132, R133, c[0x0][0x1f4], R132 ;  /* 0x00007d0085847a24 */ /* 0x000fea00078e0284 */
[----:B------:R-:W-:Y:S02]  /*8e20*/  IADD3.X R2, R134, R3, R132, P0, !PT ;  /* 0x0000000386027210 */ /* 0x000fe400007fe484 */
[----:B-1----:R-:W-:Y:S04]  /*8e30*/  SHF.R.S32.HI R133, RZ, 0x1f, R137 ;  /* 0x0000001fff857819 */ /* 0x002fe80000011489 */
[----:B------:R-:W-:Y:S02]  /*8e40*/  LEA.HI R133, R133, R137, RZ, 0x3 ;  /* 0x0000008985857211 */ /* 0x000fe400078f18ff */
[C---:B------:R-:W-:Y:S02]  /*8e50*/  LEA R137, P0, R0.reuse, c[0x0][0x1c8], 0x1 ;  /* 0x0000720000897a11 */ /* 0x040fe400078008ff */
[----:B------:R-:W-:Y:S02]  /*8e60*/  SHF.R.S32.HI R133, RZ, 0x3, R133 ;  /* 0x00000003ff857819 */ /* 0x000fe40000011485 */
[----:B------:R-:W-:Y:S02]  /*8e70*/  LEA.HI.X R134, R0, c[0x0][0x1cc], R2, 0x1, P0 ;  /* 0x0000730000867a11 */ /* 0x000fe400000f0c02 */
[----:B------:R-:W-:Y:S04]  /*8e80*/  IADD3 R133, -R133, 0x30, RZ ;  /* 0x0000003085857810 */ /* 0x000fe80007ffe1ff */
[----:B------:R-:W-:Y:S01]  /*8e90*/  ISETP.GE.AND P0, PT, R133, 0x1, PT ;  /* 0x000000018500780c */ /* 0x000fe20003f06270 */
[----:B------:R-:W-:-:S10]  /*8ea0*/  BRA.DIV ~URZ, `(.L_x_3741) ;  /* 0x00010c727f007947 */ /* 0x000fd4000b800000 */
[----:B------:R1:W2:Y:S02]  /*8eb0*/  SHFL.IDX PT, R132, R134, RZ, 0x181f ;  /* 0x00181fff86847589 */ /* 0x0002a400000e0000 */
.L_x_3876:
[----:B------:R-:W-:-:S05]  /*8ec0*/  BRA.DIV ~URZ, `(.L_x_3742) ;  /* 0x00010ce27f007947 */ /* 0x000fca000b800000 */
[----:B------:R3:W4:Y:S02]  /*8ed0*/  SHFL.IDX PT, R0, R137, RZ, 0x181f ;  /* 0x00181fff89007589 */ /* 0x00072400000e0000 */
.L_x_3877:
        /* <DEDUP_REMOVED lines=40> */
.L_x_3878:
        /* <DEDUP_REMOVED lines=36> */
.L_x_3740:
[----:B------:R-:W-:Y:S05]  /*93a0*/  BSYNC B0 ;  /* 0x0000000000007941 */ /* 0x000fea0003800000 */
.L_x_3739:
        /* <DEDUP_REMOVED lines=19> */
.L_x_3879:
        /* <DEDUP_REMOVED lines=21> */
.L_x_3747:
[----:B------:R-:W-:Y:S04]  /*9630*/  MOV R138, 0x1 ;  /* 0x00000001008a7802 */ /* 0x000fe80000000f00 */
[----:B------:R-:W-:Y:S11]  /*9640*/  ISETP.NE.AND P0, PT, R138, c[0x0][0x32c], PT ;  /* 0x0000cb008a007a0c */ /* 0x000ff60003f05270 */
[----:B------:R-:W-:Y:S02]  /*9650*/  @!UPT UIADD3 URZ, URZ, URZ, URZ ;  /* 0x0000003f3f3ff290 */ /* 0x000fe4000fffe03f */
[----:B------:R-:W-:Y:S05]  /*9660*/  @P0 IMAD.HI.U32 R138, R132, c[0x0][0x330], RZ ;  /* 0x0000cc00848a0a27 */ /* 0x000fea00078e00ff */
[----:B------:R-:W-:Y:S02]  /*9670*/  @P0 SHF.R.U32.HI R132, RZ, c[0x0][0x334], R138 ;  /* 0x0000cd00ff840a19 */ /* 0x000fe4000001168a */
.L_x_3748:
[----:B------:R-:W-:Y:S05]  /*9680*/  BSYNC B0 ;  /* 0x0000000000007941 */ /* 0x000fea0003800000 */
.L_x_3746:
[----:B------:R-:W2:Y:S02]  /*9690*/  LDL R138, [R1+0x7c] ;  /* 0x00007c00018a7983 */ /* 0x000ea40000100800 */
[----:B--2---:R-:W-:Y:S04]  /*96a0*/  IMAD.IADD R138, R0, 0x1, -R138 ;  /* 0x00000001008a7824 */ /* 0x004fe800078e0a8a */
[----:B------:R-:W-:Y:S05]  /*96b0*/  IMAD R132, R132, c[0x0][0x32c], R138 ;  /* 0x0000cb0084847a24 */ /* 0x000fea00078e028a */
[----:B------:R-:W-:Y:S02]  /*96c0*/  IMNMX R2, R2, R132, !PT ;  /* 0x0000008402027217 */ /* 0x000fe40007800200 */
[----:B------:R-:W-:Y:S04]  /*96d0*/  IADD3 R132, R132, c[0x0][0x32c], RZ ;  /* 0x0000cb0084847a10 */ /* 0x000fe80007ffe0ff */
[----:B------:R-:W-:Y:S02]  /*96e0*/  IMNMX R3, R3, R132, PT ;  /* 0x0000008403037217 */ /* 0x000fe40003800200 */
.L_x_3745:
        /* <DEDUP_REMOVED lines=33> */
[C---:B------:R-:W-:Y:S04]  /*9900*/  ISETP.LT.OR P0, PT, R3.reuse, 0x11, P0 ;  /* 0x000000110300780c */ /* 0x040fe80000701670 */
        /* <DEDUP_REMOVED lines=30> */
[----:B------:R3:W4:Y:S02]  /*9af0*/  SHFL.IDX PT, R4, R133, 0x1, 0x1c1f ;  /* 0x003c1f0085047f89 */ /* 0x00072400000e0000 */
.L_x_3880:
[----:B----4-:R-:W-:Y:S01]  /*9b00*/  IADD3 R3, R137, R4, RZ ;  /* 0x0000000489037210 */ /* 0x010fe20007ffe0ff */
[----:B------:R-:W-:Y:S05]  /*9b10*/  IMAD.MOV.U32 R2, RZ, RZ, c[0x0][0x32c] ;  /* 0x0000cb00ff027624 */ /* 0x000fea00078e00ff */
[----:B------:R-:W-:Y:S01]  /*9b20*/  ISETP.GE.AND P0, PT, R2, 0x1, PT ;  /* 0x000000010200780c */ /* 0x000fe20003f06270 */
[----:B------:R-:W-:Y:S11]  /*9b30*/  IMAD.IADD R2, R134, 0x1, R4 ;  /* 0x0000000186027824 */ /* 0x000ff600078e0204 */
[----:B------:R-:W-:Y:S01]  /*9b40*/  @!UPT UIADD3 URZ, URZ, URZ, URZ ;  /* 0x0000003f3f3ff290 */ /* 0x000fe2000fffe03f */
[----:B------:R-:W-:-:S05]  /*9b50*/  @!P0 BRA `(.L_x_3750) ;  /* 0x000001b000008947 */ /* 0x000fca0003800000 */
[----:B------:R-:W4:Y:S01]  /*9b60*/  LDL R8, [R1+0x78] ;  /* 0x0000780001087983 */ /* 0x000f220000100800 */
[----:B------:R-:W-:Y:S03]  /*9b70*/  BSSY B0, `(.L_x_3751) ;  /* 0x0000013000007945 */ /* 0x000fe60003800000 */
[----:B------:R-:W4:Y:S02]  /*9b80*/  LDL R5, [R1+0x74] ;  /* 0x0000740001057983 */ /* 0x000f240000100800 */
[----:B----4-:R-:W-:Y:S04]  /*9b90*/  IADD3 R4, -R5, R8, R4 ;  /* 0x0000000805047210 */ /* 0x010fe80007ffe104 */
        /* <DEDUP_REMOVED lines=11> */
.L_x_3752:
[----:B------:R-:W-:Y:S04]  /*9c50*/  MOV R5, 0x1 ;  /* 0x0000000100057802 */ /* 0x000fe80000000f00 */
[----:B------:R-:W-:Y:S11]  /*9c60*/  ISETP.NE.AND P0, PT, R5, c[0x0][0x32c], PT ;  /* 0x0000cb0005007a0c */ /* 0x000ff60003f05270 */
[----:B------:R-:W-:Y:S02]  /*9c70*/  @!UPT UIADD3 URZ, URZ, URZ, URZ ;  /* 0x0000003f3f3ff290 */ /* 0x000fe4000fffe03f */
[----:B------:R-:W-:Y:S05]  /*9c80*/  @P0 IMAD.HI.U32 R5, R4, c[0x0][0x330], RZ ;  /* 0x0000cc0004050a27 */ /* 0x000fea00078e00ff */
[----:B------:R-:W-:Y:S02]  /*9c90*/  @P0 SHF.R.U32.HI R4, RZ, c[0x0][0x334], R5 ;  /* 0x0000cd00ff040a19 */ /* 0x000fe40000011605 */
.L_x_3753:
[----:B------:R-:W-:Y:S05]  /*9ca0*/  BSYNC B0 ;  /* 0x0000000000007941 */ /* 0x000fea0003800000 */
.L_x_3751:
[----:B------:R-:W4:Y:S02]  /*9cb0*/  LDL R5, [R1+0x7c] ;  /* 0x00007c0001057983 */ /* 0x000f240000100800 */
[----:B----4-:R-:W-:Y:S04]  /*9cc0*/  IMAD.IADD R0, R0, 0x1, -R5 ;  /* 0x0000000100007824 */ /* 0x010fe800078e0a05 */
[----:B------:R-:W-:Y:S05]  /*9cd0*/  IMAD R0, R4, c[0x0][0x32c], R0 ;  /* 0x0000cb0004007a24 */ /* 0x000fea00078e0200 */
[----:B------:R-:W-:Y:S02]  /*9ce0*/  IMNMX R2, R2, R0, !PT ;  /* 0x0000000002027217 */ /* 0x000fe40007800200 */
[----:B------:R-:W-:Y:S04]  /*9cf0*/  IADD3 R0, R0, c[0x0][0x32c], RZ ;  /* 0x0000cb0000007a10 */ /* 0x000fe80007ffe0ff */
[----:B------:R-:W-:Y:S02]  /*9d00*/  IMNMX R3, R3, R0, PT ;  /* 0x0000000003037217 */ /* 0x000fe40003800200 */
.L_x_3750:
[----:B------:R-:W-:Y:S01]  /*9d10*/  ISETP.GT.AND P1, PT, R2, 0x28, !P1 ;  /* 0x000000280200780c */ /* 0x000fe20004f24270 */
[----:B------:R-:W4:Y:S03]  /*9d20*/  LDL R0, [R1+0x28] ;  /* 0x0000280001007983 */ /* 0x000f260000100800 */
[C---:B------:R-:W-:Y:S02]  /*9d30*/  ISETP.LT.OR P1, PT, R3.reuse, 0x29, P1 ;  /* 0x000000290300780c */ /* 0x040fe40000f21670 */
[----:B----4-:R-:W-:Y:S04]  /*9d40*/  LOP3.LUT P0, RZ, R0, 0x10, RZ, 0xc0, !PT ;  /* 0x0000001000ff7812 */ /* 0x010fe8000780c0ff */
[----:B------:R-:W-:Y:S04]  /*9d50*/  ISETP.GT.AND P0, PT, R2, RZ, !P0 ;  /* 0x000000ff0200720c */ /* 0x000fe80004704270 */
[C---:B------:R-:W-:Y:S04]  /*9d60*/  ISETP.LT.OR P0, PT, R3.reuse, 0x1, P0 ;  /* 0x000000010300780c */ /* 0x040fe80000701670 */
[----:B------:R-:W-:Y:S02]  /*9d70*/  FSEL R12, R6, -INF , !P0 ;  /* 0xff800000060c7808 */ /* 0x000fe40004000000 */
[----:B------:R-:W-:Y:S02]  /*9d80*/  LOP3.LUT P0, RZ, R0, 0x8, RZ, 0xc0, !PT ;  /* 0x0000000800ff7812 */ /* 0x000fe4000780c0ff */
[----:B------:R-:W-:Y:S02]  /*9d90*/  FSEL R6, R26, -INF , !P1 ;  /* 0xff8000001a067808 */ /* 0x000fe40004800000 */
[----:B------:R-:W-:Y:S04]  /*9da0*/  ISETP.GT.AND P0, PT, R2, 0x1, !P0 ;  /* 0x000000010200780c */ /* 0x000fe80004704270 */
[----:B------:R-:W-:Y:S04]  /*9db0*/  ISETP.LT.OR P0, PT, R3, 0x2, P0 ;  /* 0x000000020300780c */ /* 0x000fe80000701670 */
[----:B------:R-:W-:Y:S02]  /*9dc0*/  FSEL R17, R7, -INF , !P0 ;  /* 0xff80000007117808 */ /* 0x000fe40004000000 */
[----:B------:R-:W-:Y:S04]  /*9dd0*/  LOP3.LUT P0, RZ, R0, 0x4, RZ, 0xc0, !PT ;  /* 0x0000000400ff7812 */ /* 0x000fe8000780c0ff */
[----:B------:R-:W-:Y:S04]  /*9de0*/  ISETP.GT.AND P0, PT, R2, 0x8, !P0 ;  /* 0x000000080200780c */ /* 0x000fe80004704270 */
[C---:B------:R-:W-:Y:S04]  /*9df0*/  ISETP.LT.OR P0, PT, R3.reuse, 0x9, P0 ;  /* 0x000000090300780c */ /* 0x040fe80000701670 */
[----:B------:R-:W-:Y:S02]  /*9e00*/  FSEL R16, R10, -INF , !P0 ;  /* 0xff8000000a107808 */ /* 0x000fe40004000000 */
[----:B------:R-:W-:Y:S04]  /*9e10*/  LOP3.LUT P0, RZ, R0, 0x2, RZ, 0xc0, !PT ;  /* 0x0000000200ff7812 */ /* 0x000fe8000780c0ff */
[----:B------:R-:W-:Y:S04]  /*9e20*/  ISETP.GT.AND P0, PT, R2, 0x9, !P0 ;  /* 0x000000090200780c */ /* 0x000fe80004704270 */
[----:B------:R-:W-:Y:S04]  /*9e30*/  ISETP.LT.OR P0, PT, R3, 0xa, P0 ;  /* 0x0000000a0300780c */ /* 0x000fe80000701670 */
[----:B------:R-:W-:Y:S02]  /*9e40*/  FSEL R13, R11, -INF , !P0 ;  /* 0xff8000000b0d7808 */ /* 0x000fe40004000000 */
[----:B------:R-:W-:Y:S04]  /*9e50*/  LOP3.LUT P0, RZ, R0, 0x1, RZ, 0xc0, !PT ;  /* 0x0000000100ff7812 */ /* 0x000fe8000780c0ff */
[----:B------:R-:W-:Y:S04]  /*9e60*/  ISETP.GT.AND P0, PT, R2, 0x10, !P0 ;  /* 0x000000100200780c */ /* 0x000fe80004704270 */
[C---:B------:R-:W-:Y:S04]  /*9e70*/  ISETP.LT.OR P0, PT, R3.reuse, 0x11, P0 ;  /* 0x000000110300780c */ /* 0x040fe80000701670 */
        /* <DEDUP_REMOVED lines=18> */
[C---:B------:R-:W-:Y:S02]  /*9fa0*/  ISETP.LT.OR P0, PT, R3.reuse, 0x21, P0 ;  /* 0x000000210300780c */ /* 0x040fe40000701670 */
[----:B------:R-:W-:Y:S02]  /*9fb0*/  FMNMX.FTZ R0, R174, R0, !PT ;  /* 0x00000000ae007209 */ /* 0x000fe40007810000 */
[----:B------:R-:W-:Y:S02]  /*9fc0*/  FSEL R8, R22, -INF , !P0 ;  /* 0xff80000016087808 */ /* 0x000fe40004000000 */
[C---:B------:R-:W-:Y:S04]  /*9fd0*/  ISETP.GT.AND P0, PT, R2.reuse, 0x21, !P2 ;  /* 0x000000210200780c */ /* 0x040fe80005704270 */
        /* <DEDUP_REMOVED lines=8> */
[----:B------:R-:W-:Y:S02]  /*a060*/  FSEL R5, R27, -INF , !P0 ;  /* 0xff8000001b057808 */ /* 0x000fe40004000000 */
[----:B------:R-:W-:Y:S04]  /*a070*/  FMNMX.FTZ R3, R16, R3, !PT ;  /* 0x0000000310037209 */ /* 0x000fe80007810000 */
[----:B------:R-:W-:Y:S04]  /*a080*/  FMNMX.FTZ R3, R13, R3, !PT ;  /* 0x000000030d037209 */ /* 0x000fe80007810000 */
[----:B------:R-:W-:Y:S04]  /*a090*/  FMNMX.FTZ R3, R14, R3, !PT ;  /* 0x000000030e037209 */ /* 0x000fe80007810000 */
[----:B------:R-:W-:Y:S04]  /*a0a0*/  FMNMX.FTZ R3, R11, R3, !PT ;  /* 0x000000030b037209 */ /* 0x000fe80007810000 */
[----:B------:R-:W-:Y:S04]  /*a0b0*/  FMNMX.FTZ R3, R10, R3, !PT ;  /* 0x000000030a037209 */ /* 0x000fe80007810000 */
[----:B------:R-:W-:Y:S02]  /*a0c0*/  FMNMX.FTZ R0, R9, R3, !PT ;  /* 0x0000000309007209 */ /* 0x000fe40007810000 */
[----:B------:R-:W-:Y:S02]  /*a0d0*/  FMNMX.FTZ R3, R138, R2, !PT ;  /* 0x000000028a037209 */ /* 0x000fe40007810000 */
[----:B------:R-:W-:Y:S04]  /*a0e0*/  FMNMX.FTZ R0, R8, R0, !PT ;  /* 0x0000000008007209 */ /* 0x000fe80007810000 */
[----:B------:R-:W-:Y:S02]  /*a0f0*/  FMNMX.FTZ R2, R7, R0, !PT ;  /* 0x0000000007027209 */ /* 0x000fe40007810000 */
[----:B------:R-:W-:Y:S02]  /*a100*/  FMNMX.FTZ R0, R21, R3, !PT ;  /* 0x0000000315007209 */ /* 0x000fe40007810000 */
[----:B------:R-:W-:Y:S02]  /*a110*/  FMNMX.FTZ R2, R6, R2, !PT ;  /* 0x0000000206027209 */ /* 0x000fe40007810000 */
[----:B--2---:R-:W-:Y:S02]  /*a120*/  FMNMX.FTZ R132, R20, R0, !PT ;  /* 0x0000000014847209 */ /* 0x004fe40007810000 */
[----:B------:R-:W-:Y:S01]  /*a130*/  FMNMX.FTZ R4, R5, R2, !PT ;  /* 0x0000000205047209 */ /* 0x000fe20007810000 */
[----:B------:R-:W-:-:S05]  /*a140*/  BRA.DIV ~URZ, `(.L_x_3754) ;  /* 0x0000fd227f007947 */ /* 0x000fca000b800000 */
[----:B------:R2:W4:Y:S02]  /*a150*/  SHFL.BFLY PT, R0, R132, 0x2, 0x1f ;  /* 0x0c401f0084007f89 */ /* 0x00052400000e0000 */
.L_x_3881:
[----:B--2-4-:R-:W-:Y:S01]  /*a160*/  FMNMX.FTZ R132, R132, R0, !PT ;  /* 0x0000000084847209 */ /* 0x014fe20007810000 */
[----:B------:R-:W-:-:S05]  /*a170*/  BRA.DIV ~URZ, `(.L_x_3755) ;  /* 0x0000fd327f007947 */ /* 0x000fca000b800000 */
[----:B------:R-:W2:Y:S02]  /*a180*/  SHFL.BFLY PT, R0, R132, 0x1, 0x1f ;  /* 0x0c201f0084007f89 */ /* 0x000ea400000e0000 */
[----:B--2---:R-:W-:Y:S02]  /*a190*/  FMNMX.FTZ R134, R132, R0, !PT ;  /* 0x0000000084867209 */ /* 0x004fe40007810000 */
[----:B------:R-:W2:Y:S02]  /*a1a0*/  SHFL.BFLY PT, R0, R4, 0x2, 0x1f ;  /* 0x0c401f0004007f89 */ /* 0x000ea400000e0000 */
[----:B--2---:R-:W-:Y:S05]  /*a1b0*/  FMNMX.FTZ R132, R4, R0, !PT ;  /* 0x0000000004847209 */ /* 0x004fea0007810000 */
[----:B------:R2:W4:Y:S02]  /*a1c0*/  SHFL.BFLY PT, R0, R132, 0x1, 0x1f ;  /* 0x0c201f0084007f89 */ /* 0x00052400000e0000 */
.L_x_3882:
[----:B------:R-:W5:Y:S01]  /*a1d0*/  LDL.LU R22, [R1+0x60] ;  /* 0x0000600001167983 */ /* 0x000f620000300800 */
[C---:B------:R-:W-:Y:S01]  /*a1e0*/  FSETP.NEU.FTZ.AND P0, PT, R134.reuse, -INF , PT ;  /* 0xff8000008600780b */ /* 0x040fe20003f1d000 */
[----:B------:R-:W-:Y:S01]  /*a1f0*/  FMUL.FTZ R2, R134, c[0x0][0x2d0] ;  /* 0x0000b40086027a20 */ /* 0x000fe20000410000 */
[----:B----4-:R-:W-:Y:S01]  /*a200*/  FMNMX.FTZ R3, R0, R132, !PT ;  /* 0x0000008400037209 */ /* 0x010fe20007810000 */
        /* <DEDUP_REMOVED lines=18> */
[--C-:B------:R-:W-:Y:S02]  /*a330*/  FFMA.FTZ R181, R172, c[0x0][0x2d0], -R2.reuse ;  /* 0x0000b400acb57a23 */ /* 0x100fe40000010802 */
[----:B------:R-:W-:Y:S03]  /*a340*/  FFMA.FTZ R25, R21, c[0x0][0x2d0], -R2 ;  /* 0x0000b40015197a23 */ /* 0x000fe60000010802 */
[----:B------:R-:W4:Y:S10]  /*a350*/  MUFU.EX2 R4, R15 ;  /* 0x0000000f00047308 */ /* 0x000f340000000800 */
[----:B------:R-:W-:Y:S10]  /*a360*/  MUFU.EX2 R19, R19 ;  /* 0x0000001300137308 */ /* 0x000ff40000000800 */
[----:B------:R-:W-:Y:S01]  /*a370*/  MUFU.EX2 R135, R135 ;  /* 0x0000008700877308 */ /* 0x000fe20000000800 */
[----:B-----5:R-:W-:Y:S01]  /*a380*/  FFMA.FTZ R2, R0, R22, R20 ;  /* 0x0000001600027223 */ /* 0x020fe20000010014 */
[----:B----4-:R-:W-:Y:S01]  /*a390*/  F2FP.PACK_AB R172, R4, R20 ;  /* 0x0000001404ac723e */ /* 0x010fe200000000ff */
[----:B------:R-:W-:Y:S07]  /*a3a0*/  FMUL.FTZ R21, R0, R145 ;  /* 0x0000009100157220 */ /* 0x000fee0000410000 */
[----:B------:R-:W4:Y:S01]  /*a3b0*/  MUFU.EX2 R20, R18 ;  /* 0x0000001200147308 */ /* 0x000f220000000800 */
[----:B------:R-:W-:Y:S01]  /*a3c0*/  FADD.FTZ R15, R4, R2 ;  /* 0x00000002040f7221 */ /* 0x000fe20000010000 */
[C---:B------:R-:W-:Y:S01]  /*a3d0*/  FSEL R2, R3.reuse, RZ, P0 ;  /* 0x000000ff03027208 */ /* 0x040fe20000000000 */
[----:B------:R-:W-:Y:S01]  /*a3e0*/  FMUL.FTZ R4, R3, c[0x0][0x2d0] ;  /* 0x0000b40003047a20 */ /* 0x000fe20000410000 */
[----:B------:R-:W-:Y:S01]  /*a3f0*/  MOV R145, R24 ;  /* 0x0000001800917202 */ /* 0x000fe20000000f00 */
[----:B------:R-:W-:Y:S01]  /*a400*/  FMUL.FTZ R24, R0, R140 ;  /* 0x0000008c00187220 */ /* 0x000fe20000410000 */
[----:B------:R-:W-:Y:S01]  /*a410*/  MOV R140, R25 ;  /* 0x00000019008c7202 */ /* 0x000fe20000000f00 */
[----:B------:R-:W-:Y:S01]  /*a420*/  FADD.FTZ R2, -R2, R136 ;  /* 0x0000008802027221 */ /* 0x000fe20000010100 */
[----:B------:R-:W-:Y:S01]  /*a430*/  FSEL R4, R4, RZ, P0 ;  /* 0x000000ff04047208 */ /* 0x000fe20000000000 */
[----:B------:R-:W5:Y:S01]  /*a440*/  LDL.LU R136, [R1+0x5c] ;  /* 0x00005c0001887983 */ /* 0x000f620000300800 */
[C---:B------:R-:W-:Y:S01]  /*a450*/  FMUL.FTZ R25, R0.reuse, R141 ;  /* 0x0000008d00197220 */ /* 0x040fe20000410000 */
[----:B------:R-:W-:Y:S01]  /*a460*/  MOV R141, R26 ;  /* 0x0000001a008d7202 */ /* 0x000fe20000000f00 */
[----:B------:R-:W-:Y:S02]  /*a470*/  FMUL.FTZ R28, R0, R28 ;  /* 0x0000001c001c7220 */ /* 0x000fe40000410000 */
[--C-:B------:R-:W-:Y:S02]  /*a480*/  FFMA.FTZ R12, R12, c[0x0][0x2d0], -R4.reuse ;  /* 0x0000b4000c0c7a23 */ /* 0x100fe40000010804 */
[--C-:B--2---:R-:W-:Y:S02]  /*a490*/  FFMA.FTZ R132, R16, c[0x0][0x2d0], -R4.reuse ;  /* 0x0000b40010847a23 */ /* 0x104fe40000010804 */
[----:B------:R2:W-:Y:S01]  /*a4a0*/  MUFU.EX2 R173, R12 ;  /* 0x0000000c00ad7308 */ /* 0x0005e20000000800 */
[--C-:B-1-3--:R-:W-:Y:S02]  /*a4b0*/  FFMA.FTZ R133, R13, c[0x0][0x2d0], -R4.reuse ;  /* 0x0000b4000d857a23 */ /* 0x10afe40000010804 */
[--C-:B------:R-:W-:Y:S02]  /*a4c0*/  FFMA.FTZ R178, R14, c[0x0][0x2d0], -R4.reuse ;  /* 0x0000b4000eb27a23 */ /* 0x100fe40000010804 */
[--C-:B------:R-:W-:Y:S01]  /*a4d0*/  FFMA.FTZ R179, R10, c[0x0][0x2d0], -R4.reuse ;  /* 0x0000b4000ab37a23 */ /* 0x100fe20000010804 */
[----:B----4-:R-:W-:Y:S01]  /*a4e0*/  F2FP.PACK_AB R174, R19, R20 ;  /* 0x0000001413ae723e */ /* 0x010fe200000000ff */
        /* <DEDUP_REMOVED lines=8> */
[----:B------:R-:W-:Y:S02]  /*a570*/  FADD.FTZ R4, R20, R15 ;  /* 0x0000000f14047221 */ /* 0x000fe40000010000 */
[C---:B------:R-:W-:Y:S01]  /*a580*/  FMUL.FTZ R5, R0.reuse, R161 ;  /* 0x000000a100057220 */ /* 0x040fe20000410000 */
[----:B------:R-:W-:Y:S01]  /*a590*/  MOV R161, R6 ;  /* 0x0000000600a17202 */ /* 0x000fe20000000f00 */
[C---:B------:R-:W-:Y:S01]  /*a5a0*/  FMUL.FTZ R8, R0.reuse, R156 ;  /* 0x0000009c00087220 */ /* 0x040fe20000410000 */
[----:B------:R-:W-:Y:S01]  /*a5b0*/  MOV R156, R7 ;  /* 0x00000007009c7202 */ /* 0x000fe20000000f00 */
[C---:B------:R-:W-:Y:S01]  /*a5c0*/  FMUL.FTZ R9, R0.reuse, R157 ;  /* 0x0000009d00097220 */ /* 0x040fe20000410000 */
[----:B------:R-:W-:Y:S01]  /*a5d0*/  MOV R157, R23 ;  /* 0x00000017009d7202 */ /* 0x000fe20000000f00 */
[C---:B--2---:R-:W-:Y:S02]  /*a5e0*/  FMUL.FTZ R12, R0.reuse, R152 ;  /* 0x00000098000c7220 */ /* 0x044fe40000410000 */
[C---:B------:R-:W-:Y:S01]  /*a5f0*/  FMUL.FTZ R13, R0.reuse, R153 ;  /* 0x00000099000d7220 */ /* 0x040fe20000410000 */
[----:B------:R-:W-:Y:S01]  /*a600*/  MUFU.EX2 R152, R132 ;  /* 0x0000008400987308 */ /* 0x000fe20000000800 */
[C---:B------:R-:W-:Y:S02]  /*a610*/  FMUL.FTZ R16, R0.reuse, R148 ;  /* 0x0000009400107220 */ /* 0x040fe40000410000 */
[C---:B------:R-:W-:Y:S02]  /*a620*/  FMUL.FTZ R17, R0.reuse, R149 ;  /* 0x0000009500117220 */ /* 0x040fe40000410000 */
        /* <DEDUP_REMOVED lines=62> */
[----:B------:R-:W-:Y:S02]  /*aa10*/  FADD.FTZ R177, R19, R4 ;  /* 0x0000000413b17221 */ /* 0x000fe40000010000 */
[----:B------:R-:W-:Y:S01]  /*aa20*/  FMUL.FTZ R4, R0, R160 ;  /* 0x000000a000047220 */ /* 0x000fe20000410000 */
[----:B------:R-:W-:Y:S01]  /*aa30*/  MOV R160, R22 ;  /* 0x0000001600a07202 */ /* 0x000fe20000000f00 */
[----:B------:R-:W2:Y:S01]  /*aa40*/  LDL R0, [R1+0x10] ;  /* 0x0000100001007983 */ /* 0x000ea20000100800 */
[----:B------:R-:W-:Y:S06]  /*aa50*/  FMUL.FTZ R2, R2, c[0x0][0x2d0] ;  /* 0x0000b40002027a20 */ /* 0x000fec0000410000 */
[----:B------:R-:W1:Y:S02]  /*aa60*/  MUFU.EX2 R2, R2 ;  /* 0x0000000200027308 */ /* 0x000e640000000800 */
[C---:B-1----:R-:W-:Y:S01]  /*aa70*/  FMUL.FTZ R6, R2.reuse, R162 ;  /* 0x000000a202067220 */ /* 0x042fe20000410000 */
[----:B------:R-:W-:Y:S01]  /*aa80*/  MOV R162, R141 ;  /* 0x0000008d00a27202 */ /* 0x000fe20000000f00 */
        /* <DEDUP_REMOVED lines=12> */
[C---:B------:R-:W-:Y:S01]  /*ab50*/  FMUL.FTZ R26, R2.reuse, R142 ;  /* 0x0000008e021a7220 */ /* 0x040fe20000410000 */
[----:B------:R-:W-:Y:S01]  /*ab60*/  LDSM.16.MT88.4 R144, [R245+0x800] ;  /* 0x00080000f590783b */ /* 0x000fe20000004200 */
        /* <DEDUP_REMOVED lines=48> */
[C---:B-----5:R-:W-:Y:S01]  /*ae70*/  FFMA.FTZ R148, R2.reuse, R136, R173 ;  /* 0x0000008802947223 */ /* 0x060fe200000100ad */
[----:B------:R-:W-:Y:S01]  /*ae80*/  F2FP.PACK_AB R173, R149, R173 ;  /* 0x000000ad95ad723e */ /* 0x000fe200000000ff */
[----:B------:R-:W1:Y:S01]  /*ae90*/  LDSM.16.MT88.4 R136, [R243] ;  /* 0x00000000f388783b */ /* 0x000e620000004200 */
[C---:B------:R-:W-:Y:S02]  /*aea0*/  FMUL.FTZ R122, R2.reuse, R122 ;  /* 0x0000007a027a7220 */ /* 0x040fe40000410000 */
[C---:B------:R-:W-:Y:S02]  /*aeb0*/  FMUL.FTZ R123, R2.reuse, R123 ;  /* 0x0000007b027b7220 */ /* 0x040fe40000410000 */
[C---:B------:R-:W-:Y:S02]  /*aec0*/  FMUL.FTZ R126, R2.reuse, R126 ;  /* 0x0000007e027e7220 */ /* 0x040fe40000410000 */
[C---:B------:R-:W-:Y:S02]  /*aed0*/  FMUL.FTZ R127, R2.reuse, R127 ;  /* 0x0000007f027f7220 */ /* 0x040fe40000410000 */
[C---:B------:R-:W-:Y:S02]  /*aee0*/  FMUL.FTZ R130, R2.reuse, R130 ;  /* 0x0000008202827220 */ /* 0x040fe40000410000 */
[----:B------:R-:W-:Y:S02]  /*aef0*/  FMUL.FTZ R131, R2, R131 ;  /* 0x0000008302837220 */ /* 0x000fe40000410000 */
[----:B------:R-:W3:Y:S10]  /*af00*/  MUFU.EX2 R2, R182 ;  /* 0x000000b600027308 */ /* 0x000ef40000000800 */
[----:B------:R-:W4:Y:S10]  /*af10*/  MUFU.EX2 R182, R176 ;  /* 0x000000b000b67308 */ /* 0x000f340000000800 */
[----:B------:R-:W-:Y:S01]  /*af20*/  MUFU.EX2 R176, R161 ;  /* 0x000000a100b07308 */ /* 0x000fe20000000800 */
        /* <DEDUP_REMOVED lines=9> */
[----:B-1----:R-:W-:Y:S02]  /*afc0*/  FADD.FTZ R0, R132, R177 ;  /* 0x000000b184007221 */ /* 0x002fe40000010000 */
[----:B------:R-:W1:Y:S02]  /*afd0*/  MUFU.EX2 R177, R160 ;  /* 0x000000a000b17308 */ /* 0x000e640000000800 */
[C---:B---3--:R-:W-:Y:S04]  /*afe0*/  FADD.FTZ R0, R2.reuse, R0 ;  /* 0x0000000002007221 */ /* 0x048fe80000010000 */
[----:B------:R-:W-:Y:S04]  /*aff0*/  FADD.FTZ R0, R135, R0 ;  /* 0x0000000087007221 */ /* 0x000fe80000010000 */
[C---:B------:R-:W-:Y:S01]  /*b000*/  FADD.FTZ R0, R133.reuse, R0 ;  /* 0x0000000085007221 */ /* 0x040fe20000010000 */
        /* <DEDUP_REMOVED lines=40> */
[----:B----4-:R-:W-:Y:S03]  /*b290*/  F2FP.PACK_AB R137, R182, R183 ;  /* 0x000000b7b689723e */ /* 0x010fe600000000ff */
[----:B------:R-:W-:Y:S02]  /*b2a0*/  F2FP.PACK_AB R138, R133, R135 ;  /* 0x00000087858a723e */ /* 0x000fe400000000ff */
[----:B------:R-:W-:Y:S02]  /*b2b0*/  F2FP.PACK_AB R139, R180, R181 ;  /* 0x000000b5b48b723e */ /* 0x000fe400000000ff */
[----:B------:R3:W4:Y:S01]  /*b2c0*/  MUFU.EX2 R2, R158 ;  /* 0x0000009e00027308 */ /* 0x0007220000000800 */
[----:B------:R-:W-:Y:S02]  /*b2d0*/  F2FP.PACK_AB R173, R179, R178 ;  /* 0x000000b2b3ad723e */ /* 0x000fe400000000ff */
[----:B-1----:R-:W-:Y:S02]  /*b2e0*/  F2FP.PACK_AB R175, R177, R176 ;  /* 0x000000b0b1af723e */ /* 0x002fe400000000ff */
[C---:B------:R-:W-:Y:S05]  /*b2f0*/  HMMA.16816.F32 R4, R136.reuse, R140, R4 ;  /* 0x0000008c8804723c */ /* 0x040fea0000001804 */
[----:B------:R-:W1:Y:S03]  /*b300*/  MUFU.EX2 R135, R163 ;  /* 0x000000a300877308 */ /* 0x000e660000000800 */
[C---:B------:R-:W-:Y:S01]  /*b310*/  HMMA.16816.F32 R8, R136.reuse, R142, R8 ;  /* 0x0000008e8808723c */ /* 0x040fe20000001808 */
[----:B------:R-:W5:Y:S03]  /*b320*/  LDSM.16.MT88.4 R140, [R244+0x800] ;  /* 0x00080000f48c783b */ /* 0x000f660000004200 */
[----:B--2---:R-:W-:Y:S03]  /*b330*/  FADD.FTZ R0, R132, R0 ;  /* 0x0000000084007221 */ /* 0x004fe60000010000 */
[----:B------:R-:W2:Y:S01]  /*b340*/  MUFU.EX2 R133, R162 ;  /* 0x000000a200857308 */ /* 0x000ea20000000800 */
[C---:B------:R-:W-:Y:S01]  /*b350*/  HMMA.16816.F32 R12, R136.reuse, R144, R12 ;  /* 0x00000090880c723c */ /* 0x040fe2000000180c */
[----:B---3--:R-:W-:Y:S03]  /*b360*/  LDSM.16.MT88.4 R156, [R243+0x1000] ;  /* 0x00100000f39c783b */ /* 0x008fe60000004200 */
[C---:B----4-:R-:W-:Y:S01]  /*b370*/  F2FP.PACK_AB R172, R2.reuse, R132 ;  /* 0x0000008402ac723e */ /* 0x050fe200000000ff */
[----:B------:R-:W-:Y:S02]  /*b380*/  FADD.FTZ R0, R2, R0 ;  /* 0x0000000002007221 */ /* 0x000fe40000010000 */
[----:B------:R-:W-:Y:S01]  /*b390*/  FADD.FTZ R2, R149, R148 ;  /* 0x0000009495027221 */ /* 0x000fe20000010000 */
[C---:B------:R-:W-:Y:S01]  /*b3a0*/  HMMA.16816.F32 R16, R136.reuse, R146, R16 ;  /* 0x000000928810723c */ /* 0x040fe20000001810 */
[----:B------:R-:W3:Y:S03]  /*b3b0*/  LDSM.16.MT88.4 R144, [R246+0x800] ;  /* 0x00080000f690783b */ /* 0x000ee60000004200 */
[----:B-1----:R-:W-:Y:S05]  /*b3c0*/  FADD.FTZ R0, R135, R0 ;  /* 0x0000000087007221 */ /* 0x002fea0000010000 */
[----:B------:R-:W-:Y:S03]  /*b3d0*/  LDSM.16.MT88.4 R148, [R245+0x1000] ;  /* 0x00100000f594783b */ /* 0x000fe60000004200 */
[C---:B--2---:R-:W-:Y:S01]  /*b3e0*/  FADD.FTZ R0, R133.reuse, R0 ;  /* 0x0000000085007221 */ /* 0x044fe20000010000 */
[----:B------:R-:W-:Y:S02]  /*b3f0*/  F2FP.PACK_AB R174, R133, R135 ;  /* 0x0000008785ae723e */ /* 0x000fe400000000ff */
[----:B------:R-:W-:Y:S02]  /*b400*/  MOV R133, R3 ;  /* 0x0000000300857202 */ /* 0x000fe40000000f00 */
[----:B------:R-:W-:Y:S01]  /*b410*/  MOV R135, R134 ;  /* 0x0000008600877202 */ /* 0x000fe20000000f00 */
[C---:B-----5:R-:W-:Y:S08]  /*b420*/  HMMA.16816.F32 R20, R136.reuse, R140, R20 ;  /* 0x0000008c8814723c */ /* 0x060ff00000001814 */
        /* <DEDUP_REMOVED lines=40> */
[----:B------:R-:W2:Y:S04]  /*b6b0*/  LDL R136, [R1+0x80] ;  /* 0x0000800001887983 */ /* 0x000ea80000100800 */
[----:B------:R3:W-:Y:S02]  /*b6c0*/  STL [R1+0x60], R0 ;  /* 0x0000600001007387 */ /* 0x0007e40000100800 */
[----:B------:R-:W-:Y:S01]  /*b6d0*/  MOV R139, R153 ;  /* 0x00000099008b7202 */ /* 0x000fe20000000f00 */
[C---:B------:R-:W-:Y:S01]  /*b6e0*/  HMMA.16816.F32 R160, R172.reuse, R156, R4 ;  /* 0x0000009caca0723c */ /* 0x040fe20000001804 */
[----:B------:R-:W4:Y:S04]  /*b6f0*/  LDL.LU R132, [R1+0x38] ;  /* 0x0000380001847983 */ /* 0x000f280000300800 */
[----:B------:R-:W5:Y:S03]  /*b700*/  LDSM.16.MT88.4 R4, [R246+0x1000] ;  /* 0x00100000f604783b */ /* 0x000f660000004200 */
[C---:B------:R-:W-:Y:S05]  /*b710*/  HMMA.16816.F32 R156, R172.reuse, R158, R8 ;  /* 0x0000009eac9c723c */ /* 0x040fea0000001808 */
[----:B------:R-:W5:Y:S01]  /*b720*/  LDSM.16.MT88.4 R8, [R243+0x2800] ;  /* 0x00280000f308783b */ /* 0x000f620000004200 */
[----:B---3--:R-:W-:Y:S02]  /*b730*/  FADD.FTZ R0, R152, R2 ;  /* 0x0000000298007221 */ /* 0x008fe40000010000 */
[C---:B------:R-:W-:Y:S05]  /*b740*/  HMMA.16816.F32 R152, R172.reuse, R148, R12 ;  /* 0x00000094ac98723c */ /* 0x040fea000000180c */
[----:B------:R-:W3:Y:S01]  /*b750*/  LDSM.16.MT88.4 R12, [R245+0x2800] ;  /* 0x00280000f50c783b */ /* 0x000ee20000004200 */
[----:B------:R-:W-:Y:S06]  /*b760*/  FADD.FTZ R0, R139, R0 ;  /* 0x000000008b007221 */ /* 0x000fec0000010000 */
[----:B------:R-:W-:Y:S01]  /*b770*/  FADD.FTZ R0, R183, R0 ;  /* 0x00000000b7007221 */ /* 0x000fe20000010000 */
[C---:B------:R-:W-:Y:S03]  /*b780*/  HMMA.16816.F32 R148, R172.reuse, R150, R16 ;  /* 0x00000096ac94723c */ /* 0x040fe60000001810 */
[----:B------:R-:W-:Y:S05]  /*b790*/  FADD.FTZ R0, R182, R0 ;  /* 0x00000000b6007221 */ /* 0x000fea0000010000 */
[C---:B-1----:R-:W-:Y:S04]  /*b7a0*/  HMMA.16816.F32 R144, R172.reuse, R140, R20 ;  /* 0x0000008cac90723c */ /* 0x042fe80000001814 */
[----:B------:R-:W-:Y:S04]  /*b7b0*/  FADD.FTZ R0, R181, R0 ;  /* 0x00000000b5007221 */ /* 0x000fe80000010000 */
[C---:B------:R-:W-:Y:S04]  /*b7c0*/  HMMA.16816.F32 R140, R172.reuse, R142, R24 ;  /* 0x0000008eac8c723c */ /* 0x040fe80000001818 */
[----:B------:R-:W-:Y:S04]  /*b7d0*/  FADD.FTZ R0, R180, R0 ;  /* 0x00000000b4007221 */ /* 0x000fe80000010000 */
[C---:B-----5:R-:W-:Y:S04]  /*b7e0*/  HMMA.16816.F32 R28, R172.reuse, R4, R28 ;  /* 0x00000004ac1c723c */ /* 0x060fe8000000181c */
[----:B------:R-:W-:Y:S04]  /*b7f0*/  FADD.FTZ R0, R178, R0 ;  /* 0x00000000b2007221 */ /* 0x000fe80000010000 */
[C---:B------:R-:W-:Y:S01]  /*b800*/  HMMA.16816.F32 R32, R172.reuse, R6, R32 ;  /* 0x00000006ac20723c */ /* 0x040fe20000001820 */
[----:B------:R-:W1:Y:S03]  /*b810*/  LDSM.16.MT88.4 R4, [R244+0x2800] ;  /* 0x00280000f404783b */ /* 0x000e660000004200 */
[----:B------:R-:W-:Y:S04]  /*b820*/  FADD.FTZ R0, R179, R0 ;  /* 0x00000000b3007221 */ /* 0x000fe80000010000 */
[C---:B------:R-:W-:Y:S04]  /*b830*/  HMMA.16816.F32 R36, R172.reuse, R8, R36 ;  /* 0x00000008ac24723c */ /* 0x040fe80000001824 */
[----:B------:R-:W-:Y:S04]  /*b840*/  FADD.FTZ R0, R176, R0 ;  /* 0x00000000b0007221 */ /* 0x000fe80000010000 */
[C---:B------:R-:W-:Y:S01]  /*b850*/  HMMA.16816.F32 R40, R172.reuse, R10, R40 ;  /* 0x0000000aac28723c */ /* 0x040fe20000001828 */
[----:B------:R-:W5:Y:S03]  /*b860*/  LDSM.16.MT88.4 R8, [R246+0x2800] ;  /* 0x00280000f608783b */ /* 0x000f660000004200 */
[----:B------:R-:W-:Y:S04]  /*b870*/  FADD.FTZ R0, R177, R0 ;  /* 0x00000000b1007221 */ /* 0x000fe80000010000 */
        /* <DEDUP_REMOVED lines=8> */
[----:B------:R-:W5:Y:S07]  /*b900*/  LDSM.16.MT88.4 R8, [R244+0x4000] ;  /* 0x00400000f408783b */ /* 0x000f6e0000004200 */
        /* <DEDUP_REMOVED lines=16> */
[C---:B------:R-:W-:Y:S08]  /*ba10*/  HMMA.16816.F32 R112, R172.reuse, R10, R112 ;  /* 0x0000000aac70723c */ /* 0x040ff00000001870 */
[C---:B---3--:R-:W-:Y:S08]  /*ba20*/  HMMA.16816.F32 R116, R172.reuse, R12, R116 ;  /* 0x0000000cac74723c */ /* 0x048ff00000001874 */
[C---:B------:R-:W-:Y:S08]  /*ba30*/  HMMA.16816.F32 R120, R172.reuse, R14, R120 ;  /* 0x0000000eac78723c */ /* 0x040ff00000001878 */
[C---:B-1----:R-:W-:Y:S08]  /*ba40*/  HMMA.16816.F32 R124, R172.reuse, R4, R124 ;  /* 0x00000004ac7c723c */ /* 0x042ff0000000187c */
[----:B------:R-:W-:Y:S04]  /*ba50*/  HMMA.16816.F32 R128, R172, R6, R128 ;  /* 0x00000006ac80723c */ /* 0x000fe80000001880 */
[C---:B----4-:R-:W-:Y:S02]  /*ba60*/  IADD3 R2, R132.reuse, -0x1, RZ ;  /* 0xffffffff84027810 */ /* 0x050fe40007ffe0ff */
[----:B--2---:R-:W-:Y:S02]  /*ba70*/  ISETP.GT.AND P0, PT, R132, R136, PT ;  /* 0x000000888400720c */ /* 0x004fe40003f04270 */
[----:B------:R-:W-:Y:S01]  /*ba80*/  MOV R136, R3 ;  /* 0x0000000300887202 */ /* 0x000fe20000000f00 */
[----:B------:R-:W-:Y:S04]  /*ba90*/  STL [R1+0x38], R2 ;  /* 0x0000380201007387 */ /* 0x000fe80000100800 */
[----:B------:R1:W-:Y:S02]  /*baa0*/  STL [R1+0x5c], R0 ;  /* 0x00005c0001007387 */ /* 0x0003e40000100800 */
[----:B-1----:R-:W-:Y:S05]  /*bab0*/  MOV R0, R2 ;  /* 0x0000000200007202 */ /* 0x002fea0000000f00 */
[----:B------:R1:W-:Y:S02]  /*bac0*/  STL [R1+0x38], R0 ;  /* 0x0000380001007387 */ /* 0x0003e40000100800 */
[----:B-1----:R-:W-:-:S05]  /*bad0*/  @P0 BRA `(.L_x_3756) ;  /* 0xffffc14000000947 */ /* 0x002fca000383ffff */
.L_x_3733:
        /* <DEDUP_REMOVED lines=24> */
.L_x_3759:
[----:B------:R-:W-:-:S04]  /*bc60*/  MOV R3, 0x1 ;  /* 0x0000000100037802 */ /* 0x000fc80000000f00 */
[----:B------:R-:W-:-:S13]  /*bc70*/  ISETP.NE.AND P0, PT, R3, c[0x0][0x32c], PT ;  /* 0x0000cb0003007a0c */ /* 0x000fda0003f05270 */
[----:B------:R-:W-:-:S05]  /*bc80*/  @P0 IMAD.HI.U32 R3, R0, c[0x0][0x330], RZ ;  /* 0x0000cc0000030a27 */ /* 0x000fca00078e00ff */
[----:B------:R-:W-:Y:S02]  /*bc90*/  @P0 SHF.R.U32.HI R0, RZ, c[0x0][0x334], R3 ;  /* 0x0000cd00ff000a19 */ /* 0x000fe40000011603 */
.L_x_3760:
[----:B------:R-:W-:Y:S05]  /*bca0*/  BSYNC B0 ;  /* 0x0000000000007941 */ /* 0x000fea0003800000 */
.L_x_3758:
[----:B------:R-:W-:-:S05]  /*bcb0*/  IMAD R0, R0, c[0x0][0x32c], RZ ;  /* 0x0000cb0000007a24 */ /* 0x000fca00078e02ff */
[----:B------:R-:W-:Y:S02]  /*bcc0*/  IMNMX R2, R2, R0, !PT ;  /* 0x0000000002027217 */ /* 0x000fe40007800200 */
.L_x_3757:
        /* <DEDUP_REMOVED lines=11> */
.L_x_3774:
        /* <DEDUP_REMOVED lines=37> */
.L_x_3883:
[----:B------:R-:W-:-:S05]  /*bfd0*/  BRA.DIV ~URZ, `(.L_x_3765) ;  /* 0x0000e0327f007947 */ /* 0x000fca000b800000 */
[----:B------:R4:W2:Y:S02]  /*bfe0*/  SHFL.IDX PT, R0, R12, RZ, 0x181f ;  /* 0x00181fff0c007589 */ /* 0x0008a400000e0000 */
.L_x_3884:
        /* <DEDUP_REMOVED lines=38> */
.L_x_3885:
        /* <DEDUP_REMOVED lines=24> */
.L_x_3763:
[----:B------:R-:W-:Y:S05]  /*c3d0*/  BSYNC B0 ;  /* 0x0000000000007941 */ /* 0x000fea0003800000 */
.L_x_3762:
[----:B------:R-:W0:Y:S01]  /*c3e0*/  LDGDEPBAR ;  /* 0x00000000000079af */ /* 0x000e220000000000 */
[----:B------:R-:W-:Y:S01]  /*c3f0*/  WARPSYNC 0xffffffff ;  /* 0xffffffff00007948 */ /* 0x000fe20003800000 */
[C---:B-12---:R-:W-:Y:S01]  /*c400*/  HMMA.16816.F32 R4, R164.reuse, R8, RZ ;  /* 0x00000008a404723c */ /* 0x046fe200000018ff */
[----:B------:R-:W-:Y:S03]  /*c410*/  BSSY B0, `(.L_x_3767) ;  /* 0x0000110000007945 */ /* 0x000fe60003800000 */
[----:B------:R-:W2:Y:S04]  /*c420*/  LDL R0, [R1] ;  /* 0x0000000001007983 */ /* 0x000ea80000100800 */
[C---:B------:R-:W-:Y:S02]  /*c430*/  HMMA.16816.F32 R8, R164.reuse, R10, RZ ;  /* 0x0000000aa408723c */ /* 0x040fe400000018ff */
[----:B------:R-:W3:Y:S06]  /*c440*/  LDL R2, [R1+0x4] ;  /* 0x0000040001027983 */ /* 0x000eec0000100800 */
[C---:B------:R-:W-:Y:S01]  /*c450*/  HMMA.16816.F32 R12, R164.reuse, R16, RZ ;  /* 0x00000010a40c723c */ /* 0x040fe200000018ff */
[----:B------:R-:W5:Y:S07]  /*c460*/  LDL R3, [R1+0x8] ;  /* 0x0000080001037983 */ /* 0x000f6e0000100800 */
        /* <DEDUP_REMOVED lines=8> */
[----:B------:R-:W4:Y:S07]  /*c4f0*/  LDSM.16.M88.4 R172, [R242+0x800] ;  /* 0x00080000f2ac783b */ /* 0x000f2e0000000200 */
[C---:B----4-:R-:W-:Y:S08]  /*c500*/  HMMA.16816.F32 R20, R168.reuse, R176, R20 ;  /* 0x000000b0a814723c */ /* 0x050ff00000001814 */
[----:B------:R-:W-:Y:S01]  /*c510*/  HMMA.16816.F32 R24, R168, R178, R24 ;  /* 0x000000b2a818723c */ /* 0x000fe20000001818 */
[----:B------:R-:W4:Y:S07]  /*c520*/  LDSM.16.M88.4 R176, [R242+0x1000] ;  /* 0x00100000f2b0783b */ /* 0x000f2e0000000200 */
[C---:B-1----:R-:W-:Y:S08]  /*c530*/  HMMA.16816.F32 R4, R184.reuse, R136, R4 ;  /* 0x00000088b804723c */ /* 0x042ff00000001804 */
[C---:B------:R-:W-:Y:S01]  /*c540*/  HMMA.16816.F32 R8, R184.reuse, R138, R8 ;  /* 0x0000008ab808723c */ /* 0x040fe20000001808 */
[----:B------:R-:W1:Y:S07]  /*c550*/  LDSM.16.M88.4 R136, [R241] ;  /* 0x00000000f188783b */ /* 0x000e6e0000000200 */
[C---:B------:R-:W-:Y:S08]  /*c560*/  HMMA.16816.F32 R12, R184.reuse, R172, R12 ;  /* 0x000000acb80c723c */ /* 0x040ff0000000180c */
[C---:B------:R-:W-:Y:S01]  /*c570*/  HMMA.16816.F32 R16, R184.reuse, R174, R16 ;  /* 0x000000aeb810723c */ /* 0x040fe20000001810 */
[----:B------:R-:W1:Y:S07]  /*c580*/  LDSM.16.M88.4 R172, [R241+0x800] ;  /* 0x00080000f1ac783b */ /* 0x000e6e0000000200 */
[C---:B----4-:R-:W-:Y:S08]  /*c590*/  HMMA.16816.F32 R20, R184.reuse, R176, R20 ;  /* 0x000000b0b814723c */ /* 0x050ff00000001814 */
[----:B------:R-:W-:Y:S01]  /*c5a0*/  HMMA.16816.F32 R24, R184, R178, R24 ;  /* 0x000000b2b818723c */ /* 0x000fe20000001818 */
[----:B------:R-:W4:Y:S07]  /*c5b0*/  LDSM.16.M88.4 R176, [R241+0x1000] ;  /* 0x00100000f1b0783b */ /* 0x000f2e0000000200 */
[C---:B-1----:R-:W-:Y:S08]  /*c5c0*/  HMMA.16816.F32 R4, R188.reuse, R136, R4 ;  /* 0x00000088bc04723c */ /* 0x042ff00000001804 */
[C---:B------:R-:W-:Y:S01]  /*c5d0*/  HMMA.16816.F32 R8, R188.reuse, R138, R8 ;  /* 0x0000008abc08723c */ /* 0x040fe20000001808 */
[----:B------:R-:W1:Y:S07]  /*c5e0*/  LDSM.16.M88.4 R136, [R240+0x1800] ;  /* 0x00180000f088783b */ /* 0x000e6e0000000200 */
        /* <DEDUP_REMOVED lines=11> */
[----:B------:R-:W1:Y:S07]  /*c6a0*/  LDSM.16.M88.4 R172, [R248] ;  /* 0x00000000f8ac783b */ /* 0x000e6e0000000200 */
[C---:B----4-:R-:W-:Y:S08]  /*c6b0*/  HMMA.16816.F32 R20, R192.reuse, R176, R20 ;  /* 0x000000b0c014723c */ /* 0x050ff00000001814 */
[----:B------:R-:W-:Y:S01]  /*c6c0*/  HMMA.16816.F32 R24, R192, R178, R24 ;  /* 0x000000b2c018723c */ /* 0x000fe20000001818 */
[----:B------:R-:W4:Y:S07]  /*c6d0*/  LDSM.16.M88.4 R176, [R249] ;  /* 0x00000000f9b0783b */ /* 0x000f2e0000000200 */
[C---:B-1----:R-:W-:Y:S08]  /*c6e0*/  HMMA.16816.F32 R4, R196.reuse, R136, R4 ;  /* 0x00000088c404723c */ /* 0x042ff00000001804 */
[C---:B------:R-:W-:Y:S01]  /*c6f0*/  HMMA.16816.F32 R8, R196.reuse, R138, R8 ;  /* 0x0000008ac408723c */ /* 0x040fe20000001808 */
[----:B------:R-:W1:Y:S07]  /*c700*/  LDSM.16.M88.4 R136, [R242+0x1800] ;  /* 0x00180000f288783b */ /* 0x000e6e0000000200 */
[C---:B------:R-:W-:Y:S08]  /*c710*/  HMMA.16816.F32 R12, R196.reuse, R172, R12 ;  /* 0x000000acc40c723c */ /* 0x040ff0000000180c */
[C---:B------:R-:W-:Y:S01]  /*c720*/  HMMA.16816.F32 R16, R196.reuse, R174, R16 ;  /* 0x000000aec410723c */ /* 0x040fe20000001810 */
[----:B------:R-:W2:Y:S07]  /*c730*/  LDSM.16.M88.4 R172, [R242+0x2000] ;  /* 0x00200000f2ac783b */ /* 0x000eae0000000200 */
[C---:B----4-:R-:W-:Y:S08]  /*c740*/  HMMA.16816.F32 R20, R196.reuse, R176, R20 ;  /* 0x000000b0c414723c */ /* 0x050ff00000001814 */
[----:B------:R-:W-:Y:S01]  /*c750*/  HMMA.16816.F32 R24, R196, R178, R24 ;  /* 0x000000b2c418723c */ /* 0x000fe20000001818 */
[----:B------:R-:W4:Y:S07]  /*c760*/  LDSM.16.M88.4 R176, [R242+0x2800] ;  /* 0x00280000f2b0783b */ /* 0x000f2e0000000200 */
[C---:B-1----:R-:W-:Y:S08]  /*c770*/  HMMA.16816.F32 R4, R200.reuse, R136, R4 ;  /* 0x00000088c804723c */ /* 0x042ff00000001804 */
[C---:B------:R-:W-:Y:S01]  /*c780*/  HMMA.16816.F32 R8, R200.reuse, R138, R8 ;  /* 0x0000008ac808723c */ /* 0x040fe20000001808 */
[----:B------:R-:W1:Y:S07]  /*c790*/  LDSM.16.M88.4 R136, [R241+0x1800] ;  /* 0x00180000f188783b */ /* 0x000e6e0000000200 */
[C---:B--2---:R-:W-:Y:S08]  /*c7a0*/  HMMA.16816.F32 R12, R200.reuse, R172, R12 ;  /* 0x000000acc80c723c */ /* 0x044ff0000000180c */
        /* <DEDUP_REMOVED lines=16> */
[----:B------:R1:W3:Y:S07]  /*c8b0*/  LDSM.16.M88.4 R136, [R0] ;  /* 0x000000000088783b */ /* 0x0002ee0000000200 */
[C---:B--2---:R-:W-:Y:S08]  /*c8c0*/  HMMA.16816.F32 R12, R208.reuse, R172, R12 ;  /* 0x000000acd00c723c */ /* 0x044ff0000000180c */
[C---:B------:R-:W-:Y:S01]  /*c8d0*/  HMMA.16816.F32 R16, R208.reuse, R174, R16 ;  /* 0x000000aed010723c */ /* 0x040fe20000001810 */
[----:B------:R-:W2:Y:S07]  /*c8e0*/  LDSM.16.M88.4 R172, [R251] ;  /* 0x00000000fbac783b */ /* 0x000eae0000000200 */
[C---:B----4-:R-:W-:Y:S01]  /*c8f0*/  HMMA.16816.F32 R20, R208.reuse, R176, R20 ;  /* 0x000000b0d014723c */ /* 0x050fe20000001814 */
[----:B-1----:R-:W4:Y:S07]  /*c900*/  LDL R0, [R1+0xc] ;  /* 0x00000c0001007983 */ /* 0x002f2e0000100800 */
[----:B------:R-:W-:Y:S01]  /*c910*/  HMMA.16816.F32 R24, R208, R178, R24 ;  /* 0x000000b2d018723c */ /* 0x000fe20000001818 */
[----:B------:R-:W1:Y:S07]  /*c920*/  LDSM.16.M88.4 R176, [R252] ;  /* 0x00000000fcb0783b */ /* 0x000e6e0000000200 */
[C---:B---3--:R-:W-:Y:S08]  /*c930*/  HMMA.16816.F32 R4, R212.reuse, R136, R4 ;  /* 0x00000088d404723c */ /* 0x048ff00000001804 */
        /* <DEDUP_REMOVED lines=24> */
[----:B------:R-:W-:Y:S08]  /*cac0*/  HMMA.16816.F32 R24, R220, R178, R24 ;  /* 0x000000b2dc18723c */ /* 0x000ff00000001818 */
[C---:B---3--:R-:W-:Y:S08]  /*cad0*/  HMMA.16816.F32 R4, R224.reuse, R136, R4 ;  /* 0x00000088e004723c */ /* 0x048ff00000001804 */
[C---:B------:R-:W-:Y:S01]  /*cae0*/  HMMA.16816.F32 R8, R224.reuse, R138, R8 ;  /* 0x0000008ae008723c */ /* 0x040fe20000001808 */
[----:B------:R-:W1:Y:S07]  /*caf0*/  LDSM.16.M88.4 R136, [R240+0x5800] ;  /* 0x00580000f088783b */ /* 0x000e6e0000000200 */
[C---:B--2---:R-:W-:Y:S08]  /*cb00*/  HMMA.16816.F32 R12, R224.reuse, R172, R12 ;  /* 0x000000ace00c723c */ /* 0x044ff0000000180c */
[C---:B------:R-:W-:Y:S01]  /*cb10*/  HMMA.16816.F32 R16, R224.reuse, R174, R16 ;  /* 0x000000aee010723c */ /* 0x040fe20000001810 */
[----:B-----5:R-:W-:Y:S07]  /*cb20*/  LDSM.16.M88.4 R172, [R3] ;  /* 0x0000000003ac783b */ /* 0x020fee0000000200 */
[C---:B-1----:R-:W-:Y:S08]  /*cb30*/  HMMA.16816.F32 R20, R224.reuse, R136, R20 ;  /* 0x00000088e014723c */ /* 0x042ff00000001814 */
[----:B------:R-:W-:Y:S01]  /*cb40*/  HMMA.16816.F32 R24, R224, R138, R24 ;  /* 0x0000008ae018723c */ /* 0x000fe20000001818 */
[----:B------:R1:W-:Y:S06]  /*cb50*/  LDSM.16.M88.4 R136, [R2] ;  /* 0x000000000288783b */ /* 0x0003ec0000000200 */
[----:B-1----:R-:W2:Y:S06]  /*cb60*/  LDL R2, [R1+0x38] ;  /* 0x0000380001027983 */ /* 0x002eac0000100800 */
[----:B----4-:R1:W3:Y:S06]  /*cb70*/  LDSM.16.M88.4 R176, [R0] ;  /* 0x0000000000b0783b */ /* 0x0102ec0000000200 */
[----:B-1----:R-:W2:Y:S01]  /*cb80*/  LDL R0, [R1+0x70] ;  /* 0x0000700001007983 */ /* 0x002ea20000100800 */
[C---:B---3--:R-:W-:Y:S08]  /*cb90*/  HMMA.16816.F32 R4, R228.reuse, R176, R4 ;  /* 0x000000b0e404723c */ /* 0x048ff00000001804 */
        /* <DEDUP_REMOVED lines=25> */
[----:B--2---:R-:W-:Y:S11]  /*cd30*/  ISETP.GT.AND P0, PT, R2, R0, PT ;  /* 0x000000000200720c */ /* 0x004ff60003f04270 */
[----:B------:R-:W-:Y:S02]  /*cd40*/  @!UPT UIADD3 URZ, URZ, URZ, URZ ;  /* 0x0000003f3f3ff290 */ /* 0x000fe4000fffe03f */
        /* <DEDUP_REMOVED lines=32> */
[----:B------:R-:W-:Y:S04]  /*cf50*/  IMAD.WIDE.U32 R2, R136, c[0x0][0x1f0], R2 ;  /* 0x00007c0088027a25 */ /* 0x000fe800078e0002 */
[----:B--2---:R-:W-:Y:S01]  /*cf60*/  IMAD R132, R0, c[0x0][0x1f0], RZ ;  /* 0x00007c0000847a24 */ /* 0x004fe200078e02ff */
[----:B------:R-:W-:Y:S03]  /*cf70*/  IADD3 R0, P0, R172, R2, RZ ;  /* 0x00000002ac007210 */ /* 0x000fe60007f1e0ff */
        /* <DEDUP_REMOVED lines=11> */
.L_x_3886:
[----:B------:R-:W-:-:S05]  /*d030*/  BRA.DIV ~URZ, `(.L_x_3770) ;  /* 0x0000d2027f007947 */ /* 0x000fca000b800000 */
[----:B------:R3:W4:Y:S02]  /*d040*/  SHFL.IDX PT, R0, R172, RZ, 0x181f ;  /* 0x00181fffac007589 */ /* 0x00072400000e0000 */
.L_x_3887:
        /* <DEDUP_REMOVED lines=40> */
.L_x_3888:
        /* <DEDUP_REMOVED lines=13> */
[----:B-1---5:R-:W-:Y:S05]  /*d3a0*/  @P0 IADD3 R136, P1, R0, R136, RZ ;  /* 0x0000008800880210 */ /* 0x022fea0007f3e0ff */
[----:B--2---:R-:W-:Y:S01]  /*d3b0*/  @P0 IMAD.X R137, R132, 0x1, R179, P1 ;  /* 0x0000000184890824 */ /* 0x004fe200008e06b3 */
        /* <DEDUP_REMOVED lines=21> */
.L_x_3768:
[----:B------:R-:W-:Y:S05]  /*d510*/  BSYNC B0 ;  /* 0x0000000000007941 */ /* 0x000fea0003800000 */
.L_x_3767:
        /* <DEDUP_REMOVED lines=27> */
.L_x_3889:
[----:B-12---:R-:W-:Y:S01]  /*d6d0*/  FMNMX.FTZ R132, R132, R0, !PT ;  /* 0x0000000084847209 */ /* 0x006fe20007810000 */
[----:B------:R-:W-:-:S05]  /*d6e0*/  BRA.DIV ~URZ, `(.L_x_3773) ;  /* 0x0000cd327f007947 */ /* 0x000fca000b800000 */
[----:B------:R-:W1:Y:S02]  /*d6f0*/  SHFL.BFLY PT, R0, R132, 0x1, 0x1f ;  /* 0x0c201f0084007f89 */ /* 0x000e6400000e0000 */
[----:B-1----:R-:W-:Y:S02]  /*d700*/  FMNMX.FTZ R134, R132, R0, !PT ;  /* 0x0000000084867209 */ /* 0x002fe40007810000 */
[----:B------:R-:W1:Y:S02]  /*d710*/  SHFL.BFLY PT, R0, R136, 0x2, 0x1f ;  /* 0x0c401f0088007f89 */ /* 0x000e6400000e0000 */
[----:B-1----:R-:W-:Y:S05]  /*d720*/  FMNMX.FTZ R132, R136, R0, !PT ;  /* 0x0000000088847209 */ /* 0x002fea0007810000 */
[----:B------:R1:W2:Y:S02]  /*d730*/  SHFL.BFLY PT, R0, R132, 0x1, 0x1f ;  /* 0x0c201f0084007f89 */ /* 0x0002a400000e0000 */
.L_x_3890:
[----:B------:R-:W3:Y:S01]  /*d740*/  LDL.LU R137, [R1+0x60] ;  /* 0x0000600001897983 */ /* 0x000ee20000300800 */
[----:B--2---:R-:W-:Y:S01]  /*d750*/  FMNMX.FTZ R3, R0, R132, !PT ;  /* 0x0000008400037209 */ /* 0x004fe20007810000 */
[C---:B-1----:R-:W-:Y:S01]  /*d760*/  FMUL.FTZ R132, R134.reuse, c[0x0][0x2d0] ;  /* 0x0000b40086847a20 */ /* 0x042fe20000410000 */
[----:B------:R-:W-:Y:S01]  /*d770*/  WARPSYNC 0xffffffff ;  /* 0xffffffff00007948 */ /* 0x000fe20003800000 */
[----:B------:R-:W2:Y:S01]  /*d780*/  LDL.LU R139, [R1+0x5c] ;  /* 0x00005c00018b7983 */ /* 0x000ea20000300800 */
        /* <DEDUP_REMOVED lines=16> */
[----:B------:R-:W1:Y:S10]  /*d890*/  MUFU.EX2 R8, R135 ;  /* 0x0000008700087308 */ /* 0x000e740000000800 */
[----:B------:R-:W-:Y:S10]  /*d8a0*/  MUFU.EX2 R13, R5 ;  /* 0x00000005000d7308 */ /* 0x000ff40000000800 */
[----:B------:R4:W5:Y:S10]  /*d8b0*/  MUFU.EX2 R12, R4 ;  /* 0x00000004000c7308 */ /* 0x0009740000000800 */
[----:B------:R-:W-:Y:S01]  /*d8c0*/  MUFU.EX2 R132, R132 ;  /* 0x0000008400847308 */ /* 0x000fe20000000800 */
[----:B----4-:R-:W-:Y:S04]  /*d8d0*/  FMUL.FTZ R4, R3, c[0x0][0x2d0] ;  /* 0x0000b40003047a20 */ /* 0x010fe80000410000 */
        /* <DEDUP_REMOVED lines=10> */
[----:B------:R-:W-:Y:S01]  /*d980*/  FFMA.FTZ R182, R22, c[0x0][0x2d0], -R4 ;  /* 0x0000b40016b67a23 */ /* 0x000fe20000010804 */
[----:B-1----:R-:W-:Y:S01]  /*d990*/  F2FP.PACK_AB R136, R8, R9 ;  /* 0x000000090888723e */ /* 0x002fe200000000ff */
[----:B------:R-:W-:Y:S01]  /*d9a0*/  FMUL.FTZ R25, R2, R141 ;  /* 0x0000008d02197220 */ /* 0x000fe20000410000 */
[----:B-----5:R-:W-:Y:S01]  /*d9b0*/  F2FP.PACK_AB R138, R12, R13 ;  /* 0x0000000d0c8a723e */ /* 0x020fe200000000ff */
[C---:B------:R-:W-:Y:S02]  /*d9c0*/  FMUL.FTZ R17, R2.reuse, R149 ;  /* 0x0000009502117220 */ /* 0x040fe40000410000 */
        /* <DEDUP_REMOVED lines=53> */
[C---:B---3--:R-:W-:Y:S02]  /*dd20*/  FFMA.FTZ R0, R2.reuse, R137, R9 ;  /* 0x0000008902007223 */ /* 0x048fe40000010009 */
[C---:B------:R-:W-:Y:S01]  /*dd30*/  FMUL.FTZ R9, R2.reuse, R157 ;  /* 0x0000009d02097220 */ /* 0x040fe20000410000 */
[----:B------:R-:W-:Y:S01]  /*dd40*/  MOV R157, R20 ;  /* 0x00000014009d7202 */ /* 0x000fe20000000f00 */
[----:B------:R-:W-:Y:S01]  /*dd50*/  FMUL.FTZ R20, R2, R144 ;  /* 0x0000009002147220 */ /* 0x000fe20000410000 */
[----:B------:R-:W-:Y:S01]  /*dd60*/  MUFU.EX2 R137, R6 ;  /* 0x0000000600897308 */ /* 0x000fe20000000800 */
[----:B------:R-:W3:Y:S01]  /*dd70*/  LDL R144, [R1+0x10] ;  /* 0x0000100001907983 */ /* 0x000ee20000100800 */
[----:B------:R-:W-:Y:S02]  /*dd80*/  FADD.FTZ R5, R8, R0 ;  /* 0x0000000008057221 */ /* 0x000fe40000010000 */
[----:B------:R-:W-:Y:S02]  /*dd90*/  FADD.FTZ R0, -R3, R133 ;  /* 0x0000008503007221 */ /* 0x000fe40000010100 */
[----:B------:R-:W-:Y:S02]  /*dda0*/  FADD.FTZ R5, R13, R5 ;  /* 0x000000050d057221 */ /* 0x000fe40000010000 */
[----:B------:R-:W-:Y:S02]  /*ddb0*/  FMUL.FTZ R0, R0, c[0x0][0x2d0] ;  /* 0x0000b40000007a20 */ /* 0x000fe40000410000 */
[----:B------:R-:W-:Y:S02]  /*ddc0*/  FADD.FTZ R180, R12, R5 ;  /* 0x000000050cb47221 */ /* 0x000fe40000010000 */
[C---:B------:R-:W-:Y:S01]  /*ddd0*/  FMUL.FTZ R5, R2.reuse, R161 ;  /* 0x000000a102057220 */ /* 0x040fe20000410000 */
[----:B------:R-:W-:Y:S01]  /*dde0*/  MOV R161, R24 ;  /* 0x0000001800a17202 */ /* 0x000fe20000000f00 */
[----:B------:R-:W1:Y:S01]  /*ddf0*/  MUFU.EX2 R0, R0 ;  /* 0x0000000000007308 */ /* 0x000e620000000800 */
[----:B------:R-:W-:Y:S02]  /*de00*/  FMUL.FTZ R24, R2, R140 ;  /* 0x0000008c02187220 */ /* 0x000fe40000410000 */
[----:B------:R-:W-:Y:S02]  /*de10*/  FFMA.FTZ R133, R10, c[0x0][0x2d0], -R4 ;  /* 0x0000b4000a857a23 */ /* 0x000fe40000010804 */
[C---:B------:R-:W-:Y:S02]  /*de20*/  FMUL.FTZ R12, R2.reuse, R152 ;  /* 0x00000098020c7220 */ /* 0x040fe40000410000 */
[C---:B------:R-:W-:Y:S02]  /*de30*/  FMUL.FTZ R13, R2.reuse, R153 ;  /* 0x00000099020d7220 */ /* 0x040fe40000410000 */
[C---:B------:R-:W-:Y:S01]  /*de40*/  FMUL.FTZ R4, R2.reuse, R160 ;  /* 0x000000a002047220 */ /* 0x040fe20000410000 */
[----:B------:R-:W-:Y:S01]  /*de50*/  MUFU.EX2 R152, R133 ;  /* 0x0000008500987308 */ /* 0x000fe20000000800 */
[----:B------:R-:W-:Y:S01]  /*de60*/  MOV R160, R16 ;  /* 0x0000001000a07202 */ /* 0x000fe20000000f00 */
[C---:B------:R-:W-:Y:S02]  /*de70*/  FMUL.FTZ R16, R2.reuse, R148 ;  /* 0x0000009402107220 */ /* 0x040fe40000410000 */
[C---:B------:R-:W-:Y:S01]  /*de80*/  FMUL.FTZ R8, R2.reuse, R156 ;  /* 0x0000009c02087220 */ /* 0x040fe20000410000 */
[----:B------:R-:W-:Y:S01]  /*de90*/  MOV R156, R21 ;  /* 0x00000015009c7202 */ /* 0x000fe20000000f00 */
[----:B------:R-:W-:Y:S01]  /*dea0*/  FMUL.FTZ R21, R2, R145 ;  /* 0x0000009102157220 */ /* 0x000fe20000410000 */
[----:B------:R-:W-:Y:S02]  /*deb0*/  MOV R145, R157 ;  /* 0x0000009d00917202 */ /* 0x000fe40000000f00 */
[----:B------:R-:W-:Y:S01]  /*dec0*/  MOV R157, R156 ;  /* 0x0000009c009d7202 */ /* 0x000fe20000000f00 */
[----:B------:R-:W4:Y:S01]  /*ded0*/  MUFU.EX2 R153, R135 ;  /* 0x0000008700997308 */ /* 0x000f220000000800 */
[----:B------:R-:W-:Y:S02]  /*dee0*/  MOV R156, R161 ;  /* 0x000000a1009c7202 */ /* 0x000fe40000000f00 */
[----:B------:R-:W-:Y:S01]  /*def0*/  MOV R161, R160 ;  /* 0x000000a000a17202 */ /* 0x000fe20000000f00 */
[C---:B-1----:R-:W-:Y:S02]  /*df00*/  FMUL.FTZ R26, R0.reuse, R142 ;  /* 0x0000008e001a7220 */ /* 0x042fe40000410000 */
[C---:B------:R-:W-:Y:S02]  /*df10*/  FMUL.FTZ R27, R0.reuse, R143 ;  /* 0x0000008f001b7220 */ /* 0x040fe40000410000 */
[----:B------:R-:W1:Y:S01]  /*df20*/  LDSM.16.MT88.4 R140, [R243] ;  /* 0x00000000f38c783b */ /* 0x000e620000004200 */
[C---:B--2---:R-:W-:Y:S01]  /*df30*/  FFMA.FTZ R148, R0.reuse, R139, R137 ;  /* 0x0000008b00947223 */ /* 0x044fe20000010089 */
[----:B------:R-:W-:Y:S01]  /*df40*/  F2FP.PACK_AB R137, R149, R137 ;  /* 0x000000899589723e */ /* 0x000fe200000000ff */
        /* <DEDUP_REMOVED lines=9> */
[----:B----4-:R-:W-:Y:S01]  /*dfe0*/  F2FP.PACK_AB R139, R153, R152 ;  /* 0x00000098998b723e */ /* 0x010fe200000000ff */
        /* <DEDUP_REMOVED lines=41> */
[C---:B------:R-:W-:Y:S01]  /*e280*/  FMUL.FTZ R86, R0.reuse, R86 ;  /* 0x0000005600567220 */ /* 0x040fe20000410000 */
[C---:B-1----:R-:W-:Y:S02]  /*e290*/  HMMA.16816.F32 R12, R136.reuse, R140, R12 ;  /* 0x0000008c880c723c */ /* 0x042fe4000000180c */
[----:B------:R-:W1:Y:S01]  /*e2a0*/  MUFU.EX2 R179, R181 ;  /* 0x000000b500b37308 */ /* 0x000e620000000800 */
[C---:B------:R-:W-:Y:S02]  /*e2b0*/  FMUL.FTZ R87, R0.reuse, R87 ;  /* 0x0000005700577220 */ /* 0x040fe40000410000 */
[C---:B------:R-:W-:Y:S02]  /*e2c0*/  FMUL.FTZ R90, R0.reuse, R90 ;  /* 0x0000005a005a7220 */ /* 0x040fe40000410000 */
[C---:B------:R-:W-:Y:S01]  /*e2d0*/  FMUL.FTZ R91, R0.reuse, R91 ;  /* 0x0000005b005b7220 */ /* 0x040fe20000410000 */
[C---:B------:R-:W-:Y:S01]  /*e2e0*/  HMMA.16816.F32 R16, R136.reuse, R142, R16 ;  /* 0x0000008e8810723c */ /* 0x040fe20000001810 */
[----:B------:R-:W4:Y:S03]  /*e2f0*/  LDSM.16.MT88.4 R140, [R244] ;  /* 0x00000000f48c783b */ /* 0x000f260000004200 */
[C---:B------:R-:W-:Y:S01]  /*e300*/  FMUL.FTZ R94, R0.reuse, R94 ;  /* 0x0000005e005e7220 */ /* 0x040fe20000410000 */
[----:B------:R5:W-:Y:S01]  /*e310*/  MUFU.EX2 R176, R183 ;  /* 0x000000b700b07308 */ /* 0x000be20000000800 */
[C---:B------:R-:W-:Y:S02]  /*e320*/  FMUL.FTZ R95, R0.reuse, R95 ;  /* 0x0000005f005f7220 */ /* 0x040fe40000410000 */
[C---:B------:R-:W-:Y:S01]  /*e330*/  FMUL.FTZ R98, R0.reuse, R98 ;  /* 0x0000006200627220 */ /* 0x040fe20000410000 */
[----:B--2---:R-:W-:Y:S03]  /*e340*/  MOV R182, R160 ;  /* 0x000000a000b67202 */ /* 0x004fe60000000f00 */
[C---:B------:R-:W-:Y:S02]  /*e350*/  FMUL.FTZ R99, R0.reuse, R99 ;  /* 0x0000006300637220 */ /* 0x040fe40000410000 */
[C---:B------:R-:W-:Y:S02]  /*e360*/  FMUL.FTZ R102, R0.reuse, R102 ;  /* 0x0000006600667220 */ /* 0x040fe40000410000 */
[C---:B------:R-:W-:Y:S02]  /*e370*/  FMUL.FTZ R103, R0.reuse, R103 ;  /* 0x0000006700677220 */ /* 0x040fe40000410000 */
[C---:B------:R-:W-:Y:S01]  /*e380*/  FMUL.FTZ R106, R0.reuse, R106 ;  /* 0x0000006a006a7220 */ /* 0x040fe20000410000 */
[----:B-1----:R-:W-:Y:S01]  /*e390*/  F2FP.PACK_AB R173, R179, R178 ;  /* 0x000000b2b3ad723e */ /* 0x002fe200000000ff */
[C---:B------:R-:W-:Y:S01]  /*e3a0*/  FMUL.FTZ R107, R0.reuse, R107 ;  /* 0x0000006b006b7220 */ /* 0x040fe20000410000 */
[----:B------:R-:W-:Y:S01]  /*e3b0*/  MOV R181, R155 ;  /* 0x0000009b00b57202 */ /* 0x000fe20000000f00 */
[C---:B------:R-:W-:Y:S02]  /*e3c0*/  FMUL.FTZ R110, R0.reuse, R110 ;  /* 0x0000006e006e7220 */ /* 0x040fe40000410000 */
[C---:B------:R-:W-:Y:S02]  /*e3d0*/  FMUL.FTZ R111, R0.reuse, R111 ;  /* 0x0000006f006f7220 */ /* 0x040fe40000410000 */
[C---:B------:R-:W-:Y:S02]  /*e3e0*/  FMUL.FTZ R114, R0.reuse, R114 ;  /* 0x0000007200727220 */ /* 0x040fe40000410000 */
[C---:B------:R-:W-:Y:S01]  /*e3f0*/  FMUL.FTZ R115, R0.reuse, R115 ;  /* 0x0000007300737220 */ /* 0x040fe20000410000 */
[----:B-----5:R-:W-:Y:S01]  /*e400*/  MOV R183, R154 ;  /* 0x0000009a00b77202 */ /* 0x020fe20000000f00 */
[C---:B------:R-:W-:Y:S02]  /*e410*/  FMUL.FTZ R118, R0.reuse, R118 ;  /* 0x0000007600767220 */ /* 0x040fe40000410000 */
[C---:B------:R-:W-:Y:S02]  /*e420*/  FMUL.FTZ R119, R0.reuse, R119 ;  /* 0x0000007700777220 */ /* 0x040fe40000410000 */
[C---:B------:R-:W-:Y:S02]  /*e430*/  FMUL.FTZ R122, R0.reuse, R122 ;  /* 0x0000007a007a7220 */ /* 0x040fe40000410000 */
[C---:B------:R-:W-:Y:S02]  /*e440*/  FMUL.FTZ R123, R0.reuse, R123 ;  /* 0x0000007b007b7220 */ /* 0x040fe40000410000 */
[C---:B------:R-:W-:Y:S02]  /*e450*/  FMUL.FTZ R126, R0.reuse, R126 ;  /* 0x0000007e007e7220 */ /* 0x040fe40000410000 */
[C---:B------:R-:W-:Y:S01]  /*e460*/  FMUL.FTZ R127, R0.reuse, R127 ;  /* 0x0000007f007f7220 */ /* 0x040fe20000410000 */
[C---:B----4-:R-:W-:Y:S03]  /*e470*/  HMMA.16816.F32 R20, R136.reuse, R140, R20 ;  /* 0x0000008c8814723c */ /* 0x050fe60000001814 */
[C---:B------:R-:W-:Y:S02]  /*e480*/  FMUL.FTZ R130, R0.reuse, R130 ;  /* 0x0000008200827220 */ /* 0x040fe40000410000 */
[----:B------:R-:W-:Y:S02]  /*e490*/  FMUL.FTZ R131, R0, R131 ;  /* 0x0000008300837220 */ /* 0x000fe40000410000 */
[----:B------:R-:W-:Y:S01]  /*e4a0*/  FADD.FTZ R0, R133, R180 ;  /* 0x000000b485007221 */ /* 0x000fe20000010000 */
[C---:B------:R-:W-:Y:S04]  /*e4b0*/  HMMA.16816.F32 R24, R136.reuse, R142, R24 ;  /* 0x0000008e8818723c */ /* 0x040fe80000001818 */
[----:B------:R-:W-:Y:S01]  /*e4c0*/  FADD.FTZ R0, R2, R0 ;  /* 0x0000000002007221 */ /* 0x000fe20000010000 */
[----:B------:R-:W-:Y:S01]  /*e4d0*/  MOV R180, R146 ;  /* 0x0000009200b47202 */ /* 0x000fe20000000f00 */
[----:B---3--:R1:W2:Y:S02]  /*e4e0*/  LDSM.16.MT88.4 R140, [R144] ;  /* 0x00000000908c783b */ /* 0x0082a40000004200 */
[----:B-1----:R-:W1:Y:S10]  /*e4f0*/  MUFU.EX2 R144, R177 ;  /* 0x000000b100907308 */ /* 0x002e740000000800 */
[----:B------:R-:W3:Y:S01]  /*e500*/  MUFU.EX2 R177, R161 ;  /* 0x000000a100b17308 */ /* 0x000ee20000000800 */
[C---:B--2---:R-:W-:Y:S03]  /*e510*/  HMMA.16816.F32 R28, R136.reuse, R140, R28 ;  /* 0x0000008c881c723c */ /* 0x044fe6000000181c */
[----:B-1----:R-:W-:Y:S05]  /*e520*/  FADD.FTZ R0, R144, R0 ;  /* 0x0000000090007221 */ /* 0x002fea0000010000 */
[C---:B------:R-:W-:Y:S01]  /*e530*/  HMMA.16816.F32 R32, R136.reuse, R142, R32 ;  /* 0x0000008e8820723c */ /* 0x040fe20000001820 */
[----:B------:R-:W1:Y:S03]  /*e540*/  LDSM.16.MT88.4 R140, [R243+0x1800] ;  /* 0x00180000f38c783b */ /* 0x000e660000004200 */
[----:B------:R-:W-:Y:S01]  /*e550*/  FADD.FTZ R0, R135, R0 ;  /* 0x0000000087007221 */ /* 0x000fe20000010000 */
[----:B---3--:R-:W-:Y:S03]  /*e560*/  F2FP.PACK_AB R175, R177, R176 ;  /* 0x000000b0b1af723e */ /* 0x008fe600000000ff */
        /* <DEDUP_REMOVED lines=35> */
[----:B------:R-:W1:Y:S06]  /*e7a0*/  LDSM.16.MT88.4 R140, [R243+0x800] ;  /* 0x00080000f38c783b */ /* 0x000e6c0000004200 */
[----:B------:R-:W-:Y:S02]  /*e7b0*/  F2FP.PACK_AB R138, R135, R144 ;  /* 0x00000090878a723e */ /* 0x000fe400000000ff */
[----:B------:R-:W2:Y:S01]  /*e7c0*/  LDSM.16.MT88.4 R144, [R245+0x800] ;  /* 0x00080000f590783b */ /* 0x000ea20000004200 */
[----:B------:R-:W3:Y:S02]  /*e7d0*/  MUFU.EX2 R135, R156 ;  /* 0x0000009c00877308 */ /* 0x000ee40000000800 */
[----:B------:R-:W-:Y:S02]  /*e7e0*/  F2FP.PACK_AB R136, R2, R133 ;  /* 0x000000850288723e */ /* 0x000fe400000000ff */
[----:B------:R-:W-:Y:S02]  /*e7f0*/  F2FP.PACK_AB R137, R155, R154 ;  /* 0x0000009a9b89723e */ /* 0x000fe400000000ff */
[----:B------:R-:W-:Y:S04]  /*e800*/  F2FP.PACK_AB R139, R180, R160 ;  /* 0x000000a0b48b723e */ /* 0x000fe800000000ff */
[----:B------:R-:W4:Y:S10]  /*e810*/  MUFU.EX2 R133, R162 ;  /* 0x000000a200857308 */ /* 0x000f340000000800 */
[----:B------:R-:W5:Y:S01]  /*e820*/  MUFU.EX2 R2, R157 ;  /* 0x0000009d00027308 */ /* 0x000f620000000800 */
[----:B---3--:R-:W-:Y:S01]  /*e830*/  F2FP.PACK_AB R174, R132, R135 ;  /* 0x0000008784ae723e */ /* 0x008fe200000000ff */
[C---:B-1----:R-:W-:Y:S03]  /*e840*/  HMMA.16816.F32 R4, R136.reuse, R140, R4 ;  /* 0x0000008c8804723c */ /* 0x042fe60000001804 */
[----:B----4-:R-:W-:Y:S05]  /*e850*/  FADD.FTZ R0, R133, R0 ;  /* 0x0000000085007221 */ /* 0x010fea0000010000 */
[C---:B------:R-:W-:Y:S01]  /*e860*/  HMMA.16816.F32 R8, R136.reuse, R142, R8 ;  /* 0x0000008e8808723c */ /* 0x040fe20000001808 */
[----:B------:R-:W1:Y:S03]  /*e870*/  LDSM.16.MT88.4 R140, [R244+0x800] ;  /* 0x00080000f48c783b */ /* 0x000e660000004200 */
[C---:B-----5:R-:W-:Y:S01]  /*e880*/  F2FP.PACK_AB R172, R2.reuse, R133 ;  /* 0x0000008502ac723e */ /* 0x060fe200000000ff */
[----:B------:R-:W-:Y:S03]  /*e890*/  FADD.FTZ R0, R2, R0 ;  /* 0x0000000002007221 */ /* 0x000fe60000010000 */
[C---:B--2---:R-:W-:Y:S01]  /*e8a0*/  HMMA.16816.F32 R12, R136.reuse, R144, R12 ;  /* 0x00000090880c723c */ /* 0x044fe2000000180c */
[----:B------:R-:W-:Y:S03]  /*e8b0*/  LDSM.16.MT88.4 R156, [R243+0x1000] ;  /* 0x00100000f39c783b */ /* 0x000fe60000004200 */
[----:B------:R-:W-:Y:S02]  /*e8c0*/  FADD.FTZ R2, R149, R148 ;  /* 0x0000009495027221 */ /* 0x000fe40000010000 */
[----:B------:R-:W-:Y:S02]  /*e8d0*/  FADD.FTZ R0, R135, R0 ;  /* 0x0000000087007221 */ /* 0x000fe40000010000 */
[C---:B------:R-:W-:Y:S01]  /*e8e0*/  HMMA.16816.F32 R16, R136.reuse, R146, R16 ;  /* 0x000000928810723c */ /* 0x040fe20000001810 */
[----:B------:R-:W2:Y:S03]  /*e8f0*/  LDSM.16.MT88.4 R144, [R246+0x800] ;  /* 0x00080000f690783b */ /* 0x000ea60000004200 */
[----:B------:R-:W-:Y:S05]  /*e900*/  FADD.FTZ R0, R132, R0 ;  /* 0x0000000084007221 */ /* 0x000fea0000010000 */
[----:B------:R-:W-:Y:S08]  /*e910*/  LDSM.16.MT88.4 R148, [R245+0x1000] ;  /* 0x00100000f594783b */ /* 0x000ff00000004200 */
[----:B------:R3:W-:Y:S01]  /*e920*/  STL [R1+0x60], R0 ;  /* 0x0000600001007387 */ /* 0x0007e20000100800 */
[C---:B-1----:R-:W-:Y:S08]  /*e930*/  HMMA.16816.F32 R20, R136.reuse, R140, R20 ;  /* 0x0000008c8814723c */ /* 0x042ff00000001814 */
[C---:B------:R-:W-:Y:S01]  /*e940*/  HMMA.16816.F32 R24, R136.reuse, R142, R24 ;  /* 0x0000008e8818723c */ /* 0x040fe20000001818 */
[----:B------:R-:W1:Y:S07]  /*e950*/  LDSM.16.MT88.4 R140, [R243+0x2000] ;  /* 0x00200000f38c783b */ /* 0x000e6e0000004200 */
[C---:B--2---:R-:W-:Y:S04]  /*e960*/  HMMA.16816.F32 R28, R136.reuse, R144, R28 ;  /* 0x00000090881c723c */ /* 0x044fe8000000181c */
[----:B---3--:R-:W-:Y:S04]  /*e970*/  FADD.FTZ R0, R152, R2 ;  /* 0x0000000298007221 */ /* 0x008fe80000010000 */
        /* <DEDUP_REMOVED lines=38> */
[----:B------:R-:W3:Y:S02]  /*ebe0*/  LDL.LU R133, [R1+0x38] ;  /* 0x0000380001857983 */ /* 0x000ee40000300800 */
[----:B------:R-:W-:Y:S01]  /*ebf0*/  MOV R139, R153 ;  /* 0x00000099008b7202 */ /* 0x000fe20000000f00 */
[C---:B------:R-:W-:Y:S01]  /*ec00*/  HMMA.16816.F32 R160, R172.reuse, R156, R4 ;  /* 0x0000009caca0723c */ /* 0x040fe20000001804 */
[----:B------:R-:W4:Y:S04]  /*ec10*/  LDSM.16.MT88.4 R4, [R246+0x1000] ;  /* 0x00100000f604783b */ /* 0x000f280000004200 */
[----:B------:R-:W-:Y:S03]  /*ec20*/  FADD.FTZ R0, R139, R0 ;  /* 0x000000008b007221 */ /* 0x000fe60000010000 */
[C---:B------:R-:W-:Y:S01]  /*ec30*/  HMMA.16816.F32 R156, R172.reuse, R158, R8 ;  /* 0x0000009eac9c723c */ /* 0x040fe20000001808 */
[----:B------:R-:W5:Y:S03]  /*ec40*/  LDSM.16.MT88.4 R8, [R243+0x2800] ;  /* 0x00280000f308783b */ /* 0x000f660000004200 */
[----:B------:R-:W-:Y:S04]  /*ec50*/  FADD.FTZ R0, R183, R0 ;  /* 0x00000000b7007221 */ /* 0x000fe80000010000 */
[C---:B------:R-:W-:Y:S01]  /*ec60*/  HMMA.16816.F32 R152, R172.reuse, R148, R12 ;  /* 0x00000094ac98723c */ /* 0x040fe2000000180c */
[----:B------:R-:W5:Y:S03]  /*ec70*/  LDSM.16.MT88.4 R12, [R245+0x2800] ;  /* 0x00280000f50c783b */ /* 0x000f660000004200 */
[----:B------:R-:W-:Y:S04]  /*ec80*/  FADD.FTZ R0, R181, R0 ;  /* 0x00000000b5007221 */ /* 0x000fe80000010000 */
[C---:B------:R-:W-:Y:S04]  /*ec90*/  HMMA.16816.F32 R148, R172.reuse, R150, R16 ;  /* 0x00000096ac94723c */ /* 0x040fe80000001810 */
[----:B------:R-:W-:Y:S04]  /*eca0*/  FADD.FTZ R0, R182, R0 ;  /* 0x00000000b6007221 */ /* 0x000fe80000010000 */
[C---:B-1----:R-:W-:Y:S04]  /*ecb0*/  HMMA.16816.F32 R144, R172.reuse, R140, R20 ;  /* 0x0000008cac90723c */ /* 0x042fe80000001814 */
[----:B------:R-:W-:Y:S04]  /*ecc0*/  FADD.FTZ R0, R180, R0 ;  /* 0x00000000b4007221 */ /* 0x000fe80000010000 */
[C---:B------:R-:W-:Y:S04]  /*ecd0*/  HMMA.16816.F32 R140, R172.reuse, R142, R24 ;  /* 0x0000008eac8c723c */ /* 0x040fe80000001818 */
[----:B------:R-:W-:Y:S04]  /*ece0*/  FADD.FTZ R0, R178, R0 ;  /* 0x00000000b2007221 */ /* 0x000fe80000010000 */
[C---:B----4-:R-:W-:Y:S04]  /*ecf0*/  HMMA.16816.F32 R28, R172.reuse, R4, R28 ;  /* 0x00000004ac1c723c */ /* 0x050fe8000000181c */
[----:B------:R-:W-:Y:S04]  /*ed00*/  FADD.FTZ R0, R179, R0 ;  /* 0x00000000b3007221 */ /* 0x000fe80000010000 */
[C---:B------:R-:W-:Y:S01]  /*ed10*/  HMMA.16816.F32 R32, R172.reuse, R6, R32 ;  /* 0x00000006ac20723c */ /* 0x040fe20000001820 */
[----:B------:R-:W1:Y:S03]  /*ed20*/  LDSM.16.MT88.4 R4, [R244+0x2800] ;  /* 0x00280000f404783b */ /* 0x000e660000004200 */
[----:B------:R-:W-:Y:S04]  /*ed30*/  FADD.FTZ R2, R176, R0 ;  /* 0x00000000b0027221 */ /* 0x000fe80000010000 */
[C---:B-----5:R-:W-:Y:S04]  /*ed40*/  HMMA.16816.F32 R36, R172.reuse, R8, R36 ;  /* 0x00000008ac24723c */ /* 0x060fe80000001824 */
[----:B------:R-:W-:Y:S04]  /*ed50*/  FADD.FTZ R2, R177, R2 ;  /* 0x00000002b1027221 */ /* 0x000fe80000010000 */
[C---:B------:R-:W-:Y:S01]  /*ed60*/  HMMA.16816.F32 R40, R172.reuse, R10, R40 ;  /* 0x0000000aac28723c */ /* 0x040fe20000001828 */
[----:B------:R-:W4:Y:S07]  /*ed70*/  LDSM.16.MT88.4 R8, [R246+0x2800] ;  /* 0x00280000f608783b */ /* 0x000f2e0000004200 */
[C---:B------:R-:W-:Y:S08]  /*ed80*/  HMMA.16816.F32 R44, R172.reuse, R12, R44 ;  /* 0x0000000cac2c723c */ /* 0x040ff0000000182c */
[C---:B------:R-:W-:Y:S01]  /*ed90*/  HMMA.16816.F32 R48, R172.reuse, R14, R48 ;  /* 0x0000000eac30723c */ /* 0x040fe20000001830 */
[----:B------:R-:W5:Y:S07]  /*eda0*/  LDSM.16.MT88.4 R12, [R243+0x4000] ;  /* 0x00400000f30c783b */ /* 0x000f6e0000004200 */
[C---:B-1----:R-:W-:Y:S08]  /*edb0*/  HMMA.16816.F32 R52, R172.reuse, R4, R52 ;  /* 0x00000004ac34723c */ /* 0x042ff00000001834 */
[C---:B------:R-:W-:Y:S01]  /*edc0*/  HMMA.16816.F32 R56, R172.reuse, R6, R56 ;  /* 0x00000006ac38723c */ /* 0x040fe20000001838 */
[----:B------:R-:W1:Y:S07]  /*edd0*/  LDSM.16.MT88.4 R4, [R245+0x4000] ;  /* 0x00400000f504783b */ /* 0x000e6e0000004200 */
[C---:B----4-:R-:W-:Y:S08]  /*ede0*/  HMMA.16816.F32 R60, R172.reuse, R8, R60 ;  /* 0x00000008ac3c723c */ /* 0x050ff0000000183c */
[C---:B------:R-:W-:Y:S01]  /*edf0*/  HMMA.16816.F32 R64, R172.reuse, R10, R64 ;  /* 0x0000000aac40723c */ /* 0x040fe20000001840 */
[----:B------:R-:W4:Y:S07]  /*ee00*/  LDSM.16.MT88.4 R8, [R244+0x4000] ;  /* 0x00400000f408783b */ /* 0x000f2e0000004200 */
[C---:B-----5:R-:W-:Y:S08]  /*ee10*/  HMMA.16816.F32 R68, R172.reuse, R12, R68 ;  /* 0x0000000cac44723c */ /* 0x060ff00000001844 */
        /* <DEDUP_REMOVED lines=15> */
[C---:B------:R-:W-:Y:S08]  /*ef10*/  HMMA.16816.F32 R112, R172.reuse, R10, R112 ;  /* 0x0000000aac70723c */ /* 0x040ff00000001870 */
[C---:B-----5:R-:W-:Y:S08]  /*ef20*/  HMMA.16816.F32 R116, R172.reuse, R12, R116 ;  /* 0x0000000cac74723c */ /* 0x060ff00000001874 */
[C---:B------:R-:W-:Y:S08]  /*ef30*/  HMMA.16816.F32 R120, R172.reuse, R14, R120 ;  /* 0x0000000eac78723c */ /* 0x040ff00000001878 */
[C---:B-1----:R-:W-:Y:S08]  /*ef40*/  HMMA.16816.F32 R124, R172.reuse, R4, R124 ;  /* 0x00000004ac7c723c */ /* 0x042ff0000000187c */
[----:B------:R-:W-:Y:S04]  /*ef50*/  HMMA.16816.F32 R128, R172, R6, R128 ;  /* 0x00000006ac80723c */ /* 0x000fe80000001880 */
[C---:B---3--:R-:W-:Y:S02]  /*ef60*/  IADD3 R0, R133.reuse, -0x1, RZ ;  /* 0xffffffff85007810 */ /* 0x048fe40007ffe0ff */
[----:B--2---:R-:W-:Y:S02]  /*ef70*/  ISETP.GT.AND P0, PT, R133, R136, PT ;  /* 0x000000888500720c */ /* 0x004fe40003f04270 */
[----:B------:R-:W-:Y:S01]  /*ef80*/  MOV R133, R3 ;  /* 0x0000000300857202 */ /* 0x000fe20000000f00 */
[----:B------:R1:W-:Y:S04]  /*ef90*/  STL [R1+0x38], R0 ;  /* 0x0000380001007387 */ /* 0x0003e80000100800 */
[----:B------:R1:W-:Y:S06]  /*efa0*/  STL [R1+0x5c], R2 ;  /* 0x00005c0201007387 */ /* 0x0003ec0000100800 */
[----:B-1----:R-:W-:-:S05]  /*efb0*/  @P0 BRA `(.L_x_3774) ;  /* 0xffffcdc000000947 */ /* 0x002fca000383ffff */
.L_x_3761:
[----:B------:R-:W2:Y:S04]  /*efc0*/  LDL R2, [R1+0x70] ;  /* 0x0000700001027983 */ /* 0x000ea80000100800 */
[----:B------:R-:W2:Y:S02]  /*efd0*/  LDL R0, [R1+0x38] ;  /* 0x0000380001007983 */ /* 0x000ea40000100800 */
[----:B--2---:R-:W-:-:S13]  /*efe0*/  ISETP.GE.AND P0, PT, R0, R2, PT ;  /* 0x000000020000720c */ /* 0x004fda0003f06270 */
[----:B------:R-:W-:Y:S05]  /*eff0*/  @!P0 BRA `(.L_x_3775) ;  /* 0x00003cd000008947 */ /* 0x000fea0003800000 */
[----:B------:R-:W-:Y:S02]  /*f000*/  MOV R136, R133 ;  /* 0x0000008500887202 */ /* 0x000fe40000000f00 */
[----:B------:R-:W-:Y:S02]  /*f010*/  MOV R135, R134 ;  /* 0x0000008600877202 */ /* 0x000fe40000000f00 */
.L_x_3797:
        /* <DEDUP_REMOVED lines=30> */
.L_x_3891:
        /* <DEDUP_REMOVED lines=39> */
.L_x_3892:
        /* <DEDUP_REMOVED lines=24> */
.L_x_3778:
[----:B------:R-:W-:Y:S05]  /*f5f0*/  BSYNC B0 ;  /* 0x0000000000007941 */ /* 0x000fea0003800000 */
.L_x_3777:
[----:B------:R-:W0:Y:S01]  /*f600*/  LDGDEPBAR ;  /* 0x00000000000079af */ /* 0x000e220000000000 */
[----:B------:R-:W-:Y:S01]  /*f610*/  WARPSYNC 0xffffffff ;  /* 0xffffffff00007948 */ /* 0x000fe20003800000 */
[C---:B-12---:R-:W-:Y:S01]  /*f620*/  HMMA.16816.F32 R4, R164.reuse, R8, RZ ;  /* 0x00000008a404723c */ /* 0x046fe200000018ff */
[----:B------:R-:W-:Y:S03]  /*f630*/  BSSY B0, `(.L_x_3780) ;  /* 0x00000f8000007945 */ /* 0x000fe60003800000 */
[----:B------:R-:W2:Y:S04]  /*f640*/  LDL R2, [R1+0x38] ;  /* 0x0000380001027983 */ /* 0x000ea80000100800 */
[C---:B------:R-:W-:Y:S02]  /*f650*/  HMMA.16816.F32 R8, R164.reuse, R10, RZ ;  /* 0x0000000aa408723c */ /* 0x040fe400000018ff */
[----:B------:R-:W3:Y:S06]  /*f660*/  LDL R0, [R1] ;  /* 0x0000000001007983 */ /* 0x000eec0000100800 */
[C---:B------:R-:W-:Y:S01]  /*f670*/  HMMA.16816.F32 R12, R164.reuse, R16, RZ ;  /* 0x00000010a40c723c */ /* 0x040fe200000018ff */
        /* <DEDUP_REMOVED lines=157> */
[----:B------:R-:W-:Y:S01]  /*10050*/  IMAD.MOV.U32 R0, RZ, RZ, R2 ;  /* 0x000000ffff007224 */ /* 0x000fe200078e0002 */
[----:B------:R-:W-:Y:S04]  /*10060*/  @P6 SHF.R.U32.HI R0, RZ, c[0x0][0x2c0], R3 ;  /* 0x0000b000ff006a19 */ /* 0x000fe80000011603 */
[C---:B----4-:R-:W-:Y:S04]  /*10070*/  @!P1 IADD3 R3, P0, R0.reuse, R176, RZ ;  /* 0x000000b000039210 */ /* 0x050fe80007f1e0ff */
[----:B-----5:R-:W-:Y:S01]  /*10080*/  @!P1 LEA.HI.X.SX32 R133, R0, R132, 0x1, P0 ;  /* 0x0000008400859211 */ /* 0x020fe200000f0eff */
[----:B------:R-:W-:Y:S01]  /*10090*/  IMAD.MOV R0, RZ, RZ, -R0 ;  /* 0x000000ffff007224 */ /* 0x000fe200078e0a00 */
[C---:B------:R-:W-:Y:S03]  /*100a0*/  @!P1 LEA R132, P0, R3.reuse, c[0x0][0x2a0], 0x2 ;  /* 0x0000a80003849a11 */ /* 0x040fe600078010ff */
[----:B------:R-:W-:Y:S01]  /*100b0*/  IMAD R137, R0, c[0x0][0x2b8], R2 ;  /* 0x0000ae0000897a24 */ /* 0x000fe200078e0202 */
[----:B------:R-:W-:Y:S03]  /*100c0*/  @!P1 LEA.HI.X R133, R3, c[0x0][0x2a4], R133, 0x2, P0 ;  /* 0x0000a90003859a11 */ /* 0x000fe600000f1485 */
[C---:B------:R-:W-:Y:S01]  /*100d0*/  IMAD.WIDE.U32 R2, R137.reuse, c[0x0][0x1e0], RZ ;  /* 0x0000780089027a25 */ /* 0x040fe200078e00ff */
[----:B------:R-:W-:Y:S01]  /*100e0*/  SHF.R.S32.HI R0, RZ, 0x1f, R137 ;  /* 0x0000001fff007819 */ /* 0x000fe20000011489 */
[----:B------:R-:W2:Y:S04]  /*100f0*/  @!P1 LDG.E R172, [R132.64] ;  /* 0x0000000684ac9981 */ /* 0x000ea8000c1e1900 */
[----:B------:R1:W-:Y:S01]  /*10100*/  STL [R1+0x34], R137 ;  /* 0x0000348901007387 */ /* 0x0003e20000100800 */
[----:B------:R-:W-:Y:S04]  /*10110*/  IMAD R0, R0, c[0x0][0x1e0], RZ ;  /* 0x0000780000007a24 */ /* 0x000fe800078e02ff */
[----:B------:R-:W-:Y:S04]  /*10120*/  IMAD R0, R137, c[0x0][0x1e4], R0 ;  /* 0x0000790089007a24 */ /* 0x000fe800078e0200 */
[----:B------:R-:W-:Y:S01]  /*10130*/  IMAD.IADD R3, R3, 0x1, R0 ;  /* 0x0000000103037824 */ /* 0x000fe200078e0200 */
[----:B-1----:R-:W1:Y:S01]  /*10140*/  S2R R137, SR_TID.X ;  /* 0x0000000000897919 */ /* 0x002e620000002100 */
[----:B--2---:R-:W-:Y:S02]  /*10150*/  SHF.R.S32.HI R0, RZ, 0x1f, R172 ;  /* 0x0000001fff007819 */ /* 0x004fe400000114ac */
[----:B------:R-:W-:Y:S01]  /*10160*/  IMAD.WIDE.U32 R2, R172, c[0x0][0x1f0], R2 ;  /* 0x00007c00ac027a25 */ /* 0x000fe200078e0002 */
[----:B------:R2:W-:Y:S03]  /*10170*/  STL [R1+0x30], R172 ;  /* 0x000030ac01007387 */ /* 0x0005e60000100800 */
[----:B------:R-:W-:Y:S01]  /*10180*/  IMAD R132, R0, c[0x0][0x1f0], RZ ;  /* 0x00007c0000847a24 */ /* 0x000fe200078e02ff */
[----:B------:R-:W-:Y:S02]  /*10190*/  IADD3 R0, P0, R138, R2, RZ ;  /* 0x000000028a007210 */ /* 0x000fe40007f1e0ff */
[----:B-1----:R-:W-:Y:S01]  /*101a0*/  SHF.R.S32.HI R138, RZ, 0x1f, R137 ;  /* 0x0000001fff8a7819 */ /* 0x002fe20000011489 */
[----:B------:R-:W-:Y:S03]  /*101b0*/  IMAD R132, R172, c[0x0][0x1f4], R132 ;  /* 0x00007d00ac847a24 */ /* 0x000fe600078e0284 */
[----:B------:R-:W-:Y:S02]  /*101c0*/  LEA.HI R138, R138, R137, RZ, 0x3 ;  /* 0x000000898a8a7211 */ /* 0x000fe400078f18ff */
[----:B------:R-:W-:Y:S02]  /*101d0*/  IADD3.X R2, R134, R3, R132, P0, !PT ;  /* 0x0000000386027210 */ /* 0x000fe400007fe484 */
[----:B------:R-:W-:Y:S02]  /*101e0*/  SHF.R.S32.HI R138, RZ, 0x3, R138 ;  /* 0x00000003ff8a7819 */ /* 0x000fe4000001148a */
[----:B------:R-:W-:Y:S02]  /*101f0*/  LEA R137, P0, R0, c[0x0][0x1c8], 0x1 ;  /* 0x0000720000897a11 */ /* 0x000fe400078008ff */
[----:B------:R-:W-:Y:S02]  /*10200*/  IADD3 R133, -R138, 0x30, RZ ;  /* 0x000000308a857810 */ /* 0x000fe40007ffe1ff */
[----:B------:R-:W-:Y:S02]  /*10210*/  LEA.HI.X R134, R0, c[0x0][0x1cc], R2, 0x1, P0 ;  /* 0x0000730000867a11 */ /* 0x000fe400000f0c02 */
[----:B------:R-:W-:Y:S01]  /*10220*/  ISETP.GE.AND P0, PT, R133, 0x1, PT ;  /* 0x000000018500780c */ /* 0x000fe20003f06270 */
[----:B------:R-:W-:-:S10]  /*10230*/  BRA.DIV ~URZ, `(.L_x_3782) ;  /* 0x0000a4527f007947 */ /* 0x000fd4000b800000 */
[----:B------:R1:W3:Y:S02]  /*10240*/  SHFL.IDX PT, R132, R134, RZ, 0x181f ;  /* 0x00181fff86847589 */ /* 0x0002e400000e0000 */
.L_x_3893:
[----:B------:R-:W-:-:S05]  /*10250*/  BRA.DIV ~URZ, `(.L_x_3783) ;  /* 0x0000a4c27f007947 */ /* 0x000fca000b800000 */
[----:B------:R4:W1:Y:S02]  /*10260*/  SHFL.IDX PT, R0, R137, RZ, 0x181f ;  /* 0x00181fff89007589 */ /* 0x00086400000e0000 */
.L_x_3894:
        /* <DEDUP_REMOVED lines=9> */
[----:B-1---5:R-:W-:Y:S05]  /*10300*/  @P0 IADD3 R138, P1, R0, R138, RZ ;  /* 0x0000008a008a0210 */ /* 0x022fea0007f3e0ff */
[----:B--2---:R-:W-:Y:S01]  /*10310*/  @P0 IMAD.X R139, R132, 0x1, R3, P1 ;  /* 0x00000001848b0824 */ /* 0x004fe200008e0603 */
[----:B----4-:R-:W-:Y:S05]  /*10320*/  @P0 IADD3 R2, P1, R0, R2, RZ ;  /* 0x0000000200020210 */ /* 0x010fea0007f3e0ff */
[----:B---3--:R-:W-:Y:S01]  /*10330*/  @P0 IMAD.X R3, R132, 0x1, R177, P1 ;  /* 0x0000000184030824 */ /* 0x008fe200008e06b1 */
        /* <DEDUP_REMOVED lines=10> */
[----:B------:R1:W-:Y:S01]  /*103e0*/  @P0 LDGSTS.E.BYPASS.LTC128B.128 [R172+0x18880], [R2.64], !P2 ;  /* 0x1888000002ac0fae */ /* 0x0003e2000d101d46 */
[----:B------:R-:W-:Y:S01]  /*103f0*/  ISETP.GE.AND P0, PT, R133, 0x21, PT ;  /* 0x000000218500780c */ /* 0x000fe20003f06270 */
[----:B------:R-:W-:-:S06]  /*10400*/  BRA.DIV ~URZ, `(.L_x_3784) ;  /* 0x0000a3a27f007947 */ /* 0x000fcc000b800000 */
[----:B------:R2:W3:Y:S04]  /*10410*/  SHFL.IDX PT, R132, R134, 0x1, 0x181f ;  /* 0x00381f0086847f89 */ /* 0x0004e800000e0000 */
[----:B------:R2:W4:Y:S02]  /*10420*/  SHFL.IDX PT, R0, R137, 0x1, 0x181f ;  /* 0x00381f0089007f89 */ /* 0x00052400000e0000 */
.L_x_3895:
[----:B-1----:R-:W5:Y:S04]  /*10430*/  LDL R138, [R1+0xc8] ;  /* 0x0000c800018a7983 */ /* 0x002f680000100800 */
        /* <DEDUP_REMOVED lines=8> */
[----:B-----5:R-:W-:Y:S05]  /*104c0*/  @P0 IADD3 R138, P1, R0, R138, RZ ;  /* 0x0000008a008a0210 */ /* 0x020fea0007f3e0ff */
        /* <DEDUP_REMOVED lines=14> */
.L_x_3781:
[----:B------:R-:W-:Y:S05]  /*105b0*/  BSYNC B0 ;  /* 0x0000000000007941 */ /* 0x000fea0003800000 */
.L_x_3780:
        /* <DEDUP_REMOVED lines=19> */
.L_x_3896:
        /* <DEDUP_REMOVED lines=21> */
.L_x_3788:
[----:B------:R-:W-:Y:S04]  /*10840*/  MOV R138, 0x1 ;  /* 0x00000001008a7802 */ /* 0x000fe80000000f00 */
[----:B------:R-:W-:Y:S11]  /*10850*/  ISETP.NE.AND P0, PT, R138, c[0x0][0x32c], PT ;  /* 0x0000cb008a007a0c */ /* 0x000ff60003f05270 */
[----:B------:R-:W-:Y:S02]  /*10860*/  @!UPT UIADD3 URZ, URZ, URZ, URZ ;  /* 0x0000003f3f3ff290 */ /* 0x000fe4000fffe03f */
[----:B------:R-:W-:Y:S05]  /*10870*/  @P0 IMAD.HI.U32 R138, R132, c[0x0][0x330], RZ ;  /* 0x0000cc00848a0a27 */ /* 0x000fea00078e00ff */
[----:B------:R-:W-:Y:S02]  /*10880*/  @P0 SHF.R.U32.HI R132, RZ, c[0x0][0x334], R138 ;  /* 0x0000cd00ff840a19 */ /* 0x000fe4000001168a */
.L_x_3789:
[----:B------:R-:W-:Y:S05]  /*10890*/  BSYNC B0 ;  /* 0x0000000000007941 */ /* 0x000fea0003800000 */
.L_x_3787:
[----:B------:R-:W2:Y:S02]  /*108a0*/  LDL R138, [R1+0x7c] ;  /* 0x00007c00018a7983 */ /* 0x000ea40000100800 */
[----:B--2---:R-:W-:Y:S04]  /*108b0*/  IMAD.IADD R138, R0, 0x1, -R138 ;  /* 0x00000001008a7824 */ /* 0x004fe800078e0a8a */
[----:B------:R-:W-:Y:S05]  /*108c0*/  IMAD R132, R132, c[0x0][0x32c], R138 ;  /* 0x0000cb0084847a24 */ /* 0x000fea00078e028a */
[----:B------:R-:W-:Y:S02]  /*108d0*/  IMNMX R2, R2, R132, !PT ;  /* 0x0000008402027217 */ /* 0x000fe40007800200 */
[----:B------:R-:W-:Y:S04]  /*108e0*/  IADD3 R132, R132, c[0x0][0x32c], RZ ;  /* 0x0000cb0084847a10 */ /* 0x000fe80007ffe0ff */
[----:B------:R-:W-:Y:S02]  /*108f0*/  IMNMX R3, R3, R132, PT ;  /* 0x0000008403037217 */ /* 0x000fe40003800200 */
.L_x_3786:
        /* <DEDUP_REMOVED lines=65> */
.L_x_3897:
        /* <DEDUP_REMOVED lines=21> */
.L_x_3793:
[----:B------:R-:W-:Y:S04]  /*10e60*/  MOV R5, 0x1 ;  /* 0x0000000100057802 */ /* 0x000fe80000000f00 */
[----:B------:R-:W-:Y:S11]  /*10e70*/  ISETP.NE.AND P0, PT, R5, c[0x0][0x32c], PT ;  /* 0x0000cb0005007a0c */ /* 0x000ff60003f05270 */
[----:B------:R-:W-:Y:S02]  /*10e80*/  @!UPT UIADD3 URZ, URZ, URZ, URZ ;  /* 0x0000003f3f3ff290 */ /* 0x000fe4000fffe03f */
[----:B------:R-:W-:Y:S05]  /*10e90*/  @P0 IMAD.HI.U32 R5, R4, c[0x0][0x330], RZ ;  /* 0x0000cc0004050a27 */ /* 0x000fea00078e00ff */
[----:B------:R-:W-:Y:S02]  /*10ea0*/  @P0 SHF.R.U32.HI R4, RZ, c[0x0][0x334], R5 ;  /* 0x0000cd00ff040a19 */ /* 0x000fe40000011605 */
.L_x_3794:
[----:B------:R-:W-:Y:S05]  /*10eb0*/  BSYNC B0 ;  /* 0x0000000000007941 */ /* 0x000fea0003800000 */
.L_x_3792:
[----:B------:R-:W4:Y:S02]  /*10ec0*/  LDL R5, [R1+0x7c] ;  /* 0x00007c0001057983 */ /* 0x000f240000100800 */
[----:B----4-:R-:W-:Y:S04]  /*10ed0*/  IMAD.IADD R0, R0, 0x1, -R5 ;  /* 0x0000000100007824 */ /* 0x010fe800078e0a05 */
[----:B------:R-:W-:Y:S05]  /*10ee0*/  IMAD R0, R4, c[0x0][0x32c], R0 ;  /* 0x0000cb0004007a24 */ /* 0x000fea00078e0200 */
[----:B------:R-:W-:Y:S02]  /*10ef0*/  IMNMX R2, R2, R0, !PT ;  /* 0x0000000002027217 */ /* 0x000fe40007800200 */
[----:B------:R-:W-:Y:S04]  /*10f00*/  IADD3 R0, R0, c[0x0][0x32c], RZ ;  /* 0x0000cb0000007a10 */ /* 0x000fe80007ffe0ff */
[----:B------:R-:W-:Y:S02]  /*10f10*/  IMNMX R3, R3, R0, PT ;  /* 0x0000000003037217 */ /* 0x000fe40003800200 */
.L_x_3791:
        /* <DEDUP_REMOVED lines=69> */
.L_x_3898:
[----:B--2-4-:R-:W-:Y:S01]  /*11370*/  FMNMX.FTZ R132, R132, R0, !PT ;  /* 0x0000000084847209 */ /* 0x014fe20007810000 */
[----:B------:R-:W-:-:S05]  /*11380*/  BRA.DIV ~URZ, `(.L_x_3796) ;  /* 0x000096927f007947 */ /* 0x000fca000b800000 */
[----:B------:R-:W2:Y:S02]  /*11390*/  SHFL.BFLY PT, R0, R132, 0x1, 0x1f ;  /* 0x0c201f0084007f89 */ /* 0x000ea400000e0000 */
[----:B--2---:R-:W-:Y:S02]  /*113a0*/  FMNMX.FTZ R134, R132, R0, !PT ;  /* 0x0000000084867209 */ /* 0x004fe40007810000 */
[----:B------:R-:W2:Y:S02]  /*113b0*/  SHFL.BFLY PT, R0, R4, 0x2, 0x1f ;  /* 0x0c401f0004007f89 */ /* 0x000ea400000e0000 */
[----:B--2---:R-:W-:Y:S05]  /*113c0*/  FMNMX.FTZ R4, R4, R0, !PT ;  /* 0x0000000004047209 */ /* 0x004fea0007810000 */
[----:B------:R2:W4:Y:S02]  /*113d0*/  SHFL.BFLY PT, R0, R4, 0x1, 0x1f ;  /* 0x0c201f0004007f89 */ /* 0x00052400000e0000 */
.L_x_3899:
        /* <DEDUP_REMOVED lines=9> */
[--C-:B--2---:R-:W-:Y:S02]  /*11470*/  FFMA.FTZ R4, R173, c[0x0][0x2d0], -R2.reuse ;  /* 0x0000b400ad047a23 */ /* 0x104fe40000010802 */
        /* <DEDUP_REMOVED lines=14> */
[----:B------:R-:W2:Y:S10]  /*11560*/  MUFU.EX2 R4, R15 ;  /* 0x0000000f00047308 */ /* 0x000eb40000000800 */
[----:B------:R-:W-:Y:S10]  /*11570*/  MUFU.EX2 R19, R19 ;  /* 0x0000001300137308 */ /* 0x000ff40000000800 */
[----:B------:R-:W-:Y:S01]  /*11580*/  MUFU.EX2 R135, R135 ;  /* 0x0000008700877308 */ /* 0x000fe20000000800 */
[----:B-----5:R-:W-:Y:S01]  /*11590*/  FFMA.FTZ R2, R0, R22, R20 ;  /* 0x0000001600027223 */ /* 0x020fe20000010014 */
[----:B--2---:R-:W-:Y:S01]  /*115a0*/  F2FP.PACK_AB R172, R4, R20 ;  /* 0x0000001404ac723e */ /* 0x004fe200000000ff */
[----:B------:R-:W-:Y:S07]  /*115b0*/  FMUL.FTZ R21, R0, R145 ;  /* 0x0000009100157220 */ /* 0x000fee0000410000 */
[----:B------:R-:W2:Y:S01]  /*115c0*/  MUFU.EX2 R20, R18 ;  /* 0x0000001200147308 */ /* 0x000ea20000000800 */
        /* <DEDUP_REMOVED lines=8> */
[----:B------:R-:W4:Y:S01]  /*11650*/  LDL.LU R136, [R1+0x5c] ;  /* 0x00005c0001887983 */ /* 0x000f220000300800 */
[C---:B------:R-:W-:Y:S01]  /*11660*/  FMUL.FTZ R25, R0.reuse, R141 ;  /* 0x0000008d00197220 */ /* 0x040fe20000410000 */
[----:B------:R-:W-:Y:S01]  /*11670*/  MOV R141, R26 ;  /* 0x0000001a008d7202 */ /* 0x000fe20000000f00 */
[----:B------:R-:W-:Y:S02]  /*11680*/  FMUL.FTZ R28, R0, R28 ;  /* 0x0000001c001c7220 */ /* 0x000fe40000410000 */
[--C-:B------:R-:W-:Y:S02]  /*11690*/  FFMA.FTZ R12, R12, c[0x0][0x2d0], -R4.reuse ;  /* 0x0000b4000c0c7a23 */ /* 0x100fe40000010804 */
[--C-:B------:R-:W-:Y:S02]  /*116a0*/  FFMA.FTZ R132, R16, c[0x0][0x2d0], -R4.reuse ;  /* 0x0000b40010847a23 */ /* 0x100fe40000010804 */
[----:B------:R5:W-:Y:S01]  /*116b0*/  MUFU.EX2 R173, R12 ;  /* 0x0000000c00ad7308 */ /* 0x000be20000000800 */
[--C-:B-1-3--:R-:W-:Y:S02]  /*116c0*/  FFMA.FTZ R133, R13, c[0x0][0x2d0], -R4.reuse ;  /* 0x0000b4000d857a23 */ /* 0x10afe40000010804 */
[--C-:B------:R-:W-:Y:S02]  /*116d0*/  FFMA.FTZ R178, R14, c[0x0][0x2d0], -R4.reuse ;  /* 0x0000b4000eb27a23 */ /* 0x100fe40000010804 */
[--C-:B------:R-:W-:Y:S01]  /*116e0*/  FFMA.FTZ R179, R10, c[0x0][0x2d0], -R4.reuse ;  /* 0x0000b4000ab37a23 */ /* 0x100fe20000010804 */
[----:B--2---:R-:W-:Y:S01]  /*116f0*/  F2FP.PACK_AB R174, R19, R20 ;  /* 0x0000001413ae723e */ /* 0x004fe200000000ff */
        /* <DEDUP_REMOVED lines=15> */
[C---:B-----5:R-:W-:Y:S02]  /*117f0*/  FMUL.FTZ R12, R0.reuse, R152 ;  /* 0x00000098000c7220 */ /* 0x060fe40000410000 */
        /* <DEDUP_REMOVED lines=136> */
[C---:B----4-:R-:W-:Y:S01]  /*12080*/  FFMA.FTZ R148, R2.reuse, R136, R173 ;  /* 0x0000008802947223 */ /* 0x050fe200000100ad */
        /* <DEDUP_REMOVED lines=193> */
[----:B------:R1:W-:Y:S04]  /*12ca0*/  STL [R1+0x38], R0 ;  /* 0x0000380001007387 */ /* 0x0003e80000100800 */
[----:B------:R1:W-:Y:S06]  /*12cb0*/  STL [R1+0x5c], R2 ;  /* 0x00005c0201007387 */ /* 0x0003ec0000100800 */
[----:B-1----:R-:W-:-:S05]  /*12cc0*/  @P0 BRA `(.L_x_3797) ;  /* 0xffffc35000000947 */ /* 0x002fca000383ffff */
.L_x_3775:
[----:B------:R-:W-:Y:S05]  /*12cd0*/  BRA.DIV ~URZ, `(.L_x_3798) ;  /* 0x00007e227f007947 */ /* 0x000fea000b800000 */
[----:B------:R-:W2:Y:S04]  /*12ce0*/  LDL R2, [R1+0x60] ;  /* 0x0000600001027983 */ /* 0x000ea80000100800 */
[----:B--2---:R2:W3:Y:S02]  /*12cf0*/  SHFL.BFLY PT, R0, R2, 0x2, 0x1f ;  /* 0x0c401f0002007f89 */ /* 0x0044e400000e0000 */
.L_x_3900:
[----:B--2---:R-:W2:Y:S02]  /*12d00*/  LDL.LU R2, [R1+0x60] ;  /* 0x0000600001027983 */ /* 0x004ea40000300800 */
[----:B-123--:R-:W-:Y:S01]  /*12d10*/  FADD.FTZ R4, R0, R2 ;  /* 0x0000000200047221 */ /* 0x00efe20000010000 */
[----:B------:R-:W-:Y:S05]  /*12d20*/  BRA.DIV ~URZ, `(.L_x_3799) ;  /* 0x00007e227f007947 */ /* 0x000fea000b800000 */
[----:B------:R-:W2:Y:S04]  /*12d30*/  LDL.LU R2, [R1+0x5c] ;  /* 0x00005c0001027983 */ /* 0x000ea80000300800 */
[----:B--2---:R-:W1:Y:S02]  /*12d40*/  SHFL.BFLY PT, R0, R2, 0x2, 0x1f ;  /* 0x0c401f0002007f89 */ /* 0x004e6400000e0000 */
[----:B-1----:R-:W-:-:S02]  /*12d50*/  FADD.FTZ R5, R0, R2 ;  /* 0x0000000200057221 */ /* 0x002fc40000010000 */
[----:B------:R-:W1:Y:S04]  /*12d60*/  SHFL.BFLY PT, R0, R4, 0x1, 0x1f ;  /* 0x0c201f0004007f89 */ /* 0x000e6800000e0000 */
[----:B------:R2:W3:Y:S01]  /*12d70*/  SHFL.BFLY PT, R3, R5, 0x1, 0x1f ;  /* 0x0c201f0005037f89 */ /* 0x0004e200000e0000 */
[----:B-1----:R-:W-:-:S05]  /*12d80*/  FADD.FTZ R4, R4, R0 ;  /* 0x0000000004047221 */ /* 0x002fca0000010000 */
.L_x_3901:
        /* <DEDUP_REMOVED lines=33> */
[C---:B-1----:R-:W-:Y:S02]  /*12fa0*/  FMUL.FTZ R128, R0.reuse, R142 ;  /* 0x0000008e00807220 */ /* 0x042fe40000410000 */
[C---:B------:R-:W-:Y:S02]  /*12fb0*/  FMUL.FTZ R129, R0.reuse, R143 ;  /* 0x0000008f00817220 */ /* 0x040fe40000410000 */
[----:B------:R-:W-:-:S02]  /*12fc0*/  FMUL.FTZ R120, R0, R150 ;  /* 0x0000009600787220 */ /* 0x000fc40000410000 */
[C---:B------:R-:W-:Y:S02]  /*12fd0*/  FMUL.FTZ R121, R0.reuse, R151 ;  /* 0x0000009700797220 */ /* 0x040fe40000410000 */
[C---:B------:R-:W-:Y:S02]  /*12fe0*/  FMUL.FTZ R142, R0.reuse, R38 ;  /* 0x00000026008e7220 */ /* 0x040fe40000410000 */
[----:B------:R-:W-:Y:S02]  /*12ff0*/  FMUL.FTZ R143, R0, R39 ;  /* 0x00000027008f7220 */ /* 0x000fe40000410000 */
[C---:B------:R-:W-:Y:S02]  /*13000*/  FMUL.FTZ R26, R2.reuse, R152 ;  /* 0x00000098021a7220 */ /* 0x040fe40000410000 */
        /* <DEDUP_REMOVED lines=71> */
[----:B------:R-:W-:Y:S01]  /*13480*/  MOV R0, 0x1 ;  /* 0x0000000100007802 */ /* 0x000fe20000000f00 */
        /* <DEDUP_REMOVED lines=36> */
.L_x_3706:
        /* <DEDUP_REMOVED lines=9> */
[----:B--2---:R-:W-:Y:S01]  /*13760*/  IMAD.MOV.U32 R5, RZ, RZ, c[0x0][0x564] ;  /* 0x00015900ff057624 */ /* 0x004fe200078e00ff */
[----:B---3--:R-:W-:-:S06]  /*13770*/  ISETP.EQ.U32.AND P0, PT, R3, R2, PT ;  /* 0x000000020300720c */ /* 0x008fcc0003f02070 */
[----:B------:R-:W2:Y:S07]  /*13780*/  POPC R2, UR4 ;  /* 0x0000000400027d09 */ /* 0x000eae0008000000 */
[----:B--2---:R2:W3:Y:S04]  /*13790*/  @P0 ATOMG.E.ADD.STRONG.GPU PT, R2, [R4.64], R2 ;  /* 0x00000002040209a8 */ /* 0x0044e800081ee1c6 */
[----:B--2---:R-:W2:Y:S04]  /*137a0*/  S2R R4, SR_LTMASK ;  /* 0x0000000000047919 */ /* 0x004ea80000003900 */
[----:B---3--:R2:W3:Y:S02]  /*137b0*/  SHFL.IDX PT, R3, R2, R3, 0x1f ;  /* 0x00001f0302037589 */ /* 0x0084e400000e0000 */
[----:B--2---:R-:W-:-:S06]  /*137c0*/  LOP3.LUT R2, R4, UR4, RZ, 0xc0, !PT ;  /* 0x0000000404027c12 */ /* 0x004fcc000f8ec0ff */
[----:B------:R-:W3:Y:S02]  /*137d0*/  POPC R2, R2 ;  /* 0x0000000200027309 */ /* 0x000ee40000000000 */
[----:B---3-5:R-:W-:-:S05]  /*137e0*/  IADD3 R6, R3, c[0x0][0xc], R2 ;  /* 0x0000030003067a10 */ /* 0x028fca0007ffe002 */
[----:B------:R2:W-:Y:S02]  /*137f0*/  STL [R1+0xb0], R6 ;  /* 0x0000b00601007387 */ /* 0x0005e40000100800 */
.L_x_3801:
[----:B---3--:R-:W-:Y:S05]  /*13800*/  BSYNC B0 ;  /* 0x0000000000007941 */ /* 0x008fea0003800000 */
.L_x_3800:
[----:B------:R-:W-:Y:S01]  /*13810*/  PRMT R0, R0, 0x9910, RZ ;  /* 0x0000991000007816 */ /* 0x000fe200000000ff */
[----:B------:R-:W-:Y:S01]  /*13820*/  BSSY B1, `(.L_x_3802) ;  /* 0x000045a000017945 */ /* 0x000fe20003800000 */
[----:B-----5:R-:W-:Y:S02]  /*13830*/  IMAD.MOV.U32 R106, RZ, RZ, R6 ;  /* 0x000000ffff6a7224 */ /* 0x020fe400078e0006 */
        /* <DEDUP_REMOVED lines=16> */
[----:B---3--:R-:W-:Y:S02]  /*13940*/  F2FP.PACK_AB R2, R25, R24 ;  /* 0x000000181902723e */ /* 0x008fe400000000ff */
[----:B-1----:R-:W-:-:S03]  /*13950*/  F2FP.PACK_AB R0, R149, R148 ;  /* 0x000000949500723e */ /* 0x002fc600000000ff */
        /* <DEDUP_REMOVED lines=143> */
.L_x_3804:
        /* <DEDUP_REMOVED lines=125> */
.L_x_3902:
[----:B------:R-:W-:Y:S05]  /*14a20*/  BRA.DIV ~URZ, `(.L_x_3807) ;  /* 0x000062c27f007947 */ /* 0x000fea000b800000 */
[----:B------:R4:W2:Y:S02]  /*14a30*/  SHFL.IDX PT, R0, R14, RZ, 0x181f ;  /* 0x00181fff0e007589 */ /* 0x0008a400000e0000 */
.L_x_3903:
        /* <DEDUP_REMOVED lines=33> */
.L_x_3809:
[----:B------:R-:W-:Y:S05]  /*14c50*/  BSYNC B0 ;  /* 0x0000000000007941 */ /* 0x000fea0003800000 */
.L_x_3808:
[----:B------:R-:W-:Y:S05]  /*14c60*/  BRA.DIV ~URZ, `(.L_x_3810) ;  /* 0x000061127f007947 */ /* 0x000fea000b800000 */
[----:B---3--:R3:W4:Y:S04]  /*14c70*/  SHFL.IDX PT, R4, R5, 0x1, 0x181f ;  /* 0x00381f0005047f89 */ /* 0x00872800000e0000 */
[----:B--2---:R3:W2:Y:S02]  /*14c80*/  SHFL.IDX PT, R0, R14, 0x1, 0x181f ;  /* 0x00381f000e007f89 */ /* 0x0046a400000e0000 */
.L_x_3904:
        /* <DEDUP_REMOVED lines=28> */
.L_x_3812:
[----:B------:R-:W-:Y:S05]  /*14e50*/  BSYNC B0 ;  /* 0x0000000000007941 */ /* 0x000fea0003800000 */
.L_x_3811:
[----:B------:R-:W-:Y:S05]  /*14e60*/  BRA.DIV ~URZ, `(.L_x_3813) ;  /* 0x000060227f007947 */ /* 0x000fea000b800000 */
[----:B----4-:R4:W3:Y:S02]  /*14e70*/  SHFL.IDX PT, R4, R5, 0x2, 0x181f ;  /* 0x00581f0005047f89 */ /* 0x0108e400000e0000 */
.L_x_3905:
[----:B------:R-:W-:Y:S05]  /*14e80*/  BRA.DIV ~URZ, `(.L_x_3814) ;  /* 0x000060927f007947 */ /* 0x000fea000b800000 */
[----:B--2---:R2:W4:Y:S02]  /*14e90*/  SHFL.IDX PT, R0, R14, 0x2, 0x181f ;  /* 0x00581f000e007f89 */ /* 0x00452400000e0000 */
.L_x_3906:
        /* <DEDUP_REMOVED lines=28> */
.L_x_3816:
[----:B------:R-:W-:Y:S05]  /*15060*/  BSYNC B0 ;  /* 0x0000000000007941 */ /* 0x000fea0003800000 */
.L_x_3815:
[----:B------:R-:W-:Y:S05]  /*15070*/  BRA.DIV ~URZ, `(.L_x_3817) ;  /* 0x00005f327f007947 */ /* 0x000fea000b800000 */
[----:B---3--:R3:W1:Y:S04]  /*15080*/  SHFL.IDX PT, R4, R5, 0x3, 0x181f ;  /* 0x00781f0005047f89 */ /* 0x00866800000e0000 */
[----:B----4-:R3:W4:Y:S02]  /*15090*/  SHFL.IDX PT, R0, R14, 0x3, 0x181f ;  /* 0x00781f000e007f89 */ /* 0x01072400000e0000 */
.L_x_3907:
        /* <DEDUP_REMOVED lines=29> */
.L_x_3805:
        /* <DEDUP_REMOVED lines=33> */
.L_x_3908:
[----:B------:R-:W-:Y:S05]  /*15480*/  BRA.DIV ~URZ, `(.L_x_3820) ;  /* 0x00005cc27f007947 */ /* 0x000fea000b800000 */
[----:B------:R3:W4:Y:S02]  /*15490*/  SHFL.IDX PT, R0, R12, RZ, 0x1c1f ;  /* 0x001c1fff0c007589 */ /* 0x00072400000e0000 */
.L_x_3909:
        /* <DEDUP_REMOVED lines=194> */
.L_x_3822:
[----:B------:R-:W-:Y:S05]  /*160c0*/  BSYNC B0 ;  /* 0x0000000000007941 */ /* 0x000fea0003800000 */
.L_x_3821:
[----:B------:R-:W-:Y:S05]  /*160d0*/  BRA.DIV ~URZ, `(.L_x_3823) ;  /* 0x000051027f007947 */ /* 0x000fea000b800000 */
[----:B--2---:R2:W1:Y:S04]  /*160e0*/  SHFL.IDX PT, R4, R5, 0x1, 0x1c1f ;  /* 0x003c1f0005047f89 */ /* 0x00446800000e0000 */
[----:B----4-:R2:W4:Y:S02]  /*160f0*/  SHFL.IDX PT, R0, R12, 0x1, 0x1c1f ;  /* 0x003c1f000c007f89 */ /* 0x01052400000e0000 */
.L_x_3910:
        /* <DEDUP_REMOVED lines=212> */
.L_x_3803:
        /* <DEDUP_REMOVED lines=14> */
[----:B-1----:R-:W-:Y:S01]  /*16f20*/  SEL R19, R0, c[0x0][0x3d4], P1 ;  /* 0x0000f50000137a07 */ /* 0x002fe20000800000 */
[----:B------:R-:W-:Y:S05]  /*16f30*/  @P0 BRA `(.L_x_3824) ;  /* 0x0000004000000947 */ /* 0x000fea0003800000 */
[----:B------:R-:W-:Y:S05]  /*16f40*/  @!P2 BRA `(.L_x_3824) ;  /* 0x000000300000a947 */ /* 0x000fea0003800000 */
[----:B------:R1:W3:Y:S04]  /*16f50*/  LDG.E R0, [R2.64] ;  /* 0x0000000602007981 */ /* 0x0002e8000c1e1900 */
[----:B-12---:R-:W3:Y:S02]  /*16f60*/  LDG.E R2, [R2.64+0x4] ;  /* 0x0000040602027981 */ /* 0x006ee4000c1e1900 */
[----:B---3-5:R-:W-:Y:S02]  /*16f70*/  IADD3 R20, -R0, R2, RZ ;  /* 0x0000000200147210 */ /* 0x028fe40007ffe1ff */
.L_x_3824:
[----:B--2---:R-:W2:Y:S01]  /*16f80*/  LDL.LU R2, [R1+0xb8] ;  /* 0x0000b80001027983 */ /* 0x004ea20000300800 */
        /* <DEDUP_REMOVED lines=58> */
.L_x_3826:
[----:B------:R-:W-:Y:S05]  /*17330*/  BSYNC B0 ;  /* 0x0000000000007941 */ /* 0x000fea0003800000 */
.L_x_3825:
        /* <DEDUP_REMOVED lines=36> */
.L_x_3911:
[----:B------:R-:W-:Y:S05]  /*17580*/  BRA.DIV ~URZ, `(.L_x_3828) ;  /* 0x00003df27f007947 */ /* 0x000fea000b800000 */
[----:B------:R3:W4:Y:S02]  /*17590*/  SHFL.IDX PT, R0, R14, RZ, 0x181f ;  /* 0x00181fff0e007589 */ /* 0x00072400000e0000 */
.L_x_3912:
        /* <DEDUP_REMOVED lines=34> */
.L_x_3830:
[----:B------:R-:W-:Y:S05]  /*177c0*/  BSYNC B0 ;  /* 0x0000000000007941 */ /* 0x000fea0003800000 */
.L_x_3829:
[----:B------:R-:W-:Y:S05]  /*177d0*/  BRA.DIV ~URZ, `(.L_x_3831) ;  /* 0x00003c327f007947 */ /* 0x000fea000b800000 */
[----:B--2---:R2:W1:Y:S04]  /*177e0*/  SHFL.IDX PT, R4, R5, 0x1, 0x181f ;  /* 0x00381f0005047f89 */ /* 0x00446800000e0000 */
[----:B----4-:R2:W4:Y:S02]  /*177f0*/  SHFL.IDX PT, R0, R14, 0x1, 0x181f ;  /* 0x00381f000e007f89 */ /* 0x01052400000e0000 */
.L_x_3913:
        /* <DEDUP_REMOVED lines=28> */
.L_x_3833:
[----:B------:R-:W-:Y:S05]  /*179c0*/  BSYNC B0 ;  /* 0x0000000000007941 */ /* 0x000fea0003800000 */
.L_x_3832:
[----:B------:R-:W-:Y:S05]  /*179d0*/  BRA.DIV ~URZ, `(.L_x_3834) ;  /* 0x00003b427f007947 */ /* 0x000fea000b800000 */
[----:B------:R1:W2:Y:S02]  /*179e0*/  SHFL.IDX PT, R4, R5, 0x2, 0x181f ;  /* 0x00581f0005047f89 */ /* 0x0002a400000e0000 */
.L_x_3914:
[----:B------:R-:W-:Y:S05]  /*179f0*/  BRA.DIV ~URZ, `(.L_x_3835) ;  /* 0x00003bb27f007947 */ /* 0x000fea000b800000 */
[----:B----4-:R4:W1:Y:S02]  /*17a00*/  SHFL.IDX PT, R0, R14, 0x2, 0x181f ;  /* 0x00581f000e007f89 */ /* 0x01086400000e0000 */
.L_x_3915:
        /* <DEDUP_REMOVED lines=28> */
.L_x_3837:
[----:B------:R-:W-:Y:S05]  /*17bd0*/  BSYNC B0 ;  /* 0x0000000000007941 */ /* 0x000fea0003800000 */
.L_x_3836:
[----:B------:R-:W-:Y:S05]  /*17be0*/  BRA.DIV ~URZ, `(.L_x_3838) ;  /* 0x00003a527f007947 */ /* 0x000fea000b800000 */
[----:B--2---:R2:W1:Y:S04]  /*17bf0*/  SHFL.IDX PT, R4, R5, 0x3, 0x181f ;  /* 0x00781f0005047f89 */ /* 0x00446800000e0000 */
[----:B------:R2:W3:Y:S02]  /*17c00*/  SHFL.IDX PT, R0, R14, 0x3, 0x181f ;  /* 0x00781f000e007f89 */ /* 0x0004e400000e0000 */
.L_x_3916:
        /* <DEDUP_REMOVED lines=27> */
.L_x_3818:
[----:B------:R-:W-:Y:S05]  /*17dc0*/  BSYNC B1 ;  /* 0x0000000000017941 */ /* 0x000fea0003800000 */
.L_x_3802:
        /* <DEDUP_REMOVED lines=15> */
.L_x_3917:
[----:B------:R-:W-:Y:S05]  /*17ec0*/  BRA.DIV ~URZ, `(.L_x_3841) ;  /* 0x000039127f007947 */ /* 0x000fea000b800000 */
[----:B------:R3:W4:Y:S02]  /*17ed0*/  SHFL.IDX PT, R8, R106, 0x1, 0x1f ;  /* 0x00201f006a087f89 */ /* 0x00072400000e0000 */
.L_x_3918:
        /* <DEDUP_REMOVED lines=19> */
.L_x_3919:
        /* <DEDUP_REMOVED lines=16> */
.L_x_3920:
[----:B---3--:R-:W-:Y:S01]  /*18110*/  IMAD R0, R0, c[0x0][0x538], RZ ;  /* 0x00014e0000007a24 */ /* 0x008fe200078e02ff */
[----:B------:R-:W-:Y:S04]  /*18120*/  BSSY B1, `(.L_x_3844) ;  /* 0x00000cf000017945 */ /* 0x000fe80003800000 */
[----:B----4-:R-:W-:-:S04]  /*18130*/  IADD3 R8, R0, R8, RZ ;  /* 0x0000000800087210 */ /* 0x010fc80007ffe0ff */
[----:B--2---:R-:W-:-:S13]  /*18140*/  ISETP.GT.AND P0, PT, R8, R9, PT ;  /* 0x000000090800720c */ /* 0x004fda0003f04270 */
[----:B------:R-:W-:Y:S05]  /*18150*/  @P0 BRA `(.L_x_3845) ;  /* 0x0000025000000947 */ /* 0x000fea0003800000 */
.L_x_3849:
        /* <DEDUP_REMOVED lines=17> */
.L_x_3921:
        /* <DEDUP_REMOVED lines=16> */
.L_x_3922:
[----:B--2---:R-:W-:-:S05]  /*18370*/  IMAD R0, R0, c[0x0][0x538], RZ ;  /* 0x00014e0000007a24 */ /* 0x004fca00078e02ff */
[----:B------:R-:W-:-:S04]  /*18380*/  IADD3 R8, R0, R8, RZ ;  /* 0x0000000800087210 */ /* 0x000fc80007ffe0ff */
[----:B------:R-:W-:-:S13]  /*18390*/  ISETP.GT.AND P0, PT, R8, R9, PT ;  /* 0x000000090800720c */ /* 0x000fda0003f04270 */
[----:B-1----:R-:W-:Y:S05]  /*183a0*/  @!P0 BRA `(.L_x_3849) ;  /* 0xfffffdb000008947 */ /* 0x002fea000383ffff */
.L_x_3845:
[----:B------:R-:W-:-:S05]  /*183b0*/  IADD3 R8, -R0, R8, RZ ;  /* 0x0000000800087210 */ /* 0x000fca0007ffe1ff */
[----:B------:R-:W-:-:S05]  /*183c0*/  IMAD R0, R4, c[0x0][0x538], R8 ;  /* 0x00014e0004007a24 */ /* 0x000fca00078e0208 */
[----:B------:R-:W-:Y:S01]  /*183d0*/  ISETP.GT.AND P0, PT, R0, R9, PT ;  /* 0x000000090000720c */ /* 0x000fe20003f04270 */
[----:B------:R-:W-:-:S12]  /*183e0*/  BRA.DIV ~URZ, `(.L_x_3850) ;  /* 0x000038b27f007947 */ /* 0x000fd8000b800000 */
[----:B------:R-:W-:-:S03]  /*183f0*/  VOTE.ANY R5, PT, !P0 ;  /* 0x0000000000057806 */ /* 0x000fc600040e0100 */
.L_x_3923:
[----:B------:R-:W2:Y:S01]  /*18400*/  LDL.LU R2, [R1+0xbc] ;  /* 0x0000bc0001027983 */ /* 0x000ea20000300800 */
[----:B------:R-:W2:Y:S02]  /*18410*/  POPC R0, R5 ;  /* 0x0000000500007309 */ /* 0x000ea40000000000 */
[----:B--2---:R-:W-:-:S05]  /*18420*/  IADD3 R2, R0, R2, RZ ;  /* 0x0000000200027210 */ /* 0x004fca0007ffe0ff */
[----:B------:R2:W-:Y:S01]  /*18430*/  STL [R1+0xbc], R2 ;  /* 0x0000bc0201007387 */ /* 0x0005e20000100800 */
[----:B------:R-:W-:Y:S05]  /*18440*/  BRA.DIV ~URZ, `(.L_x_3851) ;  /* 0x000038a27f007947 */ /* 0x000fea000b800000 */
[----:B------:R3:W4:Y:S04]  /*18450*/  SHFL.IDX PT, R10, R6, R0, 0x1f ;  /* 0x00001f00060a7589 */ /* 0x00072800000e0000 */
[----:B------:R3:W1:Y:S02]  /*18460*/  SHFL.IDX PT, R7, R7, R0, 0x1f ;  /* 0x00001f0007077589 */ /* 0x00066400000e0000 */
.L_x_3924:
[----:B------:R-:W-:Y:S01]  /*18470*/  ISETP.NE.AND P0, PT, R5, RZ, PT ;  /* 0x000000ff0500720c */ /* 0x000fe20003f05270 */
[----:B------:R-:W-:-:S12]  /*18480*/  BSSY B0, `(.L_x_3852) ;  /* 0x0000005000007945 */ /* 0x000fd80003800000 */
[----:B------:R-:W-:Y:S05]  /*18490*/  @!P0 BRA `(.L_x_3853) ;  /* 0x0000003000008947 */ /* 0x000fea0003800000 */
[----:B---3--:R-:W-:Y:S01]  /*184a0*/  IADD3 R0, R0, -0x1, RZ ;  /* 0xffffffff00007810 */ /* 0x008fe20007ffe0ff */
[----:B------:R-:W-:Y:S05]  /*184b0*/  BRA.DIV ~URZ, `(.L_x_3854) ;  /* 0x000039427f007947 */ /* 0x000fea000b800000 */
[----:B------:R3:W2:Y:S02]  /*184c0*/  SHFL.IDX PT, R11, R4, R0, 0x1f ;  /* 0x00001f00040b7589 */ /* 0x0006a400000e0000 */
.L_x_3853:
[----:B------:R-:W-:Y:S05]  /*184d0*/  BSYNC B0 ;  /* 0x0000000000007941 */ /* 0x000fea0003800000 */
.L_x_3852:
        /* <DEDUP_REMOVED lines=68> */
.L_x_3856:
        /* <DEDUP_REMOVED lines=69> */
.L_x_3857:
[----:B------:R-:W-:Y:S05]  /*18d70*/  BSYNC B0 ;  /* 0x0000000000007941 */ /* 0x000fea0003800000 */
.L_x_3855:
[----:B------:R-:W-:-:S04]  /*18d80*/  LOP3.LUT R2, RZ, R2, RZ, 0x33, !PT ;  /* 0x00000002ff027212 */ /* 0x000fc800078e33ff */
[----:B-1----:R-:W-:-:S05]  /*18d90*/  IADD3 R0, R2, R10, RZ ;  /* 0x0000000a02007210 */ /* 0x002fca0007ffe0ff */
[----:B------:R1:W-:Y:S01]  /*18da0*/  STL [R1+0xb4], R0 ;  /* 0x0000b40001007387 */ /* 0x0003e20000100800 */
[----:B------:R-:W-:Y:S05]  /*18db0*/  BRA `(.L_x_3858) ;  /* 0x0000005000007947 */ /* 0x000fea0003800000 */
.L_x_3846:
[----:B------:R-:W-:Y:S01]  /*18dc0*/  MOV R0, c[0x0][0x53c] ;  /* 0x00014f0000007a02 */ /* 0x000fe20000000f00 */
[----:B------:R2:W-:Y:S04]  /*18dd0*/  STL [R1+0xb0], R9 ;  /* 0x0000b00901007387 */ /* 0x0005e80000100800 */
[----:B------:R2:W-:Y:S04]  /*18de0*/  STL [R1+0xb4], RZ ;  /* 0x0000b4ff01007387 */ /* 0x0005e80000100800 */
[----:B------:R2:W-:Y:S04]  /*18df0*/  STL [R1+0xb8], RZ ;  /* 0x0000b8ff01007387 */ /* 0x0005e80000100800 */
[----:B------:R2:W-:Y:S02]  /*18e00*/  STL [R1+0xbc], R0 ;  /* 0x0000bc0001007387 */ /* 0x0005e40000100800 */
.L_x_3858:
[----:B------:R-:W-:Y:S05]  /*18e10*/  BSYNC B1 ;  /* 0x0000000000017941 */ /* 0x000fea0003800000 */
.L_x_3844:
        /* <DEDUP_REMOVED lines=9> */
.L_x_3839:
[----:B--2---:R-:W2:Y:S02]  /*18eb0*/  LDL R0, [R1+0xbc] ;  /* 0x0000bc0001007983 */ /* 0x004ea40000100800 */
[----:B--2---:R-:W-:-:S13]  /*18ec0*/  ISETP.GE.AND P0, PT, R0, c[0x0][0x53c], PT ;  /* 0x00014f0000007a0c */ /* 0x004fda0003f06270 */
[----:B-1----:R-:W-:Y:S01]  /*18ed0*/  @P0 CALL.REL.NOINC `(.L_x_3859) ;  /* 0x0000001000000944 */ /* 0x002fe20003c00000 */
[----:B------:R-:W-:Y:S05]  /*18ee0*/  BRA `(.L_x_3860) ;  /* 0xfffe92a000007947 */ /* 0x000fea000383ffff */
.L_x_3859:
[----:B------:R-:W-:Y:S05]  /*18ef0*/  EXIT ;  /* 0x000000000000794d */ /* 0x000fea0003800000 */
.L_x_3681:
[----:B------:R-:W-:Y:S01]  /*18f00*/  IMAD.MOV.U32 R0, RZ, RZ, R5 ;  /* 0x000000ffff007224 */ /* 0x000fe200078e0005 */
[----:B------:R-:W-:Y:S02]  /*18f10*/  MOV R3, 0x1 ;  /* 0x0000000100037802 */ /* 0x000fe40000000f00 */
[----:B------:R-:W-:Y:S02]  /*18f20*/  MOV R2, 0x18f40 ;  /* 0x00018f4000027802 */ /* 0x000fe40000000f00 */
[----:B------:R-:W-:Y:S05]  /*18f30*/  CALL.REL.NOINC `($__internal_64_$__cuda_sm70_shflsync_up_p) ;  /* 0x0000308000007944 */ /* 0x000fea0003c00000 */
[----:B------:R-:W-:Y:S01]  /*18f40*/  MOV R0, R4 ;  /* 0x0000000400007202 */ /* 0x000fe20000000f00 */
[----:B------:R-:W-:Y:S05]  /*18f50*/  BRA `(.L_x_3861) ;  /* 0xfffe750000007947 */ /* 0x000fea000383ffff */
.L_x_3682:
[----:B------:R-:W-:Y:S01]  /*18f60*/  IMAD.MOV.U32 R0, RZ, RZ, R5 ;  /* 0x000000ffff007224 */ /* 0x000fe200078e0005 */
[----:B------:R-:W-:Y:S02]  /*18f70*/  MOV R3, 0x2 ;  /* 0x0000000200037802 */ /* 0x000fe40000000f00 */
[----:B------:R-:W-:Y:S02]  /*18f80*/  MOV R2, 0x18fa0 ;  /* 0x00018fa000027802 */ /* 0x000fe40000000f00 */
[----:B------:R-:W-:Y:S05]  /*18f90*/  CALL.REL.NOINC `($__internal_64_$__cuda_sm70_shflsync_up_p) ;  /* 0x0000302000007944 */ /* 0x000fea0003c00000 */
[----:B------:R-:W-:Y:S01]  /*18fa0*/  SEL R4, R4, RZ, P4 ;  /* 0x000000ff04047207 */ /* 0x000fe20002000000 */
[----:B------:R-:W-:Y:S01]  /*18fb0*/  IMAD.MOV.U32 R3, RZ, RZ, 0x4 ;  /* 0x00000004ff037424 */ /* 0x000fe200078e00ff */
[----:B------:R-:W-:-:S03]  /*18fc0*/  MOV R2, 0x18ff0 ;  /* 0x00018ff000027802 */ /* 0x000fc60000000f00 */
[----:B------:R-:W-:Y:S02]  /*18fd0*/  IMAD.IADD R0, R5, 0x1, R4 ;  /* 0x0000000105007824 */ /* 0x000fe400078e0204 */
        /* <DEDUP_REMOVED lines=19> */
[----:B-1----:R-:W-:Y:S05]  /*19110*/  CALL.REL.NOINC `($__internal_63_$__cuda_sm70_shflsync_idx_p) ;  /* 0x00002dd000007944 */ /* 0x002fea0003c00000 */
[----:B-----5:R1:W5:Y:S02]  /*19120*/  LDL.LU R0, [R1+0x54] ;  /* 0x0000540001007983 */ /* 0x0203640000300800 */
[----:B-1---5:R-:W-:Y:S05]  /*19130*/  BRA `(.L_x_3862) ;  /* 0xfffe742000007947 */ /* 0x022fea000383ffff */
.L_x_3684:
[----:B------:R-:W-:Y:S02]  /*19140*/  SEL R0, RZ, 0x1, P0 ;  /* 0x00000001ff007807 */ /* 0x000fe40000000000 */
[----:B------:R-:W-:-:S02]  /*19150*/  MOV R2, 0x19170 ;  /* 0x0001917000027802 */ /* 0x000fc40000000f00 */
[----:B------:R-:W-:Y:S05]  /*19160*/  CALL.REL.NOINC `($__internal_65_$__cuda_sm70_votesync_ballot) ;  /* 0x00002eb000007944 */ /* 0x000fea0003c00000 */
[----:B------:R-:W-:Y:S01]  /*19170*/  MOV R6, R0 ;  /* 0x0000000000067202 */ /* 0x000fe20000000f00 */
[----:B------:R-:W-:Y:S05]  /*19180*/  BRA `(.L_x_3863) ;  /* 0xfffe746000007947 */ /* 0x000fea000383ffff */
.L_x_3685:
[----:B------:R-:W-:Y:S01]  /*19190*/  MOV R5, 0x19200 ;  /* 0x0001920000057802 */ /* 0x000fe20000000f00 */
[----:B------:R-:W-:Y:S01]  /*191a0*/  IMAD.MOV.U32 R7, RZ, RZ, 0x1f ;  /* 0x0000001fff077424 */ /* 0x000fe200078e00ff */
[----:B------:R-:W-:Y:S01]  /*191b0*/  MOV R3, R0 ;  /* 0x0000000000037202 */ /* 0x000fe20000000f00 */
[----:B-1----:R-:W-:-:S02]  /*191c0*/  IMAD.MOV.U32 R2, RZ, RZ, R9 ;  /* 0x000000ffff027224 */ /* 0x002fc400078e0009 */
[----:B------:R1:W-:Y:S04]  /*191d0*/  STL [R1+0x50], R5 ;  /* 0x0000500501007387 */ /* 0x0003e80000100800 */
[----:B------:R1:W-:Y:S02]  /*191e0*/  STL [R1+0x54], R7 ;  /* 0x0000540701007387 */ /* 0x0003e40000100800 */
[----:B-1----:R-:W-:Y:S05]  /*191f0*/  CALL.REL.NOINC `($__internal_63_$__cuda_sm70_shflsync_idx_p) ;  /* 0x00002cf000007944 */ /* 0x002fea0003c00000 */
        /* <DEDUP_REMOVED lines=8> */
[----:B-1----:R-:W-:Y:S05]  /*19280*/  CALL.REL.NOINC `($__internal_63_$__cuda_sm70_shflsync_idx_p) ;  /* 0x00002c6000007944 */ /* 0x002fea0003c00000 */
[----:B------:R1:W5:Y:S02]  /*19290*/  LDL.LU R9, [R1+0x54] ;  /* 0x0000540001097983 */ /* 0x0003640000300800 */
[----:B-1---5:R-:W-:Y:S05]  /*192a0*/  BRA `(.L_x_3864) ;  /* 0xfffe73b000007947 */ /* 0x022fea000383ffff */
.L_x_3688:
[----:B------:R-:W-:Y:S01]  /*192b0*/  MOV R3, R0 ;  /* 0x0000000000037202 */ /* 0x000fe20000000f00 */
[----:B-1----:R-:W-:Y:S01]  /*192c0*/  IMAD.MOV.U32 R2, RZ, RZ, R4 ;  /* 0x000000ffff027224 */ /* 0x002fe200078e0004 */
[----:B------:R-:W-:Y:S01]  /*192d0*/  MOV R0, 0x19320 ;  /* 0x0001932000007802 */ /* 0x000fe20000000f00 */
[----:B------:R-:W-:-:S04]  /*192e0*/  IMAD.MOV.U32 R4, RZ, RZ, 0x1f ;  /* 0x0000001fff047424 */ /* 0x000fc800078e00ff */
[----:B------:R1:W-:Y:S04]  /*192f0*/  STL [R1+0x50], R0 ;  /* 0x0000500001007387 */ /* 0x0003e80000100800 */
[----:B------:R1:W-:Y:S02]  /*19300*/  STL [R1+0x54], R4 ;  /* 0x0000540401007387 */ /* 0x0003e40000100800 */
[----:B-1-34-:R-:W-:Y:S05]  /*19310*/  CALL.REL.NOINC `($__internal_63_$__cuda_sm70_shflsync_idx_p) ;  /* 0x00002bd000007944 */ /* 0x01afea0003c00000 */
[----:B------:R1:W5:Y:S02]  /*19320*/  LDL.LU R5, [R1+0x54] ;  /* 0x0000540001057983 */ /* 0x0003640000300800 */
[----:B-1---5:R-:W-:Y:S05]  /*19330*/  BRA `(.L_x_3687) ;  /* 0xfffe738000007947 */ /* 0x022fea000383ffff */
.L_x_3709:
[----:B------:R-:W-:Y:S01]  /*19340*/  MOV R4, 0x193b0 ;  /* 0x000193b000047802 */ /* 0x000fe20000000f00 */
[----:B------:R-:W-:Y:S01]  /*19350*/  IMAD.MOV.U32 R5, RZ, RZ, 0x181f ;  /* 0x0000181fff057424 */ /* 0x000fe200078e00ff */
[----:B-1----:R-:W-:Y:S01]  /*19360*/  MOV R3, 0x1 ;  /* 0x0000000100037802 */ /* 0x002fe20000000f00 */
[----:B------:R-:W-:Y:S02]  /*19370*/  IMAD.MOV.U32 R2, RZ, RZ, R8 ;  /* 0x000000ffff027224 */ /* 0x000fe400078e0008 */
[----:B------:R1:W-:Y:S04]  /*19380*/  STL [R1+0x50], R4 ;  /* 0x0000500401007387 */ /* 0x0003e80000100800 */
[----:B------:R1:W-:Y:S02]  /*19390*/  STL [R1+0x54], R5 ;  /* 0x0000540501007387 */ /* 0x0003e40000100800 */
[----:B-1----:R-:W-:Y:S05]  /*193a0*/  CALL.REL.NOINC `($__internal_63_$__cuda_sm70_shflsync_idx_p) ;  /* 0x00002b4000007944 */ /* 0x002fea0003c00000 */
[----:B------:R-:W-:Y:S01]  /*193b0*/  MOV R5, 0x19430 ;  /* 0x0001943000057802 */ /* 0x000fe20000000f00 */
[----:B------:R-:W-:Y:S01]  /*193c0*/  IMAD.MOV.U32 R6, RZ, RZ, 0x181f ;  /* 0x0000181fff067424 */ /* 0x000fe200078e00ff */
[----:B-----5:R1:W5:Y:S01]  /*193d0*/  LDL.LU R4, [R1+0x54] ;  /* 0x0000540001047983 */ /* 0x0203620000300800 */
[----:B------:R-:W-:Y:S01]  /*193e0*/  IMAD.MOV.U32 R2, RZ, RZ, R11 ;  /* 0x000000ffff027224 */ /* 0x000fe200078e000b */
[----:B------:R-:W-:-:S02]  /*193f0*/  MOV R3, 0x1 ;  /* 0x0000000100037802 */ /* 0x000fc40000000f00 */
[----:B------:R1:W-:Y:S04]  /*19400*/  STL [R1+0x50], R5 ;  /* 0x0000500501007387 */ /* 0x0003e80000100800 */
[----:B------:R1:W-:Y:S02]  /*19410*/  STL [R1+0x54], R6 ;  /* 0x0000540601007387 */ /* 0x0003e40000100800 */
[----:B-1---5:R-:W-:Y:S05]  /*19420*/  CALL.REL.NOINC `($__internal_63_$__cuda_sm70_shflsync_idx_p) ;  /* 0x00002ac000007944 */ /* 0x022fea0003c00000 */
[----:B------:R1:W5:Y:S02]  /*19430*/  LDL.LU R2, [R1+0x54] ;  /* 0x0000540001027983 */ /* 0x0003640000300800 */
[----:B-1---5:R-:W-:Y:S05]  /*19440*/  BRA `(.L_x_3865) ;  /* 0xfffeb0e000007947 */ /* 0x022fea000383ffff */
.L_x_3712:
[----:B------:R-:W-:Y:S01]  /*19450*/  MOV R0, 0x194c0 ;  /* 0x000194c000007802 */ /* 0x000fe20000000f00 */
[----:B------:R-:W-:Y:S01]  /*19460*/  IMAD.MOV.U32 R4, RZ, RZ, 0x181f ;  /* 0x0000181fff047424 */ /* 0x000fe200078e00ff */
[----:B------:R-:W-:Y:S01]  /*19470*/  MOV R3, RZ ;  /* 0x000000ff00037202 */ /* 0x000fe20000000f00 */
[----:B------:R-:W-:Y:S02]  /*19480*/  IMAD.MOV.U32 R2, RZ, RZ, R5 ;  /* 0x000000ffff027224 */ /* 0x000fe400078e0005 */
[----:B------:R2:W-:Y:S04]  /*19490*/  STL [R1+0x50], R0 ;  /* 0x0000500001007387 */ /* 0x0005e80000100800 */
[----:B------:R2:W-:Y:S02]  /*194a0*/  STL [R1+0x54], R4 ;  /* 0x0000540401007387 */ /* 0x0005e40000100800 */
[----:B-12---:R-:W-:Y:S05]  /*194b0*/  CALL.REL.NOINC `($__internal_63_$__cuda_sm70_shflsync_idx_p) ;  /* 0x00002a3000007944 */ /* 0x006fea0003c00000 */
[----:B-----5:R1:W5:Y:S02]  /*194c0*/  LDL.LU R4, [R1+0x54] ;  /* 0x0000540001047983 */ /* 0x0203640000300800 */
[----:B-1---5:R-:W-:Y:S05]  /*194d0*/  BRA `(.L_x_3866) ;  /* 0xfffebfc000007947 */ /* 0x022fea000383ffff */
.L_x_3713:
[----:B------:R-:W-:Y:S01]  /*194e0*/  MOV R0, 0x19550 ;  /* 0x0001955000007802 */ /* 0x000fe20000000f00 */
[----:B------:R-:W-:Y:S01]  /*194f0*/  IMAD.MOV.U32 R8, RZ, RZ, 0x181f ;  /* 0x0000181fff087424 */ /* 0x000fe200078e00ff */
[----:B------:R-:W-:Y:S01]  /*19500*/  MOV R3, RZ ;  /* 0x000000ff00037202 */ /* 0x000fe20000000f00 */
[----:B------:R-:W-:-:S02]  /*19510*/  IMAD.MOV.U32 R2, RZ, RZ, R6 ;  /* 0x000000ffff027224 */ /* 0x000fc400078e0006 */
[----:B------:R4:W-:Y:S04]  /*19520*/  STL [R1+0x50], R0 ;  /* 0x0000500001007387 */ /* 0x0009e80000100800 */
[----:B------:R4:W-:Y:S02]  /*19530*/  STL [R1+0x54], R8 ;  /* 0x0000540801007387 */ /* 0x0009e40000100800 */
[----:B-1234-:R-:W-:Y:S05]  /*19540*/  CALL.REL.NOINC `($__internal_63_$__cuda_sm70_shflsync_idx_p) ;  /* 0x000029a000007944 */ /* 0x01efea0003c00000 */
[----:B-----5:R1:W5:Y:S02]  /*19550*/  LDL.LU R0, [R1+0x54] ;  /* 0x0000540001007983 */ /* 0x0203640000300800 */
[----:B-1---5:R-:W-:Y:S05]  /*19560*/  BRA `(.L_x_3867) ;  /* 0xfffebf5000007947 */ /* 0x022fea000383ffff */
.L_x_3716:
[----:B-1----:R-:W-:Y:S01]  /*19570*/  MOV R0, 0x195e0 ;  /* 0x000195e000007802 */ /* 0x002fe20000000f00 */
[----:B---3--:R-:W-:Y:S01]  /*19580*/  IMAD.MOV.U32 R4, RZ, RZ, 0x181f ;  /* 0x0000181fff047424 */ /* 0x008fe200078e00ff */
[----:B------:R-:W-:Y:S01]  /*19590*/  MOV R3, 0x1 ;  /* 0x0000000100037802 */ /* 0x000fe20000000f00 */
[----:B------:R-:W-:Y:S02]  /*195a0*/  IMAD.MOV.U32 R2, RZ, RZ, R5 ;  /* 0x000000ffff027224 */ /* 0x000fe400078e0005 */
[----:B------:R1:W-:Y:S04]  /*195b0*/  STL [R1+0x50], R0 ;  /* 0x0000500001007387 */ /* 0x0003e80000100800 */
[----:B------:R1:W-:Y:S02]  /*195c0*/  STL [R1+0x54], R4 ;  /* 0x0000540401007387 */ /* 0x0003e40000100800 */
[----:B-12-4-:R-:W-:Y:S05]  /*195d0*/  CALL.REL.NOINC `($__internal_63_$__cuda_sm70_shflsync_idx_p) ;  /* 0x0000291000007944 */ /* 0x016fea0003c00000 */
[----:B-----5:R-:W-:Y:S01]  /*195e0*/  MOV R0, 0x19660 ;  /* 0x0001966000007802 */ /* 0x020fe20000000f00 */
[----:B------:R-:W-:Y:S01]  /*195f0*/  IMAD.MOV.U32 R5, RZ, RZ, 0x181f ;  /* 0x0000181fff057424 */ /* 0x000fe200078e00ff */
[----:B------:R1:W5:Y:S01]  /*19600*/  LDL.LU R4, [R1+0x54] ;  /* 0x0000540001047983 */ /* 0x0003620000300800 */
[----:B------:R-:W-:Y:S01]  /*19610*/  IMAD.MOV.U32 R2, RZ, RZ, R6 ;  /* 0x000000ffff027224 */ /* 0x000fe200078e0006 */
[----:B------:R-:W-:-:S02]  /*19620*/  MOV R3, 0x1 ;  /* 0x0000000100037802 */ /* 0x000fc40000000f00 */
[----:B------:R1:W-:Y:S04]  /*19630*/  STL [R1+0x50], R0 ;  /* 0x0000500001007387 */ /* 0x0003e80000100800 */
[----:B------:R1:W-:Y:S02]  /*19640*/  STL [R1+0x54], R5 ;  /* 0x0000540501007387 */ /* 0x0003e40000100800 */
[----:B-1---5:R-:W-:Y:S05]  /*19650*/  CALL.REL.NOINC `($__internal_63_$__cuda_sm70_shflsync_idx_p) ;  /* 0x0000289000007944 */ /* 0x022fea0003c00000 */
[----:B-----5:R1:W5:Y:S02]  /*19660*/  LDL.LU R0, [R1+0x54] ;  /* 0x0000540001007983 */ /* 0x0203640000300800 */
[----:B-1---5:R-:W-:Y:S05]  /*19670*/  BRA `(.L_x_3868) ;  /* 0xfffec0b000007947 */ /* 0x022fea000383ffff */
.L_x_3717:
[----:B------:R-:W-:Y:S01]  /*19680*/  MOV R0, 0x196f0 ;  /* 0x000196f000007802 */ /* 0x000fe20000000f00 */
[----:B------:R-:W-:Y:S01]  /*19690*/  IMAD.MOV.U32 R9, RZ, RZ, 0x1c1f ;  /* 0x00001c1fff097424 */ /* 0x000fe200078e00ff */
[----:B------:R-:W-:Y:S01]  /*196a0*/  MOV R3, RZ ;  /* 0x000000ff00037202 */ /* 0x000fe20000000f00 */
[----:B------:R-:W-:Y:S02]  /*196b0*/  IMAD.MOV.U32 R2, RZ, RZ, R4 ;  /* 0x000000ffff027224 */ /* 0x000fe400078e0004 */
[----:B------:R1:W-:Y:S04]  /*196c0*/  STL [R1+0x50], R0 ;  /* 0x0000500001007387 */ /* 0x0003e80000100800 */
[----:B------:R1:W-:Y:S02]  /*196d0*/  STL [R1+0x54], R9 ;  /* 0x0000540901007387 */ /* 0x0003e40000100800 */
[----:B-1----:R-:W-:Y:S05]  /*196e0*/  CALL.REL.NOINC `($__internal_63_$__cuda_sm70_shflsync_idx_p) ;  /* 0x0000280000007944 */ /* 0x002fea0003c00000 */
[----:B------:R1:W5:Y:S02]  /*196f0*/  LDL.LU R3, [R1+0x54] ;  /* 0x0000540001037983 */ /* 0x0003640000300800 */
[----:B-1---5:R-:W-:Y:S05]  /*19700*/  BRA `(.L_x_3869) ;  /* 0xfffec39000007947 */ /* 0x022fea000383ffff */
.L_x_3722:
[----:B------:R-:W-:Y:S01]  /*19710*/  IMAD.MOV.U32 R2, RZ, RZ, R4 ;  /* 0x000000ffff027224 */ /* 0x000fe200078e0004 */
[----:B------:R-:W-:Y:S01]  /*19720*/  MOV R0, 0x19780 ;  /* 0x0001978000007802 */ /* 0x000fe20000000f00 */
[----:B-1----:R-:W-:Y:S01]  /*19730*/  IMAD.MOV.U32 R4, RZ, RZ, 0x1c1f ;  /* 0x00001c1fff047424 */ /* 0x002fe200078e00ff */
[----:B--2---:R-:W-:-:S03]  /*19740*/  MOV R3, 0x1 ;  /* 0x0000000100037802 */ /* 0x004fc60000000f00 */
[----:B------:R1:W-:Y:S04]  /*19750*/  STL [R1+0x50], R0 ;  /* 0x0000500001007387 */ /* 0x0003e80000100800 */
[----:B------:R1:W-:Y:S02]  /*19760*/  STL [R1+0x54], R4 ;  /* 0x0000540401007387 */ /* 0x0003e40000100800 */
[----:B-1----:R-:W-:Y:S05]  /*19770*/  CALL.REL.NOINC `($__internal_63_$__cuda_sm70_shflsync_idx_p) ;  /* 0x0000277000007944 */ /* 0x002fea0003c00000 */
[----:B------:R1:W5:Y:S02]  /*19780*/  LDL.LU R3, [R1+0x54] ;  /* 0x0000540001037983 */ /* 0x0003640000300800 */
[----:B-1---5:R-:W-:Y:S05]  /*19790*/  BRA `(.L_x_3870) ;  /* 0xfffec8c000007947 */ /* 0x022fea000383ffff */
.L_x_3727:
[----:B------:R-:W-:Y:S01]  /*197a0*/  IMAD.MOV.U32 R132, RZ, RZ, R4 ;  /* 0x000000ffff847224 */ /* 0x000fe200078e0004 */
[----:B------:R-:W-:Y:S02]  /*197b0*/  MOV R0, 0x2 ;  /* 0x0000000200007802 */ /* 0x000fe40000000f00 */
[----:B------:R-:W-:Y:S02]  /*197c0*/  MOV R2, 0x197e0 ;  /* 0x000197e000027802 */ /* 0x000fe40000000f00 */
[----:B------:R-:W-:Y:S05]  /*197d0*/  CALL.REL.NOINC `($__internal_62_$__cuda_sm70_shflsync_bfly_p) ;  /* 0x000026b000007944 */ /* 0x000fea0003c00000 */
[----:B------:R-:W-:Y:S05]  /*197e0*/  BRA `(.L_x_3871) ;  /* 0xfffece6000007947 */ /* 0x000fea000383ffff */
.L_x_3728:
[----:B------:R-:W-:Y:S01]  /*197f0*/  IMAD.MOV.U32 R132, RZ, RZ, R4 ;  /* 0x000000ffff847224 */ /* 0x000fe200078e0004 */
[----:B------:R-:W-:-:S02]  /*19800*/  MOV R0, 0x1 ;  /* 0x0000000100007802 */ /* 0x000fc40000000f00 */
[----:B------:R-:W-:Y:S02]  /*19810*/  MOV R2, 0x19830 ;  /* 0x0001983000027802 */ /* 0x000fe40000000f00 */
[----:B------:R-:W-:Y:S05]  /*19820*/  CALL.REL.NOINC `($__internal_62_$__cuda_sm70_shflsync_bfly_p) ;  /* 0x0000266000007944 */ /* 0x000fea0003c00000 */
[----:B------:R-:W-:Y:S01]  /*19830*/  FMNMX.FTZ R134, R4, R0, !PT ;  /* 0x0000000004867209 */ /* 0x000fe20007810000 */
[----:B------:R-:W-:Y:S01]  /*19840*/  IMAD.MOV.U32 R132, RZ, RZ, R5 ;  /* 0x000000ffff847224 */ /* 0x000fe200078e0005 */
[----:B------:R-:W-:Y:S01]  /*19850*/  MOV R2, 0x19880 ;  /* 0x0001988000027802 */ /* 0x000fe20000000f00 */
[----:B------:R-:W-:Y:S02]  /*19860*/  IMAD.MOV.U32 R0, RZ, RZ, 0x2 ;  /* 0x00000002ff007424 */ /* 0x000fe400078e00ff */
[----:B------:R-:W-:Y:S05]  /*19870*/  CALL.REL.NOINC `($__internal_62_$__cuda_sm70_shflsync_bfly_p) ;  /* 0x0000261000007944 */ /* 0x000fea0003c00000 */
[----:B------:R-:W-:Y:S01]  /*19880*/  FMNMX.FTZ R5, R5, R0, !PT ;  /* 0x0000000005057209 */ /* 0x000fe20007810000 */
[----:B------:R-:W-:Y:S01]  /*19890*/  IMAD.MOV.U32 R0, RZ, RZ, 0x1 ;  /* 0x00000001ff007424 */ /* 0x000fe200078e00ff */
[----:B------:R-:W-:-:S03]  /*198a0*/  MOV R2, 0x198d0 ;  /* 0x000198d000027802 */ /* 0x000fc60000000f00 */
[----:B------:R-:W-:Y:S02]  /*198b0*/  IMAD.MOV.U32 R132, RZ, RZ, R5 ;  /* 0x000000ffff847224 */ /* 0x000fe400078e0005 */
[----:B------:R-:W-:Y:S05]  /*198c0*/  CALL.REL.NOINC `($__internal_62_$__cuda_sm70_shflsync_bfly_p) ;  /* 0x000025c000007944 */ /* 0x000fea0003c00000 */
[----:B------:R-:W-:Y:S01]  /*198d0*/  MOV R3, R0 ;  /* 0x0000000000037202 */ /* 0x000fe20000000f00 */
[----:B------:R-:W-:Y:S05]  /*198e0*/  BRA `(.L_x_3872) ;  /* 0xfffecdd000007947 */ /* 0x000fea000383ffff */
.L_x_3736:
        /* <DEDUP_REMOVED lines=8> */
[----:B-1---5:R-:W-:-:S05]  /*19970*/  BRA `(.L_x_3873) ;  /* 0xfffee4e000007947 */ /* 0x022fca000383ffff */
.L_x_3737:
[----:B------:R-:W-:Y:S01]  /*19980*/  MOV R0, 0x199f0 ;  /* 0x000199f000007802 */ /* 0x000fe20000000f00 */
[----:B------:R-:W-:Y:S01]  /*19990*/  IMAD.MOV.U32 R6, RZ, RZ, 0x181f ;  /* 0x0000181fff067424 */ /* 0x000fe200078e00ff */
[----:B------:R-:W-:Y:S01]  /*199a0*/  MOV R3, RZ ;  /* 0x000000ff00037202 */ /* 0x000fe20000000f00 */
[----:B------:R-:W-:Y:S02]  /*199b0*/  IMAD.MOV.U32 R2, RZ, RZ, R12 ;  /* 0x000000ffff027224 */ /* 0x000fe400078e000c */
[----:B------:R4:W-:Y:S04]  /*199c0*/  STL [R1+0x50], R0 ;  /* 0x0000500001007387 */ /* 0x0009e80000100800 */
[----:B------:R4:W-:Y:S02]  /*199d0*/  STL [R1+0x54], R6 ;  /* 0x0000540601007387 */ /* 0x0009e40000100800 */
[----:B-1234-:R-:W-:Y:S05]  /*199e0*/  CALL.REL.NOINC `($__internal_63_$__cuda_sm70_shflsync_idx_p) ;  /* 0x0000250000007944 */ /* 0x01efea0003c00000 */
[----:B-----5:R1:W5:Y:S02]  /*199f0*/  LDL.LU R0, [R1+0x54] ;  /* 0x0000540001007983 */ /* 0x0203640000300800 */
[----:B-1---5:R-:W-:-:S05]  /*19a00*/  BRA `(.L_x_3874) ;  /* 0xfffee47000007947 */ /* 0x022fca000383ffff */
.L_x_3738:
[----:B------:R-:W-:Y:S01]  /*19a10*/  MOV R0, 0x19a80 ;  /* 0x00019a8000007802 */ /* 0x000fe20000000f00 */
[----:B------:R-:W-:Y:S01]  /*19a20*/  IMAD.MOV.U32 R4, RZ, RZ, 0x181f ;  /* 0x0000181fff047424 */ /* 0x000fe200078e00ff */
[----:B--2---:R-:W-:Y:S01]  /*19a30*/  MOV R3, 0x1 ;  /* 0x0000000100037802 */ /* 0x004fe20000000f00 */
[----:B------:R-:W-:Y:S02]  /*19a40*/  IMAD.MOV.U32 R2, RZ, RZ, R5 ;  /* 0x000000ffff027224 */ /* 0x000fe400078e0005 */
[----:B------:R2:W-:Y:S04]  /*19a50*/  STL [R1+0x50], R0 ;  /* 0x0000500001007387 */ /* 0x0005e80000100800 */
[----:B------:R2:W-:Y:S02]  /*19a60*/  STL [R1+0x54], R4 ;  /* 0x0000540401007387 */ /* 0x0005e40000100800 */
[----:B-12---:R-:W-:Y:S05]  /*19a70*/  CALL.REL.NOINC `($__internal_63_$__cuda_sm70_shflsync_idx_p) ;  /* 0x0000247000007944 */ /* 0x006fea0003c00000 */
[----:B-----5:R1:W5:Y:S01]  /*19a80*/  LDL.LU R4, [R1+0x54] ;  /* 0x0000540001047983 */ /* 0x0203620000300800 */
[----:B------:R-:W-:Y:S01]  /*19a90*/  MOV R0, 0x19b00 ;  /* 0x00019b0000007802 */ /* 0x000fe20000000f00 */
[----:B------:R-:W-:Y:S01]  /*19aa0*/  IMAD.MOV.U32 R5, RZ, RZ, 0x181f ;  /* 0x0000181fff057424 */ /* 0x000fe200078e00ff */
[----:B------:R-:W-:Y:S01]  /*19ab0*/  MOV R3, 0x1 ;  /* 0x0000000100037802 */ /* 0x000fe20000000f00 */
[----:B------:R-:W-:Y:S02]  /*19ac0*/  IMAD.MOV.U32 R2, RZ, RZ, R12 ;  /* 0x000000ffff027224 */ /* 0x000fe400078e000c */
[----:B------:R1:W-:Y:S04]  /*19ad0*/  STL [R1+0x50], R0 ;  /* 0x0000500001007387 */ /* 0x0003e80000100800 */
[----:B------:R1:W-:Y:S02]  /*19ae0*/  STL [R1+0x54], R5 ;  /* 0x0000540501007387 */ /* 0x0003e40000100800 */
[----:B-1---5:R-:W-:Y:S05]  /*19af0*/  CALL.REL.NOINC `($__internal_63_$__cuda_sm70_shflsync_idx_p) ;  /* 0x000023f000007944 */ /* 0x022fea0003c00000 */
[----:B-----5:R1:W5:Y:S02]  /*19b00*/  LDL.LU R0, [R1+0x54] ;  /* 0x0000540001007983 */ /* 0x0203640000300800 */
[----:B-1---5:R-:W-:-:S05]  /*19b10*/  BRA `(.L_x_3875) ;  /* 0xfffee5c000007947 */ /* 0x022fca000383ffff */
.L_x_3741:
        /* <DEDUP_REMOVED lines=8> */
[----:B-1---5:R-:W-:-:S05]  /*19ba0*/  BRA `(.L_x_3876) ;  /* 0xfffef31000007947 */ /* 0x022fca000383ffff */
.L_x_3742:
[----:B------:R-:W-:Y:S01]  /*19bb0*/  MOV R0, 0x19c20 ;  /* 0x00019c2000007802 */ /* 0x000fe20000000f00 */
[----:B------:R-:W-:Y:S01]  /*19bc0*/  IMAD.MOV.U32 R138, RZ, RZ, 0x181f ;  /* 0x0000181fff8a7424 */ /* 0x000fe200078e00ff */
[----:B------:R-:W-:Y:S01]  /*19bd0*/  MOV R3, RZ ;  /* 0x000000ff00037202 */ /* 0x000fe20000000f00 */
[----:B------:R-:W-:Y:S02]  /*19be0*/  IMAD.MOV.U32 R2, RZ, RZ, R137 ;  /* 0x000000ffff027224 */ /* 0x000fe400078e0089 */
[----:B------:R3:W-:Y:S04]  /*19bf0*/  STL [R1+0x50], R0 ;  /* 0x0000500001007387 */ /* 0x0007e80000100800 */
[----:B------:R3:W-:Y:S02]  /*19c00*/  STL [R1+0x54], R138 ;  /* 0x0000548a01007387 */ /* 0x0007e40000100800 */
[----:B-123--:R-:W-:Y:S05]  /*19c10*/  CALL.REL.NOINC `($__internal_63_$__cuda_sm70_shflsync_idx_p) ;  /* 0x000022d000007944 */ /* 0x00efea0003c00000 */
[----:B-----5:R1:W5:Y:S02]  /*19c20*/  LDL.LU R0, [R1+0x54] ;  /* 0x0000540001007983 */ /* 0x0203640000300800 */
[----:B-1---5:R-:W-:-:S05]  /*19c30*/  BRA `(.L_x_3877) ;  /* 0xfffef2a000007947 */ /* 0x022fca000383ffff */
.L_x_3743:
[----:B------:R-:W-:Y:S01]  /*19c40*/  MOV R0, 0x19cb0 ;  /* 0x00019cb000007802 */ /* 0x000fe20000000f00 */
[----:B------:R-:W-:Y:S01]  /*19c50*/  IMAD.MOV.U32 R132, RZ, RZ, 0x181f ;  /* 0x0000181fff847424 */ /* 0x000fe200078e00ff */
[----:B--2---:R-:W-:Y:S01]  /*19c60*/  MOV R3, 0x1 ;  /* 0x0000000100037802 */ /* 0x004fe20000000f00 */
[----:B------:R-:W-:Y:S02]  /*19c70*/  IMAD.MOV.U32 R2, RZ, RZ, R134 ;  /* 0x000000ffff027224 */ /* 0x000fe400078e0086 */
[----:B------:R2:W-:Y:S04]  /*19c80*/  STL [R1+0x50], R0 ;  /* 0x0000500001007387 */ /* 0x0005e80000100800 */
[----:B------:R2:W-:Y:S02]  /*19c90*/  STL [R1+0x54], R132 ;  /* 0x0000548401007387 */ /* 0x0005e40000100800 */
[----:B-12---:R-:W-:Y:S05]  /*19ca0*/  CALL.REL.NOINC `($__internal_63_$__cuda_sm70_shflsync_idx_p) ;  /* 0x0000224000007944 */ /* 0x006fea0003c00000 */
[----:B------:R1:W5:Y:S02]  /*19cb0*/  LDL.LU R132, [R1+0x54] ;  /* 0x0000540001847983 */ /* 0x0003640000300800 */
[----:B-----5:R-:W-:Y:S01]  /*19cc0*/  MOV R0, 0x19d30 ;  /* 0x00019d3000007802 */ /* 0x020fe20000000f00 */
[----:B------:R-:W-:Y:S01]  /*19cd0*/  IMAD.MOV.U32 R133, RZ, RZ, 0x181f ;  /* 0x0000181fff857424 */ /* 0x000fe200078e00ff */
[----:B------:R-:W-:Y:S01]  /*19ce0*/  MOV R3, 0x1 ;  /* 0x0000000100037802 */ /* 0x000fe20000000f00 */
[----:B------:R-:W-:Y:S02]  /*19cf0*/  IMAD.MOV.U32 R2, RZ, RZ, R137 ;  /* 0x000000ffff027224 */ /* 0x000fe400078e0089 */
[----:B------:R1:W-:Y:S04]  /*19d00*/  STL [R1+0x50], R0 ;  /* 0x0000500001007387 */ /* 0x0003e80000100800 */
[----:B------:R1:W-:Y:S02]  /*19d10*/  STL [R1+0x54], R133 ;  /* 0x0000548501007387 */ /* 0x0003e40000100800 */
[----:B-1----:R-:W-:Y:S05]  /*19d20*/  CALL.REL.NOINC `($__internal_63_$__cuda_sm70_shflsync_idx_p) ;  /* 0x000021c000007944 */ /* 0x002fea0003c00000 */
[----:B-----5:R1:W5:Y:S02]  /*19d30*/  LDL.LU R0, [R1+0x54] ;  /* 0x0000540001007983 */ /* 0x0203640000300800 */
[----:B-1---5:R-:W-:-:S05]  /*19d40*/  BRA `(.L_x_3878) ;  /* 0xfffef41000007947 */ /* 0x022fca000383ffff */
.L_x_3744:
        /* <DEDUP_REMOVED lines=9> */
.L_x_3749:
[----:B------:R-:W-:Y:S01]  /*19de0*/  MOV R4, 0x19e50 ;  /* 0x00019e5000047802 */ /* 0x000fe20000000f00 */
[----:B------:R-:W-:Y:S01]  /*19df0*/  IMAD.MOV.U32 R5, RZ, RZ, 0x1c1f ;  /* 0x00001c1fff057424 */ /* 0x000fe200078e00ff */
[----:B------:R-:W-:Y:S01]  /*19e00*/  MOV R3, 0x1 ;  /* 0x0000000100037802 */ /* 0x000fe20000000f00 */
[----:B------:R-:W-:Y:S02]  /*19e10*/  IMAD.MOV.U32 R2, RZ, RZ, R133 ;  /* 0x000000ffff027224 */ /* 0x000fe400078e0085 */
[----:B------:R3:W-:Y:S04]  /*19e20*/  STL [R1+0x50], R4 ;  /* 0x0000500401007387 */ /* 0x0007e80000100800 */
[----:B------:R3:W-:Y:S02]  /*19e30*/  STL [R1+0x54], R5 ;  /* 0x0000540501007387 */ /* 0x0007e40000100800 */
[----:B-123--:R-:W-:Y:S05]  /*19e40*/  CALL.REL.NOINC `($__internal_63_$__cuda_sm70_shflsync_idx_p) ;  /* 0x000020a000007944 */ /* 0x00efea0003c00000 */
[----:B-----5:R1:W5:Y:S02]  /*19e50*/  LDL.LU R4, [R1+0x54] ;  /* 0x0000540001047983 */ /* 0x0203640000300800 */
[----:B-1---5:R-:W-:-:S05]  /*19e60*/  BRA `(.L_x_3880) ;  /* 0xfffefc9000007947 */ /* 0x022fca000383ffff */
.L_x_3754:
[----:B------:R-:W-:Y:S02]  /*19e70*/  MOV R0, 0x2 ;  /* 0x0000000200007802 */ /* 0x000fe40000000f00 */
[----:B------:R-:W-:Y:S02]  /*19e80*/  MOV R2, 0x19ea0 ;  /* 0x00019ea000027802 */ /* 0x000fe40000000f00 */
[----:B-1-3--:R-:W-:Y:S05]  /*19e90*/  CALL.REL.NOINC `($__internal_62_$__cuda_sm70_shflsync_bfly_p) ;  /* 0x00001ff000007944 */ /* 0x00afea0003c00000 */
[----:B------:R-:W-:-:S05]  /*19ea0*/  BRA `(.L_x_3881) ;  /* 0xffff02b000007947 */ /* 0x000fca000383ffff */
.L_x_3755:
[----:B------:R-:W-:Y:S02]  /*19eb0*/  MOV R0, 0x1 ;  /* 0x0000000100007802 */ /* 0x000fe40000000f00 */
[----:B------:R-:W-:Y:S02]  /*19ec0*/  MOV R2, 0x19ee0 ;  /* 0x00019ee000027802 */ /* 0x000fe40000000f00 */
[----:B-1-3--:R-:W-:Y:S05]  /*19ed0*/  CALL.REL.NOINC `($__internal_62_$__cuda_sm70_shflsync_bfly_p) ;  /* 0x00001fb000007944 */ /* 0x00afea0003c00000 */
[----:B------:R-:W-:Y:S01]  /*19ee0*/  FMNMX.FTZ R134, R132, R0, !PT ;  /* 0x0000000084867209 */ /* 0x000fe20007810000 */
[----:B------:R-:W-:Y:S01]  /*19ef0*/  IMAD.MOV.U32 R132, RZ, RZ, R4 ;  /* 0x000000ffff847224 */ /* 0x000fe200078e0004 */
[----:B------:R-:W-:Y:S01]  /*19f00*/  MOV R2, 0x19f30 ;  /* 0x00019f3000027802 */ /* 0x000fe20000000f00 */
[----:B------:R-:W-:Y:S02]  /*19f10*/  IMAD.MOV.U32 R0, RZ, RZ, 0x2 ;  /* 0x00000002ff007424 */ /* 0x000fe400078e00ff */
[----:B------:R-:W-:Y:S05]  /*19f20*/  CALL.REL.NOINC `($__internal_62_$__cuda_sm70_shflsync_bfly_p) ;  /* 0x00001f6000007944 */ /* 0x000fea0003c00000 */
[----:B------:R-:W-:Y:S01]  /*19f30*/  FMNMX.FTZ R132, R4, R0, !PT ;  /* 0x0000000004847209 */ /* 0x000fe20007810000 */
[----:B------:R-:W-:Y:S01]  /*19f40*/  IMAD.MOV.U32 R0, RZ, RZ, 0x1 ;  /* 0x00000001ff007424 */ /* 0x000fe200078e00ff */
[----:B------:R-:W-:Y:S02]  /*19f50*/  MOV R2, 0x19f70 ;  /* 0x00019f7000027802 */ /* 0x000fe40000000f00 */
[----:B------:R-:W-:Y:S05]  /*19f60*/  CALL.REL.NOINC `($__internal_62_$__cuda_sm70_shflsync_bfly_p) ;  /* 0x00001f2000007944 */ /* 0x000fea0003c00000 */
[----:B------:R-:W-:-:S05]  /*19f70*/  BRA `(.L_x_3882) ;  /* 0xffff025000007947 */ /* 0x000fca000383ffff */
.L_x_3764:
        /* <DEDUP_REMOVED lines=9> */
.L_x_3765:
        /* <DEDUP_REMOVED lines=9> */
.L_x_3766:
        /* <DEDUP_REMOVED lines=17> */
.L_x_3769:
        /* <DEDUP_REMOVED lines=9> */
.L_x_3770:
        /* <DEDUP_REMOVED lines=9> */
.L_x_3771:
        /* <DEDUP_REMOVED lines=17> */
.L_x_3772:
[----:B------:R-:W-:Y:S02]  /*1a3e0*/  MOV R0, 0x2 ;  /* 0x0000000200007802 */ /* 0x000fe40000000f00 */
[----:B------:R-:W-:Y:S02]  /*1a3f0*/  MOV R2, 0x1a410 ;  /* 0x0001a41000027802 */ /* 0x000fe40000000f00 */
[----:B------:R-:W-:Y:S05]  /*1a400*/  CALL.REL.NOINC `($__internal_62_$__cuda_sm70_shflsync_bfly_p) ;  /* 0x00001a8000007944 */ /* 0x000fea0003c00000 */
[----:B------:R-:W-:-:S05]  /*1a410*/  BRA `(.L_x_3889) ;  /* 0xffff32b000007947 */ /* 0x000fca000383ffff */
.L_x_3773:
[----:B------:R-:W-:Y:S02]  /*1a420*/  MOV R0, 0x1 ;  /* 0x0000000100007802 */ /* 0x000fe40000000f00 */
        /* <DEDUP_REMOVED lines=12> */
.L_x_3776:
        /* <DEDUP_REMOVED lines=9> */
.L_x_3779:
[----:B------:R-:W-:Y:S01]  /*1a580*/  MOV R0, 0x1a5f0 ;  /* 0x0001a5f000007802 */ /* 0x000fe20000000f00 */
[----:B--2---:R-:W-:Y:S01]  /*1a590*/  IMAD.MOV.U32 R4, RZ, RZ, 0x181f ;  /* 0x0000181fff047424 */ /* 0x004fe200078e00ff */
[----:B------:R-:W-:Y:S01]  /*1a5a0*/  MOV R3, 0x1 ;  /* 0x0000000100037802 */ /* 0x000fe20000000f00 */
        /* <DEDUP_REMOVED lines=14> */
.L_x_3782:
[----:B------:R-:W-:Y:S01]  /*1a690*/  MOV R0, 0x1a700 ;  /* 0x0001a70000007802 */ /* 0x000fe20000000f00 */
[----:B------:R-:W-:Y:S01]  /*1a6a0*/  IMAD.MOV.U32 R132, RZ, RZ, 0x181f ;  /* 0x0000181fff847424 */ /* 0x000fe200078e00ff */
[----:B------:R-:W-:Y:S01]  /*1a6b0*/  MOV R3, RZ ;  /* 0x000000ff00037202 */ /* 0x000fe20000000f00 */
[----:B------:R-:W-:Y:S02]  /*1a6c0*/  IMAD.MOV.U32 R2, RZ, RZ, R134 ;  /* 0x000000ffff027224 */ /* 0x000fe400078e0086 */
[----:B------:R1:W-:Y:S04]  /*1a6d0*/  STL [R1+0x50], R0 ;  /* 0x0000500001007387 */ /* 0x0003e80000100800 */
[----:B------:R1:W-:Y:S02]  /*1a6e0*/  STL [R1+0x54], R132 ;  /* 0x0000548401007387 */ /* 0x0003e40000100800 */
[----:B-12---:R-:W-:Y:S05]  /*1a6f0*/  CALL.REL.NOINC `($__internal_63_$__cuda_sm70_shflsync_idx_p) ;  /* 0x000017f000007944 */ /* 0x006fea0003c00000 */
[----:B------:R1:W5:Y:S02]  /*1a700*/  LDL.LU R132, [R1+0x54] ;  /* 0x0000540001847983 */ /* 0x0003640000300800 */
[----:B-1---5:R-:W-:-:S05]  /*1a710*/  BRA `(.L_x_3893) ;  /* 0xffff5b3000007947 */ /* 0x022fca000383ffff */
.L_x_3783:
        /* <DEDUP_REMOVED lines=9> */
.L_x_3784:
[----:B------:R-:W-:Y:S01]  /*1a7b0*/  MOV R0, 0x1a820 ;  /* 0x0001a82000007802 */ /* 0x000fe20000000f00 */
[----:B------:R-:W-:Y:S01]  /*1a7c0*/  IMAD.MOV.U32 R132, RZ, RZ, 0x181f ;  /* 0x0000181fff847424 */ /* 0x000fe200078e00ff */
[----:B-1----:R-:W-:Y:S01]  /*1a7d0*/  MOV R3, 0x1 ;  /* 0x0000000100037802 */ /* 0x002fe20000000f00 */
[----:B------:R-:W-:Y:S02]  /*1a7e0*/  IMAD.MOV.U32 R2, RZ, RZ, R134 ;  /* 0x000000ffff027224 */ /* 0x000fe400078e0086 */
[----:B------:R1:W-:Y:S04]  /*1a7f0*/  STL [R1+0x50], R0 ;  /* 0x0000500001007387 */ /* 0x0003e80000100800 */
[----:B------:R1:W-:Y:S02]  /*1a800*/  STL [R1+0x54], R132 ;  /* 0x0000548401007387 */ /* 0x0003e40000100800 */
[----:B-1----:R-:W-:Y:S05]  /*1a810*/  CALL.REL.NOINC `($__internal_63_$__cuda_sm70_shflsync_idx_p) ;  /* 0x000016d000007944 */ /* 0x002fea0003c00000 */
        /* <DEDUP_REMOVED lines=10> */
.L_x_3785:
        /* <DEDUP_REMOVED lines=9> */
.L_x_3790:
        /* <DEDUP_REMOVED lines=9> */
.L_x_3795:
[----:B------:R-:W-:Y:S02]  /*1a9e0*/  MOV R0, 0x2 ;  /* 0x0000000200007802 */ /* 0x000fe40000000f00 */
[----:B------:R-:W-:Y:S02]  /*1a9f0*/  MOV R2, 0x1aa10 ;  /* 0x0001aa1000027802 */ /* 0x000fe40000000f00 */
[----:B-1-3--:R-:W-:Y:S05]  /*1aa00*/  CALL.REL.NOINC `($__internal_62_$__cuda_sm70_shflsync_bfly_p) ;  /* 0x0000148000007944 */ /* 0x00afea0003c00000 */
[----:B------:R-:W-:-:S05]  /*1aa10*/  BRA `(.L_x_3898) ;  /* 0xffff695000007947 */ /* 0x000fca000383ffff */
.L_x_3796:
        /* <DEDUP_REMOVED lines=10> */
[----:B------:R-:W-:Y:S03]  /*1aac0*/  MOV R2, 0x1aaf0 ;  /* 0x0001aaf000027802 */ /* 0x000fe60000000f00 */
[----:B------:R-:W-:Y:S02]  /*1aad0*/  IMAD.MOV.U32 R132, RZ, RZ, R4 ;  /* 0x000000ffff847224 */ /* 0x000fe400078e0004 */
[----:B------:R-:W-:Y:S05]  /*1aae0*/  CALL.REL.NOINC `($__internal_62_$__cuda_sm70_shflsync_bfly_p) ;  /* 0x000013a000007944 */ /* 0x000fea0003c00000 */
[----:B------:R-:W-:-:S05]  /*1aaf0*/  BRA `(.L_x_3899) ;  /* 0xffff68e000007947 */ /* 0x000fca000383ffff */
.L_x_3798:
[----:B------:R2:W5:Y:S01]  /*1ab00*/  LDL R132, [R1+0x60] ;  /* 0x0000600001847983 */ /* 0x0005620000100800 */
[----:B------:R-:W-:-:S02]  /*1ab10*/  MOV R0, 0x2 ;  /* 0x0000000200007802 */ /* 0x000fc40000000f00 */
[----:B------:R-:W-:Y:S02]  /*1ab20*/  MOV R2, 0x1ab40 ;  /* 0x0001ab4000027802 */ /* 0x000fe40000000f00 */
[----:B-12--5:R-:W-:Y:S05]  /*1ab30*/  CALL.REL.NOINC `($__internal_62_$__cuda_sm70_shflsync_bfly_p) ;  /* 0x0000135000007944 */ /* 0x026fea0003c00000 */
[----:B------:R-:W-:Y:S05]  /*1ab40*/  BRA `(.L_x_3900) ;  /* 0xffff81b000007947 */ /* 0x000fea000383ffff */
.L_x_3799:
[----:B------:R-:W-:Y:S01]  /*1ab50*/  IMAD.MOV.U32 R132, RZ, RZ, R4 ;  /* 0x000000ffff847224 */ /* 0x000fe200078e0004 */
[----:B------:R-:W-:Y:S02]  /*1ab60*/  MOV R0, 0x1 ;  /* 0x0000000100007802 */ /* 0x000fe40000000f00 */
[----:B------:R-:W-:Y:S02]  /*1ab70*/  MOV R2, 0x1ab90 ;  /* 0x0001ab9000027802 */ /* 0x000fe40000000f00 */
[----:B------:R-:W-:Y:S05]  /*1ab80*/  CALL.REL.NOINC `($__internal_62_$__cuda_sm70_shflsync_bfly_p) ;  /* 0x0000130000007944 */ /* 0x000fea0003c00000 */
[----:B------:R1:W5:Y:S01]  /*1ab90*/  LDL R132, [R1+0x5c] ;  /* 0x00005c0001847983 */ /* 0x0003620000100800 */
[----:B------:R-:W-:Y:S01]  /*1aba0*/  FADD.FTZ R4, R4, R0 ;  /* 0x0000000004047221 */ /* 0x000fe20000010000 */
[----:B------:R-:W-:Y:S02]  /*1abb0*/  MOV R0, 0x2 ;  /* 0x0000000200007802 */ /* 0x000fe40000000f00 */
[----:B------:R-:W-:Y:S02]  /*1abc0*/  MOV R2, 0x1abe0 ;  /* 0x0001abe000027802 */ /* 0x000fe40000000f00 */
[----:B-1---5:R-:W-:Y:S05]  /*1abd0*/  CALL.REL.NOINC `($__internal_62_$__cuda_sm70_shflsync_bfly_p) ;  /* 0x000012b000007944 */ /* 0x022fea0003c00000 */
[----:B------:R-:W2:Y:S02]  /*1abe0*/  LDL.LU R2, [R1+0x5c] ;  /* 0x00005c0001027983 */ /* 0x000ea40000300800 */
[----:B--2---:R-:W-:Y:S01]  /*1abf0*/  FADD.FTZ R5, R2, R0 ;  /* 0x0000000002057221 */ /* 0x004fe20000010000 */
[----:B------:R-:W-:-:S02]  /*1ac00*/  MOV R0, 0x1 ;  /* 0x0000000100007802 */ /* 0x000fc40000000f00 */
[----:B------:R-:W-:Y:S02]  /*1ac10*/  MOV R2, 0x1ac40 ;  /* 0x0001ac4000027802 */ /* 0x000fe40000000f00 */
[----:B------:R-:W-:Y:S02]  /*1ac20*/  MOV R132, R5 ;  /* 0x0000000500847202 */ /* 0x000fe40000000f00 */
[----:B------:R-:W-:Y:S05]  /*1ac30*/  CALL.REL.NOINC `($__internal_62_$__cuda_sm70_shflsync_bfly_p) ;  /* 0x0000125000007944 */ /* 0x000fea0003c00000 */
[----:B------:R-:W-:Y:S01]  /*1ac40*/  MOV R3, R0 ;  /* 0x0000000000037202 */ /* 0x000fe20000000f00 */
[----:B------:R-:W-:Y:S05]  /*1ac50*/  BRA `(.L_x_3901) ;  /* 0xffff813000007947 */ /* 0x000fea000383ffff */
.L_x_3806:
[----:B--234-:R-:W-:Y:S01]  /*1ac60*/  MOV R0, 0x1acd0 ;  /* 0x0001acd000007802 */ /* 0x01cfe20000000f00 */
        /* <DEDUP_REMOVED lines=8> */
.L_x_3807:
        /* <DEDUP_REMOVED lines=9> */
.L_x_3810:
[----:B--2---:R-:W-:Y:S01]  /*1ad80*/  MOV R0, 0x1adf0 ;  /* 0x0001adf000007802 */ /* 0x004fe20000000f00 */
[----:B---3--:R-:W-:Y:S01]  /*1ad90*/  IMAD.MOV.U32 R4, RZ, RZ, 0x181f ;  /* 0x0000181fff047424 */ /* 0x008fe200078e00ff */
[----:B------:R-:W-:Y:S01]  /*1ada0*/  MOV R3, 0x1 ;  /* 0x0000000100037802 */ /* 0x000fe20000000f00 */
[----:B------:R-:W-:Y:S02]  /*1adb0*/  IMAD.MOV.U32 R2, RZ, RZ, R5 ;  /* 0x000000ffff027224 */ /* 0x000fe400078e0005 */
[----:B------:R2:W-:Y:S04]  /*1adc0*/  STL [R1+0x50], R0 ;  /* 0x0000500001007387 */ /* 0x0005e80000100800 */
[----:B------:R2:W-:Y:S02]  /*1add0*/  STL [R1+0x54], R4 ;  /* 0x0000540401007387 */ /* 0x0005e40000100800 */
[----:B-12---:R-:W-:Y:S05]  /*1ade0*/  CALL.REL.NOINC `($__internal_63_$__cuda_sm70_shflsync_idx_p) ;  /* 0x0000110000007944 */ /* 0x006fea0003c00000 */
        /* <DEDUP_REMOVED lines=10> */
.L_x_3813:
[----:B--2---:R-:W-:Y:S01]  /*1ae90*/  MOV R0, 0x1af00 ;  /* 0x0001af0000007802 */ /* 0x004fe20000000f00 */
[----:B----4-:R-:W-:Y:S01]  /*1aea0*/  IMAD.MOV.U32 R4, RZ, RZ, 0x181f ;  /* 0x0000181fff047424 */ /* 0x010fe200078e00ff */
[----:B-1----:R-:W-:Y:S01]  /*1aeb0*/  MOV R3, 0x2 ;  /* 0x0000000200037802 */ /* 0x002fe20000000f00 */
[----:B------:R-:W-:Y:S02]  /*1aec0*/  IMAD.MOV.U32 R2, RZ, RZ, R5 ;  /* 0x000000ffff027224 */ /* 0x000fe400078e0005 */
[----:B------:R1:W-:Y:S04]  /*1aed0*/  STL [R1+0x50], R0 ;  /* 0x0000500001007387 */ /* 0x0003e80000100800 */
[----:B------:R1:W-:Y:S02]  /*1aee0*/  STL [R1+0x54], R4 ;  /* 0x0000540401007387 */ /* 0x0003e40000100800 */
[----:B-1-3--:R-:W-:Y:S05]  /*1aef0*/  CALL.REL.NOINC `($__internal_63_$__cuda_sm70_shflsync_idx_p) ;  /* 0x00000ff000007944 */ /* 0x00afea0003c00000 */
[----:B-----5:R1:W5:Y:S02]  /*1af00*/  LDL.LU R4, [R1+0x54] ;  /* 0x0000540001047983 */ /* 0x0203640000300800 */
[----:B-1---5:R-:W-:Y:S05]  /*1af10*/  BRA `(.L_x_3905) ;  /* 0xffff9f6000007947 */ /* 0x022fea000383ffff */
.L_x_3814:
[----:B--2---:R-:W-:Y:S01]  /*1af20*/  MOV R0, 0x1af90 ;  /* 0x0001af9000007802 */ /* 0x004fe20000000f00 */
[----:B-1----:R-:W-:Y:S01]  /*1af30*/  IMAD.MOV.U32 R6, RZ, RZ, 0x181f ;  /* 0x0000181fff067424 */ /* 0x002fe200078e00ff */
[----:B------:R-:W-:Y:S01]  /*1af40*/  MOV R3, 0x2 ;  /* 0x0000000200037802 */ /* 0x000fe20000000f00 */
[----:B------:R-:W-:-:S02]  /*1af50*/  IMAD.MOV.U32 R2, RZ, RZ, R14 ;  /* 0x000000ffff027224 */ /* 0x000fc400078e000e */
[----:B------:R1:W-:Y:S04]  /*1af60*/  STL [R1+0x50], R0 ;  /* 0x0000500001007387 */ /* 0x0003e80000100800 */
[----:B------:R1:W-:Y:S02]  /*1af70*/  STL [R1+0x54], R6 ;  /* 0x0000540601007387 */ /* 0x0003e40000100800 */
[----:B-1-34-:R-:W-:Y:S05]  /*1af80*/  CALL.REL.NOINC `($__internal_63_$__cuda_sm70_shflsync_idx_p) ;  /* 0x00000f6000007944 */ /* 0x01afea0003c00000 */
[----:B-----5:R1:W5:Y:S02]  /*1af90*/  LDL.LU R0, [R1+0x54] ;  /* 0x0000540001007983 */ /* 0x0203640000300800 */
[----:B-1---5:R-:W-:Y:S05]  /*1afa0*/  BRA `(.L_x_3906) ;  /* 0xffff9ef000007947 */ /* 0x022fea000383ffff */
.L_x_3817:
[----:B----4-:R-:W-:Y:S01]  /*1afb0*/  MOV R0, 0x1b020 ;  /* 0x0001b02000007802 */ /* 0x010fe20000000f00 */
[----:B---3--:R-:W-:Y:S01]  /*1afc0*/  IMAD.MOV.U32 R4, RZ, RZ, 0x181f ;  /* 0x0000181fff047424 */ /* 0x008fe200078e00ff */
[----:B-1----:R-:W-:Y:S01]  /*1afd0*/  MOV R3, 0x3 ;  /* 0x0000000300037802 */ /* 0x002fe20000000f00 */
        /* <DEDUP_REMOVED lines=14> */
.L_x_3819:
[----:B------:R-:W-:Y:S01]  /*1b0c0*/  MOV R0, 0x1b130 ;  /* 0x0001b13000007802 */ /* 0x000fe20000000f00 */
[----:B------:R-:W-:Y:S01]  /*1b0d0*/  IMAD.MOV.U32 R4, RZ, RZ, 0x1c1f ;  /* 0x00001c1fff047424 */ /* 0x000fe200078e00ff */
[----:B------:R-:W-:Y:S01]  /*1b0e0*/  MOV R3, RZ ;  /* 0x000000ff00037202 */ /* 0x000fe20000000f00 */
[----:B------:R-:W-:Y:S02]  /*1b0f0*/  IMAD.MOV.U32 R2, RZ, RZ, R5 ;  /* 0x000000ffff027224 */ /* 0x000fe400078e0005 */
[----:B------:R1:W-:Y:S04]  /*1b100*/  STL [R1+0x50], R0 ;  /* 0x0000500001007387 */ /* 0x0003e80000100800 */
[----:B------:R1:W-:Y:S02]  /*1b110*/  STL [R1+0x54], R4 ;  /* 0x0000540401007387 */ /* 0x0003e40000100800 */
[----:B-1----:R-:W-:Y:S05]  /*1b120*/  CALL.REL.NOINC `($__internal_63_$__cuda_sm70_shflsync_idx_p) ;  /* 0x00000dc000007944 */ /* 0x002fea0003c00000 */
[----:B-----5:R1:W5:Y:S02]  /*1b130*/  LDL.LU R4, [R1+0x54] ;  /* 0x0000540001047983 */ /* 0x0203640000300800 */
[----:B-1---5:R-:W-:Y:S05]  /*1b140*/  BRA `(.L_x_3908) ;  /* 0xffffa33000007947 */ /* 0x022fea000383ffff */
.L_x_3820:
[----:B------:R-:W-:Y:S01]  /*1b150*/  MOV R0, 0x1b1c0 ;  /* 0x0001b1c000007802 */ /* 0x000fe20000000f00 */
[----:B------:R-:W-:Y:S01]  /*1b160*/  IMAD.MOV.U32 R6, RZ, RZ, 0x1c1f ;  /* 0x00001c1fff067424 */ /* 0x000fe200078e00ff */
[----:B------:R-:W-:Y:S01]  /*1b170*/  MOV R3, RZ ;  /* 0x000000ff00037202 */ /* 0x000fe20000000f00 */
[----:B------:R-:W-:-:S02]  /*1b180*/  IMAD.MOV.U32 R2, RZ, RZ, R12 ;  /* 0x000000ffff027224 */ /* 0x000fc400078e000c */
[----:B------:R3:W-:Y:S04]  /*1b190*/  STL [R1+0x50], R0 ;  /* 0x0000500001007387 */ /* 0x0007e80000100800 */
[----:B------:R3:W-:Y:S02]  /*1b1a0*/  STL [R1+0x54], R6 ;  /* 0x0000540601007387 */ /* 0x0007e40000100800 */
[----:B-123--:R-:W-:Y:S05]  /*1b1b0*/  CALL.REL.NOINC `($__internal_63_$__cuda_sm70_shflsync_idx_p) ;  /* 0x00000d3000007944 */ /* 0x00efea0003c00000 */
[----:B-----5:R1:W5:Y:S02]  /*1b1c0*/  LDL.LU R0, [R1+0x54] ;  /* 0x0000540001007983 */ /* 0x0203640000300800 */
[----:B-1---5:R-:W-:Y:S05]  /*1b1d0*/  BRA `(.L_x_3909) ;  /* 0xffffa2c000007947 */ /* 0x022fea000383ffff */
.L_x_3823:
[----:B----4-:R-:W-:Y:S01]  /*1b1e0*/  MOV R0, 0x1b250 ;  /* 0x0001b25000007802 */ /* 0x010fe20000000f00 */
[----:B--2---:R-:W-:Y:S01]  /*1b1f0*/  IMAD.MOV.U32 R4, RZ, RZ, 0x1c1f ;  /* 0x00001c1fff047424 */ /* 0x004fe200078e00ff */
[----:B------:R-:W-:Y:S01]  /*1b200*/  MOV R3, 0x1 ;  /* 0x0000000100037802 */ /* 0x000fe20000000f00 */
[----:B------:R-:W-:Y:S02]  /*1b210*/  IMAD.MOV.U32 R2, RZ, RZ, R5 ;  /* 0x000000ffff027224 */ /* 0x000fe400078e0005 */
[----:B------:R2:W-:Y:S04]  /*1b220*/  STL [R1+0x50], R0 ;  /* 0x0000500001007387 */ /* 0x0005e80000100800 */
[----:B------:R2:W-:Y:S02]  /*1b230*/  STL [R1+0x54], R4 ;  /* 0x0000540401007387 */ /* 0x0005e40000100800 */
[----:B-123--:R-:W-:Y:S05]  /*1b240*/  CALL.REL.NOINC `($__internal_63_$__cuda_sm70_shflsync_idx_p) ;  /* 0x00000ca000007944 */ /* 0x00efea0003c00000 */
        /* <DEDUP_REMOVED lines=10> */
.L_x_3827:
        /* <DEDUP_REMOVED lines=9> */
.L_x_3828:
        /* <DEDUP_REMOVED lines=9> */
.L_x_3831:
[----:B----4-:R-:W-:Y:S01]  /*1b410*/  MOV R0, 0x1b480 ;  /* 0x0001b48000007802 */ /* 0x010fe20000000f00 */
[----:B--2---:R-:W-:Y:S01]  /*1b420*/  IMAD.MOV.U32 R4, RZ, RZ, 0x181f ;  /* 0x0000181fff047424 */ /* 0x004fe200078e00ff */
[----:B-1----:R-:W-:Y:S01]  /*1b430*/  MOV R3, 0x1 ;  /* 0x0000000100037802 */ /* 0x002fe20000000f00 */
[----:B------:R-:W-:Y:S02]  /*1b440*/  IMAD.MOV.U32 R2, RZ, RZ, R5 ;  /* 0x000000ffff027224 */ /* 0x000fe400078e0005 */
[----:B------:R1:W-:Y:S04]  /*1b450*/  STL [R1+0x50], R0 ;  /* 0x0000500001007387 */ /* 0x0003e80000100800 */
[----:B------:R1:W-:Y:S02]  /*1b460*/  STL [R1+0x54], R4 ;  /* 0x0000540401007387 */ /* 0x0003e40000100800 */
[----:B-1-3--:R-:W-:Y:S05]  /*1b470*/  CALL.REL.NOINC `($__internal_63_$__cuda_sm70_shflsync_idx_p) ;  /* 0x00000a7000007944 */ /* 0x00afea0003c00000 */
        /* <DEDUP_REMOVED lines=10> */
.L_x_3834:
[----:B----4-:R-:W-:Y:S01]  /*1b520*/  MOV R0, 0x1b590 ;  /* 0x0001b59000007802 */ /* 0x010fe20000000f00 */
[----:B------:R-:W-:Y:S01]  /*1b530*/  IMAD.MOV.U32 R4, RZ, RZ, 0x181f ;  /* 0x0000181fff047424 */ /* 0x000fe200078e00ff */
[----:B-1----:R-:W-:Y:S01]  /*1b540*/  MOV R3, 0x2 ;  /* 0x0000000200037802 */ /* 0x002fe20000000f00 */
[----:B------:R-:W-:Y:S02]  /*1b550*/  IMAD.MOV.U32 R2, RZ, RZ, R5 ;  /* 0x000000ffff027224 */ /* 0x000fe400078e0005 */
[----:B------:R1:W-:Y:S04]  /*1b560*/  STL [R1+0x50], R0 ;  /* 0x0000500001007387 */ /* 0x0003e80000100800 */
[----:B------:R1:W-:Y:S02]  /*1b570*/  STL [R1+0x54], R4 ;  /* 0x0000540401007387 */ /* 0x0003e40000100800 */
[----:B-123--:R-:W-:Y:S05]  /*1b580*/  CALL.REL.NOINC `($__internal_63_$__cuda_sm70_shflsync_idx_p) ;  /* 0x0000096000007944 */ /* 0x00efea0003c00000 */
[----:B-----5:R1:W5:Y:S02]  /*1b590*/  LDL.LU R4, [R1+0x54] ;  /* 0x0000540001047983 */ /* 0x0203640000300800 */
[----:B-1---5:R-:W-:Y:S05]  /*1b5a0*/  BRA `(.L_x_3914) ;  /* 0xffffc44000007947 */ /* 0x022fea000383ffff */
.L_x_3835:
[----:B----4-:R-:W-:Y:S01]  /*1b5b0*/  MOV R0, 0x1b620 ;  /* 0x0001b62000007802 */ /* 0x010fe20000000f00 */
[----:B-1----:R-:W-:Y:S01]  /*1b5c0*/  IMAD.MOV.U32 R6, RZ, RZ, 0x181f ;  /* 0x0000181fff067424 */ /* 0x002fe200078e00ff */
[----:B------:R-:W-:Y:S01]  /*1b5d0*/  MOV R3, 0x2 ;  /* 0x0000000200037802 */ /* 0x000fe20000000f00 */
[----:B------:R-:W-:-:S02]  /*1b5e0*/  IMAD.MOV.U32 R2, RZ, RZ, R14 ;  /* 0x000000ffff027224 */ /* 0x000fc400078e000e */
[----:B------:R1:W-:Y:S04]  /*1b5f0*/  STL [R1+0x50], R0 ;  /* 0x0000500001007387 */ /* 0x0003e80000100800 */
[----:B------:R1:W-:Y:S02]  /*1b600*/  STL [R1+0x54], R6 ;  /* 0x0000540601007387 */ /* 0x0003e40000100800 */
[----:B-123--:R-:W-:Y:S05]  /*1b610*/  CALL.REL.NOINC `($__internal_63_$__cuda_sm70_shflsync_idx_p) ;  /* 0x000008d000007944 */ /* 0x00efea0003c00000 */
[----:B-----5:R1:W5:Y:S02]  /*1b620*/  LDL.LU R0, [R1+0x54] ;  /* 0x0000540001007983 */ /* 0x0203640000300800 */
[----:B-1---5:R-:W-:Y:S05]  /*1b630*/  BRA `(.L_x_3915) ;  /* 0xffffc3d000007947 */ /* 0x022fea000383ffff */
.L_x_3838:
[----:B------:R-:W-:Y:S01]  /*1b640*/  MOV R0, 0x1b6b0 ;  /* 0x0001b6b000007802 */ /* 0x000fe20000000f00 */
[----:B--2---:R-:W-:Y:S01]  /*1b650*/  IMAD.MOV.U32 R4, RZ, RZ, 0x181f ;  /* 0x0000181fff047424 */ /* 0x004fe200078e00ff */
[----:B-1----:R-:W-:Y:S01]  /*1b660*/  MOV R3, 0x3 ;  /* 0x0000000300037802 */ /* 0x002fe20000000f00 */
        /* <DEDUP_REMOVED lines=14> */
.L_x_3840:
        /* <DEDUP_REMOVED lines=9> */
.L_x_3841:
[----:B------:R-:W-:Y:S01]  /*1b7e0*/  MOV R0, 0x1b850 ;  /* 0x0001b85000007802 */ /* 0x000fe20000000f00 */
[----:B------:R-:W-:Y:S01]  /*1b7f0*/  IMAD.MOV.U32 R4, RZ, RZ, 0x1f ;  /* 0x0000001fff047424 */ /* 0x000fe200078e00ff */
[----:B------:R-:W-:Y:S01]  /*1b800*/  MOV R3, 0x1 ;  /* 0x0000000100037802 */ /* 0x000fe20000000f00 */
[----:B------:R-:W-:-:S02]  /*1b810*/  IMAD.MOV.U32 R2, RZ, RZ, R106 ;  /* 0x000000ffff027224 */ /* 0x000fc400078e006a */
[----:B------:R3:W-:Y:S04]  /*1b820*/  STL [R1+0x50], R0 ;  /* 0x0000500001007387 */ /* 0x0007e80000100800 */
[----:B------:R3:W-:Y:S02]  /*1b830*/  STL [R1+0x54], R4 ;  /* 0x0000540401007387 */ /* 0x0007e40000100800 */
[----:B-123--:R-:W-:Y:S05]  /*1b840*/  CALL.REL.NOINC `($__internal_63_$__cuda_sm70_shflsync_idx_p) ;  /* 0x000006a000007944 */ /* 0x00efea0003c00000 */
[----:B------:R1:W5:Y:S02]  /*1b850*/  LDL.LU R8, [R1+0x54] ;  /* 0x0000540001087983 */ /* 0x0003640000300800 */
[----:B-1---5:R-:W-:Y:S05]  /*1b860*/  BRA `(.L_x_3918) ;  /* 0xffffc67000007947 */ /* 0x022fea000383ffff */
.L_x_3842:
[----:B------:R-:W-:Y:S02]  /*1b870*/  MOV R3, 0x1 ;  /* 0x0000000100037802 */ /* 0x000fe40000000f00 */
[----:B------:R-:W-:Y:S02]  /*1b880*/  MOV R2, 0x1b8a0 ;  /* 0x0001b8a000027802 */ /* 0x000fe40000000f00 */
[----:B-1234-:R-:W-:Y:S05]  /*1b890*/  CALL.REL.NOINC `($__internal_64_$__cuda_sm70_shflsync_up_p) ;  /* 0x0000072000007944 */ /* 0x01efea0003c00000 */
[----:B------:R-:W-:Y:S05]  /*1b8a0*/  BRA `(.L_x_3919) ;  /* 0xffffc76000007947 */ /* 0x000fea000383ffff */
.L_x_3843:
[----:B------:R-:W-:Y:S02]  /*1b8b0*/  MOV R3, 0x2 ;  /* 0x0000000200037802 */ /* 0x000fe40000000f00 */
[----:B------:R-:W-:-:S02]  /*1b8c0*/  MOV R2, 0x1b8e0 ;  /* 0x0001b8e000027802 */ /* 0x000fc40000000f00 */
[----:B--2-4-:R-:W-:Y:S05]  /*1b8d0*/  CALL.REL.NOINC `($__internal_64_$__cuda_sm70_shflsync_up_p) ;  /* 0x000006e000007944 */ /* 0x014fea0003c00000 */
[----:B------:R-:W-:Y:S02]  /*1b8e0*/  SEL R3, R4, RZ, P1 ;  /* 0x000000ff04037207 */ /* 0x000fe40000800000 */
[----:B------:R-:W-:-:S03]  /*1b8f0*/  MOV R2, 0x1b930 ;  /* 0x0001b93000027802 */ /* 0x000fc60000000f00 */
[----:B------:R-:W-:Y:S02]  /*1b900*/  IMAD.IADD R0, R0, 0x1, R3 ;  /* 0x0000000100007824 */ /* 0x000fe400078e0203 */
[----:B------:R-:W-:Y:S02]  /*1b910*/  IMAD.MOV.U32 R3, RZ, RZ, 0x4 ;  /* 0x00000004ff037424 */ /* 0x000fe400078e00ff */
        /* <DEDUP_REMOVED lines=22> */
.L_x_3847:
[----:B------:R-:W-:Y:S02]  /*1ba80*/  MOV R3, 0x1 ;  /* 0x0000000100037802 */ /* 0x000fe40000000f00 */
[----:B------:R-:W-:-:S02]  /*1ba90*/  MOV R2, 0x1bab0 ;  /* 0x0001bab000027802 */ /* 0x000fc40000000f00 */
[----:B------:R-:W-:Y:S05]  /*1baa0*/  CALL.REL.NOINC `($__internal_64_$__cuda_sm70_shflsync_up_p) ;  /* 0x0000051000007944 */ /* 0x000fea0003c00000 */
[----:B------:R-:W-:Y:S01]  /*1bab0*/  MOV R2, R4 ;  /* 0x0000000400027202 */ /* 0x000fe20000000f00 */
[----:B------:R-:W-:Y:S05]  /*1bac0*/  BRA `(.L_x_3921) ;  /* 0xffffc7a000007947 */ /* 0x000fea000383ffff */
.L_x_3848:
[----:B------:R-:W-:Y:S02]  /*1bad0*/  MOV R3, 0x2 ;  /* 0x0000000200037802 */ /* 0x000fe40000000f00 */
[----:B------:R-:W-:-:S02]  /*1bae0*/  MOV R2, 0x1bb00 ;  /* 0x0001bb0000027802 */ /* 0x000fc40000000f00 */
        /* <DEDUP_REMOVED lines=27> */
.L_x_3850:
[----:B------:R-:W-:Y:S02]  /*1bca0*/  SEL R0, RZ, 0x1, P0 ;  /* 0x00000001ff007807 */ /* 0x000fe40000000000 */
[----:B------:R-:W-:-:S02]  /*1bcb0*/  MOV R2, 0x1bcd0 ;  /* 0x0001bcd000027802 */ /* 0x000fc40000000f00 */
[----:B-1----:R-:W-:Y:S05]  /*1bcc0*/  CALL.REL.NOINC `($__internal_65_$__cuda_sm70_votesync_ballot) ;  /* 0x0000035000007944 */ /* 0x002fea0003c00000 */
[----:B------:R-:W-:Y:S01]  /*1bcd0*/  MOV R5, R0 ;  /* 0x0000000000057202 */ /* 0x000fe20000000f00 */
[----:B------:R-:W-:Y:S05]  /*1bce0*/  BRA `(.L_x_3923) ;  /* 0xffffc71000007947 */ /* 0x000fea000383ffff */
.L_x_3851:
[----:B--2---:R-:W-:Y:S01]  /*1bcf0*/  IMAD.MOV.U32 R2, RZ, RZ, R6 ;  /* 0x000000ffff027224 */ /* 0x004fe200078e0006 */
[----:B------:R-:W-:Y:S01]  /*1bd00*/  MOV R6, 0x1bd60 ;  /* 0x0001bd6000067802 */ /* 0x000fe20000000f00 */
[----:B------:R-:W-:Y:S01]  /*1bd10*/  IMAD.MOV.U32 R10, RZ, RZ, 0x1f ;  /* 0x0000001fff0a7424 */ /* 0x000fe200078e00ff */
[----:B------:R-:W-:-:S03]  /*1bd20*/  MOV R3, R0 ;  /* 0x0000000000037202 */ /* 0x000fc60000000f00 */
[----:B------:R2:W-:Y:S04]  /*1bd30*/  STL [R1+0x50], R6 ;  /* 0x0000500601007387 */ /* 0x0005e80000100800 */
[----:B------:R2:W-:Y:S02]  /*1bd40*/  STL [R1+0x54], R10 ;  /* 0x0000540a01007387 */ /* 0x0005e40000100800 */
[----:B-12---:R-:W-:Y:S05]  /*1bd50*/  CALL.REL.NOINC `($__internal_63_$__cuda_sm70_shflsync_idx_p) ;  /* 0x0000019000007944 */ /* 0x006fea0003c00000 */
[----:B------:R-:W-:Y:S01]  /*1bd60*/  IMAD.MOV.U32 R2, RZ, RZ, R7 ;  /* 0x000000ffff027224 */ /* 0x000fe200078e0007 */
[----:B------:R-:W-:Y:S01]  /*1bd70*/  MOV R6, 0x1bde0 ;  /* 0x0001bde000067802 */ /* 0x000fe20000000f00 */
[----:B------:R-:W-:Y:S01]  /*1bd80*/  IMAD.MOV.U32 R7, RZ, RZ, 0x1f ;  /* 0x0000001fff077424 */ /* 0x000fe200078e00ff */
[----:B------:R1:W5:Y:S02]  /*1bd90*/  LDL.LU R10, [R1+0x54] ;  /* 0x00005400010a7983 */ /* 0x0003640000300800 */
[----:B-----5:R-:W-:Y:S02]  /*1bda0*/  MOV R3, R0 ;  /* 0x0000000000037202 */ /* 0x020fe40000000f00 */
[----:B------:R1:W-:Y:S04]  /*1bdb0*/  STL [R1+0x50], R6 ;  /* 0x0000500601007387 */ /* 0x0003e80000100800 */
[----:B------:R1:W-:Y:S02]  /*1bdc0*/  STL [R1+0x54], R7 ;  /* 0x0000540701007387 */ /* 0x0003e40000100800 */
[----:B-1----:R-:W-:Y:S05]  /*1bdd0*/  CALL.REL.NOINC `($__internal_63_$__cuda_sm70_shflsync_idx_p) ;  /* 0x0000011000007944 */ /* 0x002fea0003c00000 */
[----:B------:R1:W5:Y:S02]  /*1bde0*/  LDL.LU R7, [R1+0x54] ;  /* 0x0000540001077983 */ /* 0x0003640000300800 */
[----:B-1---5:R-:W-:Y:S05]  /*1bdf0*/  BRA `(.L_x_3924) ;  /* 0xffffc67000007947 */ /* 0x022fea000383ffff */
.L_x_3854:
[----:B------:R-:W-:Y:S01]  /*1be00*/  MOV R3, R0 ;  /* 0x0000000000037202 */ /* 0x000fe20000000f00 */
[----:B--2---:R-:W-:Y:S01]  /*1be10*/  IMAD.MOV.U32 R2, RZ, RZ, R4 ;  /* 0x000000ffff027224 */ /* 0x004fe200078e0004 */
[----:B------:R-:W-:Y:S01]  /*1be20*/  MOV R0, 0x1be70 ;  /* 0x0001be7000007802 */ /* 0x000fe20000000f00 */
[----:B-1----:R-:W-:-:S04]  /*1be30*/  IMAD.MOV.U32 R4, RZ, RZ, 0x1f ;  /* 0x0000001fff047424 */ /* 0x002fc800078e00ff */
[----:B------:R1:W-:Y:S04]  /*1be40*/  STL [R1+0x50], R0 ;  /* 0x0000500001007387 */ /* 0x0003e80000100800 */
[----:B------:R1:W-:Y:S02]  /*1be50*/  STL [R1+0x54], R4 ;  /* 0x0000540401007387 */ /* 0x0003e40000100800 */
[----:B-1--4-:R-:W-:Y:S05]  /*1be60*/  CALL.REL.NOINC `($__internal_63_$__cuda_sm70_shflsync_idx_p) ;  /* 0x0000008000007944 */ /* 0x012fea0003c00000 */
[----:B------:R1:W5:Y:S02]  /*1be70*/  LDL.LU R11, [R1+0x54] ;  /* 0x00005400010b7983 */ /* 0x0003640000300800 */
[----:B-1---5:R-:W-:Y:S05]  /*1be80*/  BRA `(.L_x_3853) ;  /* 0xffffc64000007947 */ /* 0x022fea000383ffff */
        .weak           $__internal_62_$__cuda_sm70_shflsync_bfly_p
        .type           $__internal_62_$__cuda_sm70_shflsync_bfly_p,@function
        .size           $__internal_62_$__cuda_sm70_shflsync_bfly_p,($__internal_63_$__cuda_sm70_shflsync_idx_p - $__internal_62_$__cuda_sm70_shflsync_bfly_p)
$__internal_62_$__cuda_sm70_shflsync_bfly_p:
[----:B------:R-:W-:Y:S02]  /*1be90*/  MOV R137, 0xffffffff ;  /* 0xffffffff00897802 */ /* 0x000fe40000000f00 */
[----:B------:R-:W-:Y:S02]  /*1bea0*/  MOV R3, 0x1f ;  /* 0x0000001f00037802 */ /* 0x000fe40000000f00 */
[----:B------:R-:W-:Y:S04]  /*1beb0*/  WARPSYNC R137 ;  /* 0x0000008900007348 */ /* 0x000fe80003800000 */
[----:B------:R1:W2:Y:S02]  /*1bec0*/  SHFL.BFLY PT, R0, R132, R0, R3 ;  /* 0x0c00000084007389 */ /* 0x0002a400000e0003 */
[----:B-1----:R-:W-:-:S04]  /*1bed0*/  MOV R3, 0x0 ;  /* 0x0000000000037802 */ /* 0x002fc80000000f00 */
[----:B--2---:R-:W-:Y:S05]  /*1bee0*/  RET.REL.NODEC R2 `(_ZN7cutlass13device_kernelIN5flash19enable_sm80_to_sm89INS1_16FlashAttnFwdSm80INS1_25CollectiveMainloopFwdSm80ILi8ELi1ELb1EN4cute5tupleIJNS5_1CILi128EEENS7_ILi48EEENS7_ILi256EEEEEELi256ENS_6half_tEfNS_4arch4Sm80ELb0ELb1ELb0ELb1ELb1ELb0ELb1ELb1EEENS1_21CollectiveEpilogueFwdINS6_IJS8_SA_S9_EEENS6_IJNS7_ILi1EEESI_SI_EEESC_SE_Li256ELb1ELb1ELb1ELb0EEENS1_36VarlenDynamicPersistentTileSchedulerILi128ELi48ELi256ELi256ELb1ELb1ELb0ELb1ELb0ELb1EEEEEEEEEvNT_6ParamsE) ;  /* 0xfffe411002007950 */ /* 0x004fea0003c3ffff */
        .weak           $__internal_63_$__cuda_sm70_shflsync_idx_p
        .type           $__internal_63_$__cuda_sm70_shflsync_idx_p,@function
        .size           $__internal_63_$__cuda_sm70_shflsync_idx_p,($__internal_64_$__cuda_sm70_shflsync_up_p - $__internal_63_$__cuda_sm70_shflsync_idx_p)
$__internal_63_$__cuda_sm70_shflsync_idx_p:
        /* <DEDUP_REMOVED lines=12> */
[----:B-1----:R-:W-:Y:S05]  /*1bfb0*/  RET.REL.NODEC R2 `(_ZN7cutlass13device_kernelIN5flash19enable_sm80_to_sm89INS1_16FlashAttnFwdSm80INS1_25CollectiveMainloopFwdSm80ILi8ELi1ELb1EN4cute5tupleIJNS5_1CILi128EEENS7_ILi48EEENS7_ILi256EEEEEELi256ENS_6half_tEfNS_4arch4Sm80ELb0ELb1ELb0ELb1ELb1ELb0ELb1ELb1EEENS1_21CollectiveEpilogueFwdINS6_IJS8_SA_S9_EEENS6_IJNS7_ILi1EEESI_SI_EEESC_SE_Li256ELb1ELb1ELb1ELb0EEENS1_36VarlenDynamicPersistentTileSchedulerILi128ELi48ELi256ELi256ELb1ELb1ELb0ELb1ELb0ELb1EEEEEEEEEvNT_6ParamsE) ;  /* 0xfffe404002007950 */ /* 0x002fea0003c3ffff */
        .weak           $__internal_64_$__cuda_sm70_shflsync_up_p
        .type           $__internal_64_$__cuda_sm70_shflsync_up_p,@function
        .size           $__internal_64_$__cuda_sm70_shflsync_up_p,($__internal_65_$__cuda_sm70_votesync_ballot - $__internal_64_$__cuda_sm70_shflsync_up_p)
$__internal_64_$__cuda_sm70_shflsync_up_p:
[----:B------:R-:W-:Y:S02]  /*1bfc0*/  MOV R4, RZ ;  /* 0x000000ff00047202 */ /* 0x000fe40000000f00 */
[----:B------:R-:W-:-:S04]  /*1bfd0*/  MOV R10, 0xffffffff ;  /* 0xffffffff000a7802 */ /* 0x000fc80000000f00 */
[----:B------:R-:W-:Y:S04]  /*1bfe0*/  WARPSYNC R10 ;  /* 0x0000000a00007348 */ /* 0x000fe80003800000 */
[----:B------:R1:W2:Y:S02]  /*1bff0*/  SHFL.UP PT, R4, R0, R3, R4 ;  /* 0x0400000300047389 */ /* 0x0002a400000e0004 */
[----:B-1----:R-:W-:-:S04]  /*1c000*/  MOV R3, 0x0 ;  /* 0x0000000000037802 */ /* 0x002fc80000000f00 */
[----:B--2---:R-:W-:Y:S05]  /*1c010*/  RET.REL.NODEC R2 `(_ZN7cutlass13device_kernelIN5flash19enable_sm80_to_sm89INS1_16FlashAttnFwdSm80INS1_25CollectiveMainloopFwdSm80ILi8ELi1ELb1EN4cute5tupleIJNS5_1CILi128EEENS7_ILi48EEENS7_ILi256EEEEEELi256ENS_6half_tEfNS_4arch4Sm80ELb0ELb1ELb0ELb1ELb1ELb0ELb1ELb1EEENS1_21CollectiveEpilogueFwdINS6_IJS8_SA_S9_EEENS6_IJNS7_ILi1EEESI_SI_EEESC_SE_Li256ELb1ELb1ELb1ELb0EEENS1_36VarlenDynamicPersistentTileSchedulerILi128ELi48ELi256ELi256ELb1ELb1ELb0ELb1ELb0ELb1EEEEEEEEEvNT_6ParamsE) ;  /* 0xfffe3fe002007950 */ /* 0x004fea0003c3ffff */
        .weak           $__internal_65_$__cuda_sm70_votesync_ballot
        .type           $__internal_65_$__cuda_sm70_votesync_ballot,@function
        .size           $__internal_65_$__cuda_sm70_votesync_ballot,(.L_x_6541 - $__internal_65_$__cuda_sm70_votesync_ballot)
$__internal_65_$__cuda_sm70_votesync_ballot:
[----:B------:R-:W-:Y:S01]  /*1c020*/  ISETP.NE.U32.AND P0, PT, R0, 0x1, PT ;  /* 0x000000010000780c */ /* 0x000fe20003f05070 */
[----:B------:R-:W-:-:S04]  /*1c030*/  IMAD.MOV.U32 R3, RZ, RZ, -0x1 ;  /* 0xffffffffff037424 */ /* 0x000fc800078e00ff */
[----:B------:R-:W-:Y:S08]  /*1c040*/  WARPSYNC R3 ;  /* 0x0000000300007348 */ /* 0x000ff00003800000 */
[----:B------:R-:W-:-:S04]  /*1c050*/  VOTE.ANY R0, PT, !P0 ;  /* 0x0000000000007806 */ /* 0x000fc800040e0100 */
[----:B------:R-:W-:Y:S01]  /*1c060*/  LOP3.LUT R0, R0, R3, RZ, 0xc0, !PT ;  /* 0x0000000300007212 */ /* 0x000fe200078ec0ff */
[----:B------:R-:W-:-:S04]  /*1c070*/  IMAD.MOV.U32 R3, RZ, RZ, 0x0 ;  /* 0x00000000ff037424 */ /* 0x000fc800078e00ff */
[----:B------:R-:W-:Y:S05]  /*1c080*/  RET.REL.NODEC R2 `(_ZN7cutlass13device_kernelIN5flash19enable_sm80_to_sm89INS1_16FlashAttnFwdSm80INS1_25CollectiveMainloopFwdSm80ILi8ELi1ELb1EN4cute5tupleIJNS5_1CILi128EEENS7_ILi48EEENS7_ILi256EEEEEELi256ENS_6half_tEfNS_4arch4Sm80ELb0ELb1ELb0ELb1ELb1ELb0ELb1ELb1EEENS1_21CollectiveEpilogueFwdINS6_IJS8_SA_S9_EEENS6_IJNS7_ILi1EEESI_SI_EEESC_SE_Li256ELb1ELb1ELb1ELb0EEENS1_36VarlenDynamicPersistentTileSchedulerILi128ELi48ELi256ELi256ELb1ELb1ELb0ELb1ELb0ELb1EEEEEEEEEvNT_6ParamsE) ;  /* 0xfffe3f7002007950 */ /* 0x000fea0003c3ffff */
.L_x_3925:
        /* <DEDUP_REMOVED lines=15> */
.L_x_6541:


//--------------------- .text._ZN7cutlass13device_kernelIN5flash19enable_sm80_to_sm89INS1_16FlashAttnFwdSm80INS1_25CollectiveMainloopFwdSm80ILi8ELi1ELb0EN4cute5tupleIJNS5_1CILi128EEENS7_ILi32EEENS7_ILi256EEEEEELi256ENS_6half_tEfNS_4arch4Sm80ELb0ELb1ELb0ELb1ELb1ELb1ELb1ELb1EEENS1_21CollectiveEpilogueFwdINS6_IJS8_SA_S9_EEENS6_IJNS7_ILi1EEESI_SI_EEESC_SE_Li256ELb1ELb1ELb1ELb0EEENS1_36VarlenDynamicPersistentTileSchedulerILi128ELi32ELi256ELi256ELb1ELb1ELb0ELb1ELb0ELb1EEEEEEEEEvNT_6ParamsE --------------------------
	.section	.text._ZN7cutlass13device_kernelIN5flash19enable_sm80_to_sm89INS1_16FlashAttnFwdSm80INS1_25CollectiveMainloopFwdSm80ILi8ELi1ELb0EN4cute5tupleIJNS5_1CILi128EEENS7_ILi32EEENS7_ILi256EEEEEELi256ENS_6half_tEfNS_4arch4Sm80ELb0ELb1ELb0ELb1ELb1ELb1ELb1ELb1EEENS1_21CollectiveEpilogueFwdINS6_IJS8_SA_S9_EEENS6_IJNS7_ILi1EEESI_SI_EEESC_SE_Li256ELb1ELb1ELb1ELb0EEENS1_36VarlenDynamicPersistentTileSchedulerILi128ELi32ELi256ELi256ELb1ELb1ELb0ELb1ELb0ELb1EEEEEEEEEvNT_6ParamsE,"ax",@progbits
	.sectioninfo	@"SHI_REGISTERS=255"
	.align	128
.text._ZN7cutlass13device_kernelIN5flash19enable_sm80_to_sm89INS1_16FlashAttnFwdSm80INS1_25CollectiveMainloopFwdSm80ILi8ELi1ELb0EN4cute5tupleIJNS5_1CILi128EEENS7_ILi32EEENS7_ILi256EEEEEELi256ENS_6half_tEfNS_4arch4Sm80ELb0ELb1ELb0ELb1ELb1ELb1ELb1ELb1EEENS1_21CollectiveEpilogueFwdINS6_IJS8_SA_S9_EEENS6_IJNS7_ILi1EEESI_SI_EEESC_SE_Li256ELb1ELb1ELb1ELb0EEENS1_36VarlenDynamicPersistentTileSchedulerILi128ELi32ELi256ELi256ELb1ELb1ELb0ELb1ELb0ELb1EEEEEEEEEvNT_6ParamsE:
        .type           _ZN7cutlass13device_kernelIN5flash19enable_sm80_to_sm89INS1_16FlashAttnFwdSm80INS1_25CollectiveMainloopFwdSm80ILi8ELi1ELb0EN4cute5tupleIJNS5_1CILi128EEENS7_ILi32EEENS7_ILi256EEEEEELi256ENS_6half_tEfNS_4arch4Sm80ELb0ELb1ELb0ELb1ELb1ELb1ELb1ELb1EEENS1_21CollectiveEpilogueFwdINS6_IJS8_SA_S9_EEENS6_IJNS7_ILi1EEESI_SI_EEESC_SE_Li256ELb1ELb1ELb1ELb0EEENS1_36VarlenDynamicPersistentTileSchedulerILi128ELi32ELi256ELi256ELb1ELb1ELb0ELb1ELb0ELb1EEEEEEEEEvNT_6ParamsE,@function
        .size           _ZN7cutlass13device_kernelIN5flash19enable_sm80_to_sm89INS1_16FlashAttnFwdSm80INS1_25CollectiveMainloopFwdSm80ILi8ELi1ELb0EN4cute5tupleIJNS5_1CILi128EEENS7_ILi32EEENS7_ILi256EEEEEELi256ENS_6half_tEfNS_4arch4Sm80ELb0ELb1ELb0ELb1ELb1ELb1ELb1ELb1EEENS1_21CollectiveEpilogueFwdINS6_IJS8_SA_S9_EEENS6_IJNS7_ILi1EEESI_SI_EEESC_SE_Li256ELb1ELb1ELb1ELb0EEENS1_36VarlenDynamicPersistentTileSchedulerILi128ELi32ELi256ELi256ELb1ELb1ELb0ELb1ELb0ELb1EEEEEEEEEvNT_6ParamsE,(.L_x_6546 - _ZN7cutlass13device_kernelIN5flash19enable_sm80_to_sm89INS1_16FlashAttnFwdSm80INS1_25CollectiveMainloopFwdSm80ILi8ELi1ELb0EN4cute5tupleIJNS5_1CILi128EEENS7_ILi32EEENS7_ILi256EEEEEELi256ENS_6half_tEfNS_4arch4Sm80ELb0ELb1ELb0ELb1ELb1ELb1ELb1ELb1EEENS1_21CollectiveEpilogueFwdINS6_IJS8_SA_S9_EEENS6_IJNS7_ILi1EEESI_SI_EEESC_SE_Li256ELb1ELb1ELb1ELb0EEENS1_36VarlenDynamicPersistentTileSchedulerILi128ELi32ELi256ELi256ELb1ELb1ELb0ELb1ELb0ELb1EEEEEEEEEvNT_6ParamsE)
        .other          _ZN7cutlass13device_kernelIN5flash19enable_sm80_to_sm89INS1_16FlashAttnFwdSm80INS1_25CollectiveMainloopFwdSm80ILi8ELi1ELb0EN4cute5tupleIJNS5_1CILi128EEENS7_ILi32EEENS7_ILi256EEEEEELi256ENS_6half_tEfNS_4arch4Sm80ELb0ELb1ELb0ELb1ELb1ELb1ELb1ELb1EEENS1_21CollectiveEpilogueFwdINS6_IJS8_SA_S9_EEENS6_IJNS7_ILi1EEESI_SI_EEESC_SE_Li256ELb1ELb1ELb1ELb0EEENS1_36VarlenDynamicPersistentTileSchedulerILi128ELi32ELi256ELi256ELb1ELb1ELb0ELb1ELb0ELb1EEEEEEEEEvNT_6ParamsE,@"STO_CUDA_ENTRY STV_DEFAULT"
_ZN7cutlass13device_kernelIN5flash19enable_sm80_to_sm89INS1_16FlashAttnFwdSm80INS1_25CollectiveMainloopFwdSm80ILi8ELi1ELb0EN4cute5tupleIJNS5_1CILi128EEENS7_ILi32EEENS7_ILi256EEEEEELi256ENS_6half_tEfNS_4arch4Sm80ELb0ELb1ELb0ELb1ELb1ELb1ELb1ELb1EEENS1_21CollectiveEpilogueFwdINS6_IJS8_SA_S9_EEENS6_IJNS7_ILi1EEESI_SI_EEESC_SE_Li256ELb1ELb1ELb1ELb0EEENS1_36VarlenDynamicPersistentTileSchedulerILi128ELi32ELi256ELi256ELb1ELb1ELb0ELb1ELb0ELb1EEEEEEEEEvNT_6ParamsE:
        /* <DEDUP_REMOVED lines=52> */
.L_x_3931:
        /* <DEDUP_REMOVED lines=16> */
.L_x_4201:
        /* <DEDUP_REMOVED lines=16> */
.L_x_4202:
[----:B---3--:R-:W-:-:S05]  /*0540*/  IMAD R0, R0, c[0x0][0x538], RZ ;  /* 0x00014e0000007a24 */ /* 0x008fca00078e02ff */
[----:B------:R-:W-:-:S04]  /*0550*/  IADD3 R6, R0, R6, RZ ;  /* 0x0000000600067210 */ /* 0x000fc80007ffe0ff */
[----:B------:R-:W-:-:S13]  /*0560*/  ISETP.GT.AND P0, PT, R6, UR4, PT ;  /* 0x0000000406007c0c */ /* 0x000fda000bf04270 */
[----:B-12---:R-:W-:Y:S05]  /*0570*/  @!P0 BRA `(.L_x_3931) ;  /* 0xfffffdc000008947 */ /* 0x006fea000383ffff */
.L_x_3927:
[----:B------:R-:W-:-:S05]  /*0580*/  IADD3 R11, -R0, R6, RZ ;  /* 0x00000006000b7210 */ /* 0x000fca0007ffe1ff */
[----:B------:R-:W-:-:S05]  /*0590*/  IMAD R0, R4, c[0x0][0x538], R11 ;  /* 0x00014e0004007a24 */ /* 0x000fca00078e020b */
[----:B------:R-:W-:Y:S01]  /*05a0*/  ISETP.GT.AND P0, PT, R0, UR4, PT ;  /* 0x0000000400007c0c */ /* 0x000fe2000bf04270 */
[----:B------:R-:W-:-:S12]  /*05b0*/  BRA.DIV ~URZ, `(.L_x_3932) ;  /* 0x0001fef27f007947 */ /* 0x000fd8000b800000 */
[----:B------:R-:W-:-:S04]  /*05c0*/  VOTE.ANY R10, PT, !P0 ;  /* 0x00000000000a7806 */ /* 0x000fc800040e0100 */
.L_x_4203:
[----:B------:R-:W1:Y:S02]  /*05d0*/  POPC R5, R10 ;  /* 0x0000000a00057309 */ /* 0x000e640000000000 */
[----:B-12---:R-:W-:Y:S01]  /*05e0*/  IADD3 R235, R5, R7, RZ ;  /* 0x0000000705eb7210 */ /* 0x006fe20007ffe0ff */
[----:B------:R-:W-:Y:S05]  /*05f0*/  BRA.DIV ~URZ, `(.L_x_3933) ;  /* 0x0001ff027f007947 */ /* 0x000fea000b800000 */
[----:B------:R1:W2:Y:S01]  /*0600*/  SHFL.IDX PT, R12, R9, R5, 0x1f ;  /* 0x00001f05090c7589 */ /* 0x0002a200000e0000 */
[----:B------:R-:W-:-:S03]  /*0610*/  MOV R6, RZ ;  /* 0x000000ff00067202 */ /* 0x000fc60000000f00 */
[----:B------:R1:W3:Y:S04]  /*0620*/  SHFL.IDX PT, R9, R8, R5, 0x1f ;  /* 0x00001f0508097589 */ /* 0x0002e800000e0000 */
.L_x_4204:
[----:B------:R-:W-:Y:S01]  /*0630*/  ISETP.NE.AND P0, PT, R10, RZ, PT ;  /* 0x000000ff0a00720c */ /* 0x000fe20003f05270 */
[----:B------:R-:W-:-:S12]  /*0640*/  BSSY B0, `(.L_x_3934) ;  /* 0x0000005000007945 */ /* 0x000fd80003800000 */
[----:B------:R-:W-:Y:S05]  /*0650*/  @!P0 BRA `(.L_x_3935) ;  /* 0x0000003000008947 */ /* 0x000fea0003800000 */
[----:B------:R-:W-:Y:S01]  /*0660*/  IADD3 R2, R5, -0x1, RZ ;  /* 0xffffffff05027810 */ /* 0x000fe20007ffe0ff */
[----:B------:R-:W-:Y:S05]  /*0670*/  BRA.DIV ~URZ, `(.L_x_3936) ;  /* 0x0001ff627f007947 */ /* 0x000fea000b800000 */
[----:B------:R4:W1:Y:S02]  /*0680*/  SHFL.IDX PT, R6, R4, R2, 0x1f ;  /* 0x00001f0204067589 */ /* 0x00086400000e0000 */
.L_x_3935:
[----:B------:R-:W-:Y:S05]  /*0690*/  BSYNC B0 ;  /* 0x0000000000007941 */ /* 0x000fea0003800000 */
.L_x_3934:
        /* <DEDUP_REMOVED lines=67> */
.L_x_3938:
        /* <DEDUP_REMOVED lines=68> */
.L_x_3939:
[----:B------:R-:W-:Y:S05]  /*0f10*/  BSYNC B0 ;  /* 0x0000000000007941 */ /* 0x000fea0003800000 */
.L_x_3937:
[----:B------:R-:W-:-:S04]  /*0f20*/  LOP3.LUT R0, RZ, R0, RZ, 0x33, !PT ;  /* 0x00000000ff007212 */ /* 0x000fc800078e33ff */
[----:B------:R-:W-:Y:S01]  /*0f30*/  IADD3 R233, R0, R12, RZ ;  /* 0x0000000c00e97210 */ /* 0x000fe20007ffe0ff */
[----:B------:R-:W-:Y:S05]  /*0f40*/  BRA `(.L_x_3940) ;  /* 0x0000004000007947 */ /* 0x000fea0003800000 */
.L_x_3928:
[----:B--2---:R-:W-:Y:S01]  /*0f50*/  IMAD.MOV.U32 R233, RZ, RZ, RZ ;  /* 0x000000ffffe97224 */ /* 0x004fe200078e00ff */
[----:B------:R-:W-:Y:S01]  /*0f60*/  MOV R234, RZ ;  /* 0x000000ff00ea7202 */ /* 0x000fe20000000f00 */
[----:B------:R-:W-:Y:S01]  /*0f70*/  IMAD.U32 R232, RZ, RZ, UR4 ;  /* 0x00000004ffe87e24 */ /* 0x000fe2000f8e00ff */
[----:B------:R-:W-:Y:S02]  /*0f80*/  MOV R235, c[0x0][0x53c] ;  /* 0x00014f0000eb7a02 */ /* 0x000fe40000000f00 */
.L_x_3940:
[----:B------:R-:W-:Y:S01]  /*0f90*/  ISETP.NE.AND P0, PT, R13, RZ, PT ;  /* 0x000000ff0d00720c */ /* 0x000fe20003f05270 */
[----:B------:R-:W-:-:S12]  /*0fa0*/  WARPSYNC 0xffffffff ;  /* 0xffffffff00007948 */ /* 0x000fd80003800000 */
[----:B------:R1:W-:Y:S04]  /*0fb0*/  @!P0 STS.128 [0x20080], R232 ;  /* 0x020080e8ff008388 */ /* 0x0003e80000000c00 */
[----:B------:R-:W-:Y:S06]  /*0fc0*/  BAR.ARV 0x5, 0x100 ;  /* 0x0144000000007b1d */ /* 0x000fec0000002000 */
.L_x_3926:
        /* <DEDUP_REMOVED lines=117> */
[----:B------:R-:W-:Y:S02]  /*1720*/  LOP3.LUT R2, R2, 0xffffe000, RZ, 0xc0, !PT ;  /* 0xffffe00002027812 */ /* 0x000fe400078ec0ff */
[----:B------:R-:W-:Y:S01]  /*1730*/  LOP3.LUT R8, R4, R29, RZ, 0x3c, !PT ;  /* 0x0000001d04087212 */ /* 0x000fe200078e3cff */
[----:B------:R-:W-:Y:S01]  /*1740*/  STL [R1+0x14], R20 ;  /* 0x0000141401007387 */ /* 0x000fe20000100800 */
[----:B------:R-:W-:-:S02]  /*1750*/  LOP3.LUT R6, R3, R23, RZ, 0x3c, !PT ;  /* 0x0000001703067212 */ /* 0x000fc400078e3cff */
[----:B------:R-:W-:Y:S01]  /*1760*/  LOP3.LUT R4, R7, R21, RZ, 0x3c, !PT ;  /* 0x0000001507047212 */ /* 0x000fe200078e3cff */
[----:B------:R-:W-:Y:S01]  /*1770*/  STL [R1+0x10], R18 ;  /* 0x0000101201007387 */ /* 0x000fe20000100800 */
[----:B------:R-:W-:Y:S02]  /*1780*/  LOP3.LUT R3, R10, R19, RZ, 0x3c, !PT ;  /* 0x000000130a037212 */ /* 0x000fe400078e3cff */
[-C--:B------:R-:W-:Y:S02]  /*1790*/  IADD3 R15, R6, R2.reuse, R22 ;  /* 0x00000002060f7210 */ /* 0x080fe40007ffe016 */
[-C--:B------:R-:W-:Y:S02]  /*17a0*/  IADD3 R16, R8, R2.reuse, R231 ;  /* 0x0000000208107210 */ /* 0x080fe40007ffe0e7 */
[-C--:B------:R-:W-:Y:S02]  /*17b0*/  IADD3 R14, R4, R2.reuse, R20 ;  /* 0x00000002040e7210 */ /* 0x080fe40007ffe014 */
[----:B------:R-:W-:-:S02]  /*17c0*/  IADD3 R13, R3, R2, R18 ;  /* 0x00000002030d7210 */ /* 0x000fc40007ffe012 */
[----:B------:R-:W-:Y:S02]  /*17d0*/  SHF.R.S32.HI R6, RZ, 0x1f, R212 ;  /* 0x0000001fff067819 */ /* 0x000fe400000114d4 */
[----:B------:R-:W-:Y:S02]  /*17e0*/  IADD3 R2, R237, 0x80, RZ ;  /* 0x00000080ed027810 */ /* 0x000fe40007ffe0ff */
[----:B------:R-:W-:Y:S02]  /*17f0*/  LOP3.LUT R6, R17, 0x7ffffffc, RZ, 0xc0, !PT ;  /* 0x7ffffffc11067812 */ /* 0x000fe400078ec0ff */
[----:B------:R-:W-:Y:S02]  /*1800*/  IADD3 R238, R237, 0x70, RZ ;  /* 0x00000070edee7810 */ /* 0x000fe40007ffe0ff */
[----:B------:R-:W-:Y:S01]  /*1810*/  @P0 IADD3 R238, R2, 0x10, RZ ;  /* 0x0000001002ee0810 */ /* 0x000fe20007ffe0ff */
[----:B------:R-:W-:Y:S01]  /*1820*/  IMAD.IADD R216, R25, 0x1, -R6 ;  /* 0x0000000119d87824 */ /* 0x000fe200078e0a06 */
[----:B------:R-:W-:-:S02]  /*1830*/  LOP3.LUT R2, R230, 0x38, R134, 0xf8, !PT ;  /* 0x00000038e6027812 */ /* 0x000fc400078ef886 */
[C---:B------:R-:W-:Y:S01]  /*1840*/  IADD3 R3, R11.reuse, R9, R12 ;  /* 0x000000090b037210 */ /* 0x040fe20007ffe00c */
[----:B------:R-:W-:Y:S01]  /*1850*/  IMAD.SHL.U32 R216, R216, 0x2, RZ ;  /* 0x00000002d8d87824 */ /* 0x000fe200078e00ff */
[----:B------:R-:W-:Y:S01]  /*1860*/  LOP3.LUT R10, R2, R29, RZ, 0x3c, !PT ;  /* 0x0000001d020a7212 */ /* 0x000fe200078e3cff */
[----:B------:R-:W-:Y:S01]  /*1870*/  IMAD.MOV.U32 R12, RZ, RZ, 0x40 ;  /* 0x00000040ff0c7424 */ /* 0x000fe200078e00ff */
[----:B------:R-:W-:Y:S01]  /*1880*/  LOP3.LUT R4, R11, R9, RZ, 0xfc, !PT ;  /* 0x000000090b047212 */ /* 0x000fe200078efcff */
[----:B------:R-:W-:Y:S01]  /*1890*/  IMAD.MOV.U32 R11, RZ, RZ, 0x20 ;  /* 0x00000020ff0b7424 */ /* 0x000fe200078e00ff */
[----:B------:R-:W-:Y:S01]  /*18a0*/  IADD3 R159, R156, 0x20, RZ ;  /* 0x000000209c9f7810 */ /* 0x000fe20007ffe0ff */
[----:B------:R1:W-:Y:S01]  /*18b0*/  STL [R1+0x3c], R10 ;  /* 0x00003c0a01007387 */ /* 0x0003e20000100800 */
[--C-:B------:R-:W-:Y:S02]  /*18c0*/  LOP3.LUT R9, R28, 0x38, R134.reuse, 0xf8, !PT ;  /* 0x000000381c097812 */ /* 0x100fe400078ef886 */
[----:B------:R-:W-:-:S02]  /*18d0*/  LOP3.LUT R8, R27, 0x38, R134, 0xf8, !PT ;  /* 0x000000381b087812 */ /* 0x000fc400078ef886 */
[----:B------:R-:W-:Y:S02]  /*18e0*/  IADD3 R158, R156, 0x60, RZ ;  /* 0x000000609c9e7810 */ /* 0x000fe40007ffe0ff */
[----:B------:R-:W-:Y:S02]  /*18f0*/  LOP3.LUT R2, R26, 0x38, R134, 0xf8, !PT ;  /* 0x000000381a027812 */ /* 0x000fe400078ef886 */
[----:B------:R-:W-:Y:S02]  /*1900*/  LOP3.LUT R220, R10, R231, RZ, 0xfc, !PT ;  /* 0x000000e70adc7212 */ /* 0x000fe400078efcff */
[----:B------:R-:W-:Y:S02]  /*1910*/  IADD3 R34, R216, 0x8, RZ ;  /* 0x00000008d8227810 */ /* 0x000fe40007ffe0ff */
[----:B------:R-:W-:Y:S01]  /*1920*/  SHF.R.S32.HI R26, RZ, 0x1f, R159 ;  /* 0x0000001fff1a7819 */ /* 0x000fe2000001149f */
[----:B------:R-:W-:Y:S01]  /*1930*/  IMAD.SHL.U32 R220, R220, 0x2, RZ ;  /* 0x00000002dcdc7824 */ /* 0x000fe200078e00ff */
[----:B------:R-:W-:-:S02]  /*1940*/  IADD3 R33, R216, 0x10, RZ ;  /* 0x00000010d8217810 */ /* 0x000fc40007ffe0ff */
[----:B------:R-:W-:Y:S01]  /*1950*/  SHF.R.S32.HI R17, RZ, 0x1f, R139 ;  /* 0x0000001fff117819 */ /* 0x000fe2000001148b */
[----:B------:R-:W-:Y:S01]  /*1960*/  STL [R1+0x8], R26 ;  /* 0x0000081a01007387 */ /* 0x000fe20000100800 */
[----:B------:R-:W-:Y:S02]  /*1970*/  IADD3 R32, R216, 0x18, RZ ;  /* 0x00000018d8207810 */ /* 0x000fe40007ffe0ff */
[----:B------:R-:W-:Y:S01]  /*1980*/  SHF.R.S32.HI R7, RZ, 0x1f, R158 ;  /* 0x0000001fff077819 */ /* 0x000fe2000001149e */
[----:B------:R2:W-:Y:S01]  /*1990*/  STL [R1+0x4], R17 ;  /* 0x0000041101007387 */ /* 0x0005e20000100800 */
[----:B------:R-:W-:Y:S02]  /*19a0*/  LEA R178, R0, 0xc080, 0x1 ;  /* 0x0000c08000b27811 */ /* 0x000fe400078e08ff */
[----:B-1----:R-:W-:Y:S01]  /*19b0*/  LOP3.LUT R10, R22, R9, R23, 0xf6, !PT ;  /* 0x00000009160a7212 */ /* 0x002fe200078ef617 */
[----:B------:R-:W-:Y:S01]  /*19c0*/  STL [R1], R7 ;  /* 0x0000000701007387 */ /* 0x000fe20000100800 */
[----:B------:R-:W-:-:S02]  /*19d0*/  LOP3.LUT R9, R20, R8, R21, 0xf6, !PT ;  /* 0x0000000814097212 */ /* 0x000fc400078ef615 */
[C---:B------:R-:W-:Y:S02]  /*19e0*/  IADD3 R31, R216.reuse, 0x30, RZ ;  /* 0x00000030d81f7810 */ /* 0x040fe40007ffe0ff */
[----:B------:R-:W-:Y:S02]  /*19f0*/  SHF.R.S32.HI R0, RZ, 0x3, R5 ;  /* 0x00000003ff007819 */ /* 0x000fe40000011405 */
[----:B------:R-:W-:Y:S02]  /*1a00*/  LOP3.LUT R202, R5, 0xfffffff8, RZ, 0xc0, !PT ;  /* 0xfffffff805ca7812 */ /* 0x000fe400078ec0ff */
[----:B------:R-:W-:Y:S01]  /*1a10*/  IADD3 R29, R216, 0x40, RZ ;  /* 0x00000040d81d7810 */ /* 0x000fe20007ffe0ff */
[----:B------:R-:W-:Y:S01]  /*1a20*/  STL [R1+0xc], R0 ;  /* 0x00000c0001007387 */ /* 0x000fe20000100800 */
[----:B------:R-:W-:Y:S02]  /*1a30*/  SHF.R.S32.HI R35, RZ, 0x1f, R34 ;  /* 0x0000001fff237819 */ /* 0x000fe40000011422 */
[----:B------:R-:W-:-:S02]  /*1a40*/  LEA R5, R10, 0x10080, 0x1 ;  /* 0x000100800a057811 */ /* 0x000fc400078e08ff */
[C---:B------:R-:W-:Y:S02]  /*1a50*/  IADD3 R27, R216.reuse, 0x50, RZ ;  /* 0x00000050d81b7810 */ /* 0x040fe40007ffe0ff */
[----:B------:R-:W-:Y:S01]  /*1a60*/  SHF.R.S32.HI R34, RZ, 0x1f, R33 ;  /* 0x0000001fff227819 */ /* 0x000fe20000011421 */
[----:B------:R1:W-:Y:S01]  /*1a70*/  STL [R1+0x34], R5 ;  /* 0x0000340501007387 */ /* 0x0003e20000100800 */
[----:B------:R-:W-:Y:S02]  /*1a80*/  LEA R9, R9, 0x10080, 0x1 ;  /* 0x0001008009097811 */ /* 0x000fe400078e08ff */
[C---:B------:R-:W-:Y:S02]  /*1a90*/  IADD3 R25, R216.reuse, 0x60, RZ ;  /* 0x00000060d8197810 */ /* 0x040fe40007ffe0ff */
[----:B------:R-:W-:Y:S01]  /*1aa0*/  SHF.R.S32.HI R33, RZ, 0x1f, R32 ;  /* 0x0000001fff217819 */ /* 0x000fe20000011420 */
[----:B------:R3:W-:Y:S01]  /*1ab0*/  STL [R1+0x30], R9 ;  /* 0x0000300901007387 */ /* 0x0007e20000100800 */
[----:B------:R-:W-:-:S02]  /*1ac0*/  IADD3 R23, R216, 0x70, RZ ;  /* 0x00000070d8177810 */ /* 0x000fc40007ffe0ff */
[----:B------:R-:W-:Y:S02]  /*1ad0*/  SHF.R.S32.HI R33, RZ, 0x1f, R31 ;  /* 0x0000001fff217819 */ /* 0x000fe4000001141f */
[----:B------:R-:W-:Y:S02]  /*1ae0*/  LOP3.LUT R8, R18, R2, R19, 0xf6, !PT ;  /* 0x0000000212087212 */ /* 0x000fe400078ef613 */
[C---:B------:R-:W-:Y:S02]  /*1af0*/  IADD3 R247, R216.reuse, 0x20, RZ ;  /* 0x00000020d8f77810 */ /* 0x040fe40007ffe0ff */
[C---:B------:R-:W-:Y:S02]  /*1b00*/  IADD3 R21, R216.reuse, 0x80, RZ ;  /* 0x00000080d8157810 */ /* 0x040fe40007ffe0ff */
[----:B------:R-:W-:Y:S02]  /*1b10*/  SHF.R.S32.HI R31, RZ, 0x1f, R29 ;  /* 0x0000001fff1f7819 */ /* 0x000fe4000001141d */
[----:B------:R-:W-:-:S02]  /*1b20*/  IADD3 R30, R216, 0x38, RZ ;  /* 0x00000038d81e7810 */ /* 0x000fc40007ffe0ff */
[C---:B------:R-:W-:Y:S02]  /*1b30*/  IADD3 R19, R216.reuse, 0x90, RZ ;  /* 0x00000090d8137810 */ /* 0x040fe40007ffe0ff */
[----:B------:R-:W-:Y:S02]  /*1b40*/  SHF.R.S32.HI R29, RZ, 0x1f, R27 ;  /* 0x0000001fff1d7819 */ /* 0x000fe4000001141b */
[C---:B------:R-:W-:Y:S02]  /*1b50*/  SEL R6, R11.reuse, 0xffffffe0, !P1 ;  /* 0xffffffe00b067807 */ /* 0x040fe40004800000 */
[----:B------:R-:W-:Y:S02]  /*1b60*/  SEL R2, R11, 0xffffffe0, !P4 ;  /* 0xffffffe00b027807 */ /* 0x000fe40006000000 */
[C---:B------:R-:W-:Y:S01]  /*1b70*/  IADD3 R28, R216.reuse, 0x48, RZ ;  /* 0x00000048d81c7810 */ /* 0x040fe20007ffe0ff */
[----:B------:R-:W-:Y:S01]  /*1b80*/  IMAD.IADD R240, R237, 0x1, R6 ;  /* 0x00000001edf07824 */ /* 0x000fe200078e0206 */
[----:B--2---:R-:W-:Y:S01]  /*1b90*/  IADD3 R17, R216, 0xa0, RZ ;  /* 0x000000a0d8117810 */ /* 0x004fe20007ffe0ff */
[----:B------:R-:W-:Y:S01]  /*1ba0*/  IMAD.IADD R239, R6, 0x1, R238 ;  /* 0x0000000106ef7824 */ /* 0x000fe200078e02ee */
[----:B------:R-:W-:-:S02]  /*1bb0*/  SHF.R.S32.HI R27, RZ, 0x1f, R25 ;  /* 0x0000001fff1b7819 */ /* 0x000fc40000011419 */
[C---:B------:R-:W-:Y:S02]  /*1bc0*/  IADD3 R26, R216.reuse, 0x58, RZ ;  /* 0x00000058d81a7810 */ /* 0x040fe40007ffe0ff */
[----:B------:R-:W-:Y:S02]  /*1bd0*/  IADD3 R11, R216, 0xb0, RZ ;  /* 0x000000b0d80b7810 */ /* 0x000fe40007ffe0ff */
[----:B------:R-:W-:Y:S02]  /*1be0*/  SHF.R.S32.HI R25, RZ, 0x1f, R23 ;  /* 0x0000001fff197819 */ /* 0x000fe40000011417 */
[----:B------:R-:W-:Y:S02]  /*1bf0*/  LEA R8, R8, 0x10080, 0x1 ;  /* 0x0001008008087811 */ /* 0x000fe400078e08ff */
[----:B-1----:R-:W-:Y:S02]  /*1c00*/  SHF.R.S32.HI R5, RZ, 0x1f, R216 ;  /* 0x0000001fff057819 */ /* 0x002fe400000114d8 */
[C---:B------:R-:W-:Y:S01]  /*1c10*/  IADD3 R24, R216.reuse, 0x68, RZ ;  /* 0x00000068d8187810 */ /* 0x040fe20007ffe0ff */
[----:B------:R1:W-:Y:S01]  /*1c20*/  STL [R1+0x2c], R8 ;  /* 0x00002c0801007387 */ /* 0x0003e20000100800 */
[----:B---3--:R-:W-:-:S02]  /*1c30*/  IADD3 R9, R216, 0xc0, RZ ;  /* 0x000000c0d8097810 */ /* 0x008fc40007ffe0ff */
[----:B------:R-:W-:Y:S02]  /*1c40*/  SHF.R.S32.HI R32, RZ, 0x1f, R247 ;  /* 0x0000001fff207819 */ /* 0x000fe400000114f7 */
[----:B------:R-:W-:Y:S02]  /*1c50*/  SHF.R.S32.HI R23, RZ, 0x1f, R21 ;  /* 0x0000001fff177819 */ /* 0x000fe40000011415 */
[C---:B------:R-:W-:Y:S02]  /*1c60*/  IADD3 R22, R216.reuse, 0x78, RZ ;  /* 0x00000078d8167810 */ /* 0x040fe40007ffe0ff */
[----:B------:R-:W-:Y:S02]  /*1c70*/  IADD3 R5, R216, 0xd0, RZ ;  /* 0x000000d0d8057810 */ /* 0x000fe40007ffe0ff */
[----:B------:R-:W-:Y:S02]  /*1c80*/  SHF.R.S32.HI R32, RZ, 0x1f, R30 ;  /* 0x0000001fff207819 */ /* 0x000fe4000001141e */
[----:B------:R-:W-:-:S02]  /*1c90*/  SHF.R.S32.HI R21, RZ, 0x1f, R19 ;  /* 0x0000001fff157819 */ /* 0x000fc40000011413 */
[C---:B------:R-:W-:Y:S02]  /*1ca0*/  IADD3 R20, R216.reuse, 0x88, RZ ;  /* 0x00000088d8147810 */ /* 0x040fe40007ffe0ff */
[----:B------:R-:W-:Y:S02]  /*1cb0*/  IADD3 R251, R216, 0xe0, RZ ;  /* 0x000000e0d8fb7810 */ /* 0x000fe40007ffe0ff */
[----:B------:R-:W-:Y:S02]  /*1cc0*/  SHF.R.S32.HI R30, RZ, 0x1f, R28 ;  /* 0x0000001fff1e7819 */ /* 0x000fe4000001141c */
[----:B------:R-:W-:Y:S02]  /*1cd0*/  SHF.R.S32.HI R19, RZ, 0x1f, R17 ;  /* 0x0000001fff137819 */ /* 0x000fe40000011411 */
[C---:B------:R-:W-:Y:S02]  /*1ce0*/  SEL R7, R12.reuse, 0xffffffc0, !P2 ;  /* 0xffffffc00c077807 */ /* 0x040fe40005000000 */
[----:B------:R-:W-:-:S02]  /*1cf0*/  SEL R0, R12, 0xffffffc0, !P3 ;  /* 0xffffffc00c007807 */ /* 0x000fc40005800000 */
[C---:B------:R-:W-:Y:S01]  /*1d00*/  IADD3 R18, R216.reuse, 0x98, RZ ;  /* 0x00000098d8127810 */ /* 0x040fe20007ffe0ff */
[----:B------:R-:W-:Y:S01]  /*1d10*/  IMAD.IADD R244, R237, 0x1, R7 ;  /* 0x00000001edf47824 */ /* 0x000fe200078e0207 */
[C---:B------:R-:W-:Y:S01]  /*1d20*/  IADD3 R248, R216.reuse, 0xf8, RZ ;  /* 0x000000f8d8f87810 */ /* 0x040fe20007ffe0ff */
[C---:B------:R-:W-:Y:S01]  /*1d30*/  IMAD.IADD R243, R7.reuse, 0x1, R240 ;  /* 0x0000000107f37824 */ /* 0x040fe200078e02f0 */
[----:B------:R-:W-:Y:S01]  /*1d40*/  SHF.R.S32.HI R28, RZ, 0x1f, R26 ;  /* 0x0000001fff1c7819 */ /* 0x000fe2000001141a */
[----:B------:R-:W-:Y:S01]  /*1d50*/  IMAD.IADD R242, R7, 0x1, R238 ;  /* 0x0000000107f27824 */ /* 0x000fe200078e02ee */
[----:B------:R-:W-:Y:S01]  /*1d60*/  SHF.R.S32.HI R17, RZ, 0x1f, R11 ;  /* 0x0000001fff117819 */ /* 0x000fe2000001140b */
[----:B------:R-:W-:Y:S01]  /*1d70*/  IMAD.IADD R241, R239, 0x1, R7 ;  /* 0x00000001eff17824 */ /* 0x000fe200078e0207 */
[----:B------:R-:W-:Y:S02]  /*1d80*/  IADD3 R12, R216, 0xa8, RZ ;  /* 0x000000a8d80c7810 */ /* 0x000fe40007ffe0ff */
[----:B------:R-:W-:-:S02]  /*1d90*/  SHF.R.S32.HI R26, RZ, 0x1f, R24 ;  /* 0x0000001fff1a7819 */ /* 0x000fc40000011418 */
[----:B------:R-:W-:Y:S02]  /*1da0*/  SHF.R.S32.HI R11, RZ, 0x1f, R9 ;  /* 0x0000001fff0b7819 */ /* 0x000fe40000011409 */
[C---:B------:R-:W-:Y:S02]  /*1db0*/  IADD3 R10, R216.reuse, 0xb8, RZ ;  /* 0x000000b8d80a7810 */ /* 0x040fe40007ffe0ff */
[----:B------:R-:W-:Y:S02]  /*1dc0*/  SHF.R.S32.HI R24, RZ, 0x1f, R22 ;  /* 0x0000001fff187819 */ /* 0x000fe40000011416 */
[----:B------:R-:W-:Y:S02]  /*1dd0*/  SHF.R.S32.HI R9, RZ, 0x1f, R5 ;  /* 0x0000001fff097819 */ /* 0x000fe40000011405 */
[----:B-1----:R-:W-:Y:S02]  /*1de0*/  IADD3 R8, R216, 0xc8, RZ ;  /* 0x000000c8d8087810 */ /* 0x002fe40007ffe0ff */
[----:B------:R-:W-:-:S02]  /*1df0*/  SHF.R.S32.HI R22, RZ, 0x1f, R20 ;  /* 0x0000001fff167819 */ /* 0x000fc40000011414 */
[----:B------:R-:W-:Y:S02]  /*1e00*/  SHF.R.S32.HI R5, RZ, 0x1f, R251 ;  /* 0x0000001fff057819 */ /* 0x000fe400000114fb */
[C---:B------:R-:W-:Y:S02]  /*1e10*/  IADD3 R252, R216.reuse, 0xd8, RZ ;  /* 0x000000d8d8fc7810 */ /* 0x040fe40007ffe0ff */
[C---:B------:R-:W-:Y:S02]  /*1e20*/  IADD3 R250, R216.reuse, 0xe8, RZ ;  /* 0x000000e8d8fa7810 */ /* 0x040fe40007ffe0ff */
[----:B------:R-:W-:Y:S02]  /*1e30*/  SHF.R.S32.HI R20, RZ, 0x1f, R18 ;  /* 0x0000001fff147819 */ /* 0x000fe40000011412 */
[----:B------:R-:W-:Y:S02]  /*1e40*/  SHF.R.S32.HI R5, RZ, 0x1f, R248 ;  /* 0x0000001fff057819 */ /* 0x000fe400000114f8 */
[----:B------:R-:W-:-:S02]  /*1e50*/  IADD3 R249, R216, 0xf0, RZ ;  /* 0x000000f0d8f97810 */ /* 0x000fc40007ffe0ff */
[----:B------:R-:W-:Y:S02]  /*1e60*/  SHF.R.S32.HI R18, RZ, 0x1f, R12 ;  /* 0x0000001fff127819 */ /* 0x000fe4000001140c */
[----:B------:R-:W-:Y:S02]  /*1e70*/  LEA R5, R16, 0x10080, 0x1 ;  /* 0x0001008010057811 */ /* 0x000fe400078e08ff */
[----:B------:R-:W-:Y:S02]  /*1e80*/  SHF.R.S32.HI R12, RZ, 0x1f, R10 ;  /* 0x0000001fff0c7819 */ /* 0x000fe4000001140a */
[----:B------:R-:W-:Y:S01]  /*1e90*/  SHF.R.S32.HI R10, RZ, 0x1f, R8 ;  /* 0x0000001fff0a7819 */ /* 0x000fe20000011408 */
[----:B------:R1:W-:Y:S01]  /*1ea0*/  STL [R1+0x28], R5 ;  /* 0x0000280501007387 */ /* 0x0003e20000100800 */
[----:B------:R-:W-:Y:S02]  /*1eb0*/  SHF.R.S32.HI R8, RZ, 0x1f, R252 ;  /* 0x0000001fff087819 */ /* 0x000fe400000114fc */
[----:B------:R-:W-:-:S02]  /*1ec0*/  SHF.R.S32.HI R9, RZ, 0x1f, R250 ;  /* 0x0000001fff097819 */ /* 0x000fc400000114fa */
[----:B------:R-:W-:Y:S02]  /*1ed0*/  SHF.R.S32.HI R8, RZ, 0x1f, R249 ;  /* 0x0000001fff087819 */ /* 0x000fe400000114f9 */
[----:B------:R-:W-:Y:S02]  /*1ee0*/  LEA R9, R15, 0x10080, 0x1 ;  /* 0x000100800f097811 */ /* 0x000fe400078e08ff */
[----:B------:R-:W-:Y:S02]  /*1ef0*/  LEA R8, R14, 0x10080, 0x1 ;  /* 0x000100800e087811 */ /* 0x000fe400078e08ff */
[----:B------:R-:W-:Y:S01]  /*1f00*/  LEA R183, R3, 0x10080, 0x1 ;  /* 0x0001008003b77811 */ /* 0x000fe200078e08ff */
[----:B------:R2:W-:Y:S01]  /*1f10*/  STL [R1+0x24], R9 ;  /* 0x0000240901007387 */ /* 0x0005e20000100800 */
[----:B------:R-:W-:Y:S02]  /*1f20*/  LEA R179, R4, 0x8080, 0x1 ;  /* 0x0000808004b37811 */ /* 0x000fe400078e08ff */
[C---:B------:R-:W-:Y:S01]  /*1f30*/  IADD3 R201, R134.reuse, 0x80, RZ ;  /* 0x0000008086c97810 */ /* 0x040fe20007ffe0ff */
[----:B------:R2:W-:Y:S01]  /*1f40*/  STL [R1+0x20], R8 ;  /* 0x0000200801007387 */ /* 0x0005e20000100800 */
[----:B------:R-:W-:Y:S01]  /*1f50*/  IADD3 R200, R134, 0xc0, RZ ;  /* 0x000000c086c87810 */ /* 0x000fe20007ffe0ff */
[C---:B------:R-:W-:Y:S01]  /*1f60*/  IMAD.IADD R184, R183.reuse, 0x1, R2 ;  /* 0x00000001b7b87824 */ /* 0x040fe200078e0202 */
[----:B------:R-:W-:Y:S01]  /*1f70*/  IADD3 R246, R216, 0x28, RZ ;  /* 0x00000028d8f67810 */ /* 0x000fe20007ffe0ff */
[--C-:B------:R-:W-:Y:S01]  /*1f80*/  IMAD.IADD R180, R2, 0x1, R179.reuse ;  /* 0x0000000102b47824 */ /* 0x100fe200078e02b3 */
[----:B------:R-:W-:Y:S01]  /*1f90*/  SHF.R.S32.HI R135, RZ, 0x1f, R134 ;  /* 0x0000001fff877819 */ /* 0x000fe20000011486 */
[----:B------:R-:W-:Y:S01]  /*1fa0*/  IMAD.IADD R186, R183, 0x1, R0 ;  /* 0x00000001b7ba7824 */ /* 0x000fe200078e0200 */
[----:B------:R-:W-:Y:S01]  /*1fb0*/  SHF.R.S32.HI R157, RZ, 0x1f, R156 ;  /* 0x0000001fff9d7819 */ /* 0x000fe2000001149c */
[----:B------:R-:W-:Y:S01]  /*1fc0*/  IMAD.IADD R182, R0, 0x1, R179 ;  /* 0x0000000100b67824 */ /* 0x000fe200078e02b3 */
[----:B-1----:R-:W-:Y:S01]  /*1fd0*/  LEA R5, R13, 0x10080, 0x1 ;  /* 0x000100800d057811 */ /* 0x002fe200078e08ff */
[----:B------:R-:W-:Y:S01]  /*1fe0*/  IMAD.IADD R185, R184, 0x1, R0 ;  /* 0x00000001b8b97824 */ /* 0x000fe200078e0200 */
[----:B------:R-:W-:Y:S01]  /*1ff0*/  SHF.R.S32.HI R208, RZ, 0x1f, R201 ;  /* 0x0000001fffd07819 */ /* 0x000fe200000114c9 */
[----:B------:R-:W-:Y:S01]  /*2000*/  IMAD.IADD R181, R0, 0x1, R180 ;  /* 0x0000000100b57824 */ /* 0x000fe200078e02b4 */
[----:B------:R-:W-:Y:S01]  /*2010*/  SHF.R.S32.HI R206, RZ, 0x1f, R200 ;  /* 0x0000001fffce7819 */ /* 0x000fe200000114c8 */
[----:B------:R2:W-:Y:S01]  /*2020*/  STL [R1+0x1c], R5 ;  /* 0x00001c0501007387 */ /* 0x0005e20000100800 */
[----:B------:R-:W-:-:S02]  /*2030*/  SHF.R.S32.HI R207, RZ, 0x1f, R202 ;  /* 0x0000001fffcf7819 */ /* 0x000fc400000114ca */
[----:B------:R-:W-:Y:S02]  /*2040*/  SHF.R.S32.HI R34, RZ, 0x1f, R246 ;  /* 0x0000001fff227819 */ /* 0x000fe400000114f6 */
.L_x_4200:
        /* <DEDUP_REMOVED lines=14> */
[CC--:B--2---:R-:W-:Y:S01]  /*2130*/  IMAD.WIDE R4, R235.reuse, R15.reuse, c[0x0][0x350] ;  /* 0x0000d400eb047625 */ /* 0x0c4fe200078e020f */
        /* <DEDUP_REMOVED lines=17> */
.L_x_3941:
[----:B------:R-:W-:-:S04]  /*2250*/  ISETP.NE.U32.AND P0, PT, RZ, c[0x0][0x368], PT ;  /* 0x0000da00ff007a0c */ /* 0x000fc80003f05070 */
[----:B------:R-:W-:-:S13]  /*2260*/  ISETP.NE.AND.EX P0, PT, RZ, c[0x0][0x36c], PT, P0 ;  /* 0x0000db00ff007a0c */ /* 0x000fda0003f05300 */
[----:B------:R-:W-:Y:S05]  /*2270*/  @!P0 BRA `(.L_x_3942) ;  /* 0x0000003000008947 */ /* 0x000fea0003800000 */
[----:B-1----:R-:W-:-:S05]  /*2280*/  IMAD.WIDE R4, R235, R15, c[0x0][0x368] ;  /* 0x0000da00eb047625 */ /* 0x002fca00078e020f */
[----:B------:R1:W5:Y:S01]  /*2290*/  LDG.E R12, [R4.64] ;  /* 0x00000008040c7981 */ /* 0x000362000c1e1900 */
[----:B------:R-:W-:Y:S05]  /*22a0*/  BRA `(.L_x_3943) ;  /* 0x0000005000007947 */ /* 0x000fea0003800000 */
.L_x_3942:
[----:B------:R-:W-:Y:S01]  /*22b0*/  MOV R12, UR6 ;  /* 0x00000006000c7c02 */ /* 0x000fe20008000f00 */
[----:B------:R-:W-:Y:S05]  /*22c0*/  @!P3 BRA `(.L_x_3943) ;  /* 0x000000300000b947 */ /* 0x000fea0003800000 */
[----:B-1----:R-:W2:Y:S04]  /*22d0*/  LDG.E R6, [R4.64] ;  /* 0x0000000804067981 */ /* 0x002ea8000c1e1900 */
[----:B------:R-:W2:Y:S02]  /*22e0*/  LDG.E R0, [R4.64+0x4] ;  /* 0x0000040804007981 */ /* 0x000ea4000c1e1900 */
[----:B--2---:R-:W-:Y:S02]  /*22f0*/  IADD3 R12, -R6, R0, RZ ;  /* 0x00000000060c7210 */ /* 0x004fe40007ffe1ff */
.L_x_3943:
        /* <DEDUP_REMOVED lines=41> */
.L_x_3946:
[----:B------:R-:W-:-:S13]  /*2590*/  ISETP.NE.AND P0, PT, R6, 0x1, PT ;  /* 0x000000010600780c */ /* 0x000fda0003f05270 */
[----:B------:R-:W-:-:S05]  /*25a0*/  @P0 IMAD.HI.U32 R0, R2, c[0x0][0x330], RZ ;  /* 0x0000cc0002000a27 */ /* 0x000fca00078e00ff */
[----:B------:R-:W-:Y:S02]  /*25b0*/  @P0 SHF.R.U32.HI R2, RZ, c[0x0][0x334], R0 ;  /* 0x0000cd00ff020a19 */ /* 0x000fe40000011600 */
.L_x_3947:
[----:B------:R-:W-:Y:S05]  /*25c0*/  BSYNC B0 ;  /* 0x0000000000007941 */ /* 0x000fea0003800000 */
.L_x_3945:
[----:B------:R-:W-:-:S05]  /*25d0*/  IMAD R2, R2, R6, c[0x0][0x32c] ;  /* 0x0000cb0002027624 */ /* 0x000fca00078e0206 */
[----:B------:R-:W-:-:S04]  /*25e0*/  IMNMX R3, R3, R2, PT ;  /* 0x0000000203037217 */ /* 0x000fc80003800200 */
.L_x_3944:
        /* <DEDUP_REMOVED lines=21> */
.L_x_3950:
[----:B------:R-:W-:-:S13]  /*2740*/  ISETP.NE.AND P0, PT, R6, 0x1, PT ;  /* 0x000000010600780c */ /* 0x000fda0003f05270 */
[----:B------:R-:W-:-:S05]  /*2750*/  @P0 IMAD.HI.U32 R3, R0, c[0x0][0x330], RZ ;  /* 0x0000cc0000030a27 */ /* 0x000fca00078e00ff */
[----:B------:R-:W-:Y:S02]  /*2760*/  @P0 SHF.R.U32.HI R0, RZ, c[0x0][0x334], R3 ;  /* 0x0000cd00ff000a19 */ /* 0x000fe40000011603 */
.L_x_3951:
[----:B------:R-:W-:Y:S05]  /*2770*/  BSYNC B0 ;  /* 0x0000000000007941 */ /* 0x000fea0003800000 */
.L_x_3949:
[----:B------:R-:W-:-:S05]  /*2780*/  IMAD R0, R0, c[0x0][0x32c], RZ ;  /* 0x0000cb0000007a24 */ /* 0x000fca00078e02ff */
[----:B------:R-:W-:-:S04]  /*2790*/  IMNMX R2, R2, R0, !PT ;  /* 0x0000000002027217 */ /* 0x000fc80007800200 */
.L_x_3948:
        /* <DEDUP_REMOVED lines=46> */
.L_x_3953:
[----:B------:R-:W-:Y:S05]  /*2a80*/  BSYNC B0 ;  /* 0x0000000000007941 */ /* 0x000fea0003800000 */
.L_x_3952:
        /* <DEDUP_REMOVED lines=104> */
[C---:B------:R-:W-:Y:S02]  /*3110*/  IMAD R14, R212.reuse, c[0x0][0x284], R9 ;  /* 0x0000a100d40e7a24 */ /* 0x040fe400078e0209 */
        /* <DEDUP_REMOVED lines=32> */
[----:B------:R-:W-:Y:S01]  /*3320*/  IADD3 R15, R13, R15, R231 ;  /* 0x0000000f0d0f7210 */ /* 0x000fe20007ffe0e7 */
        /* <DEDUP_REMOVED lines=32> */
.L_x_3973:
        /* <DEDUP_REMOVED lines=92> */
.L_x_3959:
[----:B------:R-:W-:Y:S05]  /*3af0*/  BSYNC B0 ;  /* 0x0000000000007941 */ /* 0x000fea0003800000 */
.L_x_3958:
        /* <DEDUP_REMOVED lines=81> */
.L_x_3962:
[----:B------:R-:W-:Y:S05]  /*4010*/  BSYNC B0 ;  /* 0x0000000000007941 */ /* 0x000fea0003800000 */
.L_x_3961:
        /* <DEDUP_REMOVED lines=58> */
.L_x_3964:
[----:B------:R-:W-:Y:S05]  /*43c0*/  BSYNC B0 ;  /* 0x0000000000007941 */ /* 0x000fea0003800000 */
.L_x_3963:
        /* <DEDUP_REMOVED lines=58> */
.L_x_3966:
[----:B------:R-:W-:Y:S05]  /*4770*/  BSYNC B0 ;  /* 0x0000000000007941 */ /* 0x000fea0003800000 */
.L_x_3965:
        /* <DEDUP_REMOVED lines=58> */
.L_x_3957:
        /* <DEDUP_REMOVED lines=31> */
.L_x_3968:
[----:B------:R-:W-:Y:S05]  /*4d10*/  BSYNC B0 ;  /* 0x0000000000007941 */ /* 0x000fea0003800000 */
.L_x_3967:
        /* <DEDUP_REMOVED lines=147> */
.L_x_3970:
[----:B------:R-:W-:Y:S05]  /*5650*/  BSYNC B0 ;  /* 0x0000000000007941 */ /* 0x000fea0003800000 */
.L_x_3969:
        /* <DEDUP_REMOVED lines=126> */
.L_x_3956:
        /* <DEDUP_REMOVED lines=27> */
.L_x_3960:
[----:B------:R-:W-:Y:S05]  /*5ff0*/  BSYNC B1 ;  /* 0x0000000000017941 */ /* 0x000fea0003800000 */
.L_x_3955:
        /* <DEDUP_REMOVED lines=59> */
.L_x_3972:
[----:B-123--:R-:W-:Y:S05]  /*63b0*/  BSYNC B0 ;  /* 0x0000000000007941 */ /* 0x00efea0003800000 */
.L_x_3971:
        /* <DEDUP_REMOVED lines=23> */
.L_x_3954:
        /* <DEDUP_REMOVED lines=22> */
.L_x_3976:
[----:B------:R-:W-:-:S13]  /*6690*/  ISETP.NE.AND P0, PT, R4, 0x1, PT ;  /* 0x000000010400780c */ /* 0x000fda0003f05270 */
[----:B------:R-:W-:-:S05]  /*66a0*/  @P0 IMAD.HI.U32 R0, R2, c[0x0][0x330], RZ ;  /* 0x0000cc0002000a27 */ /* 0x000fca00078e00ff */
[----:B------:R-:W-:Y:S02]  /*66b0*/  @P0 SHF.R.U32.HI R2, RZ, c[0x0][0x334], R0 ;  /* 0x0000cd00ff020a19 */ /* 0x000fe40000011600 */
.L_x_3977:
[----:B------:R-:W-:Y:S05]  /*66c0*/  BSYNC B0 ;  /* 0x0000000000007941 */ /* 0x000fea0003800000 */
.L_x_3975:
[----:B------:R-:W-:-:S05]  /*66d0*/  IMAD R2, R2, R4, c[0x0][0x32c] ;  /* 0x0000cb0002027624 */ /* 0x000fca00078e0204 */
[----:B------:R-:W-:-:S04]  /*66e0*/  IMNMX R3, R3, R2, PT ;  /* 0x0000000203037217 */ /* 0x000fc80003800200 */
.L_x_3974:
        /* <DEDUP_REMOVED lines=21> */
.L_x_3980:
[----:B------:R-:W-:-:S04]  /*6840*/  MOV R3, c[0x0][0x32c] ;  /* 0x0000cb0000037a02 */ /* 0x000fc80000000f00 */
[----:B------:R-:W-:-:S13]  /*6850*/  ISETP.NE.AND P0, PT, R3, 0x1, PT ;  /* 0x000000010300780c */ /* 0x000fda0003f05270 */
[----:B------:R-:W-:-:S05]  /*6860*/  @P0 IMAD.HI.U32 R3, R0, c[0x0][0x330], RZ ;  /* 0x0000cc0000030a27 */ /* 0x000fca00078e00ff */
[----:B------:R-:W-:Y:S02]  /*6870*/  @P0 SHF.R.U32.HI R0, RZ, c[0x0][0x334], R3 ;  /* 0x0000cd00ff000a19 */ /* 0x000fe40000011603 */
.L_x_3981:
[----:B------:R-:W-:Y:S05]  /*6880*/  BSYNC B0 ;  /* 0x0000000000007941 */ /* 0x000fea0003800000 */
.L_x_3979:
[----:B------:R-:W-:-:S05]  /*6890*/  IMAD R0, R0, c[0x0][0x32c], RZ ;  /* 0x0000cb0000007a24 */ /* 0x000fca00078e02ff */
[----:B------:R-:W-:-:S04]  /*68a0*/  IMNMX R2, R2, R0, !PT ;  /* 0x0000000002027217 */ /* 0x000fc80007800200 */
.L_x_3978:
        /* <DEDUP_REMOVED lines=38> */
.L_x_3983:
[----:B------:R-:W-:Y:S05]  /*6b10*/  BSYNC B0 ;  /* 0x0000000000007941 */ /* 0x000fea0003800000 */
.L_x_3982:
        /* <DEDUP_REMOVED lines=121> */
.L_x_4205:
[----:B------:R-:W-:Y:S05]  /*72b0*/  BRA.DIV ~URZ, `(.L_x_3986) ;  /* 0x000193f27f007947 */ /* 0x000fea000b800000 */
[----:B------:R3:W4:Y:S02]  /*72c0*/  SHFL.IDX PT, R0, R12, RZ, 0x181f ;  /* 0x00181fff0c007589 */ /* 0x00072400000e0000 */
.L_x_4206:
        /* <DEDUP_REMOVED lines=21> */
.L_x_3988:
[----:B------:R-:W-:Y:S05]  /*7420*/  BSYNC B0 ;  /* 0x0000000000007941 */ /* 0x000fea0003800000 */
.L_x_3987:
[----:B------:R-:W-:Y:S05]  /*7430*/  BRA.DIV ~URZ, `(.L_x_3989) ;  /* 0x000192d27f007947 */ /* 0x000fea000b800000 */
[----:B--2---:R2:W1:Y:S04]  /*7440*/  SHFL.IDX PT, R4, R5, 0x1, 0x181f ;  /* 0x00381f0005047f89 */ /* 0x00446800000e0000 */
[----:B----4-:R2:W4:Y:S02]  /*7450*/  SHFL.IDX PT, R0, R12, 0x1, 0x181f ;  /* 0x00381f000c007f89 */ /* 0x01052400000e0000 */
.L_x_4207:
        /* <DEDUP_REMOVED lines=21> */
.L_x_3991:
[----:B------:R-:W-:Y:S05]  /*75b0*/  BSYNC B0 ;  /* 0x0000000000007941 */ /* 0x000fea0003800000 */
.L_x_3990:
[----:B------:R-:W-:Y:S05]  /*75c0*/  BRA.DIV ~URZ, `(.L_x_3992) ;  /* 0x000192027f007947 */ /* 0x000fea000b800000 */
[----:B-1----:R1:W2:Y:S02]  /*75d0*/  SHFL.IDX PT, R4, R5, 0x2, 0x181f ;  /* 0x00581f0005047f89 */ /* 0x0022a400000e0000 */
.L_x_4208:
[----:B------:R-:W-:Y:S05]  /*75e0*/  BRA.DIV ~URZ, `(.L_x_3993) ;  /* 0x000192527f007947 */ /* 0x000fea000b800000 */
[----:B----4-:R4:W1:Y:S02]  /*75f0*/  SHFL.IDX PT, R0, R12, 0x2, 0x181f ;  /* 0x00581f000c007f89 */ /* 0x01086400000e0000 */
.L_x_4209:
        /* <DEDUP_REMOVED lines=21> */
.L_x_3995:
[----:B------:R-:W-:Y:S05]  /*7750*/  BSYNC B0 ;  /* 0x0000000000007941 */ /* 0x000fea0003800000 */
.L_x_3994:
[----:B------:R-:W-:Y:S05]  /*7760*/  BRA.DIV ~URZ, `(.L_x_3996) ;  /* 0x000191327f007947 */ /* 0x000fea000b800000 */
[----:B--2---:R2:W3:Y:S04]  /*7770*/  SHFL.IDX PT, R4, R5, 0x3, 0x181f ;  /* 0x00781f0005047f89 */ /* 0x0044e800000e0000 */
[----:B-1----:R2:W1:Y:S02]  /*7780*/  SHFL.IDX PT, R0, R12, 0x3, 0x181f ;  /* 0x00781f000c007f89 */ /* 0x00246400000e0000 */
.L_x_4210:
        /* <DEDUP_REMOVED lines=88> */
.L_x_3997:
        /* <DEDUP_REMOVED lines=8> */
[----:B------:R-:W-:Y:S01]  /*7d90*/  IMAD R7, R99, c[0x0][0x294], R0 ;  /* 0x0000a50063077a24 */ /* 0x000fe200078e0200 */
        /* <DEDUP_REMOVED lines=53> */
[C---:B-----5:R-:W-:Y:S01]  /*80f0*/  @!P2 SHF.L.U64.HI R6, R159.reuse, 0x1, R106 ;  /* 0x000000019f06a819 */ /* 0x060fe2000001026a */
        /* <DEDUP_REMOVED lines=33> */
.L_x_4001:
[----:B------:R-:W-:Y:S05]  /*8310*/  BSYNC B0 ;  /* 0x0000000000007941 */ /* 0x000fea0003800000 */
.L_x_4000:
        /* <DEDUP_REMOVED lines=84> */
.L_x_4003:
[----:B------:R-:W-:Y:S05]  /*8860*/  BSYNC B0 ;  /* 0x0000000000007941 */ /* 0x000fea0003800000 */
.L_x_4002:
        /* <DEDUP_REMOVED lines=88> */
.L_x_4005:
[----:B------:R-:W-:Y:S05]  /*8df0*/  BSYNC B0 ;  /* 0x0000000000007941 */ /* 0x000fea0003800000 */
.L_x_4004:
        /* <DEDUP_REMOVED lines=83> */
.L_x_4007:
[----:B-1-34-:R-:W-:Y:S05]  /*9330*/  BSYNC B0 ;  /* 0x0000000000007941 */ /* 0x01afea0003800000 */
.L_x_4006:
        /* <DEDUP_REMOVED lines=80> */
.L_x_4011:
[----:B------:R-:W-:Y:S05]  /*9840*/  BSYNC B0 ;  /* 0x0000000000007941 */ /* 0x000fea0003800000 */
.L_x_4010:
        /* <DEDUP_REMOVED lines=45> */
.L_x_4013:
[----:B------:R-:W-:Y:S05]  /*9b20*/  BSYNC B0 ;  /* 0x0000000000007941 */ /* 0x000fea0003800000 */
.L_x_4012:
        /* <DEDUP_REMOVED lines=45> */
.L_x_4015:
[----:B------:R-:W-:Y:S05]  /*9e00*/  BSYNC B0 ;  /* 0x0000000000007941 */ /* 0x000fea0003800000 */
.L_x_4014:
        /* <DEDUP_REMOVED lines=44> */
.L_x_4009:
[----:B------:R-:W-:Y:S05]  /*a0d0*/  BSYNC B1 ;  /* 0x0000000000017941 */ /* 0x000fea0003800000 */
.L_x_4008:
        /* <DEDUP_REMOVED lines=49> */
.L_x_4019:
[----:B------:R-:W-:Y:S05]  /*a3f0*/  BSYNC B0 ;  /* 0x0000000000007941 */ /* 0x000fea0003800000 */
.L_x_4018:
        /* <DEDUP_REMOVED lines=45> */
.L_x_4021:
[----:B------:R-:W-:Y:S05]  /*a6d0*/  BSYNC B0 ;  /* 0x0000000000007941 */ /* 0x000fea0003800000 */
.L_x_4020:
        /* <DEDUP_REMOVED lines=45> */
.L_x_4023:
[----:B------:R-:W-:Y:S05]  /*a9b0*/  BSYNC B0 ;  /* 0x0000000000007941 */ /* 0x000fea0003800000 */
.L_x_4022:
        /* <DEDUP_REMOVED lines=44> */
.L_x_4017:
[----:B------:R-:W-:Y:S05]  /*ac80*/  BSYNC B1 ;  /* 0x0000000000017941 */ /* 0x000fea0003800000 */
.L_x_4016:
        /* <DEDUP_REMOVED lines=49> */
.L_x_4027:
[----:B------:R-:W-:Y:S05]  /*afa0*/  BSYNC B0 ;  /* 0x0000000000007941 */ /* 0x000fea0003800000 */
.L_x_4026:
        /* <DEDUP_REMOVED lines=45> */
.L_x_4029:
[----:B------:R-:W-:Y:S05]  /*b280*/  BSYNC B0 ;  /* 0x0000000000007941 */ /* 0x000fea0003800000 */
.L_x_4028:
        /* <DEDUP_REMOVED lines=45> */
.L_x_4031:
[----:B------:R-:W-:Y:S05]  /*b560*/  BSYNC B0 ;  /* 0x0000000000007941 */ /* 0x000fea0003800000 */
.L_x_4030:
        /* <DEDUP_REMOVED lines=44> */
.L_x_4025:
[----:B------:R-:W-:Y:S05]  /*b830*/  BSYNC B1 ;  /* 0x0000000000017941 */ /* 0x000fea0003800000 */
.L_x_4024:
        /* <DEDUP_REMOVED lines=48> */
.L_x_4034:
[----:B------:R-:W-:Y:S05]  /*bb40*/  BSYNC B0 ;  /* 0x0000000000007941 */ /* 0x000fea0003800000 */
.L_x_4033:
        /* <DEDUP_REMOVED lines=45> */
.L_x_4036:
[----:B------:R-:W-:Y:S05]  /*be20*/  BSYNC B0 ;  /* 0x0000000000007941 */ /* 0x000fea0003800000 */
.L_x_4035:
        /* <DEDUP_REMOVED lines=45> */
.L_x_4038:
[----:B------:R-:W-:Y:S05]  /*c100*/  BSYNC B0 ;  /* 0x0000000000007941 */ /* 0x000fea0003800000 */
.L_x_4037:
        /* <DEDUP_REMOVED lines=45> */
.L_x_3999:
        /* <DEDUP_REMOVED lines=61> */
.L_x_4040:
[----:B------:R-:W-:Y:S05]  /*c7b0*/  BSYNC B0 ;  /* 0x0000000000007941 */ /* 0x000fea0003800000 */
.L_x_4039:
        /* <DEDUP_REMOVED lines=69> */
.L_x_4042:
[----:B--2-4-:R-:W-:Y:S05]  /*cc10*/  BSYNC B0 ;  /* 0x0000000000007941 */ /* 0x014fea0003800000 */
.L_x_4041:
        /* <DEDUP_REMOVED lines=70> */
.L_x_4044:
[----:B--2-4-:R-:W-:Y:S05]  /*d080*/  BSYNC B0 ;  /* 0x0000000000007941 */ /* 0x014fea0003800000 */
.L_x_4043:
        /* <DEDUP_REMOVED lines=67> */
.L_x_4046:
[----:B-1234-:R-:W-:Y:S05]  /*d4c0*/  BSYNC B0 ;  /* 0x0000000000007941 */ /* 0x01efea0003800000 */
.L_x_4045:
        /* <DEDUP_REMOVED lines=136> */
.L_x_4050:
[----:B------:R-:W-:Y:S05]  /*dd50*/  BSYNC B0 ;  /* 0x0000000000007941 */ /* 0x000fea0003800000 */
.L_x_4049:
        /* <DEDUP_REMOVED lines=99> */
.L_x_4048:
[----:B------:R-:W-:Y:S05]  /*e390*/  BSYNC B1 ;  /* 0x0000000000017941 */ /* 0x000fea0003800000 */
.L_x_4047:
        /* <DEDUP_REMOVED lines=111> */
.L_x_4054:
[----:B------:R-:W-:Y:S05]  /*ea90*/  BSYNC B0 ;  /* 0x0000000000007941 */ /* 0x000fea0003800000 */
.L_x_4053:
        /* <DEDUP_REMOVED lines=99> */
.L_x_4052:
[----:B------:R-:W-:Y:S05]  /*f0d0*/  BSYNC B1 ;  /* 0x0000000000017941 */ /* 0x000fea0003800000 */
.L_x_4051:
        /* <DEDUP_REMOVED lines=111> */
.L_x_4058:
[----:B------:R-:W-:Y:S05]  /*f7d0*/  BSYNC B0 ;  /* 0x0000000000007941 */ /* 0x000fea0003800000 */
.L_x_4057:
        /* <DEDUP_REMOVED lines=99> */
.L_x_4056:
[----:B------:R-:W-:Y:S05]  /*fe10*/  BSYNC B1 ;  /* 0x0000000000017941 */ /* 0x000fea0003800000 */
.L_x_4055:
        /* <DEDUP_REMOVED lines=110> */
.L_x_4060:
[----:B------:R-:W-:Y:S05]  /*10500*/  BSYNC B0 ;  /* 0x0000000000007941 */ /* 0x000fea0003800000 */
.L_x_4059:
        /* <DEDUP_REMOVED lines=99> */
.L_x_4032:
[----:B------:R-:W-:Y:S05]  /*10b40*/  BSYNC B2 ;  /* 0x0000000000027941 */ /* 0x000fea0003800000 */
.L_x_3998:
        /* <DEDUP_REMOVED lines=20> */
[----:B------:R-:W1:Y:S04]  /*10c90*/  SHFL.IDX PT, R0, R3, RZ, 0x181f ;  /* 0x00181fff03007589 */ /* 0x000e6800000e0000 */
[----:B------:R-:W2:Y:S04]  /*10ca0*/  SHFL.IDX PT, R2, R2, RZ, 0x181f ;  /* 0x00181fff02027589 */ /* 0x000ea800000e0000 */
[----:B-----5:R-:W3:Y:S04]  /*10cb0*/  LDSM.16.M88.4 R24, [R178+0x800] ;  /* 0x00080000b218783b */ /* 0x020ee80000000200 */
[----:B------:R-:W-:Y:S01]  /*10cc0*/  @P1 IADD3 R187, R178, -0x20, RZ ;  /* 0xffffffe0b2bb1810 */ /* 0x000fe20007ffe0ff */
[----:B------:R-:W-:Y:S03]  /*10cd0*/  LDSM.16.M88.4 R4, [R184] ;  /* 0x00000000b804783b */ /* 0x000fe60000000200 */
[C---:B------:R-:W-:Y:S01]  /*10ce0*/  IADD3 R188, R187.reuse, 0x3000, RZ ;  /* 0x00003000bbbc7810 */ /* 0x040fe20007ffe0ff */
[----:B------:R-:W-:Y:S01]  /*10cf0*/  LDSM.16.M88.4 R36, [R187] ;  /* 0x00000000bb24783b */ /* 0x000fe20000000200 */
[----:B------:R-:W-:-:S02]  /*10d00*/  IADD3 R190, R187, 0x1000, RZ ;  /* 0x00001000bbbe7810 */ /* 0x000fc40007ffe0ff */
[C---:B------:R-:W-:Y:S01]  /*10d10*/  IADD3 R189, R187.reuse, 0x1800, RZ ;  /* 0x00001800bbbd7810 */ /* 0x040fe20007ffe0ff */
[----:B------:R-:W4:Y:S01]  /*10d20*/  LDSM.16.M88.4 R44, [R187+0x800] ;  /* 0x00080000bb2c783b */ /* 0x000f220000000200 */
[----:B------:R-:W-:Y:S02]  /*10d30*/  IADD3 R192, R187, 0x2000, RZ ;  /* 0x00002000bbc07810 */ /* 0x000fe40007ffe0ff */
[-C--:B-1--4-:R-:W-:Y:S02]  /*10d40*/  LEA R12, P0, R202, R0.reuse, 0x1 ;  /* 0x00000000ca0c7211 */ /* 0x092fe400078008ff */
[----:B------:R-:W-:Y:S02]  /*10d50*/  LEA R16, P1, R200, R0, 0x1 ;  /* 0x00000000c8107211 */ /* 0x000fe400078208ff */
[----:B--2---:R-:W-:Y:S02]  /*10d60*/  LEA.HI.X R13, R202, R2, R207, 0x1, P0 ;  /* 0x00000002ca0d7211 */ /* 0x004fe400000f0ccf */
[----:B------:R-:W-:-:S02]  /*10d70*/  ISETP.GT.AND P0, PT, R119, R212, PT ;  /* 0x000000d47700720c */ /* 0x000fc40003f04270 */
[----:B------:R-:W-:Y:S02]  /*10d80*/  LEA.HI.X R17, R200, R2, R206, 0x1, P1 ;  /* 0x00000002c8117211 */ /* 0x000fe400008f0cce */
[C---:B------:R-:W-:Y:S02]  /*10d90*/  ISETP.GE.OR P1, PT, R134.reuse, c[0x0][0x1d4], !P0 ;  /* 0x0000750086007a0c */ /* 0x040fe40004726670 */
[C---:B------:R-:W-:Y:S01]  /*10da0*/  LEA R14, P3, R134.reuse, R0, 0x1 ;  /* 0x00000000860e7211 */ /* 0x040fe200078608ff */
[C---:B------:R-:W-:Y:S01]  /*10db0*/  HMMA.16816.F32 R28, R8.reuse, R20, RZ ;  /* 0x00000014081c723c */ /* 0x040fe200000018ff */
[----:B------:R-:W-:Y:S02]  /*10dc0*/  IADD3 R191, R187, 0x2800, RZ ;  /* 0x00002800bbbf7810 */ /* 0x000fe40007ffe0ff */
[----:B------:R-:W-:Y:S02]  /*10dd0*/  LEA.HI.X R15, R134, R2, R135, 0x1, P3 ;  /* 0x00000002860f7211 */ /* 0x000fe400018f0c87 */
[----:B------:R-:W-:Y:S01]  /*10de0*/  LEA R18, P3, R201, R0, 0x1 ;  /* 0x00000000c9127211 */ /* 0x000fe200078608ff */
[----:B------:R-:W-:Y:S01]  /*10df0*/  IMAD.MOV.U32 R0, RZ, RZ, 0x40 ;  /* 0x00000040ff007424 */ /* 0x000fe200078e00ff */
[----:B------:R-:W-:Y:S01]  /*10e00*/  IADD3 R193, R187, 0x3800, RZ ;  /* 0x00003800bbc17810 */ /* 0x000fe20007ffe0ff */
[----:B------:R-:W-:Y:S01]  /*10e10*/  HMMA.16816.F32 R32, R8, R22, RZ ;  /* 0x000000160820723c */ /* 0x000fe200000018ff */
[----:B------:R-:W-:Y:S01]  /*10e20*/  LEA.HI.X R19, R201, R2, R208, 0x1, P3 ;  /* 0x00000002c9137211 */ /* 0x000fe200018f0cd0 */
[----:B------:R-:W-:Y:S01]  /*10e30*/  @!PT LDS RZ, [RZ] ;  /* 0x00000000fffff984 */ /* 0x000fe20000000800 */
[----:B------:R-:W-:Y:S01]  /*10e40*/  @!PT LDS RZ, [RZ] ;  /* 0x00000000fffff984 */ /* 0x000fe20000000800 */
[----:B------:R-:W-:Y:S01]  /*10e50*/  @!PT LDS RZ, [RZ] ;  /* 0x00000000fffff984 */ /* 0x000fe20000000800 */
[----:B------:R1:W-:Y:S01]  /*10e60*/  LDGSTS.E.BYPASS.LTC128B.128 [R195+0x8080], [R14.64], !P1 ;  /* 0x080800000ec37fae */ /* 0x0003e2000c901d48 */
[----:B------:R-:W-:-:S02]  /*10e70*/  ISETP.GE.OR P1, PT, R138, c[0x0][0x1d4], !P0 ;  /* 0x000075008a007a0c */ /* 0x000fc40004726670 */
[----:B------:R-:W-:Y:S02]  /*10e80*/  SEL R0, R0, 0xffffffc0, !P2 ;  /* 0xffffffc000007807 */ /* 0x000fe40005000000 */
[----:B------:R-:W-:Y:S01]  /*10e90*/  IADD3 R194, R187, 0x800, RZ ;  /* 0x00000800bbc27810 */ /* 0x000fe20007ffe0ff */
[----:B---3--:R-:W-:Y:S02]  /*10ea0*/  HMMA.16816.F32 R20, R8, R24, RZ ;  /* 0x000000180814723c */ /* 0x008fe400000018ff */
        /* <DEDUP_REMOVED lines=9> */
[----:B------:R-:W-:Y:S01]  /*10f40*/  LDSM.16.M88.4 R48, [R177+0x800] ;  /* 0x00080000b130783b */ /* 0x000fe20000000200 */
[----:B-1----:R-:W-:Y:S03]  /*10f50*/  HMMA.16816.F32 R12, R8, R26, RZ ;  /* 0x0000001a080c723c */ /* 0x002fe600000018ff */
[----:B------:R-:W1:Y:S04]  /*10f60*/  LDSM.16.M88.4 R8, [R186] ;  /* 0x00000000ba08783b */ /* 0x000e680000000200 */
[----:B------:R-:W0:Y:S01]  /*10f70*/  LDGDEPBAR ;  /* 0x00000000000079af */ /* 0x000e220000000000 */
[C---:B------:R-:W-:Y:S08]  /*10f80*/  HMMA.16816.F32 R24, R4.reuse, R44, R20 ;  /* 0x0000002c0418723c */ /* 0x040ff00000001814 */
[C---:B--2---:R-:W-:Y:S08]  /*10f90*/  HMMA.16816.F32 R16, R4.reuse, R36, R28 ;  /* 0x000000240410723c */ /* 0x044ff0000000181c */
[C---:B------:R-:W-:Y:S01]  /*10fa0*/  HMMA.16816.F32 R28, R4.reuse, R38, R32 ;  /* 0x00000026041c723c */ /* 0x040fe20000001820 */
[----:B------:R-:W-:Y:S04]  /*10fb0*/  LDSM.16.M88.4 R32, [R176+-0x3000] ;  /* 0xffd00000b020783b */ /* 0x000fe80000000200 */
[----:B------:R-:W-:Y:S03]  /*10fc0*/  LDSM.16.M88.4 R36, [R178+0x1000] ;  /* 0x00100000b224783b */ /* 0x000fe60000000200 */
[----:B------:R-:W-:Y:S01]  /*10fd0*/  HMMA.16816.F32 R12, R4, R46, R12 ;  /* 0x0000002e040c723c */ /* 0x000fe2000000180c */
[----:B------:R-:W2:Y:S04]  /*10fe0*/  LDSM.16.M88.4 R4, [R185] ;  /* 0x00000000b904783b */ /* 0x000ea80000000200 */
[----:B------:R-:W3:Y:S03]  /*10ff0*/  LDSM.16.M88.4 R44, [R176+-0x2800] ;  /* 0xffd80000b02c783b */ /* 0x000ee60000000200 */
[C---:B-1----:R-:W-:Y:S08]  /*11000*/  HMMA.16816.F32 R20, R8.reuse, R40, R16 ;  /* 0x000000280814723c */ /* 0x042ff00000001810 */
[C---:B------:R-:W-:Y:S01]  /*11010*/  HMMA.16816.F32 R16, R8.reuse, R42, R28 ;  /* 0x0000002a0810723c */ /* 0x040fe2000000181c */
[----:B------:R-:W-:Y:S07]  /*11020*/  LDSM.16.M88.4 R40, [R189] ;  /* 0x00000000bd28783b */ /* 0x000fee0000000200 */
[C---:B------:R-:W-:Y:S08]  /*11030*/  HMMA.16816.F32 R24, R8.reuse, R48, R24 ;  /* 0x000000300818723c */ /* 0x040ff00000001818 */
[----:B------:R-:W-:Y:S01]  /*11040*/  HMMA.16816.F32 R12, R8, R50, R12 ;  /* 0x00000032080c723c */ /* 0x000fe2000000180c */
[----:B------:R-:W1:Y:S04]  /*11050*/  LDSM.16.M88.4 R8, [R183+0x4000] ;  /* 0x00400000b708783b */ /* 0x000e680000000200 */
[----:B------:R-:W4:Y:S03]  /*11060*/  LDSM.16.M88.4 R48, [R178+0x1800] ;  /* 0x00180000b230783b */ /* 0x000f260000000200 */
[C---:B--2---:R-:W-:Y:S08]  /*11070*/  HMMA.16816.F32 R20, R4.reuse, R32, R20 ;  /* 0x000000200414723c */ /* 0x044ff00000001814 */
[C---:B------:R-:W-:Y:S01]  /*11080*/  HMMA.16816.F32 R16, R4.reuse, R34, R16 ;  /* 0x000000220410723c */ /* 0x040fe20000001810 */
[----:B------:R-:W-:Y:S07]  /*11090*/  LDSM.16.M88.4 R32, [R190] ;  /* 0x00000000be20783b */ /* 0x000fee0000000200 */
[C---:B---3--:R-:W-:Y:S08]  /*110a0*/  HMMA.16816.F32 R24, R4.reuse, R44, R24 ;  /* 0x0000002c0418723c */ /* 0x048ff00000001818 */
[----:B------:R-:W-:Y:S01]  /*110b0*/  HMMA.16816.F32 R12, R4, R46, R12 ;  /* 0x0000002e040c723c */ /* 0x000fe2000000180c */
[----:B------:R-:W2:Y:S04]  /*110c0*/  LDSM.16.M88.4 R4, [R184+0x4000] ;  /* 0x00400000b804783b */ /* 0x000ea80000000200 */
[----:B------:R-:W-:Y:S03]  /*110d0*/  LDSM.16.M88.4 R44, [R178+0x2800] ;  /* 0x00280000b22c783b */ /* 0x000fe60000000200 */
[C---:B-1----:R-:W-:Y:S01]  /*110e0*/  HMMA.16816.F32 R28, R8.reuse, R36, R20 ;  /* 0x00000024081c723c */ /* 0x042fe20000001814 */
[----:B------:R-:W-:Y:S07]  /*110f0*/  LDSM.16.M88.4 R20, [R177+0x1000] ;  /* 0x00100000b114783b */ /* 0x000fee0000000200 */
[C---:B------:R-:W-:Y:S01]  /*11100*/  HMMA.16816.F32 R16, R8.reuse, R38, R16 ;  /* 0x000000260810723c */ /* 0x040fe20000001810 */
[----:B------:R-:W-:Y:S07]  /*11110*/  LDSM.16.M88.4 R36, [R177+0x1800] ;  /* 0x00180000b124783b */ /* 0x000fee0000000200 */
[C---:B----4-:R-:W-:Y:S08]  /*11120*/  HMMA.16816.F32 R24, R8.reuse, R48, R24 ;  /* 0x000000300818723c */ /* 0x050ff00000001818 */
[----:B------:R-:W-:Y:S01]  /*11130*/  HMMA.16816.F32 R12, R8, R50, R12 ;  /* 0x00000032080c723c */ /* 0x000fe2000000180c */
[----:B------:R-:W1:Y:S07]  /*11140*/  LDSM.16.M88.4 R8, [R186+0x4000] ;  /* 0x00400000ba08783b */ /* 0x000e6e0000000200 */
[C---:B--2---:R-:W-:Y:S08]  /*11150*/  HMMA.16816.F32 R28, R4.reuse, R32, R28 ;  /* 0x00000020041c723c */ /* 0x044ff0000000181c */
[C---:B------:R-:W-:Y:S01]  /*11160*/  HMMA.16816.F32 R16, R4.reuse, R34, R16 ;  /* 0x000000220410723c */ /* 0x040fe20000001810 */
[----:B------:R-:W-:Y:S07]  /*11170*/  LDSM.16.M88.4 R32, [R176+-0x2000] ;  /* 0xffe00000b020783b */ /* 0x000fee0000000200 */
[C---:B------:R-:W-:Y:S08]  /*11180*/  HMMA.16816.F32 R24, R4.reuse, R40, R24 ;  /* 0x000000280418723c */ /* 0x040ff00000001818 */
[----:B------:R-:W-:Y:S01]  /*11190*/  HMMA.16816.F32 R12, R4, R42, R12 ;  /* 0x0000002a040c723c */ /* 0x000fe2000000180c */
[----:B------:R-:W2:Y:S04]  /*111a0*/  LDSM.16.M88.4 R4, [R185+0x4000] ;  /* 0x00400000b904783b */ /* 0x000ea80000000200 */
[----:B------:R-:W3:Y:S03]  /*111b0*/  LDSM.16.M88.4 R40, [R176+-0x1800] ;  /* 0xffe80000b028783b */ /* 0x000ee60000000200 */
[C---:B-1----:R-:W-:Y:S08]  /*111c0*/  HMMA.16816.F32 R28, R8.reuse, R20, R28 ;  /* 0x00000014081c723c */ /* 0x042ff0000000181c */
[C---:B------:R-:W-:Y:S08]  /*111d0*/  HMMA.16816.F32 R20, R8.reuse, R22, R16 ;  /* 0x000000160814723c */ /* 0x040ff00000001810 */
[C---:B------:R-:W-:Y:S08]  /*111e0*/  HMMA.16816.F32 R16, R8.reuse, R36, R24 ;  /* 0x000000240810723c */ /* 0x040ff00000001818 */
[----:B------:R-:W-:Y:S01]  /*111f0*/  HMMA.16816.F32 R12, R8, R38, R12 ;  /* 0x00000026080c723c */ /* 0x000fe2000000180c */
[----:B------:R-:W-:Y:S04]  /*11200*/  LDSM.16.M88.4 R8, [R183+0x8000] ;  /* 0x00800000b708783b */ /* 0x000fe80000000200 */
[----:B------:R-:W1:Y:S03]  /*11210*/  LDSM.16.M88.4 R36, [R178+0x2000] ;  /* 0x00200000b224783b */ /* 0x000e660000000200 */
[C---:B--2---:R-:W-:Y:S01]  /*11220*/  HMMA.16816.F32 R24, R4.reuse, R32, R28 ;  /* 0x000000200418723c */ /* 0x044fe2000000181c */
[----:B------:R-:W-:Y:S07]  /*11230*/  LDSM.16.M88.4 R28, [R192] ;  /* 0x00000000c01c783b */ /* 0x000fee0000000200 */
[C---:B------:R-:W-:Y:S01]  /*11240*/  HMMA.16816.F32 R20, R4.reuse, R34, R20 ;  /* 0x000000220414723c */ /* 0x040fe20000001814 */
[----:B------:R-:W-:Y:S07]  /*11250*/  LDSM.16.M88.4 R32, [R177+0x2000] ;  /* 0x00200000b120783b */ /* 0x000fee0000000200 */
[C---:B---3--:R-:W-:Y:S08]  /*11260*/  HMMA.16816.F32 R16, R4.reuse, R40, R16 ;  /* 0x000000280410723c */ /* 0x048ff00000001810 */
[----:B------:R-:W-:Y:S01]  /*11270*/  HMMA.16816.F32 R12, R4, R42, R12 ;  /* 0x0000002a040c723c */ /* 0x000fe2000000180c */
[----:B------:R-:W2:Y:S04]  /*11280*/  LDSM.16.M88.4 R4, [R184+0x8000] ;  /* 0x00800000b804783b */ /* 0x000ea80000000200 */
[----:B------:R-:W3:Y:S03]  /*11290*/  LDSM.16.M88.4 R40, [R191] ;  /* 0x00000000bf28783b */ /* 0x000ee60000000200 */
[C---:B-1----:R-:W-:Y:S08]  /*112a0*/  HMMA.16816.F32 R24, R8.reuse, R36, R24 ;  /* 0x000000240818723c */ /* 0x042ff00000001818 */
[C---:B------:R-:W-:Y:S01]  /*112b0*/  HMMA.16816.F32 R20, R8.reuse, R38, R20 ;  /* 0x000000260814723c */ /* 0x040fe20000001814 */
[----:B------:R-:W-:Y:S07]  /*112c0*/  LDSM.16.M88.4 R36, [R176+-0x800] ;  /* 0xfff80000b024783b */ /* 0x000fee0000000200 */
[C---:B------:R-:W-:Y:S08]  /*112d0*/  HMMA.16816.F32 R16, R8.reuse, R44, R16 ;  /* 0x0000002c0810723c */ /* 0x040ff00000001810 */
[----:B------:R-:W-:Y:S01]  /*112e0*/  HMMA.16816.F32 R12, R8, R46, R12 ;  /* 0x0000002e080c723c */ /* 0x000fe2000000180c */
[----:B------:R-:W1:Y:S04]  /*112f0*/  LDSM.16.M88.4 R8, [R186+0x8000] ;  /* 0x00800000ba08783b */ /* 0x000e680000000200 */
[----:B------:R-:W4:Y:S03]  /*11300*/  LDSM.16.M88.4 R44, [R177+0x2800] ;  /* 0x00280000b12c783b */ /* 0x000f260000000200 */
[C---:B--2---:R-:W-:Y:S08]  /*11310*/  HMMA.16816.F32 R24, R4.reuse, R28, R24 ;  /* 0x0000001c0418723c */ /* 0x044ff00000001818 */
[C---:B------:R-:W-:Y:S01]  /*11320*/  HMMA.16816.F32 R20, R4.reuse, R30, R20 ;  /* 0x0000001e0414723c */ /* 0x040fe20000001814 */
[----:B------:R-:W-:Y:S07]  /*11330*/  LDSM.16.M88.4 R28, [R176+-0x1000] ;  /* 0xfff00000b01c783b */ /* 0x000fee0000000200 */
[C---:B---3--:R-:W-:Y:S08]  /*11340*/  HMMA.16816.F32 R16, R4.reuse, R40, R16 ;  /* 0x000000280410723c */ /* 0x048ff00000001810 */
[----:B------:R-:W-:Y:S01]  /*11350*/  HMMA.16816.F32 R12, R4, R42, R12 ;  /* 0x0000002a040c723c */ /* 0x000fe2000000180c */
[----:B------:R-:W2:Y:S04]  /*11360*/  LDSM.16.M88.4 R4, [R185+0x8000] ;  /* 0x00800000b904783b */ /* 0x000ea80000000200 */
[----:B------:R-:W-:Y:S03]  /*11370*/  LDSM.16.M88.4 R40, [R193] ;  /* 0x00000000c128783b */ /* 0x000fe60000000200 */
[C---:B-1----:R-:W-:Y:S08]  /*11380*/  HMMA.16816.F32 R24, R8.reuse, R32, R24 ;  /* 0x000000200818723c */ /* 0x042ff00000001818 */
[C---:B------:R-:W-:Y:S01]  /*11390*/  HMMA.16816.F32 R20, R8.reuse, R34, R20 ;  /* 0x000000220814723c */ /* 0x040fe20000001814 */
[----:B------:R-:W-:Y:S07]  /*113a0*/  LDSM.16.M88.4 R32, [R178+0x3000] ;  /* 0x00300000b220783b */ /* 0x000fee0000000200 */
[C---:B----4-:R-:W-:Y:S08]  /*113b0*/  HMMA.16816.F32 R16, R8.reuse, R44, R16 ;  /* 0x0000002c0810723c */ /* 0x050ff00000001810 */
[----:B------:R-:W-:Y:S01]  /*113c0*/  HMMA.16816.F32 R12, R8, R46, R12 ;  /* 0x0000002e080c723c */ /* 0x000fe2000000180c */
[----:B------:R-:W1:Y:S04]  /*113d0*/  LDSM.16.M88.4 R8, [R183+0xc000] ;  /* 0x00c00000b708783b */ /* 0x000e680000000200 */
[----:B------:R-:W3:Y:S03]  /*113e0*/  LDSM.16.M88.4 R44, [R178+0x3800] ;  /* 0x00380000b22c783b */ /* 0x000ee60000000200 */
[C---:B--2---:R-:W-:Y:S08]  /*113f0*/  HMMA.16816.F32 R24, R4.reuse, R28, R24 ;  /* 0x0000001c0418723c */ /* 0x044ff00000001818 */
[C---:B------:R-:W-:Y:S01]  /*11400*/  HMMA.16816.F32 R20, R4.reuse, R30, R20 ;  /* 0x0000001e0414723c */ /* 0x040fe20000001814 */
[----:B------:R-:W-:Y:S07]  /*11410*/  LDSM.16.M88.4 R28, [R188] ;  /* 0x00000000bc1c783b */ /* 0x000fee0000000200 */
[C---:B------:R-:W-:Y:S08]  /*11420*/  HMMA.16816.F32 R16, R4.reuse, R36, R16 ;  /* 0x000000240410723c */ /* 0x040ff00000001810 */
[----:B------:R-:W-:Y:S01]  /*11430*/  HMMA.16816.F32 R12, R4, R38, R12 ;  /* 0x00000026040c723c */ /* 0x000fe2000000180c */
[----:B------:R-:W2:Y:S04]  /*11440*/  LDSM.16.M88.4 R4, [R184+0xc000] ;  /* 0x00c00000b804783b */ /* 0x000ea80000000200 */
[----:B------:R-:W-:Y:S03]  /*11450*/  LDSM.16.M88.4 R36, [R177+0x3000] ;  /* 0x00300000b124783b */ /* 0x000fe60000000200 */
[C---:B-1----:R-:W-:Y:S08]  /*11460*/  HMMA.16816.F32 R24, R8.reuse, R32, R24 ;  /* 0x000000200818723c */ /* 0x042ff00000001818 */
[C---:B------:R-:W-:Y:S01]  /*11470*/  HMMA.16816.F32 R20, R8.reuse, R34, R20 ;  /* 0x000000220814723c */ /* 0x040fe20000001814 */
[----:B------:R-:W-:Y:S07]  /*11480*/  LDSM.16.M88.4 R32, [R176] ;  /* 0x00000000b020783b */ /* 0x000fee0000000200 */
[C---:B---3--:R-:W-:Y:S08]  /*11490*/  HMMA.16816.F32 R16, R8.reuse, R44, R16 ;  /* 0x0000002c0810723c */ /* 0x048ff00000001810 */
[----:B------:R-:W-:Y:S01]  /*114a0*/  HMMA.16816.F32 R12, R8, R46, R12 ;  /* 0x0000002e080c723c */ /* 0x000fe2000000180c */
[----:B------:R-:W1:Y:S04]  /*114b0*/  LDSM.16.M88.4 R8, [R186+0xc000] ;  /* 0x00c00000ba08783b */ /* 0x000e680000000200 */
[----:B------:R-:W3:Y:S03]  /*114c0*/  LDSM.16.M88.4 R44, [R177+0x3800] ;  /* 0x00380000b12c783b */ /* 0x000ee60000000200 */
[C---:B--2---:R-:W-:Y:S08]  /*114d0*/  HMMA.16816.F32 R24, R4.reuse, R28, R24 ;  /* 0x0000001c0418723c */ /* 0x044ff00000001818 */
[C---:B------:R-:W-:Y:S01]  /*114e0*/  HMMA.16816.F32 R20, R4.reuse, R30, R20 ;  /* 0x0000001e0414723c */ /* 0x040fe20000001814 */
[----:B------:R-:W-:Y:S07]  /*114f0*/  LDSM.16.M88.4 R28, [R176+0x800] ;  /* 0x00080000b01c783b */ /* 0x000fee0000000200 */
[C---:B------:R-:W-:Y:S08]  /*11500*/  HMMA.16816.F32 R16, R4.reuse, R40, R16 ;  /* 0x000000280410723c */ /* 0x040ff00000001810 */
[----:B------:R-:W-:Y:S01]  /*11510*/  HMMA.16816.F32 R12, R4, R42, R12 ;  /* 0x0000002a040c723c */ /* 0x000fe2000000180c */
[----:B------:R-:W2:Y:S01]  /*11520*/  LDSM.16.M88.4 R4, [R185+0xc000] ;  /* 0x00c00000b904783b */ /* 0x000ea20000000200 */
[----:B------:R-:W-:-:S06]  /*11530*/  DEPBAR.LE SB0, 0x0 ;  /* 0x000080000000791a */ /* 0x000fcc0000000000 */
[C---:B-1----:R-:W-:Y:S08]  /*11540*/  HMMA.16816.F32 R24, R8.reuse, R36, R24 ;  /* 0x000000240818723c */ /* 0x042ff00000001818 */
[C---:B------:R-:W-:Y:S08]  /*11550*/  HMMA.16816.F32 R20, R8.reuse, R38, R20 ;  /* 0x000000260814723c */ /* 0x040ff00000001814 */
[C---:B---3--:R-:W-:Y:S08]  /*11560*/  HMMA.16816.F32 R16, R8.reuse, R44, R16 ;  /* 0x0000002c0810723c */ /* 0x048ff00000001810 */
[----:B------:R-:W-:Y:S08]  /*11570*/  HMMA.16816.F32 R8, R8, R46, R12 ;  /* 0x0000002e0808723c */ /* 0x000ff0000000180c */
[C---:B--2---:R-:W-:Y:S08]  /*11580*/  HMMA.16816.F32 R24, R4.reuse, R32, R24 ;  /* 0x000000200418723c */ /* 0x044ff00000001818 */
[C---:B------:R-:W-:Y:S08]  /*11590*/  HMMA.16816.F32 R16, R4.reuse, R28, R16 ;  /* 0x0000001c0410723c */ /* 0x040ff00000001810 */
[C---:B------:R-:W-:Y:S08]  /*115a0*/  HMMA.16816.F32 R20, R4.reuse, R34, R20 ;  /* 0x000000220414723c */ /* 0x040ff00000001814 */
[----:B------:R-:W-:Y:S01]  /*115b0*/  HMMA.16816.F32 R28, R4, R30, R8 ;  /* 0x0000001e041c723c */ /* 0x000fe20000001808 */
[----:B------:R-:W-:Y:S06]  /*115c0*/  BAR.SYNC.DEFER_BLOCKING 0x0 ;  /* 0x0000000000007b1d */ /* 0x000fec0000010000 */
[----:B------:R-:W-:Y:S01]  /*115d0*/  @!UPT UIADD3 URZ, URZ, URZ, URZ ;  /* 0x0000003f3f3ff290 */ /* 0x000fe2000fffe03f */
[----:B------:R-:W-:Y:S11]  /*115e0*/  @!P0 BRA `(.L_x_4062) ;  /* 0x0000032000008947 */ /* 0x000ff60003800000 */
[----:B------:R-:W-:Y:S01]  /*115f0*/  ISETP.NE.AND P4, PT, R123, 0x1, PT ;  /* 0x000000017b00780c */ /* 0x000fe20003f85270 */
[----:B------:R-:W-:Y:S01]  /*11600*/  IMAD.MOV.U32 R198, RZ, RZ, RZ ;  /* 0x000000ffffc67224 */ /* 0x000fe200078e00ff */
        /* <DEDUP_REMOVED lines=27> */
.L_x_4211:
[----:B------:R-:W-:Y:S05]  /*117c0*/  BRA.DIV ~URZ, `(.L_x_4064) ;  /* 0x0000f1f27f007947 */ /* 0x000fea000b800000 */
[----:B-1----:R1:W3:Y:S02]  /*117d0*/  SHFL.IDX PT, R0, R5, RZ, 0x181f ;  /* 0x00181fff05007589 */ /* 0x0022e400000e0000 */
.L_x_4212:
[C---:B------:R-:W-:Y:S02]  /*117e0*/  ISETP.GE.AND P1, PT, R134.reuse, c[0x0][0x1d4], PT ;  /* 0x0000750086007a0c */ /* 0x040fe40003f26270 */
[----:B---3--:R-:W-:Y:S02]  /*117f0*/  LEA R2, P0, R134, R0, 0x1 ;  /* 0x0000000086027211 */ /* 0x008fe400078008ff */
        /* <DEDUP_REMOVED lines=17> */
.L_x_4062:
[----:B------:R-:W-:Y:S05]  /*11910*/  BSYNC B0 ;  /* 0x0000000000007941 */ /* 0x000fea0003800000 */
.L_x_4061:
[----:B------:R-:W-:Y:S01]  /*11920*/  IMAD.MOV.U32 R0, RZ, RZ, c[0x0][0x2c4] ;  /* 0x0000b100ff007624 */ /* 0x000fe200078e00ff */
[----:B------:R-:W-:Y:S01]  /*11930*/  ULDC UR4, c[0x0][0x324] ;  /* 0x0000c90000047ab9 */ /* 0x000fe20000000800 */
[----:B---3--:R-:W-:Y:S01]  /*11940*/  IADD3 R2, R210, 0x1, -R109 ;  /* 0x00000001d2027810 */ /* 0x008fe20007ffe86d */
        /* <DEDUP_REMOVED lines=10> */
[----:B-1----:R-:W-:Y:S01]  /*119f0*/  IADD3 R5, R0, c[0x0][0x328], RZ ;  /* 0x0000ca0000057a10 */ /* 0x002fe20007ffe0ff */
[----:B------:R-:W-:Y:S05]  /*11a00*/  BRA.DIV ~URZ, `(.L_x_4065) ;  /* 0x0000f0127f007947 */ /* 0x000fea000b800000 */
[----:B------:R1:W2:Y:S02]  /*11a10*/  SHFL.IDX PT, R3, R4, RZ, 0x1c1f ;  /* 0x001c1fff04037589 */ /* 0x0002a400000e0000 */
.L_x_4213:
        /* <DEDUP_REMOVED lines=17> */
.L_x_4068:
[----:B------:R-:W-:-:S04]  /*11b30*/  MOV R8, c[0x0][0x32c] ;  /* 0x0000cb0000087a02 */ /* 0x000fc80000000f00 */
[----:B------:R-:W-:-:S13]  /*11b40*/  ISETP.NE.AND P0, PT, R8, 0x1, PT ;  /* 0x000000010800780c */ /* 0x000fda0003f05270 */
[----:B------:R-:W-:-:S05]  /*11b50*/  @P0 IMAD.HI.U32 R8, R3, c[0x0][0x330], RZ ;  /* 0x0000cc0003080a27 */ /* 0x000fca00078e00ff */
[----:B------:R-:W-:Y:S02]  /*11b60*/  @P0 SHF.R.U32.HI R3, RZ, c[0x0][0x334], R8 ;  /* 0x0000cd00ff030a19 */ /* 0x000fe40000011608 */
.L_x_4069:
[----:B------:R-:W-:Y:S05]  /*11b70*/  BSYNC B0 ;  /* 0x0000000000007941 */ /* 0x000fea0003800000 */
.L_x_4067:
[----:B------:R-:W-:-:S04]  /*11b80*/  IMAD R3, R3, c[0x0][0x32c], -R109 ;  /* 0x0000cb0003037a24 */ /* 0x000fc800078e0a6d */
[----:B------:R-:W-:-:S05]  /*11b90*/  IMAD.IADD R3, R3, 0x1, -R216 ;  /* 0x0000000103037824 */ /* 0x000fca00078e0ad8 */
[----:B------:R-:W-:Y:S02]  /*11ba0*/  IADD3 R8, R3, c[0x0][0x32c], RZ ;  /* 0x0000cb0003087a10 */ /* 0x000fe40007ffe0ff */
[----:B------:R-:W-:Y:S02]  /*11bb0*/  IMNMX R0, R0, R3, !PT ;  /* 0x0000000300007217 */ /* 0x000fe40007800200 */
[----:B------:R-:W-:Y:S02]  /*11bc0*/  IMNMX R2, R2, R8, PT ;  /* 0x0000000802027217 */ /* 0x000fe40003800200 */
.L_x_4066:
[----:B------:R-:W-:-:S04]  /*11bd0*/  ISETP.GT.AND P1, PT, R196, RZ, PT ;  /* 0x000000ffc400720c */ /* 0x000fc80003f24270 */
[C---:B------:R-:W-:Y:S02]  /*11be0*/  ISETP.GT.AND P2, PT, R0.reuse, RZ, P1 ;  /* 0x000000ff0000720c */ /* 0x040fe40000f44270 */
[----:B------:R-:W-:Y:S02]  /*11bf0*/  ISETP.GT.AND P0, PT, R0, 0x1, P1 ;  /* 0x000000010000780c */ /* 0x000fe40000f04270 */
[C---:B------:R-:W-:Y:S02]  /*11c00*/  ISETP.LT.OR P2, PT, R2.reuse, 0x1, P2 ;  /* 0x000000010200780c */ /* 0x040fe40001741670 */
[----:B------:R-:W-:Y:S02]  /*11c10*/  ISETP.LT.OR P0, PT, R2, 0x2, P0 ;  /* 0x000000020200780c */ /* 0x000fe40000701670 */
[----:B------:R-:W-:Y:S02]  /*11c20*/  FSEL R10, R24, -INF , !P2 ;  /* 0xff800000180a7808 */ /* 0x000fe40005000000 */
[----:B------:R-:W-:-:S02]  /*11c30*/  ISETP.GT.AND P2, PT, R0, 0x8, P1 ;  /* 0x000000080000780c */ /* 0x000fc40000f44270 */
[----:B------:R-:W-:Y:S02]  /*11c40*/  FSEL R11, R25, -INF , !P0 ;  /* 0xff800000190b7808 */ /* 0x000fe40004000000 */
        /* <DEDUP_REMOVED lines=16> */
[----:B------:R-:W-:Y:S01]  /*11d50*/  FSEL R28, R29, -INF , !P0 ;  /* 0xff8000001d1c7808 */ /* 0x000fe20004000000 */
[----:B------:R-:W-:Y:S06]  /*11d60*/  BRA.DIV ~URZ, `(.L_x_4070) ;  /* 0x0000ed227f007947 */ /* 0x000fec000b800000 */
[----:B------:R2:W3:Y:S02]  /*11d70*/  SHFL.IDX PT, R3, R4, 0x1, 0x1c1f ;  /* 0x003c1f0004037f89 */ /* 0x0004e400000e0000 */
.L_x_4214:
        /* <DEDUP_REMOVED lines=17> */
.L_x_4073:
[----:B-12---:R-:W-:-:S04]  /*11e90*/  MOV R4, c[0x0][0x32c] ;  /* 0x0000cb0000047a02 */ /* 0x006fc80000000f00 */
[----:B------:R-:W-:-:S13]  /*11ea0*/  ISETP.NE.AND P0, PT, R4, 0x1, PT ;  /* 0x000000010400780c */ /* 0x000fda0003f05270 */
[----:B------:R-:W-:-:S05]  /*11eb0*/  @P0 IMAD.HI.U32 R4, R3, c[0x0][0x330], RZ ;  /* 0x0000cc0003040a27 */ /* 0x000fca00078e00ff */
[----:B------:R-:W-:Y:S02]  /*11ec0*/  @P0 SHF.R.U32.HI R3, RZ, c[0x0][0x334], R4 ;  /* 0x0000cd00ff030a19 */ /* 0x000fe40000011604 */
.L_x_4074:
[----:B------:R-:W-:Y:S05]  /*11ed0*/  BSYNC B0 ;  /* 0x0000000000007941 */ /* 0x000fea0003800000 */
.L_x_4072:
[----:B------:R-:W-:-:S04]  /*11ee0*/  IMAD R3, R3, c[0x0][0x32c], -R109 ;  /* 0x0000cb0003037a24 */ /* 0x000fc800078e0a6d */
[----:B------:R-:W-:-:S05]  /*11ef0*/  IMAD.IADD R3, R3, 0x1, -R216 ;  /* 0x0000000103037824 */ /* 0x000fca00078e0ad8 */
[----:B------:R-:W-:Y:S02]  /*11f00*/  IADD3 R4, R3, c[0x0][0x32c], RZ ;  /* 0x0000cb0003047a10 */ /* 0x000fe40007ffe0ff */
[----:B------:R-:W-:Y:S02]  /*11f10*/  IMNMX R0, R0, R3, !PT ;  /* 0x0000000300007217 */ /* 0x000fe40007800200 */
[----:B------:R-:W-:Y:S02]  /*11f20*/  IMNMX R2, R2, R4, PT ;  /* 0x0000000402027217 */ /* 0x000fe40003800200 */
.L_x_4071:
[C---:B------:R-:W-:Y:S02]  /*11f30*/  ISETP.GT.AND P0, PT, R0.reuse, 0x1, P1 ;  /* 0x000000010000780c */ /* 0x040fe40000f04270 */
[----:B------:R-:W-:Y:S02]  /*11f40*/  ISETP.GT.AND P2, PT, R0, 0x8, P1 ;  /* 0x000000080000780c */ /* 0x000fe40000f44270 */
[C---:B------:R-:W-:Y:S02]  /*11f50*/  ISETP.LT.OR P0, PT, R2.reuse, 0x2, P0 ;  /* 0x000000020200780c */ /* 0x040fe40000701670 */
[----:B------:R-:W-:-:S02]  /*11f60*/  ISETP.LT.OR P2, PT, R2, 0x9, P2 ;  /* 0x000000090200780c */ /* 0x000fc40001741670 */
[----:B------:R-:W-:Y:S02]  /*11f70*/  FSEL R7, R27, -INF , !P0 ;  /* 0xff8000001b077808 */ /* 0x000fe40004000000 */
[----:B------:R-:W-:Y:S02]  /*11f80*/  ISETP.GT.AND P0, PT, R0, 0x9, P1 ;  /* 0x000000090000780c */ /* 0x000fe40000f04270 */
[----:B------:R-:W-:Y:S02]  /*11f90*/  FSEL R8, R22, -INF , !P2 ;  /* 0xff80000016087808 */ /* 0x000fe40005000000 */
[----:B------:R-:W-:Y:S02]  /*11fa0*/  ISETP.GT.AND P2, PT, R0, RZ, P1 ;  /* 0x000000ff0000720c */ /* 0x000fe40000f44270 */
[C---:B------:R-:W-:Y:S02]  /*11fb0*/  ISETP.LT.OR P0, PT, R2.reuse, 0xa, P0 ;  /* 0x0000000a0200780c */ /* 0x040fe40000701670 */
[----:B------:R-:W-:-:S02]  /*11fc0*/  ISETP.LT.OR P2, PT, R2, 0x1, P2 ;  /* 0x000000010200780c */ /* 0x000fc40001741670 */
[----:B------:R-:W-:Y:S02]  /*11fd0*/  FSEL R9, R23, -INF , !P0 ;  /* 0xff80000017097808 */ /* 0x000fe40004000000 */
[----:B------:R-:W-:Y:S02]  /*11fe0*/  ISETP.GT.AND P0, PT, R0, 0x10, P1 ;  /* 0x000000100000780c */ /* 0x000fe40000f04270 */
[----:B------:R-:W-:Y:S02]  /*11ff0*/  FSEL R6, R26, -INF , !P2 ;  /* 0xff8000001a067808 */ /* 0x000fe40005000000 */
[----:B------:R-:W-:Y:S02]  /*12000*/  FMNMX.FTZ R3, R10, R11, !PT ;  /* 0x0000000b0a037209 */ /* 0x000fe40007810000 */
[----:B------:R-:W-:Y:S02]  /*12010*/  ISETP.LT.OR P2, PT, R2, 0x11, P0 ;  /* 0x000000110200780c */ /* 0x000fe40000741670 */
[----:B-12---:R-:W-:-:S02]  /*12020*/  FMNMX.FTZ R4, R6, R7, !PT ;  /* 0x0000000706047209 */ /* 0x006fc40007810000 */
[----:B------:R-:W-:Y:S02]  /*12030*/  ISETP.GT.AND P0, PT, R0, 0x11, P1 ;  /* 0x000000110000780c */ /* 0x000fe40000f04270 */
[----:B------:R-:W-:Y:S02]  /*12040*/  FMNMX.FTZ R3, R12, R3, !PT ;  /* 0x000000030c037209 */ /* 0x000fe40007810000 */
[----:B------:R-:W-:Y:S02]  /*12050*/  FSEL R27, R18, -INF , !P2 ;  /* 0xff800000121b7808 */ /* 0x000fe40005000000 */
[----:B------:R-:W-:Y:S02]  /*12060*/  FMNMX.FTZ R4, R8, R4, !PT ;  /* 0x0000000408047209 */ /* 0x000fe40007810000 */
[----:B------:R-:W-:Y:S02]  /*12070*/  ISETP.LT.OR P2, PT, R2, 0x12, P0 ;  /* 0x000000120200780c */ /* 0x000fe40000741670 */
[----:B------:R-:W-:-:S02]  /*12080*/  ISETP.GT.AND P3, PT, R0, 0x18, P1 ;  /* 0x000000180000780c */ /* 0x000fc40000f64270 */
[----:B------:R-:W-:Y:S02]  /*12090*/  ISETP.GT.AND P0, PT, R0, 0x19, P1 ;  /* 0x000000190000780c */ /* 0x000fe40000f04270 */
[----:B------:R-:W-:Y:S02]  /*120a0*/  FMNMX.FTZ R0, R13, R3, !PT ;  /* 0x000000030d007209 */ /* 0x000fe40007810000 */
[----:B------:R-:W-:Y:S02]  /*120b0*/  FMNMX.FTZ R3, R9, R4, !PT ;  /* 0x0000000409037209 */ /* 0x000fe40007810000 */
[----:B------:R-:W-:Y:S02]  /*120c0*/  FSEL R24, R19, -INF , !P2 ;  /* 0xff80000013187808 */ /* 0x000fe40005000000 */
[----:B------:R-:W-:Y:S02]  /*120d0*/  ISETP.LT.OR P1, PT, R2, 0x19, P3 ;  /* 0x000000190200780c */ /* 0x000fe40001f21670 */
        /* <DEDUP_REMOVED lines=13> */
.L_x_4215:
[----:B-12---:R-:W-:Y:S01]  /*121b0*/  FMNMX.FTZ R4, R4, R0, !PT ;  /* 0x0000000004047209 */ /* 0x006fe20007810000 */
[----:B------:R-:W-:Y:S05]  /*121c0*/  BRA.DIV ~URZ, `(.L_x_4076) ;  /* 0x0000e9827f007947 */ /* 0x000fea000b800000 */
[----:B------:R-:W1:Y:S04]  /*121d0*/  SHFL.BFLY PT, R0, R5, 0x2, 0x1f ;  /* 0x0c401f0005007f89 */ /* 0x000e6800000e0000 */
[----:B------:R-:W2:Y:S01]  /*121e0*/  SHFL.BFLY PT, R2, R4, 0x1, 0x1f ;  /* 0x0c201f0004027f89 */ /* 0x000ea200000e0000 */
[----:B-1----:R-:W-:-:S02]  /*121f0*/  FMNMX.FTZ R5, R5, R0, !PT ;  /* 0x0000000005057209 */ /* 0x002fc40007810000 */
[----:B--2---:R-:W-:-:S03]  /*12200*/  FMNMX.FTZ R133, R4, R2, !PT ;  /* 0x0000000204857209 */ /* 0x004fc60007810000 */
[----:B------:R1:W2:Y:S04]  /*12210*/  SHFL.BFLY PT, R3, R5, 0x1, 0x1f ;  /* 0x0c201f0005037f89 */ /* 0x0002a800000e0000 */
.L_x_4216:
[C---:B------:R-:W-:Y:S01]  /*12220*/  FMUL.FTZ R2, R133.reuse, c[0x0][0x2d0] ;  /* 0x0000b40085027a20 */ /* 0x040fe20000410000 */
[----:B------:R-:W-:Y:S01]  /*12230*/  FSETP.NEU.FTZ.AND P0, PT, R133, -INF , PT ;  /* 0xff8000008500780b */ /* 0x000fe20003f1d000 */
[----:B------:R-:W-:Y:S01]  /*12240*/  WARPSYNC 0xffffffff ;  /* 0xffffffff00007948 */ /* 0x000fe20003800000 */
[----:B--2---:R-:W-:Y:S01]  /*12250*/  FMNMX.FTZ R4, R3, R5, !PT ;  /* 0x0000000503047209 */ /* 0x004fe20007810000 */
        /* <DEDUP_REMOVED lines=17> */
[----:B--2---:R-:W-:-:S03]  /*12370*/  FFMA.FTZ R0, R11, c[0x0][0x2d0], -R2 ;  /* 0x0000b4000b007a23 */ /* 0x004fc60000010802 */
[----:B------:R-:W-:Y:S01]  /*12380*/  LDSM.16.MT88.4 R68, [R182+0x1800] ;  /* 0x00180000b644783b */ /* 0x000fe20000004200 */
[----:B------:R2:W-:Y:S03]  /*12390*/  MUFU.EX2 R108, R0 ;  /* 0x00000000006c7308 */ /* 0x0005e60000000800 */
[----:B------:R-:W-:Y:S01]  /*123a0*/  LDSM.16.MT88.4 R72, [R179+0x2000] ;  /* 0x00200000b348783b */ /* 0x000fe20000004200 */
[----:B---3--:R-:W-:-:S03]  /*123b0*/  FFMA.FTZ R3, R14, c[0x0][0x2d0], -R2 ;  /* 0x0000b4000e037a23 */ /* 0x008fc60000010802 */
[----:B------:R-:W-:Y:S01]  /*123c0*/  LDSM.16.MT88.4 R60, [R180+0x1000] ;  /* 0x00100000b43c783b */ /* 0x000fe20000004200 */
[----:B------:R-:W-:Y:S03]  /*123d0*/  MUFU.EX2 R118, R3 ;  /* 0x0000000300767308 */ /* 0x000fe60000000800 */
[----:B------:R-:W-:Y:S04]  /*123e0*/  LDSM.16.MT88.4 R64, [R181+0x1000] ;  /* 0x00100000b540783b */ /* 0x000fe80000004200 */
[----:B------:R-:W-:Y:S01]  /*123f0*/  LDSM.16.MT88.4 R80, [R181+0x1800] ;  /* 0x00180000b550783b */ /* 0x000fe20000004200 */
[----:B--2---:R-:W-:-:S03]  /*12400*/  FFMA.FTZ R0, R12, c[0x0][0x2d0], -R2 ;  /* 0x0000b4000c007a23 */ /* 0x004fc60000010802 */
[----:B------:R-:W2:Y:S01]  /*12410*/  LDSM.16.MT88.4 R12, [R179] ;  /* 0x00000000b30c783b */ /* 0x000ea20000004200 */
[----:B------:R3:W4:Y:S03]  /*12420*/  MUFU.EX2 R109, R0 ;  /* 0x00000000006d7308 */ /* 0x0007260000000800 */
[----:B------:R-:W5:Y:S04]  /*12430*/  LDSM.16.MT88.4 R84, [R180+0x2000] ;  /* 0x00200000b454783b */ /* 0x000f680000004200 */
[----:B------:R-:W-:Y:S04]  /*12440*/  LDSM.16.MT88.4 R92, [R180+0x2800] ;  /* 0x00280000b45c783b */ /* 0x000fe80000004200 */
[----:B------:R-:W-:Y:S04]  /*12450*/  LDSM.16.MT88.4 R96, [R181+0x2800] ;  /* 0x00280000b560783b */ /* 0x000fe80000004200 */
[----:B------:R-:W-:Y:S01]  /*12460*/  LDSM.16.MT88.4 R112, [R180+0x3000] ;  /* 0x00300000b470783b */ /* 0x000fe20000004200 */
[----:B---3--:R-:W-:Y:S01]  /*12470*/  FMUL.FTZ R0, R4, c[0x0][0x2d0] ;  /* 0x0000b40004007a20 */ /* 0x008fe20000410000 */
[----:B----4-:R-:W-:-:S02]  /*12480*/  F2FP.PACK_AB R10, R119, R109 ;  /* 0x0000006d770a723e */ /* 0x010fc400000000ff */
[----:B------:R-:W-:Y:S02]  /*12490*/  LDSM.16.MT88.4 R120, [R182+0x3000] ;  /* 0x00300000b678783b */ /* 0x000fe40000004200 */
[----:B------:R-:W-:Y:S02]  /*124a0*/  FSEL R0, R0, RZ, P0 ;  /* 0x000000ff00007208 */ /* 0x000fe40000000000 */
[----:B------:R-:W-:Y:S03]  /*124b0*/  LDSM.16.MT88.4 R48, [R180+0x1800] ;  /* 0x00180000b430783b */ /* 0x000fe60000004200 */
[--C-:B------:R-:W-:Y:S01]  /*124c0*/  FFMA.FTZ R3, R6, c[0x0][0x2d0], -R0.reuse ;  /* 0x0000b40006037a23 */ /* 0x100fe20000010800 */
[----:B------:R-:W-:Y:S03]  /*124d0*/  LDSM.16.MT88.4 R88, [R182+0x2000] ;  /* 0x00200000b658783b */ /* 0x000fe60000004200 */
[----:B------:R3:W-:Y:S01]  /*124e0*/  MUFU.EX2 R6, R3 ;  /* 0x0000000300067308 */ /* 0x0007e20000000800 */
[----:B------:R-:W4:Y:S01]  /*124f0*/  LDSM.16.MT88.4 R104, [R179+0x3000] ;  /* 0x00300000b368783b */ /* 0x000f220000004200 */
[----:B---3--:R-:W-:-:S06]  /*12500*/  FFMA.FTZ R3, R7, c[0x0][0x2d0], -R0 ;  /* 0x0000b40007037a23 */ /* 0x008fcc0000010800 */
[----:B-1----:R1:W3:Y:S02]  /*12510*/  MUFU.EX2 R5, R3 ;  /* 0x0000000300057308 */ /* 0x0022e40000000800 */
[----:B-1----:R-:W-:Y:S01]  /*12520*/  FFMA.FTZ R3, R8, c[0x0][0x2d0], -R0 ;  /* 0x0000b40008037a23 */ /* 0x002fe20000010800 */
[----:B------:R-:W-:-:S05]  /*12530*/  F2FP.PACK_AB R8, R108, R110 ;  /* 0x0000006e6c08723e */ /* 0x000fca00000000ff */
[----:B------:R1:W-:Y:S02]  /*12540*/  MUFU.EX2 R116, R3 ;  /* 0x0000000300747308 */ /* 0x0003e40000000800 */
[----:B-1----:R-:W-:Y:S01]  /*12550*/  FFMA.FTZ R3, R9, c[0x0][0x2d0], -R0 ;  /* 0x0000b40009037a23 */ /* 0x002fe20000010800 */
[----:B---3--:R-:W-:-:S05]  /*12560*/  F2FP.PACK_AB R9, R5, R6 ;  /* 0x000000060509723e */ /* 0x008fca00000000ff */
[----:B------:R1:W3:Y:S02]  /*12570*/  MUFU.EX2 R7, R3 ;  /* 0x0000000300077308 */ /* 0x0002e40000000800 */
[----:B-1----:R-:W-:Y:S01]  /*12580*/  FFMA.FTZ R3, R17, c[0x0][0x2d0], -R2 ;  /* 0x0000b40011037a23 */ /* 0x002fe20000010802 */
[----:B---3--:R-:W-:-:S05]  /*12590*/  F2FP.PACK_AB R11, R7, R116 ;  /* 0x00000074070b723e */ /* 0x008fca00000000ff */
[----:B------:R1:W3:Y:S02]  /*125a0*/  MUFU.EX2 R124, R3 ;  /* 0x00000003007c7308 */ /* 0x0002e40000000800 */
[C---:B--2---:R-:W-:Y:S08]  /*125b0*/  HMMA.16816.F32 R152, R8.reuse, R12, RZ ;  /* 0x0000000c0898723c */ /* 0x044ff000000018ff */
[C---:B------:R-:W-:Y:S01]  /*125c0*/  HMMA.16816.F32 R12, R8.reuse, R14, RZ ;  /* 0x0000000e080c723c */ /* 0x040fe200000018ff */
[--C-:B-1----:R-:W-:Y:S01]  /*125d0*/  FFMA.FTZ R3, R16, c[0x0][0x2d0], -R2.reuse ;  /* 0x0000b40010037a23 */ /* 0x102fe20000010802 */
[----:B---3--:R-:W-:Y:S01]  /*125e0*/  F2FP.PACK_AB R128, R124, R118 ;  /* 0x000000767c80723e */ /* 0x008fe200000000ff */
        /* <DEDUP_REMOVED lines=8> */
[----:B---3--:R-:W-:Y:S01]  /*12670*/  FFMA.FTZ R2, R27, c[0x0][0x2d0], -R0 ;  /* 0x0000b4001b027a23 */ /* 0x008fe20000010800 */
[----:B------:R-:W-:-:S06]  /*12680*/  F2FP.PACK_AB R130, R205, R125 ;  /* 0x0000007dcd82723e */ /* 0x000fcc00000000ff */
[C---:B-----5:R-:W-:Y:S01]  /*12690*/  HMMA.16816.F32 R76, R8.reuse, R84, RZ ;  /* 0x00000054084c723c */ /* 0x060fe200000018ff */
[----:B------:R3:W-:Y:S07]  /*126a0*/  MUFU.EX2 R3, R2 ;  /* 0x0000000200037308 */ /* 0x0007ee0000000800 */
[C---:B----4-:R-:W-:Y:S08]  /*126b0*/  HMMA.16816.F32 R100, R8.reuse, R104, RZ ;  /* 0x000000680864723c */ /* 0x050ff000000018ff */
        /* <DEDUP_REMOVED lines=108> */
.L_x_4079:
[----:B------:R-:W-:-:S04]  /*12d80*/  MOV R2, 0x1 ;  /* 0x0000000100027802 */ /* 0x000fc80000000f00 */
[----:B------:R-:W-:-:S13]  /*12d90*/  ISETP.NE.AND P0, PT, R2, c[0x0][0x32c], PT ;  /* 0x0000cb0002007a0c */ /* 0x000fda0003f05270 */
[----:B------:R-:W-:-:S05]  /*12da0*/  @P0 IMAD.HI.U32 R2, R3, c[0x0][0x330], RZ ;  /* 0x0000cc0003020a27 */ /* 0x000fca00078e00ff */
[----:B------:R-:W-:Y:S02]  /*12db0*/  @P0 SHF.R.U32.HI R3, RZ, c[0x0][0x334], R2 ;  /* 0x0000cd00ff030a19 */ /* 0x000fe40000011602 */
.L_x_4080:
[----:B------:R-:W-:Y:S05]  /*12dc0*/  BSYNC B0 ;  /* 0x0000000000007941 */ /* 0x000fea0003800000 */
.L_x_4078:
[----:B------:R-:W-:-:S05]  /*12dd0*/  MOV R2, c[0x0][0x32c] ;  /* 0x0000cb0000027a02 */ /* 0x000fca0000000f00 */
[----:B------:R-:W-:-:S05]  /*12de0*/  IMAD R3, R3, R2, c[0x0][0x32c] ;  /* 0x0000cb0003037624 */ /* 0x000fca00078e0202 */
[----:B------:R-:W-:-:S04]  /*12df0*/  IMNMX R0, R0, R3, PT ;  /* 0x0000000300007217 */ /* 0x000fc80003800200 */
.L_x_4077:
        /* <DEDUP_REMOVED lines=12> */
.L_x_4102:
        /* <DEDUP_REMOVED lines=27> */
.L_x_4217:
[----:B------:R-:W-:-:S05]  /*13070*/  BRA.DIV ~URZ, `(.L_x_4085) ;  /* 0x0000dc327f007947 */ /* 0x000fca000b800000 */
[----:B----4-:R4:W3:Y:S02]  /*13080*/  SHFL.IDX PT, R0, R5, RZ, 0x181f ;  /* 0x00181fff05007589 */ /* 0x0108e400000e0000 */
.L_x_4218:
        /* <DEDUP_REMOVED lines=17> */
.L_x_4083:
[----:B------:R-:W-:Y:S05]  /*131a0*/  BSYNC B0 ;  /* 0x0000000000007941 */ /* 0x000fea0003800000 */
.L_x_4082:
        /* <DEDUP_REMOVED lines=20> */
[----:B------:R-:W1:Y:S05]  /*132f0*/  LDSM.16.M88.4 R160, [R176+-0x3000] ;  /* 0xffd00000b0a0783b */ /* 0x000e6a0000000200 */
[----:B------:R-:W2:Y:S02]  /*13300*/  LDSM.16.M88.4 R168, [R176+-0x2800] ;  /* 0xffd80000b0a8783b */ /* 0x000ea40000000200 */
[C---:B-1----:R-:W-:Y:S08]  /*13310*/  HMMA.16816.F32 R4, R164.reuse, R160, R4 ;  /* 0x000000a0a404723c */ /* 0x042ff00000001804 */
[C---:B------:R-:W-:Y:S01]  /*13320*/  HMMA.16816.F32 R8, R164.reuse, R162, R8 ;  /* 0x000000a2a408723c */ /* 0x040fe20000001808 */
[----:B------:R-:W-:Y:S07]  /*13330*/  LDSM.16.M88.4 R160, [R183+0x4000] ;  /* 0x00400000b7a0783b */ /* 0x000fee0000000200 */
[C---:B--2---:R-:W-:Y:S08]  /*13340*/  HMMA.16816.F32 R12, R164.reuse, R168, R12 ;  /* 0x000000a8a40c723c */ /* 0x044ff0000000180c */
[----:B------:R-:W-:Y:S01]  /*13350*/  HMMA.16816.F32 R16, R164, R170, R16 ;  /* 0x000000aaa410723c */ /* 0x000fe20000001810 */
[----:B------:R-:W1:Y:S05]  /*13360*/  LDSM.16.M88.4 R164, [R178+0x1000] ;  /* 0x00100000b2a4783b */ /* 0x000e6a0000000200 */
[----:B------:R-:W2:Y:S02]  /*13370*/  LDSM.16.M88.4 R168, [R178+0x1800] ;  /* 0x00180000b2a8783b */ /* 0x000ea40000000200 */
[C---:B-1----:R-:W-:Y:S08]  /*13380*/  HMMA.16816.F32 R4, R160.reuse, R164, R4 ;  /* 0x000000a4a004723c */ /* 0x042ff00000001804 */
[C---:B------:R-:W-:Y:S01]  /*13390*/  HMMA.16816.F32 R8, R160.reuse, R166, R8 ;  /* 0x000000a6a008723c */ /* 0x040fe20000001808 */
[----:B------:R-:W-:Y:S07]  /*133a0*/  LDSM.16.M88.4 R164, [R184+0x4000] ;  /* 0x00400000b8a4783b */ /* 0x000fee0000000200 */
[C---:B--2---:R-:W-:Y:S08]  /*133b0*/  HMMA.16816.F32 R12, R160.reuse, R168, R12 ;  /* 0x000000a8a00c723c */ /* 0x044ff0000000180c */
[----:B------:R-:W-:Y:S01]  /*133c0*/  HMMA.16816.F32 R16, R160, R170, R16 ;  /* 0x000000aaa010723c */ /* 0x000fe20000001810 */
[----:B------:R-:W1:Y:S05]  /*133d0*/  LDSM.16.M88.4 R160, [R190] ;  /* 0x00000000bea0783b */ /* 0x000e6a0000000200 */
[----:B------:R-:W2:Y:S02]  /*133e0*/  LDSM.16.M88.4 R168, [R189] ;  /* 0x00000000bda8783b */ /* 0x000ea40000000200 */
        /* <DEDUP_REMOVED lines=69> */
[----:B------:R-:W2:Y:S02]  /*13840*/  LDSM.16.M88.4 R168, [R176+0x800] ;  /* 0x00080000b0a8783b */ /* 0x000ea40000000200 */
[----:B------:R-:W-:Y:S04]  /*13850*/  DEPBAR.LE SB0, 0x0 ;  /* 0x000080000000791a */ /* 0x000fe80000000000 */
[----:B------:R-:W-:Y:S01]  /*13860*/  BAR.SYNC.DEFER_BLOCKING 0x0 ;  /* 0x0000000000007b1d */ /* 0x000fe20000010000 */
[C---:B-1----:R-:W-:Y:S08]  /*13870*/  HMMA.16816.F32 R4, R164.reuse, R160, R4 ;  /* 0x000000a0a404723c */ /* 0x042ff00000001804 */
[C---:B------:R-:W-:Y:S08]  /*13880*/  HMMA.16816.F32 R8, R164.reuse, R162, R8 ;  /* 0x000000a2a408723c */ /* 0x040ff00000001808 */
[C---:B--2---:R-:W-:Y:S08]  /*13890*/  HMMA.16816.F32 R12, R164.reuse, R168, R12 ;  /* 0x000000a8a40c723c */ /* 0x044ff0000000180c */
[----:B------:R-:W-:Y:S01]  /*138a0*/  HMMA.16816.F32 R16, R164, R170, R16 ;  /* 0x000000aaa410723c */ /* 0x000fe20000001810 */
[----:B------:R-:W-:Y:S07]  /*138b0*/  @!UPT UIADD3 URZ, URZ, URZ, URZ ;  /* 0x0000003f3f3ff290 */ /* 0x000fee000fffe03f */
[----:B------:R-:W-:-:S11]  /*138c0*/  @!P0 BRA `(.L_x_4087) ;  /* 0x0000031000008947 */ /* 0x000fd60003800000 */
[----:B------:R-:W-:Y:S02]  /*138d0*/  IMAD.MOV.U32 R0, RZ, RZ, c[0x0][0x2b8] ;  /* 0x0000ae00ff007624 */ /* 0x000fe400078e00ff */
[----:B------:R-:W-:Y:S02]  /*138e0*/  IMAD.MOV.U32 R198, RZ, RZ, RZ ;  /* 0x000000ffffc67224 */ /* 0x000fe400078e00ff */
[----:B------:R-:W-:Y:S01]  /*138f0*/  IMAD R2, R197, 0x20, R227 ;  /* 0x00000020c5027824 */ /* 0x000fe200078e02e3 */
        /* <DEDUP_REMOVED lines=12> */
[C---:B------:R-:W-:Y:S01]  /*139c0*/  IMAD.WIDE.U32 R2, R199.reuse, c[0x0][0x1e0], RZ ;  /* 0x00007800c7027a25 */ /* 0x040fe200078e00ff */
[----:B------:R-:W-:Y:S05]  /*139d0*/  SHF.R.S32.HI R0, RZ, 0x1f, R199 ;  /* 0x0000001fff007819 */ /* 0x000fea00000114c7 */
[----:B------:R-:W-:Y:S04]  /*139e0*/  IMAD R0, R0, c[0x0][0x1e0], RZ ;  /* 0x0000780000007a24 */ /* 0x000fe800078e02ff */
[----:B------:R-:W-:Y:S05]  /*139f0*/  IMAD R0, R199, c[0x0][0x1e4], R0 ;  /* 0x00007900c7007a24 */ /* 0x000fea00078e0200 */
        /* <DEDUP_REMOVED lines=11> */
.L_x_4219:
[----:B------:R-:W-:-:S05]  /*13ab0*/  BRA.DIV ~URZ, `(.L_x_4089) ;  /* 0x0000d2b27f007947 */ /* 0x000fca000b800000 */
[----:B-1----:R1:W3:Y:S02]  /*13ac0*/  SHFL.IDX PT, R0, R133, RZ, 0x181f ;  /* 0x00181fff85007589 */ /* 0x0022e400000e0000 */
.L_x_4220:
        /* <DEDUP_REMOVED lines=17> */
.L_x_4087:
[----:B------:R-:W-:Y:S05]  /*13be0*/  BSYNC B0 ;  /* 0x0000000000007941 */ /* 0x000fea0003800000 */
.L_x_4086:
[----:B------:R-:W-:Y:S01]  /*13bf0*/  IMAD.MOV.U32 R0, RZ, RZ, c[0x0][0x2c4] ;  /* 0x0000b100ff007624 */ /* 0x000fe200078e00ff */
[----:B------:R-:W0:Y:S01]  /*13c00*/  LDGDEPBAR ;  /* 0x00000000000079af */ /* 0x000e220000000000 */
[----:B------:R-:W-:Y:S01]  /*13c10*/  IMAD.IADD R132, R236, 0x1, R228 ;  /* 0x00000001ec847824 */ /* 0x000fe200078e02e4 */
[----:B------:R-:W-:Y:S01]  /*13c20*/  ULDC UR4, c[0x0][0x324] ;  /* 0x0000c90000047ab9 */ /* 0x000fe20000000800 */
[----:B-1----:R-:W-:Y:S01]  /*13c30*/  IMAD.SHL.U32 R133, R197, 0x20, RZ ;  /* 0x00000020c5857824 */ /* 0x002fe200078e00ff */
[----:B------:R-:W-:Y:S01]  /*13c40*/  ISETP.NE.AND P0, PT, R0, 0x1, PT ;  /* 0x000000010000780c */ /* 0x000fe20003f05270 */
[----:B------:R-:W-:Y:S11]  /*13c50*/  ULOP3.LUT UR4, URZ, UR4, URZ, 0x33, !UPT ;  /* 0x000000043f047292 */ /* 0x000ff6000f8e333f */
[----:B------:R-:W-:Y:S01]  /*13c60*/  @!UPT UIADD3 URZ, URZ, URZ, URZ ;  /* 0x0000003f3f3ff290 */ /* 0x000fe2000fffe03f */
[----:B------:R-:W-:Y:S05]  /*13c70*/  @P0 IMAD.HI.U32 R0, R132, c[0x0][0x2c8], RZ ;  /* 0x0000b20084000a27 */ /* 0x000fea00078e00ff */
[----:B------:R-:W-:Y:S02]  /*13c80*/  @P0 SHF.R.U32.HI R132, RZ, c[0x0][0x2cc], R0 ;  /* 0x0000b300ff840a19 */ /* 0x000fe40000011600 */
[----:B------:R-:W-:Y:S04]  /*13c90*/  IADD3 R0, -R216, 0x1, -R133 ;  /* 0x00000001d8007810 */ /* 0x000fe80007ffe985 */
[----:B------:R-:W-:Y:S04]  /*13ca0*/  IADD3 R0, -R211, R0, R210 ;  /* 0x00000000d3007210 */ /* 0x000fe80007ffe1d2 */
[C---:B--2---:R-:W-:Y:S02]  /*13cb0*/  IADD3 R160, R0.reuse, UR4, RZ ;  /* 0x0000000400a07c10 */ /* 0x044fe4000fffe0ff */
[----:B------:R-:W-:Y:S01]  /*13cc0*/  IADD3 R161, R0, c[0x0][0x328], RZ ;  /* 0x0000ca0000a17a10 */ /* 0x000fe20007ffe0ff */
[----:B------:R-:W-:-:S05]  /*13cd0*/  BRA.DIV ~URZ, `(.L_x_4090) ;  /* 0x0000d0f27f007947 */ /* 0x000fca000b800000 */
[----:B------:R1:W2:Y:S02]  /*13ce0*/  SHFL.IDX PT, R3, R132, RZ, 0x1c1f ;  /* 0x001c1fff84037589 */ /* 0x0002a400000e0000 */
.L_x_4221:
        /* <DEDUP_REMOVED lines=19> */
.L_x_4093:
[----:B------:R-:W-:Y:S04]  /*13e20*/  MOV R162, c[0x0][0x32c] ;  /* 0x0000cb0000a27a02 */ /* 0x000fe80000000f00 */
[----:B------:R-:W-:Y:S11]  /*13e30*/  ISETP.NE.AND P0, PT, R162, 0x1, PT ;  /* 0x00000001a200780c */ /* 0x000ff60003f05270 */
[----:B------:R-:W-:Y:S02]  /*13e40*/  @!UPT UIADD3 URZ, URZ, URZ, URZ ;  /* 0x0000003f3f3ff290 */ /* 0x000fe4000fffe03f */
[----:B------:R-:W-:Y:S05]  /*13e50*/  @P0 IMAD.HI.U32 R162, R3, c[0x0][0x330], RZ ;  /* 0x0000cc0003a20a27 */ /* 0x000fea00078e00ff */
[----:B------:R-:W-:Y:S02]  /*13e60*/  @P0 SHF.R.U32.HI R3, RZ, c[0x0][0x334], R162 ;  /* 0x0000cd00ff030a19 */ /* 0x000fe400000116a2 */
.L_x_4094:
[----:B------:R-:W-:Y:S05]  /*13e70*/  BSYNC B0 ;  /* 0x0000000000007941 */ /* 0x000fea0003800000 */
.L_x_4092:
[----:B------:R-:W-:Y:S04]  /*13e80*/  IMAD R3, R3, c[0x0][0x32c], -R133 ;  /* 0x0000cb0003037a24 */ /* 0x000fe800078e0a85 */
[----:B------:R-:W-:Y:S05]  /*13e90*/  IMAD.IADD R3, R3, 0x1, -R216 ;  /* 0x0000000103037824 */ /* 0x000fea00078e0ad8 */
[----:B------:R-:W-:Y:S02]  /*13ea0*/  IMNMX R0, R0, R3, !PT ;  /* 0x0000000300007217 */ /* 0x000fe40007800200 */
[----:B------:R-:W-:Y:S04]  /*13eb0*/  IADD3 R3, R3, c[0x0][0x32c], RZ ;  /* 0x0000cb0003037a10 */ /* 0x000fe80007ffe0ff */
[----:B------:R-:W-:Y:S02]  /*13ec0*/  IMNMX R2, R2, R3, PT ;  /* 0x0000000302027217 */ /* 0x000fe40003800200 */
.L_x_4091:
        /* <DEDUP_REMOVED lines=27> */
.L_x_4222:
        /* <DEDUP_REMOVED lines=19> */
.L_x_4098:
[----:B------:R-:W-:Y:S04]  /*141b0*/  MOV R4, c[0x0][0x32c] ;  /* 0x0000cb0000047a02 */ /* 0x000fe80000000f00 */
[----:B------:R-:W-:Y:S11]  /*141c0*/  ISETP.NE.AND P0, PT, R4, 0x1, PT ;  /* 0x000000010400780c */ /* 0x000ff60003f05270 */
[----:B------:R-:W-:Y:S02]  /*141d0*/  @!UPT UIADD3 URZ, URZ, URZ, URZ ;  /* 0x0000003f3f3ff290 */ /* 0x000fe4000fffe03f */
[----:B------:R-:W-:Y:S05]  /*141e0*/  @P0 IMAD.HI.U32 R4, R3, c[0x0][0x330], RZ ;  /* 0x0000cc0003040a27 */ /* 0x000fea00078e00ff */
[----:B------:R-:W-:Y:S02]  /*141f0*/  @P0 SHF.R.U32.HI R3, RZ, c[0x0][0x334], R4 ;  /* 0x0000cd00ff030a19 */ /* 0x000fe40000011604 */
.L_x_4099:
[----:B------:R-:W-:Y:S05]  /*14200*/  BSYNC B0 ;  /* 0x0000000000007941 */ /* 0x000fea0003800000 */
.L_x_4097:
[----:B------:R-:W-:Y:S04]  /*14210*/  IMAD R133, R3, c[0x0][0x32c], -R133 ;  /* 0x0000cb0003857a24 */ /* 0x000fe800078e0a85 */
[----:B------:R-:W-:Y:S05]  /*14220*/  IMAD.IADD R3, R133, 0x1, -R216 ;  /* 0x0000000185037824 */ /* 0x000fea00078e0ad8 */
[----:B------:R-:W-:Y:S02]  /*14230*/  IMNMX R0, R0, R3, !PT ;  /* 0x0000000300007217 */ /* 0x000fe40007800200 */
[----:B------:R-:W-:Y:S04]  /*14240*/  IADD3 R3, R3, c[0x0][0x32c], RZ ;  /* 0x0000cb0003037a10 */ /* 0x000fe80007ffe0ff */
[----:B------:R-:W-:Y:S02]  /*14250*/  IMNMX R2, R2, R3, PT ;  /* 0x0000000302027217 */ /* 0x000fe40003800200 */
.L_x_4096:
        /* <DEDUP_REMOVED lines=42> */
.L_x_4223:
[----:B-12---:R-:W-:Y:S01]  /*14500*/  FMNMX.FTZ R132, R132, R0, !PT ;  /* 0x0000000084847209 */ /* 0x006fe20007810000 */
[----:B------:R-:W-:-:S05]  /*14510*/  BRA.DIV ~URZ, `(.L_x_4101) ;  /* 0x0000c9d27f007947 */ /* 0x000fca000b800000 */
[----:B------:R-:W1:Y:S02]  /*14520*/  SHFL.BFLY PT, R0, R132, 0x1, 0x1f ;  /* 0x0c201f0084007f89 */ /* 0x000e6400000e0000 */
[----:B-1----:R-:W-:Y:S02]  /*14530*/  FMNMX.FTZ R133, R132, R0, !PT ;  /* 0x0000000084857209 */ /* 0x002fe40007810000 */
[----:B------:R-:W1:Y:S02]  /*14540*/  SHFL.BFLY PT, R0, R4, 0x2, 0x1f ;  /* 0x0c401f0004007f89 */ /* 0x000e6400000e0000 */
[----:B-1----:R-:W-:Y:S05]  /*14550*/  FMNMX.FTZ R132, R4, R0, !PT ;  /* 0x0000000004847209 */ /* 0x002fea0007810000 */
[----:B------:R1:W2:Y:S02]  /*14560*/  SHFL.BFLY PT, R0, R132, 0x1, 0x1f ;  /* 0x0c201f0084007f89 */ /* 0x0002a400000e0000 */
.L_x_4224:
[C---:B------:R-:W-:Y:S01]  /*14570*/  FSETP.NEU.FTZ.AND P0, PT, R133.reuse, -INF , PT ;  /* 0xff8000008500780b */ /* 0x040fe20003f1d000 */
[C---:B------:R-:W-:Y:S01]  /*14580*/  FMUL.FTZ R2, R133.reuse, c[0x0][0x2d0] ;  /* 0x0000b40085027a20 */ /* 0x040fe20000410000 */
[----:B--2---:R-:W-:Y:S01]  /*14590*/  FMNMX.FTZ R3, R0, R132, !PT ;  /* 0x0000008400037209 */ /* 0x004fe20007810000 */
[----:B------:R-:W-:Y:S01]  /*145a0*/  WARPSYNC 0xffffffff ;  /* 0xffffffff00007948 */ /* 0x000fe20003800000 */
[----:B------:R-:W-:Y:S02]  /*145b0*/  FSEL R0, R133, RZ, P0 ;  /* 0x000000ff85007208 */ /* 0x000fe40000000000 */
[----:B------:R-:W-:Y:S02]  /*145c0*/  FSEL R2, R2, RZ, P0 ;  /* 0x000000ff02027208 */ /* 0x000fe40000000000 */
[----:B------:R-:W-:Y:S01]  /*145d0*/  FSETP.NEU.FTZ.AND P0, PT, R3, -INF , PT ;  /* 0xff8000000300780b */ /* 0x000fe20003f1d000 */
[----:B------:R-:W-:Y:S01]  /*145e0*/  FADD.FTZ R0, -R0, R136 ;  /* 0x0000008800007221 */ /* 0x000fe20000010100 */
[----:B------:R-:W-:Y:S01]  /*145f0*/  IADD3 R196, R197, -0x1, RZ ;  /* 0xffffffffc5c47810 */ /* 0x000fe20007ffe0ff */
        /* <DEDUP_REMOVED lines=10> */
[----:B------:R-:W-:Y:S09]  /*146a0*/  FFMA.FTZ R169, R13, c[0x0][0x2d0], -R2 ;  /* 0x0000b4000da97a23 */ /* 0x000ff20000010802 */
[----:B------:R-:W-:Y:S10]  /*146b0*/  MUFU.EX2 R4, R14 ;  /* 0x0000000e00047308 */ /* 0x000ff40000000800 */
[----:B------:R-:W-:Y:S10]  /*146c0*/  MUFU.EX2 R17, R17 ;  /* 0x0000001100117308 */ /* 0x000ff40000000800 */
[----:B------:R-:W2:Y:S02]  /*146d0*/  MUFU.EX2 R15, R15 ;  /* 0x0000000f000f7308 */ /* 0x000ea40000000800 */
[----:B--2---:R-:W-:Y:S01]  /*146e0*/  F2FP.PACK_AB R162, R15, R17 ;  /* 0x000000110fa2723e */ /* 0x004fe200000000ff */
        /* <DEDUP_REMOVED lines=14> */
[--C-:B-1----:R-:W-:Y:S02]  /*147d0*/  FFMA.FTZ R132, R10, c[0x0][0x2d0], -R4.reuse ;  /* 0x0000b4000a847a23 */ /* 0x102fe40000010804 */
[----:B------:R-:W1:Y:S01]  /*147e0*/  MUFU.EX2 R2, R2 ;  /* 0x0000000200027308 */ /* 0x000e620000000800 */
[--C-:B------:R-:W-:Y:S02]  /*147f0*/  FFMA.FTZ R136, R11, c[0x0][0x2d0], -R4.reuse ;  /* 0x0000b4000b887a23 */ /* 0x100fe40000010804 */
[--C-:B------:R-:W-:Y:S02]  /*14800*/  FFMA.FTZ R166, R9, c[0x0][0x2d0], -R4.reuse ;  /* 0x0000b40009a67a23 */ /* 0x100fe40000010804 */
[--C-:B------:R-:W-:Y:S02]  /*14810*/  FFMA.FTZ R14, R12, c[0x0][0x2d0], -R4.reuse ;  /* 0x0000b4000c0e7a23 */ /* 0x100fe40000010804 */
[--C-:B------:R-:W-:Y:S02]  /*14820*/  FFMA.FTZ R165, R7, c[0x0][0x2d0], -R4.reuse ;  /* 0x0000b40007a57a23 */ /* 0x100fe40000010804 */
[--C-:B------:R-:W-:Y:S01]  /*14830*/  FFMA.FTZ R167, R6, c[0x0][0x2d0], -R4.reuse ;  /* 0x0000b40006a77a23 */ /* 0x100fe20000010804 */
[----:B------:R2:W-:Y:S01]  /*14840*/  MUFU.EX2 R137, R8 ;  /* 0x0000000800897308 */ /* 0x0005e20000000800 */
[----:B------:R-:W-:Y:S02]  /*14850*/  FFMA.FTZ R168, R5, c[0x0][0x2d0], -R4 ;  /* 0x0000b40005a87a23 */ /* 0x000fe40000010804 */
[----:B------:R-:W-:Y:S02]  /*14860*/  FADD.FTZ R4, R17, R13 ;  /* 0x0000000d11047221 */ /* 0x000fe40000010000 */
[C---:B------:R-:W-:Y:S02]  /*14870*/  FMUL.FTZ R17, R0.reuse, R141 ;  /* 0x0000008d00117220 */ /* 0x040fe40000410000 */
[C---:B------:R-:W-:Y:S02]  /*14880*/  FMUL.FTZ R13, R0.reuse, R145 ;  /* 0x00000091000d7220 */ /* 0x040fe40000410000 */
[----:B------:R-:W-:Y:S01]  /*14890*/  FADD.FTZ R164, R15, R4 ;  /* 0x000000040fa47221 */ /* 0x000fe20000010000 */
[----:B------:R-:W-:Y:S01]  /*148a0*/  MUFU.EX2 R145, R132 ;  /* 0x0000008400917308 */ /* 0x000fe20000000800 */
[C---:B------:R-:W-:Y:S02]  /*148b0*/  FMUL.FTZ R4, R0.reuse, R152 ;  /* 0x0000009800047220 */ /* 0x040fe40000410000 */
[----:B------:R-:W-:Y:S02]  /*148c0*/  FMUL.FTZ R5, R0, R153 ;  /* 0x0000009900057220 */ /* 0x000fe40000410000 */
[C---:B-1----:R-:W-:Y:S02]  /*148d0*/  FMUL.FTZ R18, R2.reuse, R142 ;  /* 0x0000008e02127220 */ /* 0x042fe40000410000 */
[C---:B------:R-:W-:Y:S02]  /*148e0*/  FMUL.FTZ R19, R2.reuse, R143 ;  /* 0x0000008f02137220 */ /* 0x040fe40000410000 */
[----:B------:R-:W1:Y:S01]  /*148f0*/  LDSM.16.MT88.4 R140, [R179] ;  /* 0x00000000b38c783b */ /* 0x000e620000004200 */
[----:B------:R-:W3:Y:S01]  /*14900*/  MUFU.EX2 R152, R14 ;  /* 0x0000000e00987308 */ /* 0x000ee20000000800 */
[C---:B------:R-:W-:Y:S02]  /*14910*/  FMUL.FTZ R6, R2.reuse, R154 ;  /* 0x0000009a02067220 */ /* 0x040fe40000410000 */
[----:B------:R-:W-:Y:S02]  /*14920*/  FMUL.FTZ R7, R2, R155 ;  /* 0x0000009b02077220 */ /* 0x000fe40000410000 */
[C---:B--2---:R-:W-:Y:S02]  /*14930*/  FMUL.FTZ R8, R0.reuse, R148 ;  /* 0x0000009400087220 */ /* 0x044fe40000410000 */
[----:B------:R-:W-:Y:S02]  /*14940*/  FMUL.FTZ R9, R0, R149 ;  /* 0x0000009500097220 */ /* 0x000fe40000410000 */
[C---:B------:R-:W-:Y:S01]  /*14950*/  FMUL.FTZ R10, R2.reuse, R150 ;  /* 0x00000096020a7220 */ /* 0x040fe20000410000 */
[----:B------:R-:W2:Y:S01]  /*14960*/  MUFU.EX2 R173, R136 ;  /* 0x0000008800ad7308 */ /* 0x000ea20000000800 */
[----:B------:R-:W-:Y:S02]  /*14970*/  FMUL.FTZ R11, R2, R151 ;  /* 0x00000097020b7220 */ /* 0x000fe40000410000 */
[----:B------:R-:W-:Y:S01]  /*14980*/  FMUL.FTZ R12, R0, R144 ;  /* 0x00000090000c7220 */ /* 0x000fe20000410000 */
[----:B------:R-:W-:Y:S01]  /*14990*/  LDSM.16.MT88.4 R148, [R179+0x800] ;  /* 0x00080000b394783b */ /* 0x000fe20000004200 */
[C---:B------:R-:W-:Y:S02]  /*149a0*/  FMUL.FTZ R15, R2.reuse, R147 ;  /* 0x00000093020f7220 */ /* 0x040fe40000410000 */
[C---:B------:R-:W-:Y:S02]  /*149b0*/  FMUL.FTZ R22, R2.reuse, R22 ;  /* 0x0000001602167220 */ /* 0x040fe40000410000 */
[----:B------:R-:W-:Y:S01]  /*149c0*/  FMUL.FTZ R23, R2, R23 ;  /* 0x0000001702177220 */ /* 0x000fe20000410000 */
[----:B------:R-:W4:Y:S01]  /*149d0*/  MUFU.EX2 R132, R172 ;  /* 0x000000ac00847308 */ /* 0x000f220000000800 */
[C---:B------:R-:W-:Y:S02]  /*149e0*/  FMUL.FTZ R24, R0.reuse, R24 ;  /* 0x0000001800187220 */ /* 0x040fe40000410000 */
[----:B------:R-:W-:Y:S01]  /*149f0*/  FMUL.FTZ R25, R0, R25 ;  /* 0x0000001900197220 */ /* 0x000fe20000410000 */
[----:B---3--:R-:W-:Y:S01]  /*14a00*/  F2FP.PACK_AB R161, R152, R137 ;  /* 0x0000008998a1723e */ /* 0x008fe200000000ff */
[C---:B------:R-:W-:Y:S02]  /*14a10*/  FMUL.FTZ R14, R2.reuse, R146 ;  /* 0x00000092020e7220 */ /* 0x040fe40000410000 */
        /* <DEDUP_REMOVED lines=124> */
[----:B------:R-:W-:Y:S02]  /*151e0*/  FFMA.FTZ R144, R2, R204, R137 ;  /* 0x000000cc02907223 */ /* 0x000fe40000010089 */
[----:B------:R-:W2:Y:S01]  /*151f0*/  MUFU.EX2 R2, R171 ;  /* 0x000000ab00027308 */ /* 0x000ea20000000800 */
[----:B----4-:R-:W-:Y:S01]  /*15200*/  FADD.FTZ R0, R132, R164 ;  /* 0x000000a484007221 */ /* 0x010fe20000010000 */
[C---:B-1----:R-:W-:Y:S08]  /*15210*/  HMMA.16816.F32 R44, R160.reuse, R140, R44 ;  /* 0x0000008ca02c723c */ /* 0x042ff0000000182c */
[----:B------:R-:W1:Y:S01]  /*15220*/  MUFU.EX2 R137, R170 ;  /* 0x000000aa00897308 */ /* 0x000e620000000800 */
[C---:B------:R-:W-:Y:S01]  /*15230*/  HMMA.16816.F32 R48, R160.reuse, R142, R48 ;  /* 0x0000008ea030723c */ /* 0x040fe20000001830 */
[----:B------:R-:W3:Y:S08]  /*15240*/  LDSM.16.MT88.4 R140, [R182+0x1000] ;  /* 0x00100000b68c783b */ /* 0x000ef00000004200 */
[----:B------:R4:W5:Y:S03]  /*15250*/  MUFU.EX2 R170, R166 ;  /* 0x000000a600aa7308 */ /* 0x0009660000000800 */
[C---:B--2---:R-:W-:Y:S01]  /*15260*/  F2FP.PACK_AB R164, R2.reuse, R132 ;  /* 0x0000008402a4723e */ /* 0x044fe200000000ff */
[----:B------:R-:W-:Y:S02]  /*15270*/  FADD.FTZ R0, R2, R0 ;  /* 0x0000000002007221 */ /* 0x000fe40000010000 */
[----:B------:R-:W-:Y:S04]  /*15280*/  FADD.FTZ R2, R152, R144 ;  /* 0x0000009098027221 */ /* 0x000fe80000010000 */
[----:B------:R-:W-:Y:S01]  /*15290*/  MUFU.EX2 R132, R168 ;  /* 0x000000a800847308 */ /* 0x000fe20000000800 */
[----:B-1----:R-:W-:Y:S04]  /*152a0*/  FADD.FTZ R0, R137, R0 ;  /* 0x0000000089007221 */ /* 0x002fe80000010000 */
[C---:B------:R-:W-:Y:S02]  /*152b0*/  FADD.FTZ R205, R136.reuse, R0 ;  /* 0x0000000088cd7221 */ /* 0x040fe40000010000 */
[----:B------:R-:W-:Y:S01]  /*152c0*/  FADD.FTZ R0, R145, R2 ;  /* 0x0000000291007221 */ /* 0x000fe20000010000 */
[----:B----4-:R-:W-:Y:S03]  /*152d0*/  F2FP.PACK_AB R166, R136, R137 ;  /* 0x0000008988a6723e */ /* 0x010fe600000000ff */
[----:B------:R-:W-:Y:S01]  /*152e0*/  FADD.FTZ R0, R173, R0 ;  /* 0x00000000ad007221 */ /* 0x000fe20000010000 */
[C---:B-----5:R-:W-:Y:S02]  /*152f0*/  F2FP.PACK_AB R165, R169.reuse, R170 ;  /* 0x000000aaa9a5723e */ /* 0x060fe400000000ff */
[----:B------:R-:W-:Y:S01]  /*15300*/  MOV R136, R133 ;  /* 0x0000008500887202 */ /* 0x000fe20000000f00 */
[----:B------:R-:W-:Y:S01]  /*15310*/  FADD.FTZ R0, R170, R0 ;  /* 0x00000000aa007221 */ /* 0x000fe20000010000 */
[-C--:B------:R-:W-:Y:S03]  /*15320*/  MOV R137, R3.reuse ;  /* 0x0000000300897202 */ /* 0x080fe60000000f00 */
        /* <DEDUP_REMOVED lines=33> */
[----:B------:R-:W-:Y:S04]  /*15540*/  FADD.FTZ R0, R160, R0 ;  /* 0x00000000a0007221 */ /* 0x000fe80000010000 */
[----:B------:R-:W-:Y:S02]  /*15550*/  FADD.FTZ R204, R132, R0 ;  /* 0x0000000084cc7221 */ /* 0x000fe40000010000 */
        /* <DEDUP_REMOVED lines=48> */
.L_x_4081:
        /* <DEDUP_REMOVED lines=21> */
.L_x_4105:
[----:B------:R-:W-:-:S04]  /*159b0*/  MOV R3, 0x1 ;  /* 0x0000000100037802 */ /* 0x000fc80000000f00 */
[----:B------:R-:W-:-:S13]  /*159c0*/  ISETP.NE.AND P0, PT, R3, c[0x0][0x32c], PT ;  /* 0x0000cb0003007a0c */ /* 0x000fda0003f05270 */
[----:B------:R-:W-:-:S05]  /*159d0*/  @P0 IMAD.HI.U32 R3, R0, c[0x0][0x330], RZ ;  /* 0x0000cc0000030a27 */ /* 0x000fca00078e00ff */
[----:B------:R-:W-:Y:S02]  /*159e0*/  @P0 SHF.R.U32.HI R0, RZ, c[0x0][0x334], R3 ;  /* 0x0000cd00ff000a19 */ /* 0x000fe40000011603 */
.L_x_4106:
[----:B------:R-:W-:Y:S05]  /*159f0*/  BSYNC B0 ;  /* 0x0000000000007941 */ /* 0x000fea0003800000 */
.L_x_4104:
[----:B------:R-:W-:-:S05]  /*15a00*/  IMAD R0, R0, c[0x0][0x32c], RZ ;  /* 0x0000cb0000007a24 */ /* 0x000fca00078e02ff */
[----:B------:R-:W-:-:S04]  /*15a10*/  IMNMX R2, R2, R0, !PT ;  /* 0x0000000002027217 */ /* 0x000fc80007800200 */
.L_x_4103:
        /* <DEDUP_REMOVED lines=9> */
.L_x_4118:
        /* <DEDUP_REMOVED lines=27> */
.L_x_4225:
[----:B------:R-:W-:-:S05]  /*15c60*/  BRA.DIV ~URZ, `(.L_x_4111) ;  /* 0x0000b3b27f007947 */ /* 0x000fca000b800000 */
[----:B----4-:R4:W3:Y:S02]  /*15c70*/  SHFL.IDX PT, R0, R5, RZ, 0x181f ;  /* 0x00181fff05007589 */ /* 0x0108e400000e0000 */
.L_x_4226:
        /* <DEDUP_REMOVED lines=20> */
.L_x_4109:
[----:B------:R-:W-:Y:S05]  /*15dc0*/  BSYNC B0 ;  /* 0x0000000000007941 */ /* 0x000fea0003800000 */
.L_x_4108:
        /* <DEDUP_REMOVED lines=144> */
.L_x_4227:
[----:B------:R-:W-:-:S05]  /*166d0*/  BRA.DIV ~URZ, `(.L_x_4115) ;  /* 0x0000aa027f007947 */ /* 0x000fca000b800000 */
[----:B-1----:R1:W3:Y:S02]  /*166e0*/  SHFL.IDX PT, R0, R133, RZ, 0x181f ;  /* 0x00181fff85007589 */ /* 0x0022e400000e0000 */
.L_x_4228:
        /* <DEDUP_REMOVED lines=20> */
.L_x_4113:
[----:B------:R-:W-:Y:S05]  /*16830*/  BSYNC B0 ;  /* 0x0000000000007941 */ /* 0x000fea0003800000 */
.L_x_4112:
        /* <DEDUP_REMOVED lines=18> */
[----:B------:R2:W3:Y:S02]  /*16960*/  SHFL.BFLY PT, R0, R132, 0x2, 0x1f ;  /* 0x0c401f0084007f89 */ /* 0x0004e400000e0000 */
.L_x_4229:
[----:B--23--:R-:W-:Y:S01]  /*16970*/  FMNMX.FTZ R132, R132, R0, !PT ;  /* 0x0000000084847209 */ /* 0x00cfe20007810000 */
[----:B------:R-:W-:-:S05]  /*16980*/  BRA.DIV ~URZ, `(.L_x_4117) ;  /* 0x0000a7f27f007947 */ /* 0x000fca000b800000 */
[----:B------:R-:W2:Y:S02]  /*16990*/  SHFL.BFLY PT, R0, R132, 0x1, 0x1f ;  /* 0x0c201f0084007f89 */ /* 0x000ea400000e0000 */
[----:B-12---:R-:W-:Y:S02]  /*169a0*/  FMNMX.FTZ R133, R132, R0, !PT ;  /* 0x0000000084857209 */ /* 0x006fe40007810000 */
[----:B------:R-:W1:Y:S02]  /*169b0*/  SHFL.BFLY PT, R0, R160, 0x2, 0x1f ;  /* 0x0c401f00a0007f89 */ /* 0x000e6400000e0000 */
[----:B-1----:R-:W-:Y:S05]  /*169c0*/  FMNMX.FTZ R132, R160, R0, !PT ;  /* 0x00000000a0847209 */ /* 0x002fea0007810000 */
[----:B------:R1:W2:Y:S02]  /*169d0*/  SHFL.BFLY PT, R0, R132, 0x1, 0x1f ;  /* 0x0c201f0084007f89 */ /* 0x0002a400000e0000 */
.L_x_4230:
        /* <DEDUP_REMOVED lines=245> */
[----:B------:R-:W-:Y:S01]  /*17930*/  MOV R137, R3 ;  /* 0x0000000300897202 */ /* 0x000fe20000000f00 */
        /* <DEDUP_REMOVED lines=50> */
.L_x_4107:
[----:B------:R-:W-:-:S13]  /*17c60*/  ISETP.GE.AND P0, PT, R196, R209, PT ;  /* 0x000000d1c400720c */ /* 0x000fda0003f06270 */
[----:B------:R-:W-:Y:S05]  /*17c70*/  @!P0 BRA `(.L_x_4119) ;  /* 0x0000294000008947 */ /* 0x000fea0003800000 */
[----:B------:R-:W-:Y:S02]  /*17c80*/  MOV R137, R4 ;  /* 0x0000000400897202 */ /* 0x000fe40000000f00 */
[----:B------:R-:W-:Y:S02]  /*17c90*/  MOV R136, R133 ;  /* 0x0000008500887202 */ /* 0x000fe40000000f00 */
.L_x_4137:
        /* <DEDUP_REMOVED lines=24> */
.L_x_4231:
[C---:B--23--:R-:W-:Y:S01]  /*17e20*/  HMMA.16816.F32 R4, R16.reuse, R8, RZ ;  /* 0x000000081004723c */ /* 0x04cfe200000018ff */
[----:B------:R-:W2:Y:S01]  /*17e30*/  SHFL.IDX PT, R2, R132, RZ, 0x181f ;  /* 0x00181fff84027589 */ /* 0x000ea200000e0000 */
[----:B------:R-:W-:Y:S01]  /*17e40*/  BSSY B0, `(.L_x_4121) ;  /* 0x00000b1000007945 */ /* 0x000fe20003800000 */
[----:B------:R-:W-:Y:S02]  /*17e50*/  ISETP.GE.AND P4, PT, R134, c[0x0][0x1d4], PT ;  /* 0x0000750086007a0c */ /* 0x000fe40003f86270 */
[C---:B------:R-:W-:Y:S02]  /*17e60*/  ISETP.GE.AND P3, PT, R201.reuse, c[0x0][0x1d4], PT ;  /* 0x00007500c9007a0c */ /* 0x040fe40003f66270 */
[----:B------:R-:W-:Y:S01]  /*17e70*/  ISETP.GE.AND P2, PT, R200, c[0x0][0x1d4], PT ;  /* 0x00007500c8007a0c */ /* 0x000fe20003f46270 */
[C---:B------:R-:W-:Y:S08]  /*17e80*/  HMMA.16816.F32 R8, R16.reuse, R10, RZ ;  /* 0x0000000a1008723c */ /* 0x040ff000000018ff */
[C---:B----4-:R-:W-:Y:S08]  /*17e90*/  HMMA.16816.F32 R12, R16.reuse, R160, RZ ;  /* 0x000000a0100c723c */ /* 0x050ff000000018ff */
[----:B------:R-:W-:Y:S01]  /*17ea0*/  HMMA.16816.F32 R16, R16, R162, RZ ;  /* 0x000000a21010723c */ /* 0x000fe200000018ff */
[CC--:B--2---:R-:W-:Y:S03]  /*17eb0*/  LEA R132, P0, R134.reuse, R2.reuse, 0x1 ;  /* 0x0000000286847211 */ /* 0x0c4fe600078008ff */
[C---:B------:R-:W-:Y:S02]  /*17ec0*/  LEA R160, P1, R201.reuse, R2, 0x1 ;  /* 0x00000002c9a07211 */ /* 0x040fe400078208ff */
[-C--:B------:R-:W-:Y:S02]  /*17ed0*/  LEA.HI.X R133, R134, R0.reuse, R135, 0x1, P0 ;  /* 0x0000000086857211 */ /* 0x080fe400000f0c87 */
[C---:B-1----:R-:W-:Y:S03]  /*17ee0*/  HMMA.16816.F32 R4, R164.reuse, R168, R4 ;  /* 0x000000a8a404723c */ /* 0x042fe60000001804 */
[----:B------:R-:W-:Y:S01]  /*17ef0*/  @!PT LDS RZ, [RZ] ;  /* 0x00000000fffff984 */ /* 0x000fe20000000800 */
[----:B------:R-:W-:Y:S01]  /*17f00*/  @!PT LDS RZ, [RZ] ;  /* 0x00000000fffff984 */ /* 0x000fe20000000800 */
[----:B------:R1:W-:Y:S02]  /*17f10*/  LDGSTS.E.BYPASS.LTC128B.128 [R220+0x8080], [R132.64], !P4 ;  /* 0x0808000084dc7fae */ /* 0x0003e4000e101d48 */
        /* <DEDUP_REMOVED lines=11> */
[----:B------:R2:W-:Y:S04]  /*17fd0*/  LDGSTS.E.BYPASS.LTC128B.128 [R220+0xa080], [R160.64], !P3 ;  /* 0x0a080000a0dc7fae */ /* 0x0005e8000d901d48 */
[----:B------:R1:W-:Y:S04]  /*17fe0*/  LDGSTS.E.BYPASS.LTC128B.128 [R220+0xb080], [R2.64], !P2 ;  /* 0x0b08000002dc7fae */ /* 0x0003e8000d101d48 */
[----:B------:R-:W-:Y:S04]  /*17ff0*/  LDSM.16.M88.4 R168, [R177] ;  /* 0x00000000b1a8783b */ /* 0x000fe80000000200 */
[----:B------:R-:W-:Y:S04]  /*18000*/  LDSM.16.M88.4 R164, [R177+0x800] ;  /* 0x00080000b1a4783b */ /* 0x000fe80000000200 */
[----:B------:R-:W-:Y:S04]  /*18010*/  LDSM.16.M88.4 R172, [R176+-0x3000] ;  /* 0xffd00000b0ac783b */ /* 0x000fe80000000200 */
[----:B------:R-:W0:Y:S04]  /*18020*/  LDGDEPBAR ;  /* 0x00000000000079af */ /* 0x000e280000000000 */
[----:B--2---:R-:W2:Y:S02]  /*18030*/  LDSM.16.M88.4 R160, [R186] ;  /* 0x00000000baa0783b */ /* 0x004ea40000000200 */
[C---:B--2---:R-:W-:Y:S08]  /*18040*/  HMMA.16816.F32 R4, R160.reuse, R168, R4 ;  /* 0x000000a8a004723c */ /* 0x044ff00000001804 */
[C---:B------:R-:W-:Y:S01]  /*18050*/  HMMA.16816.F32 R8, R160.reuse, R170, R8 ;  /* 0x000000aaa008723c */ /* 0x040fe20000001808 */
[----:B------:R-:W2:Y:S07]  /*18060*/  LDSM.16.M88.4 R168, [R185] ;  /* 0x00000000b9a8783b */ /* 0x000eae0000000200 */
[C---:B------:R-:W-:Y:S08]  /*18070*/  HMMA.16816.F32 R12, R160.reuse, R164, R12 ;  /* 0x000000a4a00c723c */ /* 0x040ff0000000180c */
[----:B------:R-:W-:Y:S01]  /*18080*/  HMMA.16816.F32 R16, R160, R166, R16 ;  /* 0x000000a6a010723c */ /* 0x000fe20000001810 */
[----:B------:R-:W3:Y:S04]  /*18090*/  LDSM.16.M88.4 R160, [R176+-0x2800] ;  /* 0xffd80000b0a0783b */ /* 0x000ee80000000200 */
[----:B------:R-:W-:Y:S03]  /*180a0*/  LDSM.16.M88.4 R164, [R183+0x4000] ;  /* 0x00400000b7a4783b */ /* 0x000fe60000000200 */
[C---:B--2---:R-:W-:Y:S08]  /*180b0*/  HMMA.16816.F32 R4, R168.reuse, R172, R4 ;  /* 0x000000aca804723c */ /* 0x044ff00000001804 */
[C---:B------:R-:W-:Y:S01]  /*180c0*/  HMMA.16816.F32 R8, R168.reuse, R174, R8 ;  /* 0x000000aea808723c */ /* 0x040fe20000001808 */
[----:B------:R-:W2:Y:S07]  /*180d0*/  LDSM.16.M88.4 R172, [R178+0x1000] ;  /* 0x00100000b2ac783b */ /* 0x000eae0000000200 */
[C---:B---3--:R-:W-:Y:S08]  /*180e0*/  HMMA.16816.F32 R12, R168.reuse, R160, R12 ;  /* 0x000000a0a80c723c */ /* 0x048ff0000000180c */
[----:B------:R-:W-:Y:S01]  /*180f0*/  HMMA.16816.F32 R16, R168, R162, R16 ;  /* 0x000000a2a810723c */ /* 0x000fe20000001810 */
[----:B------:R-:W3:Y:S04]  /*18100*/  LDSM.16.M88.4 R160, [R178+0x1800] ;  /* 0x00180000b2a0783b */ /* 0x000ee80000000200 */
[----:B------:R-:W-:Y:S03]  /*18110*/  LDSM.16.M88.4 R168, [R184+0x4000] ;  /* 0x00400000b8a8783b */ /* 0x000fe60000000200 */
[C---:B--2---:R-:W-:Y:S08]  /*18120*/  HMMA.16816.F32 R4, R164.reuse, R172, R4 ;  /* 0x000000aca404723c */ /* 0x044ff00000001804 */
[C---:B------:R-:W-:Y:S01]  /*18130*/  HMMA.16816.F32 R8, R164.reuse, R174, R8 ;  /* 0x000000aea408723c */ /* 0x040fe20000001808 */
[----:B------:R-:W2:Y:S07]  /*18140*/  LDSM.16.M88.4 R172, [R190] ;  /* 0x00000000beac783b */ /* 0x000eae0000000200 */
[C---:B---3--:R-:W-:Y:S08]  /*18150*/  HMMA.16816.F32 R12, R164.reuse, R160, R12 ;  /* 0x000000a0a40c723c */ /* 0x048ff0000000180c */
[----:B------:R-:W-:Y:S01]  /*18160*/  HMMA.16816.F32 R16, R164, R162, R16 ;  /* 0x000000a2a410723c */ /* 0x000fe20000001810 */
[----:B------:R-:W3:Y:S04]  /*18170*/  LDSM.16.M88.4 R160, [R189] ;  /* 0x00000000bda0783b */ /* 0x000ee80000000200 */
        /* <DEDUP_REMOVED lines=10> */
[----:B------:R-:W2:Y:S07]  /*18220*/  LDSM.16.M88.4 R172, [R176+-0x2000] ;  /* 0xffe00000b0ac783b */ /* 0x000eae0000000200 */
[C---:B---3--:R-:W-:Y:S08]  /*18230*/  HMMA.16816.F32 R12, R164.reuse, R160, R12 ;  /* 0x000000a0a40c723c */ /* 0x048ff0000000180c */
        /* <DEDUP_REMOVED lines=57> */
[----:B------:R-:W3:Y:S01]  /*185d0*/  LDSM.16.M88.4 R160, [R176+0x800] ;  /* 0x00080000b0a0783b */ /* 0x000ee20000000200 */
[----:B------:R-:W-:Y:S04]  /*185e0*/  DEPBAR.LE SB0, 0x0 ;  /* 0x000080000000791a */ /* 0x000fe80000000000 */
[----:B------:R-:W-:Y:S02]  /*185f0*/  BAR.SYNC.DEFER_BLOCKING 0x0 ;  /* 0x0000000000007b1d */ /* 0x000fe40000010000 */
[C---:B--2---:R-:W-:Y:S08]  /*18600*/  HMMA.16816.F32 R4, R168.reuse, R172, R4 ;  /* 0x000000aca804723c */ /* 0x044ff00000001804 */
[C---:B------:R-:W-:Y:S08]  /*18610*/  HMMA.16816.F32 R8, R168.reuse, R174, R8 ;  /* 0x000000aea808723c */ /* 0x040ff00000001808 */
[C---:B---3--:R-:W-:Y:S08]  /*18620*/  HMMA.16816.F32 R12, R168.reuse, R160, R12 ;  /* 0x000000a0a80c723c */ /* 0x048ff0000000180c */
[----:B------:R-:W-:Y:S01]  /*18630*/  HMMA.16816.F32 R16, R168, R162, R16 ;  /* 0x000000a2a810723c */ /* 0x000fe20000001810 */
[----:B------:R-:W-:Y:S07]  /*18640*/  @!UPT UIADD3 URZ, URZ, URZ, URZ ;  /* 0x0000003f3f3ff290 */ /* 0x000fee000fffe03f */
[----:B------:R-:W-:-:S11]  /*18650*/  @!P0 BRA `(.L_x_4122) ;  /* 0x000002f000008947 */ /* 0x000fd60003800000 */
[----:B-1----:R-:W-:Y:S02]  /*18660*/  IMAD.MOV.U32 R197, RZ, RZ, c[0x0][0x2b8] ;  /* 0x0000ae00ffc57624 */ /* 0x002fe400078e00ff */
        /* <DEDUP_REMOVED lines=29> */
.L_x_4232:
[----:B------:R-:W-:-:S05]  /*18840*/  BRA.DIV ~URZ, `(.L_x_4124) ;  /* 0x00008ab27f007947 */ /* 0x000fca000b800000 */
[----:B-1----:R1:W3:Y:S02]  /*18850*/  SHFL.IDX PT, R0, R133, RZ, 0x181f ;  /* 0x00181fff85007589 */ /* 0x0022e400000e0000 */
.L_x_4233:
        /* <DEDUP_REMOVED lines=15> */
.L_x_4122:
[----:B-1----:R-:W-:Y:S05]  /*18950*/  BSYNC B0 ;  /* 0x0000000000007941 */ /* 0x002fea0003800000 */
.L_x_4121:
[----:B------:R-:W-:Y:S01]  /*18960*/  LOP3.LUT R162, RZ, c[0x0][0x324], RZ, 0x33, !PT ;  /* 0x0000c900ffa27a12 */ /* 0x000fe200078e33ff */
[----:B------:R-:W-:Y:S01]  /*18970*/  IMAD.MOV.U32 R0, RZ, RZ, c[0x0][0x2c4] ;  /* 0x0000b100ff007624 */ /* 0x000fe200078e00ff */
        /* <DEDUP_REMOVED lines=8> */
[----:B---3--:R-:W-:Y:S04]  /*18a00*/  IADD3 R160, -R211, R0, R210 ;  /* 0x00000000d3a07210 */ /* 0x008fe80007ffe1d2 */
[----:B------:R-:W-:Y:S01]  /*18a10*/  IADD3 R161, R160, c[0x0][0x328], RZ ;  /* 0x0000ca00a0a17a10 */ /* 0x000fe20007ffe0ff */
[----:B------:R-:W-:-:S05]  /*18a20*/  BRA.DIV ~URZ, `(.L_x_4125) ;  /* 0x000089327f007947 */ /* 0x000fca000b800000 */
[----:B------:R1:W2:Y:S02]  /*18a30*/  SHFL.IDX PT, R3, R132, RZ, 0x1c1f ;  /* 0x001c1fff84037589 */ /* 0x0002a400000e0000 */
.L_x_4234:
[-C--:B--2---:R-:W-:Y:S01]  /*18a40*/  IADD3 R2, R161, R3.reuse, RZ ;  /* 0x00000003a1027210 */ /* 0x084fe20007ffe0ff */
        /* <DEDUP_REMOVED lines=18> */
.L_x_4128:
[----:B------:R-:W-:Y:S04]  /*18b70*/  MOV R162, c[0x0][0x32c] ;  /* 0x0000cb0000a27a02 */ /* 0x000fe80000000f00 */
[----:B------:R-:W-:Y:S11]  /*18b80*/  ISETP.NE.AND P0, PT, R162, 0x1, PT ;  /* 0x00000001a200780c */ /* 0x000ff60003f05270 */
[----:B------:R-:W-:Y:S02]  /*18b90*/  @!UPT UIADD3 URZ, URZ, URZ, URZ ;  /* 0x0000003f3f3ff290 */ /* 0x000fe4000fffe03f */
[----:B------:R-:W-:Y:S05]  /*18ba0*/  @P0 IMAD.HI.U32 R162, R3, c[0x0][0x330], RZ ;  /* 0x0000cc0003a20a27 */ /* 0x000fea00078e00ff */
[----:B------:R-:W-:Y:S02]  /*18bb0*/  @P0 SHF.R.U32.HI R3, RZ, c[0x0][0x334], R162 ;  /* 0x0000cd00ff030a19 */ /* 0x000fe400000116a2 */
.L_x_4129:
[----:B------:R-:W-:Y:S05]  /*18bc0*/  BSYNC B0 ;  /* 0x0000000000007941 */ /* 0x000fea0003800000 */
.L_x_4127:
[----:B------:R-:W-:Y:S04]  /*18bd0*/  IMAD R3, R3, c[0x0][0x32c], -R133 ;  /* 0x0000cb0003037a24 */ /* 0x000fe800078e0a85 */
[----:B------:R-:W-:Y:S05]  /*18be0*/  IMAD.IADD R3, R3, 0x1, -R216 ;  /* 0x0000000103037824 */ /* 0x000fea00078e0ad8 */
[----:B------:R-:W-:Y:S02]  /*18bf0*/  IMNMX R0, R0, R3, !PT ;  /* 0x0000000300007217 */ /* 0x000fe40007800200 */
[----:B------:R-:W-:Y:S04]  /*18c00*/  IADD3 R3, R3, c[0x0][0x32c], RZ ;  /* 0x0000cb0003037a10 */ /* 0x000fe80007ffe0ff */
[----:B------:R-:W-:Y:S02]  /*18c10*/  IMNMX R2, R2, R3, PT ;  /* 0x0000000302027217 */ /* 0x000fe40003800200 */
.L_x_4126:
        /* <DEDUP_REMOVED lines=27> */
.L_x_4235:
        /* <DEDUP_REMOVED lines=19> */
.L_x_4133:
[----:B------:R-:W-:Y:S04]  /*18f00*/  MOV R4, c[0x0][0x32c] ;  /* 0x0000cb0000047a02 */ /* 0x000fe80000000f00 */
[----:B------:R-:W-:Y:S11]  /*18f10*/  ISETP.NE.AND P0, PT, R4, 0x1, PT ;  /* 0x000000010400780c */ /* 0x000ff60003f05270 */
[----:B------:R-:W-:Y:S02]  /*18f20*/  @!UPT UIADD3 URZ, URZ, URZ, URZ ;  /* 0x0000003f3f3ff290 */ /* 0x000fe4000fffe03f */
[----:B------:R-:W-:Y:S05]  /*18f30*/  @P0 IMAD.HI.U32 R4, R3, c[0x0][0x330], RZ ;  /* 0x0000cc0003040a27 */ /* 0x000fea00078e00ff */
[----:B------:R-:W-:Y:S02]  /*18f40*/  @P0 SHF.R.U32.HI R3, RZ, c[0x0][0x334], R4 ;  /* 0x0000cd00ff030a19 */ /* 0x000fe40000011604 */
.L_x_4134:
[----:B------:R-:W-:Y:S05]  /*18f50*/  BSYNC B0 ;  /* 0x0000000000007941 */ /* 0x000fea0003800000 */
.L_x_4132:
[----:B------:R-:W-:Y:S04]  /*18f60*/  IMAD R133, R3, c[0x0][0x32c], -R133 ;  /* 0x0000cb0003857a24 */ /* 0x000fe800078e0a85 */
[----:B------:R-:W-:Y:S05]  /*18f70*/  IMAD.IADD R3, R133, 0x1, -R216 ;  /* 0x0000000185037824 */ /* 0x000fea00078e0ad8 */
[----:B------:R-:W-:Y:S02]  /*18f80*/  IMNMX R0, R0, R3, !PT ;  /* 0x0000000300007217 */ /* 0x000fe40007800200 */
[----:B------:R-:W-:Y:S04]  /*18f90*/  IADD3 R3, R3, c[0x0][0x32c], RZ ;  /* 0x0000cb0003037a10 */ /* 0x000fe80007ffe0ff */
[----:B------:R-:W-:Y:S02]  /*18fa0*/  IMNMX R2, R2, R3, PT ;  /* 0x0000000302027217 */ /* 0x000fe40003800200 */
.L_x_4131:
        /* <DEDUP_REMOVED lines=42> */
.L_x_4236:
[----:B-12---:R-:W-:Y:S01]  /*19250*/  FMNMX.FTZ R132, R132, R0, !PT ;  /* 0x0000000084847209 */ /* 0x006fe20007810000 */
[----:B------:R-:W-:-:S05]  /*19260*/  BRA.DIV ~URZ, `(.L_x_4136) ;  /* 0x000082127f007947 */ /* 0x000fca000b800000 */
[----:B------:R-:W1:Y:S02]  /*19270*/  SHFL.BFLY PT, R0, R132, 0x1, 0x1f ;  /* 0x0c201f0084007f89 */ /* 0x000e6400000e0000 */
[----:B-1----:R-:W-:Y:S02]  /*19280*/  FMNMX.FTZ R133, R132, R0, !PT ;  /* 0x0000000084857209 */ /* 0x002fe40007810000 */
[----:B------:R-:W1:Y:S02]  /*19290*/  SHFL.BFLY PT, R0, R4, 0x2, 0x1f ;  /* 0x0c401f0004007f89 */ /* 0x000e6400000e0000 */
[----:B-1----:R-:W-:Y:S05]  /*192a0*/  FMNMX.FTZ R4, R4, R0, !PT ;  /* 0x0000000004047209 */ /* 0x002fea0007810000 */
[----:B------:R1:W2:Y:S02]  /*192b0*/  SHFL.BFLY PT, R0, R4, 0x1, 0x1f ;  /* 0x0c201f0004007f89 */ /* 0x0002a400000e0000 */
.L_x_4237:
        /* <DEDUP_REMOVED lines=18> */
[----:B------:R-:W-:Y:S09]  /*193e0*/  FFMA.FTZ R169, R13, c[0x0][0x2d0], -R2 ;  /* 0x0000b4000da97a23 */ /* 0x000ff20000010802 */
[----:B------:R-:W2:Y:S10]  /*193f0*/  MUFU.EX2 R4, R15 ;  /* 0x0000000f00047308 */ /* 0x000eb40000000800 */
[----:B------:R-:W-:Y:S10]  /*19400*/  MUFU.EX2 R18, R14 ;  /* 0x0000000e00127308 */ /* 0x000ff40000000800 */
[----:B------:R1:W3:Y:S02]  /*19410*/  MUFU.EX2 R15, R17 ;  /* 0x00000011000f7308 */ /* 0x0002e40000000800 */
[----:B-1----:R-:W-:Y:S01]  /*19420*/  FMUL.FTZ R17, R0, R141 ;  /* 0x0000008d00117220 */ /* 0x002fe20000410000 */
[----:B--2---:R-:W-:Y:S01]  /*19430*/  F2FP.PACK_AB R160, R4, R16 ;  /* 0x0000001004a0723e */ /* 0x004fe200000000ff */
[C---:B------:R-:W-:Y:S01]  /*19440*/  FFMA.FTZ R2, R0.reuse, R205, R16 ;  /* 0x000000cd00027223 */ /* 0x040fe20000010010 */
[----:B---3--:R-:W-:Y:S01]  /*19450*/  F2FP.PACK_AB R162, R15, R18 ;  /* 0x000000120fa2723e */ /* 0x008fe200000000ff */
        /* <DEDUP_REMOVED lines=33> */
[----:B--2---:R-:W-:Y:S02]  /*19670*/  FMUL.FTZ R8, R0, R148 ;  /* 0x0000009400087220 */ /* 0x004fe40000410000 */
[C---:B------:R-:W-:Y:S02]  /*19680*/  FMUL.FTZ R10, R2.reuse, R150 ;  /* 0x00000096020a7220 */ /* 0x040fe40000410000 */
[----:B------:R-:W-:Y:S01]  /*19690*/  FMUL.FTZ R11, R2, R151 ;  /* 0x00000097020b7220 */ /* 0x000fe20000410000 */
[----:B------:R-:W2:Y:S01]  /*196a0*/  MUFU.EX2 R173, R136 ;  /* 0x0000008800ad7308 */ /* 0x000ea20000000800 */
[----:B------:R-:W-:Y:S01]  /*196b0*/  FMUL.FTZ R12, R0, R144 ;  /* 0x00000090000c7220 */ /* 0x000fe20000410000 */
[----:B------:R-:W-:Y:S01]  /*196c0*/  LDSM.16.MT88.4 R148, [R179+0x800] ;  /* 0x00080000b394783b */ /* 0x000fe20000004200 */
[C---:B------:R-:W-:Y:S02]  /*196d0*/  FMUL.FTZ R15, R2.reuse, R147 ;  /* 0x00000093020f7220 */ /* 0x040fe40000410000 */
[C---:B------:R-:W-:Y:S02]  /*196e0*/  FMUL.FTZ R22, R2.reuse, R22 ;  /* 0x0000001602167220 */ /* 0x040fe40000410000 */
[----:B------:R-:W-:Y:S02]  /*196f0*/  FMUL.FTZ R23, R2, R23 ;  /* 0x0000001702177220 */ /* 0x000fe40000410000 */
[C---:B------:R-:W-:Y:S01]  /*19700*/  FMUL.FTZ R24, R0.reuse, R24 ;  /* 0x0000001800187220 */ /* 0x040fe20000410000 */
[----:B------:R-:W4:Y:S01]  /*19710*/  MUFU.EX2 R132, R172 ;  /* 0x000000ac00847308 */ /* 0x000f220000000800 */
[----:B------:R-:W-:Y:S02]  /*19720*/  FMUL.FTZ R25, R0, R25 ;  /* 0x0000001900197220 */ /* 0x000fe40000410000 */
[----:B------:R-:W-:Y:S01]  /*19730*/  FMUL.FTZ R26, R2, R26 ;  /* 0x0000001a021a7220 */ /* 0x000fe20000410000 */
[----:B---3--:R-:W-:Y:S01]  /*19740*/  F2FP.PACK_AB R161, R152, R137 ;  /* 0x0000008998a1723e */ /* 0x008fe200000000ff */
[C---:B------:R-:W-:Y:S02]  /*19750*/  FMUL.FTZ R14, R2.reuse, R146 ;  /* 0x00000092020e7220 */ /* 0x040fe40000410000 */
[----:B------:R-:W-:Y:S02]  /*19760*/  FMUL.FTZ R27, R2, R27 ;  /* 0x0000001b021b7220 */ /* 0x000fe40000410000 */
[C---:B------:R-:W-:Y:S01]  /*19770*/  FMUL.FTZ R28, R0.reuse, R28 ;  /* 0x0000001c001c7220 */ /* 0x040fe20000410000 */
[----:B------:R-:W-:Y:S01]  /*19780*/  MUFU.EX2 R136, R169 ;  /* 0x000000a900887308 */ /* 0x000fe20000000800 */
[----:B------:R-:W-:Y:S02]  /*19790*/  FMUL.FTZ R29, R0, R29 ;  /* 0x0000001d001d7220 */ /* 0x000fe40000410000 */
[C---:B------:R-:W-:Y:S01]  /*197a0*/  FMUL.FTZ R30, R2.reuse, R30 ;  /* 0x0000001e021e7220 */ /* 0x040fe20000410000 */
[----:B--2---:R-:W-:Y:S01]  /*197b0*/  F2FP.PACK_AB R163, R173, R145 ;  /* 0x00000091ada3723e */ /* 0x004fe200000000ff */
        /* <DEDUP_REMOVED lines=224> */
.L_x_4119:
[----:B------:R-:W-:Y:S05]  /*1a5c0*/  BRA.DIV ~URZ, `(.L_x_4138) ;  /* 0x00006f927f007947 */ /* 0x000fea000b800000 */
[----:B------:R1:W2:Y:S02]  /*1a5d0*/  SHFL.BFLY PT, R0, R205, 0x2, 0x1f ;  /* 0x0c401f00cd007f89 */ /* 0x0002a400000e0000 */
.L_x_4238:
[----:B--2---:R-:W-:Y:S01]  /*1a5e0*/  FADD.FTZ R5, R0, R205 ;  /* 0x000000cd00057221 */ /* 0x004fe20000010000 */
[----:B------:R-:W-:Y:S05]  /*1a5f0*/  BRA.DIV ~URZ, `(.L_x_4139) ;  /* 0x00006fb27f007947 */ /* 0x000fea000b800000 */
[----:B------:R-:W2:Y:S02]  /*1a600*/  SHFL.BFLY PT, R0, R5, 0x1, 0x1f ;  /* 0x0c201f0005007f89 */ /* 0x000ea400000e0000 */
[----:B--2---:R-:W-:-:S02]  /*1a610*/  FADD.FTZ R5, R5, R0 ;  /* 0x0000000005057221 */ /* 0x004fc40000010000 */
[----:B------:R-:W2:Y:S02]  /*1a620*/  SHFL.BFLY PT, R0, R204, 0x2, 0x1f ;  /* 0x0c401f00cc007f89 */ /* 0x000ea400000e0000 */
[----:B--2---:R-:W-:-:S05]  /*1a630*/  FADD.FTZ R6, R0, R204 ;  /* 0x000000cc00067221 */ /* 0x004fca0000010000 */
[----:B------:R2:W3:Y:S02]  /*1a640*/  SHFL.BFLY PT, R3, R6, 0x1, 0x1f ;  /* 0x0c201f0006037f89 */ /* 0x0004e400000e0000 */
.L_x_4239:
        /* <DEDUP_REMOVED lines=148> */
.L_x_3984:
        /* <DEDUP_REMOVED lines=17> */
.L_x_4141:
[----:B------:R-:W-:Y:S05]  /*1b0a0*/  BSYNC B0 ;  /* 0x0000000000007941 */ /* 0x000fea0003800000 */
.L_x_4140:
        /* <DEDUP_REMOVED lines=154> */
.L_x_4144:
        /* <DEDUP_REMOVED lines=120> */
.L_x_4240:
[----:B------:R-:W-:Y:S05]  /*1c1d0*/  BRA.DIV ~URZ, `(.L_x_4147) ;  /* 0x000055427f007947 */ /* 0x000fea000b800000 */
[----:B------:R4:W2:Y:S02]  /*1c1e0*/  SHFL.IDX PT, R0, R14, RZ, 0x181f ;  /* 0x00181fff0e007589 */ /* 0x0008a400000e0000 */
.L_x_4241:
        /* <DEDUP_REMOVED lines=19> */
.L_x_4149:
[----:B------:R-:W-:Y:S05]  /*1c320*/  BSYNC B0 ;  /* 0x0000000000007941 */ /* 0x000fea0003800000 */
.L_x_4148:
[----:B------:R-:W-:Y:S05]  /*1c330*/  BRA.DIV ~URZ, `(.L_x_4150) ;  /* 0x000054427f007947 */ /* 0x000fea000b800000 */
[----:B---3--:R3:W4:Y:S04]  /*1c340*/  SHFL.IDX PT, R4, R13, 0x1, 0x181f ;  /* 0x00381f000d047f89 */ /* 0x00872800000e0000 */
[----:B--2---:R3:W2:Y:S02]  /*1c350*/  SHFL.IDX PT, R0, R14, 0x1, 0x181f ;  /* 0x00381f000e007f89 */ /* 0x0046a400000e0000 */
.L_x_4242:
        /* <DEDUP_REMOVED lines=20> */
.L_x_4152:
[----:B------:R-:W-:Y:S05]  /*1c4a0*/  BSYNC B0 ;  /* 0x0000000000007941 */ /* 0x000fea0003800000 */
.L_x_4151:
[----:B------:R-:W-:Y:S05]  /*1c4b0*/  BRA.DIV ~URZ, `(.L_x_4153) ;  /* 0x000053827f007947 */ /* 0x000fea000b800000 */
[----:B----4-:R4:W3:Y:S02]  /*1c4c0*/  SHFL.IDX PT, R4, R13, 0x2, 0x181f ;  /* 0x00581f000d047f89 */ /* 0x0108e400000e0000 */
.L_x_4243:
[----:B------:R-:W-:Y:S05]  /*1c4d0*/  BRA.DIV ~URZ, `(.L_x_4154) ;  /* 0x000053d27f007947 */ /* 0x000fea000b800000 */
[----:B--2---:R2:W4:Y:S02]  /*1c4e0*/  SHFL.IDX PT, R0, R14, 0x2, 0x181f ;  /* 0x00581f000e007f89 */ /* 0x00452400000e0000 */
.L_x_4244:
        /* <DEDUP_REMOVED lines=20> */
.L_x_4156:
[----:B------:R-:W-:Y:S05]  /*1c630*/  BSYNC B0 ;  /* 0x0000000000007941 */ /* 0x000fea0003800000 */
.L_x_4155:
[----:B------:R-:W-:Y:S05]  /*1c640*/  BRA.DIV ~URZ, `(.L_x_4157) ;  /* 0x000052c27f007947 */ /* 0x000fea000b800000 */
[----:B---3--:R3:W2:Y:S04]  /*1c650*/  SHFL.IDX PT, R4, R13, 0x3, 0x181f ;  /* 0x00781f000d047f89 */ /* 0x0086a800000e0000 */
[----:B----4-:R3:W4:Y:S02]  /*1c660*/  SHFL.IDX PT, R0, R14, 0x3, 0x181f ;  /* 0x00781f000e007f89 */ /* 0x01072400000e0000 */
.L_x_4245:
        /* <DEDUP_REMOVED lines=21> */
.L_x_4145:
        /* <DEDUP_REMOVED lines=33> */
.L_x_4246:
[----:B------:R-:W-:Y:S05]  /*1c9d0*/  BRA.DIV ~URZ, `(.L_x_4160) ;  /* 0x000050627f007947 */ /* 0x000fea000b800000 */
[----:B------:R3:W4:Y:S02]  /*1c9e0*/  SHFL.IDX PT, R0, R12, RZ, 0x1c1f ;  /* 0x001c1fff0c007589 */ /* 0x00072400000e0000 */
.L_x_4247:
        /* <DEDUP_REMOVED lines=9> */
[----:B----4-:R-:W-:Y:S02]  /*1ca80*/  @!P0 LEA R2, P1, R216, R0, 0x2 ;  /* 0x00000000d8028211 */ /* 0x010fe400078210ff */
[----:B------:R-:W-:Y:S02]  /*1ca90*/  ISETP.GE.AND P3, PT, R14, c[0x0][0x3c8], PT ;  /* 0x0000f2000e007a0c */ /* 0x000fe40003f66270 */
[C---:B--2---:R-:W-:Y:S02]  /*1caa0*/  @!P0 LEA.HI.X R3, R216.reuse, R4, R6, 0x2, P1 ;  /* 0x00000004d8038211 */ /* 0x044fe400008f1406 */
[----:B------:R-:W-:-:S02]  /*1cab0*/  IADD3 R6, R216, 0x18, RZ ;  /* 0x00000018d8067810 */ /* 0x000fc40007ffe0ff */
[----:B------:R-:W-:Y:S01]  /*1cac0*/  IADD3 R11, R216, 0x70, RZ ;  /* 0x00000070d80b7810 */ /* 0x000fe20007ffe0ff */
[----:B------:R2:W-:Y:S01]  /*1cad0*/  @!P0 ST.E.64 [R2.64], R132 ;  /* 0x0000008402008985 */ /* 0x0005e2000c101b08 */
[----:B------:R-:W-:Y:S02]  /*1cae0*/  ISETP.GE.AND P0, PT, R8, c[0x0][0x3c8], PT ;  /* 0x0000f20008007a0c */ /* 0x000fe40003f06270 */
[----:B------:R-:W-:Y:S02]  /*1caf0*/  ISETP.GE.AND P2, PT, R6, c[0x0][0x3c8], PT ;  /* 0x0000f20006007a0c */ /* 0x000fe40003f46270 */
[----:B------:R-:W-:Y:S02]  /*1cb00*/  IADD3 R15, R216, 0x60, RZ ;  /* 0x00000060d80f7810 */ /* 0x000fe40007ffe0ff */
[----:B------:R-:W-:Y:S02]  /*1cb10*/  ISETP.GE.AND P4, PT, R11, c[0x0][0x3c8], PT ;  /* 0x0000f2000b007a0c */ /* 0x000fe40003f86270 */
[----:B------:R-:W-:-:S02]  /*1cb20*/  SHF.R.S32.HI R15, RZ, 0x1f, R15 ;  /* 0x0000001fff0f7819 */ /* 0x000fc4000001140f */
[C---:B------:R-:W-:Y:S02]  /*1cb30*/  IADD3 R10, R216.reuse, 0x68, RZ ;  /* 0x00000068d80a7810 */ /* 0x040fe40007ffe0ff */
[----:B------:R-:W-:Y:S02]  /*1cb40*/  IADD3 R16, R216, 0xa0, RZ ;  /* 0x000000a0d8107810 */ /* 0x000fe40007ffe0ff */
[----:B------:R-:W-:Y:S02]  /*1cb50*/  SHF.R.S32.HI R10, RZ, 0x1f, R10 ;  /* 0x0000001fff0a7819 */ /* 0x000fe4000001140a */
        /* <DEDUP_REMOVED lines=80> */
[C---:B----4-:R-:W-:Y:S02]  /*1d060*/  @!P4 LEA R6, P5, R11.reuse, R0, 0x2 ;  /* 0x000000000b06c211 */ /* 0x050fe400078a10ff */
        /* <DEDUP_REMOVED lines=59> */
[----:B------:R-:W-:-:S02]  /*1d420*/  ISETP.GE.AND P1, PT, R14, c[0x0][0x3c8], PT ;  /* 0x0000f2000e007a0c */ /* 0x000fc40003f26270 */
[C---:B------:R-:W-:Y:S01]  /*1d430*/  IADD3 R15, R216.reuse, 0xc0, RZ ;  /* 0x000000c0d80f7810 */ /* 0x040fe20007ffe0ff */
[----:B------:R4:W-:Y:S01]  /*1d440*/  @!P4 ST.E.64 [R6.64], R92 ;  /* 0x0000005c0600c985 */ /* 0x0009e2000c101b08 */
[----:B------:R-:W-:Y:S02]  /*1d450*/  IADD3 R10, R216, 0xd0, RZ ;  /* 0x000000d0d80a7810 */ /* 0x000fe40007ffe0ff */
[----:B------:R-:W-:Y:S02]  /*1d460*/  SHF.R.S32.HI R15, RZ, 0x1f, R15 ;  /* 0x0000001fff0f7819 */ /* 0x000fe4000001140f */
[----:B------:R-:W-:Y:S02]  /*1d470*/  ISETP.GE.AND P6, PT, R10, c[0x0][0x3c8], PT ;  /* 0x0000f2000a007a0c */ /* 0x000fe40003fc6270 */
[----:B------:R-:W-:Y:S02]  /*1d480*/  ISETP.GE.AND P5, PT, R252, c[0x0][0x3c8], PT ;  /* 0x0000f200fc007a0c */ /* 0x000fe40003fa6270 */
[----:B------:R-:W-:-:S02]  /*1d490*/  ISETP.GE.AND P4, PT, R251, c[0x0][0x3c8], PT ;  /* 0x0000f200fb007a0c */ /* 0x000fc40003f86270 */
[----:B------:R-:W-:Y:S02]  /*1d4a0*/  SHF.R.S32.HI R16, RZ, 0x1f, R250 ;  /* 0x0000001fff107819 */ /* 0x000fe400000114fa */
        /* <DEDUP_REMOVED lines=12> */
[----:B------:R-:W-:Y:S02]  /*1d570*/  ISETP.GE.AND P0, PT, R248, c[0x0][0x3c8], PT ;  /* 0x0000f200f8007a0c */ /* 0x000fe40003f06270 */
        /* <DEDUP_REMOVED lines=25> */
.L_x_4162:
[----:B------:R-:W-:Y:S05]  /*1d710*/  BSYNC B0 ;  /* 0x0000000000007941 */ /* 0x000fea0003800000 */
.L_x_4161:
[----:B------:R-:W-:Y:S05]  /*1d720*/  BRA.DIV ~URZ, `(.L_x_4163) ;  /* 0x000043727f007947 */ /* 0x000fea000b800000 */
[----:B--2---:R2:W1:Y:S04]  /*1d730*/  SHFL.IDX PT, R4, R5, 0x1, 0x1c1f ;  /* 0x003c1f0005047f89 */ /* 0x00446800000e0000 */
[----:B----4-:R2:W4:Y:S02]  /*1d740*/  SHFL.IDX PT, R0, R12, 0x1, 0x1c1f ;  /* 0x003c1f000c007f89 */ /* 0x01052400000e0000 */
.L_x_4248:
[----:B------:R-:W-:-:S13]  /*1d750*/  ISETP.NE.AND P0, PT, R13, RZ, PT ;  /* 0x000000ff0d00720c */ /* 0x000fda0003f05270 */
[----:B------:R-:W-:Y:S05]  /*1d760*/  @P0 BRA `(.L_x_4158) ;  /* 0x00001ae000000947 */ /* 0x000fea0003800000 */
[C---:B------:R-:W-:Y:S02]  /*1d770*/  ISETP.GE.AND P3, PT, R216.reuse, c[0x0][0x3c8], PT ;  /* 0x0000f200d8007a0c */ /* 0x040fe40003f66270 */
[C---:B------:R-:W-:Y:S02]  /*1d780*/  IADD3 R11, R216.reuse, 0x8, RZ ;  /* 0x00000008d80b7810 */ /* 0x040fe40007ffe0ff */
[----:B------:R-:W-:Y:S02]  /*1d790*/  SHF.R.S32.HI R6, RZ, 0x1f, R216 ;  /* 0x0000001fff067819 */ /* 0x000fe400000114d8 */
[----:B------:R-:W-:Y:S02]  /*1d7a0*/  ISETP.GE.AND P2, PT, R11, c[0x0][0x3c8], PT ;  /* 0x0000f2000b007a0c */ /* 0x000fe40003f46270 */
[C---:B--23--:R-:W-:Y:S02]  /*1d7b0*/  IADD3 R12, R216.reuse, 0x10, RZ ;  /* 0x00000010d80c7810 */ /* 0x04cfe40007ffe0ff */
[----:B------:R-:W-:-:S02]  /*1d7c0*/  IADD3 R14, R216, 0x8, RZ ;  /* 0x00000008d80e7810 */ /* 0x000fc40007ffe0ff */
[----:B------:R-:W-:Y:S02]  /*1d7d0*/  ISETP.GE.AND P1, PT, R12, c[0x0][0x3c8], PT ;  /* 0x0000f2000c007a0c */ /* 0x000fe40003f26270 */
[C---:B----4-:R-:W-:Y:S02]  /*1d7e0*/  @!P3 LEA R2, P4, R216.reuse, R0, 0x2 ;  /* 0x00000000d802b211 */ /* 0x050fe400078810ff */
[C---:B-1----:R-:W-:Y:S02]  /*1d7f0*/  IADD3 R5, R216.reuse, 0x18, RZ ;  /* 0x00000018d8057810 */ /* 0x042fe40007ffe0ff */
        /* <DEDUP_REMOVED lines=29> */
[----:B------:R-:W-:Y:S02]  /*1d9d0*/  ISETP.GE.AND P0, PT, R246, c[0x0][0x3c8], PT ;  /* 0x0000f200f6007a0c */ /* 0x000fe40003f06270 */
        /* <DEDUP_REMOVED lines=52> */
[----:B------:R-:W-:Y:S02]  /*1dd20*/  @!P0 LEA R2, P6, R5, R0, 0x2 ;  /* 0x0000000005028211 */ /* 0x000fe400078c10ff */
        /* <DEDUP_REMOVED lines=19> */
[-C--:B--2---:R-:W-:Y:S02]  /*1de60*/  @!P4 LEA R6, P6, R14, R0.reuse, 0x2 ;  /* 0x000000000e06c211 */ /* 0x084fe400078c10ff */
        /* <DEDUP_REMOVED lines=63> */
[----:B------:R-:W-:Y:S02]  /*1e260*/  IADD3 R5, R216, 0xd0, RZ ;  /* 0x000000d0d8057810 */ /* 0x000fe40007ffe0ff */
        /* <DEDUP_REMOVED lines=14> */
[----:B------:R-:W-:Y:S01]  /*1e350*/  IADD3 R10, R216, 0xd0, RZ ;  /* 0x000000d0d80a7810 */ /* 0x000fe20007ffe0ff */
[----:B------:R2:W-:Y:S01]  /*1e360*/  @!P0 ST.E.64 [R2.64], R62 ;  /* 0x0000003e02008985 */ /* 0x0005e2000c101b08 */
[----:B------:R-:W-:Y:S02]  /*1e370*/  ISETP.GE.AND P1, PT, R250, c[0x0][0x3c8], PT ;  /* 0x0000f200fa007a0c */ /* 0x000fe40003f26270 */
[----:B------:R-:W-:Y:S02]  /*1e380*/  SHF.R.S32.HI R10, RZ, 0x1f, R10 ;  /* 0x0000001fff0a7819 */ /* 0x000fe4000001140a */
        /* <DEDUP_REMOVED lines=8> */
[----:B------:R-:W-:Y:S01]  /*1e410*/  SHF.R.S32.HI R5, RZ, 0x1f, R252 ;  /* 0x0000001fff057819 */ /* 0x000fe200000114fc */
[----:B------:R1:W-:Y:S01]  /*1e420*/  @!P4 ST.E.64 [R2.64], R86 ;  /* 0x000000560200c985 */ /* 0x0003e2000c101b08 */
[----:B------:R-:W-:-:S02]  /*1e430*/  @!P2 LEA R8, P6, R251, R0, 0x2 ;  /* 0x00000000fb08a211 */ /* 0x000fc400078c10ff */
[----:B------:R-:W-:Y:S02]  /*1e440*/  SHF.R.S32.HI R12, RZ, 0x1f, R250 ;  /* 0x0000001fff0c7819 */ /* 0x000fe400000114fa */
[----:B------:R-:W-:-:S05]  /*1e450*/  @!P2 LEA.HI.X R9, R251, R4, R13, 0x2, P6 ;  /* 0x00000004fb09a211 */ /* 0x000fca00030f140d */
[----:B-1----:R-:W-:Y:S02]  /*1e460*/  P2R R2, PR, RZ, 0x20 ;  /* 0x00000020ff027803 */ /* 0x002fe40000000000 */
[----:B------:R-:W-:Y:S02]  /*1e470*/  @!P1 LEA R6, P5, R250, R0, 0x2 ;  /* 0x00000000fa069211 */ /* 0x000fe400078a10ff */
        /* <DEDUP_REMOVED lines=17> */
.L_x_4143:
        /* <DEDUP_REMOVED lines=18> */
.L_x_4164:
        /* <DEDUP_REMOVED lines=56> */
.L_x_4166:
[----:B------:R-:W-:Y:S05]  /*1ea30*/  BSYNC B0 ;  /* 0x0000000000007941 */ /* 0x000fea0003800000 */
.L_x_4165:
        /* <DEDUP_REMOVED lines=35> */
.L_x_4249:
[----:B------:R-:W-:Y:S05]  /*1ec70*/  BRA.DIV ~URZ, `(.L_x_4168) ;  /* 0x00002f527f007947 */ /* 0x000fea000b800000 */
[----:B------:R3:W4:Y:S02]  /*1ec80*/  SHFL.IDX PT, R0, R14, RZ, 0x181f ;  /* 0x00181fff0e007589 */ /* 0x00072400000e0000 */
.L_x_4250:
        /* <DEDUP_REMOVED lines=20> */
.L_x_4170:
[----:B------:R-:W-:Y:S05]  /*1edd0*/  BSYNC B0 ;  /* 0x0000000000007941 */ /* 0x000fea0003800000 */
.L_x_4169:
[----:B------:R-:W-:Y:S05]  /*1ede0*/  BRA.DIV ~URZ, `(.L_x_4171) ;  /* 0x00002e427f007947 */ /* 0x000fea000b800000 */
[----:B--2---:R2:W1:Y:S04]  /*1edf0*/  SHFL.IDX PT, R4, R5, 0x1, 0x181f ;  /* 0x00381f0005047f89 */ /* 0x00446800000e0000 */
[----:B----4-:R2:W4:Y:S02]  /*1ee00*/  SHFL.IDX PT, R0, R14, 0x1, 0x181f ;  /* 0x00381f000e007f89 */ /* 0x01052400000e0000 */
.L_x_4251:
        /* <DEDUP_REMOVED lines=20> */
.L_x_4173:
[----:B------:R-:W-:Y:S05]  /*1ef50*/  BSYNC B0 ;  /* 0x0000000000007941 */ /* 0x000fea0003800000 */
.L_x_4172:
[----:B------:R-:W-:Y:S05]  /*1ef60*/  BRA.DIV ~URZ, `(.L_x_4174) ;  /* 0x00002d827f007947 */ /* 0x000fea000b800000 */
[----:B-1----:R1:W2:Y:S02]  /*1ef70*/  SHFL.IDX PT, R4, R5, 0x2, 0x181f ;  /* 0x00581f0005047f89 */ /* 0x0022a400000e0000 */
.L_x_4252:
[----:B------:R-:W-:Y:S05]  /*1ef80*/  BRA.DIV ~URZ, `(.L_x_4175) ;  /* 0x00002dd27f007947 */ /* 0x000fea000b800000 */
[----:B----4-:R4:W1:Y:S02]  /*1ef90*/  SHFL.IDX PT, R0, R14, 0x2, 0x181f ;  /* 0x00581f000e007f89 */ /* 0x01086400000e0000 */
.L_x_4253:
        /* <DEDUP_REMOVED lines=20> */
.L_x_4177:
[----:B------:R-:W-:Y:S05]  /*1f0e0*/  BSYNC B0 ;  /* 0x0000000000007941 */ /* 0x000fea0003800000 */
.L_x_4176:
[----:B------:R-:W-:Y:S05]  /*1f0f0*/  BRA.DIV ~URZ, `(.L_x_4178) ;  /* 0x00002cc27f007947 */ /* 0x000fea000b800000 */
[----:B--2---:R2:W3:Y:S04]  /*1f100*/  SHFL.IDX PT, R4, R5, 0x3, 0x181f ;  /* 0x00781f0005047f89 */ /* 0x0044e800000e0000 */
[----:B-1----:R2:W1:Y:S02]  /*1f110*/  SHFL.IDX PT, R0, R14, 0x3, 0x181f ;  /* 0x00781f000e007f89 */ /* 0x00246400000e0000 */
.L_x_4254:
        /* <DEDUP_REMOVED lines=19> */
.L_x_4158:
[----:B------:R-:W-:Y:S05]  /*1f250*/  BSYNC B1 ;  /* 0x0000000000017941 */ /* 0x000fea0003800000 */
.L_x_4142:
        /* <DEDUP_REMOVED lines=13> */
.L_x_4255:
[----:B------:R-:W-:Y:S05]  /*1f330*/  BRA.DIV ~URZ, `(.L_x_4181) ;  /* 0x00002bb27f007947 */ /* 0x000fea000b800000 */
[----:B------:R3:W4:Y:S02]  /*1f340*/  SHFL.IDX PT, R6, R98, 0x1, 0x1f ;  /* 0x00201f0062067f89 */ /* 0x00072400000e0000 */
.L_x_4256:
        /* <DEDUP_REMOVED lines=18> */
.L_x_4257:
        /* <DEDUP_REMOVED lines=16> */
.L_x_4258:
[----:B--2---:R-:W-:Y:S01]  /*1f570*/  IMAD R0, R0, c[0x0][0x538], RZ ;  /* 0x00014e0000007a24 */ /* 0x004fe200078e02ff */
[----:B------:R-:W-:Y:S04]  /*1f580*/  BSSY B1, `(.L_x_4184) ;  /* 0x00000c8000017945 */ /* 0x000fe80003800000 */
[----:B----4-:R-:W-:-:S04]  /*1f590*/  IADD3 R6, R0, R6, RZ ;  /* 0x0000000600067210 */ /* 0x010fc80007ffe0ff */
[----:B------:R-:W-:-:S13]  /*1f5a0*/  ISETP.GT.AND P0, PT, R6, R9, PT ;  /* 0x000000090600720c */ /* 0x000fda0003f04270 */
[----:B------:R-:W-:Y:S05]  /*1f5b0*/  @P0 BRA `(.L_x_4185) ;  /* 0x0000025000000947 */ /* 0x000fea0003800000 */
.L_x_4189:
        /* <DEDUP_REMOVED lines=17> */
.L_x_4259:
        /* <DEDUP_REMOVED lines=16> */
.L_x_4260:
[----:B--2---:R-:W-:-:S05]  /*1f7d0*/  IMAD R0, R0, c[0x0][0x538], RZ ;  /* 0x00014e0000007a24 */ /* 0x004fca00078e02ff */
[----:B------:R-:W-:-:S04]  /*1f7e0*/  IADD3 R6, R0, R6, RZ ;  /* 0x0000000600067210 */ /* 0x000fc80007ffe0ff */
[----:B------:R-:W-:-:S13]  /*1f7f0*/  ISETP.GT.AND P0, PT, R6, R9, PT ;  /* 0x000000090600720c */ /* 0x000fda0003f04270 */
[----:B-1-3--:R-:W-:Y:S05]  /*1f800*/  @!P0 BRA `(.L_x_4189) ;  /* 0xfffffdb000008947 */ /* 0x00afea000383ffff */
.L_x_4185:
[----:B------:R-:W-:-:S05]  /*1f810*/  IADD3 R11, -R0, R6, RZ ;  /* 0x00000006000b7210 */ /* 0x000fca0007ffe1ff */
[----:B------:R-:W-:-:S05]  /*1f820*/  IMAD R0, R4, c[0x0][0x538], R11 ;  /* 0x00014e0004007a24 */ /* 0x000fca00078e020b */
[----:B------:R-:W-:Y:S01]  /*1f830*/  ISETP.GT.AND P0, PT, R0, R9, PT ;  /* 0x000000090000720c */ /* 0x000fe20003f04270 */
[----:B------:R-:W-:-:S12]  /*1f840*/  BRA.DIV ~URZ, `(.L_x_4190) ;  /* 0x00002ae27f007947 */ /* 0x000fd8000b800000 */
[----:B------:R-:W-:-:S04]  /*1f850*/  VOTE.ANY R10, PT, !P0 ;  /* 0x00000000000a7806 */ /* 0x000fc800040e0100 */
.L_x_4261:
[----:B------:R-:W2:Y:S02]  /*1f860*/  POPC R6, R10 ;  /* 0x0000000a00067309 */ /* 0x000ea40000000000 */
[----:B--2---:R-:W-:Y:S01]  /*1f870*/  IADD3 R235, R6, R235, RZ ;  /* 0x000000eb06eb7210 */ /* 0x004fe20007ffe0ff */
[----:B------:R-:W-:Y:S05]  /*1f880*/  BRA.DIV ~URZ, `(.L_x_4191) ;  /* 0x00002af27f007947 */ /* 0x000fea000b800000 */
[----:B------:R2:W4:Y:S04]  /*1f890*/  SHFL.IDX PT, R7, R7, R6, 0x1f ;  /* 0x00001f0607077589 */ /* 0x00052800000e0000 */
[----:B------:R2:W1:Y:S02]  /*1f8a0*/  SHFL.IDX PT, R5, R8, R6, 0x1f ;  /* 0x00001f0608057589 */ /* 0x00046400000e0000 */
.L_x_4262:
[----:B------:R-:W-:Y:S01]  /*1f8b0*/  ISETP.NE.AND P0, PT, R10, RZ, PT ;  /* 0x000000ff0a00720c */ /* 0x000fe20003f05270 */
[----:B------:R-:W-:-:S12]  /*1f8c0*/  BSSY B0, `(.L_x_4192) ;  /* 0x0000005000007945 */ /* 0x000fd80003800000 */
[----:B------:R-:W-:Y:S05]  /*1f8d0*/  @!P0 BRA `(.L_x_4193) ;  /* 0x0000003000008947 */ /* 0x000fea0003800000 */
[----:B--2---:R-:W-:Y:S01]  /*1f8e0*/  IADD3 R6, R6, -0x1, RZ ;  /* 0xffffffff06067810 */ /* 0x004fe20007ffe0ff */
[----:B------:R-:W-:Y:S05]  /*1f8f0*/  BRA.DIV ~URZ, `(.L_x_4194) ;  /* 0x00002b527f007947 */ /* 0x000fea000b800000 */
[----:B------:R2:W3:Y:S02]  /*1f900*/  SHFL.IDX PT, R12, R4, R6, 0x1f ;  /* 0x00001f06040c7589 */ /* 0x0004e400000e0000 */
.L_x_4193:
[----:B------:R-:W-:Y:S05]  /*1f910*/  BSYNC B0 ;  /* 0x0000000000007941 */ /* 0x000fea0003800000 */
.L_x_4192:
        /* <DEDUP_REMOVED lines=67> */
.L_x_4196:
        /* <DEDUP_REMOVED lines=67> */
.L_x_4197:
[----:B------:R-:W-:Y:S05]  /*20180*/  BSYNC B0 ;  /* 0x0000000000007941 */ /* 0x000fea0003800000 */
.L_x_4195:
[----:B------:R-:W-:-:S04]  /*20190*/  LOP3.LUT R2, RZ, R2, RZ, 0x33, !PT ;  /* 0x00000002ff027212 */ /* 0x000fc800078e33ff */
[----:B------:R-:W-:Y:S01]  /*201a0*/  IADD3 R233, R2, R7, RZ ;  /* 0x0000000702e97210 */ /* 0x000fe20007ffe0ff */
[----:B------:R-:W-:Y:S05]  /*201b0*/  BRA `(.L_x_4198) ;  /* 0x0000004000007947 */ /* 0x000fea0003800000 */
.L_x_4186:
[----:B------:R-:W-:Y:S01]  /*201c0*/  IMAD.MOV.U32 R232, RZ, RZ, R9 ;  /* 0x000000ffffe87224 */ /* 0x000fe200078e0009 */
[----:B------:R-:W-:Y:S01]  /*201d0*/  MOV R234, RZ ;  /* 0x000000ff00ea7202 */ /* 0x000fe20000000f00 */
[----:B------:R-:W-:Y:S01]  /*201e0*/  IMAD.MOV.U32 R233, RZ, RZ, RZ ;  /* 0x000000ffffe97224 */ /* 0x000fe200078e00ff */
[----:B------:R-:W-:Y:S02]  /*201f0*/  MOV R235, c[0x0][0x53c] ;  /* 0x00014f0000eb7a02 */ /* 0x000fe40000000f00 */
.L_x_4198:
[----:B------:R-:W-:Y:S05]  /*20200*/  BSYNC B1 ;  /* 0x0000000000017941 */ /* 0x000fea0003800000 */
.L_x_4184:
[----:B------:R-:W-:Y:S01]  /*20210*/  WARPSYNC 0xffffffff ;  /* 0xffffffff00007948 */ /* 0x000fe20003800000 */
[----:B------:R-:W-:Y:S01]  /*20220*/  BAR.SYNC.DEFER_BLOCKING 0x4, 0x100 ;  /* 0x0104000000007b1d */ /* 0x000fe20000010000 */
[----:B------:R-:W-:-:S13]  /*20230*/  ISETP.NE.AND P0, PT, R13, RZ, PT ;  /* 0x000000ff0d00720c */ /* 0x000fda0003f05270 */
[----:B------:R2:W-:Y:S04]  /*20240*/  @!P0 STS.128 [0x20080], R232 ;  /* 0x020080e8ff008388 */ /* 0x0005e80000000c00 */
[----:B------:R-:W-:Y:S06]  /*20250*/  BAR.ARV 0x5, 0x100 ;  /* 0x0144000000007b1d */ /* 0x000fec0000002000 */
.L_x_4179:
[----:B-1----:R-:W-:-:S13]  /*20260*/  ISETP.GE.AND P0, PT, R235, c[0x0][0x53c], PT ;  /* 0x00014f00eb007a0c */ /* 0x002fda0003f06270 */
[----:B--23--:R-:W-:Y:S01]  /*20270*/  @P0 CALL.REL.NOINC `(.L_x_4199) ;  /* 0x0000001000000944 */ /* 0x00cfe20003c00000 */
[----:B------:R-:W-:Y:S05]  /*20280*/  BRA `(.L_x_4200) ;  /* 0xfffe1dc000007947 */ /* 0x000fea000383ffff */
.L_x_4199:
[----:B------:R-:W-:Y:S05]  /*20290*/  EXIT ;  /* 0x000000000000794d */ /* 0x000fea0003800000 */
.L_x_3929:
[----:B------:R-:W-:Y:S01]  /*202a0*/  IMAD.MOV.U32 R0, RZ, RZ, R5 ;  /* 0x000000ffff007224 */ /* 0x000fe200078e0005 */
[----:B------:R-:W-:Y:S02]  /*202b0*/  MOV R3, 0x1 ;  /* 0x0000000100037802 */ /* 0x000fe40000000f00 */
[----:B------:R-:W-:Y:S02]  /*202c0*/  MOV R2, 0x202e0 ;  /* 0x000202e000027802 */ /* 0x000fe40000000f00 */
[----:B--2---:R-:W-:Y:S05]  /*202d0*/  CALL.REL.NOINC `($__internal_68_$__cuda_sm70_shflsync_up_p) ;  /* 0x000022c000007944 */ /* 0x004fea0003c00000 */
[----:B------:R-:W-:Y:S01]  /*202e0*/  MOV R0, R4 ;  /* 0x0000000400007202 */ /* 0x000fe20000000f00 */
[----:B------:R-:W-:Y:S05]  /*202f0*/  BRA `(.L_x_4201) ;  /* 0xfffe014000007947 */ /* 0x000fea000383ffff */
.L_x_3930:
[----:B------:R-:W-:Y:S01]  /*20300*/  IMAD.MOV.U32 R0, RZ, RZ, R5 ;  /* 0x000000ffff007224 */ /* 0x000fe200078e0005 */
[----:B------:R-:W-:Y:S02]  /*20310*/  MOV R3, 0x2 ;  /* 0x0000000200037802 */ /* 0x000fe40000000f00 */
[----:B------:R-:W-:Y:S02]  /*20320*/  MOV R2, 0x20340 ;  /* 0x0002034000027802 */ /* 0x000fe40000000f00 */
[----:B--2---:R-:W-:Y:S05]  /*20330*/  CALL.REL.NOINC `($__internal_68_$__cuda_sm70_shflsync_up_p) ;  /* 0x0000226000007944 */ /* 0x004fea0003c00000 */
[----:B------:R-:W-:Y:S01]  /*20340*/  SEL R4, R4, RZ, P4 ;  /* 0x000000ff04047207 */ /* 0x000fe20002000000 */
[----:B------:R-:W-:Y:S01]  /*20350*/  IMAD.MOV.U32 R3, RZ, RZ, 0x4 ;  /* 0x00000004ff037424 */ /* 0x000fe200078e00ff */
[----:B------:R-:W-:-:S03]  /*20360*/  MOV R2, 0x20390 ;  /* 0x0002039000027802 */ /* 0x000fc60000000f00 */
[----:B------:R-:W-:Y:S02]  /*20370*/  IMAD.IADD R0, R5, 0x1, R4 ;  /* 0x0000000105007824 */ /* 0x000fe400078e0204 */
[----:B------:R-:W-:Y:S05]  /*20380*/  CALL.REL.NOINC `($__internal_68_$__cuda_sm70_shflsync_up_p) ;  /* 0x0000221000007944 */ /* 0x000fea0003c00000 */
        /* <DEDUP_REMOVED lines=12> */
[----:B------:R-:W-:Y:S02]  /*20450*/  MOV R203, 0x1f ;  /* 0x0000001f00cb7802 */ /* 0x000fe40000000f00 */
[----:B------:R-:W-:Y:S01]  /*20460*/  MOV R3, 0x204a0 ;  /* 0x000204a000037802 */ /* 0x000fe20000000f00 */
[----:B------:R-:W-:-:S04]  /*20470*/  IMAD.IADD R4, R0, 0x1, R4 ;  /* 0x0000000100047824 */ /* 0x000fc800078e0204 */
[----:B------:R-:W-:Y:S02]  /*20480*/  IMAD.MOV.U32 R0, RZ, RZ, R4 ;  /* 0x000000ffff007224 */ /* 0x000fe400078e0004 */
[----:B------:R-:W-:Y:S05]  /*20490*/  CALL.REL.NOINC `($__internal_67_$__cuda_sm70_shflsync_idx_p) ;  /* 0x0000208000007944 */ /* 0x000fea0003c00000 */
[----:B-1---5:R-:W-:Y:S05]  /*204a0*/  BRA `(.L_x_4202) ;  /* 0xfffe009000007947 */ /* 0x022fea000383ffff */
.L_x_3932:
[----:B------:R-:W-:Y:S02]  /*204b0*/  SEL R0, RZ, 0x1, P0 ;  /* 0x00000001ff007807 */ /* 0x000fe40000000000 */
[----:B------:R-:W-:Y:S02]  /*204c0*/  MOV R2, 0x204e0 ;  /* 0x000204e000027802 */ /* 0x000fe40000000f00 */
[----:B--2---:R-:W-:Y:S05]  /*204d0*/  CALL.REL.NOINC `($__internal_69_$__cuda_sm70_votesync_ballot) ;  /* 0x0000212000007944 */ /* 0x004fea0003c00000 */
[----:B------:R-:W-:Y:S01]  /*204e0*/  MOV R10, R0 ;  /* 0x00000000000a7202 */ /* 0x000fe20000000f00 */
[----:B------:R-:W-:Y:S05]  /*204f0*/  BRA `(.L_x_4203) ;  /* 0xfffe00d000007947 */ /* 0x000fea000383ffff */
.L_x_3933:
[----:B------:R-:W-:Y:S01]  /*20500*/  IMAD.MOV.U32 R0, RZ, RZ, R9 ;  /* 0x000000ffff007224 */ /* 0x000fe200078e0009 */
[----:B------:R-:W-:Y:S01]  /*20510*/  MOV R2, R5 ;  /* 0x0000000500027202 */ /* 0x000fe20000000f00 */
[----:B------:R-:W-:Y:S01]  /*20520*/  IMAD.MOV.U32 R203, RZ, RZ, 0x1f ;  /* 0x0000001fffcb7424 */ /* 0x000fe200078e00ff */
[----:B------:R-:W-:Y:S02]  /*20530*/  MOV R3, 0x20550 ;  /* 0x0002055000037802 */ /* 0x000fe40000000f00 */
[----:B------:R-:W-:Y:S05]  /*20540*/  CALL.REL.NOINC `($__internal_67_$__cuda_sm70_shflsync_idx_p) ;  /* 0x00001fd000007944 */ /* 0x000fea0003c00000 */
[----:B------:R-:W-:Y:S01]  /*20550*/  IMAD.MOV.U32 R12, RZ, RZ, R0 ;  /* 0x000000ffff0c7224 */ /* 0x000fe200078e0000 */
[----:B------:R-:W-:Y:S01]  /*20560*/  MOV R0, R8 ;  /* 0x0000000800007202 */ /* 0x000fe20000000f00 */
[----:B------:R-:W-:Y:S01]  /*20570*/  IMAD.MOV.U32 R6, RZ, RZ, RZ ;  /* 0x000000ffff067224 */ /* 0x000fe200078e00ff */
[----:B------:R-:W-:Y:S01]  /*20580*/  MOV R2, R5 ;  /* 0x0000000500027202 */ /* 0x000fe20000000f00 */
[----:B------:R-:W-:Y:S01]  /*20590*/  IMAD.MOV.U32 R203, RZ, RZ, 0x1f ;  /* 0x0000001fffcb7424 */ /* 0x000fe200078e00ff */
[----:B------:R-:W-:-:S02]  /*205a0*/  MOV R3, 0x205c0 ;  /* 0x000205c000037802 */ /* 0x000fc40000000f00 */
[----:B-1---5:R-:W-:Y:S05]  /*205b0*/  CALL.REL.NOINC `($__internal_67_$__cuda_sm70_shflsync_idx_p) ;  /* 0x00001f6000007944 */ /* 0x022fea0003c00000 */
[----:B------:R-:W-:Y:S01]  /*205c0*/  MOV R9, R0 ;  /* 0x0000000000097202 */ /* 0x000fe20000000f00 */
[----:B-1---5:R-:W-:Y:S05]  /*205d0*/  BRA `(.L_x_4204) ;  /* 0xfffe005000007947 */ /* 0x022fea000383ffff */
.L_x_3936:
[----:B------:R-:W-:Y:S01]  /*205e0*/  IMAD.MOV.U32 R0, RZ, RZ, R4 ;  /* 0x000000ffff007224 */ /* 0x000fe200078e0004 */
[----:B------:R-:W-:-:S02]  /*205f0*/  MOV R203, 0x1f ;  /* 0x0000001f00cb7802 */ /* 0x000fc40000000f00 */
[----:B------:R-:W-:Y:S02]  /*20600*/  MOV R3, 0x20620 ;  /* 0x0002062000037802 */ /* 0x000fe40000000f00 */
[----:B-123--:R-:W-:Y:S05]  /*20610*/  CALL.REL.NOINC `($__internal_67_$__cuda_sm70_shflsync_idx_p) ;  /* 0x00001f0000007944 */ /* 0x00efea0003c00000 */
[----:B------:R-:W-:Y:S01]  /*20620*/  MOV R6, R0 ;  /* 0x0000000000067202 */ /* 0x000fe20000000f00 */
[----:B-1---5:R-:W-:Y:S05]  /*20630*/  BRA `(.L_x_3935) ;  /* 0xfffe005000007947 */ /* 0x022fea000383ffff */
.L_x_3985:
[----:B------:R-:W-:Y:S01]  /*20640*/  IMAD.MOV.U32 R0, RZ, RZ, R5 ;  /* 0x000000ffff007224 */ /* 0x000fe200078e0005 */
[----:B------:R-:W-:Y:S01]  /*20650*/  MOV R2, RZ ;  /* 0x000000ff00027202 */ /* 0x000fe20000000f00 */
[----:B------:R-:W-:Y:S01]  /*20660*/  IMAD.MOV.U32 R203, RZ, RZ, 0x181f ;  /* 0x0000181fffcb7424 */ /* 0x000fe200078e00ff */
[----:B------:R-:W-:Y:S02]  /*20670*/  MOV R3, 0x20690 ;  /* 0x0002069000037802 */ /* 0x000fe40000000f00 */
[----:B-----5:R-:W-:Y:S05]  /*20680*/  CALL.REL.NOINC `($__internal_67_$__cuda_sm70_shflsync_idx_p) ;  /* 0x00001e9000007944 */ /* 0x020fea0003c00000 */
[----:B-----5:R-:W-:Y:S01]  /*20690*/  MOV R4, R0 ;  /* 0x0000000000047202 */ /* 0x020fe20000000f00 */
[----:B-1----:R-:W-:Y:S05]  /*206a0*/  BRA `(.L_x_4205) ;  /* 0xfffe6c0000007947 */ /* 0x002fea000383ffff */
.L_x_3986:
[----:B------:R-:W-:Y:S01]  /*206b0*/  IMAD.MOV.U32 R0, RZ, RZ, R12 ;  /* 0x000000ffff007224 */ /* 0x000fe200078e000c */
[----:B------:R-:W-:Y:S01]  /*206c0*/  MOV R2, RZ ;  /* 0x000000ff00027202 */ /* 0x000fe20000000f00 */
[----:B------:R-:W-:Y:S01]  /*206d0*/  IMAD.MOV.U32 R203, RZ, RZ, 0x181f ;  /* 0x0000181fffcb7424 */ /* 0x000fe200078e00ff */
[----:B------:R-:W-:Y:S02]  /*206e0*/  MOV R3, 0x20700 ;  /* 0x0002070000037802 */ /* 0x000fe40000000f00 */
[----:B-12--5:R-:W-:Y:S05]  /*206f0*/  CALL.REL.NOINC `($__internal_67_$__cuda_sm70_shflsync_idx_p) ;  /* 0x00001e2000007944 */ /* 0x026fea0003c00000 */
[----:B-1---5:R-:W-:Y:S05]  /*20700*/  BRA `(.L_x_4206) ;  /* 0xfffe6bc000007947 */ /* 0x022fea000383ffff */
.L_x_3989:
[----:B----4-:R-:W-:Y:S01]  /*20710*/  IMAD.MOV.U32 R0, RZ, RZ, R5 ;  /* 0x000000ffff007224 */ /* 0x010fe200078e0005 */
[----:B--2---:R-:W-:Y:S01]  /*20720*/  MOV R2, 0x1 ;  /* 0x0000000100027802 */ /* 0x004fe20000000f00 */
[----:B------:R-:W-:Y:S01]  /*20730*/  IMAD.MOV.U32 R203, RZ, RZ, 0x181f ;  /* 0x0000181fffcb7424 */ /* 0x000fe200078e00ff */
[----:B------:R-:W-:-:S02]  /*20740*/  MOV R3, 0x20760 ;  /* 0x0002076000037802 */ /* 0x000fc40000000f00 */
[----:B-1-3-5:R-:W-:Y:S05]  /*20750*/  CALL.REL.NOINC `($__internal_67_$__cuda_sm70_shflsync_idx_p) ;  /* 0x00001dc000007944 */ /* 0x02afea0003c00000 */
[----:B-----5:R-:W-:Y:S01]  /*20760*/  IMAD.MOV.U32 R4, RZ, RZ, R0 ;  /* 0x000000ffff047224 */ /* 0x020fe200078e0000 */
[----:B------:R-:W-:Y:S01]  /*20770*/  MOV R2, 0x1 ;  /* 0x0000000100027802 */ /* 0x000fe20000000f00 */
[----:B------:R-:W-:Y:S01]  /*20780*/  IMAD.MOV.U32 R0, RZ, RZ, R12 ;  /* 0x000000ffff007224 */ /* 0x000fe200078e000c */
[----:B------:R-:W-:-:S02]  /*20790*/  MOV R203, 0x181f ;  /* 0x0000181f00cb7802 */ /* 0x000fc40000000f00 */
[----:B------:R-:W-:Y:S02]  /*207a0*/  MOV R3, 0x207c0 ;  /* 0x000207c000037802 */ /* 0x000fe40000000f00 */
[----:B-1----:R-:W-:Y:S05]  /*207b0*/  CALL.REL.NOINC `($__internal_67_$__cuda_sm70_shflsync_idx_p) ;  /* 0x00001d6000007944 */ /* 0x002fea0003c00000 */
[----:B-1---5:R-:W-:Y:S05]  /*207c0*/  BRA `(.L_x_4207) ;  /* 0xfffe6c9000007947 */ /* 0x022fea000383ffff */
.L_x_3992:
[----:B----4-:R-:W-:Y:S01]  /*207d0*/  IMAD.MOV.U32 R0, RZ, RZ, R5 ;  /* 0x000000ffff007224 */ /* 0x010fe200078e0005 */
[----:B-1----:R-:W-:Y:S01]  /*207e0*/  MOV R2, 0x2 ;  /* 0x0000000200027802 */ /* 0x002fe20000000f00 */
[----:B------:R-:W-:Y:S01]  /*207f0*/  IMAD.MOV.U32 R203, RZ, RZ, 0x181f ;  /* 0x0000181fffcb7424 */ /* 0x000fe200078e00ff */
[----:B------:R-:W-:Y:S02]  /*20800*/  MOV R3, 0x20820 ;  /* 0x0002082000037802 */ /* 0x000fe40000000f00 */
[----:B--23-5:R-:W-:Y:S05]  /*20810*/  CALL.REL.NOINC `($__internal_67_$__cuda_sm70_shflsync_idx_p) ;  /* 0x00001d0000007944 */ /* 0x02cfea0003c00000 */
[----:B-----5:R-:W-:Y:S01]  /*20820*/  MOV R4, R0 ;  /* 0x0000000000047202 */ /* 0x020fe20000000f00 */
[----:B-1----:R-:W-:Y:S05]  /*20830*/  BRA `(.L_x_4208) ;  /* 0xfffe6da000007947 */ /* 0x002fea000383ffff */
.L_x_3993:
[----:B----4-:R-:W-:Y:S01]  /*20840*/  IMAD.MOV.U32 R0, RZ, RZ, R12 ;  /* 0x000000ffff007224 */ /* 0x010fe200078e000c */
[----:B------:R-:W-:Y:S01]  /*20850*/  MOV R2, 0x2 ;  /* 0x0000000200027802 */ /* 0x000fe20000000f00 */
[----:B------:R-:W-:Y:S01]  /*20860*/  IMAD.MOV.U32 R203, RZ, RZ, 0x181f ;  /* 0x0000181fffcb7424 */ /* 0x000fe200078e00ff */
[----:B------:R-:W-:Y:S02]  /*20870*/  MOV R3, 0x20890 ;  /* 0x0002089000037802 */ /* 0x000fe40000000f00 */
[----:B-123-5:R-:W-:Y:S05]  /*20880*/  CALL.REL.NOINC `($__internal_67_$__cuda_sm70_shflsync_idx_p) ;  /* 0x00001c9000007944 */ /* 0x02efea0003c00000 */
[----:B-1---5:R-:W-:Y:S05]  /*20890*/  BRA `(.L_x_4209) ;  /* 0xfffe6d6000007947 */ /* 0x022fea000383ffff */
.L_x_3996:
[----:B-1----:R-:W-:Y:S01]  /*208a0*/  IMAD.MOV.U32 R0, RZ, RZ, R5 ;  /* 0x000000ffff007224 */ /* 0x002fe200078e0005 */
[----:B------:R-:W-:Y:S01]  /*208b0*/  MOV R2, 0x3 ;  /* 0x0000000300027802 */ /* 0x000fe20000000f00 */
[----:B------:R-:W-:Y:S01]  /*208c0*/  IMAD.MOV.U32 R203, RZ, RZ, 0x181f ;  /* 0x0000181fffcb7424 */ /* 0x000fe200078e00ff */
[----:B------:R-:W-:-:S02]  /*208d0*/  MOV R3, 0x208f0 ;  /* 0x000208f000037802 */ /* 0x000fc40000000f00 */
[----:B--2345:R-:W-:Y:S05]  /*208e0*/  CALL.REL.NOINC `($__internal_67_$__cuda_sm70_shflsync_idx_p) ;  /* 0x00001c3000007944 */ /* 0x03cfea0003c00000 */
[----:B-----5:R-:W-:Y:S01]  /*208f0*/  IMAD.MOV.U32 R4, RZ, RZ, R0 ;  /* 0x000000ffff047224 */ /* 0x020fe200078e0000 */
[----:B------:R-:W-:Y:S01]  /*20900*/  MOV R2, 0x3 ;  /* 0x0000000300027802 */ /* 0x000fe20000000f00 */
[----:B------:R-:W-:Y:S01]  /*20910*/  IMAD.MOV.U32 R0, RZ, RZ, R12 ;  /* 0x000000ffff007224 */ /* 0x000fe200078e000c */
[----:B------:R-:W-:-:S02]  /*20920*/  MOV R203, 0x181f ;  /* 0x0000181f00cb7802 */ /* 0x000fc40000000f00 */
[----:B------:R-:W-:Y:S02]  /*20930*/  MOV R3, 0x20950 ;  /* 0x0002095000037802 */ /* 0x000fe40000000f00 */
[----:B-1----:R-:W-:Y:S05]  /*20940*/  CALL.REL.NOINC `($__internal_67_$__cuda_sm70_shflsync_idx_p) ;  /* 0x00001bd000007944 */ /* 0x002fea0003c00000 */
[----:B-1---5:R-:W-:Y:S05]  /*20950*/  BRA `(.L_x_4210) ;  /* 0xfffe6e3000007947 */ /* 0x022fea000383ffff */
.L_x_4063:
[----:B------:R-:W-:Y:S01]  /*20960*/  IMAD.MOV.U32 R2, RZ, RZ, RZ ;  /* 0x000000ffff027224 */ /* 0x000fe200078e00ff */
[----:B------:R-:W-:Y:S02]  /*20970*/  MOV R203, 0x181f ;  /* 0x0000181f00cb7802 */ /* 0x000fe40000000f00 */
[----:B------:R-:W-:Y:S02]  /*20980*/  MOV R3, 0x209a0 ;  /* 0x000209a000037802 */ /* 0x000fe40000000f00 */
[----:B------:R-:W-:Y:S05]  /*20990*/  CALL.REL.NOINC `($__internal_67_$__cuda_sm70_shflsync_idx_p) ;  /* 0x00001b8000007944 */ /* 0x000fea0003c00000 */
[----:B-----5:R-:W-:Y:S01]  /*209a0*/  MOV R4, R0 ;  /* 0x0000000000047202 */ /* 0x020fe20000000f00 */
[----:B-1----:R-:W-:Y:S05]  /*209b0*/  BRA `(.L_x_4211) ;  /* 0xffff0e0000007947 */ /* 0x002fea000383ffff */
.L_x_4064:
[----:B-1----:R-:W-:Y:S01]  /*209c0*/  IMAD.MOV.U32 R0, RZ, RZ, R5 ;  /* 0x000000ffff007224 */ /* 0x002fe200078e0005 */
[----:B------:R-:W-:Y:S01]  /*209d0*/  MOV R2, RZ ;  /* 0x000000ff00027202 */ /* 0x000fe20000000f00 */
[----:B------:R-:W-:Y:S01]  /*209e0*/  IMAD.MOV.U32 R203, RZ, RZ, 0x181f ;  /* 0x0000181fffcb7424 */ /* 0x000fe200078e00ff */
[----:B------:R-:W-:Y:S02]  /*209f0*/  MOV R3, 0x20a10 ;  /* 0x00020a1000037802 */ /* 0x000fe40000000f00 */
[----:B--2---:R-:W-:Y:S05]  /*20a00*/  CALL.REL.NOINC `($__internal_67_$__cuda_sm70_shflsync_idx_p) ;  /* 0x00001b1000007944 */ /* 0x004fea0003c00000 */
[----:B-1---5:R-:W-:Y:S05]  /*20a10*/  BRA `(.L_x_4212) ;  /* 0xffff0dc000007947 */ /* 0x022fea000383ffff */
.L_x_4065:
[----:B------:R-:W-:Y:S01]  /*20a20*/  IMAD.MOV.U32 R0, RZ, RZ, R4 ;  /* 0x000000ffff007224 */ /* 0x000fe200078e0004 */
[----:B------:R-:W-:Y:S01]  /*20a30*/  MOV R2, RZ ;  /* 0x000000ff00027202 */ /* 0x000fe20000000f00 */
[----:B------:R-:W-:Y:S01]  /*20a40*/  IMAD.MOV.U32 R203, RZ, RZ, 0x1c1f ;  /* 0x00001c1fffcb7424 */ /* 0x000fe200078e00ff */
[----:B------:R-:W-:-:S02]  /*20a50*/  MOV R3, 0x20a70 ;  /* 0x00020a7000037802 */ /* 0x000fc40000000f00 */
[----:B------:R-:W-:Y:S05]  /*20a60*/  CALL.REL.NOINC `($__internal_67_$__cuda_sm70_shflsync_idx_p) ;  /* 0x00001ab000007944 */ /* 0x000fea0003c00000 */
[----:B------:R-:W-:Y:S01]  /*20a70*/  MOV R3, R0 ;  /* 0x0000000000037202 */ /* 0x000fe20000000f00 */
[----:B-1---5:R-:W-:Y:S05]  /*20a80*/  BRA `(.L_x_4213) ;  /* 0xffff0f9000007947 */ /* 0x022fea000383ffff */
.L_x_4070:
[----:B------:R-:W-:Y:S01]  /*20a90*/  IMAD.MOV.U32 R0, RZ, RZ, R4 ;  /* 0x000000ffff007224 */ /* 0x000fe200078e0004 */
[----:B------:R-:W-:Y:S01]  /*20aa0*/  MOV R2, 0x1 ;  /* 0x0000000100027802 */ /* 0x000fe20000000f00 */
[----:B------:R-:W-:Y:S01]  /*20ab0*/  IMAD.MOV.U32 R203, RZ, RZ, 0x1c1f ;  /* 0x00001c1fffcb7424 */ /* 0x000fe200078e00ff */
[----:B------:R-:W-:-:S02]  /*20ac0*/  MOV R3, 0x20ae0 ;  /* 0x00020ae000037802 */ /* 0x000fc40000000f00 */
[----:B-1----:R-:W-:Y:S05]  /*20ad0*/  CALL.REL.NOINC `($__internal_67_$__cuda_sm70_shflsync_idx_p) ;  /* 0x00001a4000007944 */ /* 0x002fea0003c00000 */
[----:B------:R-:W-:Y:S01]  /*20ae0*/  MOV R3, R0 ;  /* 0x0000000000037202 */ /* 0x000fe20000000f00 */
[----:B-1---5:R-:W-:Y:S05]  /*20af0*/  BRA `(.L_x_4214) ;  /* 0xffff128000007947 */ /* 0x022fea000383ffff */
.L_x_4075:
[----:B------:R-:W-:Y:S01]  /*20b00*/  IMAD.MOV.U32 R132, RZ, RZ, R4 ;  /* 0x000000ffff847224 */ /* 0x000fe200078e0004 */
[----:B------:R-:W-:-:S02]  /*20b10*/  MOV R0, 0x2 ;  /* 0x0000000200007802 */ /* 0x000fc40000000f00 */
[----:B------:R-:W-:Y:S02]  /*20b20*/  MOV R2, 0x20b40 ;  /* 0x00020b4000027802 */ /* 0x000fe40000000f00 */
[----:B------:R-:W-:Y:S05]  /*20b30*/  CALL.REL.NOINC `($__internal_66_$__cuda_sm70_shflsync_bfly_p) ;  /* 0x0000198000007944 */ /* 0x000fea0003c00000 */
[----:B------:R-:W-:Y:S05]  /*20b40*/  BRA `(.L_x_4215) ;  /* 0xffff166000007947 */ /* 0x000fea000383ffff */
.L_x_4076:
[----:B------:R-:W-:Y:S01]  /*20b50*/  IMAD.MOV.U32 R132, RZ, RZ, R4 ;  /* 0x000000ffff847224 */ /* 0x000fe200078e0004 */
[----:B------:R-:W-:Y:S02]  /*20b60*/  MOV R0, 0x1 ;  /* 0x0000000100007802 */ /* 0x000fe40000000f00 */
[----:B------:R-:W-:Y:S02]  /*20b70*/  MOV R2, 0x20b90 ;  /* 0x00020b9000027802 */ /* 0x000fe40000000f00 */
[----:B------:R-:W-:Y:S05]  /*20b80*/  CALL.REL.NOINC `($__internal_66_$__cuda_sm70_shflsync_bfly_p) ;  /* 0x0000193000007944 */ /* 0x000fea0003c00000 */
[----:B------:R-:W-:Y:S01]  /*20b90*/  FMNMX.FTZ R133, R4, R0, !PT ;  /* 0x0000000004857209 */ /* 0x000fe20007810000 */
[----:B------:R-:W-:Y:S01]  /*20ba0*/  IMAD.MOV.U32 R132, RZ, RZ, R5 ;  /* 0x000000ffff847224 */ /* 0x000fe200078e0005 */
[----:B------:R-:W-:Y:S01]  /*20bb0*/  MOV R2, 0x20be0 ;  /* 0x00020be000027802 */ /* 0x000fe20000000f00 */
[----:B------:R-:W-:Y:S02]  /*20bc0*/  IMAD.MOV.U32 R0, RZ, RZ, 0x2 ;  /* 0x00000002ff007424 */ /* 0x000fe400078e00ff */
[----:B------:R-:W-:Y:S05]  /*20bd0*/  CALL.REL.NOINC `($__internal_66_$__cuda_sm70_shflsync_bfly_p) ;  /* 0x000018e000007944 */ /* 0x000fea0003c00000 */
[----:B------:R-:W-:Y:S01]  /*20be0*/  FMNMX.FTZ R5, R5, R0, !PT ;  /* 0x0000000005057209 */ /* 0x000fe20007810000 */
[----:B------:R-:W-:Y:S01]  /*20bf0*/  IMAD.MOV.U32 R0, RZ, RZ, 0x1 ;  /* 0x00000001ff007424 */ /* 0x000fe200078e00ff */
[----:B------:R-:W-:-:S03]  /*20c00*/  MOV R2, 0x20c30 ;  /* 0x00020c3000027802 */ /* 0x000fc60000000f00 */
[----:B------:R-:W-:Y:S02]  /*20c10*/  IMAD.MOV.U32 R132, RZ, RZ, R5 ;  /* 0x000000ffff847224 */ /* 0x000fe400078e0005 */
[----:B------:R-:W-:Y:S05]  /*20c20*/  CALL.REL.NOINC `($__internal_66_$__cuda_sm70_shflsync_bfly_p) ;  /* 0x0000189000007944 */ /* 0x000fea0003c00000 */
[----:B------:R-:W-:Y:S01]  /*20c30*/  MOV R3, R0 ;  /* 0x0000000000037202 */ /* 0x000fe20000000f00 */
[----:B------:R-:W-:Y:S05]  /*20c40*/  BRA `(.L_x_4216) ;  /* 0xffff15d000007947 */ /* 0x000fea000383ffff */
.L_x_4084:
[----:B------:R-:W-:Y:S01]  /*20c50*/  MOV R203, 0x181f ;  /* 0x0000181f00cb7802 */ /* 0x000fe20000000f00 */
[----:B------:R-:W-:Y:S01]  /*20c60*/  IMAD.MOV.U32 R2, RZ, RZ, RZ ;  /* 0x000000ffff027224 */ /* 0x000fe200078e00ff */
[----:B------:R-:W-:Y:S02]  /*20c70*/  MOV R3, 0x20c90 ;  /* 0x00020c9000037802 */ /* 0x000fe40000000f00 */
[----:B-1234-:R-:W-:Y:S05]  /*20c80*/  CALL.REL.NOINC `($__internal_67_$__cuda_sm70_shflsync_idx_p) ;  /* 0x0000189000007944 */ /* 0x01efea0003c00000 */
[----:B-----5:R-:W-:Y:S01]  /*20c90*/  MOV R4, R0 ;  /* 0x0000000000047202 */ /* 0x020fe20000000f00 */
[----:B-1----:R-:W-:-:S05]  /*20ca0*/  BRA `(.L_x_4217) ;  /* 0xffff23c000007947 */ /* 0x002fca000383ffff */
.L_x_4085:
[----:B------:R-:W-:Y:S01]  /*20cb0*/  MOV R2, RZ ;  /* 0x000000ff00027202 */ /* 0x000fe20000000f00 */
[----:B----4-:R-:W-:Y:S01]  /*20cc0*/  IMAD.MOV.U32 R0, RZ, RZ, R5 ;  /* 0x000000ffff007224 */ /* 0x010fe200078e0005 */
[----:B------:R-:W-:Y:S01]  /*20cd0*/  MOV R3, 0x20d00 ;  /* 0x00020d0000037802 */ /* 0x000fe20000000f00 */
[----:B------:R-:W-:Y:S02]  /*20ce0*/  IMAD.MOV.U32 R203, RZ, RZ, 0x181f ;  /* 0x0000181fffcb7424 */ /* 0x000fe400078e00ff */
[----:B-123--:R-:W-:Y:S05]  /*20cf0*/  CALL.REL.NOINC `($__internal_67_$__cuda_sm70_shflsync_idx_p) ;  /* 0x0000182000007944 */ /* 0x00efea0003c00000 */
[----:B-1---5:R-:W-:-:S05]  /*20d00*/  BRA `(.L_x_4218) ;  /* 0xffff238000007947 */ /* 0x022fca000383ffff */
.L_x_4088:
[----:B------:R-:W-:Y:S01]  /*20d10*/  MOV R203, 0x181f ;  /* 0x0000181f00cb7802 */ /* 0x000fe20000000f00 */
[----:B------:R-:W-:Y:S01]  /*20d20*/  IMAD.MOV.U32 R2, RZ, RZ, RZ ;  /* 0x000000ffff027224 */ /* 0x000fe200078e00ff */
[----:B------:R-:W-:Y:S02]  /*20d30*/  MOV R3, 0x20d50 ;  /* 0x00020d5000037802 */ /* 0x000fe40000000f00 */
[----:B------:R-:W-:Y:S05]  /*20d40*/  CALL.REL.NOINC `($__internal_67_$__cuda_sm70_shflsync_idx_p) ;  /* 0x000017d000007944 */ /* 0x000fea0003c00000 */
[----:B------:R-:W-:Y:S01]  /*20d50*/  MOV R132, R0 ;  /* 0x0000000000847202 */ /* 0x000fe20000000f00 */
[----:B-1---5:R-:W-:-:S05]  /*20d60*/  BRA `(.L_x_4219) ;  /* 0xffff2d4000007947 */ /* 0x022fca000383ffff */
.L_x_4089:
[----:B------:R-:W-:Y:S01]  /*20d70*/  MOV R2, RZ ;  /* 0x000000ff00027202 */ /* 0x000fe20000000f00 */
[----:B-1----:R-:W-:Y:S01]  /*20d80*/  IMAD.MOV.U32 R0, RZ, RZ, R133 ;  /* 0x000000ffff007224 */ /* 0x002fe200078e0085 */
[----:B------:R-:W-:Y:S01]  /*20d90*/  MOV R3, 0x20dc0 ;  /* 0x00020dc000037802 */ /* 0x000fe20000000f00 */
[----:B------:R-:W-:Y:S02]  /*20da0*/  IMAD.MOV.U32 R203, RZ, RZ, 0x181f ;  /* 0x0000181fffcb7424 */ /* 0x000fe400078e00ff */
[----:B--2---:R-:W-:Y:S05]  /*20db0*/  CALL.REL.NOINC `($__internal_67_$__cuda_sm70_shflsync_idx_p) ;  /* 0x0000176000007944 */ /* 0x004fea0003c00000 */
[----:B-1---5:R-:W-:-:S05]  /*20dc0*/  BRA `(.L_x_4220) ;  /* 0xffff2d0000007947 */ /* 0x022fca000383ffff */
.L_x_4090:
[----:B------:R-:W-:Y:S01]  /*20dd0*/  MOV R2, RZ ;  /* 0x000000ff00027202 */ /* 0x000fe20000000f00 */
[----:B------:R-:W-:Y:S01]  /*20de0*/  IMAD.MOV.U32 R0, RZ, RZ, R132 ;  /* 0x000000ffff007224 */ /* 0x000fe200078e0084 */
[----:B------:R-:W-:Y:S01]  /*20df0*/  MOV R3, 0x20e20 ;  /* 0x00020e2000037802 */ /* 0x000fe20000000f00 */
[----:B------:R-:W-:Y:S02]  /*20e00*/  IMAD.MOV.U32 R203, RZ, RZ, 0x1c1f ;  /* 0x00001c1fffcb7424 */ /* 0x000fe400078e00ff */
[----:B------:R-:W-:Y:S05]  /*20e10*/  CALL.REL.NOINC `($__internal_67_$__cuda_sm70_shflsync_idx_p) ;  /* 0x0000170000007944 */ /* 0x000fea0003c00000 */
[----:B------:R-:W-:Y:S01]  /*20e20*/  MOV R3, R0 ;  /* 0x0000000000037202 */ /* 0x000fe20000000f00 */
[----:B-1---5:R-:W-:-:S05]  /*20e30*/  BRA `(.L_x_4221) ;  /* 0xffff2eb000007947 */ /* 0x022fca000383ffff */
.L_x_4095:
[----:B------:R-:W-:Y:S01]  /*20e40*/  MOV R2, 0x1 ;  /* 0x0000000100027802 */ /* 0x000fe20000000f00 */
[----:B------:R-:W-:Y:S01]  /*20e50*/  IMAD.MOV.U32 R0, RZ, RZ, R132 ;  /* 0x000000ffff007224 */ /* 0x000fe200078e0084 */
[----:B------:R-:W-:Y:S01]  /*20e60*/  MOV R3, 0x20e90 ;  /* 0x00020e9000037802 */ /* 0x000fe20000000f00 */
[----:B------:R-:W-:Y:S02]  /*20e70*/  IMAD.MOV.U32 R203, RZ, RZ, 0x1c1f ;  /* 0x00001c1fffcb7424 */ /* 0x000fe400078e00ff */
[----:B-1----:R-:W-:Y:S05]  /*20e80*/  CALL.REL.NOINC `($__internal_67_$__cuda_sm70_shflsync_idx_p) ;  /* 0x0000169000007944 */ /* 0x002fea0003c00000 */
[----:B------:R-:W-:Y:S01]  /*20e90*/  MOV R3, R0 ;  /* 0x0000000000037202 */ /* 0x000fe20000000f00 */
[----:B-1---5:R-:W-:-:S05]  /*20ea0*/  BRA `(.L_x_4222) ;  /* 0xffff31d000007947 */ /* 0x022fca000383ffff */
.L_x_4100:
[----:B------:R-:W-:Y:S02]  /*20eb0*/  MOV R0, 0x2 ;  /* 0x0000000200007802 */ /* 0x000fe40000000f00 */
[----:B------:R-:W-:Y:S02]  /*20ec0*/  MOV R2, 0x20ee0 ;  /* 0x00020ee000027802 */ /* 0x000fe40000000f00 */
[----:B------:R-:W-:Y:S05]  /*20ed0*/  CALL.REL.NOINC `($__internal_66_$__cuda_sm70_shflsync_bfly_p) ;  /* 0x000015e000007944 */ /* 0x000fea0003c00000 */
[----:B------:R-:W-:-:S05]  /*20ee0*/  BRA `(.L_x_4223) ;  /* 0xffff361000007947 */ /* 0x000fca000383ffff */
.L_x_4101:
        /* <DEDUP_REMOVED lines=10> */
[----:B------:R-:W-:Y:S02]  /*20f90*/  MOV R2, 0x20fb0 ;  /* 0x00020fb000027802 */ /* 0x000fe40000000f00 */
[----:B------:R-:W-:Y:S05]  /*20fa0*/  CALL.REL.NOINC `($__internal_66_$__cuda_sm70_shflsync_bfly_p) ;  /* 0x0000151000007944 */ /* 0x000fea0003c00000 */
[----:B------:R-:W-:-:S05]  /*20fb0*/  BRA `(.L_x_4224) ;  /* 0xffff35b000007947 */ /* 0x000fca000383ffff */
.L_x_4110:
[----:B------:R-:W-:Y:S01]  /*20fc0*/  MOV R203, 0x181f ;  /* 0x0000181f00cb7802 */ /* 0x000fe20000000f00 */
[----:B------:R-:W-:Y:S01]  /*20fd0*/  IMAD.MOV.U32 R2, RZ, RZ, RZ ;  /* 0x000000ffff027224 */ /* 0x000fe200078e00ff */
[----:B------:R-:W-:Y:S02]  /*20fe0*/  MOV R3, 0x21000 ;  /* 0x0002100000037802 */ /* 0x000fe40000000f00 */
[----:B-1234-:R-:W-:Y:S05]  /*20ff0*/  CALL.REL.NOINC `($__internal_67_$__cuda_sm70_shflsync_idx_p) ;  /* 0x0000152000007944 */ /* 0x01efea0003c00000 */
[----:B-----5:R-:W-:Y:S01]  /*21000*/  MOV R4, R0 ;  /* 0x0000000000047202 */ /* 0x020fe20000000f00 */
[----:B-1----:R-:W-:-:S05]  /*21010*/  BRA `(.L_x_4225) ;  /* 0xffff4c4000007947 */ /* 0x002fca000383ffff */
.L_x_4111:
[----:B------:R-:W-:Y:S01]  /*21020*/  MOV R2, RZ ;  /* 0x000000ff00027202 */ /* 0x000fe20000000f00 */
[----:B----4-:R-:W-:Y:S01]  /*21030*/  IMAD.MOV.U32 R0, RZ, RZ, R5 ;  /* 0x000000ffff007224 */ /* 0x010fe200078e0005 */
[----:B------:R-:W-:Y:S01]  /*21040*/  MOV R3, 0x21070 ;  /* 0x0002107000037802 */ /* 0x000fe20000000f00 */
[----:B------:R-:W-:Y:S02]  /*21050*/  IMAD.MOV.U32 R203, RZ, RZ, 0x181f ;  /* 0x0000181fffcb7424 */ /* 0x000fe400078e00ff */
[----:B-123--:R-:W-:Y:S05]  /*21060*/  CALL.REL.NOINC `($__internal_67_$__cuda_sm70_shflsync_idx_p) ;  /* 0x000014b000007944 */ /* 0x00efea0003c00000 */
[----:B-1---5:R-:W-:-:S05]  /*21070*/  BRA `(.L_x_4226) ;  /* 0xffff4c0000007947 */ /* 0x022fca000383ffff */
.L_x_4114:
[----:B------:R-:W-:Y:S01]  /*21080*/  MOV R203, 0x181f ;  /* 0x0000181f00cb7802 */ /* 0x000fe20000000f00 */
[----:B------:R-:W-:Y:S01]  /*21090*/  IMAD.MOV.U32 R2, RZ, RZ, RZ ;  /* 0x000000ffff027224 */ /* 0x000fe200078e00ff */
[----:B------:R-:W-:Y:S02]  /*210a0*/  MOV R3, 0x210c0 ;  /* 0x000210c000037802 */ /* 0x000fe40000000f00 */
[----:B------:R-:W-:Y:S05]  /*210b0*/  CALL.REL.NOINC `($__internal_67_$__cuda_sm70_shflsync_idx_p) ;  /* 0x0000146000007944 */ /* 0x000fea0003c00000 */
[----:B------:R-:W-:Y:S01]  /*210c0*/  MOV R132, R0 ;  /* 0x0000000000847202 */ /* 0x000fe20000000f00 */
[----:B-1---5:R-:W-:-:S05]  /*210d0*/  BRA `(.L_x_4227) ;  /* 0xffff55f000007947 */ /* 0x022fca000383ffff */
.L_x_4115:
[----:B------:R-:W-:Y:S01]  /*210e0*/  MOV R2, RZ ;  /* 0x000000ff00027202 */ /* 0x000fe20000000f00 */
[----:B-1----:R-:W-:Y:S01]  /*210f0*/  IMAD.MOV.U32 R0, RZ, RZ, R133 ;  /* 0x000000ffff007224 */ /* 0x002fe200078e0085 */
[----:B------:R-:W-:Y:S01]  /*21100*/  MOV R3, 0x21130 ;  /* 0x0002113000037802 */ /* 0x000fe20000000f00 */
[----:B------:R-:W-:Y:S02]  /*21110*/  IMAD.MOV.U32 R203, RZ, RZ, 0x181f ;  /* 0x0000181fffcb7424 */ /* 0x000fe400078e00ff */
[----:B--2---:R-:W-:Y:S05]  /*21120*/  CALL.REL.NOINC `($__internal_67_$__cuda_sm70_shflsync_idx_p) ;  /* 0x000013f000007944 */ /* 0x004fea0003c00000 */
[----:B-1---5:R-:W-:-:S05]  /*21130*/  BRA `(.L_x_4228) ;  /* 0xffff55b000007947 */ /* 0x022fca000383ffff */
.L_x_4116:
[----:B------:R-:W-:Y:S02]  /*21140*/  MOV R0, 0x2 ;  /* 0x0000000200007802 */ /* 0x000fe40000000f00 */
[----:B------:R-:W-:Y:S02]  /*21150*/  MOV R2, 0x21170 ;  /* 0x0002117000027802 */ /* 0x000fe40000000f00 */
[----:B-1----:R-:W-:Y:S05]  /*21160*/  CALL.REL.NOINC `($__internal_66_$__cuda_sm70_shflsync_bfly_p) ;  /* 0x0000135000007944 */ /* 0x002fea0003c00000 */
[----:B------:R-:W-:-:S05]  /*21170*/  BRA `(.L_x_4229) ;  /* 0xffff57f000007947 */ /* 0x000fca000383ffff */
.L_x_4117:
[----:B------:R-:W-:Y:S02]  /*21180*/  MOV R0, 0x1 ;  /* 0x0000000100007802 */ /* 0x000fe40000000f00 */
[----:B------:R-:W-:Y:S02]  /*21190*/  MOV R2, 0x211b0 ;  /* 0x000211b000027802 */ /* 0x000fe40000000f00 */
[----:B-1----:R-:W-:Y:S05]  /*211a0*/  CALL.REL.NOINC `($__internal_66_$__cuda_sm70_shflsync_bfly_p) ;  /* 0x0000131000007944 */ /* 0x002fea0003c00000 */
        /* <DEDUP_REMOVED lines=10> */
.L_x_4120:
[----:B------:R-:W-:Y:S01]  /*21250*/  MOV R203, 0x181f ;  /* 0x0000181f00cb7802 */ /* 0x000fe20000000f00 */
[----:B------:R-:W-:Y:S01]  /*21260*/  IMAD.MOV.U32 R2, RZ, RZ, RZ ;  /* 0x000000ffff027224 */ /* 0x000fe200078e00ff */
[----:B------:R-:W-:Y:S02]  /*21270*/  MOV R3, 0x21290 ;  /* 0x0002129000037802 */ /* 0x000fe40000000f00 */
[----:B-1234-:R-:W-:Y:S05]  /*21280*/  CALL.REL.NOINC `($__internal_67_$__cuda_sm70_shflsync_idx_p) ;  /* 0x0000129000007944 */ /* 0x01efea0003c00000 */
[----:B-1---5:R-:W-:-:S05]  /*21290*/  BRA `(.L_x_4231) ;  /* 0xffff6b8000007947 */ /* 0x022fca000383ffff */
.L_x_4123:
[----:B------:R-:W-:Y:S01]  /*212a0*/  MOV R203, 0x181f ;  /* 0x0000181f00cb7802 */ /* 0x000fe20000000f00 */
[----:B------:R-:W-:Y:S01]  /*212b0*/  IMAD.MOV.U32 R2, RZ, RZ, RZ ;  /* 0x000000ffff027224 */ /* 0x000fe200078e00ff */
[----:B------:R-:W-:Y:S02]  /*212c0*/  MOV R3, 0x212e0 ;  /* 0x000212e000037802 */ /* 0x000fe40000000f00 */
[----:B------:R-:W-:Y:S05]  /*212d0*/  CALL.REL.NOINC `($__internal_67_$__cuda_sm70_shflsync_idx_p) ;  /* 0x0000124000007944 */ /* 0x000fea0003c00000 */
[----:B------:R-:W-:Y:S01]  /*212e0*/  MOV R132, R0 ;  /* 0x0000000000847202 */ /* 0x000fe20000000f00 */
[----:B-1---5:R-:W-:-:S05]  /*212f0*/  BRA `(.L_x_4232) ;  /* 0xffff754000007947 */ /* 0x022fca000383ffff */
.L_x_4124:
[----:B------:R-:W-:Y:S01]  /*21300*/  MOV R2, RZ ;  /* 0x000000ff00027202 */ /* 0x000fe20000000f00 */
[----:B-1----:R-:W-:Y:S01]  /*21310*/  IMAD.MOV.U32 R0, RZ, RZ, R133 ;  /* 0x000000ffff007224 */ /* 0x002fe200078e0085 */
[----:B------:R-:W-:Y:S01]  /*21320*/  MOV R3, 0x21350 ;  /* 0x0002135000037802 */ /* 0x000fe20000000f00 */
[----:B------:R-:W-:Y:S02]  /*21330*/  IMAD.MOV.U32 R203, RZ, RZ, 0x181f ;  /* 0x0000181fffcb7424 */ /* 0x000fe400078e00ff */
[----:B--2---:R-:W-:Y:S05]  /*21340*/  CALL.REL.NOINC `($__internal_67_$__cuda_sm70_shflsync_idx_p) ;  /* 0x000011d000007944 */ /* 0x004fea0003c00000 */
[----:B-1---5:R-:W-:-:S05]  /*21350*/  BRA `(.L_x_4233) ;  /* 0xffff750000007947 */ /* 0x022fca000383ffff */
.L_x_4125:
[----:B------:R-:W-:Y:S01]  /*21360*/  MOV R2, RZ ;  /* 0x000000ff00027202 */ /* 0x000fe20000000f00 */
[----:B------:R-:W-:Y:S01]  /*21370*/  IMAD.MOV.U32 R0, RZ, RZ, R132 ;  /* 0x000000ffff007224 */ /* 0x000fe200078e0084 */
[----:B------:R-:W-:Y:S01]  /*21380*/  MOV R3, 0x213b0 ;  /* 0x000213b000037802 */ /* 0x000fe20000000f00 */
[----:B------:R-:W-:Y:S02]  /*21390*/  IMAD.MOV.U32 R203, RZ, RZ, 0x1c1f ;  /* 0x00001c1fffcb7424 */ /* 0x000fe400078e00ff */
[----:B------:R-:W-:Y:S05]  /*213a0*/  CALL.REL.NOINC `($__internal_67_$__cuda_sm70_shflsync_idx_p) ;  /* 0x0000117000007944 */ /* 0x000fea0003c00000 */
[----:B------:R-:W-:Y:S01]  /*213b0*/  MOV R3, R0 ;  /* 0x0000000000037202 */ /* 0x000fe20000000f00 */
[----:B-1---5:R-:W-:-:S05]  /*213c0*/  BRA `(.L_x_4234) ;  /* 0xffff767000007947 */ /* 0x022fca000383ffff */
.L_x_4130:
[----:B------:R-:W-:Y:S01]  /*213d0*/  MOV R2, 0x1 ;  /* 0x0000000100027802 */ /* 0x000fe20000000f00 */
[----:B------:R-:W-:Y:S01]  /*213e0*/  IMAD.MOV.U32 R0, RZ, RZ, R132 ;  /* 0x000000ffff007224 */ /* 0x000fe200078e0084 */
[----:B------:R-:W-:Y:S01]  /*213f0*/  MOV R3, 0x21420 ;  /* 0x0002142000037802 */ /* 0x000fe20000000f00 */
[----:B------:R-:W-:Y:S02]  /*21400*/  IMAD.MOV.U32 R203, RZ, RZ, 0x1c1f ;  /* 0x00001c1fffcb7424 */ /* 0x000fe400078e00ff */
[----:B-1----:R-:W-:Y:S05]  /*21410*/  CALL.REL.NOINC `($__internal_67_$__cuda_sm70_shflsync_idx_p) ;  /* 0x0000110000007944 */ /* 0x002fea0003c00000 */
[----:B------:R-:W-:Y:S01]  /*21420*/  MOV R3, R0 ;  /* 0x0000000000037202 */ /* 0x000fe20000000f00 */
[----:B-1---5:R-:W-:-:S05]  /*21430*/  BRA `(.L_x_4235) ;  /* 0xffff799000007947 */ /* 0x022fca000383ffff */
.L_x_4135:
[----:B------:R-:W-:Y:S02]  /*21440*/  MOV R0, 0x2 ;  /* 0x0000000200007802 */ /* 0x000fe40000000f00 */
[----:B------:R-:W-:Y:S02]  /*21450*/  MOV R2, 0x21470 ;  /* 0x0002147000027802 */ /* 0x000fe40000000f00 */
[----:B------:R-:W-:Y:S05]  /*21460*/  CALL.REL.NOINC `($__internal_66_$__cuda_sm70_shflsync_bfly_p) ;  /* 0x0000105000007944 */ /* 0x000fea0003c00000 */
[----:B------:R-:W-:-:S05]  /*21470*/  BRA `(.L_x_4236) ;  /* 0xffff7dd000007947 */ /* 0x000fca000383ffff */
.L_x_4136:
        /* <DEDUP_REMOVED lines=10> */
[----:B------:R-:W-:Y:S03]  /*21520*/  MOV R2, 0x21550 ;  /* 0x0002155000027802 */ /* 0x000fe60000000f00 */
[----:B------:R-:W-:Y:S02]  /*21530*/  IMAD.MOV.U32 R132, RZ, RZ, R4 ;  /* 0x000000ffff847224 */ /* 0x000fe400078e0004 */
[----:B------:R-:W-:Y:S05]  /*21540*/  CALL.REL.NOINC `($__internal_66_$__cuda_sm70_shflsync_bfly_p) ;  /* 0x00000f7000007944 */ /* 0x000fea0003c00000 */
[----:B------:R-:W-:-:S05]  /*21550*/  BRA `(.L_x_4237) ;  /* 0xffff7d6000007947 */ /* 0x000fca000383ffff */
.L_x_4138:
[----:B------:R-:W-:Y:S01]  /*21560*/  IMAD.MOV.U32 R132, RZ, RZ, R205 ;  /* 0x000000ffff847224 */ /* 0x000fe200078e00cd */
[----:B------:R-:W-:-:S02]  /*21570*/  MOV R0, 0x2 ;  /* 0x0000000200007802 */ /* 0x000fc40000000f00 */
[----:B------:R-:W-:Y:S02]  /*21580*/  MOV R2, 0x215a0 ;  /* 0x000215a000027802 */ /* 0x000fe40000000f00 */
[----:B------:R-:W-:Y:S05]  /*21590*/  CALL.REL.NOINC `($__internal_66_$__cuda_sm70_shflsync_bfly_p) ;  /* 0x00000f2000007944 */ /* 0x000fea0003c00000 */
[----:B------:R-:W-:Y:S05]  /*215a0*/  BRA `(.L_x_4238) ;  /* 0xffff903000007947 */ /* 0x000fea000383ffff */
.L_x_4139:
[----:B------:R-:W-:Y:S01]  /*215b0*/  IMAD.MOV.U32 R132, RZ, RZ, R5 ;  /* 0x000000ffff847224 */ /* 0x000fe200078e0005 */
[----:B------:R-:W-:Y:S02]  /*215c0*/  MOV R0, 0x1 ;  /* 0x0000000100007802 */ /* 0x000fe40000000f00 */
[----:B------:R-:W-:Y:S02]  /*215d0*/  MOV R2, 0x215f0 ;  /* 0x000215f000027802 */ /* 0x000fe40000000f00 */
[----:B-1----:R-:W-:Y:S05]  /*215e0*/  CALL.REL.NOINC `($__internal_66_$__cuda_sm70_shflsync_bfly_p) ;  /* 0x00000ed000007944 */ /* 0x002fea0003c00000 */
[----:B------:R-:W-:Y:S01]  /*215f0*/  FADD.FTZ R5, R5, R0 ;  /* 0x0000000005057221 */ /* 0x000fe20000010000 */
[----:B------:R-:W-:Y:S02]  /*21600*/  MOV R132, R204 ;  /* 0x000000cc00847202 */ /* 0x000fe40000000f00 */
[----:B------:R-:W-:Y:S02]  /*21610*/  MOV R0, 0x2 ;  /* 0x0000000200007802 */ /* 0x000fe40000000f00 */
[----:B------:R-:W-:Y:S02]  /*21620*/  MOV R2, 0x21640 ;  /* 0x0002164000027802 */ /* 0x000fe40000000f00 */
[----:B------:R-:W-:Y:S05]  /*21630*/  CALL.REL.NOINC `($__internal_66_$__cuda_sm70_shflsync_bfly_p) ;  /* 0x00000e8000007944 */ /* 0x000fea0003c00000 */
[----:B------:R-:W-:Y:S01]  /*21640*/  FADD.FTZ R6, R204, R0 ;  /* 0x00000000cc067221 */ /* 0x000fe20000010000 */
[----:B------:R-:W-:Y:S02]  /*21650*/  MOV R0, 0x1 ;  /* 0x0000000100007802 */ /* 0x000fe40000000f00 */
[----:B------:R-:W-:-:S02]  /*21660*/  MOV R2, 0x21690 ;  /* 0x0002169000027802 */ /* 0x000fc40000000f00 */
[----:B------:R-:W-:Y:S02]  /*21670*/  MOV R132, R6 ;  /* 0x0000000600847202 */ /* 0x000fe40000000f00 */
[----:B------:R-:W-:Y:S05]  /*21680*/  CALL.REL.NOINC `($__internal_66_$__cuda_sm70_shflsync_bfly_p) ;  /* 0x00000e3000007944 */ /* 0x000fea0003c00000 */
[----:B------:R-:W-:Y:S01]  /*21690*/  MOV R3, R0 ;  /* 0x0000000000037202 */ /* 0x000fe20000000f00 */
[----:B------:R-:W-:Y:S05]  /*216a0*/  BRA `(.L_x_4239) ;  /* 0xffff8fa000007947 */ /* 0x000fea000383ffff */
.L_x_4146:
[----:B--234-:R-:W-:Y:S01]  /*216b0*/  IMAD.MOV.U32 R0, RZ, RZ, R13 ;  /* 0x000000ffff007224 */ /* 0x01cfe200078e000d */
[----:B------:R-:W-:Y:S01]  /*216c0*/  MOV R2, RZ ;  /* 0x000000ff00027202 */ /* 0x000fe20000000f00 */
[----:B------:R-:W-:Y:S01]  /*216d0*/  IMAD.MOV.U32 R203, RZ, RZ, 0x181f ;  /* 0x0000181fffcb7424 */ /* 0x000fe200078e00ff */
[----:B------:R-:W-:Y:S02]  /*216e0*/  MOV R3, 0x21700 ;  /* 0x0002170000037802 */ /* 0x000fe40000000f00 */
[----:B-1----:R-:W-:Y:S05]  /*216f0*/  CALL.REL.NOINC `($__internal_67_$__cuda_sm70_shflsync_idx_p) ;  /* 0x00000e2000007944 */ /* 0x002fea0003c00000 */
[----:B-----5:R-:W-:Y:S01]  /*21700*/  MOV R4, R0 ;  /* 0x0000000000047202 */ /* 0x020fe20000000f00 */
[----:B-1----:R-:W-:Y:S05]  /*21710*/  BRA `(.L_x_4240) ;  /* 0xffffaab000007947 */ /* 0x002fea000383ffff */
.L_x_4147:
[----:B------:R-:W-:Y:S01]  /*21720*/  IMAD.MOV.U32 R0, RZ, RZ, R14 ;  /* 0x000000ffff007224 */ /* 0x000fe200078e000e */
[----:B------:R-:W-:Y:S01]  /*21730*/  MOV R2, RZ ;  /* 0x000000ff00027202 */ /* 0x000fe20000000f00 */
[----:B------:R-:W-:Y:S01]  /*21740*/  IMAD.MOV.U32 R203, RZ, RZ, 0x181f ;  /* 0x0000181fffcb7424 */ /* 0x000fe200078e00ff */
[----:B------:R-:W-:Y:S02]  /*21750*/  MOV R3, 0x21770 ;  /* 0x0002177000037802 */ /* 0x000fe40000000f00 */
[----:B-123--:R-:W-:Y:S05]  /*21760*/  CALL.REL.NOINC `($__internal_67_$__cuda_sm70_shflsync_idx_p) ;  /* 0x00000db000007944 */ /* 0x00efea0003c00000 */
[----:B-1---5:R-:W-:Y:S05]  /*21770*/  BRA `(.L_x_4241) ;  /* 0xffffaa7000007947 */ /* 0x022fea000383ffff */
.L_x_4150:
[----:B--2---:R-:W-:Y:S01]  /*21780*/  IMAD.MOV.U32 R0, RZ, RZ, R13 ;  /* 0x000000ffff007224 */ /* 0x004fe200078e000d */
[----:B------:R-:W-:Y:S01]  /*21790*/  MOV R2, 0x1 ;  /* 0x0000000100027802 */ /* 0x000fe20000000f00 */
[----:B------:R-:W-:Y:S01]  /*217a0*/  IMAD.MOV.U32 R203, RZ, RZ, 0x181f ;  /* 0x0000181fffcb7424 */ /* 0x000fe200078e00ff */
[----:B------:R-:W-:-:S02]  /*217b0*/  MOV R3, 0x217d0 ;  /* 0x000217d000037802 */ /* 0x000fc40000000f00 */
[----:B-1-34-:R-:W-:Y:S05]  /*217c0*/  CALL.REL.NOINC `($__internal_67_$__cuda_sm70_shflsync_idx_p) ;  /* 0x00000d5000007944 */ /* 0x01afea0003c00000 */
[----:B-----5:R-:W-:Y:S01]  /*217d0*/  IMAD.MOV.U32 R4, RZ, RZ, R0 ;  /* 0x000000ffff047224 */ /* 0x020fe200078e0000 */
[----:B------:R-:W-:Y:S01]  /*217e0*/  MOV R2, 0x1 ;  /* 0x0000000100027802 */ /* 0x000fe20000000f00 */
[----:B------:R-:W-:Y:S01]  /*217f0*/  IMAD.MOV.U32 R0, RZ, RZ, R14 ;  /* 0x000000ffff007224 */ /* 0x000fe200078e000e */
[----:B------:R-:W-:-:S02]  /*21800*/  MOV R203, 0x181f ;  /* 0x0000181f00cb7802 */ /* 0x000fc40000000f00 */
[----:B------:R-:W-:Y:S02]  /*21810*/  MOV R3, 0x21830 ;  /* 0x0002183000037802 */ /* 0x000fe40000000f00 */
[----:B-1----:R-:W-:Y:S05]  /*21820*/  CALL.REL.NOINC `($__internal_67_$__cuda_sm70_shflsync_idx_p) ;  /* 0x00000cf000007944 */ /* 0x002fea0003c00000 */
[----:B-1---5:R-:W-:Y:S05]  /*21830*/  BRA `(.L_x_4242) ;  /* 0xffffab2000007947 */ /* 0x022fea000383ffff */
.L_x_4153:
[----:B--2---:R-:W-:Y:S01]  /*21840*/  IMAD.MOV.U32 R0, RZ, RZ, R13 ;  /* 0x000000ffff007224 */ /* 0x004fe200078e000d */
[----:B------:R-:W-:Y:S01]  /*21850*/  MOV R2, 0x2 ;  /* 0x0000000200027802 */ /* 0x000fe20000000f00 */
[----:B------:R-:W-:Y:S01]  /*21860*/  IMAD.MOV.U32 R203, RZ, RZ, 0x181f ;  /* 0x0000181fffcb7424 */ /* 0x000fe200078e00ff */
[----:B------:R-:W-:Y:S02]  /*21870*/  MOV R3, 0x21890 ;  /* 0x0002189000037802 */ /* 0x000fe40000000f00 */
[----:B-1-34-:R-:W-:Y:S05]  /*21880*/  CALL.REL.NOINC `($__internal_67_$__cuda_sm70_shflsync_idx_p) ;  /* 0x00000c9000007944 */ /* 0x01afea0003c00000 */
[----:B-----5:R-:W-:Y:S01]  /*21890*/  MOV R4, R0 ;  /* 0x0000000000047202 */ /* 0x020fe20000000f00 */
[----:B-1----:R-:W-:Y:S05]  /*218a0*/  BRA `(.L_x_4243) ;  /* 0xffffac2000007947 */ /* 0x002fea000383ffff */
.L_x_4154:
[----:B--2---:R-:W-:Y:S01]  /*218b0*/  IMAD.MOV.U32 R0, RZ, RZ, R14 ;  /* 0x000000ffff007224 */ /* 0x004fe200078e000e */
[----:B------:R-:W-:Y:S01]  /*218c0*/  MOV R2, 0x2 ;  /* 0x0000000200027802 */ /* 0x000fe20000000f00 */
[----:B------:R-:W-:Y:S01]  /*218d0*/  IMAD.MOV.U32 R203, RZ, RZ, 0x181f ;  /* 0x0000181fffcb7424 */ /* 0x000fe200078e00ff */
[----:B------:R-:W-:Y:S02]  /*218e0*/  MOV R3, 0x21900 ;  /* 0x0002190000037802 */ /* 0x000fe40000000f00 */
[----:B-1-34-:R-:W-:Y:S05]  /*218f0*/  CALL.REL.NOINC `($__internal_67_$__cuda_sm70_shflsync_idx_p) ;  /* 0x00000c2000007944 */ /* 0x01afea0003c00000 */
[----:B-1---5:R-:W-:Y:S05]  /*21900*/  BRA `(.L_x_4244) ;  /* 0xffffabe000007947 */ /* 0x022fea000383ffff */
.L_x_4157:
[----:B----4-:R-:W-:Y:S01]  /*21910*/  IMAD.MOV.U32 R0, RZ, RZ, R13 ;  /* 0x000000ffff007224 */ /* 0x010fe200078e000d */
[----:B---3--:R-:W-:Y:S01]  /*21920*/  MOV R2, 0x3 ;  /* 0x0000000300027802 */ /* 0x008fe20000000f00 */
[----:B------:R-:W-:Y:S01]  /*21930*/  IMAD.MOV.U32 R203, RZ, RZ, 0x181f ;  /* 0x0000181fffcb7424 */ /* 0x000fe200078e00ff */
[----:B------:R-:W-:-:S02]  /*21940*/  MOV R3, 0x21960 ;  /* 0x0002196000037802 */ /* 0x000fc40000000f00 */
[----:B-12---:R-:W-:Y:S05]  /*21950*/  CALL.REL.NOINC `($__internal_67_$__cuda_sm70_shflsync_idx_p) ;  /* 0x00000bc000007944 */ /* 0x006fea0003c00000 */
[----:B-----5:R-:W-:Y:S01]  /*21960*/  IMAD.MOV.U32 R4, RZ, RZ, R0 ;  /* 0x000000ffff047224 */ /* 0x020fe200078e0000 */
[----:B------:R-:W-:Y:S01]  /*21970*/  MOV R2, 0x3 ;  /* 0x0000000300027802 */ /* 0x000fe20000000f00 */
[----:B------:R-:W-:Y:S01]  /*21980*/  IMAD.MOV.U32 R0, RZ, RZ, R14 ;  /* 0x000000ffff007224 */ /* 0x000fe200078e000e */
[----:B------:R-:W-:-:S02]  /*21990*/  MOV R203, 0x181f ;  /* 0x0000181f00cb7802 */ /* 0x000fc40000000f00 */
[----:B------:R-:W-:Y:S02]  /*219a0*/  MOV R3, 0x219c0 ;  /* 0x000219c000037802 */ /* 0x000fe40000000f00 */
[----:B-1----:R-:W-:Y:S05]  /*219b0*/  CALL.REL.NOINC `($__internal_67_$__cuda_sm70_shflsync_idx_p) ;  /* 0x00000b6000007944 */ /* 0x002fea0003c00000 */
[----:B-1---5:R-:W-:Y:S05]  /*219c0*/  BRA `(.L_x_4245) ;  /* 0xffffaca000007947 */ /* 0x022fea000383ffff */
.L_x_4159:
[----:B------:R-:W-:Y:S01]  /*219d0*/  IMAD.MOV.U32 R0, RZ, RZ, R5 ;  /* 0x000000ffff007224 */ /* 0x000fe200078e0005 */
[----:B------:R-:W-:Y:S01]  /*219e0*/  MOV R2, RZ ;  /* 0x000000ff00027202 */ /* 0x000fe20000000f00 */
[----:B------:R-:W-:Y:S01]  /*219f0*/  IMAD.MOV.U32 R203, RZ, RZ, 0x1c1f ;  /* 0x00001c1fffcb7424 */ /* 0x000fe200078e00ff */
[----:B------:R-:W-:Y:S02]  /*21a00*/  MOV R3, 0x21a20 ;  /* 0x00021a2000037802 */ /* 0x000fe40000000f00 */
[----:B------:R-:W-:Y:S05]  /*21a10*/  CALL.REL.NOINC `($__internal_67_$__cuda_sm70_shflsync_idx_p) ;  /* 0x00000b0000007944 */ /* 0x000fea0003c00000 */
[----:B-----5:R-:W-:Y:S01]  /*21a20*/  MOV R4, R0 ;  /* 0x0000000000047202 */ /* 0x020fe20000000f00 */
[----:B-1----:R-:W-:Y:S05]  /*21a30*/  BRA `(.L_x_4246) ;  /* 0xffffaf9000007947 */ /* 0x002fea000383ffff */
.L_x_4160:
[----:B------:R-:W-:Y:S01]  /*21a40*/  IMAD.MOV.U32 R0, RZ, RZ, R12 ;  /* 0x000000ffff007224 */ /* 0x000fe200078e000c */
[----:B------:R-:W-:Y:S01]  /*21a50*/  MOV R2, RZ ;  /* 0x000000ff00027202 */ /* 0x000fe20000000f00 */
[----:B------:R-:W-:Y:S01]  /*21a60*/  IMAD.MOV.U32 R203, RZ, RZ, 0x1c1f ;  /* 0x00001c1fffcb7424 */ /* 0x000fe200078e00ff */
[----:B------:R-:W-:Y:S02]  /*21a70*/  MOV R3, 0x21a90 ;  /* 0x00021a9000037802 */ /* 0x000fe40000000f00 */
[----:B-12---:R-:W-:Y:S05]  /*21a80*/  CALL.REL.NOINC `($__internal_67_$__cuda_sm70_shflsync_idx_p) ;  /* 0x00000a9000007944 */ /* 0x006fea0003c00000 */
[----:B-1---5:R-:W-:Y:S05]  /*21a90*/  BRA `(.L_x_4247) ;  /* 0xffffaf5000007947 */ /* 0x022fea000383ffff */
.L_x_4163:
[----:B----4-:R-:W-:Y:S01]  /*21aa0*/  IMAD.MOV.U32 R0, RZ, RZ, R5 ;  /* 0x000000ffff007224 */ /* 0x010fe200078e0005 */
[----:B------:R-:W-:Y:S01]  /*21ab0*/  MOV R2, 0x1 ;  /* 0x0000000100027802 */ /* 0x000fe20000000f00 */
[----:B------:R-:W-:Y:S01]  /*21ac0*/  IMAD.MOV.U32 R203, RZ, RZ, 0x1c1f ;  /* 0x00001c1fffcb7424 */ /* 0x000fe200078e00ff */
[----:B------:R-:W-:-:S02]  /*21ad0*/  MOV R3, 0x21af0 ;  /* 0x00021af000037802 */ /* 0x000fc40000000f00 */
[----:B-123--:R-:W-:Y:S05]  /*21ae0*/  CALL.REL.NOINC `($__internal_67_$__cuda_sm70_shflsync_idx_p) ;  /* 0x00000a3000007944 */ /* 0x00efea0003c00000 */
[----:B-----5:R-:W-:Y:S01]  /*21af0*/  IMAD.MOV.U32 R4, RZ, RZ, R0 ;  /* 0x000000ffff047224 */ /* 0x020fe200078e0000 */
[----:B------:R-:W-:Y:S01]  /*21b00*/  MOV R2, 0x1 ;  /* 0x0000000100027802 */ /* 0x000fe20000000f00 */
[----:B------:R-:W-:Y:S01]  /*21b10*/  IMAD.MOV.U32 R0, RZ, RZ, R12 ;  /* 0x000000ffff007224 */ /* 0x000fe200078e000c */
[----:B------:R-:W-:-:S02]  /*21b20*/  MOV R203, 0x1c1f ;  /* 0x00001c1f00cb7802 */ /* 0x000fc40000000f00 */
[----:B------:R-:W-:Y:S02]  /*21b30*/  MOV R3, 0x21b50 ;  /* 0x00021b5000037802 */ /* 0x000fe40000000f00 */
[----:B-1----:R-:W-:Y:S05]  /*21b40*/  CALL.REL.NOINC `($__internal_67_$__cuda_sm70_shflsync_idx_p) ;  /* 0x000009d000007944 */ /* 0x002fea0003c00000 */
[----:B-1---5:R-:W-:Y:S05]  /*21b50*/  BRA `(.L_x_4248) ;  /* 0xffffbbf000007947 */ /* 0x022fea000383ffff */
.L_x_4167:
[----:B------:R-:W-:Y:S01]  /*21b60*/  IMAD.MOV.U32 R0, RZ, RZ, R5 ;  /* 0x000000ffff007224 */ /* 0x000fe200078e0005 */
[----:B------:R-:W-:Y:S01]  /*21b70*/  MOV R2, RZ ;  /* 0x000000ff00027202 */ /* 0x000fe20000000f00 */
[----:B------:R-:W-:Y:S01]  /*21b80*/  IMAD.MOV.U32 R203, RZ, RZ, 0x181f ;  /* 0x0000181fffcb7424 */ /* 0x000fe200078e00ff */
[----:B------:R-:W-:Y:S02]  /*21b90*/  MOV R3, 0x21bb0 ;  /* 0x00021bb000037802 */ /* 0x000fe40000000f00 */
[----:B------:R-:W-:Y:S05]  /*21ba0*/  CALL.REL.NOINC `($__internal_67_$__cuda_sm70_shflsync_idx_p) ;  /* 0x0000097000007944 */ /* 0x000fea0003c00000 */
[----:B-----5:R-:W-:Y:S01]  /*21bb0*/  MOV R4, R0 ;  /* 0x0000000000047202 */ /* 0x020fe20000000f00 */
[----:B-1----:R-:W-:Y:S05]  /*21bc0*/  BRA `(.L_x_4249) ;  /* 0xffffd0a000007947 */ /* 0x002fea000383ffff */
.L_x_4168:
[----:B------:R-:W-:Y:S01]  /*21bd0*/  IMAD.MOV.U32 R0, RZ, RZ, R14 ;  /* 0x000000ffff007224 */ /* 0x000fe200078e000e */
[----:B------:R-:W-:Y:S01]  /*21be0*/  MOV R2, RZ ;  /* 0x000000ff00027202 */ /* 0x000fe20000000f00 */
[----:B------:R-:W-:Y:S01]  /*21bf0*/  IMAD.MOV.U32 R203, RZ, RZ, 0x181f ;  /* 0x0000181fffcb7424 */ /* 0x000fe200078e00ff */
[----:B------:R-:W-:Y:S02]  /*21c00*/  MOV R3, 0x21c20 ;  /* 0x00021c2000037802 */ /* 0x000fe40000000f00 */
[----:B-12---:R-:W-:Y:S05]  /*21c10*/  CALL.REL.NOINC `($__internal_67_$__cuda_sm70_shflsync_idx_p) ;  /* 0x0000090000007944 */ /* 0x006fea0003c00000 */
[----:B-1---5:R-:W-:Y:S05]  /*21c20*/  BRA `(.L_x_4250) ;  /* 0xffffd06000007947 */ /* 0x022fea000383ffff */
.L_x_4171:
[----:B----4-:R-:W-:Y:S01]  /*21c30*/  IMAD.MOV.U32 R0, RZ, RZ, R5 ;  /* 0x000000ffff007224 */ /* 0x010fe200078e0005 */
[----:B--2---:R-:W-:Y:S01]  /*21c40*/  MOV R2, 0x1 ;  /* 0x0000000100027802 */ /* 0x004fe20000000f00 */
[----:B------:R-:W-:Y:S01]  /*21c50*/  IMAD.MOV.U32 R203, RZ, RZ, 0x181f ;  /* 0x0000181fffcb7424 */ /* 0x000fe200078e00ff */
[----:B------:R-:W-:-:S02]  /*21c60*/  MOV R3, 0x21c80 ;  /* 0x00021c8000037802 */ /* 0x000fc40000000f00 */
[----:B-1-3--:R-:W-:Y:S05]  /*21c70*/  CALL.REL.NOINC `($__internal_67_$__cuda_sm70_shflsync_idx_p) ;  /* 0x000008a000007944 */ /* 0x00afea0003c00000 */
[----:B-----5:R-:W-:Y:S01]  /*21c80*/  IMAD.MOV.U32 R4, RZ, RZ, R0 ;  /* 0x000000ffff047224 */ /* 0x020fe200078e0000 */
[----:B------:R-:W-:Y:S01]  /*21c90*/  MOV R2, 0x1 ;  /* 0x0000000100027802 */ /* 0x000fe20000000f00 */
[----:B------:R-:W-:Y:S01]  /*21ca0*/  IMAD.MOV.U32 R0, RZ, RZ, R14 ;  /* 0x000000ffff007224 */ /* 0x000fe200078e000e */
[----:B------:R-:W-:-:S02]  /*21cb0*/  MOV R203, 0x181f ;  /* 0x0000181f00cb7802 */ /* 0x000fc40000000f00 */
[----:B------:R-:W-:Y:S02]  /*21cc0*/  MOV R3, 0x21ce0 ;  /* 0x00021ce000037802 */ /* 0x000fe40000000f00 */
[----:B-1----:R-:W-:Y:S05]  /*21cd0*/  CALL.REL.NOINC `($__internal_67_$__cuda_sm70_shflsync_idx_p) ;  /* 0x0000084000007944 */ /* 0x002fea0003c00000 */
[----:B-1---5:R-:W-:Y:S05]  /*21ce0*/  BRA `(.L_x_4251) ;  /* 0xffffd12000007947 */ /* 0x022fea000383ffff */
.L_x_4174:
[----:B----4-:R-:W-:Y:S01]  /*21cf0*/  IMAD.MOV.U32 R0, RZ, RZ, R5 ;  /* 0x000000ffff007224 */ /* 0x010fe200078e0005 */
[----:B-1----:R-:W-:Y:S01]  /*21d00*/  MOV R2, 0x2 ;  /* 0x0000000200027802 */ /* 0x002fe20000000f00 */
[----:B------:R-:W-:Y:S01]  /*21d10*/  IMAD.MOV.U32 R203, RZ, RZ, 0x181f ;  /* 0x0000181fffcb7424 */ /* 0x000fe200078e00ff */
[----:B------:R-:W-:Y:S02]  /*21d20*/  MOV R3, 0x21d40 ;  /* 0x00021d4000037802 */ /* 0x000fe40000000f00 */
[----:B--23--:R-:W-:Y:S05]  /*21d30*/  CALL.REL.NOINC `($__internal_67_$__cuda_sm70_shflsync_idx_p) ;  /* 0x000007e000007944 */ /* 0x00cfea0003c00000 */
[----:B-----5:R-:W-:Y:S01]  /*21d40*/  MOV R4, R0 ;  /* 0x0000000000047202 */ /* 0x020fe20000000f00 */
[----:B-1----:R-:W-:Y:S05]  /*21d50*/  BRA `(.L_x_4252) ;  /* 0xffffd22000007947 */ /* 0x002fea000383ffff */
.L_x_4175:
[----:B----4-:R-:W-:Y:S01]  /*21d60*/  IMAD.MOV.U32 R0, RZ, RZ, R14 ;  /* 0x000000ffff007224 */ /* 0x010fe200078e000e */
[----:B------:R-:W-:Y:S01]  /*21d70*/  MOV R2, 0x2 ;  /* 0x0000000200027802 */ /* 0x000fe20000000f00 */
[----:B------:R-:W-:Y:S01]  /*21d80*/  IMAD.MOV.U32 R203, RZ, RZ, 0x181f ;  /* 0x0000181fffcb7424 */ /* 0x000fe200078e00ff */
[----:B------:R-:W-:Y:S02]  /*21d90*/  MOV R3, 0x21db0 ;  /* 0x00021db000037802 */ /* 0x000fe40000000f00 */
[----:B-123--:R-:W-:Y:S05]  /*21da0*/  CALL.REL.NOINC `($__internal_67_$__cuda_sm70_shflsync_idx_p) ;  /* 0x0000077000007944 */ /* 0x00efea0003c00000 */
[----:B-1---5:R-:W-:Y:S05]  /*21db0*/  BRA `(.L_x_4253) ;  /* 0xffffd1e000007947 */ /* 0x022fea000383ffff */
.L_x_4178:
[----:B-1----:R-:W-:Y:S01]  /*21dc0*/  IMAD.MOV.U32 R0, RZ, RZ, R5 ;  /* 0x000000ffff007224 */ /* 0x002fe200078e0005 */
[----:B------:R-:W-:Y:S01]  /*21dd0*/  MOV R2, 0x3 ;  /* 0x0000000300027802 */ /* 0x000fe20000000f00 */
[----:B------:R-:W-:Y:S01]  /*21de0*/  IMAD.MOV.U32 R203, RZ, RZ, 0x181f ;  /* 0x0000181fffcb7424 */ /* 0x000fe200078e00ff */
[----:B------:R-:W-:-:S02]  /*21df0*/  MOV R3, 0x21e10 ;  /* 0x00021e1000037802 */ /* 0x000fc40000000f00 */
[----:B--234-:R-:W-:Y:S05]  /*21e00*/  CALL.REL.NOINC `($__internal_67_$__cuda_sm70_shflsync_idx_p) ;  /* 0x0000071000007944 */ /* 0x01cfea0003c00000 */
[----:B-----5:R-:W-:Y:S01]  /*21e10*/  IMAD.MOV.U32 R4, RZ, RZ, R0 ;  /* 0x000000ffff047224 */ /* 0x020fe200078e0000 */
[----:B------:R-:W-:Y:S01]  /*21e20*/  MOV R2, 0x3 ;  /* 0x0000000300027802 */ /* 0x000fe20000000f00 */
[----:B------:R-:W-:Y:S01]  /*21e30*/  IMAD.MOV.U32 R0, RZ, RZ, R14 ;  /* 0x000000ffff007224 */ /* 0x000fe200078e000e */
[----:B------:R-:W-:-:S02]  /*21e40*/  MOV R203, 0x181f ;  /* 0x0000181f00cb7802 */ /* 0x000fc40000000f00 */
[----:B------:R-:W-:Y:S02]  /*21e50*/  MOV R3, 0x21e70 ;  /* 0x00021e7000037802 */ /* 0x000fe40000000f00 */
[----:B-1----:R-:W-:Y:S05]  /*21e60*/  CALL.REL.NOINC `($__internal_67_$__cuda_sm70_shflsync_idx_p) ;  /* 0x000006b000007944 */ /* 0x002fea0003c00000 */
[----:B-1---5:R-:W-:Y:S05]  /*21e70*/  BRA `(.L_x_4254) ;  /* 0xffffd2a000007947 */ /* 0x022fea000383ffff */
.L_x_4180:
[----:B------:R-:W-:Y:S01]  /*21e80*/  IMAD.MOV.U32 R0, RZ, RZ, R98 ;  /* 0x000000ffff007224 */ /* 0x000fe200078e0062 */
[----:B------:R-:W-:Y:S01]  /*21e90*/  MOV R2, RZ ;  /* 0x000000ff00027202 */ /* 0x000fe20000000f00 */
[----:B------:R-:W-:Y:S01]  /*21ea0*/  IMAD.MOV.U32 R203, RZ, RZ, 0x1f ;  /* 0x0000001fffcb7424 */ /* 0x000fe200078e00ff */
[----:B------:R-:W-:Y:S02]  /*21eb0*/  MOV R3, 0x21ed0 ;  /* 0x00021ed000037802 */ /* 0x000fe40000000f00 */
[----:B-12---:R-:W-:Y:S05]  /*21ec0*/  CALL.REL.NOINC `($__internal_67_$__cuda_sm70_shflsync_idx_p) ;  /* 0x0000065000007944 */ /* 0x006fea0003c00000 */
[----:B------:R-:W-:Y:S01]  /*21ed0*/  MOV R9, R0 ;  /* 0x0000000000097202 */ /* 0x000fe20000000f00 */
[----:B-1---5:R-:W-:Y:S05]  /*21ee0*/  BRA `(.L_x_4255) ;  /* 0xffffd44000007947 */ /* 0x022fea000383ffff */
.L_x_4181:
[----:B------:R-:W-:Y:S01]  /*21ef0*/  IMAD.MOV.U32 R0, RZ, RZ, R98 ;  /* 0x000000ffff007224 */ /* 0x000fe200078e0062 */
[----:B------:R-:W-:Y:S01]  /*21f00*/  MOV R2, 0x1 ;  /* 0x0000000100027802 */ /* 0x000fe20000000f00 */
[----:B------:R-:W-:Y:S01]  /*21f10*/  IMAD.MOV.U32 R203, RZ, RZ, 0x1f ;  /* 0x0000001fffcb7424 */ /* 0x000fe200078e00ff */
[----:B------:R-:W-:Y:S02]  /*21f20*/  MOV R3, 0x21f40 ;  /* 0x00021f4000037802 */ /* 0x000fe40000000f00 */
[----:B-1234-:R-:W-:Y:S05]  /*21f30*/  CALL.REL.NOINC `($__internal_67_$__cuda_sm70_shflsync_idx_p) ;  /* 0x000005e000007944 */ /* 0x01efea0003c00000 */
[----:B------:R-:W-:Y:S01]  /*21f40*/  MOV R6, R0 ;  /* 0x0000000000067202 */ /* 0x000fe20000000f00 */
[----:B-1---5:R-:W-:Y:S05]  /*21f50*/  BRA `(.L_x_4256) ;  /* 0xffffd3f000007947 */ /* 0x022fea000383ffff */
.L_x_4182:
[----:B------:R-:W-:Y:S02]  /*21f60*/  MOV R3, 0x1 ;  /* 0x0000000100037802 */ /* 0x000fe40000000f00 */
[----:B------:R-:W-:-:S02]  /*21f70*/  MOV R2, 0x21f90 ;  /* 0x00021f9000027802 */ /* 0x000fc40000000f00 */
[----:B---34-:R-:W-:Y:S05]  /*21f80*/  CALL.REL.NOINC `($__internal_68_$__cuda_sm70_shflsync_up_p) ;  /* 0x0000061000007944 */ /* 0x018fea0003c00000 */
[----:B------:R-:W-:Y:S05]  /*21f90*/  BRA `(.L_x_4257) ;  /* 0xffffd4d000007947 */ /* 0x000fea000383ffff */
.L_x_4183:
[----:B------:R-:W-:Y:S02]  /*21fa0*/  MOV R3, 0x2 ;  /* 0x0000000200037802 */ /* 0x000fe40000000f00 */
[----:B------:R-:W-:-:S02]  /*21fb0*/  MOV R2, 0x21fd0 ;  /* 0x00021fd000027802 */ /* 0x000fc40000000f00 */
[----:B---34-:R-:W-:Y:S05]  /*21fc0*/  CALL.REL.NOINC `($__internal_68_$__cuda_sm70_shflsync_up_p) ;  /* 0x000005d000007944 */ /* 0x018fea0003c00000 */
[----:B------:R-:W-:Y:S02]  /*21fd0*/  SEL R3, R4, RZ, P1 ;  /* 0x000000ff04037207 */ /* 0x000fe40000800000 */
[----:B------:R-:W-:-:S03]  /*21fe0*/  MOV R2, 0x22020 ;  /* 0x0002202000027802 */ /* 0x000fc60000000f00 */
[----:B------:R-:W-:Y:S02]  /*21ff0*/  IMAD.IADD R0, R0, 0x1, R3 ;  /* 0x0000000100007824 */ /* 0x000fe400078e0203 */
[----:B------:R-:W-:Y:S02]  /*22000*/  IMAD.MOV.U32 R3, RZ, RZ, 0x4 ;  /* 0x00000004ff037424 */ /* 0x000fe400078e00ff */
        /* <DEDUP_REMOVED lines=19> */
.L_x_4187:
[----:B------:R-:W-:Y:S02]  /*22140*/  MOV R3, 0x1 ;  /* 0x0000000100037802 */ /* 0x000fe40000000f00 */
[----:B------:R-:W-:Y:S02]  /*22150*/  MOV R2, 0x22170 ;  /* 0x0002217000027802 */ /* 0x000fe40000000f00 */
[----:B---3--:R-:W-:Y:S05]  /*22160*/  CALL.REL.NOINC `($__internal_68_$__cuda_sm70_shflsync_up_p) ;  /* 0x0000043000007944 */ /* 0x008fea0003c00000 */
[----:B------:R-:W-:Y:S01]  /*22170*/  MOV R2, R4 ;  /* 0x0000000400027202 */ /* 0x000fe20000000f00 */
[----:B------:R-:W-:Y:S05]  /*22180*/  BRA `(.L_x_4259) ;  /* 0xffffd54000007947 */ /* 0x000fea000383ffff */
.L_x_4188:
[----:B------:R-:W-:Y:S02]  /*22190*/  MOV R3, 0x2 ;  /* 0x0000000200037802 */ /* 0x000fe40000000f00 */
[----:B------:R-:W-:Y:S02]  /*221a0*/  MOV R2, 0x221c0 ;  /* 0x000221c000027802 */ /* 0x000fe40000000f00 */
[----:B---3--:R-:W-:Y:S05]  /*221b0*/  CALL.REL.NOINC `($__internal_68_$__cuda_sm70_shflsync_up_p) ;  /* 0x000003e000007944 */ /* 0x008fea0003c00000 */
        /* <DEDUP_REMOVED lines=23> */
.L_x_4190:
[----:B------:R-:W-:Y:S02]  /*22330*/  SEL R0, RZ, 0x1, P0 ;  /* 0x00000001ff007807 */ /* 0x000fe40000000000 */
[----:B------:R-:W-:Y:S02]  /*22340*/  MOV R2, 0x22360 ;  /* 0x0002236000027802 */ /* 0x000fe40000000f00 */
[----:B-1-3--:R-:W-:Y:S05]  /*22350*/  CALL.REL.NOINC `($__internal_69_$__cuda_sm70_votesync_ballot) ;  /* 0x000002a000007944 */ /* 0x00afea0003c00000 */
[----:B------:R-:W-:Y:S01]  /*22360*/  MOV R10, R0 ;  /* 0x00000000000a7202 */ /* 0x000fe20000000f00 */
[----:B------:R-:W-:Y:S05]  /*22370*/  BRA `(.L_x_4261) ;  /* 0xffffd4e000007947 */ /* 0x000fea000383ffff */
.L_x_4191:
[----:B------:R-:W-:Y:S01]  /*22380*/  IMAD.MOV.U32 R0, RZ, RZ, R7 ;  /* 0x000000ffff007224 */ /* 0x000fe200078e0007 */
[----:B------:R-:W-:Y:S01]  /*22390*/  MOV R2, R6 ;  /* 0x0000000600027202 */ /* 0x000fe20000000f00 */
[----:B------:R-:W-:Y:S01]  /*223a0*/  IMAD.MOV.U32 R203, RZ, RZ, 0x1f ;  /* 0x0000001fffcb7424 */ /* 0x000fe200078e00ff */
[----:B------:R-:W-:Y:S02]  /*223b0*/  MOV R3, 0x223d0 ;  /* 0x000223d000037802 */ /* 0x000fe40000000f00 */
[----:B-1-3--:R-:W-:Y:S05]  /*223c0*/  CALL.REL.NOINC `($__internal_67_$__cuda_sm70_shflsync_idx_p) ;  /* 0x0000015000007944 */ /* 0x00afea0003c00000 */
[----:B------:R-:W-:Y:S01]  /*223d0*/  IMAD.MOV.U32 R7, RZ, RZ, R0 ;  /* 0x000000ffff077224 */ /* 0x000fe200078e0000 */
[----:B------:R-:W-:Y:S01]  /*223e0*/  MOV R2, R6 ;  /* 0x0000000600027202 */ /* 0x000fe20000000f00 */
[----:B------:R-:W-:Y:S01]  /*223f0*/  IMAD.MOV.U32 R0, RZ, RZ, R8 ;  /* 0x000000ffff007224 */ /* 0x000fe200078e0008 */
[----:B------:R-:W-:Y:S02]  /*22400*/  MOV R203, 0x1f ;  /* 0x0000001f00cb7802 */ /* 0x000fe40000000f00 */
[----:B------:R-:W-:-:S02]  /*22410*/  MOV R3, 0x22430 ;  /* 0x0002243000037802 */ /* 0x000fc40000000f00 */
[----:B-1---5:R-:W-:Y:S05]  /*22420*/  CALL.REL.NOINC `($__internal_67_$__cuda_sm70_shflsync_idx_p) ;  /* 0x000000f000007944 */ /* 0x022fea0003c00000 */
[----:B------:R-:W-:Y:S01]  /*22430*/  MOV R5, R0 ;  /* 0x0000000000057202 */ /* 0x000fe20000000f00 */
[----:B-1---5:R-:W-:Y:S05]  /*22440*/  BRA `(.L_x_4262) ;  /* 0xffffd46000007947 */ /* 0x022fea000383ffff */
.L_x_4194:
[----:B------:R-:W-:Y:S01]  /*22450*/  IMAD.MOV.U32 R0, RZ, RZ, R4 ;  /* 0x000000ffff007224 */ /* 0x000fe200078e0004 */
[----:B------:R-:W-:Y:S01]  /*22460*/  MOV R2, R6 ;  /* 0x0000000600027202 */ /* 0x000fe20000000f00 */
[----:B------:R-:W-:Y:S01]  /*22470*/  IMAD.MOV.U32 R203, RZ, RZ, 0x1f ;  /* 0x0000001fffcb7424 */ /* 0x000fe200078e00ff */
[----:B------:R-:W-:-:S02]  /*22480*/  MOV R3, 0x224a0 ;  /* 0x000224a000037802 */ /* 0x000fc40000000f00 */
[----:B-1-34-:R-:W-:Y:S05]  /*22490*/  CALL.REL.NOINC `($__internal_67_$__cuda_sm70_shflsync_idx_p) ;  /* 0x0000008000007944 */ /* 0x01afea0003c00000 */
[----:B------:R-:W-:Y:S01]  /*224a0*/  MOV R12, R0 ;  /* 0x00000000000c7202 */ /* 0x000fe20000000f00 */
[----:B-1---5:R-:W-:Y:S05]  /*224b0*/  BRA `(.L_x_4193) ;  /* 0xffffd45000007947 */ /* 0x022fea000383ffff */
        .weak           $__internal_66_$__cuda_sm70_shflsync_bfly_p
        .type           $__internal_66_$__cuda_sm70_shflsync_bfly_p,@function
        .size           $__internal_66_$__cuda_sm70_shflsync_bfly_p,($__internal_67_$__cuda_sm70_shflsync_idx_p - $__internal_66_$__cuda_sm70_shflsync_bfly_p)
$__internal_66_$__cuda_sm70_shflsync_bfly_p:
[----:B------:R-:W-:Y:S02]  /*224c0*/  MOV R161, 0xffffffff ;  /* 0xffffffff00a17802 */ /* 0x000fe40000000f00 */
[----:B------:R-:W-:-:S02]  /*224d0*/  MOV R3, 0x1f ;  /* 0x0000001f00037802 */ /* 0x000fc40000000f00 */
[----:B------:R-:W-:Y:S04]  /*224e0*/  WARPSYNC R161 ;  /* 0x000000a100007348 */ /* 0x000fe80003800000 */
[----:B------:R1:W2:Y:S02]  /*224f0*/  SHFL.BFLY PT, R0, R132, R0, R3 ;  /* 0x0c00000084007389 */ /* 0x0002a400000e0003 */
[----:B-1----:R-:W-:-:S04]  /*22500*/  MOV R3, 0x0 ;  /* 0x0000000000037802 */ /* 0x002fc80000000f00 */
[----:B--2---:R-:W-:Y:S05]  /*22510*/  RET.REL.NODEC R2 `(_ZN7cutlass13device_kernelIN5flash19enable_sm80_to_sm89INS1_16FlashAttnFwdSm80INS1_25CollectiveMainloopFwdSm80ILi8ELi1ELb0EN4cute5tupleIJNS5_1CILi128EEENS7_ILi32EEENS7_ILi256EEEEEELi256ENS_6half_tEfNS_4arch4Sm80ELb0ELb1ELb0ELb1ELb1ELb1ELb1ELb1EEENS1_21CollectiveEpilogueFwdINS6_IJS8_SA_S9_EEENS6_IJNS7_ILi1EEESI_SI_EEESC_SE_Li256ELb1ELb1ELb1ELb0EEENS1_36VarlenDynamicPersistentTileSchedulerILi128ELi32ELi256ELi256ELb1ELb1ELb0ELb1ELb0ELb1EEEEEEEEEvNT_6ParamsE) ;  /* 0xfffddae002007950 */ /* 0x004fea0003c3ffff */
        .weak           $__internal_67_$__cuda_sm70_shflsync_idx_p
        .type           $__internal_67_$__cuda_sm70_shflsync_idx_p,@function
        .size           $__internal_67_$__cuda_sm70_shflsync_idx_p,($__internal_68_$__cuda_sm70_shflsync_up_p - $__internal_67_$__cuda_sm70_shflsync_idx_p)
$__internal_67_$__cuda_sm70_shflsync_idx_p:
[----:B------:R1:W-:Y:S02]  /*22520*/  STL [R1+0x44], R4 ;  /* 0x0000440401007387 */ /* 0x0003e40000100800 */
[----:B-1----:R-:W-:-:S04]  /*22530*/  MOV R4, 0xffffffff ;  /* 0xffffffff00047802 */ /* 0x002fc80000000f00 */
[----:B------:R-:W-:Y:S04]  /*22540*/  WARPSYNC R4 ;  /* 0x0000000400007348 */ /* 0x000fe80003800000 */
[----:B------:R1:W2:Y:S04]  /*22550*/  SHFL.IDX PT, R0, R0, R2, R203 ;  /* 0x0000000200007389 */ /* 0x0002a800000e00cb */
[----:B-1----:R1:W5:Y:S01]  /*22560*/  LDL.LU R4, [R1+0x44] ;  /* 0x0000440001047983 */ /* 0x0023620000300800 */
[----:B------:R-:W-:Y:S02]  /*22570*/  MOV R2, R3 ;  /* 0x0000000300027202 */ /* 0x000fe40000000f00 */
[----:B------:R-:W-:-:S04]  /*22580*/  MOV R3, 0x0 ;  /* 0x0000000000037802 */ /* 0x000fc80000000f00 */
[----:B--2---:R-:W-:Y:S05]  /*22590*/  RET.REL.NODEC R2 `(_ZN7cutlass13device_kernelIN5flash19enable_sm80_to_sm89INS1_16FlashAttnFwdSm80INS1_25CollectiveMainloopFwdSm80ILi8ELi1ELb0EN4cute5tupleIJNS5_1CILi128EEENS7_ILi32EEENS7_ILi256EEEEEELi256ENS_6half_tEfNS_4arch4Sm80ELb0ELb1ELb0ELb1ELb1ELb1ELb1ELb1EEENS1_21CollectiveEpilogueFwdINS6_IJS8_SA_S9_EEENS6_IJNS7_ILi1EEESI_SI_EEESC_SE_Li256ELb1ELb1ELb1ELb0EEENS1_36VarlenDynamicPersistentTileSchedulerILi128ELi32ELi256ELi256ELb1ELb1ELb0ELb1ELb0ELb1EEEEEEEEEvNT_6ParamsE) ;  /* 0xfffdda6002007950 */ /* 0x004fea0003c3ffff */
        .weak           $__internal_68_$__cuda_sm70_shflsync_up_p
        .type           $__internal_68_$__cuda_sm70_shflsync_up_p,@function
        .size           $__internal_68_$__cuda_sm70_shflsync_up_p,($__internal_69_$__cuda_sm70_votesync_ballot - $__internal_68_$__cuda_sm70_shflsync_up_p)
$__internal_68_$__cuda_sm70_shflsync_up_p:
[----:B------:R-:W-:Y:S02]  /*225a0*/  MOV R4, RZ ;  /* 0x000000ff00047202 */ /* 0x000fe40000000f00 */
[----:B------:R-:W-:-:S04]  /*225b0*/  MOV R10, 0xffffffff ;  /* 0xffffffff000a7802 */ /* 0x000fc80000000f00 */
[----:B------:R-:W-:Y:S04]  /*225c0*/  WARPSYNC R10 ;  /* 0x0000000a00007348 */ /* 0x000fe80003800000 */
[----:B------:R1:W2:Y:S02]  /*225d0*/  SHFL.UP PT, R4, R0, R3, R4 ;  /* 0x0400000300047389 */ /* 0x0002a400000e0004 */
[----:B-1----:R-:W-:-:S04]  /*225e0*/  MOV R3, 0x0 ;  /* 0x0000000000037802 */ /* 0x002fc80000000f00 */
[----:B--2---:R-:W-:Y:S05]  /*225f0*/  RET.REL.NODEC R2 `(_ZN7cutlass13device_kernelIN5flash19enable_sm80_to_sm89INS1_16FlashAttnFwdSm80INS1_25CollectiveMainloopFwdSm80ILi8ELi1ELb0EN4cute5tupleIJNS5_1CILi128EEENS7_ILi32EEENS7_ILi256EEEEEELi256ENS_6half_tEfNS_4arch4Sm80ELb0ELb1ELb0ELb1ELb1ELb1ELb1ELb1EEENS1_21CollectiveEpilogueFwdINS6_IJS8_SA_S9_EEENS6_IJNS7_ILi1EEESI_SI_EEESC_SE_Li256ELb1ELb1ELb1ELb0EEENS1_36VarlenDynamicPersistentTileSchedulerILi128ELi32ELi256ELi256ELb1ELb1ELb0ELb1ELb0ELb1EEEEEEEEEvNT_6ParamsE) ;  /* 0xfffdda0002007950 */ /* 0x004fea0003c3ffff */
        .weak           $__internal_69_$__cuda_sm70_votesync_ballot
        .type           $__internal_69_$__cuda_sm70_votesync_ballot,@function
        .size           $__internal_69_$__cuda_sm70_votesync_ballot,(.L_x_6546 - $__internal_69_$__cuda_sm70_votesync_ballot)
$__internal_69_$__cuda_sm70_votesync_ballot:
[----:B------:R-:W-:Y:S01]  /*22600*/  ISETP.NE.U32.AND P0, PT, R0, 0x1, PT ;  /* 0x000000010000780c */ /* 0x000fe20003f05070 */
[----:B------:R-:W-:-:S04]  /*22610*/  IMAD.MOV.U32 R3, RZ, RZ, -0x1 ;  /* 0xffffffffff037424 */ /* 0x000fc800078e00ff */
[----:B------:R-:W-:Y:S08]  /*22620*/  WARPSYNC R3 ;  /* 0x0000000300007348 */ /* 0x000ff00003800000 */
[----:B------:R-:W-:-:S04]  /*22630*/  VOTE.ANY R0, PT, !P0 ;  /* 0x0000000000007806 */ /* 0x000fc800040e0100 */
[----:B------:R-:W-:Y:S01]  /*22640*/  LOP3.LUT R0, R0, R3, RZ, 0xc0, !PT ;  /* 0x0000000300007212 */ /* 0x000fe200078ec0ff */
[----:B------:R-:W-:-:S04]  /*22650*/  IMAD.MOV.U32 R3, RZ, RZ, 0x0 ;  /* 0x00000000ff037424 */ /* 0x000fc800078e00ff */
[----:B------:R-:W-:Y:S05]  /*22660*/  RET.REL.NODEC R2 `(_ZN7cutlass13device_kernelIN5flash19enable_sm80_to_sm89INS1_16FlashAttnFwdSm80INS1_25CollectiveMainloopFwdSm80ILi8ELi1ELb0EN4cute5tupleIJNS5_1CILi128EEENS7_ILi32EEENS7_ILi256EEEEEELi256ENS_6half_tEfNS_4arch4Sm80ELb0ELb1ELb0ELb1ELb1ELb1ELb1ELb1EEENS1_21CollectiveEpilogueFwdINS6_IJS8_SA_S9_EEENS6_IJNS7_ILi1EEESI_SI_EEESC_SE_Li256ELb1ELb1ELb1ELb0EEENS1_36VarlenDynamicPersistentTileSchedulerILi128ELi32ELi256ELi256ELb1ELb1ELb0ELb1ELb0ELb1EEEEEEEEEvNT_6ParamsE) ;  /* 0xfffdd99002007950 */ /* 0x000fea0003c3ffff */
.L_x_4263:
        /* <DEDUP_REMOVED lines=9> */
.L_x_6546:


//--------------------- .text._ZN7cutlass13device_kernelIN5flash19enable_sm80_to_sm89INS1_16FlashAttnFwdSm80INS1_25CollectiveMainloopFwdSm80ILi8ELi1ELb1EN4cute5tupleIJNS5_1CILi128EEENS7_ILi64EEENS7_ILi256EEEEEELi256ENS_6half_tEfNS_4arch4Sm80ELb1ELb0ELb0ELb0ELb1ELb0ELb1ELb1EEENS1_21CollectiveEpilogueFwdINS6_IJS8_SA_S9_EEENS6_IJNS7_ILi1EEESI_SI_EEESC_SE_Li256ELb0ELb1ELb1ELb0EEENS1_30DynamicPersistentTileSchedulerILi256ELi256ELb1ELb1ELb0EEEEEEEEEvNT_6ParamsE --------------------------
	.section	.text._ZN7cutlass13device_kernelIN5flash19enable_sm80_to_sm89INS1_16FlashAttnFwdSm80INS1_25CollectiveMainloopFwdSm80ILi8ELi1ELb1EN4cute5tupleIJNS5_1CILi128EEENS7_ILi64EEENS7_ILi256EEEEEELi256ENS_6half_tEfNS_4arch4Sm80ELb1ELb0ELb0ELb0ELb1ELb0ELb1ELb1EEENS1_21CollectiveEpilogueFwdINS6_IJS8_SA_S9_EEENS6_IJNS7_ILi1EEESI_SI_EEESC_SE_Li256ELb0ELb1ELb1ELb0EEENS1_30DynamicPersistentTileSchedulerILi256ELi256ELb1ELb1ELb0EEEEEEEEEvNT_6ParamsE,"ax",@progbits
	.sectioninfo	@"SHI_REGISTERS=255"
	.align	128
.text._ZN7cutlass13device_kernelIN5flash19enable_sm80_to_sm89INS1_16FlashAttnFwdSm80INS1_25CollectiveMainloopFwdSm80ILi8ELi1ELb1EN4cute5tupleIJNS5_1CILi128EEENS7_ILi64EEENS7_ILi256EEEEEELi256ENS_6half_tEfNS_4arch4Sm80ELb1ELb0ELb0ELb0ELb1ELb0ELb1ELb1EEENS1_21CollectiveEpilogueFwdINS6_IJS8_SA_S9_EEENS6_IJNS7_ILi1EEESI_SI_EEESC_SE_Li256ELb0ELb1ELb1ELb0EEENS1_30DynamicPersistentTileSchedulerILi256ELi256ELb1ELb1ELb0EEEEEEEEEvNT_6ParamsE:
        .type           _ZN7cutlass13device_kernelIN5flash19enable_sm80_to_sm89INS1_16FlashAttnFwdSm80INS1_25CollectiveMainloopFwdSm80ILi8ELi1ELb1EN4cute5tupleIJNS5_1CILi128EEENS7_ILi64EEENS7_ILi256EEEEEELi256ENS_6half_tEfNS_4arch4Sm80ELb1ELb0ELb0ELb0ELb1ELb0ELb1ELb1EEENS1_21CollectiveEpilogueFwdINS6_IJS8_SA_S9_EEENS6_IJNS7_ILi1EEESI_SI_EEESC_SE_Li256ELb0ELb1ELb1ELb0EEENS1_30DynamicPersistentTileSchedulerILi256ELi256ELb1ELb1ELb0EEEEEEEEEvNT_6ParamsE,@function
        .size           _ZN7cutlass13device_kernelIN5flash19enable_sm80_to_sm89INS1_16FlashAttnFwdSm80INS1_25CollectiveMainloopFwdSm80ILi8ELi1ELb1EN4cute5tupleIJNS5_1CILi128EEENS7_ILi64EEENS7_ILi256EEEEEELi256ENS_6half_tEfNS_4arch4Sm80ELb1ELb0ELb0ELb0ELb1ELb0ELb1ELb1EEENS1_21CollectiveEpilogueFwdINS6_IJS8_SA_S9_EEENS6_IJNS7_ILi1EEESI_SI_EEESC_SE_Li256ELb0ELb1ELb1ELb0EEENS1_30DynamicPersistentTileSchedulerILi256ELi256ELb1ELb1ELb0EEEEEEEEEvNT_6ParamsE,(.L_x_6551 - _ZN7cutlass13device_kernelIN5flash19enable_sm80_to_sm89INS1_16FlashAttnFwdSm80INS1_25CollectiveMainloopFwdSm80ILi8ELi1ELb1EN4cute5tupleIJNS5_1CILi128EEENS7_ILi64EEENS7_ILi256EEEEEELi256ENS_6half_tEfNS_4arch4Sm80ELb1ELb0ELb0ELb0ELb1ELb0ELb1ELb1EEENS1_21CollectiveEpilogueFwdINS6_IJS8_SA_S9_EEENS6_IJNS7_ILi1EEESI_SI_EEESC_SE_Li256ELb0ELb1ELb1ELb0EEENS1_30DynamicPersistentTileSchedulerILi256ELi256ELb1ELb1ELb0EEEEEEEEEvNT_6ParamsE)
        .other          _ZN7cutlass13device_kernelIN5flash19enable_sm80_to_sm89INS1_16FlashAttnFwdSm80INS1_25CollectiveMainloopFwdSm80ILi8ELi1ELb1EN4cute5tupleIJNS5_1CILi128EEENS7_ILi64EEENS7_ILi256EEEEEELi256ENS_6half_tEfNS_4arch4Sm80ELb1ELb0ELb0ELb0ELb1ELb0ELb1ELb1EEENS1_21CollectiveEpilogueFwdINS6_IJS8_SA_S9_EEENS6_IJNS7_ILi1EEESI_SI_EEESC_SE_Li256ELb0ELb1ELb1ELb0EEENS1_30DynamicPersistentTileSchedulerILi256ELi256ELb1ELb1ELb0EEEEEEEEEvNT_6ParamsE,@"STO_CUDA_ENTRY STV_DEFAULT"
_ZN7cutlass13device_kernelIN5flash19enable_sm80_to_sm89INS1_16FlashAttnFwdSm80INS1_25CollectiveMainloopFwdSm80ILi8ELi1ELb1EN4cute5tupleIJNS5_1CILi128EEENS7_ILi64EEENS7_ILi256EEEEEELi256ENS_6half_tEfNS_4arch4Sm80ELb1ELb0ELb0ELb0ELb1ELb0ELb1ELb1EEENS1_21CollectiveEpilogueFwdINS6_IJS8_SA_S9_EEENS6_IJNS7_ILi1EEESI_SI_EEESC_SE_Li256ELb0ELb1ELb1ELb0EEENS1_30DynamicPersistentTileSchedulerILi256ELi256ELb1ELb1ELb0EEEEEEEEEvNT_6ParamsE:
        /* <DEDUP_REMOVED lines=20> */
[----:B------:R-:W-:-:S05]  /*0140*/  LOP3.LUT R0, R0, 0xfffffffe, RZ, 0xc0, !PT ;  /* 0xfffffffe00007812 */ /* 0x000fca00078ec0ff */
[----:B------:R-:W-:Y:S01]  /*0150*/  IMAD.IADD R8, R3, 0x1, -R0 ;  /* 0x0000000103087824 */ /* 0x000fe200078e0a00 */
[----:B------:R-:W-:Y:S02]  /*0160*/  LOP3.LUT R0, R2, 0xfffffff0, RZ, 0xc0, !PT ;  /* 0xfffffff002007812 */ /* 0x000fe400078ec0ff */
[----:B------:R-:W-:Y:S02]  /*0170*/  LOP3.LUT R3, R9, 0xfffffff8, RZ, 0xc0, !PT ;  /* 0xfffffff809037812 */ /* 0x000fe400078ec0ff */
[----:B------:R-:W-:Y:S01]  /*0180*/  LOP3.LUT R2, R4, 0xfffffffc, RZ, 0xc0, !PT ;  /* 0xfffffffc04027812 */ /* 0x000fe200078ec0ff */
[----:B------:R-:W-:Y:S02]  /*0190*/  IMAD.SHL.U32 R4, R5, 0x40, RZ ;  /* 0x0000004005047824 */ /* 0x000fe400078e00ff */
[C---:B------:R-:W-:Y:S02]  /*01a0*/  IMAD.IADD R5, R17.reuse, 0x1, -R3 ;  /* 0x0000000111057824 */ /* 0x040fe400078e0a03 */
[----:B------:R-:W-:Y:S01]  /*01b0*/  IMAD.IADD R3, R17, 0x1, -R2 ;  /* 0x0000000111037824 */ /* 0x000fe200078e0a02 */
[----:B------:R-:W-:Y:S01]  /*01c0*/  LOP3.LUT R2, R4, 0x1c0, RZ, 0xc0, !PT ;  /* 0x000001c004027812 */ /* 0x000fe200078ec0ff */
[----:B------:R-:W-:-:S02]  /*01d0*/  IMAD.SHL.U32 R16, R5, 0x8, RZ ;  /* 0x0000000805107824 */ /* 0x000fc400078e00ff */
[----:B------:R-:W-:Y:S01]  /*01e0*/  IMAD.IADD R0, R17, 0x1, -R0 ;  /* 0x0000000111007824 */ /* 0x000fe200078e0a00 */
[----:B------:R-:W-:Y:S01]  /*01f0*/  LEA.HI R4, R3, R3, RZ, 0x1 ;  /* 0x0000000303047211 */ /* 0x000fe200078f08ff */
[----:B------:R-:W-:Y:S01]  /*0200*/  IMAD.SHL.U32 R6, R5, 0x40, RZ ;  /* 0x0000004005067824 */ /* 0x000fe200078e00ff */
[----:B------:R-:W-:Y:S01]  /*0210*/  SHF.R.U32.HI R7, RZ, 0x3, R2 ;  /* 0x00000003ff077819 */ /* 0x000fe20000011602 */
[----:B------:R-:W-:Y:S01]  /*0220*/  STL [R1+0x64], R16 ;  /* 0x0000641001007387 */ /* 0x000fe20000100800 */
[----:B------:R-:W-:Y:S02]  /*0230*/  LOP3.LUT R4, R4, 0x1ffffffe, RZ, 0xc0, !PT ;  /* 0x1ffffffe04047812 */ /* 0x000fe400078ec0ff */
[----:B------:R-:W-:Y:S02]  /*0240*/  LOP3.LUT R5, R2, 0x38, R16, 0xf8, !PT ;  /* 0x0000003802057812 */ /* 0x000fe400078ef810 */
[----:B------:R-:W-:Y:S01]  /*0250*/  SHF.R.S32.HI R251, RZ, 0x1f, R0 ;  /* 0x0000001ffffb7819 */ /* 0x000fe20000011400 */
[----:B------:R-:W-:Y:S01]  /*0260*/  IMAD.IADD R10, R3, 0x1, -R4 ;  /* 0x00000001030a7824 */ /* 0x000fe200078e0a04 */
[----:B------:R-:W-:-:S02]  /*0270*/  LOP3.LUT R2, R6, 0x1c0, RZ, 0xc0, !PT ;  /* 0x000001c006027812 */ /* 0x000fc400078ec0ff */
[----:B------:R-:W-:Y:S02]  /*0280*/  LEA.HI R251, R251, R0, RZ, 0x3 ;  /* 0x00000000fbfb7211 */ /* 0x000fe400078f18ff */
[----:B------:R-:W-:Y:S01]  /*0290*/  LOP3.LUT R4, R2, 0x8, R9, 0xf8, !PT ;  /* 0x0000000802047812 */ /* 0x000fe200078ef809 */
[----:B------:R-:W-:Y:S01]  /*02a0*/  IMAD.MOV.U32 R9, RZ, RZ, 0x20 ;  /* 0x00000020ff097424 */ /* 0x000fe200078e00ff */
[----:B------:R-:W-:Y:S02]  /*02b0*/  LOP3.LUT R5, R5, R7, RZ, 0x3c, !PT ;  /* 0x0000000705057212 */ /* 0x000fe400078e3cff */
[----:B------:R-:W-:Y:S02]  /*02c0*/  SHF.R.U32.HI R2, RZ, 0x3, R2 ;  /* 0x00000003ff027819 */ /* 0x000fe40000011602 */
[-C--:B------:R-:W-:Y:S02]  /*02d0*/  LEA.HI R7, R11, R17.reuse, RZ, 0x5 ;  /* 0x000000110b077211 */ /* 0x080fe400078f28ff */
[C---:B------:R-:W-:Y:S01]  /*02e0*/  LOP3.LUT R3, R251.reuse, 0xfffffff8, RZ, 0xc0, !PT ;  /* 0xfffffff8fb037812 */ /* 0x040fe200078ec0ff */
[----:B------:R-:W-:Y:S01]  /*02f0*/  IMAD.SHL.U32 R251, R251, 0x40, RZ ;  /* 0x00000040fbfb7824 */ /* 0x000fe200078e00ff */
[----:B------:R-:W-:-:S02]  /*0300*/  LEA.HI R6, R11, R17, RZ, 0x6 ;  /* 0x000000110b067211 */ /* 0x000fc400078f30ff */
[----:B------:R-:W-:Y:S01]  /*0310*/  LOP3.LUT R248, R4, R2, RZ, 0x3c, !PT ;  /* 0x0000000204f87212 */ /* 0x000fe200078e3cff */
[----:B------:R-:W-:Y:S01]  /*0320*/  IMAD.IADD R0, R0, 0x1, -R3 ;  /* 0x0000000100007824 */ /* 0x000fe200078e0a03 */
[----:B------:R-:W-:Y:S01]  /*0330*/  LOP3.LUT R2, R7, 0xffffffe0, RZ, 0xc0, !PT ;  /* 0xffffffe007027812 */ /* 0x000fe200078ec0ff */
[----:B------:R-:W-:Y:S01]  /*0340*/  IMAD.SHL.U32 R4, R6, 0x8, RZ ;  /* 0x0000000806047824 */ /* 0x000fe200078e00ff */
[--C-:B------:R-:W-:Y:S01]  /*0350*/  SHF.R.S32.HI R6, RZ, 0x5, R7.reuse ;  /* 0x00000005ff067819 */ /* 0x100fe20000011407 */
[C---:B------:R-:W-:Y:S01]  /*0360*/  IMAD R248, R8.reuse, 0x200, R248 ;  /* 0x0000020008f87824 */ /* 0x040fe200078e02f8 */
[----:B------:R-:W-:Y:S01]  /*0370*/  SHF.R.S32.HI R3, RZ, 0x1f, R7 ;  /* 0x0000001fff037819 */ /* 0x000fe20000011407 */
[----:B------:R-:W-:Y:S01]  /*0380*/  IMAD.IADD R15, R17, 0x1, -R2 ;  /* 0x00000001110f7824 */ /* 0x000fe200078e0a02 */
[----:B------:R-:W-:Y:S01]  /*0390*/  LOP3.LUT R7, R5, 0x7ffffe00, R4, 0xf8, !PT ;  /* 0x7ffffe0005077812 */ /* 0x000fe200078ef804 */
[----:B------:R-:W-:Y:S01]  /*03a0*/  IMAD.SHL.U32 R4, R8, 0x8, RZ ;  /* 0x0000000808047824 */ /* 0x000fe200078e00ff */
[----:B------:R-:W-:-:S02]  /*03b0*/  LEA.HI R2, R3, R6, RZ, 0x3 ;  /* 0x0000000603027211 */ /* 0x000fc400078f18ff */
[----:B------:R-:W-:Y:S01]  /*03c0*/  SHF.R.S32.HI R5, RZ, 0x1f, R15 ;  /* 0x0000001fff057819 */ /* 0x000fe2000001140f */
[----:B------:R-:W-:Y:S01]  /*03d0*/  IMAD.SHL.U32 R7, R7, 0x2, RZ ;  /* 0x0000000207077824 */ /* 0x000fe200078e00ff */
[----:B------:R-:W-:Y:S02]  /*03e0*/  LOP3.LUT R2, R2, 0xffffff8, RZ, 0xc0, !PT ;  /* 0x0ffffff802027812 */ /* 0x000fe400078ec0ff */
[C---:B------:R-:W-:Y:S01]  /*03f0*/  R2P PR, R0.reuse, 0x6 ;  /* 0x0000000600007804 */ /* 0x040fe20000000000 */
[----:B------:R-:W-:Y:S01]  /*0400*/  IMAD.SHL.U32 R0, R0, 0x40, RZ ;  /* 0x0000004000007824 */ /* 0x000fe200078e00ff */
[----:B------:R-:W-:Y:S01]  /*0410*/  LEA.HI R5, R5, R15, RZ, 0x2 ;  /* 0x0000000f05057211 */ /* 0x000fe200078f10ff */
[----:B------:R-:W-:Y:S01]  /*0420*/  IMAD.IADD R3, R6, 0x1, -R2 ;  /* 0x0000000106037824 */ /* 0x000fe200078e0a02 */
[----:B------:R-:W-:Y:S02]  /*0430*/  IADD3 R8, R16, 0x80, RZ ;  /* 0x0000008010087810 */ /* 0x000fe40007ffe0ff */
[----:B------:R-:W-:-:S02]  /*0440*/  SHF.R.S32.HI R2, RZ, 0x2, R5 ;  /* 0x00000002ff027819 */ /* 0x000fc40000011405 */
[----:B------:R-:W-:Y:S02]  /*0450*/  LOP3.LUT R0, R0, 0x1c0, RZ, 0xc0, !PT ;  /* 0x000001c000007812 */ /* 0x000fe400078ec0ff */
[----:B------:R-:W-:Y:S01]  /*0460*/  LEA R248, R248, 0x10100, 0x1 ;  /* 0x00010100f8f87811 */ /* 0x000fe200078e08ff */
[----:B------:R-:W-:Y:S01]  /*0470*/  IMAD R14, R3, 0x10, R2 ;  /* 0x00000010030e7824 */ /* 0x000fe200078e0202 */
[----:B------:R-:W-:Y:S02]  /*0480*/  LOP3.LUT R4, R0, 0x8, R4, 0xf8, !PT ;  /* 0x0000000800047812 */ /* 0x000fe400078ef804 */
[----:B------:R-:W-:Y:S02]  /*0490*/  SEL R2, R12, 0xfffffff0, !P1 ;  /* 0xfffffff00c027807 */ /* 0x000fe40004800000 */
[----:B------:R-:W-:Y:S01]  /*04a0*/  SEL R3, R9, 0xffffffe0, !P2 ;  /* 0xffffffe009037807 */ /* 0x000fe20005000000 */
[----:B------:R-:W-:Y:S01]  /*04b0*/  STL [R1+0x1ec], R14 ;  /* 0x0001ec0e01007387 */ /* 0x000fe20000100800 */
[----:B------:R-:W-:-:S03]  /*04c0*/  SHF.R.U32.HI R0, RZ, 0x3, R0 ;  /* 0x00000003ff007819 */ /* 0x000fc60000011600 */
[----:B------:R-:W-:Y:S01]  /*04d0*/  IMAD.IADD R3, R2, 0x1, R3 ;  /* 0x0000000102037824 */ /* 0x000fe200078e0203 */
[----:B------:R-:W-:Y:S01]  /*04e0*/  LOP3.LUT R0, R4, R0, RZ, 0x3c, !PT ;  /* 0x0000000004007212 */ /* 0x000fe200078e3cff */
[----:B------:R-:W-:Y:S01]  /*04f0*/  STL [R1+0xd8], R13 ;  /* 0x0000d80d01007387 */ /* 0x000fe20000100800 */
[----:B------:R-:W-:Y:S01]  /*0500*/  LEA.HI R2, R11, R17, RZ, 0x7 ;  /* 0x000000110b027211 */ /* 0x000fe200078f38ff */
[----:B------:R-:W-:Y:S01]  /*0510*/  IMAD.MOV.U32 R4, RZ, RZ, 0x40 ;  /* 0x00000040ff047424 */ /* 0x000fe200078e00ff */
[----:B------:R-:W-:Y:S02]  /*0520*/  LOP3.LUT R251, R0, 0x7ffffe00, R251, 0xf8, !PT ;  /* 0x7ffffe0000fb7812 */ /* 0x000fe400078ef8fb */
[----:B------:R-:W-:Y:S02]  /*0530*/  SHF.R.S32.HI R0, RZ, 0x7, R2 ;  /* 0x00000007ff007819 */ /* 0x000fe40000011402 */
[----:B------:R-:W-:Y:S02]  /*0540*/  IADD3 R11, R16, 0x40, RZ ;  /* 0x00000040100b7810 */ /* 0x000fe40007ffe0ff */
[----:B------:R-:W-:-:S02]  /*0550*/  SHF.R.S32.HI R2, RZ, 0x1f, R16 ;  /* 0x0000001fff027819 */ /* 0x000fc40000011410 */
[----:B------:R-:W-:Y:S02]  /*0560*/  LOP3.LUT R0, R5, 0x7ffffffc, RZ, 0xc0, !PT ;  /* 0x7ffffffc05007812 */ /* 0x000fe400078ec0ff */
[----:B------:R-:W-:Y:S01]  /*0570*/  SHF.R.S32.HI R5, RZ, 0x1f, R11 ;  /* 0x0000001fff057819 */ /* 0x000fe2000001140b */
[----:B------:R1:W-:Y:S01]  /*0580*/  STL [R1+0x164], R2 ;  /* 0x0001640201007387 */ /* 0x0003e20000100800 */
[----:B------:R-:W-:Y:S01]  /*0590*/  LEA R251, R251, 0x100, 0x1 ;  /* 0x00000100fbfb7811 */ /* 0x000fe200078e08ff */
[----:B------:R-:W-:Y:S02]  /*05a0*/  IMAD.IADD R0, R15, 0x1, -R0 ;  /* 0x000000010f007824 */ /* 0x000fe400078e0a00 */
[----:B------:R-:W-:Y:S02]  /*05b0*/  STL [R1+0x84], R11 ;  /* 0x0000840b01007387 */ /* 0x000fe40000100800 */
[----:B------:R-:W-:Y:S02]  /*05c0*/  IMAD R3, R3, 0x2, R251 ;  /* 0x0000000203037824 */ /* 0x000fe400078e02fb */
[----:B------:R-:W-:Y:S04]  /*05d0*/  STL [R1+0x80], R8 ;  /* 0x0000800801007387 */ /* 0x000fe80000100800 */
[----:B------:R2:W-:Y:S01]  /*05e0*/  STL [R1+0x160], R5 ;  /* 0x0001600501007387 */ /* 0x0005e20000100800 */
[----:B-1----:R-:W-:-:S05]  /*05f0*/  IADD3 R2, R16, 0xc0, RZ ;  /* 0x000000c010027810 */ /* 0x002fca0007ffe0ff */
[----:B------:R1:W-:Y:S01]  /*0600*/  STL [R1+0x7c], R2 ;  /* 0x00007c0201007387 */ /* 0x0003e20000100800 */
[----:B--2---:R-:W-:-:S05]  /*0610*/  SHF.R.S32.HI R5, RZ, 0x1f, R8 ;  /* 0x0000001fff057819 */ /* 0x004fca0000011408 */
[----:B------:R2:W-:Y:S01]  /*0620*/  STL [R1+0x15c], R5 ;  /* 0x00015c0501007387 */ /* 0x0005e20000100800 */
[----:B-1----:R-:W-:-:S05]  /*0630*/  SHF.R.S32.HI R2, RZ, 0x1f, R2 ;  /* 0x0000001fff027819 */ /* 0x002fca0000011402 */
[----:B------:R1:W-:Y:S04]  /*0640*/  STL [R1+0x158], R2 ;  /* 0x0001580201007387 */ /* 0x0003e80000100800 */
[----:B------:R-:W-:Y:S01]  /*0650*/  STL [R1+0x58], R7 ;  /* 0x0000580701007387 */ /* 0x000fe20000100800 */
[----:B--2---:R-:W-:Y:S01]  /*0660*/  IMAD.SHL.U32 R5, R0, 0x2, RZ ;  /* 0x0000000200057824 */ /* 0x004fe200078e00ff */
[----:B------:R-:W-:-:S04]  /*0670*/  SEL R0, R9, 0xffffffe0, !P1 ;  /* 0xffffffe009007807 */ /* 0x000fc80004800000 */
[C---:B------:R-:W-:Y:S02]  /*0680*/  IADD3 R38, R5.reuse, 0x8, RZ ;  /* 0x0000000805267810 */ /* 0x040fe40007ffe0ff */
[C---:B------:R-:W-:Y:S02]  /*0690*/  IADD3 R37, R5.reuse, 0x10, RZ ;  /* 0x0000001005257810 */ /* 0x040fe40007ffe0ff */
[C---:B------:R-:W-:Y:S02]  /*06a0*/  IADD3 R36, R5.reuse, 0x18, RZ ;  /* 0x0000001805247810 */ /* 0x040fe40007ffe0ff */
[C---:B------:R-:W-:Y:S02]  /*06b0*/  IADD3 R35, R5.reuse, 0x20, RZ ;  /* 0x0000002005237810 */ /* 0x040fe40007ffe0ff */
[C---:B------:R-:W-:Y:S02]  /*06c0*/  IADD3 R34, R5.reuse, 0x28, RZ ;  /* 0x0000002805227810 */ /* 0x040fe40007ffe0ff */
[----:B------:R-:W-:-:S02]  /*06d0*/  IADD3 R33, R5, 0x30, RZ ;  /* 0x0000003005217810 */ /* 0x000fc40007ffe0ff */
[C---:B------:R-:W-:Y:S01]  /*06e0*/  IADD3 R32, R5.reuse, 0x38, RZ ;  /* 0x0000003805207810 */ /* 0x040fe20007ffe0ff */
[----:B-1----:R-:W-:Y:S01]  /*06f0*/  IMAD R2, R10, 0x8, R14 ;  /* 0x000000080a027824 */ /* 0x002fe200078e020e */
        /* <DEDUP_REMOVED lines=31> */
[----:B-1----:R-:W-:Y:S01]  /*08f0*/  SEL R2, R4, 0xffffffc0, !P2 ;  /* 0xffffffc004027807 */ /* 0x002fe20005000000 */
[----:B------:R-:W-:Y:S01]  /*0900*/  STL [R1+0x134], R30 ;  /* 0x0001341e01007387 */ /* 0x000fe20000100800 */
[----:B------:R-:W-:-:S02]  /*0910*/  IADD3 R8, R5, 0xe8, RZ ;  /* 0x000000e805087810 */ /* 0x000fc40007ffe0ff */
[----:B------:R-:W-:Y:S01]  /*0920*/  SHF.R.S32.HI R4, RZ, 0x1f, R38 ;  /* 0x0000001fff047819 */ /* 0x000fe20000011426 */
[----:B------:R-:W-:Y:S01]  /*0930*/  STL [R1+0x130], R29 ;  /* 0x0001301d01007387 */ /* 0x000fe20000100800 */
[----:B------:R-:W-:Y:S01]  /*0940*/  IADD3 R7, R5, 0xf0, RZ ;  /* 0x000000f005077810 */ /* 0x000fe20007ffe0ff */
[----:B------:R-:W-:Y:S01]  /*0950*/  IMAD.IADD R252, R251, 0x1, R2 ;  /* 0x00000001fbfc7824 */ /* 0x000fe200078e0202 */
[----:B------:R-:W-:Y:S01]  /*0960*/  SHF.R.S32.HI R9, RZ, 0x1f, R37 ;  /* 0x0000001fff097819 */ /* 0x000fe20000011425 */
[----:B------:R-:W-:Y:S01]  /*0970*/  STL [R1+0x12c], R28 ;  /* 0x00012c1c01007387 */ /* 0x000fe20000100800 */
[----:B--2---:R-:W-:Y:S02]  /*0980*/  IADD3 R5, R5, 0xf8, RZ ;  /* 0x000000f805057810 */ /* 0x004fe40007ffe0ff */
[----:B------:R-:W-:Y:S01]  /*0990*/  SHF.R.S32.HI R10, RZ, 0x1f, R35 ;  /* 0x0000001fff0a7819 */ /* 0x000fe20000011423 */
        /* <DEDUP_REMOVED lines=24> */
[----:B---3--:R-:W-:-:S03]  /*0b20*/  SHF.R.S32.HI R7, RZ, 0x1f, R7 ;  /* 0x0000001fff077819 */ /* 0x008fc60000011407 */
[----:B------:R1:W-:Y:S01]  /*0b30*/  STL [R1+0x1d8], R4 ;  /* 0x0001d80401007387 */ /* 0x0003e20000100800 */
[----:B----4-:R-:W-:-:S03]  /*0b40*/  SHF.R.S32.HI R9, RZ, 0x1f, R33 ;  /* 0x0000001fff097819 */ /* 0x010fc60000011421 */
        /* <DEDUP_REMOVED lines=45> */
[----:B------:R-:W-:Y:S01]  /*0e20*/  STL [R1+0x178], R9 ;  /* 0x0001780901007387 */ /* 0x000fe20000100800 */
[----:B-1----:R-:W-:-:S05]  /*0e30*/  SHF.R.S32.HI R4, RZ, 0x1f, R11 ;  /* 0x0000001fff047819 */ /* 0x002fca000001140b */
[----:B------:R1:W-:Y:S04]  /*0e40*/  STL [R1+0x174], R4 ;  /* 0x0001740401007387 */ /* 0x0003e80000100800 */
[----:B------:R-:W-:Y:S04]  /*0e50*/  STL [R1+0x170], R8 ;  /* 0x0001700801007387 */ /* 0x000fe80000100800 */
[----:B------:R-:W-:Y:S01]  /*0e60*/  STL [R1+0x16c], R7 ;  /* 0x00016c0701007387 */ /* 0x000fe20000100800 */
[----:B-1----:R-:W-:Y:S01]  /*0e70*/  IMAD R4, R6, 0x800, R251 ;  /* 0x0000080006047824 */ /* 0x002fe200078e02fb */
[----:B------:R-:W-:Y:S01]  /*0e80*/  SHF.R.S32.HI R6, RZ, 0x1f, R5 ;  /* 0x0000001fff067819 */ /* 0x000fe20000011405 */
[----:B------:R-:W-:-:S04]  /*0e90*/  IMAD.IADD R5, R251, 0x1, R0 ;  /* 0x00000001fb057824 */ /* 0x000fc800078e0200 */
[----:B------:R-:W-:Y:S04]  /*0ea0*/  STL [R1+0x168], R6 ;  /* 0x0001680601007387 */ /* 0x000fe80000100800 */
[----:B------:R1:W-:Y:S04]  /*0eb0*/  STL [R1+0x3c], R3 ;  /* 0x00003c0301007387 */ /* 0x0003e80000100800 */
[----:B------:R-:W-:Y:S01]  /*0ec0*/  STL [R1], R5 ;  /* 0x0000000501007387 */ /* 0x000fe20000100800 */
[----:B-1----:R-:W-:Y:S01]  /*0ed0*/  IMAD.IADD R3, R0, 0x1, R4 ;  /* 0x0000000100037824 */ /* 0x002fe200078e0204 */
[C---:B------:R-:W-:Y:S01]  /*0ee0*/  IADD3 R0, R2.reuse, R251, R0 ;  /* 0x000000fb02007210 */ /* 0x040fe20007ffe000 */
[----:B------:R-:W-:-:S04]  /*0ef0*/  IMAD.IADD R4, R2, 0x1, R4 ;  /* 0x0000000102047824 */ /* 0x000fc800078e0204 */
[----:B------:R1:W-:Y:S04]  /*0f00*/  STL [R1+0x4], R0 ;  /* 0x0000040001007387 */ /* 0x0003e80000100800 */
[----:B------:R2:W-:Y:S04]  /*0f10*/  STL [R1+0x4c], R3 ;  /* 0x00004c0301007387 */ /* 0x0005e80000100800 */
[----:B------:R2:W-:Y:S01]  /*0f20*/  STL [R1+0x54], R4 ;  /* 0x0000540401007387 */ /* 0x0005e20000100800 */
[----:B-1----:R-:W-:-:S05]  /*0f30*/  IMAD.IADD R0, R2, 0x1, R3 ;  /* 0x0000000102007824 */ /* 0x002fca00078e0203 */
[----:B------:R2:W-:Y:S02]  /*0f40*/  STL [R1+0x50], R0 ;  /* 0x0000500001007387 */ /* 0x0005e40000100800 */
.L_x_4309:
        /* <DEDUP_REMOVED lines=19> */
.L_x_4265:
[----:B------:R-:W-:-:S04]  /*1080*/  MOV R0, c[0x0][0x554] ;  /* 0x0001550000007a02 */ /* 0x000fc80000000f00 */
[----:B------:R-:W-:Y:S02]  /*1090*/  ISETP.NE.AND P0, PT, R0, 0x1, PT ;  /* 0x000000010000780c */ /* 0x000fe40003f05270 */
[----:B------:R-:W-:-:S11]  /*10a0*/  MOV R0, R2 ;  /* 0x0000000200007202 */ /* 0x000fd60000000f00 */
[----:B------:R-:W-:-:S05]  /*10b0*/  @P0 IMAD.HI.U32 R4, R2, c[0x0][0x558], RZ ;  /* 0x0001560002040a27 */ /* 0x000fca00078e00ff */
[----:B------:R-:W-:-:S05]  /*10c0*/  @P0 SHF.R.U32.HI R0, RZ, c[0x0][0x55c], R4 ;  /* 0x00015700ff000a19 */ /* 0x000fca0000011604 */
[----:B------:R-:W-:Y:S02]  /*10d0*/  IMAD R4, R0, c[0x0][0x554], RZ ;  /* 0x0001550000047a24 */ /* 0x000fe400078e02ff */
.L_x_4266:
[----:B------:R-:W-:Y:S05]  /*10e0*/  BSYNC B0 ;  /* 0x0000000000007941 */ /* 0x000fea0003800000 */
.L_x_4264:
        /* <DEDUP_REMOVED lines=87> */
.L_x_4268:
[----:B------:R-:W-:Y:S05]  /*1660*/  BSYNC B0 ;  /* 0x0000000000007941 */ /* 0x000fea0003800000 */
.L_x_4267:
        /* <DEDUP_REMOVED lines=549> */
[----:B------:R-:W2:Y:S07]  /*38c0*/  LDSM.16.M88.4 R16, [R248+0x7000] ;  /* 0x00700000f810783b */ /* 0x000eae0000000200 */
[C---:B---3--:R-:W-:Y:S01]  /*38d0*/  HMMA.16816.F32 R32, R228.reuse, R12, R24 ;  /* 0x0000000ce420723c */ /* 0x048fe20000001818 */
[----:B------:R-:W3:Y:S07]  /*38e0*/  LDSM.16.M88.4 R24, [R248+0x6000] ;  /* 0x00600000f818783b */ /* 0x000eee0000000200 */
[C---:B------:R-:W-:Y:S01]  /*38f0*/  HMMA.16816.F32 R28, R228.reuse, R14, R8 ;  /* 0x0000000ee41c723c */ /* 0x040fe20000001808 */
[----:B------:R-:W4:Y:S07]  /*3900*/  LDSM.16.M88.4 R12, [R248+0x7800] ;  /* 0x00780000f80c783b */ /* 0x000f2e0000000200 */
[C---:B------:R-:W-:Y:S08]  /*3910*/  HMMA.16816.F32 R8, R228.reuse, R40, R4 ;  /* 0x00000028e408723c */ /* 0x040ff00000001804 */
[----:B------:R-:W-:Y:S01]  /*3920*/  HMMA.16816.F32 R4, R228, R42, R56 ;  /* 0x0000002ae404723c */ /* 0x000fe20000001838 */
[----:B------:R-:W-:Y:S04]  /*3930*/  STL [R1+0x2c], R64 ;  /* 0x00002c4001007387 */ /* 0x000fe80000100800 */
[----:B------:R3:W-:Y:S03]  /*3940*/  STL [R1+0x20], R3 ;  /* 0x0000200301007387 */ /* 0x0007e60000100800 */
[C---:B-1----:R-:W-:Y:S01]  /*3950*/  HMMA.16816.F32 R40, R232.reuse, R20, R44 ;  /* 0x00000014e828723c */ /* 0x042fe2000000182c */
[----:B------:R1:W-:Y:S04]  /*3960*/  STL [R1+0x24], R2 ;  /* 0x0000240201007387 */ /* 0x0003e80000100800 */
[----:B------:R4:W-:Y:S03]  /*3970*/  STL [R1+0x28], R0 ;  /* 0x0000280001007387 */ /* 0x0009e60000100800 */
[C---:B------:R-:W-:Y:S01]  /*3980*/  HMMA.16816.F32 R36, R232.reuse, R22, R36 ;  /* 0x00000016e824723c */ /* 0x040fe20000001824 */
[----:B------:R-:W4:Y:S07]  /*3990*/  LDSM.16.M88.4 R20, [R91] ;  /* 0x000000005b14783b */ /* 0x000f2e0000000200 */
[----:B--2---:R-:W-:Y:S01]  /*39a0*/  HMMA.16816.F32 R32, R232, R16, R32 ;  /* 0x00000010e820723c */ /* 0x004fe20000001820 */
[----:B---3--:R-:W-:-:S07]  /*39b0*/  IADD3 R3, R90, 0x6800, RZ ;  /* 0x000068005a037810 */ /* 0x008fce0007ffe0ff */
[----:B------:R-:W-:Y:S01]  /*39c0*/  HMMA.16816.F32 R28, R232, R18, R28 ;  /* 0x00000012e81c723c */ /* 0x000fe2000000181c */
[C---:B-1----:R-:W-:Y:S01]  /*39d0*/  IADD3 R2, R90.reuse, 0x7000, RZ ;  /* 0x000070005a027810 */ /* 0x042fe20007ffe0ff */
[----:B------:R-:W1:Y:S01]  /*39e0*/  LDSM.16.M88.4 R16, [R3] ;  /* 0x000000000310783b */ /* 0x000e620000000200 */
[----:B----4-:R-:W-:-:S05]  /*39f0*/  IADD3 R0, R90, 0x7800, RZ ;  /* 0x000078005a007810 */ /* 0x010fca0007ffe0ff */
[C---:B------:R-:W-:Y:S08]  /*3a00*/  HMMA.16816.F32 R52, R232.reuse, R24, R52 ;  /* 0x00000018e834723c */ /* 0x040ff00000001834 */
[C---:B------:R-:W-:Y:S08]  /*3a10*/  HMMA.16816.F32 R48, R232.reuse, R26, R48 ;  /* 0x0000001ae830723c */ /* 0x040ff00000001830 */
[C---:B------:R-:W-:Y:S01]  /*3a20*/  HMMA.16816.F32 R24, R232.reuse, R12, R8 ;  /* 0x0000000ce818723c */ /* 0x040fe20000001808 */
[----:B------:R-:W2:Y:S07]  /*3a30*/  LDSM.16.M88.4 R8, [R0] ;  /* 0x000000000008783b */ /* 0x000eae0000000200 */
[----:B------:R-:W-:Y:S01]  /*3a40*/  HMMA.16816.F32 R4, R232, R14, R4 ;  /* 0x0000000ee804723c */ /* 0x000fe20000001804 */
[----:B------:R-:W3:Y:S07]  /*3a50*/  LDSM.16.M88.4 R12, [R2] ;  /* 0x00000000020c783b */ /* 0x000eee0000000200 */
[C---:B------:R-:W-:Y:S08]  /*3a60*/  HMMA.16816.F32 R52, R236.reuse, R20, R52 ;  /* 0x00000014ec34723c */ /* 0x040ff00000001834 */
[C---:B------:R-:W-:Y:S01]  /*3a70*/  HMMA.16816.F32 R44, R236.reuse, R22, R48 ;  /* 0x00000016ec2c723c */ /* 0x040fe20000001830 */
[----:B------:R-:W4:Y:S07]  /*3a80*/  LDSM.16.M88.4 R20, [R250+0x6000] ;  /* 0x00600000fa14783b */ /* 0x000f2e0000000200 */
[C---:B-1----:R-:W-:Y:S08]  /*3a90*/  HMMA.16816.F32 R40, R236.reuse, R16, R40 ;  /* 0x00000010ec28723c */ /* 0x042ff00000001828 */
[C---:B------:R-:W-:Y:S01]  /*3aa0*/  HMMA.16816.F32 R36, R236.reuse, R18, R36 ;  /* 0x00000012ec24723c */ /* 0x040fe20000001824 */
[----:B------:R-:W1:Y:S07]  /*3ab0*/  LDSM.16.M88.4 R16, [R250+0x6800] ;  /* 0x00680000fa10783b */ /* 0x000e6e0000000200 */
[C---:B--2---:R-:W-:Y:S08]  /*3ac0*/  HMMA.16816.F32 R24, R236.reuse, R8, R24 ;  /* 0x00000008ec18723c */ /* 0x044ff00000001818 */
[C---:B---3--:R-:W-:Y:S08]  /*3ad0*/  HMMA.16816.F32 R32, R236.reuse, R12, R32 ;  /* 0x0000000cec20723c */ /* 0x048ff00000001820 */
[C---:B------:R-:W-:Y:S01]  /*3ae0*/  HMMA.16816.F32 R28, R236.reuse, R14, R28 ;  /* 0x0000000eec1c723c */ /* 0x040fe2000000181c */
[----:B------:R-:W2:Y:S07]  /*3af0*/  LDSM.16.M88.4 R12, [R250+0x7000] ;  /* 0x00700000fa0c783b */ /* 0x000eae0000000200 */
[----:B------:R-:W-:Y:S01]  /*3b00*/  HMMA.16816.F32 R4, R236, R10, R4 ;  /* 0x0000000aec04723c */ /* 0x000fe20000001804 */
[----:B------:R-:W3:Y:S07]  /*3b10*/  LDSM.16.M88.4 R8, [R250+0x7800] ;  /* 0x00780000fa08783b */ /* 0x000eee0000000200 */
[C---:B----4-:R-:W-:Y:S08]  /*3b20*/  HMMA.16816.F32 R48, R240.reuse, R20, R52 ;  /* 0x00000014f030723c */ /* 0x050ff00000001834 */
[C---:B------:R-:W-:Y:S01]  /*3b30*/  HMMA.16816.F32 R44, R240.reuse, R22, R44 ;  /* 0x00000016f02c723c */ /* 0x040fe2000000182c */
[----:B------:R-:W4:Y:S07]  /*3b40*/  LDSM.16.M88.4 R20, [R249] ;  /* 0x00000000f914783b */ /* 0x000f2e0000000200 */
        /* <DEDUP_REMOVED lines=8> */
[----:B------:R-:W3:Y:S01]  /*3bd0*/  LDSM.16.M88.4 R8, [R249+0x1800] ;  /* 0x00180000f908783b */ /* 0x000ee20000000200 */
[----:B------:R-:W-:Y:S01]  /*3be0*/  ISETP.GT.AND P0, PT, R72, R133, PT ;  /* 0x000000854800720c */ /* 0x000fe20003f04270 */
[----:B------:R-:W-:-:S04]  /*3bf0*/  DEPBAR.LE SB0, 0x0 ;  /* 0x000080000000791a */ /* 0x000fc80000000000 */
[----:B------:R1:W-:Y:S04]  /*3c00*/  STL [R1+0x30], R3 ;  /* 0x0000300301007387 */ /* 0x0003e80000100800 */
[----:B------:R2:W-:Y:S04]  /*3c10*/  STL [R1+0x34], R2 ;  /* 0x0000340201007387 */ /* 0x0005e80000100800 */
[----:B------:R4:W-:Y:S01]  /*3c20*/  STL [R1+0x38], R0 ;  /* 0x0000380001007387 */ /* 0x0009e20000100800 */
[C---:B-1----:R-:W-:Y:S02]  /*3c30*/  IADD3 R3, R90.reuse, 0x1800, RZ ;  /* 0x000018005a037810 */ /* 0x042fe40007ffe0ff */
[----:B--2---:R-:W-:-:S02]  /*3c40*/  IADD3 R2, R90, 0x1000, RZ ;  /* 0x000010005a027810 */ /* 0x004fc40007ffe0ff */
[----:B----4-:R-:W-:Y:S01]  /*3c50*/  IADD3 R0, R90, 0x800, RZ ;  /* 0x000008005a007810 */ /* 0x010fe20007ffe0ff */
[----:B------:R1:W-:Y:S04]  /*3c60*/  STL [R1+0x48], R3 ;  /* 0x0000480301007387 */ /* 0x0003e80000100800 */
[----:B------:R1:W-:Y:S04]  /*3c70*/  STL [R1+0x40], R0 ;  /* 0x0000400001007387 */ /* 0x0003e80000100800 */
[----:B------:R1:W-:Y:S01]  /*3c80*/  STL [R1+0x44], R2 ;  /* 0x0000440201007387 */ /* 0x0003e20000100800 */
[C---:B------:R-:W-:Y:S01]  /*3c90*/  HMMA.16816.F32 R52, R244.reuse, R20, R48 ;  /* 0x00000014f434723c */ /* 0x040fe20000001830 */
[----:B------:R-:W-:Y:S07]  /*3ca0*/  BSSY B0, `(.L_x_4270) ;  /* 0x0000064000007945 */ /* 0x000fee0003800000 */
[----:B------:R-:W-:Y:S01]  /*3cb0*/  HMMA.16816.F32 R48, R244, R22, R44 ;  /* 0x00000016f430723c */ /* 0x000fe2000000182c */
[----:B------:R-:W-:Y:S01]  /*3cc0*/  BAR.SYNC.DEFER_BLOCKING 0x0 ;  /* 0x0000000000007b1d */ /* 0x000fe20000010000 */
[----:B------:R-:W-:-:S06]  /*3cd0*/  ISETP.GT.AND P6, PT, R77, 0x3f, PT ;  /* 0x0000003f4d00780c */ /* 0x000fcc0003fc4270 */
[C---:B------:R-:W-:Y:S08]  /*3ce0*/  HMMA.16816.F32 R44, R244.reuse, R16, R40 ;  /* 0x00000010f42c723c */ /* 0x040ff00000001828 */
[C---:B------:R-:W-:Y:S08]  /*3cf0*/  HMMA.16816.F32 R40, R244.reuse, R18, R36 ;  /* 0x00000012f428723c */ /* 0x040ff00000001824 */
[C---:B------:R-:W-:Y:S08]  /*3d00*/  HMMA.16816.F32 R36, R244.reuse, R12, R32 ;  /* 0x0000000cf424723c */ /* 0x040ff00000001820 */
[C---:B------:R-:W-:Y:S08]  /*3d10*/  HMMA.16816.F32 R32, R244.reuse, R14, R28 ;  /* 0x0000000ef420723c */ /* 0x040ff0000000181c */
[C---:B---3--:R-:W-:Y:S08]  /*3d20*/  HMMA.16816.F32 R24, R244.reuse, R8, R24 ;  /* 0x00000008f418723c */ /* 0x048ff00000001818 */
[----:B------:R-:W-:Y:S01]  /*3d30*/  HMMA.16816.F32 R20, R244, R10, R4 ;  /* 0x0000000af414723c */ /* 0x000fe20000001804 */
[----:B------:R-:W-:Y:S07]  /*3d40*/  @!UPT UIADD3 URZ, URZ, URZ, URZ ;  /* 0x0000003f3f3ff290 */ /* 0x000fee000fffe03f */
[----:B------:R-:W-:Y:S11]  /*3d50*/  @!P0 BRA `(.L_x_4271) ;  /* 0x0000058000008947 */ /* 0x000ff60003800000 */
[----:B-1----:R-:W-:Y:S01]  /*3d60*/  ISETP.NE.AND P2, PT, R87, 0x1, PT ;  /* 0x000000015700780c */ /* 0x002fe20003f45270 */
[----:B------:R-:W-:-:S02]  /*3d70*/  IMAD R2, R72, 0x40, R132 ;  /* 0x0000004048027824 */ /* 0x000fc400078e0284 */
        /* <DEDUP_REMOVED lines=29> */
.L_x_4310:
        /* <DEDUP_REMOVED lines=29> */
.L_x_4311:
[----:B-1----:R-:W2:Y:S01]  /*4120*/  LDL R15, [R1+0x58] ;  /* 0x00005800010f7983 */ /* 0x002ea20000100800 */
[----:B---3--:R-:W-:-:S02]  /*4130*/  IADD3 R2, -R14, 0x10, RZ ;  /* 0x000000100e027810 */ /* 0x008fc40007ffe1ff */
[----:B------:R-:W-:Y:S02]  /*4140*/  IADD3 R3, -R13, 0x10, RZ ;  /* 0x000000100d037810 */ /* 0x000fe40007ffe1ff */
[----:B------:R-:W-:Y:S02]  /*4150*/  LOP3.LUT R2, R2, 0xf, RZ, 0xc0, !PT ;  /* 0x0000000f02027812 */ /* 0x000fe400078ec0ff */
[----:B------:R-:W-:Y:S02]  /*4160*/  LOP3.LUT R3, R3, 0xf, RZ, 0xc0, !PT ;  /* 0x0000000f03037812 */ /* 0x000fe400078ec0ff */
[----:B------:R-:W-:Y:S02]  /*4170*/  IADD3 R10, P1, P0, R2, R0, R80 ;  /* 0x00000000020a7210 */ /* 0x000fe4000783e050 */
[----:B------:R-:W-:Y:S02]  /*4180*/  IADD3 R2, -R12, 0x10, RZ ;  /* 0x000000100c027810 */ /* 0x000fe40007ffe1ff */
[----:B----4-:R-:W-:-:S02]  /*4190*/  IADD3.X R11, RZ, R4, R73, P1, P0 ;  /* 0x00000004ff0b7210 */ /* 0x010fc40000fe0449 */
[----:B------:R-:W-:Y:S02]  /*41a0*/  LOP3.LUT R2, R2, 0xf, RZ, 0xc0, !PT ;  /* 0x0000000f02027812 */ /* 0x000fe400078ec0ff */
[-C--:B------:R-:W-:Y:S02]  /*41b0*/  IADD3 R8, P5, P4, R3, R0.reuse, R79 ;  /* 0x0000000003087210 */ /* 0x080fe40007cbe04f */
[----:B------:R-:W-:Y:S02]  /*41c0*/  IADD3 R6, P3, P2, R2, R0, R81 ;  /* 0x0000000002067210 */ /* 0x000fe40007a7e051 */
[----:B------:R-:W-:Y:S02]  /*41d0*/  IADD3 R2, -R5, 0x10, RZ ;  /* 0x0000001005027810 */ /* 0x000fe40007ffe1ff */
[----:B------:R-:W-:Y:S02]  /*41e0*/  IADD3.X R7, RZ, R4, R75, P3, P2 ;  /* 0x00000004ff077210 */ /* 0x000fe40001fe444b */
[----:B------:R-:W-:-:S02]  /*41f0*/  LOP3.LUT R2, R2, 0xf, RZ, 0xc0, !PT ;  /* 0x0000000f02027812 */ /* 0x000fc400078ec0ff */
[----:B------:R-:W-:Y:S02]  /*4200*/  ISETP.NE.U32.AND P3, PT, R14, RZ, PT ;  /* 0x000000ff0e00720c */ /* 0x000fe40003f65070 */
[----:B------:R-:W-:Y:S02]  /*4210*/  IADD3 R2, P1, P0, R2, R0, R82 ;  /* 0x0000000002027210 */ /* 0x000fe4000783e052 */
[----:B------:R-:W-:Y:S02]  /*4220*/  ISETP.NE.U32.AND P2, PT, R13, RZ, PT ;  /* 0x000000ff0d00720c */ /* 0x000fe40003f45070 */
[----:B------:R-:W-:Y:S02]  /*4230*/  IADD3.X R3, RZ, R4, R76, P1, P0 ;  /* 0x00000004ff037210 */ /* 0x000fe40000fe044c */
[----:B------:R-:W-:Y:S02]  /*4240*/  ISETP.NE.U32.AND P1, PT, R12, RZ, PT ;  /* 0x000000ff0c00720c */ /* 0x000fe40003f25070 */
[----:B------:R-:W-:-:S02]  /*4250*/  ISETP.NE.U32.AND P0, PT, R5, RZ, PT ;  /* 0x000000ff0500720c */ /* 0x000fc40003f05070 */
[----:B------:R-:W-:Y:S01]  /*4260*/  IADD3.X R9, RZ, R4, R74, P5, P4 ;  /* 0x00000004ff097210 */ /* 0x000fe20002fe844a */
[----:B------:R-:W-:Y:S01]  /*4270*/  @!PT LDS RZ, [RZ] ;  /* 0x00000000fffff984 */ /* 0x000fe20000000800 */
[----:B------:R-:W-:Y:S01]  /*4280*/  @!PT LDS RZ, [RZ] ;  /* 0x00000000fffff984 */ /* 0x000fe20000000800 */
[----:B------:R-:W-:Y:S01]  /*4290*/  @!PT LDS RZ, [RZ] ;  /* 0x00000000fffff984 */ /* 0x000fe20000000800 */
[----:B--2---:R1:W-:Y:S04]  /*42a0*/  LDGSTS.E.BYPASS.LTC128B.128.ZFILL [R15+0x11100], [R10.64], P3 ;  /* 0x111000000a0f7fae */ /* 0x0043e80009941d46 */
[----:B------:R1:W-:Y:S04]  /*42b0*/  LDGSTS.E.BYPASS.LTC128B.128.ZFILL [R15+0x13100], [R8.64], P2 ;  /* 0x13100000080f7fae */ /* 0x0003e80009141d46 */
[----:B------:R1:W-:Y:S04]  /*42c0*/  LDGSTS.E.BYPASS.LTC128B.128.ZFILL [R15+0x15100], [R6.64], P1 ;  /* 0x15100000060f7fae */ /* 0x0003e80008941d46 */
[----:B------:R1:W-:Y:S02]  /*42d0*/  LDGSTS.E.BYPASS.LTC128B.128.ZFILL [R15+0x17100], [R2.64], P0 ;  /* 0x17100000020f7fae */ /* 0x0003e40008141d46 */
.L_x_4271:
[----:B-1----:R-:W-:Y:S05]  /*42e0*/  BSYNC B0 ;  /* 0x0000000000007941 */ /* 0x002fea0003800000 */
.L_x_4270:
[----:B------:R-:W2:Y:S04]  /*42f0*/  LDL R3, [R1+0xd4] ;  /* 0x0000d40001037983 */ /* 0x000ea80000100800 */
        /* <DEDUP_REMOVED lines=17> */
.L_x_4312:
        /* <DEDUP_REMOVED lines=50> */
[----:B-1----:R-:W-:Y:S02]  /*4730*/  FSEL R4, R55, -INF , P0 ;  /* 0xff80000037047808 */ /* 0x002fe40000000000 */
[----:B------:R-:W-:Y:S02]  /*4740*/  ISETP.GT.AND P0, PT, R0, 0x9, PT ;  /* 0x000000090000780c */ /* 0x000fe40003f04270 */
[----:B------:R-:W-:Y:S02]  /*4750*/  FSEL R7, R50, -INF , P2 ;  /* 0xff80000032077808 */ /* 0x000fe40001000000 */
[----:B------:R-:W-:Y:S02]  /*4760*/  FMNMX.FTZ R3, R5, R4, !PT ;  /* 0x0000000405037209 */ /* 0x000fe40007810000 */
[----:B------:R-:W-:-:S02]  /*4770*/  FSEL R6, R51, -INF , P0 ;  /* 0xff80000033067808 */ /* 0x000fc40000000000 */
[C---:B------:R-:W-:Y:S02]  /*4780*/  ISETP.GT.AND P1, PT, R0.reuse, 0x10, PT ;  /* 0x000000100000780c */ /* 0x040fe40003f24270 */
[----:B------:R-:W-:Y:S02]  /*4790*/  FMNMX.FTZ R3, R7, R3, !PT ;  /* 0x0000000307037209 */ /* 0x000fe40007810000 */
        /* <DEDUP_REMOVED lines=15> */
[----:B------:R-:W-:-:S02]  /*4890*/  FMNMX.FTZ R2, R86, R2, !PT ;  /* 0x0000000256027209 */ /* 0x000fc40007810000 */
[----:B------:R-:W-:Y:S02]  /*48a0*/  FSEL R78, R39, -INF , P0 ;  /* 0xff800000274e7808 */ /* 0x000fe40000000000 */
[C---:B------:R-:W-:Y:S02]  /*48b0*/  ISETP.GT.AND P1, PT, R0.reuse, 0x28, PT ;  /* 0x000000280000780c */ /* 0x040fe40003f24270 */
[----:B------:R-:W-:Y:S02]  /*48c0*/  FMNMX.FTZ R3, R79, R3, !PT ;  /* 0x000000034f037209 */ /* 0x000fe40007810000 */
[----:B------:R-:W-:Y:S02]  /*48d0*/  FMNMX.FTZ R2, R85, R2, !PT ;  /* 0x0000000255027209 */ /* 0x000fe40007810000 */
[----:B------:R-:W-:Y:S02]  /*48e0*/  ISETP.GT.AND P0, PT, R0, 0x29, PT ;  /* 0x000000290000780c */ /* 0x000fe40003f04270 */
[----:B------:R-:W-:-:S02]  /*48f0*/  FSEL R77, R34, -INF , P1 ;  /* 0xff800000224d7808 */ /* 0x000fc40000800000 */
[----:B------:R-:W-:Y:S02]  /*4900*/  FMNMX.FTZ R3, R78, R3, !PT ;  /* 0x000000034e037209 */ /* 0x000fe40007810000 */
[----:B------:R-:W-:Y:S02]  /*4910*/  FMNMX.FTZ R2, R84, R2, !PT ;  /* 0x0000000254027209 */ /* 0x000fe40007810000 */
[----:B------:R-:W-:Y:S02]  /*4920*/  FSEL R76, R35, -INF , P0 ;  /* 0xff800000234c7808 */ /* 0x000fe40000000000 */
[----:B------:R-:W-:Y:S02]  /*4930*/  ISETP.GT.AND P1, PT, R0, 0x30, PT ;  /* 0x000000300000780c */ /* 0x000fe40003f24270 */
[----:B------:R-:W-:Y:S02]  /*4940*/  FMNMX.FTZ R3, R77, R3, !PT ;  /* 0x000000034d037209 */ /* 0x000fe40007810000 */
[----:B------:R-:W-:-:S02]  /*4950*/  FMNMX.FTZ R2, R83, R2, !PT ;  /* 0x0000000253027209 */ /* 0x000fc40007810000 */
[----:B------:R-:W-:Y:S02]  /*4960*/  ISETP.GT.AND P0, PT, R0, 0x31, PT ;  /* 0x000000310000780c */ /* 0x000fe40003f04270 */
[----:B------:R-:W-:Y:S02]  /*4970*/  FSEL R75, R26, -INF , P1 ;  /* 0xff8000001a4b7808 */ /* 0x000fe40000800000 */
[----:B------:R-:W-:Y:S02]  /*4980*/  FMNMX.FTZ R3, R76, R3, !PT ;  /* 0x000000034c037209 */ /* 0x000fe40007810000 */
[----:B------:R-:W-:Y:S02]  /*4990*/  FMNMX.FTZ R2, R82, R2, !PT ;  /* 0x0000000252027209 */ /* 0x000fe40007810000 */
[----:B------:R-:W-:Y:S02]  /*49a0*/  FSEL R74, R27, -INF , P0 ;  /* 0xff8000001b4a7808 */ /* 0x000fe40000000000 */
[----:B------:R-:W-:-:S02]  /*49b0*/  ISETP.GT.AND P1, PT, R0, 0x38, PT ;  /* 0x000000380000780c */ /* 0x000fc40003f24270 */
        /* <DEDUP_REMOVED lines=15> */
[----:B-1----:R-:W-:-:S03]  /*4ab0*/  FMNMX.FTZ R133, R0, R133, !PT ;  /* 0x0000008500857209 */ /* 0x002fc60007810000 */
.L_x_4313:
[----:B------:R-:W4:Y:S04]  /*4ac0*/  LDL R92, [R1] ;  /* 0x00000000015c7983 */ /* 0x000f280000100800 */
[----:B------:R-:W5:Y:S04]  /*4ad0*/  LDL R56, [R1+0x3c] ;  /* 0x00003c0001387983 */ /* 0x000f680000100800 */
[----:B--2---:R-:W2:Y:S01]  /*4ae0*/  LDL R93, [R1+0x4] ;  /* 0x00000400015d7983 */ /* 0x004ea20000100800 */
[C---:B------:R-:W-:Y:S01]  /*4af0*/  FMUL.FTZ R2, R133.reuse, c[0x0][0x2d0] ;  /* 0x0000b40085027a20 */ /* 0x040fe20000410000 */
[----:B------:R-:W-:-:S02]  /*4b00*/  FSETP.NEU.FTZ.AND P0, PT, R133, -INF , PT ;  /* 0xff8000008500780b */ /* 0x000fc40003f1d000 */
[----:B---3--:R-:W-:Y:S02]  /*4b10*/  FMNMX.FTZ R16, R3, R16, !PT ;  /* 0x0000001003107209 */ /* 0x008fe40007810000 */
[----:B------:R-:W-:Y:S02]  /*4b20*/  FSEL R2, R2, RZ, P0 ;  /* 0x000000ff02027208 */ /* 0x000fe40000000000 */
[C---:B------:R-:W-:Y:S01]  /*4b30*/  FSETP.NEU.FTZ.AND P0, PT, R16.reuse, -INF , PT ;  /* 0xff8000001000780b */ /* 0x040fe20003f1d000 */
[----:B------:R-:W-:Y:S02]  /*4b40*/  FMUL.FTZ R0, R16, c[0x0][0x2d0] ;  /* 0x0000b40010007a20 */ /* 0x000fe40000410000 */
[----:B------:R-:W-:-:S03]  /*4b50*/  FFMA.FTZ R3, R14, c[0x0][0x2d0], -R2 ;  /* 0x0000b4000e037a23 */ /* 0x000fc60000010802 */
[----:B------:R-:W-:Y:S01]  /*4b60*/  FSEL R0, R0, RZ, P0 ;  /* 0x000000ff00007208 */ /* 0x000fe20000000000 */
[----:B------:R1:W-:Y:S02]  /*4b70*/  MUFU.EX2 R117, R3 ;  /* 0x0000000300757308 */ /* 0x0003e40000000800 */
[----:B-1----:R-:W-:-:S06]  /*4b80*/  FFMA.FTZ R3, R15, c[0x0][0x2d0], -R2 ;  /* 0x0000b4000f037a23 */ /* 0x002fcc0000010802 */
[----:B------:R1:W3:Y:S01]  /*4b90*/  MUFU.EX2 R122, R3 ;  /* 0x00000003007a7308 */ /* 0x0002e20000000800 */
[----:B------:R-:W-:Y:S01]  /*4ba0*/  WARPSYNC 0xffffffff ;  /* 0xffffffff00007948 */ /* 0x000fe20003800000 */
[----:B------:R-:W3:Y:S01]  /*4bb0*/  LDSM.16.MT88.4 R24, [R251] ;  /* 0x00000000fb18783b */ /* 0x000ee20000004200 */
[----:B------:R-:W-:Y:S02]  /*4bc0*/  FFMA.FTZ R5, R5, c[0x0][0x2d0], -R0 ;  /* 0x0000b40005057a23 */ /* 0x000fe40000010800 */
[----:B------:R-:W-:Y:S01]  /*4bd0*/  FFMA.FTZ R13, R13, c[0x0][0x2d0], -R2 ;  /* 0x0000b4000d0d7a23 */ /* 0x000fe20000010802 */
[----:B------:R-:W-:Y:S01]  /*4be0*/  LDSM.16.MT88.4 R44, [R251+0x800] ;  /* 0x00080000fb2c783b */ /* 0x000fe20000004200 */
[----:B-1----:R-:W-:Y:S02]  /*4bf0*/  FFMA.FTZ R3, R4, c[0x0][0x2d0], -R0 ;  /* 0x0000b40004037a23 */ /* 0x002fe40000010800 */
[----:B------:R-:W-:Y:S01]  /*4c00*/  FFMA.FTZ R12, R12, c[0x0][0x2d0], -R2 ;  /* 0x0000b4000c0c7a23 */ /* 0x000fe20000010802 */
[----:B---3--:R-:W-:Y:S01]  /*4c10*/  F2FP.PACK_AB R14, R122, R117 ;  /* 0x000000757a0e723e */ /* 0x008fe200000000ff */
[----:B------:R1:W-:Y:S01]  /*4c20*/  MUFU.EX2 R119, R3 ;  /* 0x0000000300777308 */ /* 0x0003e20000000800 */
[----:B------:R-:W-:Y:S04]  /*4c30*/  LDSM.16.MT88.4 R32, [R252+0x800] ;  /* 0x00080000fc20783b */ /* 0x000fe80000004200 */
[----:B------:R-:W-:Y:S04]  /*4c40*/  LDSM.16.MT88.4 R60, [R252+0x2800] ;  /* 0x00280000fc3c783b */ /* 0x000fe80000004200 */
[----:B------:R-:W-:Y:S01]  /*4c50*/  LDSM.16.MT88.4 R68, [R251+0x4000] ;  /* 0x00400000fb44783b */ /* 0x000fe20000004200 */
[----:B-1----:R-:W-:-:S04]  /*4c60*/  FFMA.FTZ R3, R7, c[0x0][0x2d0], -R0 ;  /* 0x0000b40007037a23 */ /* 0x002fc80000010800 */
[----:B------:R1:W-:Y:S02]  /*4c70*/  MUFU.EX2 R128, R3 ;  /* 0x0000000300807308 */ /* 0x0003e40000000800 */
[----:B-1----:R-:W-:-:S06]  /*4c80*/  FFMA.FTZ R3, R6, c[0x0][0x2d0], -R0 ;  /* 0x0000b40006037a23 */ /* 0x002fcc0000010800 */
[----:B------:R1:W-:Y:S02]  /*4c90*/  MUFU.EX2 R129, R3 ;  /* 0x0000000300817308 */ /* 0x0003e40000000800 */
[----:B-1----:R-:W-:-:S06]  /*4ca0*/  FFMA.FTZ R3, R17, c[0x0][0x2d0], -R2 ;  /* 0x0000b40011037a23 */ /* 0x002fcc0000010802 */
[----:B------:R1:W-:Y:S08]  /*4cb0*/  MUFU.EX2 R121, R3 ;  /* 0x0000000300797308 */ /* 0x0003f00000000800 */
[----:B------:R3:W-:Y:S01]  /*4cc0*/  MUFU.EX2 R120, R5 ;  /* 0x0000000500787308 */ /* 0x0007e20000000800 */
[----:B-1----:R-:W-:-:S07]  /*4cd0*/  FFMA.FTZ R3, R18, c[0x0][0x2d0], -R2 ;  /* 0x0000b40012037a23 */ /* 0x002fce0000010802 */
[----:B------:R1:W-:Y:S01]  /*4ce0*/  MUFU.EX2 R130, R3 ;  /* 0x0000000300827308 */ /* 0x0003e20000000800 */
[----:B---3--:R-:W-:Y:S07]  /*4cf0*/  LDSM.16.MT88.4 R4, [R252] ;  /* 0x00000000fc04783b */ /* 0x008fee0000004200 */
[----:B------:R-:W-:Y:S01]  /*4d00*/  MUFU.EX2 R118, R13 ;  /* 0x0000000d00767308 */ /* 0x000fe20000000800 */
[----:B-1----:R-:W-:-:S07]  /*4d10*/  FFMA.FTZ R3, R19, c[0x0][0x2d0], -R2 ;  /* 0x0000b40013037a23 */ /* 0x002fce0000010802 */
[----:B------:R-:W1:Y:S08]  /*4d20*/  MUFU.EX2 R116, R12 ;  /* 0x0000000c00747308 */ /* 0x000e700000000800 */
[----:B------:R3:W-:Y:S02]  /*4d30*/  MUFU.EX2 R134, R3 ;  /* 0x0000000300867308 */ /* 0x0007e40000000800 */
[----:B---3--:R-:W-:-:S06]  /*4d40*/  FFMA.FTZ R3, R28, c[0x0][0x2d0], -R2 ;  /* 0x0000b4001c037a23 */ /* 0x008fcc0000010802 */
[----:B------:R3:W2:Y:S01]  /*4d50*/  MUFU.EX2 R96, R3 ;  /* 0x0000000300607308 */ /* 0x0006a20000000800 */
[----:B-1----:R-:W-:Y:S02]  /*4d60*/  F2FP.PACK_AB R12, R116, R118 ;  /* 0x00000076740c723e */ /* 0x002fe400000000ff */
[----:B------:R-:W-:Y:S02]  /*4d70*/  F2FP.PACK_AB R13, R119, R120 ;  /* 0x00000078770d723e */ /* 0x000fe400000000ff */
[----:B------:R-:W-:Y:S01]  /*4d80*/  F2FP.PACK_AB R15, R129, R128 ;  /* 0x00000080810f723e */ /* 0x000fe200000000ff */
[----:B---3--:R-:W-:-:S04]  /*4d90*/  FFMA.FTZ R3, R11, c[0x0][0x2d0], -R0 ;  /* 0x0000b4000b037a23 */ /* 0x008fc80000010800 */
[----:B------:R1:W-:Y:S02]  /*4da0*/  MUFU.EX2 R123, R3 ;  /* 0x00000003007b7308 */ /* 0x0003e40000000800 */
[----:B------:R-:W-:Y:S01]  /*4db0*/  HMMA.16816.F32 R48, R12, R26, RZ ;  /* 0x0000001a0c30723c */ /* 0x000fe200000018ff */
[----:B-1----:R-:W-:-:S05]  /*4dc0*/  FFMA.FTZ R3, R10, c[0x0][0x2d0], -R0 ;  /* 0x0000b4000a037a23 */ /* 0x002fca0000010800 */
[----:B------:R1:W3:Y:S02]  /*4dd0*/  MUFU.EX2 R131, R3 ;  /* 0x0000000300837308 */ /* 0x0002e40000000800 */
[----:B------:R-:W-:Y:S01]  /*4de0*/  HMMA.16816.F32 R52, R12, R24, RZ ;  /* 0x000000180c34723c */ /* 0x000fe200000018ff */
[----:B-1----:R-:W-:-:S05]  /*4df0*/  FFMA.FTZ R3, R9, c[0x0][0x2d0], -R0 ;  /* 0x0000b40009037a23 */ /* 0x002fca0000010800 */
[----:B------:R1:W-:Y:S02]  /*4e00*/  MUFU.EX2 R135, R3 ;  /* 0x0000000300877308 */ /* 0x0003e40000000800 */
[----:B-1----:R-:W-:Y:S01]  /*4e10*/  FFMA.FTZ R3, R8, c[0x0][0x2d0], -R0 ;  /* 0x0000b40008037a23 */ /* 0x002fe20000010800 */
[----:B----4-:R-:W1:Y:S04]  /*4e20*/  LDSM.16.MT88.4 R20, [R92] ;  /* 0x000000005c14783b */ /* 0x010e680000004200 */
[----:B------:R-:W4:Y:S01]  /*4e30*/  LDSM.16.MT88.4 R40, [R92+0x800] ;  /* 0x000800005c28783b */ /* 0x000f220000004200 */
[----:B------:R-:W3:Y:S03]  /*4e40*/  MUFU.EX2 R132, R3 ;  /* 0x0000000300847308 */ /* 0x000ee60000000800 */
[----:B-----5:R-:W5:Y:S01]  /*4e50*/  LDSM.16.MT88.4 R24, [R56] ;  /* 0x000000003818783b */ /* 0x020f620000004200 */
[----:B------:R-:W-:-:S02]  /*4e60*/  F2FP.PACK_AB R8, R130, R121 ;  /* 0x000000798208723e */ /* 0x000fc400000000ff */
[----:B--2---:R-:W-:Y:S01]  /*4e70*/  F2FP.PACK_AB R10, R96, R134 ;  /* 0x00000086600a723e */ /* 0x004fe200000000ff */
[----:B------:R-:W2:Y:S01]  /*4e80*/  LDSM.16.MT88.4 R56, [R251+0x2000] ;  /* 0x00200000fb38783b */ /* 0x000ea20000004200 */
[----:B---3--:R-:W-:-:S03]  /*4e90*/  F2FP.PACK_AB R9, R131, R123 ;  /* 0x0000007b8309723e */ /* 0x008fc600000000ff */
[----:B------:R-:W-:Y:S01]  /*4ea0*/  LDSM.16.MT88.4 R64, [R92+0x2000] ;  /* 0x002000005c40783b */ /* 0x000fe20000004200 */
[----:B------:R-:W-:Y:S01]  /*4eb0*/  F2FP.PACK_AB R11, R132, R135 ;  /* 0x00000087840b723e */ /* 0x000fe200000000ff */
[C---:B-1----:R-:W-:Y:S08]  /*4ec0*/  HMMA.16816.F32 R28, R12.reuse, R22, RZ ;  /* 0x000000160c1c723c */ /* 0x042ff000000018ff */
[C---:B------:R-:W-:Y:S08]  /*4ed0*/  HMMA.16816.F32 R36, R12.reuse, R20, RZ ;  /* 0x000000140c24723c */ /* 0x040ff000000018ff */
[C---:B------:R-:W-:Y:S08]  /*4ee0*/  HMMA.16816.F32 R20, R12.reuse, R4, RZ ;  /* 0x000000040c14723c */ /* 0x040ff000000018ff */
[----:B------:R-:W-:Y:S08]  /*4ef0*/  HMMA.16816.F32 R4, R12, R6, RZ ;  /* 0x000000060c04723c */ /* 0x000ff000000018ff */
[C---:B------:R-:W-:Y:S08]  /*4f00*/  HMMA.16816.F32 R48, R8.reuse, R46, R48 ;  /* 0x0000002e0830723c */ /* 0x040ff00000001830 */
[C---:B------:R-:W-:Y:S01]  /*4f10*/  HMMA.16816.F32 R164, R8.reuse, R44, R52 ;  /* 0x0000002c08a4723c */ /* 0x040fe20000001834 */
[----:B------:R-:W1:Y:S07]  /*4f20*/  LDSM.16.MT88.4 R52, [R93+0x800] ;  /* 0x000800005d34783b */ /* 0x000e6e0000004200 */
[C---:B----4-:R-:W-:Y:S08]  /*4f30*/  HMMA.16816.F32 R28, R8.reuse, R42, R28 ;  /* 0x0000002a081c723c */ /* 0x050ff0000000181c */
[----:B------:R-:W-:Y:S01]  /*4f40*/  HMMA.16816.F32 R148, R8, R32, R20 ;  /* 0x000000200894723c */ /* 0x000fe20000001814 */
[----:B------:R-:W-:-:S07]  /*4f50*/  MOV R98, R51 ;  /* 0x0000003300627202 */ /* 0x000fce0000000f00 */
[----:B------:R-:W-:Y:S01]  /*4f60*/  HMMA.16816.F32 R4, R8, R34, R4 ;  /* 0x000000220804723c */ /* 0x000fe20000001804 */
[----:B------:R-:W-:Y:S01]  /*4f70*/  MOV R97, R48 ;  /* 0x0000003000617202 */ /* 0x000fe20000000f00 */
[----:B------:R-:W-:-:S06]  /*4f80*/  IMAD.MOV.U32 R94, RZ, RZ, R49 ;  /* 0x000000ffff5e7224 */ /* 0x000fcc00078e0031 */
[----:B-----5:R-:W-:Y:S01]  /*4f90*/  HMMA.16816.F32 R32, R12, R26, RZ ;  /* 0x0000001a0c20723c */ /* 0x020fe200000018ff */
[----:B------:R-:W-:Y:S02]  /*4fa0*/  MOV R95, R50 ;  /* 0x00000032005f7202 */ /* 0x000fe40000000f00 */
[----:B------:R-:W3:Y:S05]  /*4fb0*/  LDSM.16.MT88.4 R48, [R252+0x2000] ;  /* 0x00200000fc30783b */ /* 0x000eea0000004200 */
[----:B------:R-:W-:Y:S01]  /*4fc0*/  HMMA.16816.F32 R156, R8, R40, R36 ;  /* 0x00000028089c723c */ /* 0x000fe20000001824 */
[----:B------:R-:W4:Y:S01]  /*4fd0*/  LDSM.16.MT88.4 R40, [R251+0x2800] ;  /* 0x00280000fb28783b */ /* 0x000f220000004200 */
[----:B------:R-:W-:Y:S01]  /*4fe0*/  MOV R91, R31 ;  /* 0x0000001f005b7202 */ /* 0x000fe20000000f00 */
[----:B------:R-:W-:Y:S01]  /*4ff0*/  IMAD.MOV.U32 R88, RZ, RZ, R29 ;  /* 0x000000ffff587224 */ /* 0x000fe200078e001d */
[----:B------:R-:W-:Y:S01]  /*5000*/  MOV R90, R28 ;  /* 0x0000001c005a7202 */ /* 0x000fe20000000f00 */
[----:B------:R-:W5:Y:S01]  /*5010*/  LDSM.16.MT88.4 R36, [R92+0x2800] ;  /* 0x002800005c24783b */ /* 0x000f620000004200 */
[----:B------:R-:W-:-:S02]  /*5020*/  MOV R89, R30 ;  /* 0x0000001e00597202 */ /* 0x000fc40000000f00 */
[C---:B------:R-:W-:Y:S08]  /*5030*/  HMMA.16816.F32 R44, R12.reuse, R24, RZ ;  /* 0x000000180c2c723c */ /* 0x040ff000000018ff */
[C---:B--2---:R-:W-:Y:S08]  /*5040*/  HMMA.16816.F32 R28, R12.reuse, R56, RZ ;  /* 0x000000380c1c723c */ /* 0x044ff000000018ff */
[----:B------:R-:W-:Y:S01]  /*5050*/  HMMA.16816.F32 R24, R12, R58, RZ ;  /* 0x0000003a0c18723c */ /* 0x000fe200000018ff */
[----:B------:R-:W2:Y:S01]  /*5060*/  LDSM.16.MT88.4 R56, [R93+0x2000] ;  /* 0x002000005d38783b */ /* 0x000ea20000004200 */
[----:B------:R-:W-:-:S06]  /*5070*/  MOV R19, R4 ;  /* 0x0000000400137202 */ /* 0x000fcc0000000f00 */
[----:B-1----:R-:W-:Y:S01]  /*5080*/  HMMA.16816.F32 R100, R8, R54, R32 ;  /* 0x000000360864723c */ /* 0x002fe20000001820 */
[----:B------:R-:W-:Y:S01]  /*5090*/  MOV R18, R6 ;  /* 0x0000000600127202 */ /* 0x000fe20000000f00 */
[----:B------:R-:W-:Y:S01]  /*50a0*/  IMAD.MOV.U32 R3, RZ, RZ, R5 ;  /* 0x000000ffff037224 */ /* 0x000fe200078e0005 */
[----:B------:R-:W-:-:S05]  /*50b0*/  MOV R17, R7 ;  /* 0x0000000700117202 */ /* 0x000fca0000000f00 */
[C---:B------:R-:W-:Y:S08]  /*50c0*/  HMMA.16816.F32 R4, R12.reuse, R66, RZ ;  /* 0x000000420c04723c */ /* 0x040ff000000018ff */
[----:B------:R-:W-:Y:S01]  /*50d0*/  HMMA.16816.F32 R20, R12, R64, RZ ;  /* 0x000000400c14723c */ /* 0x000fe200000018ff */
[----:B------:R-:W1:Y:S07]  /*50e0*/  LDSM.16.MT88.4 R64, [R93+0x2800] ;  /* 0x002800005d40783b */ /* 0x000e6e0000004200 */
[----:B------:R-:W-:Y:S01]  /*50f0*/  HMMA.16816.F32 R140, R8, R52, R44 ;  /* 0x00000034088c723c */ /* 0x000fe2000000182c */
[----:B------:R-:W-:-:S02]  /*5100*/  MOV R33, R102 ;  /* 0x0000006600217202 */ /* 0x000fc40000000f00 */
[----:B------:R-:W-:-:S05]  /*5110*/  MOV R32, R101 ;  /* 0x0000006500207202 */ /* 0x000fca0000000f00 */
[----:B---3--:R-:W-:Y:S07]  /*5120*/  HMMA.16816.F32 R44, R12, R48, RZ ;  /* 0x000000300c2c723c */ /* 0x008fee00000018ff */
[----:B------:R-:W-:Y:S01]  /*5130*/  MOV R49, R103 ;  /* 0x0000006700317202 */ /* 0x000fe20000000f00 */
[----:B------:R-:W-:Y:S02]  /*5140*/  IMAD.MOV.U32 R48, RZ, RZ, R100 ;  /* 0x000000ffff307224 */ /* 0x000fe400078e0064 */
[C---:B----4-:R-:W-:Y:S08]  /*5150*/  HMMA.16816.F32 R100, R8.reuse, R42, R24 ;  /* 0x0000002a0864723c */ /* 0x050ff00000001818 */
[----:B-----5:R-:W-:Y:S08]  /*5160*/  HMMA.16816.F32 R188, R8, R38, R4 ;  /* 0x0000002608bc723c */ /* 0x020ff00000001804 */
[----:B--2---:R-:W-:Y:S08]  /*5170*/  HMMA.16816.F32 R4, R12, R56, RZ ;  /* 0x000000380c04723c */ /* 0x004ff000000018ff */
[C---:B------:R-:W-:Y:S08]  /*5180*/  HMMA.16816.F32 R184, R8.reuse, R36, R20 ;  /* 0x0000002408b8723c */ /* 0x040ff00000001814 */
[----:B------:R-:W-:Y:S01]  /*5190*/  HMMA.16816.F32 R52, R8, R40, R28 ;  /* 0x000000280834723c */ /* 0x000fe2000000181c */
[----:B------:R-:W2:Y:S01]  /*51a0*/  LDSM.16.MT88.4 R40, [R251+0x4800] ;  /* 0x00480000fb28783b */ /* 0x000ea20000004200 */
[----:B------:R-:W-:Y:S01]  /*51b0*/  MOV R26, R102 ;  /* 0x00000066001a7202 */ /* 0x000fe20000000f00 */
[----:B------:R-:W-:Y:S01]  /*51c0*/  IMAD.MOV.U32 R24, RZ, RZ, R101 ;  /* 0x000000ffff187224 */ /* 0x000fe200078e0065 */
[----:B------:R-:W-:Y:S01]  /*51d0*/  MOV R27, R100 ;  /* 0x00000064001b7202 */ /* 0x000fe20000000f00 */
[----:B------:R-:W-:Y:S03]  /*51e0*/  LDSM.16.MT88.4 R28, [R92+0x4800] ;  /* 0x004800005c1c783b */ /* 0x000fe60000004200 */
[----:B------:R-:W-:Y:S01]  /*51f0*/  HMMA.16816.F32 R20, R12, R50, RZ ;  /* 0x000000320c14723c */ /* 0x000fe200000018ff */
[----:B------:R-:W-:Y:S01]  /*5200*/  MOV R25, R103 ;  /* 0x0000006700197202 */ /* 0x000fe20000000f00 */
[----:B------:R-:W-:Y:S05]  /*5210*/  LDSM.16.MT88.4 R36, [R252+0x4000] ;  /* 0x00400000fc24783b */ /* 0x000fea0000004200 */
[----:B------:R-:W-:-:S02]  /*5220*/  MOV R51, R33 ;  /* 0x0000002100337202 */ /* 0x000fc40000000f00 */
[----:B------:R-:W-:Y:S02]  /*5230*/  MOV R50, R32 ;  /* 0x0000002000327202 */ /* 0x000fe40000000f00 */
[----:B------:R-:W3:Y:S01]  /*5240*/  LDSM.16.MT88.4 R32, [R92+0x4000] ;  /* 0x004000005c20783b */ /* 0x000ee20000004200 */
[----:B------:R-:W-:Y:S01]  /*5250*/  HMMA.16816.F32 R160, R8, R60, R44 ;  /* 0x0000003c08a0723c */ /* 0x000fe2000000182c */
[----:B------:R-:W-:Y:S02]  /*5260*/  MOV R56, R27 ;  /* 0x0000001b00387202 */ /* 0x000fe40000000f00 */
[----:B------:R-:W-:-:S04]  /*5270*/  MOV R57, R24 ;  /* 0x0000001800397202 */ /* 0x000fc80000000f00 */
[----:B------:R-:W-:Y:S01]  /*5280*/  IMAD.MOV.U32 R60, RZ, RZ, R26 ;  /* 0x000000ffff3c7224 */ /* 0x000fe200078e001a */
[----:B------:R-:W-:Y:S01]  /*5290*/  MOV R61, R25 ;  /* 0x00000019003d7202 */ /* 0x000fe20000000f00 */
[----:B-1----:R-:W-:Y:S08]  /*52a0*/  HMMA.16816.F32 R144, R8, R64, R4 ;  /* 0x000000400890723c */ /* 0x002ff00000001804 */
[C---:B------:R-:W-:Y:S08]  /*52b0*/  HMMA.16816.F32 R24, R12.reuse, R58, RZ ;  /* 0x0000003a0c18723c */ /* 0x040ff000000018ff */
[----:B------:R-:W-:Y:S01]  /*52c0*/  HMMA.16816.F32 R4, R12, R68, RZ ;  /* 0x000000440c04723c */ /* 0x000fe200000018ff */
[----:B------:R-:W-:-:S02]  /*52d0*/  MOV R64, R91 ;  /* 0x0000005b00407202 */ /* 0x000fc40000000f00 */
[----:B------:R-:W-:-:S05]  /*52e0*/  MOV R65, R90 ;  /* 0x0000005a00417202 */ /* 0x000fca0000000f00 */
[C---:B------:R-:W-:Y:S08]  /*52f0*/  HMMA.16816.F32 R152, R8.reuse, R62, R20 ;  /* 0x0000003e0898723c */ /* 0x040ff00000001814 */
[----:B------:R-:W-:Y:S07]  /*5300*/  HMMA.16816.F32 R136, R8, R66, R24 ;  /* 0x000000420888723c */ /* 0x000fee0000001818 */
[----:B------:R-:W-:Y:S01]  /*5310*/  MOV R67, R89 ;  /* 0x0000005900437202 */ /* 0x000fe20000000f00 */
[----:B------:R-:W-:Y:S01]  /*5320*/  IMAD.MOV.U32 R66, RZ, RZ, R88 ;  /* 0x000000ffff427224 */ /* 0x000fe200078e0058 */
[----:B------:R-:W-:Y:S08]  /*5330*/  HMMA.16816.F32 R24, R12, R70, RZ ;  /* 0x000000460c18723c */ /* 0x000ff000000018ff */
[----:B--2---:R-:W-:Y:S08]  /*5340*/  HMMA.16816.F32 R88, R8, R40, R4 ;  /* 0x000000280858723c */ /* 0x004ff00000001804 */
[C---:B---3--:R-:W-:Y:S08]  /*5350*/  HMMA.16816.F32 R20, R12.reuse, R32, RZ ;  /* 0x000000200c14723c */ /* 0x048ff000000018ff */
[----:B------:R-:W-:Y:S01]  /*5360*/  HMMA.16816.F32 R4, R12, R34, RZ ;  /* 0x000000220c04723c */ /* 0x000fe200000018ff */
[----:B------:R-:W-:-:S05]  /*5370*/  IMAD.MOV.U32 R70, RZ, RZ, R93 ;  /* 0x000000ffff467224 */ /* 0x000fca00078e005d */
[----:B------:R-:W1:Y:S01]  /*5380*/  LDSM.16.MT88.4 R44, [R70+0x4000] ;  /* 0x00400000462c783b */ /* 0x000e620000004200 */
[----:B------:R-:W-:Y:S01]  /*5390*/  IMAD.MOV.U32 R63, RZ, RZ, R95 ;  /* 0x000000ffff3f7224 */ /* 0x000fe200078e005f */
[----:B------:R-:W-:Y:S02]  /*53a0*/  MOV R62, R94 ;  /* 0x0000005e003e7202 */ /* 0x000fe40000000f00 */
[----:B------:R-:W-:Y:S01]  /*53b0*/  MOV R71, R92 ;  /* 0x0000005c00477202 */ /* 0x000fe20000000f00 */
[----:B------:R-:W-:Y:S01]  /*53c0*/  LDSM.16.MT88.4 R32, [R70+0x4800] ;  /* 0x004800004620783b */ /* 0x000fe20000004200 */
[----:B------:R-:W-:Y:S01]  /*53d0*/  HMMA.16816.F32 R92, R8, R42, R24 ;  /* 0x0000002a085c723c */ /* 0x000fe20000001818 */
[----:B------:R-:W-:Y:S02]  /*53e0*/  MOV R58, R98 ;  /* 0x00000062003a7202 */ /* 0x000fe40000000f00 */
[----:B------:R-:W-:-:S04]  /*53f0*/  MOV R59, R97 ;  /* 0x00000061003b7202 */ /* 0x000fc80000000f00 */
[----:B------:R-:W-:Y:S02]  /*5400*/  MOV R43, R96 ;  /* 0x00000060002b7202 */ /* 0x000fe40000000f00 */
[C---:B------:R-:W-:Y:S08]  /*5410*/  HMMA.16816.F32 R96, R8.reuse, R28, R20 ;  /* 0x0000001c0860723c */ /* 0x040ff00000001814 */
[----:B------:R-:W-:Y:S01]  /*5420*/  HMMA.16816.F32 R100, R8, R30, R4 ;  /* 0x0000001e0864723c */ /* 0x000fe20000001804 */
[----:B------:R-:W2:Y:S07]  /*5430*/  LDSM.16.MT88.4 R28, [R252+0x4800] ;  /* 0x00480000fc1c783b */ /* 0x000eae0000004200 */
[C---:B------:R-:W-:Y:S08]  /*5440*/  HMMA.16816.F32 R24, R12.reuse, R36, RZ ;  /* 0x000000240c18723c */ /* 0x040ff000000018ff */
[C---:B-1----:R-:W-:Y:S08]  /*5450*/  HMMA.16816.F32 R4, R12.reuse, R44, RZ ;  /* 0x0000002c0c04723c */ /* 0x042ff000000018ff */
[----:B------:R-:W-:Y:S08]  /*5460*/  HMMA.16816.F32 R20, R12, R38, RZ ;  /* 0x000000260c14723c */ /* 0x000ff000000018ff */
[C---:B--2---:R-:W-:Y:S01]  /*5470*/  HMMA.16816.F32 R104, R8.reuse, R28, R24 ;  /* 0x0000001c0868723c */ /* 0x044fe20000001818 */
[----:B------:R-:W1:Y:S07]  /*5480*/  LDSM.16.MT88.4 R24, [R251+0x6000] ;  /* 0x00600000fb18783b */ /* 0x000e6e0000004200 */
[----:B------:R-:W-:Y:S08]  /*5490*/  HMMA.16816.F32 R112, R8, R32, R4 ;  /* 0x000000200870723c */ /* 0x000ff00000001804 */
[----:B------:R-:W-:Y:S08]  /*54a0*/  HMMA.16816.F32 R4, R12, R46, RZ ;  /* 0x0000002e0c04723c */ /* 0x000ff000000018ff */
[C---:B------:R-:W-:Y:S01]  /*54b0*/  HMMA.16816.F32 R108, R8.reuse, R30, R20 ;  /* 0x0000001e086c723c */ /* 0x040fe20000001814 */
[----:B------:R-:W2:Y:S11]  /*54c0*/  LDSM.16.MT88.4 R20, [R251+0x6800] ;  /* 0x00680000fb14783b */ /* 0x000eb60000004200 */
[----:B------:R-:W-:Y:S04]  /*54d0*/  @!UPT UIADD3 URZ, URZ, URZ, URZ ;  /* 0x0000003f3f3ff290 */ /* 0x000fe8000fffe03f */
[----:B------:R-:W-:Y:S08]  /*54e0*/  HMMA.16816.F32 R180, R8, R34, R4 ;  /* 0x0000002208b4723c */ /* 0x000ff00000001804 */
[----:B-1----:R-:W-:Y:S11]  /*54f0*/  HMMA.16816.F32 R4, R12, R24, RZ ;  /* 0x000000180c04723c */ /* 0x002ff600000018ff */
[----:B------:R-:W-:Y:S11]  /*5500*/  @!UPT UIADD3 URZ, URZ, URZ, URZ ;  /* 0x0000003f3f3ff290 */ /* 0x000ff6000fffe03f */
[----:B------:R-:W-:Y:S02]  /*5510*/  @!UPT UIADD3 URZ, URZ, URZ, URZ ;  /* 0x0000003f3f3ff290 */ /* 0x000fe4000fffe03f */
[----:B--2---:R-:W-:Y:S08]  /*5520*/  HMMA.16816.F32 R176, R8, R20, R4 ;  /* 0x0000001408b0723c */ /* 0x004ff00000001804 */
[----:B------:R-:W-:Y:S01]  /*5530*/  HMMA.16816.F32 R4, R12, R26, RZ ;  /* 0x0000001a0c04723c */ /* 0x000fe200000018ff */
[----:B------:R-:W-:Y:S01]  /*5540*/  MOV R69, R3 ;  /* 0x0000000300457202 */ /* 0x000fe20000000f00 */
[----:B------:R-:W-:Y:S11]  /*5550*/  LDSM.16.MT88.4 R24, [R71+0x6800] ;  /* 0x006800004718783b */ /* 0x000ff60000004200 */
[----:B------:R-:W-:Y:S11]  /*5560*/  @!UPT UIADD3 URZ, URZ, URZ, URZ ;  /* 0x0000003f3f3ff290 */ /* 0x000ff6000fffe03f */
[----:B------:R-:W-:Y:S01]  /*5570*/  HMMA.16816.F32 R124, R8, R22, R4 ;  /* 0x00000016087c723c */ /* 0x000fe20000001804 */
[----:B------:R-:W1:Y:S01]  /*5580*/  LDSM.16.MT88.4 R20, [R71+0x6000] ;  /* 0x006000004714783b */ /* 0x000e620000004200 */
[----:B------:R-:W-:Y:S01]  /*5590*/  FADD.FTZ R3, R118, R116 ;  /* 0x0000007476037221 */ /* 0x000fe20000010000 */
[----:B------:R-:W-:Y:S01]  /*55a0*/  MOV R41, R17 ;  /* 0x0000001100297202 */ /* 0x000fe20000000f00 */
[----:B------:R-:W-:Y:S02]  /*55b0*/  FADD.FTZ R17, R120, R119 ;  /* 0x0000007778117221 */ /* 0x000fe40000010000 */
[----:B------:R-:W-:Y:S02]  /*55c0*/  FADD.FTZ R3, R117, R3 ;  /* 0x0000000375037221 */ /* 0x000fe40000010000 */
[----:B------:R-:W-:Y:S02]  /*55d0*/  FADD.FTZ R4, R128, R17 ;  /* 0x0000001180047221 */ /* 0x000fe40000010000 */
[----:B------:R-:W-:Y:S01]  /*55e0*/  FADD.FTZ R3, R122, R3 ;  /* 0x000000037a037221 */ /* 0x000fe20000010000 */
[----:B------:R-:W-:Y:S01]  /*55f0*/  MOV R68, R19 ;  /* 0x0000001300447202 */ /* 0x000fe20000000f00 */
[----:B------:R-:W-:-:S02]  /*5600*/  FADD.FTZ R4, R129, R4 ;  /* 0x0000000481047221 */ /* 0x000fc40000010000 */
[----:B------:R-:W-:Y:S01]  /*5610*/  FADD.FTZ R3, R121, R3 ;  /* 0x0000000379037221 */ /* 0x000fe20000010000 */
[----:B------:R-:W-:Y:S01]  /*5620*/  MOV R40, R18 ;  /* 0x0000001200287202 */ /* 0x000fe20000000f00 */
[--C-:B------:R-:W-:Y:S02]  /*5630*/  FFMA.FTZ R18, R87, c[0x0][0x2d0], -R2.reuse ;  /* 0x0000b40057127a23 */ /* 0x100fe40000010802 */
[--C-:B------:R-:W-:Y:S02]  /*5640*/  FFMA.FTZ R17, R86, c[0x0][0x2d0], -R2.reuse ;  /* 0x0000b40056117a23 */ /* 0x100fe40000010802 */
[--C-:B------:R-:W-:Y:S02]  /*5650*/  FFMA.FTZ R19, R85, c[0x0][0x2d0], -R2.reuse ;  /* 0x0000b40055137a23 */ /* 0x100fe40000010802 */
[--C-:B------:R-:W-:Y:S02]  /*5660*/  FFMA.FTZ R28, R84, c[0x0][0x2d0], -R2.reuse ;  /* 0x0000b400541c7a23 */ /* 0x100fe40000010802 */
[----:B------:R-:W-:-:S02]  /*5670*/  FFMA.FTZ R38, R83, c[0x0][0x2d0], -R2 ;  /* 0x0000b40053267a23 */ /* 0x000fc40000010802 */
[--C-:B------:R-:W-:Y:S02]  /*5680*/  FFMA.FTZ R37, R82, c[0x0][0x2d0], -R2.reuse ;  /* 0x0000b40052257a23 */ /* 0x100fe40000010802 */
[--C-:B------:R-:W-:Y:S02]  /*5690*/  FFMA.FTZ R36, R81, c[0x0][0x2d0], -R2.reuse ;  /* 0x0000b40051247a23 */ /* 0x100fe40000010802 */
[----:B------:R-:W-:Y:S02]  /*56a0*/  FFMA.FTZ R34, R80, c[0x0][0x2d0], -R2 ;  /* 0x0000b40050227a23 */ /* 0x000fe40000010802 */
[----:B------:R-:W-:Y:S02]  /*56b0*/  FADD.FTZ R2, R130, R3 ;  /* 0x0000000382027221 */ /* 0x000fe40000010000 */
[----:B------:R-:W-:Y:S02]  /*56c0*/  FADD.FTZ R3, R123, R4 ;  /* 0x000000047b037221 */ /* 0x000fe40000010000 */
[----:B-1----:R-:W-:Y:S11]  /*56d0*/  HMMA.16816.F32 R4, R12, R20, RZ ;  /* 0x000000140c04723c */ /* 0x002ff600000018ff */
[----:B------:R-:W-:Y:S11]  /*56e0*/  @!UPT UIADD3 URZ, URZ, URZ, URZ ;  /* 0x0000003f3f3ff290 */ /* 0x000ff6000fffe03f */
[----:B------:R-:W-:Y:S02]  /*56f0*/  @!UPT UIADD3 URZ, URZ, URZ, URZ ;  /* 0x0000003f3f3ff290 */ /* 0x000fe4000fffe03f */
[----:B------:R-:W-:Y:S08]  /*5700*/  HMMA.16816.F32 R120, R8, R24, R4 ;  /* 0x000000180878723c */ /* 0x000ff00000001804 */
[----:B------:R-:W-:Y:S01]  /*5710*/  HMMA.16816.F32 R4, R12, R22, RZ ;  /* 0x000000160c04723c */ /* 0x000fe200000018ff */
[----:B------:R1:W2:Y:S01]  /*5720*/  MUFU.EX2 R22, R18 ;  /* 0x0000001200167308 */ /* 0x0002a20000000800 */
[----:B------:R-:W-:Y:S11]  /*5730*/  FADD.FTZ R2, R134, R2 ;  /* 0x0000000286027221 */ /* 0x000ff60000010000 */
[----:B------:R-:W-:Y:S11]  /*5740*/  @!UPT UIADD3 URZ, URZ, URZ, URZ ;  /* 0x0000003f3f3ff290 */ /* 0x000ff6000fffe03f */
[----:B------:R-:W-:Y:S01]  /*5750*/  HMMA.16816.F32 R116, R8, R26, R4 ;  /* 0x0000001a0874723c */ /* 0x000fe20000001804 */
[----:B------:R3:W-:Y:S01]  /*5760*/  MUFU.EX2 R6, R28 ;  /* 0x0000001c00067308 */ /* 0x0007e20000000800 */
[--C-:B-1----:R-:W-:Y:S01]  /*5770*/  FFMA.FTZ R18, R76, c[0x0][0x2d0], -R0.reuse ;  /* 0x0000b4004c127a23 */ /* 0x102fe20000010800 */
[----:B------:R-:W-:Y:S04]  /*5780*/  LDSM.16.MT88.4 R24, [R252+0x6800] ;  /* 0x00680000fc18783b */ /* 0x000fe80000004200 */
[----:B---3--:R-:W1:Y:S02]  /*5790*/  LDSM.16.MT88.4 R28, [R252+0x6000] ;  /* 0x00600000fc1c783b */ /* 0x008e640000004200 */
[----:B------:R3:W4:Y:S01]  /*57a0*/  MUFU.EX2 R21, R17 ;  /* 0x0000001100157308 */ /* 0x0007220000000800 */
[----:B------:R-:W-:-:S02]  /*57b0*/  FFMA.FTZ R7, R78, c[0x0][0x2d0], -R0 ;  /* 0x0000b4004e077a23 */ /* 0x000fc40000010800 */
[--C-:B------:R-:W-:Y:S02]  /*57c0*/  FFMA.FTZ R5, R77, c[0x0][0x2d0], -R0.reuse ;  /* 0x0000b4004d057a23 */ /* 0x100fe40000010800 */
[----:B------:R-:W-:-:S03]  /*57d0*/  FFMA.FTZ R33, R75, c[0x0][0x2d0], -R0 ;  /* 0x0000b4004b217a23 */ /* 0x000fc60000010800 */
[----:B------:R5:W2:Y:S01]  /*57e0*/  MUFU.EX2 R20, R19 ;  /* 0x0000001300147308 */ /* 0x000aa20000000800 */
[--C-:B------:R-:W-:Y:S02]  /*57f0*/  FFMA.FTZ R32, R74, c[0x0][0x2d0], -R0.reuse ;  /* 0x0000b4004a207a23 */ /* 0x100fe40000010800 */
[--C-:B------:R-:W-:Y:S02]  /*5800*/  FFMA.FTZ R35, R72, c[0x0][0x2d0], -R0.reuse ;  /* 0x0000b40048237a23 */ /* 0x100fe40000010800 */
[--C-:B---3--:R-:W-:Y:S02]  /*5810*/  FFMA.FTZ R17, R79, c[0x0][0x2d0], -R0.reuse ;  /* 0x0000b4004f117a23 */ /* 0x108fe40000010800 */
[----:B-----5:R-:W-:Y:S02]  /*5820*/  FFMA.FTZ R19, R73, c[0x0][0x2d0], -R0 ;  /* 0x0000b40049137a23 */ /* 0x020fe40000010800 */
[----:B------:R-:W-:-:S04]  /*5830*/  FADD.FTZ R0, R43, R2 ;  /* 0x000000022b007221 */ /* 0x000fc80000010000 */
[----:B--2---:R-:W-:-:S04]  /*5840*/  FADD.FTZ R0, R22, R0 ;  /* 0x0000000016007221 */ /* 0x004fc80000010000 */
[----:B----4-:R-:W-:-:S04]  /*5850*/  FADD.FTZ R0, R21, R0 ;  /* 0x0000000015007221 */ /* 0x010fc80000010000 */
[----:B------:R-:W-:Y:S01]  /*5860*/  FADD.FTZ R0, R20, R0 ;  /* 0x0000000014007221 */ /* 0x000fe20000010000 */
[----:B------:R-:W-:-:S03]  /*5870*/  F2FP.PACK_AB R4, R21, R22 ;  /* 0x000000161504723e */ /* 0x000fc600000000ff */
[C---:B------:R-:W-:Y:S01]  /*5880*/  FADD.FTZ R0, R6.reuse, R0 ;  /* 0x0000000006007221 */ /* 0x040fe20000010000 */
[----:B------:R-:W-:Y:S02]  /*5890*/  F2FP.PACK_AB R6, R6, R20 ;  /* 0x000000140606723e */ /* 0x000fe400000000ff */
[----:B-1----:R-:W-:Y:S01]  /*58a0*/  HMMA.16816.F32 R20, R12, R28, RZ ;  /* 0x0000001c0c14723c */ /* 0x002fe200000018ff */
[----:B------:R-:W-:Y:S01]  /*58b0*/  FADD.FTZ R3, R131, R3 ;  /* 0x0000000383037221 */ /* 0x000fe20000010000 */
[----:B------:R-:W-:Y:S01]  /*58c0*/  MOV R134, R70 ;  /* 0x0000004600867202 */ /* 0x000fe20000000f00 */
[----:B------:R-:W-:Y:S02]  /*58d0*/  IMAD.MOV.U32 R70, RZ, RZ, R40 ;  /* 0x000000ffff467224 */ /* 0x000fe400078e0028 */
[----:B------:R-:W-:Y:S01]  /*58e0*/  FADD.FTZ R2, R135, R3 ;  /* 0x0000000387027221 */ /* 0x000fe20000010000 */
[----:B------:R-:W-:Y:S01]  /*58f0*/  MOV R135, R71 ;  /* 0x0000004700877202 */ /* 0x000fe20000000f00 */
[----:B------:R-:W-:Y:S01]  /*5900*/  IMAD.MOV.U32 R40, RZ, RZ, R65 ;  /* 0x000000ffff287224 */ /* 0x000fe200078e0041 */
[----:B------:R-:W-:-:S02]  /*5910*/  MOV R71, R41 ;  /* 0x0000002900477202 */ /* 0x000fc40000000f00 */
[----:B------:R-:W-:Y:S02]  /*5920*/  MOV R41, R66 ;  /* 0x0000004200297202 */ /* 0x000fe40000000f00 */
[----:B------:R-:W-:Y:S02]  /*5930*/  MOV R42, R67 ;  /* 0x00000043002a7202 */ /* 0x000fe40000000f00 */
[----:B------:R-:W-:-:S10]  /*5940*/  MOV R43, R64 ;  /* 0x00000040002b7202 */ /* 0x000fd40000000f00 */
[----:B------:R-:W-:Y:S08]  /*5950*/  HMMA.16816.F32 R64, R8, R24, R20 ;  /* 0x000000180840723c */ /* 0x000ff00000001814 */
[----:B------:R-:W-:Y:S01]  /*5960*/  HMMA.16816.F32 R20, R12, R30, RZ ;  /* 0x0000001e0c14723c */ /* 0x000fe200000018ff */
[----:B------:R-:W-:Y:S01]  /*5970*/  MOV R39, R58 ;  /* 0x0000003a00277202 */ /* 0x000fe20000000f00 */
[----:B------:R-:W-:Y:S01]  /*5980*/  IMAD.MOV.U32 R58, RZ, RZ, R60 ;  /* 0x000000ffff3a7224 */ /* 0x000fe200078e003c */
[----:B------:R-:W-:Y:S01]  /*5990*/  MOV R44, R59 ;  /* 0x0000003b002c7202 */ /* 0x000fe20000000f00 */
[----:B------:R-:W-:Y:S01]  /*59a0*/  IMAD.MOV.U32 R60, RZ, RZ, R48 ;  /* 0x000000ffff3c7224 */ /* 0x000fe200078e0030 */
[----:B------:R-:W-:-:S02]  /*59b0*/  MOV R45, R62 ;  /* 0x0000003e002d7202 */ /* 0x000fc40000000f00 */
[----:B------:R-:W-:Y:S02]  /*59c0*/  MOV R47, R63 ;  /* 0x0000003f002f7202 */ /* 0x000fe40000000f00 */
[----:B------:R-:W-:Y:S02]  /*59d0*/  MOV R59, R61 ;  /* 0x0000003d003b7202 */ /* 0x000fe40000000f00 */
[----:B------:R-:W-:Y:S02]  /*59e0*/  MOV R61, R50 ;  /* 0x00000032003d7202 */ /* 0x000fe40000000f00 */
[----:B------:R-:W-:Y:S02]  /*59f0*/  MOV R62, R51 ;  /* 0x00000033003e7202 */ /* 0x000fe40000000f00 */
[----:B------:R-:W-:-:S09]  /*5a00*/  MOV R63, R49 ;  /* 0x00000031003f7202 */ /* 0x000fd20000000f00 */
[----:B------:R-:W-:Y:S01]  /*5a10*/  HMMA.16816.F32 R48, R8, R26, R20 ;  /* 0x0000001a0830723c */ /* 0x000fe20000001814 */
[----:B------:R-:W1:Y:S01]  /*5a20*/  LDSM.16.MT88.4 R20, [R134+0x6000] ;  /* 0x006000008614783b */ /* 0x000e620000004200 */
[----:B------:R-:W2:Y:S08]  /*5a30*/  MUFU.EX2 R25, R38 ;  /* 0x0000002600197308 */ /* 0x000eb00000000800 */
[----:B------:R-:W3:Y:S01]  /*5a40*/  MUFU.EX2 R24, R37 ;  /* 0x0000002500187308 */ /* 0x000ee20000000800 */
[----:B--2---:R-:W-:-:S04]  /*5a50*/  FADD.FTZ R0, R25, R0 ;  /* 0x0000000019007221 */ /* 0x004fc80000010000 */
[C---:B---3--:R-:W-:Y:S01]  /*5a60*/  FADD.FTZ R0, R24.reuse, R0 ;  /* 0x0000000018007221 */ /* 0x048fe20000010000 */
[----:B------:R-:W-:Y:S02]  /*5a70*/  F2FP.PACK_AB R128, R24, R25 ;  /* 0x000000191880723e */ /* 0x000fe400000000ff */
[----:B------:R-:W2:Y:S01]  /*5a80*/  MUFU.EX2 R30, R36 ;  /* 0x00000024001e7308 */ /* 0x000ea20000000800 */
[C---:B-1----:R-:W-:Y:S08]  /*5a90*/  HMMA.16816.F32 R24, R12.reuse, R20, RZ ;  /* 0x000000140c18723c */ /* 0x042ff000000018ff */
[----:B------:R-:W-:Y:S01]  /*5aa0*/  HMMA.16816.F32 R20, R12, R22, RZ ;  /* 0x000000160c14723c */ /* 0x000fe200000018ff */
[----:B------:R-:W1:Y:S01]  /*5ab0*/  LDSM.16.MT88.4 R12, [R134+0x6800] ;  /* 0x00680000860c783b */ /* 0x000e620000004200 */
[----:B------:R-:W3:Y:S08]  /*5ac0*/  MUFU.EX2 R29, R17 ;  /* 0x00000011001d7308 */ /* 0x000ef00000000800 */
[----:B------:R-:W4:Y:S08]  /*5ad0*/  MUFU.EX2 R28, R34 ;  /* 0x00000022001c7308 */ /* 0x000f300000000800 */
[----:B------:R-:W5:Y:S01]  /*5ae0*/  MUFU.EX2 R7, R7 ;  /* 0x0000000700077308 */ /* 0x000f620000000800 */
[----:B------:R-:W-:-:S07]  /*5af0*/  FADD.FTZ R2, R132, R2 ;  /* 0x0000000284027221 */ /* 0x000fce0000010000 */
[----:B------:R1:W-:Y:S01]  /*5b00*/  MUFU.EX2 R17, R5 ;  /* 0x0000000500117308 */ /* 0x0003e20000000800 */
[----:B--2---:R-:W-:Y:S02]  /*5b10*/  FADD.FTZ R0, R30, R0 ;  /* 0x000000001e007221 */ /* 0x004fe40000010000 */
[----:B---3--:R-:W-:-:S05]  /*5b20*/  FADD.FTZ R2, R29, R2 ;  /* 0x000000021d027221 */ /* 0x008fca0000010000 */
[----:B------:R-:W2:Y:S01]  /*5b30*/  MUFU.EX2 R3, R18 ;  /* 0x0000001200037308 */ /* 0x000ea20000000800 */
[----:B----4-:R-:W-:Y:S02]  /*5b40*/  FADD.FTZ R0, R28, R0 ;  /* 0x000000001c007221 */ /* 0x010fe40000010000 */
[----:B-----5:R-:W-:-:S03]  /*5b50*/  FADD.FTZ R2, R7, R2 ;  /* 0x0000000207027221 */ /* 0x020fc60000010000 */
[----:B------:R3:W-:Y:S01]  /*5b60*/  STL [R1+0x78], R0 ;  /* 0x0000780001007387 */ /* 0x0007e20000100800 */
[----:B-1----:R-:W-:Y:S02]  /*5b70*/  F2FP.PACK_AB R5, R7, R29 ;  /* 0x0000001d0705723e */ /* 0x002fe400000000ff */
[----:B--2---:R-:W-:Y:S01]  /*5b80*/  F2FP.PACK_AB R7, R3, R17 ;  /* 0x000000110307723e */ /* 0x004fe200000000ff */
[----:B---3--:R-:W-:Y:S02]  /*5b90*/  FADD.FTZ R0, R17, R2 ;  /* 0x0000000211007221 */ /* 0x008fe40000010000 */
[----:B------:R-:W1:Y:S02]  /*5ba0*/  MUFU.EX2 R17, R33 ;  /* 0x0000002100117308 */ /* 0x000e640000000800 */
[----:B------:R-:W-:-:S06]  /*5bb0*/  FADD.FTZ R0, R3, R0 ;  /* 0x0000000003007221 */ /* 0x000fcc0000010000 */
[----:B------:R-:W2:Y:S08]  /*5bc0*/  MUFU.EX2 R3, R32 ;  /* 0x0000002000037308 */ /* 0x000eb00000000800 */
[----:B------:R3:W-:Y:S02]  /*5bd0*/  MUFU.EX2 R2, R35 ;  /* 0x0000002300027308 */ /* 0x0007e40000000800 */
[C---:B---3--:R-:W-:Y:S08]  /*5be0*/  HMMA.16816.F32 R32, R8.reuse, R12, R24 ;  /* 0x0000000c0820723c */ /* 0x048ff00000001818 */
[----:B------:R-:W-:Y:S01]  /*5bf0*/  HMMA.16816.F32 R24, R8, R14, R20 ;  /* 0x0000000e0818723c */ /* 0x000fe20000001814 */
[----:B------:R-:W3:Y:S01]  /*5c00*/  LDSM.16.MT88.4 R12, [R135+0x1000] ;  /* 0x00100000870c783b */ /* 0x000ee20000004200 */
[----:B------:R-:W-:-:S02]  /*5c10*/  MOV R46, R47 ;  /* 0x0000002f002e7202 */ /* 0x000fc40000000f00 */
[----:B------:R-:W-:Y:S01]  /*5c20*/  MOV R47, R39 ;  /* 0x00000027002f7202 */ /* 0x000fe20000000f00 */
[----:B------:R-:W4:Y:S01]  /*5c30*/  LDSM.16.MT88.4 R8, [R251+0x1000] ;  /* 0x00100000fb08783b */ /* 0x000f220000004200 */
[----:B------:R-:W-:Y:S01]  /*5c40*/  F2FP.PACK_AB R130, R28, R30 ;  /* 0x0000001e1c82723e */ /* 0x000fe200000000ff */
[----:B------:R-:W5:Y:S01]  /*5c50*/  MUFU.EX2 R19, R19 ;  /* 0x0000001300137308 */ /* 0x000f620000000800 */
[----:B-1----:R-:W-:Y:S01]  /*5c60*/  FADD.FTZ R0, R17, R0 ;  /* 0x0000000011007221 */ /* 0x002fe20000010000 */
[C---:B--2---:R-:W-:Y:S01]  /*5c70*/  F2FP.PACK_AB R129, R3.reuse, R17 ;  /* 0x000000110381723e */ /* 0x044fe200000000ff */
[----:B------:R-:W-:Y:S01]  /*5c80*/  LDSM.16.MT88.4 R20, [R135+0x7000] ;  /* 0x007000008714783b */ /* 0x000fe20000004200 */
[C---:B---3--:R-:W-:Y:S08]  /*5c90*/  HMMA.16816.F32 R156, R4.reuse, R12, R156 ;  /* 0x0000000c049c723c */ /* 0x048ff0000000189c */
[C---:B------:R-:W-:Y:S01]  /*5ca0*/  HMMA.16816.F32 R36, R4.reuse, R14, R40 ;  /* 0x0000000e0424723c */ /* 0x040fe20000001828 */
[----:B------:R-:W1:Y:S07]  /*5cb0*/  LDSM.16.MT88.4 R12, [R134+0x1000] ;  /* 0x00100000860c783b */ /* 0x000e6e0000004200 */
[C---:B----4-:R-:W-:Y:S08]  /*5cc0*/  HMMA.16816.F32 R164, R4.reuse, R8, R164 ;  /* 0x0000000804a4723c */ /* 0x050ff000000018a4 */
[C---:B------:R-:W-:Y:S01]  /*5cd0*/  HMMA.16816.F32 R28, R4.reuse, R10, R44 ;  /* 0x0000000a041c723c */ /* 0x040fe2000000182c */
[----:B------:R-:W2:Y:S07]  /*5ce0*/  LDSM.16.MT88.4 R8, [R252+0x1000] ;  /* 0x00100000fc08783b */ /* 0x000eae0000004200 */
[C---:B-1----:R-:W-:Y:S08]  /*5cf0*/  HMMA.16816.F32 R140, R4.reuse, R12, R140 ;  /* 0x0000000c048c723c */ /* 0x042ff0000000188c */
[C---:B------:R-:W-:Y:S01]  /*5d00*/  HMMA.16816.F32 R44, R4.reuse, R14, R60 ;  /* 0x0000000e042c723c */ /* 0x040fe2000000183c */
[----:B------:R-:W1:Y:S07]  /*5d10*/  LDSM.16.MT88.4 R12, [R135+0x3000] ;  /* 0x00300000870c783b */ /* 0x000e6e0000004200 */
[----:B--2---:R-:W-:Y:S01]  /*5d20*/  HMMA.16816.F32 R40, R4, R10, R68 ;  /* 0x0000000a0428723c */ /* 0x004fe20000001844 */
[----:B------:R-:W-:-:S04]  /*5d30*/  FADD.FTZ R0, R3, R0 ;  /* 0x0000000003007221 */ /* 0x000fc80000010000 */
[----:B-----5:R-:W-:-:S04]  /*5d40*/  FADD.FTZ R0, R19, R0 ;  /* 0x0000000013007221 */ /* 0x020fc80000010000 */
[C---:B------:R-:W-:Y:S01]  /*5d50*/  FADD.FTZ R0, R2.reuse, R0 ;  /* 0x0000000002007221 */ /* 0x040fe20000010000 */
[C---:B-1----:R-:W-:Y:S08]  /*5d60*/  HMMA.16816.F32 R60, R4.reuse, R12, R184 ;  /* 0x0000000c043c723c */ /* 0x042ff000000018b8 */
[C---:B------:R-:W-:Y:S01]  /*5d70*/  HMMA.16816.F32 R68, R4.reuse, R14, R188 ;  /* 0x0000000e0444723c */ /* 0x040fe200000018bc */
[----:B------:R-:W1:Y:S04]  /*5d80*/  LDSM.16.MT88.4 R12, [R134+0x3000] ;  /* 0x00300000860c783b */ /* 0x000e680000004200 */
[----:B------:R2:W-:Y:S04]  /*5d90*/  STL [R1+0x88], R0 ;  /* 0x0000880001007387 */ /* 0x0005e80000100800 */
[----:B--2---:R-:W2:Y:S04]  /*5da0*/  LDL R0, [R1+0xd4] ;  /* 0x0000d40001007983 */ /* 0x004ea80000100800 */
[----:B------:R-:W3:Y:S04]  /*5db0*/  LDL.LU R3, [R1+0x74] ;  /* 0x0000740001037983 */ /* 0x000ee80000300800 */
[----:B------:R-:W4:Y:S01]  /*5dc0*/  LDL R17, [R1+0x8c] ;  /* 0x00008c0001117983 */ /* 0x000f220000100800 */
[C---:B-1----:R-:W-:Y:S03]  /*5dd0*/  HMMA.16816.F32 R80, R4.reuse, R12, R144 ;  /* 0x0000000c0450723c */ /* 0x042fe60000001890 */
[----:B------:R-:W-:Y:S05]  /*5de0*/  LDSM.16.MT88.4 R144, [R252+0x1800] ;  /* 0x00180000fc90783b */ /* 0x000fea0000004200 */
[----:B------:R-:W-:Y:S01]  /*5df0*/  HMMA.16816.F32 R84, R4, R14, R136 ;  /* 0x0000000e0454723c */ /* 0x000fe20000001888 */
[----:B------:R-:W1:Y:S01]  /*5e00*/  LDSM.16.MT88.4 R12, [R135+0x5000] ;  /* 0x00500000870c783b */ /* 0x000e620000004200 */
[----:B------:R-:W-:-:S03]  /*5e10*/  F2FP.PACK_AB R131, R2, R19 ;  /* 0x000000130283723e */ /* 0x000fc600000000ff */
[----:B------:R-:W-:Y:S03]  /*5e20*/  LDSM.16.MT88.4 R136, [R134+0x1800] ;  /* 0x001800008688783b */ /* 0x000fe60000004200 */
[C---:B------:R-:W-:Y:S01]  /*5e30*/  HMMA.16816.F32 R148, R4.reuse, R8, R148 ;  /* 0x000000080494723c */ /* 0x040fe20000001894 */
[----:B------:R-:W5:Y:S07]  /*5e40*/  LDSM.16.MT88.4 R8, [R251+0x3000] ;  /* 0x00300000fb08783b */ /* 0x000f6e0000004200 */
[C---:B-1----:R-:W-:Y:S08]  /*5e50*/  HMMA.16816.F32 R96, R4.reuse, R12, R96 ;  /* 0x0000000c0460723c */ /* 0x042ff00000001860 */
[C---:B------:R-:W-:Y:S01]  /*5e60*/  HMMA.16816.F32 R100, R4.reuse, R14, R100 ;  /* 0x0000000e0464723c */ /* 0x040fe20000001864 */
[----:B------:R-:W1:Y:S07]  /*5e70*/  LDSM.16.MT88.4 R12, [R134+0x5000] ;  /* 0x00500000860c783b */ /* 0x000e6e0000004200 */
[C---:B-----5:R-:W-:Y:S08]  /*5e80*/  HMMA.16816.F32 R52, R4.reuse, R8, R52 ;  /* 0x000000080434723c */ /* 0x060ff00000001834 */
[C---:B------:R-:W-:Y:S01]  /*5e90*/  HMMA.16816.F32 R56, R4.reuse, R10, R56 ;  /* 0x0000000a0438723c */ /* 0x040fe20000001838 */
[----:B------:R-:W5:Y:S07]  /*5ea0*/  LDSM.16.MT88.4 R8, [R252+0x3000] ;  /* 0x00300000fc08783b */ /* 0x000f6e0000004200 */
[C---:B-1----:R-:W-:Y:S08]  /*5eb0*/  HMMA.16816.F32 R112, R4.reuse, R12, R112 ;  /* 0x0000000c0470723c */ /* 0x042ff00000001870 */
[C---:B------:R-:W-:Y:S01]  /*5ec0*/  HMMA.16816.F32 R180, R4.reuse, R14, R180 ;  /* 0x0000000e04b4723c */ /* 0x040fe200000018b4 */
[----:B------:R-:W1:Y:S07]  /*5ed0*/  LDSM.16.MT88.4 R12, [R252+0x7000] ;  /* 0x00700000fc0c783b */ /* 0x000e6e0000004200 */
[C---:B-----5:R-:W-:Y:S01]  /*5ee0*/  HMMA.16816.F32 R76, R4.reuse, R10, R152 ;  /* 0x0000000a044c723c */ /* 0x060fe20000001898 */
[----:B------:R-:W5:Y:S07]  /*5ef0*/  LDSM.16.MT88.4 R152, [R135+0x1800] ;  /* 0x001800008798783b */ /* 0x000f6e0000004200 */
[----:B------:R-:W-:Y:S08]  /*5f00*/  HMMA.16816.F32 R120, R4, R20, R120 ;  /* 0x000000140478723c */ /* 0x000ff00000001878 */
[----:B------:R-:W-:Y:S08]  /*5f10*/  HMMA.16816.F32 R148, R128, R144, R148 ;  /* 0x000000908094723c */ /* 0x000ff00000001894 */
[----:B------:R-:W-:Y:S08]  /*5f20*/  HMMA.16816.F32 R20, R4, R22, R116 ;  /* 0x000000160414723c */ /* 0x000ff00000001874 */
[----:B------:R-:W-:Y:S01]  /*5f30*/  HMMA.16816.F32 R144, R128, R146, R40 ;  /* 0x000000928090723c */ /* 0x000fe20000001828 */
[----:B------:R-:W5:Y:S07]  /*5f40*/  LDSM.16.MT88.4 R40, [R251+0x3800] ;  /* 0x00380000fb28783b */ /* 0x000f6e0000004200 */
        /* <DEDUP_REMOVED lines=9> */
[C---:B-----5:R-:W-:Y:S08]  /*5fe0*/  HMMA.16816.F32 R156, R128.reuse, R152, R156 ;  /* 0x00000098809c723c */ /* 0x060ff0000000189c */
[C---:B------:R-:W-:Y:S08]  /*5ff0*/  HMMA.16816.F32 R152, R128.reuse, R154, R36 ;  /* 0x0000009a8098723c */ /* 0x040ff00000001824 */
[C---:B------:R-:W-:Y:S08]  /*6000*/  HMMA.16816.F32 R140, R128.reuse, R136, R140 ;  /* 0x00000088808c723c */ /* 0x040ff0000000188c */
[C---:B------:R-:W-:Y:S08]  /*6010*/  HMMA.16816.F32 R36, R128.reuse, R40, R52 ;  /* 0x000000288024723c */ /* 0x040ff00000001834 */
[C---:B------:R-:W-:Y:S08]  /*6020*/  HMMA.16816.F32 R136, R128.reuse, R138, R44 ;  /* 0x0000008a8088723c */ /* 0x040ff0000000182c */
[C---:B------:R-:W-:Y:S01]  /*6030*/  HMMA.16816.F32 R40, R128.reuse, R42, R56 ;  /* 0x0000002a8028723c */ /* 0x040fe20000001838 */
[----:B------:R-:W5:Y:S07]  /*6040*/  LDSM.16.MT88.4 R56, [R252+0x3800] ;  /* 0x00380000fc38783b */ /* 0x000f6e0000004200 */
[C---:B-1----:R-:W-:Y:S08]  /*6050*/  HMMA.16816.F32 R44, R128.reuse, R48, R60 ;  /* 0x00000030802c723c */ /* 0x042ff0000000183c */
[----:B------:R-:W-:Y:S01]  /*6060*/  HMMA.16816.F32 R60, R128, R64, R80 ;  /* 0x00000040803c723c */ /* 0x000fe20000001850 */
[----:B------:R-:W1:Y:S07]  /*6070*/  LDSM.16.MT88.4 R80, [R135+0x5800] ;  /* 0x005800008750783b */ /* 0x000e6e0000004200 */
[C---:B------:R-:W-:Y:S08]  /*6080*/  HMMA.16816.F32 R88, R4.reuse, R8, R88 ;  /* 0x000000080458723c */ /* 0x040ff00000001858 */
[----:B------:R-:W-:Y:S01]  /*6090*/  HMMA.16816.F32 R92, R4, R10, R92 ;  /* 0x0000000a045c723c */ /* 0x000fe2000000185c */
[----:B------:R-:W2:Y:S07]  /*60a0*/  LDSM.16.MT88.4 R8, [R252+0x5000] ;  /* 0x00500000fc08783b */ /* 0x000eae0000004200 */
[C---:B-----5:R-:W-:Y:S01]  /*60b0*/  HMMA.16816.F32 R52, R128.reuse, R56, R72 ;  /* 0x000000388034723c */ /* 0x060fe20000001848 */
[----:B------:R-:W5:Y:S07]  /*60c0*/  LDSM.16.MT88.4 R72, [R251+0x5800] ;  /* 0x00580000fb48783b */ /* 0x000f6e0000004200 */
[C---:B------:R-:W-:Y:S08]  /*60d0*/  HMMA.16816.F32 R56, R128.reuse, R58, R76 ;  /* 0x0000003a8038723c */ /* 0x040ff0000000184c */
[----:B-1----:R-:W-:Y:S01]  /*60e0*/  HMMA.16816.F32 R76, R128, R80, R96 ;  /* 0x00000050804c723c */ /* 0x002fe20000001860 */
[----:B------:R-:W1:Y:S07]  /*60f0*/  LDSM.16.MT88.4 R96, [R134+0x5800] ;  /* 0x005800008660783b */ /* 0x000e6e0000004200 */
[C---:B--2---:R-:W-:Y:S08]  /*6100*/  HMMA.16816.F32 R104, R4.reuse, R8, R104 ;  /* 0x000000080468723c */ /* 0x044ff00000001868 */
[----:B------:R-:W-:Y:S01]  /*6110*/  HMMA.16816.F32 R108, R4, R10, R108 ;  /* 0x0000000a046c723c */ /* 0x000fe2000000186c */
[----:B------:R-:W2:Y:S07]  /*6120*/  LDSM.16.MT88.4 R8, [R251+0x7000] ;  /* 0x00700000fb08783b */ /* 0x000eae0000004200 */
[C---:B------:R-:W-:Y:S08]  /*6130*/  HMMA.16816.F32 R48, R128.reuse, R50, R68 ;  /* 0x000000328030723c */ /* 0x040ff00000001844 */
[C---:B-----5:R-:W-:Y:S01]  /*6140*/  HMMA.16816.F32 R68, R128.reuse, R72, R88 ;  /* 0x000000488044723c */ /* 0x060fe20000001858 */
[----:B------:R-:W5:Y:S07]  /*6150*/  LDSM.16.MT88.4 R88, [R252+0x5800] ;  /* 0x00580000fc58783b */ /* 0x000f6e0000004200 */
[C---:B------:R-:W-:Y:S08]  /*6160*/  HMMA.16816.F32 R72, R128.reuse, R74, R92 ;  /* 0x0000004a8048723c */ /* 0x040ff0000000185c */
[----:B-1----:R-:W-:Y:S01]  /*6170*/  HMMA.16816.F32 R92, R128, R96, R112 ;  /* 0x00000060805c723c */ /* 0x002fe20000001870 */
[----:B------:R-:W1:Y:S07]  /*6180*/  LDSM.16.MT88.4 R112, [R135+0x7800] ;  /* 0x007800008770783b */ /* 0x000e6e0000004200 */
[C---:B--2---:R-:W-:Y:S08]  /*6190*/  HMMA.16816.F32 R176, R4.reuse, R8, R176 ;  /* 0x0000000804b0723c */ /* 0x044ff000000018b0 */
[----:B------:R-:W-:Y:S01]  /*61a0*/  HMMA.16816.F32 R124, R4, R10, R124 ;  /* 0x0000000a047c723c */ /* 0x000fe2000000187c */
[----:B------:R-:W2:Y:S01]  /*61b0*/  LDSM.16.MT88.4 R8, [R134+0x7000] ;  /* 0x007000008608783b */ /* 0x000ea20000004200 */
[----:B------:R-:W-:Y:S01]  /*61c0*/  ISETP.NE.AND P1, PT, R2, 0x1, PT ;  /* 0x000000010200780c */ /* 0x000fe20003f25270 */
[----:B------:R-:W-:-:S05]  /*61d0*/  IMAD R18, R18, c[0x0][0x1d0], RZ ;  /* 0x0000740012127a24 */ /* 0x000fca00078e02ff */
[C---:B------:R-:W-:Y:S07]  /*61e0*/  HMMA.16816.F32 R64, R128.reuse, R66, R84 ;  /* 0x000000428040723c */ /* 0x040fee0000001854 */
[----:B------:R-:W-:Y:S01]  /*61f0*/  @P1 IMAD.HI.U32 R2, R0, c[0x0][0x2c8], RZ ;  /* 0x0000b20000021a27 */ /* 0x000fe200078e00ff */
[----:B-----5:R-:W-:Y:S01]  /*6200*/  HMMA.16816.F32 R84, R128, R88, R104 ;  /* 0x000000588054723c */ /* 0x020fe20000001868 */
[----:B------:R-:W5:Y:S03]  /*6210*/  LDSM.16.MT88.4 R104, [R251+0x7800] ;  /* 0x00780000fb68783b */ /* 0x000f660000004200 */
[----:B------:R-:W-:-:S04]  /*6220*/  @P1 SHF.R.U32.HI R0, RZ, c[0x0][0x2cc], R2 ;  /* 0x0000b300ff001a19 */ /* 0x000fc80000011602 */
[----:B------:R-:W-:Y:S01]  /*6230*/  HMMA.16816.F32 R88, R128, R90, R108 ;  /* 0x0000005a8058723c */ /* 0x000fe2000000186c */
[----:B------:R-:W-:-:S07]  /*6240*/  IADD3 R0, R0, -c[0x0][0x168], R18 ;  /* 0x80005a0000007a10 */ /* 0x000fce0007ffe012 */
[----:B-1----:R-:W-:Y:S01]  /*6250*/  HMMA.16816.F32 R108, R128, R112, R120 ;  /* 0x00000070806c723c */ /* 0x002fe20000001878 */
[----:B------:R-:W1:Y:S07]  /*6260*/  LDSM.16.MT88.4 R120, [R252+0x7800] ;  /* 0x00780000fc78783b */ /* 0x000e6e0000004200 */
[C---:B--2---:R-:W-:Y:S08]  /*6270*/  HMMA.16816.F32 R32, R4.reuse, R8, R32 ;  /* 0x000000080420723c */ /* 0x044ff00000001820 */
[----:B------:R-:W-:Y:S01]  /*6280*/  HMMA.16816.F32 R24, R4, R10, R24 ;  /* 0x0000000a0418723c */ /* 0x000fe20000001818 */
[----:B------:R-:W2:Y:S01]  /*6290*/  LDSM.16.MT88.4 R4, [R134+0x7800] ;  /* 0x007800008604783b */ /* 0x000ea20000004200 */
[----:B------:R-:W-:-:S04]  /*62a0*/  SHF.R.S32.HI R2, RZ, 0x1f, R0 ;  /* 0x0000001fff027819 */ /* 0x000fc80000011400 */
[----:B------:R-:W-:-:S04]  /*62b0*/  LEA.HI R0, R2, R0, RZ, 0x6 ;  /* 0x0000000002007211 */ /* 0x000fc800078f30ff */
[----:B------:R-:W-:Y:S02]  /*62c0*/  SHF.R.S32.HI R0, RZ, 0x6, R0 ;  /* 0x00000006ff007819 */ /* 0x000fe40000011400 */
[----:B---3--:R-:W-:Y:S02]  /*62d0*/  IADD3 R3, R3, -0x2, RZ ;  /* 0xfffffffe03037810 */ /* 0x008fe40007ffe0ff */
[----:B----4-:R-:W-:-:S03]  /*62e0*/  IMNMX R0, R17, R0, !PT ;  /* 0x0000000011007217 */ /* 0x010fc60007800200 */
[----:B------:R3:W-:Y:S04]  /*62f0*/  STL [R1+0x6c], R3 ;  /* 0x00006c0301007387 */ /* 0x0007e80000100800 */
[----:B------:R3:W-:Y:S01]  /*6300*/  STL [R1+0x94], R0 ;  /* 0x0000940001007387 */ /* 0x0007e20000100800 */
[----:B------:R-:W-:Y:S01]  /*6310*/  ISETP.GE.AND P0, PT, R3, R0, PT ;  /* 0x000000000300720c */ /* 0x000fe20003f06270 */
[C---:B------:R-:W-:Y:S08]  /*6320*/  HMMA.16816.F32 R80, R128.reuse, R82, R100 ;  /* 0x000000528050723c */ /* 0x040ff00000001864 */
[C---:B-----5:R-:W-:Y:S08]  /*6330*/  HMMA.16816.F32 R100, R128.reuse, R104, R176 ;  /* 0x000000688064723c */ /* 0x060ff000000018b0 */
[C---:B------:R-:W-:Y:S08]  /*6340*/  HMMA.16816.F32 R164, R128.reuse, R160, R164 ;  /* 0x000000a080a4723c */ /* 0x040ff000000018a4 */
[C---:B------:R-:W-:Y:S08]  /*6350*/  HMMA.16816.F32 R104, R128.reuse, R106, R124 ;  /* 0x0000006a8068723c */ /* 0x040ff0000000187c */
[C---:B-1----:R-:W-:Y:S08]  /*6360*/  HMMA.16816.F32 R116, R128.reuse, R120, R116 ;  /* 0x000000788074723c */ /* 0x042ff00000001874 */
[C---:B------:R-:W-:Y:S08]  /*6370*/  HMMA.16816.F32 R160, R128.reuse, R162, R28 ;  /* 0x000000a280a0723c */ /* 0x040ff0000000181c */
[C---:B------:R-:W-:Y:S08]  /*6380*/  HMMA.16816.F32 R96, R128.reuse, R98, R180 ;  /* 0x000000628060723c */ /* 0x040ff000000018b4 */
[C---:B------:R-:W-:Y:S08]  /*6390*/  HMMA.16816.F32 R112, R128.reuse, R114, R20 ;  /* 0x000000728070723c */ /* 0x040ff00000001814 */
[C---:B------:R-:W-:Y:S08]  /*63a0*/  HMMA.16816.F32 R120, R128.reuse, R122, R12 ;  /* 0x0000007a8078723c */ /* 0x040ff0000000180c */
[C---:B--2---:R-:W-:Y:S08]  /*63b0*/  HMMA.16816.F32 R124, R128.reuse, R4, R32 ;  /* 0x00000004807c723c */ /* 0x044ff00000001820 */
[----:B------:R-:W-:Y:S01]  /*63c0*/  HMMA.16816.F32 R128, R128, R6, R24 ;  /* 0x000000068080723c */ /* 0x000fe20000001818 */
[----:B------:R-:W-:Y:S01]  /*63d0*/  @!UPT UIADD3 URZ, URZ, URZ, URZ ;  /* 0x0000003f3f3ff290 */ /* 0x000fe2000fffe03f */
[----:B------:R-:W-:Y:S11]  /*63e0*/  @!P0 BRA `(.L_x_4276) ;  /* 0x000042f000008947 */ /* 0x000ff60003800000 */
[----:B---3--:R-:W-:Y:S02]  /*63f0*/  MOV R0, R3 ;  /* 0x0000000300007202 */ /* 0x008fe40000000f00 */
[----:B------:R-:W-:-:S02]  /*6400*/  MOV R135, R16 ;  /* 0x0000001000877202 */ /* 0x000fc40000000f00 */
[----:B------:R-:W-:Y:S01]  /*6410*/  MOV R134, R133 ;  /* 0x0000008500867202 */ /* 0x000fe20000000f00 */
[----:B------:R1:W-:Y:S06]  /*6420*/  STL [R1+0x5c], R0 ;  /* 0x00005c0001007387 */ /* 0x0003ec0000100800 */
.L_x_4287:
        /* <DEDUP_REMOVED lines=54> */
[----:B------:R2:W3:Y:S02]  /*6790*/  SHFL.IDX PT, R4, R5, RZ, 0x181f ;  /* 0x00181fff05047589 */ /* 0x0004e400000e0000 */
.L_x_4314:
        /* <DEDUP_REMOVED lines=18> */
[----:B------:R-:W-:Y:S03]  /*68c0*/  SEL R20, RZ, 0x10, P3 ;  /* 0x00000010ff147807 */ /* 0x000fe60001800000 */
[----:B------:R-:W-:Y:S03]  /*68d0*/  IMAD.X R7, R4, 0x1, R29, P2 ;  /* 0x0000000104077824 */ /* 0x000fe600010e061d */
[----:B------:R2:W-:Y:S01]  /*68e0*/  LDGSTS.E.BYPASS.LTC128B.128 [R14+0x2100], [R12.64], !P3 ;  /* 0x021000000c0e7fae */ /* 0x0005e2000d901d46 */
[----:B-1----:R-:W-:Y:S03]  /*68f0*/  IADD3 R2, P0, R0, R132, RZ ;  /* 0x0000008400027210 */ /* 0x002fe60007f1e0ff */
[----:B------:R-:W1:Y:S02]  /*6900*/  SHFL.IDX PT, R0, R21, 0x1, 0x181f ;  /* 0x00381f0015007f89 */ /* 0x000e6400000e0000 */
[----:B------:R-:W-:Y:S01]  /*6910*/  IMAD.X R3, R4, 0x1, R28, P0 ;  /* 0x0000000104037824 */ /* 0x000fe200000e061c */
[----:B------:R-:W-:Y:S01]  /*6920*/  ISETP.GE.AND P0, PT, R15, c[0x0][0x1d4], PT ;  /* 0x000075000f007a0c */ /* 0x000fe20003f06270 */
[----:B------:R3:W4:Y:S01]  /*6930*/  SHFL.IDX PT, R4, R5, 0x1, 0x181f ;  /* 0x00381f0005047f89 */ /* 0x00072200000e0000 */
[----:B------:R-:W-:Y:S03]  /*6940*/  SEL R15, RZ, 0x10, P1 ;  /* 0x00000010ff0f7807 */ /* 0x000fe60000800000 */
[----:B------:R2:W-:Y:S08]  /*6950*/  LDGSTS.E.BYPASS.LTC128B.128 [R14+0x4100], [R2.64], !P1 ;  /* 0x04100000020e7fae */ /* 0x0005f0000c901d46 */
[----:B------:R2:W-:Y:S01]  /*6960*/  LDGSTS.E.BYPASS.LTC128B.128 [R14+0x6100], [R6.64], !P0 ;  /* 0x06100000060e7fae */ /* 0x0005e2000c101d46 */
[----:B---3--:R-:W-:Y:S02]  /*6970*/  SEL R5, RZ, 0x10, P4 ;  /* 0x00000010ff057807 */ /* 0x008fe40002000000 */
[----:B--2---:R-:W-:Y:S02]  /*6980*/  SEL R14, RZ, 0x10, P0 ;  /* 0x00000010ff0e7807 */ /* 0x004fe40000000000 */
.L_x_4315:
[C---:B-1--4-:R-:W-:Y:S01]  /*6990*/  ISETP.NE.U32.AND P2, PT, R5.reuse, RZ, PT ;  /* 0x000000ff0500720c */ /* 0x052fe20003f45070 */
[----:B------:R-:W2:Y:S01]  /*69a0*/  LDL R21, [R1+0x58] ;  /* 0x0000580001157983 */ /* 0x000ea20000100800 */
[----:B------:R-:W-:Y:S02]  /*69b0*/  IADD3 R5, -R5, 0x10, RZ ;  /* 0x0000001005057810 */ /* 0x000fe40007ffe1ff */
[----:B------:R-:W-:Y:S02]  /*69c0*/  IADD3 R6, -R15, 0x10, RZ ;  /* 0x000000100f067810 */ /* 0x000fe40007ffe1ff */
[----:B------:R-:W-:Y:S02]  /*69d0*/  LOP3.LUT R5, R5, 0xf, RZ, 0xc0, !PT ;  /* 0x0000000f05057812 */ /* 0x000fe400078ec0ff */
[----:B------:R-:W-:Y:S02]  /*69e0*/  IADD3 R12, -R20, 0x10, RZ ;  /* 0x00000010140c7810 */ /* 0x000fe40007ffe1ff */
[----:B------:R-:W-:Y:S02]  /*69f0*/  IADD3 R2, P1, P0, R5, R0, R30 ;  /* 0x0000000005027210 */ /* 0x000fe4000783e01e */
[----:B------:R-:W-:Y:S02]  /*6a00*/  LOP3.LUT R6, R6, 0xf, RZ, 0xc0, !PT ;  /* 0x0000000f06067812 */ /* 0x000fe400078ec0ff */
        /* <DEDUP_REMOVED lines=21> */
.L_x_4278:
[----:B------:R-:W-:Y:S05]  /*6b60*/  BSYNC B0 ;  /* 0x0000000000007941 */ /* 0x000fea0003800000 */
.L_x_4277:
[----:B------:R-:W5:Y:S06]  /*6b70*/  LDL R132, [R1+0x1c] ;  /* 0x00001c0001847983 */ /* 0x000f6c0000100800 */
[----:B------:R-:W0:Y:S01]  /*6b80*/  LDGDEPBAR ;  /* 0x00000000000079af */ /* 0x000e220000000000 */
[----:B------:R-:W-:Y:S01]  /*6b90*/  WARPSYNC 0xffffffff ;  /* 0xffffffff00007948 */ /* 0x000fe20003800000 */
[C---:B-12---:R-:W-:Y:S01]  /*6ba0*/  HMMA.16816.F32 R4, R168.reuse, R8, RZ ;  /* 0x00000008a804723c */ /* 0x046fe200000018ff */
[----:B------:R-:W-:Y:S03]  /*6bb0*/  BSSY B0, `(.L_x_4281) ;  /* 0x0000144000007945 */ /* 0x000fe60003800000 */
[----:B------:R-:W2:Y:S04]  /*6bc0*/  LDL R2, [R1+0x14] ;  /* 0x0000140001027983 */ /* 0x000ea80000100800 */
[C---:B------:R-:W-:Y:S02]  /*6bd0*/  HMMA.16816.F32 R8, R168.reuse, R10, RZ ;  /* 0x0000000aa808723c */ /* 0x040fe400000018ff */
[----:B----4-:R-:W4:Y:S06]  /*6be0*/  LDL R0, [R1+0x18] ;  /* 0x0000180001007983 */ /* 0x010f2c0000100800 */
[C---:B------:R-:W-:Y:S01]  /*6bf0*/  HMMA.16816.F32 R12, R168.reuse, R16, RZ ;  /* 0x00000010a80c723c */ /* 0x040fe200000018ff */
[----:B---3--:R-:W3:Y:S07]  /*6c00*/  LDL R3, [R1+0x10] ;  /* 0x0000100001037983 */ /* 0x008eee0000100800 */
        /* <DEDUP_REMOVED lines=44> */
[C---:B------:R-:W-:Y:S08]  /*6ed0*/  HMMA.16816.F32 R16, R200.reuse, R182, R16 ;  /* 0x000000b6c810723c */ /* 0x040ff00000001810 */
[C---:B-----5:R-:W-:Y:S01]  /*6ee0*/  HMMA.16816.F32 R20, R200.reuse, R184, R20 ;  /* 0x000000b8c814723c */ /* 0x060fe20000001814 */
[----:B------:R1:W5:Y:S07]  /*6ef0*/  LDSM.16.M88.4 R176, [R132] ;  /* 0x0000000084b0783b */ /* 0x00036e0000000200 */
[C---:B------:R-:W-:Y:S08]  /*6f00*/  HMMA.16816.F32 R24, R200.reuse, R186, R24 ;  /* 0x000000bac818723c */ /* 0x040ff00000001818 */
[C---:B--2---:R-:W-:Y:S01]  /*6f10*/  HMMA.16816.F32 R28, R200.reuse, R188, R28 ;  /* 0x000000bcc81c723c */ /* 0x044fe2000000181c */
[----:B------:R2:W-:Y:S07]  /*6f20*/  LDSM.16.M88.4 R184, [R2] ;  /* 0x0000000002b8783b */ /* 0x0005ee0000000200 */
[----:B------:R-:W-:Y:S01]  /*6f30*/  HMMA.16816.F32 R32, R200, R190, R32 ;  /* 0x000000bec820723c */ /* 0x000fe20000001820 */
[----:B----4-:R5:W-:Y:S06]  /*6f40*/  LDSM.16.M88.4 R188, [R0] ;  /* 0x0000000000bc783b */ /* 0x010bec0000000200 */
[----:B-1----:R-:W4:Y:S06]  /*6f50*/  LDL R132, [R1+0x2c] ;  /* 0x00002c0001847983 */ /* 0x002f2c0000100800 */
[----:B---3--:R1:W3:Y:S06]  /*6f60*/  LDSM.16.M88.4 R180, [R3] ;  /* 0x0000000003b4783b */ /* 0x0082ec0000000200 */
[----:B--2---:R-:W2:Y:S01]  /*6f70*/  LDL R2, [R1+0x24] ;  /* 0x0000240001027983 */ /* 0x004ea20000100800 */
[C---:B-----5:R-:W-:Y:S05]  /*6f80*/  HMMA.16816.F32 R4, R204.reuse, R176, R4 ;  /* 0x000000b0cc04723c */ /* 0x060fea0000001804 */
[----:B------:R-:W5:Y:S03]  /*6f90*/  LDL R0, [R1+0x28] ;  /* 0x0000280001007983 */ /* 0x000f660000100800 */
[C---:B------:R-:W-:Y:S03]  /*6fa0*/  HMMA.16816.F32 R8, R204.reuse, R178, R8 ;  /* 0x000000b2cc08723c */ /* 0x040fe60000001808 */
[----:B------:R-:W3:Y:S06]  /*6fb0*/  LDSM.16.M88.4 R176, [R250+0x2000] ;  /* 0x00200000fab0783b */ /* 0x000eec0000000200 */
[----:B-1----:R-:W5:Y:S01]  /*6fc0*/  LDL R3, [R1+0x20] ;  /* 0x0000200001037983 */ /* 0x002f620000100800 */
[C---:B---3--:R-:W-:Y:S08]  /*6fd0*/  HMMA.16816.F32 R12, R204.reuse, R180, R12 ;  /* 0x000000b4cc0c723c */ /* 0x048ff0000000180c */
[C---:B------:R-:W-:Y:S01]  /*6fe0*/  HMMA.16816.F32 R16, R204.reuse, R182, R16 ;  /* 0x000000b6cc10723c */ /* 0x040fe20000001810 */
[----:B------:R-:W1:Y:S07]  /*6ff0*/  LDSM.16.M88.4 R180, [R250+0x2800] ;  /* 0x00280000fab4783b */ /* 0x000e6e0000000200 */
[C---:B------:R-:W-:Y:S08]  /*7000*/  HMMA.16816.F32 R20, R204.reuse, R184, R20 ;  /* 0x000000b8cc14723c */ /* 0x040ff00000001814 */
[C---:B------:R-:W-:Y:S01]  /*7010*/  HMMA.16816.F32 R24, R204.reuse, R186, R24 ;  /* 0x000000bacc18723c */ /* 0x040fe20000001818 */
[----:B------:R-:W3:Y:S07]  /*7020*/  LDSM.16.M88.4 R184, [R250+0x3000] ;  /* 0x00300000fab8783b */ /* 0x000eee0000000200 */
[C---:B------:R-:W-:Y:S08]  /*7030*/  HMMA.16816.F32 R28, R204.reuse, R188, R28 ;  /* 0x000000bccc1c723c */ /* 0x040ff0000000181c */
        /* <DEDUP_REMOVED lines=8> */
[C---:B---3--:R-:W-:Y:S08]  /*70c0*/  HMMA.16816.F32 R20, R208.reuse, R184, R20 ;  /* 0x000000b8d014723c */ /* 0x048ff00000001814 */
[C---:B------:R-:W-:Y:S01]  /*70d0*/  HMMA.16816.F32 R24, R208.reuse, R186, R24 ;  /* 0x000000bad018723c */ /* 0x040fe20000001818 */
[----:B------:R-:W3:Y:S07]  /*70e0*/  LDSM.16.M88.4 R184, [R249+-0x3000] ;  /* 0xffd00000f9b8783b */ /* 0x000eee0000000200 */
[C---:B------:R-:W-:Y:S08]  /*70f0*/  HMMA.16816.F32 R28, R208.reuse, R188, R28 ;  /* 0x000000bcd01c723c */ /* 0x040ff0000000181c */
        /* <DEDUP_REMOVED lines=8> */
[C---:B---3--:R-:W-:Y:S08]  /*7180*/  HMMA.16816.F32 R20, R212.reuse, R184, R20 ;  /* 0x000000b8d414723c */ /* 0x048ff00000001814 */
[C---:B------:R-:W-:Y:S01]  /*7190*/  HMMA.16816.F32 R24, R212.reuse, R186, R24 ;  /* 0x000000bad418723c */ /* 0x040fe20000001818 */
[----:B------:R-:W-:Y:S07]  /*71a0*/  LDSM.16.M88.4 R184, [R248+0x5800] ;  /* 0x00580000f8b8783b */ /* 0x000fee0000000200 */
[C---:B------:R-:W-:Y:S08]  /*71b0*/  HMMA.16816.F32 R28, R212.reuse, R176, R28 ;  /* 0x000000b0d41c723c */ /* 0x040ff0000000181c */
        /* <DEDUP_REMOVED lines=10> */
[----:B----4-:R1:W3:Y:S06]  /*7260*/  LDSM.16.M88.4 R188, [R132] ;  /* 0x0000000084bc783b */ /* 0x0102ec0000000200 */
[----:B--2---:R2:W-:Y:S06]  /*7270*/  LDSM.16.M88.4 R180, [R2] ;  /* 0x0000000002b4783b */ /* 0x0045ec0000000200 */
[----:B-----5:R4:W-:Y:S06]  /*7280*/  LDSM.16.M88.4 R184, [R0] ;  /* 0x0000000000b8783b */ /* 0x0209ec0000000200 */
[----:B-1----:R-:W5:Y:S06]  /*7290*/  LDL R132, [R1+0xc] ;  /* 0x00000c0001847983 */ /* 0x002f6c0000100800 */
[----:B------:R1:W1:Y:S06]  /*72a0*/  LDSM.16.M88.4 R176, [R3] ;  /* 0x0000000003b0783b */ /* 0x00026c0000000200 */
[----:B--2---:R-:W2:Y:S01]  /*72b0*/  LDL R2, [R1+0x34] ;  /* 0x0000340001027983 */ /* 0x004ea20000100800 */
[C---:B---3--:R-:W-:Y:S05]  /*72c0*/  HMMA.16816.F32 R4, R220.reuse, R188, R4 ;  /* 0x000000bcdc04723c */ /* 0x048fea0000001804 */
[----:B----4-:R-:W3:Y:S03]  /*72d0*/  LDL R0, [R1+0x38] ;  /* 0x0000380001007983 */ /* 0x010ee60000100800 */
[C---:B------:R-:W-:Y:S03]  /*72e0*/  HMMA.16816.F32 R8, R220.reuse, R190, R8 ;  /* 0x000000bedc08723c */ /* 0x040fe60000001808 */
[----:B------:R-:W-:Y:S06]  /*72f0*/  LDSM.16.M88.4 R188, [R250+0x4800] ;  /* 0x00480000fabc783b */ /* 0x000fec0000000200 */
[----:B-1----:R-:W4:Y:S01]  /*7300*/  LDL R3, [R1+0x30] ;  /* 0x0000300001037983 */ /* 0x002f220000100800 */
        /* <DEDUP_REMOVED lines=41> */
[----:B------:R-:W-:Y:S06]  /*75a0*/  LDSM.16.M88.4 R180, [R250+0x6000] ;  /* 0x00600000fab4783b */ /* 0x000fec0000000200 */
[----:B-----5:R-:W1:Y:S06]  /*75b0*/  LDSM.16.M88.4 R176, [R132] ;  /* 0x0000000084b0783b */ /* 0x020e6c0000000200 */
[----:B--2---:R2:W-:Y:S06]  /*75c0*/  LDSM.16.M88.4 R188, [R2] ;  /* 0x0000000002bc783b */ /* 0x0045ec0000000200 */
[----:B----4-:R-:W4:Y:S06]  /*75d0*/  LDSM.16.M88.4 R184, [R3] ;  /* 0x0000000003b8783b */ /* 0x010f2c0000000200 */
[----:B--2---:R-:W2:Y:S01]  /*75e0*/  LDL R2, [R1+0x5c] ;  /* 0x00005c0001027983 */ /* 0x004ea20000100800 */
[C---:B-1----:R-:W-:Y:S08]  /*75f0*/  HMMA.16816.F32 R4, R236.reuse, R176, R4 ;  /* 0x000000b0ec04723c */ /* 0x042ff00000001804 */
[C---:B------:R-:W-:Y:S01]  /*7600*/  HMMA.16816.F32 R8, R236.reuse, R178, R8 ;  /* 0x000000b2ec08723c */ /* 0x040fe20000001808 */
[----:B---3--:R1:W3:Y:S07]  /*7610*/  LDSM.16.M88.4 R176, [R0] ;  /* 0x0000000000b0783b */ /* 0x0082ee0000000200 */
[C---:B----4-:R-:W-:Y:S01]  /*7620*/  HMMA.16816.F32 R12, R236.reuse, R184, R12 ;  /* 0x000000b8ec0c723c */ /* 0x050fe2000000180c */
[----:B-1----:R-:W2:Y:S07]  /*7630*/  LDL R0, [R1+0x8c] ;  /* 0x00008c0001007983 */ /* 0x002eae0000100800 */
[C---:B------:R-:W-:Y:S01]  /*7640*/  HMMA.16816.F32 R16, R236.reuse, R186, R16 ;  /* 0x000000baec10723c */ /* 0x040fe20000001810 */
[----:B------:R-:W1:Y:S07]  /*7650*/  LDSM.16.M88.4 R184, [R250+0x6800] ;  /* 0x00680000fab8783b */ /* 0x000e6e0000000200 */
[C---:B------:R-:W-:Y:S08]  /*7660*/  HMMA.16816.F32 R20, R236.reuse, R188, R20 ;  /* 0x000000bcec14723c */ /* 0x040ff00000001814 */
[C---:B------:R-:W-:Y:S01]  /*7670*/  HMMA.16816.F32 R24, R236.reuse, R190, R24 ;  /* 0x000000beec18723c */ /* 0x040fe20000001818 */
[----:B------:R-:W-:Y:S07]  /*7680*/  LDSM.16.M88.4 R188, [R249] ;  /* 0x00000000f9bc783b */ /* 0x000fee0000000200 */
[C---:B---3--:R-:W-:Y:S08]  /*7690*/  HMMA.16816.F32 R28, R236.reuse, R176, R28 ;  /* 0x000000b0ec1c723c */ /* 0x048ff0000000181c */
[----:B------:R-:W-:Y:S01]  /*76a0*/  HMMA.16816.F32 R32, R236, R178, R32 ;  /* 0x000000b2ec20723c */ /* 0x000fe20000001820 */
[----:B------:R-:W3:Y:S07]  /*76b0*/  LDSM.16.M88.4 R176, [R250+0x7000] ;  /* 0x00700000fab0783b */ /* 0x000eee0000000200 */
[C---:B------:R-:W-:Y:S08]  /*76c0*/  HMMA.16816.F32 R4, R240.reuse, R180, R4 ;  /* 0x000000b4f004723c */ /* 0x040ff00000001804 */
[C---:B------:R-:W-:Y:S01]  /*76d0*/  HMMA.16816.F32 R8, R240.reuse, R182, R8 ;  /* 0x000000b6f008723c */ /* 0x040fe20000001808 */
[----:B------:R-:W4:Y:S07]  /*76e0*/  LDSM.16.M88.4 R180, [R250+0x7800] ;  /* 0x00780000fab4783b */ /* 0x000f2e0000000200 */
[C---:B-1----:R-:W-:Y:S08]  /*76f0*/  HMMA.16816.F32 R12, R240.reuse, R184, R12 ;  /* 0x000000b8f00c723c */ /* 0x042ff0000000180c */
[C---:B------:R-:W-:Y:S01]  /*7700*/  HMMA.16816.F32 R16, R240.reuse, R186, R16 ;  /* 0x000000baf010723c */ /* 0x040fe20000001810 */
[----:B------:R-:W-:Y:S07]  /*7710*/  LDSM.16.M88.4 R184, [R249+0x1800] ;  /* 0x00180000f9b8783b */ /* 0x000fee0000000200 */
[C---:B---3--:R-:W-:Y:S08]  /*7720*/  HMMA.16816.F32 R20, R240.reuse, R176, R20 ;  /* 0x000000b0f014723c */ /* 0x048ff00000001814 */
[C---:B------:R-:W-:Y:S01]  /*7730*/  HMMA.16816.F32 R24, R240.reuse, R178, R24 ;  /* 0x000000b2f018723c */ /* 0x040fe20000001818 */
[----:B------:R-:W1:Y:S07]  /*7740*/  LDSM.16.M88.4 R176, [R249+0x800] ;  /* 0x00080000f9b0783b */ /* 0x000e6e0000000200 */
[C---:B----4-:R-:W-:Y:S08]  /*7750*/  HMMA.16816.F32 R28, R240.reuse, R180, R28 ;  /* 0x000000b4f01c723c */ /* 0x050ff0000000181c */
[----:B------:R-:W-:Y:S01]  /*7760*/  HMMA.16816.F32 R32, R240, R182, R32 ;  /* 0x000000b6f020723c */ /* 0x000fe20000001820 */
[----:B------:R-:W3:Y:S01]  /*7770*/  LDSM.16.M88.4 R180, [R249+0x1000] ;  /* 0x00100000f9b4783b */ /* 0x000ee20000000200 */
[----:B------:R-:W-:Y:S05]  /*7780*/  DEPBAR.LE SB0, 0x0 ;  /* 0x000080000000791a */ /* 0x000fea0000000000 */
[----:B------:R-:W-:Y:S01]  /*7790*/  BAR.SYNC.DEFER_BLOCKING 0x0 ;  /* 0x0000000000007b1d */ /* 0x000fe20000010000 */
[C---:B------:R-:W-:Y:S08]  /*77a0*/  HMMA.16816.F32 R4, R244.reuse, R188, R4 ;  /* 0x000000bcf404723c */ /* 0x040ff00000001804 */
[C---:B------:R-:W-:Y:S08]  /*77b0*/  HMMA.16816.F32 R8, R244.reuse, R190, R8 ;  /* 0x000000bef408723c */ /* 0x040ff00000001808 */
[C---:B-1----:R-:W-:Y:S08]  /*77c0*/  HMMA.16816.F32 R12, R244.reuse, R176, R12 ;  /* 0x000000b0f40c723c */ /* 0x042ff0000000180c */
[C---:B------:R-:W-:Y:S08]  /*77d0*/  HMMA.16816.F32 R16, R244.reuse, R178, R16 ;  /* 0x000000b2f410723c */ /* 0x040ff00000001810 */
[C---:B---3--:R-:W-:Y:S08]  /*77e0*/  HMMA.16816.F32 R20, R244.reuse, R180, R20 ;  /* 0x000000b4f414723c */ /* 0x048ff00000001814 */
[C---:B------:R-:W-:Y:S08]  /*77f0*/  HMMA.16816.F32 R24, R244.reuse, R182, R24 ;  /* 0x000000b6f418723c */ /* 0x040ff00000001818 */
[C---:B------:R-:W-:Y:S08]  /*7800*/  HMMA.16816.F32 R28, R244.reuse, R184, R28 ;  /* 0x000000b8f41c723c */ /* 0x040ff0000000181c */
[----:B------:R-:W-:Y:S03]  /*7810*/  HMMA.16816.F32 R32, R244, R186, R32 ;  /* 0x000000baf420723c */ /* 0x000fe60000001820 */
[----:B--2---:R-:W-:Y:S11]  /*7820*/  ISETP.GT.AND P0, PT, R2, R0, PT ;  /* 0x000000000200720c */ /* 0x004ff60003f04270 */
[----:B------:R-:W-:Y:S02]  /*7830*/  @!UPT UIADD3 URZ, URZ, URZ, URZ ;  /* 0x0000003f3f3ff290 */ /* 0x000fe4000fffe03f */
[----:B------:R-:W-:-:S05]  /*7840*/  @!P0 BRA `(.L_x_4282) ;  /* 0x000007a000008947 */ /* 0x000fca0003800000 */
[----:B------:R-:W1:Y:S01]  /*7850*/  S2R R132, SR_TID.X ;  /* 0x0000000000847919 */ /* 0x000e620000002100 */
[----:B------:R-:W-:Y:S02]  /*7860*/  IMAD.MOV.U32 R189, RZ, RZ, c[0x0][0x2b8] ;  /* 0x0000ae00ffbd7624 */ /* 0x000fe400078e00ff */
[----:B------:R-:W-:Y:S01]  /*7870*/  IMAD.MOV.U32 R182, RZ, RZ, RZ ;  /* 0x000000ffffb67224 */ /* 0x000fe200078e00ff */
[----:B------:R-:W2:Y:S02]  /*7880*/  LDL R3, [R1+0xa0] ;  /* 0x0000a00001037983 */ /* 0x000ea40000100800 */
[----:B------:R-:W-:Y:S02]  /*7890*/  ISETP.NE.AND P1, PT, R189, 0x1, PT ;  /* 0x00000001bd00780c */ /* 0x000fe40003f25270 */
[----:B------:R-:W3:Y:S04]  /*78a0*/  LDL.64 R176, [R1+0xa8] ;  /* 0x0000a80001b07983 */ /* 0x000ee80000100a00 */
[----:B------:R-:W4:Y:S04]  /*78b0*/  LDL.64 R180, [R1+0x98] ;  /* 0x0000980001b47983 */ /* 0x000f280000100a00 */
[----:B------:R-:W5:Y:S04]  /*78c0*/  LDL R179, [R1+0xa4] ;  /* 0x0000a40001b37983 */ /* 0x000f680000100800 */
[----:B------:R-:W4:Y:S04]  /*78d0*/  LDL R178, [R1+0x158] ;  /* 0x0001580001b27983 */ /* 0x000f280000100800 */
[----:B------:R-:W4:Y:S01]  /*78e0*/  LDL R191, [R1+0x7c] ;  /* 0x00007c0001bf7983 */ /* 0x000f220000100800 */
[--C-:B-1----:R-:W-:Y:S02]  /*78f0*/  SHF.R.S32.HI R0, RZ, 0x1f, R132.reuse ;  /* 0x0000001fff007819 */ /* 0x102fe40000011484 */
[----:B------:R-:W-:Y:S01]  /*7900*/  SHF.R.S32.HI R133, RZ, 0x1f, R132 ;  /* 0x0000001fff857819 */ /* 0x000fe20000011484 */
[----:B------:R-:W5:Y:S01]  /*7910*/  LDL R190, [R1+0x80] ;  /* 0x0000800001be7983 */ /* 0x000f620000100800 */
[-C--:B------:R-:W-:Y:S02]  /*7920*/  LEA.HI R0, R0, R132.reuse, RZ, 0x3 ;  /* 0x0000008400007211 */ /* 0x080fe400078f18ff */
[----:B------:R-:W-:Y:S01]  /*7930*/  LEA.HI R133, R133, R132, RZ, 0x3 ;  /* 0x0000008485857211 */ /* 0x000fe200078f18ff */
[----:B------:R-:W5:Y:S01]  /*7940*/  LDL R189, [R1+0x84] ;  /* 0x0000840001bd7983 */ /* 0x000f620000100800 */
[----:B------:R-:W-:Y:S02]  /*7950*/  LOP3.LUT R0, R0, 0xfffffff8, RZ, 0xc0, !PT ;  /* 0xfffffff800007812 */ /* 0x000fe400078ec0ff */
[----:B------:R-:W-:Y:S01]  /*7960*/  SHF.R.S32.HI R133, RZ, 0x3, R133 ;  /* 0x00000003ff857819 */ /* 0x000fe20000011485 */
[----:B------:R-:W5:Y:S02]  /*7970*/  LDL R188, [R1+0x64] ;  /* 0x0000640001bc7983 */ /* 0x000f640000100800 */
[----:B------:R-:W-:Y:S02]  /*7980*/  IMAD.IADD R0, R132, 0x1, -R0 ;  /* 0x0000000184007824 */ /* 0x000fe400078e0a00 */
[----:B------:R-:W5:Y:S02]  /*7990*/  LDL R132, [R1+0xb8] ;  /* 0x0000b80001847983 */ /* 0x000f640000100800 */
[----:B------:R-:W-:Y:S02]  /*79a0*/  IMAD R0, R0, 0x20, R133 ;  /* 0x0000002000007824 */ /* 0x000fe400078e0285 */
[----:B--2---:R-:W-:Y:S01]  /*79b0*/  IMAD R2, R2, 0x40, R3 ;  /* 0x0000004002027824 */ /* 0x004fe200078e0203 */
[----:B---3--:R-:W2:Y:S04]  /*79c0*/  LDL R177, [R1+0x15c] ;  /* 0x00015c0001b17983 */ /* 0x008ea80000100800 */
[----:B------:R-:W-:Y:S05]  /*79d0*/  IADD3 R2, R2, -0x40, R0 ;  /* 0xffffffc002027810 */ /* 0x000fea0007ffe000 */
[----:B------:R-:W-:Y:S04]  /*79e0*/  @P1 IMAD.HI.U32 R3, R2, c[0x0][0x2bc], RZ ;  /* 0x0000af0002031a27 */ /* 0x000fe800078e00ff */
[----:B------:R-:W-:Y:S01]  /*79f0*/  IMAD.MOV.U32 R0, RZ, RZ, R2 ;  /* 0x000000ffff007224 */ /* 0x000fe200078e0002 */
[----:B------:R-:W-:Y:S04]  /*7a00*/  @P1 SHF.R.U32.HI R0, RZ, c[0x0][0x2c0], R3 ;  /* 0x0000b000ff001a19 */ /* 0x000fe80000011603 */
[C---:B------:R-:W-:Y:S02]  /*7a10*/  @!P6 IADD3 R3, P0, R0.reuse, R176, RZ ;  /* 0x000000b00003e210 */ /* 0x040fe40007f1e0ff */
[----:B------:R-:W3:Y:S01]  /*7a20*/  LDL R176, [R1+0x160] ;  /* 0x0001600001b07983 */ /* 0x000ee20000100800 */
[C---:B----4-:R-:W-:Y:S01]  /*7a30*/  SHF.L.U64.HI R187, R191.reuse, 0x1, R178 ;  /* 0x00000001bfbb7819 */ /* 0x050fe200000102b2 */
[----:B------:R-:W-:Y:S01]  /*7a40*/  IMAD.SHL.U32 R191, R191, 0x2, RZ ;  /* 0x00000002bfbf7824 */ /* 0x000fe200078e00ff */
[----:B-----5:R-:W-:Y:S01]  /*7a50*/  @!P6 LEA.HI.X.SX32 R133, R0, R132, 0x1, P0 ;  /* 0x000000840085e211 */ /* 0x020fe200000f0eff */
[----:B------:R-:W-:Y:S01]  /*7a60*/  IMAD.MOV R0, RZ, RZ, -R0 ;  /* 0x000000ffff007224 */ /* 0x000fe200078e0a00 */
[C---:B------:R-:W-:Y:S03]  /*7a70*/  @!P6 LEA R132, P0, R3.reuse, c[0x0][0x2a0], 0x2 ;  /* 0x0000a8000384ea11 */ /* 0x040fe600078010ff */
[----:B------:R-:W-:Y:S01]  /*7a80*/  IMAD R183, R0, c[0x0][0x2b8], R2 ;  /* 0x0000ae0000b77a24 */ /* 0x000fe200078e0202 */
[----:B------:R-:W-:Y:S03]  /*7a90*/  @!P6 LEA.HI.X R133, R3, c[0x0][0x2a4], R133, 0x2, P0 ;  /* 0x0000a9000385ea11 */ /* 0x000fe600000f1485 */
[C---:B------:R-:W-:Y:S01]  /*7aa0*/  IMAD.WIDE.U32 R2, R183.reuse, c[0x0][0x1e0], RZ ;  /* 0x00007800b7027a25 */ /* 0x040fe200078e00ff */
[----:B------:R1:W-:Y:S01]  /*7ab0*/  STL [R1+0x68], R183 ;  /* 0x000068b701007387 */ /* 0x0003e20000100800 */
[----:B------:R-:W-:Y:S03]  /*7ac0*/  SHF.R.S32.HI R0, RZ, 0x1f, R183 ;  /* 0x0000001fff007819 */ /* 0x000fe600000114b7 */
[----:B------:R4:W5:Y:S02]  /*7ad0*/  @!P6 LDG.E R182, [R132.64] ;  /* 0x0000000684b6e981 */ /* 0x000964000c1e1900 */
[----:B------:R-:W-:Y:S04]  /*7ae0*/  IMAD R0, R0, c[0x0][0x1e0], RZ ;  /* 0x0000780000007a24 */ /* 0x000fe800078e02ff */
[----:B------:R-:W-:Y:S04]  /*7af0*/  IMAD R0, R183, c[0x0][0x1e4], R0 ;  /* 0x00007900b7007a24 */ /* 0x000fe800078e0200 */
[----:B------:R-:W-:Y:S01]  /*7b00*/  IMAD.IADD R3, R3, 0x1, R0 ;  /* 0x0000000103037824 */ /* 0x000fe200078e0200 */
[----:B----4-:R-:W4:Y:S01]  /*7b10*/  LDL R132, [R1+0x164] ;  /* 0x0001640001847983 */ /* 0x010f220000100800 */
[C---:B--2---:R-:W-:Y:S01]  /*7b20*/  SHF.L.U64.HI R186, R190.reuse, 0x1, R177 ;  /* 0x00000001beba7819 */ /* 0x044fe200000102b1 */
[----:B------:R-:W-:Y:S01]  /*7b30*/  IMAD.SHL.U32 R190, R190, 0x2, RZ ;  /* 0x00000002bebe7824 */ /* 0x000fe200078e00ff */
[C---:B---3--:R-:W-:Y:S01]  /*7b40*/  SHF.L.U64.HI R185, R189.reuse, 0x1, R176 ;  /* 0x00000001bdb97819 */ /* 0x048fe200000102b0 */
[----:B------:R-:W-:Y:S01]  /*7b50*/  IMAD.SHL.U32 R189, R189, 0x2, RZ ;  /* 0x00000002bdbd7824 */ /* 0x000fe200078e00ff */
[----:B-----5:R-:W-:Y:S01]  /*7b60*/  SHF.R.S32.HI R133, RZ, 0x1f, R182 ;  /* 0x0000001fff857819 */ /* 0x020fe200000114b6 */
[----:B------:R2:W-:Y:S01]  /*7b70*/  STL [R1+0x60], R182 ;  /* 0x000060b601007387 */ /* 0x0005e20000100800 */
[----:B------:R-:W-:Y:S04]  /*7b80*/  IMAD.WIDE.U32 R2, R182, c[0x0][0x1f0], R2 ;  /* 0x00007c00b6027a25 */ /* 0x000fe800078e0002 */
[----:B------:R-:W-:Y:S01]  /*7b90*/  IMAD R133, R133, c[0x0][0x1f0], RZ ;  /* 0x00007c0085857a24 */ /* 0x000fe200078e02ff */
[----:B------:R-:W-:Y:S03]  /*7ba0*/  IADD3 R0, P0, R180, R2, RZ ;  /* 0x00000002b4007210 */ /* 0x000fe60007f1e0ff */
[----:B------:R-:W-:Y:S05]  /*7bb0*/  IMAD R133, R182, c[0x0][0x1f4], R133 ;  /* 0x00007d00b6857a24 */ /* 0x000fea00078e0285 */
[----:B------:R-:W-:Y:S02]  /*7bc0*/  IADD3.X R133, R179, R3, R133, P0, !PT ;  /* 0x00000003b3857210 */ /* 0x000fe400007fe485 */
[C---:B-1----:R-:W-:Y:S04]  /*7bd0*/  LEA R183, P0, R0.reuse, c[0x0][0x1c8], 0x1 ;  /* 0x0000720000b77a11 */ /* 0x042fe800078008ff */
[----:B------:R-:W-:Y:S02]  /*7be0*/  LEA.HI.X R133, R0, c[0x0][0x1cc], R133, 0x1, P0 ;  /* 0x0000730000857a11 */ /* 0x000fe400000f0c85 */
[C---:B----4-:R-:W-:Y:S01]  /*7bf0*/  SHF.L.U64.HI R184, R188.reuse, 0x1, R132 ;  /* 0x00000001bcb87819 */ /* 0x050fe20000010284 */
[----:B------:R-:W-:Y:S01]  /*7c00*/  IMAD.SHL.U32 R188, R188, 0x2, RZ ;  /* 0x00000002bcbc7824 */ /* 0x000fe200078e00ff */
[----:B------:R-:W-:-:S05]  /*7c10*/  BRA.DIV ~URZ, `(.L_x_4283) ;  /* 0x00009e227f007947 */ /* 0x000fca000b800000 */
[----:B--2---:R1:W2:Y:S02]  /*7c20*/  SHFL.IDX PT, R132, R133, RZ, 0x181f ;  /* 0x00181fff85847589 */ /* 0x0042a400000e0000 */
.L_x_4316:
[----:B------:R-:W-:-:S05]  /*7c30*/  BRA.DIV ~URZ, `(.L_x_4284) ;  /* 0x00009e727f007947 */ /* 0x000fca000b800000 */
[----:B------:R-:W3:Y:S04]  /*7c40*/  LDL R2, [R1+0x64] ;  /* 0x0000640001027983 */ /* 0x000ee80000100800 */
[----:B------:R-:W4:Y:S04]  /*7c50*/  LDL R180, [R1+0x58] ;  /* 0x0000580001b47983 */ /* 0x000f280000100800 */
[----:B------:R-:W5:Y:S04]  /*7c60*/  LDL R176, [R1+0x84] ;  /* 0x0000840001b07983 */ /* 0x000f680000100800 */
[----:B--2---:R-:W2:Y:S04]  /*7c70*/  LDL R182, [R1+0x80] ;  /* 0x0000800001b67983 */ /* 0x004ea80000100800 */
[----:B------:R-:W4:Y:S04]  /*7c80*/  LDL R181, [R1+0x7c] ;  /* 0x00007c0001b57983 */ /* 0x000f280000100800 */
[----:B------:R-:W1:Y:S01]  /*7c90*/  SHFL.IDX PT, R0, R183, RZ, 0x181f ;  /* 0x00181fffb7007589 */ /* 0x000e6200000e0000 */
[----:B---3--:R-:W-:Y:S02]  /*7ca0*/  ISETP.GE.AND P4, PT, R2, c[0x0][0x1d4], PT ;  /* 0x0000750002007a0c */ /* 0x008fe40003f86270 */
[----:B-1----:R-:W-:Y:S05]  /*7cb0*/  IADD3 R2, P0, R0, R188, RZ ;  /* 0x000000bc00027210 */ /* 0x002fea0007f1e0ff */
[----:B------:R-:W-:Y:S01]  /*7cc0*/  IMAD.X R3, R132, 0x1, R184, P0 ;  /* 0x0000000184037824 */ /* 0x000fe200000e06b8 */
[----:B------:R-:W-:Y:S02]  /*7cd0*/  IADD3 R178, P0, R0, R189, RZ ;  /* 0x000000bd00b27210 */ /* 0x000fe40007f1e0ff */
[----:B-----5:R-:W-:Y:S02]  /*7ce0*/  ISETP.GE.AND P3, PT, R176, c[0x0][0x1d4], PT ;  /* 0x00007500b0007a0c */ /* 0x020fe40003f66270 */
[----:B--2---:R-:W-:Y:S01]  /*7cf0*/  ISETP.GE.AND P1, PT, R182, c[0x0][0x1d4], PT ;  /* 0x00007500b6007a0c */ /* 0x004fe20003f26270 */
[----:B------:R-:W-:Y:S01]  /*7d00*/  @!PT LDS RZ, [RZ] ;  /* 0x00000000fffff984 */ /* 0x000fe20000000800 */
[----:B------:R-:W-:Y:S01]  /*7d10*/  @!PT LDS RZ, [RZ] ;  /* 0x00000000fffff984 */ /* 0x000fe20000000800 */
[----:B----4-:R1:W-:Y:S01]  /*7d20*/  LDGSTS.E.BYPASS.LTC128B.128 [R180+0x10100], [R2.64], !P4 ;  /* 0x1010000002b47fae */ /* 0x0103e2000e101d46 */
        /* <DEDUP_REMOVED lines=15> */
.L_x_4317:
        /* <DEDUP_REMOVED lines=29> */
.L_x_4282:
[----:B------:R-:W-:Y:S05]  /*7ff0*/  BSYNC B0 ;  /* 0x0000000000007941 */ /* 0x000fea0003800000 */
.L_x_4281:
[----:B------:R-:W3:Y:S01]  /*8000*/  LDL R132, [R1+0x90] ;  /* 0x0000900001847983 */ /* 0x000ee20000100800 */
[----:B------:R-:W-:Y:S02]  /*8010*/  IMAD.MOV.U32 R0, RZ, RZ, c[0x0][0x2c4] ;  /* 0x0000b100ff007624 */ /* 0x000fe400078e00ff */
[----:B------:R-:W-:Y:S01]  /*8020*/  IMAD.MOV.U32 R133, RZ, RZ, 0x1 ;  /* 0x00000001ff857424 */ /* 0x000fe200078e00ff */
[----:B--2---:R-:W2:Y:S02]  /*8030*/  LDL R3, [R1+0x5c] ;  /* 0x00005c0001037983 */ /* 0x004ea40000100800 */
[----:B------:R-:W-:Y:S02]  /*8040*/  ISETP.NE.AND P0, PT, R0, 0x1, PT ;  /* 0x000000010000780c */ /* 0x000fe40003f05270 */
[----:B------:R-:W4:Y:S04]  /*8050*/  LDL R2, [R1+0xc0] ;  /* 0x0000c00001027983 */ /* 0x000f280000100800 */
[----:B------:R-:W0:Y:S07]  /*8060*/  LDGDEPBAR ;  /* 0x00000000000079af */ /* 0x000e2e0000000000 */
[----:B---3--:R-:W-:Y:S04]  /*8070*/  @P0 IMAD.HI.U32 R0, R132, c[0x0][0x2c8], RZ ;  /* 0x0000b20084000a27 */ /* 0x008fe800078e00ff */
[----:B--2---:R-:W-:Y:S01]  /*8080*/  IMAD R133, R3, -0x40, R133 ;  /* 0xffffffc003857824 */ /* 0x004fe200078e0285 */
[----:B------:R-:W-:Y:S02]  /*8090*/  @P0 SHF.R.U32.HI R132, RZ, c[0x0][0x2cc], R0 ;  /* 0x0000b300ff840a19 */ /* 0x000fe40000011600 */
[----:B------:R-:W-:Y:S02]  /*80a0*/  MOV R0, c[0x0][0x2ac] ;  /* 0x0000ab0000007a02 */ /* 0x000fe40000000f00 */
[----:B----4-:R-:W-:Y:S05]  /*80b0*/  IADD3 R133, -R2, R133, RZ ;  /* 0x0000008502857210 */ /* 0x010fea0007ffe1ff */
[----:B------:R-:W-:Y:S05]  /*80c0*/  IMAD R133, R0, c[0x0][0x1d0], R133 ;  /* 0x0000740000857a24 */ /* 0x000fea00078e0285 */
[----:B------:R-:W-:Y:S01]  /*80d0*/  IADD3 R133, R133, -c[0x0][0x168], RZ ;  /* 0x80005a0085857a10 */ /* 0x000fe20007ffe0ff */
[----:B------:R-:W-:-:S05]  /*80e0*/  BRA.DIV ~URZ, `(.L_x_4285) ;  /* 0x00009cb27f007947 */ /* 0x000fca000b800000 */
[----:B------:R1:W2:Y:S02]  /*80f0*/  SHFL.IDX PT, R0, R132, RZ, 0x1c1f ;  /* 0x001c1fff84007589 */ /* 0x0002a400000e0000 */
.L_x_4318:
[----:B--2---:R-:W-:Y:S05]  /*8100*/  IMAD.IADD R0, R133, 0x1, R0 ;  /* 0x0000000185007824 */ /* 0x004fea00078e0200 */
[C---:B------:R-:W-:Y:S02]  /*8110*/  ISETP.GT.AND P0, PT, R0.reuse, RZ, PT ;  /* 0x000000ff0000720c */ /* 0x040fe40003f04270 */
[C---:B------:R-:W-:Y:S02]  /*8120*/  ISETP.GT.AND P2, PT, R0.reuse, 0x1, PT ;  /* 0x000000010000780c */ /* 0x040fe40003f44270 */
[C---:B------:R-:W-:Y:S02]  /*8130*/  ISETP.GT.AND P3, PT, R0.reuse, 0x8, PT ;  /* 0x000000080000780c */ /* 0x040fe40003f64270 */
        /* <DEDUP_REMOVED lines=37> */
[----:B------:R-:W-:Y:S02]  /*8390*/  FSEL R7, R7, -INF , P2 ;  /* 0xff80000007077808 */ /* 0x000fe40001000000 */
[----:B------:R-:W-:Y:S02]  /*83a0*/  FSEL R10, R10, -INF , P1 ;  /* 0xff8000000a0a7808 */ /* 0x000fe40000800000 */
[----:B------:R-:W-:Y:S02]  /*83b0*/  FSEL R11, R11, -INF , P0 ;  /* 0xff8000000b0b7808 */ /* 0x000fe40000000000 */
[C---:B------:R-:W-:Y:S02]  /*83c0*/  ISETP.GT.AND P3, PT, R0.reuse, 0x10, PT ;  /* 0x000000100000780c */ /* 0x040fe40003f64270 */
        /* <DEDUP_REMOVED lines=54> */
[----:B-1----:R-:W-:Y:S04]  /*8730*/  FMNMX.FTZ R132, R27, R0, !PT ;  /* 0x000000001b847209 */ /* 0x002fe80007810000 */
[----:B------:R-:W-:Y:S04]  /*8740*/  FMNMX.FTZ R132, R30, R132, !PT ;  /* 0x000000841e847209 */ /* 0x000fe80007810000 */
[----:B------:R-:W-:Y:S04]  /*8750*/  FMNMX.FTZ R132, R31, R132, !PT ;  /* 0x000000841f847209 */ /* 0x000fe80007810000 */
[----:B------:R-:W-:Y:S04]  /*8760*/  FMNMX.FTZ R132, R34, R132, !PT ;  /* 0x0000008422847209 */ /* 0x000fe80007810000 */
[----:B------:R-:W-:Y:S05]  /*8770*/  FMNMX.FTZ R132, R35, R132, !PT ;  /* 0x0000008423847209 */ /* 0x000fea0007810000 */
[----:B------:R-:W1:Y:S02]  /*8780*/  SHFL.BFLY PT, R0, R132, 0x2, 0x1f ;  /* 0x0c401f0084007f89 */ /* 0x000e6400000e0000 */
[----:B-1----:R-:W-:Y:S06]  /*8790*/  FMNMX.FTZ R132, R132, R0, !PT ;  /* 0x0000000084847209 */ /* 0x002fec0007810000 */
[----:B------:R1:W2:Y:S02]  /*87a0*/  SHFL.BFLY PT, R0, R132, 0x1, 0x1f ;  /* 0x0c201f0084007f89 */ /* 0x0002a400000e0000 */
.L_x_4319:
        /* <DEDUP_REMOVED lines=28> */
[----:B------:R-:W-:Y:S01]  /*8970*/  FFMA.FTZ R29, R29, c[0x0][0x2d0], -R2 ;  /* 0x0000b4001d1d7a23 */ /* 0x000fe20000010802 */
[----:B------:R-:W-:Y:S02]  /*8980*/  MOV R28, R24 ;  /* 0x00000018001c7202 */ /* 0x000fe40000000f00 */
[----:B------:R-:W-:Y:S10]  /*8990*/  MUFU.EX2 R8, R8 ;  /* 0x0000000800087308 */ /* 0x000ff40000000800 */
[----:B------:R-:W2:Y:S01]  /*89a0*/  MUFU.EX2 R9, R9 ;  /* 0x0000000900097308 */ /* 0x000ea20000000800 */
[C---:B---3--:R-:W-:Y:S01]  /*89b0*/  FFMA.FTZ R2, R0.reuse, R177, R4 ;  /* 0x000000b100027223 */ /* 0x048fe20000010004 */
[----:B--2---:R-:W-:Y:S01]  /*89c0*/  F2FP.PACK_AB R178, R9, R8 ;  /* 0x0000000809b2723e */ /* 0x004fe200000000ff */
[----:B------:R-:W-:Y:S02]  /*89d0*/  FMUL.FTZ R16, R0, R152 ;  /* 0x0000009800107220 */ /* 0x000fe40000410000 */
[C---:B------:R-:W-:Y:S01]  /*89e0*/  FADD.FTZ R5, R176.reuse, R2 ;  /* 0x00000002b0057221 */ /* 0x040fe20000010000 */
[----:B------:R-:W-:Y:S01]  /*89f0*/  F2FP.PACK_AB R176, R176, R4 ;  /* 0x00000004b0b0723e */ /* 0x000fe200000000ff */
[C---:B------:R-:W-:Y:S01]  /*8a00*/  FMUL.FTZ R4, R3.reuse, c[0x0][0x2d0] ;  /* 0x0000b40003047a20 */ /* 0x040fe20000410000 */
[----:B------:R-:W-:Y:S01]  /*8a10*/  FSEL R2, R3, RZ, P0 ;  /* 0x000000ff03027208 */ /* 0x000fe20000000000 */
[C---:B------:R-:W-:Y:S02]  /*8a20*/  FMUL.FTZ R12, R0.reuse, R156 ;  /* 0x0000009c000c7220 */ /* 0x040fe40000410000 */
[----:B------:R-:W-:Y:S01]  /*8a30*/  FMUL.FTZ R17, R0, R153 ;  /* 0x0000009900117220 */ /* 0x000fe20000410000 */
[----:B------:R-:W-:Y:S01]  /*8a40*/  FSEL R4, R4, RZ, P0 ;  /* 0x000000ff04047208 */ /* 0x000fe20000000000 */
[----:B------:R-:W-:Y:S01]  /*8a50*/  FADD.FTZ R2, -R2, R135 ;  /* 0x0000008702027221 */ /* 0x000fe20000010100 */
[----:B------:R-:W-:Y:S01]  /*8a60*/  MOV R135, R20 ;  /* 0x0000001400877202 */ /* 0x000fe20000000f00 */
[----:B------:R-:W-:Y:S01]  /*8a70*/  FMUL.FTZ R20, R0, R148 ;  /* 0x0000009400147220 */ /* 0x000fe20000410000 */
[----:B------:R-:W-:Y:S01]  /*8a80*/  MOV R148, R179 ;  /* 0x000000b300947202 */ /* 0x000fe20000000f00 */
[--C-:B------:R-:W-:Y:S02]  /*8a90*/  FFMA.FTZ R7, R7, c[0x0][0x2d0], -R4.reuse ;  /* 0x0000b40007077a23 */ /* 0x100fe40000010804 */
[--C-:B-1----:R-:W-:Y:S01]  /*8aa0*/  FFMA.FTZ R132, R10, c[0x0][0x2d0], -R4.reuse ;  /* 0x0000b4000a847a23 */ /* 0x102fe20000010804 */
[----:B------:R-:W-:Y:S01]  /*8ab0*/  MOV R10, R29 ;  /* 0x0000001d000a7202 */ /* 0x000fe20000000f00 */
[--C-:B------:R-:W-:Y:S01]  /*8ac0*/  FFMA.FTZ R181, R15, c[0x0][0x2d0], -R4.reuse ;  /* 0x0000b4000fb57a23 */ /* 0x100fe20000010804 */
[----:B------:R-:W-:Y:S01]  /*8ad0*/  MOV R29, R25 ;  /* 0x00000019001d7202 */ /* 0x000fe20000000f00 */
[--C-:B------:R-:W-:Y:S01]  /*8ae0*/  FFMA.FTZ R189, R23, c[0x0][0x2d0], -R4.reuse ;  /* 0x0000b40017bd7a23 */ /* 0x100fe20000010804 */
[----:B------:R-:W-:Y:S01]  /*8af0*/  MOV R25, R21 ;  /* 0x0000001500197202 */ /* 0x000fe20000000f00 */
        /* <DEDUP_REMOVED lines=9> */
[--C-:B------:R-:W-:Y:S01]  /*8b90*/  FFMA.FTZ R134, R11, c[0x0][0x2d0], -R4.reuse ;  /* 0x0000b4000b867a23 */ /* 0x100fe20000010804 */
[----:B------:R-:W-:Y:S01]  /*8ba0*/  MOV R11, R32 ;  /* 0x00000020000b7202 */ /* 0x000fe20000000f00 */
[--C-:B------:R-:W-:Y:S01]  /*8bb0*/  FFMA.FTZ R182, R14, c[0x0][0x2d0], -R4.reuse ;  /* 0x0000b4000eb67a23 */ /* 0x100fe20000010804 */
[----:B------:R-:W-:Y:S01]  /*8bc0*/  MOV R14, R33 ;  /* 0x00000021000e7202 */ /* 0x000fe20000000f00 */
[--C-:B------:R-:W-:Y:S02]  /*8bd0*/  FFMA.FTZ R183, R18, c[0x0][0x2d0], -R4.reuse ;  /* 0x0000b40012b77a23 */ /* 0x100fe40000010804 */
[--C-:B------:R-:W-:Y:S01]  /*8be0*/  FFMA.FTZ R184, R19, c[0x0][0x2d0], -R4.reuse ;  /* 0x0000b40013b87a23 */ /* 0x100fe20000010804 */
[----:B------:R-:W-:Y:S01]  /*8bf0*/  MUFU.EX2 R177, R6 ;  /* 0x0000000600b17308 */ /* 0x000fe20000000800 */
[----:B------:R-:W-:Y:S02]  /*8c00*/  FFMA.FTZ R190, R22, c[0x0][0x2d0], -R4 ;  /* 0x0000b40016be7a23 */ /* 0x000fe40000010804 */
[----:B------:R-:W-:Y:S02]  /*8c10*/  FADD.FTZ R4, R8, R5 ;  /* 0x0000000508047221 */ /* 0x000fe40000010000 */
[C---:B------:R-:W-:Y:S02]  /*8c20*/  FMUL.FTZ R32, R0.reuse, R136 ;  /* 0x0000008800207220 */ /* 0x040fe40000410000 */
[----:B------:R-:W-:Y:S02]  /*8c30*/  FADD.FTZ R180, R9, R4 ;  /* 0x0000000409b47221 */ /* 0x000fe40000010000 */
[----:B------:R-:W-:Y:S01]  /*8c40*/  FMUL.FTZ R4, R0, R164 ;  /* 0x000000a400047220 */ /* 0x000fe20000410000 */
[----:B------:R1:W-:Y:S01]  /*8c50*/  MUFU.EX2 R132, R188 ;  /* 0x000000bc00847308 */ /* 0x0003e20000000800 */
[----:B------:R-:W2:Y:S01]  /*8c60*/  LDL R164, [R1] ;  /* 0x0000000001a47983 */ /* 0x000ea20000100800 */
[----:B------:R-:W-:Y:S02]  /*8c70*/  FMUL.FTZ R2, R2, c[0x0][0x2d0] ;  /* 0x0000b40002027a20 */ /* 0x000fe40000410000 */
[C---:B------:R-:W-:Y:S01]  /*8c80*/  FMUL.FTZ R21, R0.reuse, R149 ;  /* 0x0000009500157220 */ /* 0x040fe20000410000 */
[----:B------:R-:W3:Y:S01]  /*8c90*/  LDL.LU R136, [R1+0x88] ;  /* 0x0000880001887983 */ /* 0x000ee20000300800 */
[----:B------:R-:W-:Y:S01]  /*8ca0*/  MOV R149, R10 ;  /* 0x0000000a00957202 */ /* 0x000fe20000000f00 */
[C---:B------:R-:W-:Y:S02]  /*8cb0*/  FMUL.FTZ R33, R0.reuse, R137 ;  /* 0x0000008900217220 */ /* 0x040fe40000410000 */
[C---:B------:R-:W-:Y:S01]  /*8cc0*/  FMUL.FTZ R5, R0.reuse, R165 ;  /* 0x000000a500057220 */ /* 0x040fe20000410000 */
[----:B------:R-:W4:Y:S01]  /*8cd0*/  MUFU.EX2 R2, R2 ;  /* 0x0000000200027308 */ /* 0x000f220000000800 */
[C---:B------:R-:W-:Y:S01]  /*8ce0*/  FMUL.FTZ R8, R0.reuse, R160 ;  /* 0x000000a000087220 */ /* 0x040fe20000410000 */
[----:B------:R-:W-:Y:S01]  /*8cf0*/  MOV R160, R34 ;  /* 0x0000002200a07202 */ /* 0x000fe20000000f00 */
[C---:B------:R-:W-:Y:S01]  /*8d00*/  FMUL.FTZ R13, R0.reuse, R157 ;  /* 0x0000009d000d7220 */ /* 0x040fe20000410000 */
[----:B------:R-:W-:Y:S01]  /*8d10*/  MOV R165, R35 ;  /* 0x0000002300a57202 */ /* 0x000fe20000000f00 */
[----:B------:R-:W5:Y:S01]  /*8d20*/  LDL R157, [R1+0x4] ;  /* 0x00000400019d7983 */ /* 0x000f620000100800 */
        /* <DEDUP_REMOVED lines=11> */
[----:B-1----:R-:W5:Y:S01]  /*8de0*/  LDL R188, [R1+0x94] ;  /* 0x0000940001bc7983 */ /* 0x002f620000100800 */
[C---:B------:R-:W-:Y:S01]  /*8df0*/  FMUL.FTZ R37, R0.reuse, R37 ;  /* 0x0000002500257220 */ /* 0x040fe20000410000 */
[----:B------:R-:W-:Y:S01]  /*8e00*/  MUFU.EX2 R190, R190 ;  /* 0x000000be00be7308 */ /* 0x000fe20000000800 */
[C---:B------:R-:W-:Y:S02]  /*8e10*/  FMUL.FTZ R40, R0.reuse, R40 ;  /* 0x0000002800287220 */ /* 0x040fe40000410000 */
[----:B------:R-:W-:Y:S02]  /*8e20*/  FMUL.FTZ R41, R0, R41 ;  /* 0x0000002900297220 */ /* 0x000fe40000410000 */
[C---:B----4-:R-:W-:Y:S02]  /*8e30*/  FMUL.FTZ R10, R2.reuse, R162 ;  /* 0x000000a2020a7220 */ /* 0x050fe40000410000 */
[----:B------:R-:W4:Y:S01]  /*8e40*/  LDL R162, [R1+0x3c] ;  /* 0x00003c0001a27983 */ /* 0x000f220000100800 */
[C---:B------:R-:W-:Y:S02]  /*8e50*/  FMUL.FTZ R34, R2.reuse, R138 ;  /* 0x0000008a02227220 */ /* 0x040fe40000410000 */
[C---:B------:R-:W-:Y:S01]  /*8e60*/  FMUL.FTZ R35, R2.reuse, R139 ;  /* 0x0000008b02237220 */ /* 0x040fe20000410000 */
[----:B------:R-:W-:Y:S01]  /*8e70*/  MUFU.EX2 R189, R189 ;  /* 0x000000bd00bd7308 */ /* 0x000fe20000000800 */
[C---:B------:R-:W-:Y:S01]  /*8e80*/  FMUL.FTZ R6, R2.reuse, R166 ;  /* 0x000000a602067220 */ /* 0x040fe20000410000 */
[----:B------:R-:W-:Y:S01]  /*8e90*/  MOV R166, R14 ;  /* 0x0000000e00a67202 */ /* 0x000fe20000000f00 */
[C---:B------:R-:W-:Y:S02]  /*8ea0*/  FMUL.FTZ R14, R2.reuse, R158 ;  /* 0x0000009e020e7220 */ /* 0x040fe40000410000 */
[C---:B------:R-:W-:Y:S01]  /*8eb0*/  FMUL.FTZ R7, R2.reuse, R167 ;  /* 0x000000a702077220 */ /* 0x040fe20000410000 */
[----:B------:R-:W-:Y:S01]  /*8ec0*/  MOV R167, R11 ;  /* 0x0000000b00a77202 */ /* 0x000fe20000000f00 */
[C---:B------:R-:W-:Y:S01]  /*8ed0*/  FMUL.FTZ R11, R2.reuse, R163 ;  /* 0x000000a3020b7220 */ /* 0x040fe20000410000 */
[----:B------:R-:W-:Y:S01]  /*8ee0*/  MOV R163, R141 ;  /* 0x0000008d00a37202 */ /* 0x000fe20000000f00 */
[C---:B------:R-:W-:Y:S01]  /*8ef0*/  FMUL.FTZ R15, R2.reuse, R159 ;  /* 0x0000009f020f7220 */ /* 0x040fe20000410000 */
[----:B------:R-:W1:Y:S01]  /*8f00*/  MUFU.EX2 R158, R134 ;  /* 0x00000086009e7308 */ /* 0x000e620000000800 */
        /* <DEDUP_REMOVED lines=11> */
[----:B------:R-:W-:Y:S02]  /*8fc0*/  FMUL.FTZ R31, R2, R143 ;  /* 0x0000008f021f7220 */ /* 0x000fe40000410000 */
        /* <DEDUP_REMOVED lines=52> */
[C---:B------:R-:W-:Y:S02]  /*9310*/  FMUL.FTZ R128, R0.reuse, R128 ;  /* 0x0000008000807220 */ /* 0x040fe40000410000 */
[----:B------:R-:W-:Y:S01]  /*9320*/  FMUL.FTZ R129, R0, R129 ;  /* 0x0000008100817220 */ /* 0x000fe20000410000 */
[----:B------:R-:W-:Y:S01]  /*9330*/  MOV R0, R30 ;  /* 0x0000001e00007202 */ /* 0x000fe20000000f00 */
        /* <DEDUP_REMOVED lines=50> */
[----:B--2---:R-:W-:Y:S01]  /*9660*/  LDSM.16.MT88.4 R144, [R164+0x800] ;  /* 0x00080000a490783b */ /* 0x004fe20000004200 */
[----:B---3--:R-:W-:Y:S01]  /*9670*/  FFMA.FTZ R152, R2, R136, R177 ;  /* 0x0000008802987223 */ /* 0x008fe200000100b1 */
[----:B------:R-:W-:Y:S01]  /*9680*/  F2FP.PACK_AB R177, R153, R177 ;  /* 0x000000b199b1723e */ /* 0x000fe200000000ff */
[----:B------:R1:W2:Y:S05]  /*9690*/  MUFU.EX2 R2, R187 ;  /* 0x000000bb00027308 */ /* 0x0002aa0000000800 */
[----:B------:R-:W3:Y:S08]  /*96a0*/  LDSM.16.MT88.4 R136, [R251] ;  /* 0x00000000fb88783b */ /* 0x000ef00000004200 */
[----:B-1----:R-:W5:Y:S01]  /*96b0*/  LDL.LU R187, [R1+0x5c] ;  /* 0x00005c0001bb7983 */ /* 0x002f620000300800 */
[C---:B---3--:R-:W-:Y:S08]  /*96c0*/  HMMA.16816.F32 R4, R176.reuse, R136, R4 ;  /* 0x00000088b004723c */ /* 0x048ff00000001804 */
[C---:B------:R-:W-:Y:S01]  /*96d0*/  HMMA.16816.F32 R8, R176.reuse, R138, R8 ;  /* 0x0000008ab008723c */ /* 0x040fe20000001808 */
[----:B------:R-:W1:Y:S07]  /*96e0*/  LDSM.16.MT88.4 R136, [R164] ;  /* 0x00000000a488783b */ /* 0x000e6e0000004200 */
[C---:B-1----:R-:W-:Y:S08]  /*96f0*/  HMMA.16816.F32 R12, R176.reuse, R136, R12 ;  /* 0x00000088b00c723c */ /* 0x042ff0000000180c */
[C---:B------:R-:W-:Y:S01]  /*9700*/  HMMA.16816.F32 R16, R176.reuse, R138, R16 ;  /* 0x0000008ab010723c */ /* 0x040fe20000001810 */
[----:B------:R-:W1:Y:S07]  /*9710*/  LDSM.16.MT88.4 R136, [R252] ;  /* 0x00000000fc88783b */ /* 0x000e6e0000004200 */
[C---:B-1----:R-:W-:Y:S08]  /*9720*/  HMMA.16816.F32 R20, R176.reuse, R136, R20 ;  /* 0x00000088b014723c */ /* 0x042ff00000001814 */
[C---:B------:R-:W-:Y:S01]  /*9730*/  HMMA.16816.F32 R24, R176.reuse, R138, R24 ;  /* 0x0000008ab018723c */ /* 0x040fe20000001818 */
[----:B----4-:R1:W3:Y:S03]  /*9740*/  LDSM.16.MT88.4 R136, [R162] ;  /* 0x00000000a288783b */ /* 0x0102e60000004200 */
[----:B-1----:R-:W-:Y:S02]  /*9750*/  MOV R162, R167 ;  /* 0x000000a700a27202 */ /* 0x002fe40000000f00 */
[----:B------:R-:W-:Y:S02]  /*9760*/  MOV R167, R166 ;  /* 0x000000a600a77202 */ /* 0x000fe40000000f00 */
[----:B------:R-:W-:Y:S01]  /*9770*/  MOV R166, R0 ;  /* 0x0000000000a67202 */ /* 0x000fe20000000f00 */
[----:B------:R-:W-:Y:S03]  /*9780*/  FADD.FTZ R0, R132, R180 ;  /* 0x000000b484007221 */ /* 0x000fe60000010000 */
[----:B------:R-:W1:Y:S01]  /*9790*/  MUFU.EX2 R180, R166 ;  /* 0x000000a600b47308 */ /* 0x000e620000000800 */
[----:B--2---:R-:W-:Y:S04]  /*97a0*/  FADD.FTZ R0, R2, R0 ;  /* 0x0000000002007221 */ /* 0x004fe80000010000 */
[----:B------:R-:W-:Y:S01]  /*97b0*/  FADD.FTZ R0, R135, R0 ;  /* 0x0000000087007221 */ /* 0x000fe20000010000 */
[C---:B---3--:R-:W-:Y:S03]  /*97c0*/  HMMA.16816.F32 R28, R176.reuse, R136, R28 ;  /* 0x00000088b01c723c */ /* 0x048fe6000000181c */
[----:B------:R-:W-:Y:S05]  /*97d0*/  FADD.FTZ R0, R134, R0 ;  /* 0x0000000086007221 */ /* 0x000fea0000010000 */
[C---:B------:R-:W-:Y:S01]  /*97e0*/  HMMA.16816.F32 R32, R176.reuse, R138, R32 ;  /* 0x0000008ab020723c */ /* 0x040fe20000001820 */
[----:B------:R-:W2:Y:S07]  /*97f0*/  LDSM.16.MT88.4 R136, [R251+0x2000] ;  /* 0x00200000fb88783b */ /* 0x000eae0000004200 */
[C---:B--2---:R-:W-:Y:S08]  /*9800*/  HMMA.16816.F32 R36, R176.reuse, R136, R36 ;  /* 0x00000088b024723c */ /* 0x044ff00000001824 */
[C---:B------:R-:W-:Y:S01]  /*9810*/  HMMA.16816.F32 R40, R176.reuse, R138, R40 ;  /* 0x0000008ab028723c */ /* 0x040fe20000001828 */
[----:B------:R-:W2:Y:S07]  /*9820*/  LDSM.16.MT88.4 R136, [R164+0x2000] ;  /* 0x00200000a488783b */ /* 0x000eae0000004200 */
[C---:B--2---:R-:W-:Y:S08]  /*9830*/  HMMA.16816.F32 R44, R176.reuse, R136, R44 ;  /* 0x00000088b02c723c */ /* 0x044ff0000000182c */
[C---:B------:R-:W-:Y:S01]  /*9840*/  HMMA.16816.F32 R48, R176.reuse, R138, R48 ;  /* 0x0000008ab030723c */ /* 0x040fe20000001830 */
[----:B------:R-:W2:Y:S02]  /*9850*/  LDSM.16.MT88.4 R136, [R252+0x2000] ;  /* 0x00200000fc88783b */ /* 0x000ea40000004200 */
[----:B-----5:R-:W-:Y:S05]  /*9860*/  ISETP.GT.AND P0, PT, R187, R188, PT ;  /* 0x000000bcbb00720c */ /* 0x020fea0003f04270 */
        /* <DEDUP_REMOVED lines=33> */
[----:B------:R-:W-:Y:S02]  /*9a80*/  F2FP.PACK_AB R139, R184, R183 ;  /* 0x000000b7b88b723e */ /* 0x000fe400000000ff */
[----:B------:R-:W3:Y:S01]  /*9a90*/  MUFU.EX2 R2, R155 ;  /* 0x0000009b00027308 */ /* 0x000ee20000000800 */
[----:B-1----:R-:W-:Y:S04]  /*9aa0*/  F2FP.PACK_AB R177, R181, R180 ;  /* 0x000000b4b5b1723e */ /* 0x002fe800000000ff */
[C---:B------:R-:W-:Y:S05]  /*9ab0*/  HMMA.16816.F32 R4, R136.reuse, R140, R4 ;  /* 0x0000008c8804723c */ /* 0x040fea0000001804 */
[----:B------:R-:W1:Y:S03]  /*9ac0*/  MUFU.EX2 R135, R154 ;  /* 0x0000009a00877308 */ /* 0x000e660000000800 */
[C---:B------:R-:W-:Y:S01]  /*9ad0*/  HMMA.16816.F32 R8, R136.reuse, R142, R8 ;  /* 0x0000008e8808723c */ /* 0x040fe20000001808 */
[----:B------:R-:W4:Y:S03]  /*9ae0*/  LDSM.16.MT88.4 R140, [R252+0x800] ;  /* 0x00080000fc8c783b */ /* 0x000f260000004200 */
[----:B--2---:R-:W-:Y:S03]  /*9af0*/  FADD.FTZ R0, R132, R0 ;  /* 0x0000000084007221 */ /* 0x004fe60000010000 */
[----:B------:R-:W-:Y:S01]  /*9b00*/  MUFU.EX2 R176, R163 ;  /* 0x000000a300b07308 */ /* 0x000fe20000000800 */
[C---:B------:R-:W-:Y:S04]  /*9b10*/  HMMA.16816.F32 R12, R136.reuse, R144, R12 ;  /* 0x00000090880c723c */ /* 0x040fe8000000180c */
[----:B---3--:R-:W-:Y:S04]  /*9b20*/  FADD.FTZ R0, R2, R0 ;  /* 0x0000000002007221 */ /* 0x008fe80000010000 */
[C---:B------:R-:W-:Y:S01]  /*9b30*/  HMMA.16816.F32 R16, R136.reuse, R146, R16 ;  /* 0x000000928810723c */ /* 0x040fe20000001810 */
[----:B------:R-:W2:Y:S01]  /*9b40*/  LDSM.16.MT88.4 R144, [R157+0x800] ;  /* 0x000800009d90783b */ /* 0x000ea20000004200 */
[----:B------:R3:W5:Y:S02]  /*9b50*/  MUFU.EX2 R134, R159 ;  /* 0x0000009f00867308 */ /* 0x0007640000000800 */
[----:B-1----:R-:W-:Y:S08]  /*9b60*/  FADD.FTZ R0, R135, R0 ;  /* 0x0000000087007221 */ /* 0x002ff00000010000 */
[----:B------:R-:W-:Y:S01]  /*9b70*/  MUFU.EX2 R178, R167 ;  /* 0x000000a700b27308 */ /* 0x000fe20000000800 */
[C---:B----4-:R-:W-:Y:S03]  /*9b80*/  HMMA.16816.F32 R20, R136.reuse, R140, R20 ;  /* 0x0000008c8814723c */ /* 0x050fe60000001814 */
[----:B---3--:R-:W-:Y:S01]  /*9b90*/  MOV R159, R148 ;  /* 0x00000094009f7202 */ /* 0x008fe20000000f00 */
[----:B-----5:R-:W-:Y:S01]  /*9ba0*/  FADD.FTZ R0, R134, R0 ;  /* 0x0000000086007221 */ /* 0x020fe20000010000 */
[----:B------:R-:W-:Y:S03]  /*9bb0*/  LDSM.16.MT88.4 R148, [R252+0x1000] ;  /* 0x00100000fc94783b */ /* 0x000fe60000004200 */
[C---:B------:R-:W-:Y:S05]  /*9bc0*/  HMMA.16816.F32 R24, R136.reuse, R142, R24 ;  /* 0x0000008e8818723c */ /* 0x040fea0000001818 */
[----:B------:R-:W1:Y:S03]  /*9bd0*/  LDSM.16.MT88.4 R140, [R251+0x2800] ;  /* 0x00280000fb8c783b */ /* 0x000e660000004200 */
        /* <DEDUP_REMOVED lines=40> */
[----:B------:R-:W-:Y:S01]  /*9e60*/  F2FP.PACK_AB R138, R134, R135 ;  /* 0x00000087868a723e */ /* 0x000fe200000000ff */
[----:B------:R-:W-:Y:S02]  /*9e70*/  MUFU.EX2 R132, R162 ;  /* 0x000000a200847308 */ /* 0x000fe40000000800 */
[----:B------:R-:W-:Y:S02]  /*9e80*/  F2FP.PACK_AB R137, R189, R190 ;  /* 0x000000bebd89723e */ /* 0x000fe400000000ff */
[----:B------:R-:W-:Y:S06]  /*9e90*/  F2FP.PACK_AB R139, R182, R191 ;  /* 0x000000bfb68b723e */ /* 0x000fec00000000ff */
[----:B------:R3:W-:Y:S01]  /*9ea0*/  MUFU.EX2 R135, R160 ;  /* 0x000000a000877308 */ /* 0x0007e20000000800 */
[C---:B-1----:R-:W-:Y:S09]  /*9eb0*/  HMMA.16816.F32 R4, R136.reuse, R140, R4 ;  /* 0x0000008c8804723c */ /* 0x042ff20000001804 */
[----:B------:R-:W1:Y:S01]  /*9ec0*/  MUFU.EX2 R2, R159 ;  /* 0x0000009f00027308 */ /* 0x000e620000000800 */
[C---:B------:R-:W-:Y:S01]  /*9ed0*/  HMMA.16816.F32 R8, R136.reuse, R142, R8 ;  /* 0x0000008e8808723c */ /* 0x040fe20000001808 */
[----:B------:R-:W4:Y:S08]  /*9ee0*/  LDSM.16.MT88.4 R140, [R157+0x1000] ;  /* 0x001000009d8c783b */ /* 0x000f300000004200 */
[----:B------:R-:W5:Y:S01]  /*9ef0*/  MUFU.EX2 R134, R165 ;  /* 0x000000a500867308 */ /* 0x000f620000000800 */
[C---:B--2---:R-:W-:Y:S01]  /*9f00*/  HMMA.16816.F32 R12, R136.reuse, R144, R12 ;  /* 0x00000090880c723c */ /* 0x044fe2000000180c */
[----:B---3--:R-:W-:Y:S07]  /*9f10*/  LDSM.16.MT88.4 R160, [R251+0x1800] ;  /* 0x00180000fba0783b */ /* 0x008fee0000004200 */
[C---:B------:R-:W-:Y:S01]  /*9f20*/  HMMA.16816.F32 R16, R136.reuse, R146, R16 ;  /* 0x000000928810723c */ /* 0x040fe20000001810 */
[----:B------:R-:W2:Y:S03]  /*9f30*/  LDSM.16.MT88.4 R144, [R251+0x3000] ;  /* 0x00300000fb90783b */ /* 0x000ea60000004200 */
[----:B-1----:R-:W-:Y:S04]  /*9f40*/  FADD.FTZ R0, R2, R0 ;  /* 0x0000000002007221 */ /* 0x002fe80000010000 */
[C---:B------:R-:W-:Y:S04]  /*9f50*/  HMMA.16816.F32 R20, R136.reuse, R148, R20 ;  /* 0x000000948814723c */ /* 0x040fe80000001814 */
[C---:B------:R-:W-:Y:S01]  /*9f60*/  FADD.FTZ R0, R176.reuse, R0 ;  /* 0x00000000b0007221 */ /* 0x040fe20000010000 */
[----:B------:R-:W-:Y:S01]  /*9f70*/  F2FP.PACK_AB R176, R176, R2 ;  /* 0x00000002b0b0723e */ /* 0x000fe200000000ff */
[----:B------:R-:W-:Y:S01]  /*9f80*/  FADD.FTZ R2, R153, R152 ;  /* 0x0000009899027221 */ /* 0x000fe20000010000 */
[----:B-----5:R-:W-:Y:S01]  /*9f90*/  F2FP.PACK_AB R179, R134, R135 ;  /* 0x0000008786b3723e */ /* 0x020fe200000000ff */
[C---:B------:R-:W-:Y:S01]  /*9fa0*/  HMMA.16816.F32 R24, R136.reuse, R150, R24 ;  /* 0x000000968818723c */ /* 0x040fe20000001818 */
[----:B------:R-:W1:Y:S03]  /*9fb0*/  LDSM.16.MT88.4 R148, [R164+0x3000] ;  /* 0x00300000a494783b */ /* 0x000e660000004200 */
[----:B------:R-:W-:Y:S04]  /*9fc0*/  FADD.FTZ R0, R132, R0 ;  /* 0x0000000084007221 */ /* 0x000fe80000010000 */
[C---:B------:R-:W-:Y:S01]  /*9fd0*/  FADD.FTZ R0, R178.reuse, R0 ;  /* 0x00000000b2007221 */ /* 0x040fe20000010000 */
[C---:B----4-:R-:W-:Y:S01]  /*9fe0*/  HMMA.16816.F32 R28, R136.reuse, R140, R28 ;  /* 0x0000008c881c723c */ /* 0x050fe2000000181c */
[----:B------:R-:W-:Y:S02]  /*9ff0*/  LDSM.16.MT88.4 R152, [R164+0x1800] ;  /* 0x00180000a498783b */ /* 0x000fe40000004200 */
[----:B------:R-:W-:Y:S02]  /*a000*/  F2FP.PACK_AB R178, R178, R132 ;  /* 0x00000084b2b2723e */ /* 0x000fe400000000ff */
[----:B------:R-:W-:Y:S03]  /*a010*/  MOV R132, R158 ;  /* 0x0000009e00847202 */ /* 0x000fe60000000f00 */
[C---:B------:R-:W-:Y:S01]  /*a020*/  HMMA.16816.F32 R32, R136.reuse, R142, R32 ;  /* 0x0000008e8820723c */ /* 0x040fe20000001820 */
[----:B------:R-:W3:Y:S08]  /*a030*/  LDSM.16.MT88.4 R140, [R252+0x3000] ;  /* 0x00300000fc8c783b */ /* 0x000ef00000004200 */
[----:B------:R4:W-:Y:S01]  /*a040*/  STL [R1+0x78], R0 ;  /* 0x0000780001007387 */ /* 0x0009e20000100800 */
[C---:B--2---:R-:W-:Y:S08]  /*a050*/  HMMA.16816.F32 R36, R136.reuse, R144, R36 ;  /* 0x000000908824723c */ /* 0x044ff00000001824 */
[C---:B------:R-:W-:Y:S01]  /*a060*/  HMMA.16816.F32 R40, R136.reuse, R146, R40 ;  /* 0x000000928828723c */ /* 0x040fe20000001828 */
[----:B------:R-:W2:Y:S07]  /*a070*/  LDSM.16.MT88.4 R144, [R157+0x3000] ;  /* 0x003000009d90783b */ /* 0x000eae0000004200 */
[C---:B-1----:R-:W-:Y:S08]  /*a080*/  HMMA.16816.F32 R44, R136.reuse, R148, R44 ;  /* 0x00000094882c723c */ /* 0x042ff0000000182c */
[C---:B------:R-:W-:Y:S01]  /*a090*/  HMMA.16816.F32 R48, R136.reuse, R150, R48 ;  /* 0x000000968830723c */ /* 0x040fe20000001830 */
[----:B------:R-:W1:Y:S03]  /*a0a0*/  LDSM.16.MT88.4 R148, [R251+0x5000] ;  /* 0x00500000fb94783b */ /* 0x000e660000004200 */
[----:B----4-:R-:W-:Y:S01]  /*a0b0*/  FADD.FTZ R0, R156, R2 ;  /* 0x000000029c007221 */ /* 0x010fe20000010000 */
[----:B------:R-:W-:Y:S03]  /*a0c0*/  MOV R2, R157 ;  /* 0x0000009d00027202 */ /* 0x000fe60000000f00 */
[C---:B---3--:R-:W-:Y:S04]  /*a0d0*/  HMMA.16816.F32 R52, R136.reuse, R140, R52 ;  /* 0x0000008c8834723c */ /* 0x048fe80000001834 */
        /* <DEDUP_REMOVED lines=23> */
[----:B------:R-:W-:Y:S01]  /*a250*/  FADD.FTZ R0, R135, R0 ;  /* 0x0000000087007221 */ /* 0x000fe20000010000 */
[----:B------:R-:W-:Y:S03]  /*a260*/  MOV R135, R3 ;  /* 0x0000000300877202 */ /* 0x000fe60000000f00 */
[----:B------:R-:W-:Y:S01]  /*a270*/  FADD.FTZ R0, R134, R0 ;  /* 0x0000000086007221 */ /* 0x000fe20000010000 */
[C---:B------:R-:W-:Y:S01]  /*a280*/  HMMA.16816.F32 R88, R136.reuse, R146, R88 ;  /* 0x000000928858723c */ /* 0x040fe20000001858 */
[----:B------:R-:W2:Y:S03]  /*a290*/  LDSM.16.MT88.4 R144, [R164+0x7000] ;  /* 0x00700000a490783b */ /* 0x000ea60000004200 */
[----:B------:R-:W-:Y:S04]  /*a2a0*/  MOV R134, R133 ;  /* 0x0000008500867202 */ /* 0x000fe80000000f00 */
        /* <DEDUP_REMOVED lines=13> */
[----:B------:R-:W-:Y:S01]  /*a380*/  HMMA.16816.F32 R128, R136, R142, R128 ;  /* 0x0000008e8880723c */ /* 0x000fe20000001880 */
[----:B------:R-:W1:Y:S07]  /*a390*/  LDSM.16.MT88.4 R136, [R2+0x1800] ;  /* 0x001800000288783b */ /* 0x000e6e0000004200 */
[C---:B------:R-:W-:Y:S01]  /*a3a0*/  HMMA.16816.F32 R164, R176.reuse, R160, R4 ;  /* 0x000000a0b0a4723c */ /* 0x040fe20000001804 */
[----:B------:R-:W3:Y:S07]  /*a3b0*/  LDSM.16.MT88.4 R4, [R251+0x3800] ;  /* 0x00380000fb04783b */ /* 0x000eee0000004200 */
[C---:B------:R-:W-:Y:S01]  /*a3c0*/  HMMA.16816.F32 R160, R176.reuse, R162, R8 ;  /* 0x000000a2b0a0723c */ /* 0x040fe20000001808 */
[----:B------:R1:W4:Y:S07]  /*a3d0*/  LDSM.16.MT88.4 R8, [R141+0x3800] ;  /* 0x003800008d08783b */ /* 0x00032e0000004200 */
[C---:B------:R-:W-:Y:S01]  /*a3e0*/  HMMA.16816.F32 R156, R176.reuse, R152, R12 ;  /* 0x00000098b09c723c */ /* 0x040fe2000000180c */
[----:B------:R-:W5:Y:S07]  /*a3f0*/  LDSM.16.MT88.4 R12, [R252+0x3800] ;  /* 0x00380000fc0c783b */ /* 0x000f6e0000004200 */
[C---:B------:R-:W-:Y:S01]  /*a400*/  HMMA.16816.F32 R152, R176.reuse, R154, R16 ;  /* 0x0000009ab098723c */ /* 0x040fe20000001810 */
[----:B------:R-:W4:Y:S07]  /*a410*/  LDSM.16.MT88.4 R16, [R2+0x3800] ;  /* 0x003800000210783b */ /* 0x000f2e0000004200 */
[C---:B--2---:R-:W-:Y:S07]  /*a420*/  HMMA.16816.F32 R148, R176.reuse, R144, R20 ;  /* 0x00000090b094723c */ /* 0x044fee0000001814 */
[----:B------:R-:W-:Y:S01]  /*a430*/  MOV R23, R141 ;  /* 0x0000008d00177202 */ /* 0x000fe20000000f00 */
[C---:B------:R-:W-:Y:S08]  /*a440*/  HMMA.16816.F32 R144, R176.reuse, R146, R24 ;  /* 0x00000092b090723c */ /* 0x040ff00000001818 */
[C---:B-1----:R-:W-:Y:S08]  /*a450*/  HMMA.16816.F32 R140, R176.reuse, R136, R28 ;  /* 0x00000088b08c723c */ /* 0x042ff0000000181c */
        /* <DEDUP_REMOVED lines=24> */
[----:B------:R4:W5:Y:S07]  /*a5e0*/  LDSM.16.MT88.4 R16, [R2+0x7800] ;  /* 0x007800000210783b */ /* 0x00096e0000004200 */
[C---:B-1----:R-:W-:Y:S08]  /*a5f0*/  HMMA.16816.F32 R100, R176.reuse, R4, R100 ;  /* 0x00000004b064723c */ /* 0x042ff00000001864 */
[C---:B------:R-:W-:Y:S08]  /*a600*/  HMMA.16816.F32 R104, R176.reuse, R6, R104 ;  /* 0x00000006b068723c */ /* 0x040ff00000001868 */
[C---:B--2---:R-:W-:Y:S04]  /*a610*/  HMMA.16816.F32 R108, R176.reuse, R8, R108 ;  /* 0x00000008b06c723c */ /* 0x044fe8000000186c */
[----:B----4-:R-:W-:Y:S04]  /*a620*/  IADD3 R2, R187, -0x1, RZ ;  /* 0xffffffffbb027810 */ /* 0x010fe80007ffe0ff */
[C---:B------:R-:W-:Y:S01]  /*a630*/  HMMA.16816.F32 R112, R176.reuse, R10, R112 ;  /* 0x0000000ab070723c */ /* 0x040fe20000001870 */
[----:B------:R-:W-:Y:S04]  /*a640*/  STL [R1+0x6c], R2 ;  /* 0x00006c0201007387 */ /* 0x000fe80000100800 */
[----:B------:R1:W-:Y:S03]  /*a650*/  STL [R1+0x88], R0 ;  /* 0x0000880001007387 */ /* 0x0003e60000100800 */
[C---:B---3--:R-:W-:Y:S08]  /*a660*/  HMMA.16816.F32 R116, R176.reuse, R12, R116 ;  /* 0x0000000cb074723c */ /* 0x048ff00000001874 */
[C---:B------:R-:W-:Y:S08]  /*a670*/  HMMA.16816.F32 R120, R176.reuse, R14, R120 ;  /* 0x0000000eb078723c */ /* 0x040ff00000001878 */
[C---:B-----5:R-:W-:Y:S04]  /*a680*/  HMMA.16816.F32 R124, R176.reuse, R16, R124 ;  /* 0x00000010b07c723c */ /* 0x060fe8000000187c */
[----:B-1----:R-:W-:Y:S04]  /*a690*/  MOV R0, R2 ;  /* 0x0000000200007202 */ /* 0x002fe80000000f00 */
[----:B------:R-:W-:Y:S01]  /*a6a0*/  HMMA.16816.F32 R128, R176, R18, R128 ;  /* 0x00000012b080723c */ /* 0x000fe20000001880 */
[----:B------:R1:W-:Y:S03]  /*a6b0*/  STL [R1+0x5c], R0 ;  /* 0x00005c0001007387 */ /* 0x0003e60000100800 */
[----:B------:R-:W-:Y:S04]  /*a6c0*/  MOV R16, R3 ;  /* 0x0000000300107202 */ /* 0x000fe80000000f00 */
[----:B-1----:R-:W-:-:S05]  /*a6d0*/  @P0 BRA `(.L_x_4287) ;  /* 0xffffbd5000000947 */ /* 0x002fca000383ffff */
.L_x_4276:
[----:B---3--:R-:W2:Y:S04]  /*a6e0*/  LDL R2, [R1+0x8c] ;  /* 0x00008c0001027983 */ /* 0x008ea80000100800 */
[----:B------:R-:W2:Y:S02]  /*a6f0*/  LDL R0, [R1+0x6c] ;  /* 0x00006c0001007983 */ /* 0x000ea40000100800 */
[----:B--2---:R-:W-:-:S13]  /*a700*/  ISETP.GE.AND P0, PT, R0, R2, PT ;  /* 0x000000020000720c */ /* 0x004fda0003f06270 */
[----:B------:R-:W-:Y:S05]  /*a710*/  @!P0 BRA `(.L_x_4288) ;  /* 0x00003b8000008947 */ /* 0x000fea0003800000 */
[----:B------:R-:W-:Y:S02]  /*a720*/  MOV R135, R16 ;  /* 0x0000001000877202 */ /* 0x000fe40000000f00 */
[----:B------:R-:W-:Y:S02]  /*a730*/  MOV R134, R133 ;  /* 0x0000008500867202 */ /* 0x000fe40000000f00 */
.L_x_4295:
[----:B------:R-:W2:Y:S01]  /*a740*/  LDL R12, [R1+0x8] ;  /* 0x00000800010c7983 */ /* 0x000ea20000100800 */
[----:B------:R-:W-:Y:S04]  /*a750*/  DEPBAR.LE SB0, 0x0 ;  /* 0x000080000000791a */ /* 0x000fe80000000000 */
[----:B------:R-:W3:Y:S01]  /*a760*/  LDL R28, [R1+0x60] ;  /* 0x00006000011c7983 */ /* 0x000ee20000100800 */
[----:B------:R-:W-:Y:S03]  /*a770*/  WARPSYNC 0xffffffff ;  /* 0xffffffff00007948 */ /* 0x000fe60003800000 */
[----:B------:R-:W4:Y:S04]  /*a780*/  LDL R7, [R1+0x40] ;  /* 0x0000400001077983 */ /* 0x000f280000100800 */
[----:B------:R-:W5:Y:S04]  /*a790*/  LDL.64 R22, [R1+0xb0] ;  /* 0x0000b00001167983 */ /* 0x000f680000100a00 */
        /* <DEDUP_REMOVED lines=9> */
[----:B------:R-:W-:Y:S06]  /*a830*/  BAR.SYNC.DEFER_BLOCKING 0x0 ;  /* 0x0000000000007b1d */ /* 0x000fec0000010000 */
[----:B------:R-:W1:Y:S04]  /*a840*/  LDSM.16.M88.4 R16, [R248+0x800] ;  /* 0x00080000f810783b */ /* 0x000e680000000200 */
[----:B------:R-:W1:Y:S04]  /*a850*/  LDSM.16.M88.4 R24, [R248+0x1000] ;  /* 0x00100000f818783b */ /* 0x000e680000000200 */
[----:B------:R-:W1:Y:S04]  /*a860*/  LDSM.16.M88.4 R32, [R248+0x1800] ;  /* 0x00180000f820783b */ /* 0x000e680000000200 */
[----:B--2---:R2:W1:Y:S04]  /*a870*/  LDSM.16.M88.4 R176, [R12] ;  /* 0x000000000cb0783b */ /* 0x0044680000000200 */
[----:B----4-:R4:W1:Y:S04]  /*a880*/  LDSM.16.M88.4 R180, [R7] ;  /* 0x0000000007b4783b */ /* 0x0108680000000200 */
[----:B---3--:R3:W1:Y:S04]  /*a890*/  LDSM.16.M88.4 R188, [R4] ;  /* 0x0000000004bc783b */ /* 0x0086680000000200 */
[----:B--2---:R-:W2:Y:S01]  /*a8a0*/  LDL R12, [R1+0x84] ;  /* 0x00008400010c7983 */ /* 0x004ea20000100800 */
[----:B-----5:R-:W-:Y:S01]  /*a8b0*/  SHF.R.S32.HI R0, RZ, 0x1f, R8 ;  /* 0x0000001fff007819 */ /* 0x020fe20000011408 */
[----:B------:R-:W-:Y:S04]  /*a8c0*/  IMAD.WIDE.U32 R2, R8, c[0x0][0x208], RZ ;  /* 0x0000820008027a25 */ /* 0x000fe800078e00ff */
[----:B------:R-:W-:Y:S01]  /*a8d0*/  IMAD R0, R0, c[0x0][0x208], RZ ;  /* 0x0000820000007a24 */ /* 0x000fe200078e02ff */
[----:B----4-:R-:W4:Y:S03]  /*a8e0*/  LDL R7, [R1+0x164] ;  /* 0x0001640001077983 */ /* 0x010f260000100800 */
[----:B------:R-:W-:Y:S01]  /*a8f0*/  IMAD R0, R8, c[0x0][0x20c], R0 ;  /* 0x0000830008007a24 */ /* 0x000fe200078e0200 */
[----:B------:R5:W1:Y:S01]  /*a900*/  LDSM.16.M88.4 R184, [R5] ;  /* 0x0000000005b8783b */ /* 0x000a620000000200 */
[C---:B------:R-:W-:Y:S02]  /*a910*/  SHF.L.U64.HI R29, R20.reuse, 0x1, R21 ;  /* 0x00000001141d7819 */ /* 0x040fe40000010215 */
[----:B------:R-:W-:Y:S01]  /*a920*/  IMAD.IADD R3, R3, 0x1, R0 ;  /* 0x0000000103037824 */ /* 0x000fe200078e0200 */
[----:B---3--:R-:W4:Y:S01]  /*a930*/  LDL R4, [R1+0x64] ;  /* 0x0000640001047983 */ /* 0x008f220000100800 */
[----:B------:R-:W-:Y:S02]  /*a940*/  IMAD.SHL.U32 R132, R20, 0x2, RZ ;  /* 0x0000000214847824 */ /* 0x000fe400078e00ff */
[----:B------:R-:W-:Y:S01]  /*a950*/  IMAD.WIDE.U32 R2, R28, c[0x0][0x218], R2 ;  /* 0x000086001c027a25 */ /* 0x000fe200078e0002 */
[----:B------:R3:W1:Y:S01]  /*a960*/  LDSM.16.M88.4 R8, [R248] ;  /* 0x00000000f808783b */ /* 0x0006620000000200 */
[----:B------:R-:W-:Y:S03]  /*a970*/  SHF.L.U32 R31, R14, 0x1, RZ ;  /* 0x000000010e1f7819 */ /* 0x000fe600000006ff */
[----:B------:R-:W-:Y:S02]  /*a980*/  IADD3 R0, P0, R22, R2, RZ ;  /* 0x0000000216007210 */ /* 0x000fe40007f1e0ff */
[----:B-----5:R-:W-:Y:S05]  /*a990*/  SHF.R.S32.HI R5, RZ, 0x1f, R28 ;  /* 0x0000001fff057819 */ /* 0x020fea000001141c */
[----:B------:R-:W-:Y:S04]  /*a9a0*/  IMAD R5, R5, c[0x0][0x218], RZ ;  /* 0x0000860005057a24 */ /* 0x000fe800078e02ff */
[----:B------:R-:W-:Y:S01]  /*a9b0*/  IMAD R5, R28, c[0x0][0x21c], R5 ;  /* 0x000087001c057a24 */ /* 0x000fe200078e0205 */
[----:B------:R-:W-:Y:S04]  /*a9c0*/  SHF.L.U64.HI R28, R14, 0x1, R15 ;  /* 0x000000010e1c7819 */ /* 0x000fe8000001020f */
[----:B------:R-:W-:Y:S02]  /*a9d0*/  IADD3.X R5, R6, R3, R5, P0, !PT ;  /* 0x0000000306057210 */ /* 0x000fe400007fe405 */
[C---:B------:R-:W-:Y:S04]  /*a9e0*/  LEA R6, P0, R0.reuse, c[0x0][0x1f8], 0x1 ;  /* 0x00007e0000067a11 */ /* 0x040fe800078008ff */
[----:B------:R-:W-:Y:S02]  /*a9f0*/  LEA.HI.X R5, R0, c[0x0][0x1fc], R5, 0x1, P0 ;  /* 0x00007f0000057a11 */ /* 0x000fe400000f0c05 */
[C---:B--2---:R-:W-:Y:S01]  /*aa00*/  SHF.L.U64.HI R15, R12.reuse, 0x1, R13 ;  /* 0x000000010c0f7819 */ /* 0x044fe2000001020d */
[----:B------:R-:W-:Y:S01]  /*aa10*/  IMAD.SHL.U32 R23, R12, 0x2, RZ ;  /* 0x000000020c177824 */ /* 0x000fe200078e00ff */
[C---:B----4-:R-:W-:Y:S02]  /*aa20*/  SHF.L.U64.HI R14, R4.reuse, 0x1, R7 ;  /* 0x00000001040e7819 */ /* 0x050fe40000010207 */
[----:B------:R-:W-:Y:S01]  /*aa30*/  SHF.L.U32 R20, R4, 0x1, RZ ;  /* 0x0000000104147819 */ /* 0x000fe200000006ff */
[----:B------:R-:W-:-:S05]  /*aa40*/  BRA.DIV ~URZ, `(.L_x_4289) ;  /* 0x000079327f007947 */ /* 0x000fca000b800000 */
[----:B-1-3--:R1:W2:Y:S02]  /*aa50*/  SHFL.IDX PT, R0, R5, RZ, 0x181f ;  /* 0x00181fff05007589 */ /* 0x00a2a400000e0000 */
.L_x_4320:
[----:B------:R-:W3:Y:S01]  /*aa60*/  LDL R2, [R1+0x64] ;  /* 0x0000640001027983 */ /* 0x000ee20000100800 */
[----:B------:R-:W-:Y:S04]  /*aa70*/  BSSY B0, `(.L_x_4290) ;  /* 0x000016f000007945 */ /* 0x000fe80003800000 */
[----:B------:R-:W4:Y:S05]  /*aa80*/  LDL R12, [R1+0x84] ;  /* 0x00008400010c7983 */ /* 0x000f2a0000100800 */
[----:B--2---:R-:W2:Y:S05]  /*aa90*/  LDL R7, [R1+0x80] ;  /* 0x0000800001077983 */ /* 0x004eaa0000100800 */
[----:B------:R-:W2:Y:S05]  /*aaa0*/  LDL R21, [R1+0x7c] ;  /* 0x00007c0001157983 */ /* 0x000eaa0000100800 */
[----:B------:R-:W-:Y:S05]  /*aab0*/  STL [R1+0x1f0], R36 ;  /* 0x0001f02401007387 */ /* 0x000fea0000100800 */
[----:B------:R-:W2:Y:S05]  /*aac0*/  LDL R133, [R1+0x58] ;  /* 0x0000580001857983 */ /* 0x000eaa0000100800 */
[----:B------:R-:W1:Y:S01]  /*aad0*/  SHFL.IDX PT, R4, R6, RZ, 0x181f ;  /* 0x00181fff06047589 */ /* 0x000e6200000e0000 */
[----:B---3--:R-:W-:Y:S02]  /*aae0*/  ISETP.GE.AND P1, PT, R2, c[0x0][0x1d4], PT ;  /* 0x0000750002007a0c */ /* 0x008fe40003f26270 */
[----:B-1----:R-:W-:Y:S02]  /*aaf0*/  IADD3 R2, P0, R4, R20, RZ ;  /* 0x0000001404027210 */ /* 0x002fe40007f1e0ff */
[----:B------:R-:W-:Y:S02]  /*ab00*/  SEL R36, RZ, 0x10, P1 ;  /* 0x00000010ff247807 */ /* 0x000fe40000800000 */
[----:B----4-:R-:W-:Y:S01]  /*ab10*/  ISETP.GE.AND P5, PT, R12, c[0x0][0x1d4], PT ;  /* 0x000075000c007a0c */ /* 0x010fe20003fa6270 */
[----:B------:R-:W-:Y:S01]  /*ab20*/  IMAD.X R3, R0, 0x1, R14, P0 ;  /* 0x0000000100037824 */ /* 0x000fe200000e060e */
[----:B------:R-:W-:Y:S01]  /*ab30*/  IADD3 R12, P0, R4, R23, RZ ;  /* 0x00000017040c7210 */ /* 0x000fe20007f1e0ff */
[----:B------:R-:W-:Y:S01]  /*ab40*/  STL [R1+0x5c], R36 ;  /* 0x00005c2401007387 */ /* 0x000fe20000100800 */
[----:B--2---:R-:W-:Y:S03]  /*ab50*/  ISETP.GE.AND P4, PT, R7, c[0x0][0x1d4], PT ;  /* 0x0000750007007a0c */ /* 0x004fe60003f86270 */
[----:B------:R-:W-:Y:S01]  /*ab60*/  IMAD.X R13, R0, 0x1, R15, P0 ;  /* 0x00000001000d7824 */ /* 0x000fe200000e060f */
[----:B------:R-:W-:Y:S02]  /*ab70*/  ISETP.GE.AND P3, PT, R21, c[0x0][0x1d4], PT ;  /* 0x0000750015007a0c */ /* 0x000fe40003f66270 */
[----:B------:R-:W-:Y:S04]  /*ab80*/  SEL R21, RZ, 0x10, P4 ;  /* 0x00000010ff157807 */ /* 0x000fe80002000000 */
[C---:B------:R-:W-:Y:S01]  /*ab90*/  IADD3 R30, -R21.reuse, 0x10, RZ ;  /* 0x00000010151e7810 */ /* 0x040fe20007ffe1ff */
[----:B------:R-:W-:Y:S01]  /*aba0*/  @!PT LDS RZ, [RZ] ;  /* 0x00000000fffff984 */ /* 0x000fe20000000800 */
[----:B------:R-:W-:Y:S01]  /*abb0*/  @!PT LDS RZ, [RZ] ;  /* 0x00000000fffff984 */ /* 0x000fe20000000800 */
[----:B------:R1:W-:Y:S03]  /*abc0*/  LDGSTS.E.BYPASS.LTC128B.128 [R133+0x100], [R2.64], !P1 ;  /* 0x0010000002857fae */ /* 0x0003e6000c901d46 */
[----:B------:R-:W-:Y:S02]  /*abd0*/  LOP3.LUT R30, R30, 0xf, RZ, 0xc0, !PT ;  /* 0x0000000f1e1e7812 */ /* 0x000fe400078ec0ff */
        /* <DEDUP_REMOVED lines=9> */
[----:B----4-:R-:W-:Y:S01]  /*ac70*/  IMAD.X R5, R0, 0x1, R29, P0 ;  /* 0x0000000100057824 */ /* 0x010fe200000e061d */
[----:B------:R-:W-:Y:S02]  /*ac80*/  SEL R0, RZ, 0x10, P5 ;  /* 0x00000010ff007807 */ /* 0x000fe40002800000 */
[-C--:B---3--:R-:W-:Y:S02]  /*ac90*/  IADD3 R12, P1, P0, R12, R2.reuse, R20 ;  /* 0x000000020c0c7210 */ /* 0x088fe4000783e014 */
[----:B------:R2:W-:Y:S01]  /*aca0*/  LDGSTS.E.BYPASS.LTC128B.128 [R133+0x6100], [R4.64], !P3 ;  /* 0x0610000004857fae */ /* 0x0005e2000d901d46 */
[----:B------:R-:W-:Y:S02]  /*acb0*/  IADD3 R22, -R0, 0x10, RZ ;  /* 0x0000001000167810 */ /* 0x000fe40007ffe1ff */
[----:B------:R-:W-:Y:S02]  /*acc0*/  SEL R20, RZ, 0x10, P3 ;  /* 0x00000010ff147807 */ /* 0x000fe40001800000 */
[----:B------:R-:W-:Y:S02]  /*acd0*/  LOP3.LUT R22, R22, 0xf, RZ, 0xc0, !PT ;  /* 0x0000000f16167812 */ /* 0x000fe400078ec0ff */
[-C--:B------:R-:W-:Y:S02]  /*ace0*/  IADD3.X R13, RZ, R3.reuse, R14, P1, P0 ;  /* 0x00000003ff0d7210 */ /* 0x080fe40000fe040e */
[-C--:B------:R-:W-:Y:S04]  /*acf0*/  IADD3 R22, P1, P0, R22, R2.reuse, R23 ;  /* 0x0000000216167210 */ /* 0x080fe8000783e017 */
[-C--:B------:R-:W-:Y:S02]  /*ad00*/  IADD3.X R23, RZ, R3.reuse, R15, P1, P0 ;  /* 0x00000003ff177210 */ /* 0x080fe40000fe040f */
[-C--:B------:R-:W-:Y:S04]  /*ad10*/  IADD3 R30, P1, P0, R30, R2.reuse, R31 ;  /* 0x000000021e1e7210 */ /* 0x080fe8000783e01f */
[-C--:B------:R-:W-:Y:S02]  /*ad20*/  IADD3.X R31, RZ, R3.reuse, R28, P1, P0 ;  /* 0x00000003ff1f7210 */ /* 0x080fe40000fe041c */
[----:B--2---:R-:W-:Y:S04]  /*ad30*/  IADD3 R4, -R20, 0x10, RZ ;  /* 0x0000001014047810 */ /* 0x004fe80007ffe1ff */
[----:B------:R-:W-:Y:S04]  /*ad40*/  LOP3.LUT R4, R4, 0xf, RZ, 0xc0, !PT ;  /* 0x0000000f04047812 */ /* 0x000fe800078ec0ff */
[----:B------:R-:W-:Y:S02]  /*ad50*/  IADD3 R2, P1, P0, R4, R2, R132 ;  /* 0x0000000204027210 */ /* 0x000fe4000783e084 */
[C---:B-1----:R-:W-:Y:S03]  /*ad60*/  HMMA.16816.F32 R4, R168.reuse, R8, RZ ;  /* 0x00000008a804723c */ /* 0x042fe600000018ff */
[----:B------:R-:W-:Y:S02]  /*ad70*/  IADD3.X R3, RZ, R3, R29, P1, P0 ;  /* 0x00000003ff037210 */ /* 0x000fe40000fe041d */
[----:B------:R-:W-:Y:S02]  /*ad80*/  ISETP.NE.U32.AND P1, PT, R36, RZ, PT ;  /* 0x000000ff2400720c */ /* 0x000fe40003f25070 */
[----:B------:R1:W5:Y:S01]  /*ad90*/  LDL.LU R36, [R1+0x1f0] ;  /* 0x0001f00001247983 */ /* 0x0003620000300800 */
[C---:B------:R-:W-:Y:S01]  /*ada0*/  HMMA.16816.F32 R8, R168.reuse, R10, RZ ;  /* 0x0000000aa808723c */ /* 0x040fe200000018ff */
[----:B------:R-:W-:Y:S03]  /*adb0*/  ISETP.NE.U32.AND P0, PT, R0, RZ, PT ;  /* 0x000000ff0000720c */ /* 0x000fe60003f05070 */
[----:B------:R-:W2:Y:S05]  /*adc0*/  LDL R132, [R1+0x14] ;  /* 0x0000140001847983 */ /* 0x000eaa0000100800 */
[----:B------:R-:W3:Y:S05]  /*add0*/  LDL R0, [R1+0x18] ;  /* 0x0000180001007983 */ /* 0x000eea0000100800 */
[----:B------:R4:W-:Y:S01]  /*ade0*/  LDGSTS.E.BYPASS.LTC128B.128.ZFILL [R133+0x1100], [R12.64], P1 ;  /* 0x011000000c857fae */ /* 0x0009e20008941d46 */
[----:B------:R-:W-:Y:S04]  /*adf0*/  ISETP.NE.U32.AND P1, PT, R21, RZ, PT ;  /* 0x000000ff1500720c */ /* 0x000fe80003f25070 */
[----:B------:R1:W-:Y:S01]  /*ae00*/  LDGSTS.E.BYPASS.LTC128B.128.ZFILL [R133+0x3100], [R22.64], P0 ;  /* 0x0310000016857fae */ /* 0x0003e20008141d46 */
[----:B------:R-:W-:Y:S08]  /*ae10*/  ISETP.NE.U32.AND P0, PT, R20, RZ, PT ;  /* 0x000000ff1400720c */ /* 0x000ff00003f05070 */
[----:B------:R1:W-:Y:S05]  /*ae20*/  LDGSTS.E.BYPASS.LTC128B.128.ZFILL [R133+0x5100], [R30.64], P1 ;  /* 0x051000001e857fae */ /* 0x0003ea0008941d46 */
[----:B------:R1:W-:Y:S05]  /*ae30*/  LDGSTS.E.BYPASS.LTC128B.128.ZFILL [R133+0x7100], [R2.64], P0 ;  /* 0x0710000002857fae */ /* 0x0003ea0008141d46 */
[----:B------:R-:W0:Y:S01]  /*ae40*/  LDGDEPBAR ;  /* 0x00000000000079af */ /* 0x000e220000000000 */
[C---:B----4-:R-:W-:Y:S08]  /*ae50*/  HMMA.16816.F32 R12, R168.reuse, R16, RZ ;  /* 0x00000010a80c723c */ /* 0x050ff000000018ff */
[C---:B------:R-:W-:Y:S08]  /*ae60*/  HMMA.16816.F32 R16, R168.reuse, R18, RZ ;  /* 0x00000012a810723c */ /* 0x040ff000000018ff */
[C---:B-1----:R-:W-:Y:S01]  /*ae70*/  HMMA.16816.F32 R20, R168.reuse, R24, RZ ;  /* 0x00000018a814723c */ /* 0x042fe200000018ff */
[----:B------:R-:W4:Y:S07]  /*ae80*/  LDL R3, [R1+0x1c] ;  /* 0x00001c0001037983 */ /* 0x000f2e0000100800 */
[C---:B------:R-:W-:Y:S01]  /*ae90*/  HMMA.16816.F32 R24, R168.reuse, R26, RZ ;  /* 0x0000001aa818723c */ /* 0x040fe200000018ff */
[----:B------:R-:W4:Y:S05]  /*aea0*/  LDL R133, [R1+0x10] ;  /* 0x0000100001857983 */ /* 0x000f2a0000100800 */
[----:B------:R-:W4:Y:S02]  /*aeb0*/  LDL R2, [R1+0x24] ;  /* 0x0000240001027983 */ /* 0x000f240000100800 */
        /* <DEDUP_REMOVED lines=39> */
[C---:B------:R-:W-:Y:S08]  /*b130*/  HMMA.16816.F32 R8, R200.reuse, R178, R8 ;  /* 0x000000b2c808723c */ /* 0x040ff00000001808 */
[C---:B------:R-:W-:Y:S08]  /*b140*/  HMMA.16816.F32 R12, R200.reuse, R180, R12 ;  /* 0x000000b4c80c723c */ /* 0x040ff0000000180c */
[C---:B------:R-:W-:Y:S08]  /*b150*/  HMMA.16816.F32 R16, R200.reuse, R182, R16 ;  /* 0x000000b6c810723c */ /* 0x040ff00000001810 */
[C---:B--2---:R-:W-:Y:S08]  /*b160*/  HMMA.16816.F32 R20, R200.reuse, R184, R20 ;  /* 0x000000b8c814723c */ /* 0x044ff00000001814 */
[C---:B------:R-:W-:Y:S01]  /*b170*/  HMMA.16816.F32 R24, R200.reuse, R186, R24 ;  /* 0x000000bac818723c */ /* 0x040fe20000001818 */
[----:B------:R1:W-:Y:S07]  /*b180*/  LDSM.16.M88.4 R184, [R132] ;  /* 0x0000000084b8783b */ /* 0x0003ee0000000200 */
[C---:B---3--:R-:W-:Y:S08]  /*b190*/  HMMA.16816.F32 R28, R200.reuse, R188, R28 ;  /* 0x000000bcc81c723c */ /* 0x048ff0000000181c */
[----:B------:R-:W-:Y:S01]  /*b1a0*/  HMMA.16816.F32 R32, R200, R190, R32 ;  /* 0x000000bec820723c */ /* 0x000fe20000001820 */
[----:B------:R2:W-:Y:S05]  /*b1b0*/  LDSM.16.M88.4 R188, [R0] ;  /* 0x0000000000bc783b */ /* 0x0005ea0000000200 */
[----:B-1----:R-:W3:Y:S05]  /*b1c0*/  LDL R132, [R1+0x2c] ;  /* 0x00002c0001847983 */ /* 0x002eea0000100800 */
[----:B----4-:R1:W4:Y:S05]  /*b1d0*/  LDSM.16.M88.4 R176, [R3] ;  /* 0x0000000003b0783b */ /* 0x01032a0000000200 */
[----:B--2---:R-:W2:Y:S05]  /*b1e0*/  LDL R0, [R1+0x28] ;  /* 0x0000280001007983 */ /* 0x004eaa0000100800 */
[----:B------:R-:W4:Y:S05]  /*b1f0*/  LDSM.16.M88.4 R180, [R133] ;  /* 0x0000000085b4783b */ /* 0x000f2a0000000200 */
[----:B-1----:R-:W2:Y:S01]  /*b200*/  LDL R3, [R1+0x20] ;  /* 0x0000200001037983 */ /* 0x002ea20000100800 */
[C---:B----4-:R-:W-:Y:S08]  /*b210*/  HMMA.16816.F32 R4, R204.reuse, R176, R4 ;  /* 0x000000b0cc04723c */ /* 0x050ff00000001804 */
[C---:B------:R-:W-:Y:S01]  /*b220*/  HMMA.16816.F32 R8, R204.reuse, R178, R8 ;  /* 0x000000b2cc08723c */ /* 0x040fe20000001808 */
[----:B------:R-:W1:Y:S07]  /*b230*/  LDSM.16.M88.4 R176, [R250+0x2000] ;  /* 0x00200000fab0783b */ /* 0x000e6e0000000200 */
[C---:B------:R-:W-:Y:S08]  /*b240*/  HMMA.16816.F32 R12, R204.reuse, R180, R12 ;  /* 0x000000b4cc0c723c */ /* 0x040ff0000000180c */
[C---:B------:R-:W-:Y:S01]  /*b250*/  HMMA.16816.F32 R16, R204.reuse, R182, R16 ;  /* 0x000000b6cc10723c */ /* 0x040fe20000001810 */
[----:B------:R-:W4:Y:S07]  /*b260*/  LDSM.16.M88.4 R180, [R250+0x2800] ;  /* 0x00280000fab4783b */ /* 0x000f2e0000000200 */
[C---:B------:R-:W-:Y:S08]  /*b270*/  HMMA.16816.F32 R20, R204.reuse, R184, R20 ;  /* 0x000000b8cc14723c */ /* 0x040ff00000001814 */
[C---:B------:R-:W-:Y:S01]  /*b280*/  HMMA.16816.F32 R24, R204.reuse, R186, R24 ;  /* 0x000000bacc18723c */ /* 0x040fe20000001818 */
[----:B------:R-:W4:Y:S07]  /*b290*/  LDSM.16.M88.4 R184, [R250+0x3000] ;  /* 0x00300000fab8783b */ /* 0x000f2e0000000200 */
[C---:B------:R-:W-:Y:S08]  /*b2a0*/  HMMA.16816.F32 R28, R204.reuse, R188, R28 ;  /* 0x000000bccc1c723c */ /* 0x040ff0000000181c */
[----:B------:R-:W-:Y:S01]  /*b2b0*/  HMMA.16816.F32 R32, R204, R190, R32 ;  /* 0x000000becc20723c */ /* 0x000fe20000001820 */
[----:B------:R-:W4:Y:S07]  /*b2c0*/  LDSM.16.M88.4 R188, [R250+0x3800] ;  /* 0x00380000fabc783b */ /* 0x000f2e0000000200 */
[C---:B-1----:R-:W-:Y:S08]  /*b2d0*/  HMMA.16816.F32 R4, R208.reuse, R176, R4 ;  /* 0x000000b0d004723c */ /* 0x042ff00000001804 */
[C---:B------:R-:W-:Y:S01]  /*b2e0*/  HMMA.16816.F32 R8, R208.reuse, R178, R8 ;  /* 0x000000b2d008723c */ /* 0x040fe20000001808 */
[----:B------:R-:W1:Y:S07]  /*b2f0*/  LDSM.16.M88.4 R176, [R249+-0x4000] ;  /* 0xffc00000f9b0783b */ /* 0x000e6e0000000200 */
[C---:B----4-:R-:W-:Y:S08]  /*b300*/  HMMA.16816.F32 R12, R208.reuse, R180, R12 ;  /* 0x000000b4d00c723c */ /* 0x050ff0000000180c */
[C---:B------:R-:W-:Y:S01]  /*b310*/  HMMA.16816.F32 R16, R208.reuse, R182, R16 ;  /* 0x000000b6d010723c */ /* 0x040fe20000001810 */
[----:B------:R-:W4:Y:S07]  /*b320*/  LDSM.16.M88.4 R180, [R249+-0x3800] ;  /* 0xffc80000f9b4783b */ /* 0x000f2e0000000200 */
[C---:B------:R-:W-:Y:S08]  /*b330*/  HMMA.16816.F32 R20, R208.reuse, R184, R20 ;  /* 0x000000b8d014723c */ /* 0x040ff00000001814 */
[C---:B------:R-:W-:Y:S01]  /*b340*/  HMMA.16816.F32 R24, R208.reuse, R186, R24 ;  /* 0x000000bad018723c */ /* 0x040fe20000001818 */
[----:B------:R-:W4:Y:S07]  /*b350*/  LDSM.16.M88.4 R184, [R249+-0x3000] ;  /* 0xffd00000f9b8783b */ /* 0x000f2e0000000200 */
[C---:B------:R-:W-:Y:S08]  /*b360*/  HMMA.16816.F32 R28, R208.reuse, R188, R28 ;  /* 0x000000bcd01c723c */ /* 0x040ff0000000181c */
[----:B------:R-:W-:Y:S01]  /*b370*/  HMMA.16816.F32 R32, R208, R190, R32 ;  /* 0x000000bed020723c */ /* 0x000fe20000001820 */
[----:B------:R-:W-:Y:S07]  /*b380*/  LDSM.16.M88.4 R188, [R248+0x4000] ;  /* 0x00400000f8bc783b */ /* 0x000fee0000000200 */
[C---:B-1----:R-:W-:Y:S08]  /*b390*/  HMMA.16816.F32 R4, R212.reuse, R176, R4 ;  /* 0x000000b0d404723c */ /* 0x042ff00000001804 */
[C---:B------:R-:W-:Y:S01]  /*b3a0*/  HMMA.16816.F32 R8, R212.reuse, R178, R8 ;  /* 0x000000b2d408723c */ /* 0x040fe20000001808 */
[----:B------:R-:W1:Y:S07]  /*b3b0*/  LDSM.16.M88.4 R176, [R249+-0x2800] ;  /* 0xffd80000f9b0783b */ /* 0x000e6e0000000200 */
[C---:B----4-:R-:W-:Y:S08]  /*b3c0*/  HMMA.16816.F32 R12, R212.reuse, R180, R12 ;  /* 0x000000b4d40c723c */ /* 0x050ff0000000180c */
[C---:B------:R-:W-:Y:S01]  /*b3d0*/  HMMA.16816.F32 R16, R212.reuse, R182, R16 ;  /* 0x000000b6d410723c */ /* 0x040fe20000001810 */
[----:B------:R-:W4:Y:S07]  /*b3e0*/  LDSM.16.M88.4 R180, [R248+0x4800] ;  /* 0x00480000f8b4783b */ /* 0x000f2e0000000200 */
[C---:B------:R-:W-:Y:S08]  /*b3f0*/  HMMA.16816.F32 R20, R212.reuse, R184, R20 ;  /* 0x000000b8d414723c */ /* 0x040ff00000001814 */
[C---:B------:R-:W-:Y:S01]  /*b400*/  HMMA.16816.F32 R24, R212.reuse, R186, R24 ;  /* 0x000000bad418723c */ /* 0x040fe20000001818 */
[----:B------:R-:W-:Y:S07]  /*b410*/  LDSM.16.M88.4 R184, [R248+0x5800] ;  /* 0x00580000f8b8783b */ /* 0x000fee0000000200 */
[C---:B-1----:R-:W-:Y:S08]  /*b420*/  HMMA.16816.F32 R28, R212.reuse, R176, R28 ;  /* 0x000000b0d41c723c */ /* 0x042ff0000000181c */
[----:B------:R-:W-:Y:S01]  /*b430*/  HMMA.16816.F32 R32, R212, R178, R32 ;  /* 0x000000b2d420723c */ /* 0x000fe20000001820 */
[----:B------:R-:W1:Y:S07]  /*b440*/  LDSM.16.M88.4 R176, [R248+0x5000] ;  /* 0x00500000f8b0783b */ /* 0x000e6e0000000200 */
[C---:B------:R-:W-:Y:S08]  /*b450*/  HMMA.16816.F32 R4, R216.reuse, R188, R4 ;  /* 0x000000bcd804723c */ /* 0x040ff00000001804 */
[C---:B------:R-:W-:Y:S08]  /*b460*/  HMMA.16816.F32 R8, R216.reuse, R190, R8 ;  /* 0x000000bed808723c */ /* 0x040ff00000001808 */
[C---:B----4-:R-:W-:Y:S08]  /*b470*/  HMMA.16816.F32 R12, R216.reuse, R180, R12 ;  /* 0x000000b4d80c723c */ /* 0x050ff0000000180c */
[C---:B------:R-:W-:Y:S01]  /*b480*/  HMMA.16816.F32 R16, R216.reuse, R182, R16 ;  /* 0x000000b6d810723c */ /* 0x040fe20000001810 */
[----:B------:R4:W-:Y:S07]  /*b490*/  LDSM.16.M88.4 R180, [R2] ;  /* 0x0000000002b4783b */ /* 0x0009ee0000000200 */
[C---:B-1----:R-:W-:Y:S08]  /*b4a0*/  HMMA.16816.F32 R20, R216.reuse, R176, R20 ;  /* 0x000000b0d814723c */ /* 0x042ff00000001814 */
[C---:B------:R-:W-:Y:S01]  /*b4b0*/  HMMA.16816.F32 R24, R216.reuse, R178, R24 ;  /* 0x000000b2d818723c */ /* 0x040fe20000001818 */
[----:B----4-:R-:W4:Y:S07]  /*b4c0*/  LDL R2, [R1+0x34] ;  /* 0x0000340001027983 */ /* 0x010f2e0000100800 */
[C---:B------:R-:W-:Y:S01]  /*b4d0*/  HMMA.16816.F32 R28, R216.reuse, R184, R28 ;  /* 0x000000b8d81c723c */ /* 0x040fe2000000181c */
[----:B---3--:R1:W3:Y:S07]  /*b4e0*/  LDSM.16.M88.4 R188, [R132] ;  /* 0x0000000084bc783b */ /* 0x0082ee0000000200 */
[----:B------:R-:W-:Y:S01]  /*b4f0*/  HMMA.16816.F32 R32, R216, R186, R32 ;  /* 0x000000bad820723c */ /* 0x000fe20000001820 */
[----:B--2---:R2:W-:Y:S05]  /*b500*/  LDSM.16.M88.4 R184, [R0] ;  /* 0x0000000000b8783b */ /* 0x0045ea0000000200 */
[----:B-1----:R-:W4:Y:S05]  /*b510*/  LDL R132, [R1+0xc] ;  /* 0x00000c0001847983 */ /* 0x002f2a0000100800 */
[----:B------:R1:W1:Y:S01]  /*b520*/  LDSM.16.M88.4 R176, [R3] ;  /* 0x0000000003b0783b */ /* 0x0002620000000200 */
[C---:B---3--:R-:W-:Y:S04]  /*b530*/  HMMA.16816.F32 R4, R220.reuse, R188, R4 ;  /* 0x000000bcdc04723c */ /* 0x048fe80000001804 */
[----:B--2---:R-:W2:Y:S04]  /*b540*/  LDL R0, [R1+0x38] ;  /* 0x0000380001007983 */ /* 0x004ea80000100800 */
[C---:B------:R-:W-:Y:S01]  /*b550*/  HMMA.16816.F32 R8, R220.reuse, R190, R8 ;  /* 0x000000bedc08723c */ /* 0x040fe20000001808 */
[----:B------:R-:W-:Y:S05]  /*b560*/  LDSM.16.M88.4 R188, [R250+0x4800] ;  /* 0x00480000fabc783b */ /* 0x000fea0000000200 */
[----:B-1----:R-:W3:Y:S02]  /*b570*/  LDL R3, [R1+0x30] ;  /* 0x0000300001037983 */ /* 0x002ee40000100800 */
        /* <DEDUP_REMOVED lines=32> */
[----:B------:R-:W4:Y:S07]  /*b780*/  LDSM.16.M88.4 R180, [R248+0x7800] ;  /* 0x00780000f8b4783b */ /* 0x000f2e0000000200 */
[C---:B------:R-:W-:Y:S08]  /*b790*/  HMMA.16816.F32 R4, R232.reuse, R184, R4 ;  /* 0x000000b8e804723c */ /* 0x040ff00000001804 */
[C---:B------:R-:W-:Y:S08]  /*b7a0*/  HMMA.16816.F32 R8, R232.reuse, R186, R8 ;  /* 0x000000bae808723c */ /* 0x040ff00000001808 */
[C---:B-1----:R-:W-:Y:S08]  /*b7b0*/  HMMA.16816.F32 R12, R232.reuse, R176, R12 ;  /* 0x000000b0e80c723c */ /* 0x042ff0000000180c */
[C---:B------:R-:W-:Y:S08]  /*b7c0*/  HMMA.16816.F32 R16, R232.reuse, R178, R16 ;  /* 0x000000b2e810723c */ /* 0x040ff00000001810 */
[C---:B------:R-:W-:Y:S08]  /*b7d0*/  HMMA.16816.F32 R20, R232.reuse, R188, R20 ;  /* 0x000000bce814723c */ /* 0x040ff00000001814 */
[C---:B------:R-:W-:Y:S01]  /*b7e0*/  HMMA.16816.F32 R24, R232.reuse, R190, R24 ;  /* 0x000000bee818723c */ /* 0x040fe20000001818 */
[----:B----4-:R1:W-:Y:S07]  /*b7f0*/  LDSM.16.M88.4 R188, [R2] ;  /* 0x0000000002bc783b */ /* 0x0103ee0000000200 */
[C---:B------:R-:W-:Y:S08]  /*b800*/  HMMA.16816.F32 R28, R232.reuse, R180, R28 ;  /* 0x000000b4e81c723c */ /* 0x040ff0000000181c */
[----:B------:R-:W-:Y:S01]  /*b810*/  HMMA.16816.F32 R32, R232, R182, R32 ;  /* 0x000000b6e820723c */ /* 0x000fe20000001820 */
[----:B------:R-:W-:Y:S05]  /*b820*/  LDSM.16.M88.4 R180, [R250+0x6000] ;  /* 0x00600000fab4783b */ /* 0x000fea0000000200 */
[----:B-1----:R-:W4:Y:S05]  /*b830*/  LDL R2, [R1+0x6c] ;  /* 0x00006c0001027983 */ /* 0x002f2a0000100800 */
[----:B------:R-:W1:Y:S05]  /*b840*/  LDSM.16.M88.4 R176, [R132] ;  /* 0x0000000084b0783b */ /* 0x000e6a0000000200 */
[----:B---3--:R-:W3:Y:S01]  /*b850*/  LDSM.16.M88.4 R184, [R3] ;  /* 0x0000000003b8783b */ /* 0x008ee20000000200 */
[C---:B-1----:R-:W-:Y:S08]  /*b860*/  HMMA.16816.F32 R4, R236.reuse, R176, R4 ;  /* 0x000000b0ec04723c */ /* 0x042ff00000001804 */
[C---:B------:R-:W-:Y:S01]  /*b870*/  HMMA.16816.F32 R8, R236.reuse, R178, R8 ;  /* 0x000000b2ec08723c */ /* 0x040fe20000001808 */
[----:B--2---:R1:W2:Y:S05]  /*b880*/  LDSM.16.M88.4 R176, [R0] ;  /* 0x0000000000b0783b */ /* 0x0042aa0000000200 */
[----:B-1----:R-:W4:Y:S02]  /*b890*/  LDL R0, [R1+0x8c] ;  /* 0x00008c0001007983 */ /* 0x002f240000100800 */
[C---:B---3--:R-:W-:Y:S08]  /*b8a0*/  HMMA.16816.F32 R12, R236.reuse, R184, R12 ;  /* 0x000000b8ec0c723c */ /* 0x048ff0000000180c */
[C---:B------:R-:W-:Y:S01]  /*b8b0*/  HMMA.16816.F32 R16, R236.reuse, R186, R16 ;  /* 0x000000baec10723c */ /* 0x040fe20000001810 */
[----:B------:R-:W1:Y:S07]  /*b8c0*/  LDSM.16.M88.4 R184, [R250+0x6800] ;  /* 0x00680000fab8783b */ /* 0x000e6e0000000200 */
[C---:B------:R-:W-:Y:S08]  /*b8d0*/  HMMA.16816.F32 R20, R236.reuse, R188, R20 ;  /* 0x000000bcec14723c */ /* 0x040ff00000001814 */
[C---:B------:R-:W-:Y:S01]  /*b8e0*/  HMMA.16816.F32 R24, R236.reuse, R190, R24 ;  /* 0x000000beec18723c */ /* 0x040fe20000001818 */
[----:B------:R-:W-:Y:S07]  /*b8f0*/  LDSM.16.M88.4 R188, [R249] ;  /* 0x00000000f9bc783b */ /* 0x000fee0000000200 */
[C---:B--2---:R-:W-:Y:S08]  /*b900*/  HMMA.16816.F32 R28, R236.reuse, R176, R28 ;  /* 0x000000b0ec1c723c */ /* 0x044ff0000000181c */
[----:B------:R-:W-:Y:S01]  /*b910*/  HMMA.16816.F32 R32, R236, R178, R32 ;  /* 0x000000b2ec20723c */ /* 0x000fe20000001820 */
[----:B------:R-:W2:Y:S07]  /*b920*/  LDSM.16.M88.4 R176, [R250+0x7000] ;  /* 0x00700000fab0783b */ /* 0x000eae0000000200 */
[C---:B------:R-:W-:Y:S08]  /*b930*/  HMMA.16816.F32 R4, R240.reuse, R180, R4 ;  /* 0x000000b4f004723c */ /* 0x040ff00000001804 */
[C---:B------:R-:W-:Y:S01]  /*b940*/  HMMA.16816.F32 R8, R240.reuse, R182, R8 ;  /* 0x000000b6f008723c */ /* 0x040fe20000001808 */
[----:B------:R-:W3:Y:S07]  /*b950*/  LDSM.16.M88.4 R180, [R250+0x7800] ;  /* 0x00780000fab4783b */ /* 0x000eee0000000200 */
        /* <DEDUP_REMOVED lines=8> */
[----:B------:R-:W2:Y:S01]  /*b9e0*/  LDSM.16.M88.4 R180, [R249+0x1000] ;  /* 0x00100000f9b4783b */ /* 0x000ea20000000200 */
[----:B------:R-:W-:Y:S04]  /*b9f0*/  DEPBAR.LE SB0, 0x0 ;  /* 0x000080000000791a */ /* 0x000fe80000000000 */
[----:B------:R-:W-:Y:S02]  /*ba00*/  BAR.SYNC.DEFER_BLOCKING 0x0 ;  /* 0x0000000000007b1d */ /* 0x000fe40000010000 */
[C---:B------:R-:W-:Y:S08]  /*ba10*/  HMMA.16816.F32 R4, R244.reuse, R188, R4 ;  /* 0x000000bcf404723c */ /* 0x040ff00000001804 */
[C---:B------:R-:W-:Y:S08]  /*ba20*/  HMMA.16816.F32 R8, R244.reuse, R190, R8 ;  /* 0x000000bef408723c */ /* 0x040ff00000001808 */
[C---:B-1----:R-:W-:Y:S08]  /*ba30*/  HMMA.16816.F32 R12, R244.reuse, R176, R12 ;  /* 0x000000b0f40c723c */ /* 0x042ff0000000180c */
[C---:B------:R-:W-:Y:S08]  /*ba40*/  HMMA.16816.F32 R16, R244.reuse, R178, R16 ;  /* 0x000000b2f410723c */ /* 0x040ff00000001810 */
[C---:B--2---:R-:W-:Y:S08]  /*ba50*/  HMMA.16816.F32 R20, R244.reuse, R180, R20 ;  /* 0x000000b4f414723c */ /* 0x044ff00000001814 */
[C---:B------:R-:W-:Y:S08]  /*ba60*/  HMMA.16816.F32 R24, R244.reuse, R182, R24 ;  /* 0x000000b6f418723c */ /* 0x040ff00000001818 */
[C---:B------:R-:W-:Y:S08]  /*ba70*/  HMMA.16816.F32 R28, R244.reuse, R184, R28 ;  /* 0x000000b8f41c723c */ /* 0x040ff0000000181c */
[----:B------:R-:W-:Y:S03]  /*ba80*/  HMMA.16816.F32 R32, R244, R186, R32 ;  /* 0x000000baf420723c */ /* 0x000fe60000001820 */
[----:B----4-:R-:W-:Y:S11]  /*ba90*/  ISETP.GT.AND P0, PT, R2, R0, PT ;  /* 0x000000000200720c */ /* 0x010ff60003f04270 */
        /* <DEDUP_REMOVED lines=9> */
[----:B------:R-:W4:Y:S04]  /*bb30*/  LDL R178, [R1+0xa4] ;  /* 0x0000a40001b27983 */ /* 0x000f280000100800 */
[----:B------:R-:W4:Y:S04]  /*bb40*/  LDL R179, [R1+0x158] ;  /* 0x0001580001b37983 */ /* 0x000f280000100800 */
        /* <DEDUP_REMOVED lines=13> */
[----:B--2---:R-:W-:Y:S01]  /*bc20*/  IMAD R2, R2, 0x40, R3 ;  /* 0x0000004002027824 */ /* 0x004fe200078e0203 */
[----:B---3--:R-:W2:Y:S04]  /*bc30*/  LDL R177, [R1+0x15c] ;  /* 0x00015c0001b17983 */ /* 0x008ea80000100800 */
[----:B------:R-:W-:Y:S05]  /*bc40*/  IADD3 R2, R2, -0x40, R0 ;  /* 0xffffffc002027810 */ /* 0x000fea0007ffe000 */
[----:B------:R-:W-:Y:S04]  /*bc50*/  @P2 IMAD.HI.U32 R3, R2, c[0x0][0x2bc], RZ ;  /* 0x0000af0002032a27 */ /* 0x000fe800078e00ff */
[----:B------:R-:W-:Y:S01]  /*bc60*/  IMAD.MOV.U32 R0, RZ, RZ, R2 ;  /* 0x000000ffff007224 */ /* 0x000fe200078e0002 */
[----:B------:R-:W-:Y:S04]  /*bc70*/  @P2 SHF.R.U32.HI R0, RZ, c[0x0][0x2c0], R3 ;  /* 0x0000b000ff002a19 */ /* 0x000fe80000011603 */
[----:B------:R-:W-:Y:S01]  /*bc80*/  @!P6 IADD3 R3, P0, R0, R176, RZ ;  /* 0x000000b00003e210 */ /* 0x000fe20007f1e0ff */
[----:B----4-:R-:W-:Y:S01]  /*bc90*/  IMAD.SHL.U32 R186, R190, 0x2, RZ ;  /* 0x00000002beba7824 */ /* 0x010fe200078e00ff */
[----:B------:R-:W3:Y:S01]  /*bca0*/  LDL R176, [R1+0x160] ;  /* 0x0001600001b07983 */ /* 0x000ee20000100800 */
[----:B------:R-:W-:Y:S02]  /*bcb0*/  IMAD.SHL.U32 R185, R191, 0x2, RZ ;  /* 0x00000002bfb97824 */ /* 0x000fe400078e00ff */
[----:B------:R-:W-:Y:S01]  /*bcc0*/  IMAD.SHL.U32 R184, R188, 0x2, RZ ;  /* 0x00000002bcb87824 */ /* 0x000fe200078e00ff */
[----:B------:R-:W-:Y:S01]  /*bcd0*/  @!P6 LEA.HI.X.SX32 R133, R0, R132, 0x1, P0 ;  /* 0x000000840085e211 */ /* 0x000fe200000f0eff */
[----:B------:R-:W-:Y:S01]  /*bce0*/  IMAD.MOV R0, RZ, RZ, -R0 ;  /* 0x000000ffff007224 */ /* 0x000fe200078e0a00 */
[C---:B------:R-:W-:Y:S03]  /*bcf0*/  @!P6 LEA R132, P0, R3.reuse, c[0x0][0x2a0], 0x2 ;  /* 0x0000a8000384ea11 */ /* 0x040fe600078010ff */
[----:B------:R-:W-:Y:S01]  /*bd00*/  IMAD R183, R0, c[0x0][0x2b8], R2 ;  /* 0x0000ae0000b77a24 */ /* 0x000fe200078e0202 */
[----:B------:R-:W-:Y:S03]  /*bd10*/  @!P6 LEA.HI.X R133, R3, c[0x0][0x2a4], R133, 0x2, P0 ;  /* 0x0000a9000385ea11 */ /* 0x000fe600000f1485 */
[C---:B------:R-:W-:Y:S01]  /*bd20*/  IMAD.WIDE.U32 R2, R183.reuse, c[0x0][0x1e0], RZ ;  /* 0x00007800b7027a25 */ /* 0x040fe200078e00ff */
[----:B------:R-:W-:Y:S01]  /*bd30*/  SHF.R.S32.HI R0, RZ, 0x1f, R183 ;  /* 0x0000001fff007819 */ /* 0x000fe200000114b7 */
[----:B------:R1:W4:Y:S04]  /*bd40*/  @!P6 LDG.E R182, [R132.64] ;  /* 0x0000000684b6e981 */ /* 0x000328000c1e1900 */
[----:B------:R1:W-:Y:S01]  /*bd50*/  STL [R1+0x68], R183 ;  /* 0x000068b701007387 */ /* 0x0003e20000100800 */
[----:B------:R-:W-:Y:S04]  /*bd60*/  IMAD R0, R0, c[0x0][0x1e0], RZ ;  /* 0x0000780000007a24 */ /* 0x000fe800078e02ff */
[----:B------:R-:W-:Y:S04]  /*bd70*/  IMAD R0, R183, c[0x0][0x1e4], R0 ;  /* 0x00007900b7007a24 */ /* 0x000fe800078e0200 */
[----:B------:R-:W-:Y:S01]  /*bd80*/  IMAD.IADD R3, R3, 0x1, R0 ;  /* 0x0000000103037824 */ /* 0x000fe200078e0200 */
[----:B-1----:R-:W3:Y:S01]  /*bd90*/  LDL R132, [R1+0x164] ;  /* 0x0001640001847983 */ /* 0x002ee20000100800 */
[----:B------:R-:W-:Y:S01]  /*bda0*/  IMAD.SHL.U32 R183, R189, 0x2, RZ ;  /* 0x00000002bdb77824 */ /* 0x000fe200078e00ff */
[----:B--2---:R-:W-:Y:S02]  /*bdb0*/  SHF.L.U64.HI R181, R191, 0x1, R177 ;  /* 0x00000001bfb57819 */ /* 0x004fe400000102b1 */
[----:B----4-:R-:W-:Y:S01]  /*bdc0*/  SHF.R.S32.HI R133, RZ, 0x1f, R182 ;  /* 0x0000001fff857819 */ /* 0x010fe200000114b6 */
[----:B------:R1:W-:Y:S01]  /*bdd0*/  STL [R1+0x60], R182 ;  /* 0x000060b601007387 */ /* 0x0003e20000100800 */
[----:B------:R-:W-:Y:S04]  /*bde0*/  IMAD.WIDE.U32 R2, R182, c[0x0][0x1f0], R2 ;  /* 0x00007c00b6027a25 */ /* 0x000fe800078e0002 */
[----:B------:R-:W-:Y:S01]  /*bdf0*/  IMAD R133, R133, c[0x0][0x1f0], RZ ;  /* 0x00007c0085857a24 */ /* 0x000fe200078e02ff */
[----:B------:R-:W-:Y:S02]  /*be00*/  IADD3 R0, P0, R180, R2, RZ ;  /* 0x00000002b4007210 */ /* 0x000fe40007f1e0ff */
[----:B---3--:R-:W-:Y:S01]  /*be10*/  SHF.L.U64.HI R180, R188, 0x1, R176 ;  /* 0x00000001bcb47819 */ /* 0x008fe200000102b0 */
[----:B------:R-:W-:Y:S05]  /*be20*/  IMAD R133, R182, c[0x0][0x1f4], R133 ;  /* 0x00007d00b6857a24 */ /* 0x000fea00078e0285 */
[----:B------:R-:W-:Y:S02]  /*be30*/  IADD3.X R133, R178, R3, R133, P0, !PT ;  /* 0x00000003b2857210 */ /* 0x000fe400007fe485 */
[C---:B------:R-:W-:Y:S04]  /*be40*/  LEA R178, P0, R0.reuse, c[0x0][0x1c8], 0x1 ;  /* 0x0000720000b27a11 */ /* 0x040fe800078008ff */
[----:B------:R-:W-:Y:S02]  /*be50*/  LEA.HI.X R133, R0, c[0x0][0x1cc], R133, 0x1, P0 ;  /* 0x0000730000857a11 */ /* 0x000fe400000f0c85 */
[----:B-1----:R-:W-:Y:S02]  /*be60*/  SHF.L.U64.HI R182, R190, 0x1, R179 ;  /* 0x00000001beb67819 */ /* 0x002fe400000102b3 */
[----:B------:R-:W-:Y:S01]  /*be70*/  SHF.L.U64.HI R179, R189, 0x1, R132 ;  /* 0x00000001bdb37819 */ /* 0x000fe20000010284 */
[----:B------:R-:W-:-:S05]  /*be80*/  BRA.DIV ~URZ, `(.L_x_4292) ;  /* 0x000065527f007947 */ /* 0x000fca000b800000 */
[----:B------:R1:W2:Y:S02]  /*be90*/  SHFL.IDX PT, R132, R133, RZ, 0x181f ;  /* 0x00181fff85847589 */ /* 0x0002a400000e0000 */
.L_x_4321:
[----:B------:R-:W-:-:S05]  /*bea0*/  BRA.DIV ~URZ, `(.L_x_4293) ;  /* 0x000065a27f007947 */ /* 0x000fca000b800000 */
[----:B------:R-:W3:Y:S04]  /*beb0*/  LDL R176, [R1+0x5c] ;  /* 0x00005c0001b07983 */ /* 0x000ee80000100800 */
[----:B------:R-:W4:Y:S04]  /*bec0*/  LDL R187, [R1+0x58] ;  /* 0x0000580001bb7983 */ /* 0x000f280000100800 */
[----:B------:R-:W1:Y:S01]  /*bed0*/  SHFL.IDX PT, R0, R178, RZ, 0x181f ;  /* 0x00181fffb2007589 */ /* 0x000e6200000e0000 */
[----:B---3--:R-:W-:Y:S04]  /*bee0*/  IADD3 R2, -R176, 0x10, RZ ;  /* 0x00000010b0027810 */ /* 0x008fe80007ffe1ff */
[----:B------:R-:W-:Y:S04]  /*bef0*/  LOP3.LUT R2, R2, 0xf, RZ, 0xc0, !PT ;  /* 0x0000000f02027812 */ /* 0x000fe800078ec0ff */
[----:B-1----:R-:W-:Y:S04]  /*bf00*/  IADD3 R2, P1, P0, R2, R0, R183 ;  /* 0x0000000002027210 */ /* 0x002fe8000783e0b7 */
[----:B--2---:R-:W-:Y:S02]  /*bf10*/  IADD3.X R3, RZ, R132, R179, P1, P0 ;  /* 0x00000084ff037210 */ /* 0x004fe40000fe04b3 */
[----:B------:R-:W-:Y:S11]  /*bf20*/  ISETP.NE.U32.AND P0, PT, R176, RZ, PT ;  /* 0x000000ffb000720c */ /* 0x000ff60003f05070 */
[----:B------:R-:W-:Y:S02]  /*bf30*/  @!UPT UIADD3 URZ, URZ, URZ, URZ ;  /* 0x0000003f3f3ff290 */ /* 0x000fe4000fffe03f */
[----:B------:R-:W-:Y:S01]  /*bf40*/  @!PT LDS RZ, [RZ] ;  /* 0x00000000fffff984 */ /* 0x000fe20000000800 */
[----:B------:R-:W-:Y:S01]  /*bf50*/  @!PT LDS RZ, [RZ] ;  /* 0x00000000fffff984 */ /* 0x000fe20000000800 */
[----:B----4-:R1:W-:Y:S02]  /*bf60*/  LDGSTS.E.BYPASS.LTC128B.128.ZFILL [R187+0x10100], [R2.64], P0 ;  /* 0x1010000002bb7fae */ /* 0x0103e40008141d46 */
[----:B-1----:R-:W-:Y:S05]  /*bf70*/  IADD3 R2, P0, R0, R184, RZ ;  /* 0x000000b800027210 */ /* 0x002fea0007f1e0ff */
[----:B------:R-:W-:Y:S05]  /*bf80*/  IMAD.X R3, R132, 0x1, R180, P0 ;  /* 0x0000000184037824 */ /* 0x000fea00000e06b4 */
[----:B------:R1:W-:Y:S02]  /*bf90*/  LDGSTS.E.BYPASS.LTC128B.128 [R187+0x12100], [R2.64], !P5 ;  /* 0x1210000002bb7fae */ /* 0x0003e4000e901d46 */
[----:B-1----:R-:W-:Y:S05]  /*bfa0*/  IADD3 R2, P0, R0, R185, RZ ;  /* 0x000000b900027210 */ /* 0x002fea0007f1e0ff */
[----:B------:R-:W-:Y:S01]  /*bfb0*/  IMAD.X R3, R132, 0x1, R181, P0 ;  /* 0x0000000184037824 */ /* 0x000fe200000e06b5 */
[----:B------:R-:W-:Y:S02]  /*bfc0*/  IADD3 R176, P0, R0, R186, RZ ;  /* 0x000000ba00b07210 */ /* 0x000fe40007f1e0ff */
[----:B------:R1:W2:Y:S03]  /*bfd0*/  SHFL.IDX PT, R0, R178, 0x1, 0x181f ;  /* 0x00381f00b2007f89 */ /* 0x0002a600000e0000 */
[----:B------:R-:W-:Y:S01]  /*bfe0*/  IMAD.X R177, R132, 0x1, R182, P0 ;  /* 0x0000000184b17824 */ /* 0x000fe200000e06b6 */
[----:B------:R1:W-:Y:S04]  /*bff0*/  LDGSTS.E.BYPASS.LTC128B.128 [R187+0x14100], [R2.64], !P4 ;  /* 0x1410000002bb7fae */ /* 0x0003e8000e101d46 */
[----:B------:R1:W3:Y:S04]  /*c000*/  SHFL.IDX PT, R132, R133, 0x1, 0x181f ;  /* 0x00381f0085847f89 */ /* 0x0002e800000e0000 */
[----:B------:R1:W-:Y:S02]  /*c010*/  LDGSTS.E.BYPASS.LTC128B.128 [R187+0x16100], [R176.64], !P3 ;  /* 0x16100000b0bb7fae */ /* 0x0003e4000d901d46 */
.L_x_4322:
[----:B-1----:R-:W4:Y:S04]  /*c020*/  LDL.LU R2, [R1+0x5c] ;  /* 0x00005c0001027983 */ /* 0x002f280000300800 */
[----:B---3--:R-:W3:Y:S01]  /*c030*/  LDL R133, [R1+0x58] ;  /* 0x0000580001857983 */ /* 0x008ee20000100800 */
[C---:B----4-:R-:W-:Y:S02]  /*c040*/  ISETP.NE.U32.AND P0, PT, R2.reuse, RZ, PT ;  /* 0x000000ff0200720c */ /* 0x050fe40003f05070 */
[----:B------:R-:W-:Y:S04]  /*c050*/  IADD3 R2, -R2, 0x10, RZ ;  /* 0x0000001002027810 */ /* 0x000fe80007ffe1ff */
[----:B------:R-:W-:Y:S04]  /*c060*/  LOP3.LUT R2, R2, 0xf, RZ, 0xc0, !PT ;  /* 0x0000000f02027812 */ /* 0x000fe800078ec0ff */
[----:B--2---:R-:W-:Y:S04]  /*c070*/  IADD3 R2, P2, P1, R2, R0, R183 ;  /* 0x0000000002027210 */ /* 0x004fe8000795e0b7 */
[----:B------:R-:W-:Y:S02]  /*c080*/  IADD3.X R3, RZ, R132, R179, P2, P1 ;  /* 0x00000084ff037210 */ /* 0x000fe400017e24b3 */
[C---:B------:R-:W-:Y:S03]  /*c090*/  IADD3 R176, P1, R0.reuse, R185, RZ ;  /* 0x000000b900b07210 */ /* 0x040fe60007f3e0ff */
[----:B------:R-:W-:Y:S01]  /*c0a0*/  @!PT LDS RZ, [RZ] ;  /* 0x00000000fffff984 */ /* 0x000fe20000000800 */
[----:B------:R-:W-:Y:S01]  /*c0b0*/  @!PT LDS RZ, [RZ] ;  /* 0x00000000fffff984 */ /* 0x000fe20000000800 */
[----:B------:R-:W-:Y:S01]  /*c0c0*/  @!PT LDS RZ, [RZ] ;  /* 0x00000000fffff984 */ /* 0x000fe20000000800 */
[----:B---3--:R1:W-:Y:S01]  /*c0d0*/  LDGSTS.E.BYPASS.LTC128B.128.ZFILL [R133+0x11100], [R2.64], P0 ;  /* 0x1110000002857fae */ /* 0x0083e20008141d46 */
        /* <DEDUP_REMOVED lines=8> */
.L_x_4291:
[----:B------:R-:W-:Y:S05]  /*c160*/  BSYNC B0 ;  /* 0x0000000000007941 */ /* 0x000fea0003800000 */
.L_x_4290:
        /* <DEDUP_REMOVED lines=41> */
.L_x_4323:
        /* <DEDUP_REMOVED lines=25> */
[----:B------:R-:W-:Y:S01]  /*c590*/  FFMA.FTZ R132, R33, c[0x0][0x2d0], -R132 ;  /* 0x0000b40021847a23 */ /* 0x000fe20000010884 */
[----:B------:R-:W-:Y:S02]  /*c5a0*/  MOV R33, R29 ;  /* 0x0000001d00217202 */ /* 0x000fe40000000f00 */
[----:B------:R-:W-:Y:S01]  /*c5b0*/  MOV R29, R25 ;  /* 0x00000019001d7202 */ /* 0x000fe20000000f00 */
[----:B------:R-:W-:Y:S01]  /*c5c0*/  MUFU.EX2 R8, R8 ;  /* 0x0000000800087308 */ /* 0x000fe20000000800 */
[----:B------:R-:W-:Y:S09]  /*c5d0*/  MOV R25, R20 ;  /* 0x0000001400197202 */ /* 0x000ff20000000f00 */
[----:B------:R-:W1:Y:S10]  /*c5e0*/  MUFU.EX2 R9, R9 ;  /* 0x0000000900097308 */ /* 0x000e740000000800 */
[----:B------:R-:W-:Y:S01]  /*c5f0*/  MUFU.EX2 R132, R132 ;  /* 0x0000008400847308 */ /* 0x000fe20000000800 */
[C---:B---3--:R-:W-:Y:S01]  /*c600*/  FFMA.FTZ R0, R2.reuse, R177, R4 ;  /* 0x000000b102007223 */ /* 0x048fe20000010004 */
[----:B-1----:R-:W-:Y:S01]  /*c610*/  F2FP.PACK_AB R178, R9, R8 ;  /* 0x0000000809b2723e */ /* 0x002fe200000000ff */
[----:B------:R-:W-:Y:S02]  /*c620*/  FMUL.FTZ R17, R2, R153 ;  /* 0x0000009902117220 */ /* 0x000fe40000410000 */
[C---:B------:R-:W-:Y:S01]  /*c630*/  FADD.FTZ R5, R176.reuse, R0 ;  /* 0x00000000b0057221 */ /* 0x040fe20000010000 */
[----:B------:R-:W-:Y:S01]  /*c640*/  F2FP.PACK_AB R176, R176, R4 ;  /* 0x00000004b0b0723e */ /* 0x000fe200000000ff */
[C---:B------:R-:W-:Y:S02]  /*c650*/  FMUL.FTZ R4, R3.reuse, c[0x0][0x2d0] ;  /* 0x0000b40003047a20 */ /* 0x040fe40000410000 */
[----:B------:R-:W-:Y:S02]  /*c660*/  FADD.FTZ R0, -R3, R135 ;  /* 0x0000008703007221 */ /* 0x000fe40000010100 */
[--C-:B------:R-:W-:Y:S02]  /*c670*/  FFMA.FTZ R6, R6, c[0x0][0x2d0], -R4.reuse ;  /* 0x0000b40006067a23 */ /* 0x100fe40000010804 */
[--C-:B------:R-:W-:Y:S02]  /*c680*/  FFMA.FTZ R7, R7, c[0x0][0x2d0], -R4.reuse ;  /* 0x0000b40007077a23 */ /* 0x100fe40000010804 */
        /* <DEDUP_REMOVED lines=19> */
[C---:B------:R-:W-:Y:S02]  /*c7c0*/  FMUL.FTZ R4, R2.reuse, R164 ;  /* 0x000000a402047220 */ /* 0x040fe40000410000 */
[----:B------:R-:W2:Y:S01]  /*c7d0*/  LDL R164, [R1] ;  /* 0x0000000001a47983 */ /* 0x000ea20000100800 */
[----:B------:R-:W-:Y:S02]  /*c7e0*/  FMUL.FTZ R32, R2, R136 ;  /* 0x0000008802207220 */ /* 0x000fe40000410000 */
[----:B------:R-:W-:Y:S01]  /*c7f0*/  FMUL.FTZ R0, R0, c[0x0][0x2d0] ;  /* 0x0000b40000007a20 */ /* 0x000fe20000410000 */
[----:B------:R-:W3:Y:S01]  /*c800*/  LDL.LU R136, [R1+0x88] ;  /* 0x0000880001887983 */ /* 0x000ee20000300800 */
[C---:B------:R-:W-:Y:S01]  /*c810*/  FMUL.FTZ R24, R2.reuse, R144 ;  /* 0x0000009002187220 */ /* 0x040fe20000410000 */
[----:B------:R-:W-:Y:S01]  /*c820*/  MOV R144, R25 ;  /* 0x0000001900907202 */ /* 0x000fe20000000f00 */
[----:B------:R-:W-:Y:S01]  /*c830*/  FMUL.FTZ R25, R2, R145 ;  /* 0x0000009102197220 */ /* 0x000fe20000410000 */
[----:B------:R-:W-:Y:S01]  /*c840*/  MOV R145, R10 ;  /* 0x0000000a00917202 */ /* 0x000fe20000000f00 */
[----:B------:R-:W1:Y:S01]  /*c850*/  MUFU.EX2 R0, R0 ;  /* 0x0000000000007308 */ /* 0x000e620000000800 */
[----:B------:R-:W-:Y:S01]  /*c860*/  MOV R10, R33 ;  /* 0x00000021000a7202 */ /* 0x000fe20000000f00 */
[----:B------:R-:W-:Y:S02]  /*c870*/  FADD.FTZ R5, R8, R5 ;  /* 0x0000000508057221 */ /* 0x000fe40000010000 */
[C---:B------:R-:W-:Y:S02]  /*c880*/  FMUL.FTZ R33, R2.reuse, R137 ;  /* 0x0000008902217220 */ /* 0x040fe40000410000 */
        /* <DEDUP_REMOVED lines=8> */
[C---:B------:R-:W-:Y:S01]  /*c910*/  FMUL.FTZ R21, R2.reuse, R149 ;  /* 0x0000009502157220 */ /* 0x040fe20000410000 */
[----:B------:R-:W-:Y:S01]  /*c920*/  MOV R149, R179 ;  /* 0x000000b300957202 */ /* 0x000fe20000000f00 */
[C---:B------:R-:W-:Y:S02]  /*c930*/  FMUL.FTZ R13, R2.reuse, R157 ;  /* 0x0000009d020d7220 */ /* 0x040fe40000410000 */
[----:B------:R-:W4:Y:S01]  /*c940*/  LDL R157, [R1+0x4] ;  /* 0x00000400019d7983 */ /* 0x000f220000100800 */
[----:B------:R-:W-:Y:S01]  /*c950*/  FMUL.FTZ R9, R2, R161 ;  /* 0x000000a102097220 */ /* 0x000fe20000410000 */
[----:B------:R-:W-:Y:S01]  /*c960*/  MOV R161, R31 ;  /* 0x0000001f00a17202 */ /* 0x000fe20000000f00 */
[----:B------:R-:W-:Y:S01]  /*c970*/  MUFU.EX2 R156, R134 ;  /* 0x00000086009c7308 */ /* 0x000fe20000000800 */
[C---:B-1----:R-:W-:Y:S01]  /*c980*/  FMUL.FTZ R7, R0.reuse, R167 ;  /* 0x000000a700077220 */ /* 0x042fe20000410000 */
[----:B------:R-:W-:Y:S01]  /*c990*/  MOV R167, R10 ;  /* 0x0000000a00a77202 */ /* 0x000fe20000000f00 */
[C---:B------:R-:W-:Y:S02]  /*c9a0*/  FMUL.FTZ R10, R0.reuse, R162 ;  /* 0x000000a2000a7220 */ /* 0x040fe40000410000 */
[----:B------:R-:W2:Y:S01]  /*c9b0*/  LDL R162, [R1+0x3c] ;  /* 0x00003c0001a27983 */ /* 0x000ea20000100800 */
[C---:B------:R-:W-:Y:S02]  /*c9c0*/  FMUL.FTZ R34, R0.reuse, R138 ;  /* 0x0000008a00227220 */ /* 0x040fe40000410000 */
[C---:B------:R-:W-:Y:S02]  /*c9d0*/  FMUL.FTZ R35, R0.reuse, R139 ;  /* 0x0000008b00237220 */ /* 0x040fe40000410000 */
[C---:B------:R-:W-:Y:S01]  /*c9e0*/  FMUL.FTZ R14, R0.reuse, R158 ;  /* 0x0000009e000e7220 */ /* 0x040fe20000410000 */
[----:B------:R-:W-:Y:S01]  /*c9f0*/  MUFU.EX2 R134, R187 ;  /* 0x000000bb00867308 */ /* 0x000fe20000000800 */
[C---:B------:R-:W-:Y:S01]  /*ca00*/  FMUL.FTZ R6, R0.reuse, R166 ;  /* 0x000000a600067220 */ /* 0x040fe20000410000 */
[----:B------:R-:W-:Y:S01]  /*ca10*/  MOV R166, R11 ;  /* 0x0000000b00a67202 */ /* 0x000fe20000000f00 */
[C---:B------:R-:W-:Y:S02]  /*ca20*/  FMUL.FTZ R11, R0.reuse, R163 ;  /* 0x000000a3000b7220 */ /* 0x040fe40000410000 */
[C---:B------:R-:W-:Y:S02]  /*ca30*/  FMUL.FTZ R15, R0.reuse, R159 ;  /* 0x0000009f000f7220 */ /* 0x040fe40000410000 */
[C---:B------:R-:W-:Y:S01]  /*ca40*/  FMUL.FTZ R18, R0.reuse, R154 ;  /* 0x0000009a00127220 */ /* 0x040fe20000410000 */
[----:B------:R-:W-:Y:S01]  /*ca50*/  MOV R154, R145 ;  /* 0x00000091009a7202 */ /* 0x000fe20000000f00 */
[C---:B------:R-:W-:Y:S01]  /*ca60*/  FMUL.FTZ R19, R0.reuse, R155 ;  /* 0x0000009b00137220 */ /* 0x040fe20000410000 */
[----:B------:R-:W1:Y:S01]  /*ca70*/  MUFU.EX2 R158, R135 ;  /* 0x00000087009e7308 */ /* 0x000e620000000800 */
[C---:B------:R-:W-:Y:S01]  /*ca80*/  FMUL.FTZ R22, R0.reuse, R150 ;  /* 0x0000009600167220 */ /* 0x040fe20000410000 */
[----:B------:R-:W-:Y:S01]  /*ca90*/  MOV R155, R144 ;  /* 0x00000090009b7202 */ /* 0x000fe20000000f00 */
[----:B------:R-:W-:Y:S02]  /*caa0*/  FMUL.FTZ R23, R0, R151 ;  /* 0x0000009700177220 */ /* 0x000fe40000410000 */
[----:B------:R-:W-:Y:S01]  /*cab0*/  FMUL.FTZ R20, R2, R148 ;  /* 0x0000009402147220 */ /* 0x000fe20000410000 */
[----:B------:R-:W-:Y:S01]  /*cac0*/  MOV R148, R28 ;  /* 0x0000001c00947202 */ /* 0x000fe20000000f00 */
[----:B------:R-:W-:Y:S02]  /*cad0*/  FMUL.FTZ R26, R0, R146 ;  /* 0x00000092001a7220 */ /* 0x000fe40000410000 */
[C---:B------:R-:W-:Y:S01]  /*cae0*/  FMUL.FTZ R28, R2.reuse, R140 ;  /* 0x0000008c021c7220 */ /* 0x040fe20000410000 */
[----:B------:R-:W-:Y:S01]  /*caf0*/  MOV R140, R29 ;  /* 0x0000001d008c7202 */ /* 0x000fe20000000f00 */
[----:B------:R-:W-:Y:S01]  /*cb00*/  FMUL.FTZ R29, R2, R141 ;  /* 0x0000008d021d7220 */ /* 0x000fe20000410000 */
[----:B------:R-:W-:Y:S01]  /*cb10*/  MOV R141, R27 ;  /* 0x0000001b008d7202 */ /* 0x000fe20000000f00 */
[C---:B------:R-:W-:Y:S01]  /*cb20*/  FMUL.FTZ R27, R0.reuse, R147 ;  /* 0x00000093001b7220 */ /* 0x040fe20000410000 */
[----:B------:R-:W-:Y:S01]  /*cb30*/  MUFU.EX2 R144, R185 ;  /* 0x000000b900907308 */ /* 0x000fe20000000800 */
[----:B------:R-:W-:Y:S01]  /*cb40*/  FMUL.FTZ R31, R0, R143 ;  /* 0x0000008f001f7220 */ /* 0x000fe20000410000 */
[----:B------:R-:W-:Y:S01]  /*cb50*/  MOV R163, R141 ;  /* 0x0000008d00a37202 */ /* 0x000fe20000000f00 */
[C---:B-----5:R-:W-:Y:S01]  /*cb60*/  FMUL.FTZ R36, R2.reuse, R36 ;  /* 0x0000002402247220 */ /* 0x060fe20000410000 */
[----:B------:R-:W-:Y:S01]  /*cb70*/  MOV R159, R140 ;  /* 0x0000008c009f7202 */ /* 0x000fe20000000f00 */
[C---:B------:R-:W-:Y:S02]  /*cb80*/  FMUL.FTZ R37, R2.reuse, R37 ;  /* 0x0000002502257220 */ /* 0x040fe40000410000 */
[C---:B------:R-:W-:Y:S02]  /*cb90*/  FMUL.FTZ R40, R2.reuse, R40 ;  /* 0x0000002802287220 */ /* 0x040fe40000410000 */
[----:B------:R-:W-:Y:S01]  /*cba0*/  FMUL.FTZ R41, R2, R41 ;  /* 0x0000002902297220 */ /* 0x000fe20000410000 */
[----:B-1----:R-:W-:Y:S01]  /*cbb0*/  F2FP.PACK_AB R179, R158, R156 ;  /* 0x0000009c9eb3723e */ /* 0x002fe200000000ff */
        /* <DEDUP_REMOVED lines=103> */
[----:B---3--:R-:W-:Y:S01]  /*d230*/  FFMA.FTZ R152, R0, R136, R177 ;  /* 0x0000008800987223 */ /* 0x008fe200000100b1 */
[----:B------:R-:W-:Y:S01]  /*d240*/  F2FP.PACK_AB R177, R153, R177 ;  /* 0x000000b199b1723e */ /* 0x000fe200000000ff */
[----:B------:R-:W1:Y:S01]  /*d250*/  LDSM.16.MT88.4 R136, [R251] ;  /* 0x00000000fb88783b */ /* 0x000e620000004200 */
[----:B------:R-:W-:Y:S07]  /*d260*/  FADD.FTZ R0, R134, R188 ;  /* 0x000000bc86007221 */ /* 0x000fee0000010000 */
[----:B------:R-:W3:Y:S04]  /*d270*/  LDL R188, [R1+0x8c] ;  /* 0x00008c0001bc7983 */ /* 0x000ee80000100800 */
[----:B------:R-:W3:Y:S01]  /*d280*/  LDL.LU R187, [R1+0x6c] ;  /* 0x00006c0001bb7983 */ /* 0x000ee20000300800 */
[C---:B-1----:R-:W-:Y:S08]  /*d290*/  HMMA.16816.F32 R4, R176.reuse, R136, R4 ;  /* 0x00000088b004723c */ /* 0x042ff00000001804 */
[C---:B------:R-:W-:Y:S01]  /*d2a0*/  HMMA.16816.F32 R8, R176.reuse, R138, R8 ;  /* 0x0000008ab008723c */ /* 0x040fe20000001808 */
[----:B--2---:R-:W1:Y:S07]  /*d2b0*/  LDSM.16.MT88.4 R136, [R164] ;  /* 0x00000000a488783b */ /* 0x004e6e0000004200 */
[C---:B-1----:R-:W-:Y:S08]  /*d2c0*/  HMMA.16816.F32 R12, R176.reuse, R136, R12 ;  /* 0x00000088b00c723c */ /* 0x042ff0000000180c */
[C---:B------:R-:W-:Y:S01]  /*d2d0*/  HMMA.16816.F32 R16, R176.reuse, R138, R16 ;  /* 0x0000008ab010723c */ /* 0x040fe20000001810 */
[----:B------:R-:W1:Y:S07]  /*d2e0*/  LDSM.16.MT88.4 R136, [R252] ;  /* 0x00000000fc88783b */ /* 0x000e6e0000004200 */
[C---:B-1----:R-:W-:Y:S08]  /*d2f0*/  HMMA.16816.F32 R20, R176.reuse, R136, R20 ;  /* 0x00000088b014723c */ /* 0x042ff00000001814 */
[C---:B------:R-:W-:Y:S01]  /*d300*/  HMMA.16816.F32 R24, R176.reuse, R138, R24 ;  /* 0x0000008ab018723c */ /* 0x040fe20000001818 */
[----:B------:R1:W2:Y:S03]  /*d310*/  LDSM.16.MT88.4 R136, [R162] ;  /* 0x00000000a288783b */ /* 0x0002a60000004200 */
[----:B-1----:R-:W-:Y:S02]  /*d320*/  MOV R162, R167 ;  /* 0x000000a700a27202 */ /* 0x002fe40000000f00 */
[----:B------:R-:W-:Y:S02]  /*d330*/  MOV R167, R166 ;  /* 0x000000a600a77202 */ /* 0x000fe40000000f00 */
[----:B------:R-:W-:Y:S02]  /*d340*/  MOV R166, R2 ;  /* 0x0000000200a67202 */ /* 0x000fe40000000f00 */
[----:B------:R-:W1:Y:S10]  /*d350*/  MUFU.EX2 R2, R186 ;  /* 0x000000ba00027308 */ /* 0x000e740000000800 */
[----:B------:R-:W3:Y:S01]  /*d360*/  MUFU.EX2 R186, R181 ;  /* 0x000000b500ba7308 */ /* 0x000ee20000000800 */
[C---:B--2---:R-:W-:Y:S08]  /*d370*/  HMMA.16816.F32 R28, R176.reuse, R136, R28 ;  /* 0x00000088b01c723c */ /* 0x044ff0000000181c */
[C---:B------:R-:W-:Y:S01]  /*d380*/  HMMA.16816.F32 R32, R176.reuse, R138, R32 ;  /* 0x0000008ab020723c */ /* 0x040fe20000001820 */
[----:B------:R-:W2:Y:S01]  /*d390*/  LDSM.16.MT88.4 R136, [R251+0x2000] ;  /* 0x00200000fb88783b */ /* 0x000ea20000004200 */
[----:B------:R-:W-:Y:S02]  /*d3a0*/  MUFU.EX2 R181, R161 ;  /* 0x000000a100b57308 */ /* 0x000fe40000000800 */
[----:B-1----:R-:W-:Y:S04]  /*d3b0*/  FADD.FTZ R0, R2, R0 ;  /* 0x0000000002007221 */ /* 0x002fe80000010000 */
[----:B------:R-:W-:Y:S04]  /*d3c0*/  FADD.FTZ R0, R144, R0 ;  /* 0x0000000090007221 */ /* 0x000fe80000010000 */
[----:B------:R-:W1:Y:S01]  /*d3d0*/  MUFU.EX2 R180, R166 ;  /* 0x000000a600b47308 */ /* 0x000e620000000800 */
[----:B------:R-:W-:Y:S01]  /*d3e0*/  FADD.FTZ R0, R135, R0 ;  /* 0x0000000087007221 */ /* 0x000fe20000010000 */
[C---:B--2---:R-:W-:Y:S08]  /*d3f0*/  HMMA.16816.F32 R36, R176.reuse, R136, R36 ;  /* 0x00000088b024723c */ /* 0x044ff00000001824 */
[C---:B------:R-:W-:Y:S01]  /*d400*/  HMMA.16816.F32 R40, R176.reuse, R138, R40 ;  /* 0x0000008ab028723c */ /* 0x040fe20000001828 */
[----:B------:R-:W2:Y:S07]  /*d410*/  LDSM.16.MT88.4 R136, [R164+0x2000] ;  /* 0x00200000a488783b */ /* 0x000eae0000004200 */
[C---:B--2---:R-:W-:Y:S08]  /*d420*/  HMMA.16816.F32 R44, R176.reuse, R136, R44 ;  /* 0x00000088b02c723c */ /* 0x044ff0000000182c */
[C---:B------:R-:W-:Y:S01]  /*d430*/  HMMA.16816.F32 R48, R176.reuse, R138, R48 ;  /* 0x0000008ab030723c */ /* 0x040fe20000001830 */
[----:B------:R-:W2:Y:S02]  /*d440*/  LDSM.16.MT88.4 R136, [R252+0x2000] ;  /* 0x00200000fc88783b */ /* 0x000ea40000004200 */
[----:B---3--:R-:W-:Y:S05]  /*d450*/  ISETP.GT.AND P0, PT, R187, R188, PT ;  /* 0x000000bcbb00720c */ /* 0x008fea0003f04270 */
[C---:B--2---:R-:W-:Y:S08]  /*d460*/  HMMA.16816.F32 R52, R176.reuse, R136, R52 ;  /* 0x00000088b034723c */ /* 0x044ff00000001834 */
[C---:B------:R-:W-:Y:S01]  /*d470*/  HMMA.16816.F32 R56, R176.reuse, R138, R56 ;  /* 0x0000008ab038723c */ /* 0x040fe20000001838 */
[----:B----4-:R-:W2:Y:S07]  /*d480*/  LDSM.16.MT88.4 R136, [R157+0x2000] ;  /* 0x002000009d88783b */ /* 0x010eae0000004200 */
        /* <DEDUP_REMOVED lines=33> */
[----:B-1----:R-:W-:Y:S05]  /*d6a0*/  F2FP.PACK_AB R177, R181, R180 ;  /* 0x000000b4b5b1723e */ /* 0x002fea00000000ff */
[C---:B------:R-:W-:Y:S02]  /*d6b0*/  HMMA.16816.F32 R4, R136.reuse, R140, R4 ;  /* 0x0000008c8804723c */ /* 0x040fe40000001804 */
[----:B------:R-:W-:Y:S03]  /*d6c0*/  MUFU.EX2 R176, R162 ;  /* 0x000000a200b07308 */ /* 0x000fe60000000800 */
[----:B--2---:R-:W-:Y:S03]  /*d6d0*/  FADD.FTZ R0, R134, R0 ;  /* 0x0000000086007221 */ /* 0x004fe60000010000 */
[C---:B------:R-:W-:Y:S01]  /*d6e0*/  HMMA.16816.F32 R8, R136.reuse, R142, R8 ;  /* 0x0000008e8808723c */ /* 0x040fe20000001808 */
[----:B------:R-:W1:Y:S03]  /*d6f0*/  LDSM.16.MT88.4 R140, [R252+0x800] ;  /* 0x00080000fc8c783b */ /* 0x000e660000004200 */
[----:B------:R-:W2:Y:S01]  /*d700*/  MUFU.EX2 R135, R159 ;  /* 0x0000009f00877308 */ /* 0x000ea20000000800 */
[----:B----4-:R-:W-:Y:S04]  /*d710*/  FADD.FTZ R0, R2, R0 ;  /* 0x0000000002007221 */ /* 0x010fe80000010000 */
[----:B------:R-:W-:Y:S05]  /*d720*/  FADD.FTZ R0, R148, R0 ;  /* 0x0000000094007221 */ /* 0x000fea0000010000 */
[----:B------:R-:W-:Y:S01]  /*d730*/  MUFU.EX2 R178, R167 ;  /* 0x000000a700b27308 */ /* 0x000fe20000000800 */
[C---:B---3--:R-:W-:Y:S03]  /*d740*/  HMMA.16816.F32 R12, R136.reuse, R144, R12 ;  /* 0x00000090880c723c */ /* 0x048fe6000000180c */
[C---:B--2---:R-:W-:Y:S05]  /*d750*/  FADD.FTZ R0, R135.reuse, R0 ;  /* 0x0000000087007221 */ /* 0x044fea0000010000 */
        /* <DEDUP_REMOVED lines=50> */
[----:B------:R4:W4:Y:S03]  /*da80*/  MUFU.EX2 R2, R163 ;  /* 0x000000a300027308 */ /* 0x0009260000000800 */
[C---:B-1----:R-:W-:Y:S07]  /*da90*/  HMMA.16816.F32 R4, R136.reuse, R140, R4 ;  /* 0x0000008c8804723c */ /* 0x042fee0000001804 */
[----:B------:R-:W1:Y:S01]  /*daa0*/  MUFU.EX2 R134, R165 ;  /* 0x000000a500867308 */ /* 0x000e620000000800 */
[C---:B------:R-:W-:Y:S01]  /*dab0*/  HMMA.16816.F32 R8, R136.reuse, R142, R8 ;  /* 0x0000008e8808723c */ /* 0x040fe20000001808 */
[----:B------:R-:W3:Y:S07]  /*dac0*/  LDSM.16.MT88.4 R140, [R157+0x1000] ;  /* 0x001000009d8c783b */ /* 0x000eee0000004200 */
[C---:B--2---:R-:W-:Y:S01]  /*dad0*/  HMMA.16816.F32 R12, R136.reuse, R144, R12 ;  /* 0x00000090880c723c */ /* 0x044fe2000000180c */
[----:B----4-:R-:W-:Y:S03]  /*dae0*/  LDSM.16.MT88.4 R160, [R251+0x1800] ;  /* 0x00180000fba0783b */ /* 0x010fe60000004200 */
[----:B------:R-:W-:Y:S04]  /*daf0*/  FADD.FTZ R0, R2, R0 ;  /* 0x0000000002007221 */ /* 0x000fe80000010000 */
[C---:B------:R-:W-:Y:S01]  /*db00*/  HMMA.16816.F32 R16, R136.reuse, R146, R16 ;  /* 0x000000928810723c */ /* 0x040fe20000001810 */
[----:B------:R-:W2:Y:S03]  /*db10*/  LDSM.16.MT88.4 R144, [R251+0x3000] ;  /* 0x00300000fb90783b */ /* 0x000ea60000004200 */
[C---:B------:R-:W-:Y:S01]  /*db20*/  FADD.FTZ R0, R176.reuse, R0 ;  /* 0x00000000b0007221 */ /* 0x040fe20000010000 */
[----:B------:R-:W-:Y:S01]  /*db30*/  F2FP.PACK_AB R176, R176, R2 ;  /* 0x00000002b0b0723e */ /* 0x000fe200000000ff */
[----:B------:R-:W-:Y:S01]  /*db40*/  FADD.FTZ R2, R153, R152 ;  /* 0x0000009899027221 */ /* 0x000fe20000010000 */
[----:B-1----:R-:W-:Y:S01]  /*db50*/  F2FP.PACK_AB R179, R134, R135 ;  /* 0x0000008786b3723e */ /* 0x002fe200000000ff */
[C---:B---3--:R-:W-:Y:S01]  /*db60*/  HMMA.16816.F32 R20, R136.reuse, R148, R20 ;  /* 0x000000948814723c */ /* 0x048fe20000001814 */
[----:B------:R-:W-:Y:S03]  /*db70*/  LDSM.16.MT88.4 R152, [R164+0x1800] ;  /* 0x00180000a498783b */ /* 0x000fe60000004200 */
[----:B------:R-:W-:Y:S01]  /*db80*/  FADD.FTZ R0, R178, R0 ;  /* 0x00000000b2007221 */ /* 0x000fe20000010000 */
[C---:B------:R-:W-:Y:S03]  /*db90*/  F2FP.PACK_AB R178, R132.reuse, R178 ;  /* 0x000000b284b2723e */ /* 0x040fe600000000ff */
[C---:B------:R-:W-:Y:S01]  /*dba0*/  HMMA.16816.F32 R24, R136.reuse, R150, R24 ;  /* 0x000000968818723c */ /* 0x040fe20000001818 */
[----:B------:R-:W1:Y:S03]  /*dbb0*/  LDSM.16.MT88.4 R148, [R164+0x3000] ;  /* 0x00300000a494783b */ /* 0x000e660000004200 */
[----:B------:R-:W-:Y:S01]  /*dbc0*/  FADD.FTZ R0, R132, R0 ;  /* 0x0000000084007221 */ /* 0x000fe20000010000 */
[----:B------:R-:W-:Y:S03]  /*dbd0*/  MOV R132, R158 ;  /* 0x0000009e00847202 */ /* 0x000fe60000000f00 */
[C---:B------:R-:W-:Y:S01]  /*dbe0*/  HMMA.16816.F32 R28, R136.reuse, R140, R28 ;  /* 0x0000008c881c723c */ /* 0x040fe2000000181c */
[----:B------:R3:W-:Y:S07]  /*dbf0*/  STL [R1+0x78], R0 ;  /* 0x0000780001007387 */ /* 0x0007ee0000100800 */
[C---:B------:R-:W-:Y:S01]  /*dc00*/  HMMA.16816.F32 R32, R136.reuse, R142, R32 ;  /* 0x0000008e8820723c */ /* 0x040fe20000001820 */
[----:B------:R-:W4:Y:S07]  /*dc10*/  LDSM.16.MT88.4 R140, [R252+0x3000] ;  /* 0x00300000fc8c783b */ /* 0x000f2e0000004200 */
        /* <DEDUP_REMOVED lines=10> */
[C---:B----4-:R-:W-:Y:S04]  /*dcc0*/  HMMA.16816.F32 R52, R136.reuse, R140, R52 ;  /* 0x0000008c8834723c */ /* 0x050fe80000001834 */
        /* <DEDUP_REMOVED lines=43> */
[----:B------:R-:W3:Y:S07]  /*df80*/  LDSM.16.MT88.4 R12, [R252+0x3800] ;  /* 0x00380000fc0c783b */ /* 0x000eee0000004200 */
        /* <DEDUP_REMOVED lines=13> */
[C---:B------:R-:W-:Y:S08]  /*e060*/  HMMA.16816.F32 R52, R176.reuse, R12, R52 ;  /* 0x0000000cb034723c */ /* 0x040ff00000001834 */
        /* <DEDUP_REMOVED lines=16> */
[----:B------:R4:W3:Y:S07]  /*e170*/  LDSM.16.MT88.4 R16, [R2+0x7800] ;  /* 0x007800000210783b */ /* 0x0008ee0000004200 */
[C---:B-1----:R-:W-:Y:S08]  /*e180*/  HMMA.16816.F32 R100, R176.reuse, R4, R100 ;  /* 0x00000004b064723c */ /* 0x042ff00000001864 */
[C---:B------:R-:W-:Y:S08]  /*e190*/  HMMA.16816.F32 R104, R176.reuse, R6, R104 ;  /* 0x00000006b068723c */ /* 0x040ff00000001868 */
[C---:B--2---:R-:W-:Y:S04]  /*e1a0*/  HMMA.16816.F32 R108, R176.reuse, R8, R108 ;  /* 0x00000008b06c723c */ /* 0x044fe8000000186c */
[----:B----4-:R-:W-:Y:S01]  /*e1b0*/  FADD.FTZ R2, R135, R0 ;  /* 0x0000000087027221 */ /* 0x010fe20000010000 */
[----:B------:R-:W-:Y:S02]  /*e1c0*/  IADD3 R0, R187, -0x1, RZ ;  /* 0xffffffffbb007810 */ /* 0x000fe40007ffe0ff */
[----:B------:R-:W-:Y:S01]  /*e1d0*/  MOV R135, R3 ;  /* 0x0000000300877202 */ /* 0x000fe20000000f00 */
[C---:B------:R-:W-:Y:S02]  /*e1e0*/  HMMA.16816.F32 R112, R176.reuse, R10, R112 ;  /* 0x0000000ab070723c */ /* 0x040fe40000001870 */
[----:B------:R1:W-:Y:S02]  /*e1f0*/  STL [R1+0x6c], R0 ;  /* 0x00006c0001007387 */ /* 0x0003e40000100800 */
[----:B------:R-:W-:Y:S01]  /*e200*/  FADD.FTZ R2, R134, R2 ;  /* 0x0000000286027221 */ /* 0x000fe20000010000 */
[----:B------:R-:W-:Y:S03]  /*e210*/  MOV R134, R133 ;  /* 0x0000008500867202 */ /* 0x000fe60000000f00 */
[C---:B---3--:R-:W-:Y:S01]  /*e220*/  HMMA.16816.F32 R116, R176.reuse, R12, R116 ;  /* 0x0000000cb074723c */ /* 0x048fe20000001874 */
[----:B------:R1:W-:Y:S07]  /*e230*/  STL [R1+0x88], R2 ;  /* 0x0000880201007387 */ /* 0x0003ee0000100800 */
[C---:B------:R-:W-:Y:S08]  /*e240*/  HMMA.16816.F32 R120, R176.reuse, R14, R120 ;  /* 0x0000000eb078723c */ /* 0x040ff00000001878 */
[C---:B------:R-:W-:Y:S07]  /*e250*/  HMMA.16816.F32 R124, R176.reuse, R16, R124 ;  /* 0x00000010b07c723c */ /* 0x040fee000000187c */
[----:B------:R-:W-:Y:S01]  /*e260*/  MOV R16, R3 ;  /* 0x0000000300107202 */ /* 0x000fe20000000f00 */
[----:B------:R-:W-:Y:S01]  /*e270*/  HMMA.16816.F32 R128, R176, R18, R128 ;  /* 0x00000012b080723c */ /* 0x000fe20000001880 */
[----:B------:R-:W-:Y:S07]  /*e280*/  @!UPT UIADD3 URZ, URZ, URZ, URZ ;  /* 0x0000003f3f3ff290 */ /* 0x000fee000fffe03f */
[----:B-1----:R-:W-:-:S11]  /*e290*/  @P0 BRA `(.L_x_4295) ;  /* 0xffffc4a000000947 */ /* 0x002fd6000383ffff */
.L_x_4288:
[----:B------:R-:W-:Y:S05]  /*e2a0*/  BRA.DIV ~URZ, `(.L_x_4296) ;  /* 0x000045327f007947 */ /* 0x000fea000b800000 */
[----:B------:R-:W2:Y:S04]  /*e2b0*/  LDL R0, [R1+0x78] ;  /* 0x0000780001007983 */ /* 0x000ea80000100800 */
[----:B--2---:R1:W2:Y:S02]  /*e2c0*/  SHFL.BFLY PT, R4, R0, 0x2, 0x1f ;  /* 0x0c401f0000047f89 */ /* 0x0042a400000e0000 */
.L_x_4324:
        /* <DEDUP_REMOVED lines=9> */
.L_x_4325:
[----:B------:R-:W-:Y:S01]  /*e360*/  FSETP.NE.FTZ.AND P1, PT, R4, RZ, PT ;  /* 0x000000ff0400720b */ /* 0x000fe20003f35000 */
[----:B--2---:R-:W-:Y:S01]  /*e370*/  FADD.FTZ R3, R3, R5 ;  /* 0x0000000503037221 */ /* 0x004fe20000010000 */
[----:B------:R-:W-:Y:S02]  /*e380*/  MOV R2, RZ ;  /* 0x000000ff00027202 */ /* 0x000fe40000000f00 */
[----:B------:R-:W-:Y:S02]  /*e390*/  MOV R0, RZ ;  /* 0x000000ff00007202 */ /* 0x000fe40000000f00 */
[----:B------:R-:W-:Y:S02]  /*e3a0*/  FSETP.NE.FTZ.AND P0, PT, R3, RZ, PT ;  /* 0x000000ff0300720b */ /* 0x000fe40003f15000 */
[----:B------:R-:W-:Y:S02]  /*e3b0*/  MOV R13, 0xff800000 ;  /* 0xff800000000d7802 */ /* 0x000fe40000000f00 */
[----:B------:R-:W-:-:S03]  /*e3c0*/  MOV R12, 0xff800000 ;  /* 0xff800000000c7802 */ /* 0x000fc60000000f00 */
[----:B------:R-:W2:Y:S08]  /*e3d0*/  @P1 MUFU.RCP R2, R4 ;  /* 0x0000000400021308 */ /* 0x000eb00000001000 */
[----:B------:R3:W4:Y:S01]  /*e3e0*/  @P1 MUFU.LG2 R6, R4 ;  /* 0x0000000400061308 */ /* 0x0007220000000c00 */
[----:B--2---:R-:W-:-:S07]  /*e3f0*/  FMUL.FTZ R164, R2, R164 ;  /* 0x000000a402a47220 */ /* 0x004fce0000410000 */
[----:B------:R-:W2:Y:S01]  /*e400*/  @P0 MUFU.RCP R0, R3 ;  /* 0x0000000300000308 */ /* 0x000ea20000001000 */
[C---:B------:R-:W-:Y:S02]  /*e410*/  FMUL.FTZ R165, R2.reuse, R165 ;  /* 0x000000a502a57220 */ /* 0x040fe40000410000 */
[C---:B------:R-:W-:Y:S02]  /*e420*/  FMUL.FTZ R160, R2.reuse, R160 ;  /* 0x000000a002a07220 */ /* 0x040fe40000410000 */
[C---:B------:R-:W-:Y:S02]  /*e430*/  FMUL.FTZ R161, R2.reuse, R161 ;  /* 0x000000a102a17220 */ /* 0x040fe40000410000 */
[C---:B------:R-:W-:Y:S01]  /*e440*/  FMUL.FTZ R156, R2.reuse, R156 ;  /* 0x0000009c029c7220 */ /* 0x040fe20000410000 */
[----:B---3--:R-:W-:Y:S01]  /*e450*/  @P1 MOV R4, 0x3f317218 ;  /* 0x3f31721800041802 */ /* 0x008fe20000000f00 */
        /* <DEDUP_REMOVED lines=59> */
[----:B------:R3:W5:Y:S01]  /*e810*/  @P0 MUFU.LG2 R2, R3 ;  /* 0x0000000300020308 */ /* 0x0007620000000c00 */
[----:B----4-:R-:W-:Y:S02]  /*e820*/  @P1 FMUL.FTZ R6, R6, 0.69314718246459960938 ;  /* 0x3f31721806061820 */ /* 0x010fe40000410000 */
[----:B------:R-:W-:Y:S02]  /*e830*/  @P1 FMUL.FTZ R4, R4, c[0x0][0x2d0] ;  /* 0x0000b40004041a20 */ /* 0x000fe40000410000 */
[----:B--2---:R-:W-:-:S02]  /*e840*/  FMUL.FTZ R166, R0, R166 ;  /* 0x000000a600a67220 */ /* 0x004fc40000410000 */
[----:B------:R-:W-:Y:S01]  /*e850*/  @P1 FFMA.FTZ R13, R4, R133, R6 ;  /* 0x00000085040d1223 */ /* 0x000fe20000010006 */
[----:B------:R-:W-:Y:S01]  /*e860*/  MOV R4, 0x1 ;  /* 0x0000000100047802 */ /* 0x000fe20000000f00 */
[C---:B------:R-:W-:Y:S02]  /*e870*/  FMUL.FTZ R167, R0.reuse, R167 ;  /* 0x000000a700a77220 */ /* 0x040fe40000410000 */
[C---:B------:R-:W-:Y:S02]  /*e880*/  FMUL.FTZ R162, R0.reuse, R162 ;  /* 0x000000a200a27220 */ /* 0x040fe40000410000 */
[C---:B------:R-:W-:Y:S02]  /*e890*/  FMUL.FTZ R163, R0.reuse, R163 ;  /* 0x000000a300a37220 */ /* 0x040fe40000410000 */
[----:B------:R-:W-:Y:S01]  /*e8a0*/  FMUL.FTZ R158, R0, R158 ;  /* 0x0000009e009e7220 */ /* 0x000fe20000410000 */
[----:B---3--:R-:W-:Y:S01]  /*e8b0*/  @P0 MOV R3, 0x3f317218 ;  /* 0x3f31721800030802 */ /* 0x008fe20000000f00 */
[----:B-----5:R-:W-:-:S02]  /*e8c0*/  @P0 FMUL.FTZ R2, R2, 0.69314718246459960938 ;  /* 0x3f31721802020820 */ /* 0x020fc40000410000 */
[C---:B------:R-:W-:Y:S02]  /*e8d0*/  FMUL.FTZ R159, R0.reuse, R159 ;  /* 0x0000009f009f7220 */ /* 0x040fe40000410000 */
        /* <DEDUP_REMOVED lines=59> */
[----:B------:R-:W-:Y:S01]  /*ec90*/  PRMT R0, R4, 0x7610, R0 ;  /* 0x0000761004007816 */ /* 0x000fe20000000000 */
[----:B------:R-:W-:-:S02]  /*eca0*/  @P0 FFMA.FTZ R12, R3, R16, R2 ;  /* 0x00000010030c0223 */ /* 0x000fc40000010002 */
.L_x_4269:
        /* <DEDUP_REMOVED lines=23> */
.L_x_4299:
[----:B------:R-:W-:Y:S05]  /*ee20*/  BSYNC B0 ;  /* 0x0000000000007941 */ /* 0x000fea0003800000 */
.L_x_4298:
        /* <DEDUP_REMOVED lines=8> */
[----:B------:R2:W-:Y:S01]  /*eeb0*/  STL [R1+0x70], RZ ;  /* 0x000070ff01007387 */ /* 0x0005e20000100800 */
[----:B---3--:R-:W-:Y:S01]  /*eec0*/  SHF.R.S32.HI R2, RZ, 0x1f, R6 ;  /* 0x0000001fff027819 */ /* 0x008fe20000011406 */
[----:B------:R-:W-:-:S03]  /*eed0*/  IMAD.MOV.U32 R3, RZ, RZ, 0x1f ;  /* 0x0000001fff037424 */ /* 0x000fc600078e00ff */
[----:B------:R-:W-:-:S04]  /*eee0*/  LEA.HI R2, R2, R6, RZ, 0x7 ;  /* 0x0000000602027211 */ /* 0x000fc800078f38ff */
[----:B------:R-:W-:-:S05]  /*eef0*/  SHF.R.S32.HI R2, RZ, 0x7, R2 ;  /* 0x00000007ff027819 */ /* 0x000fca0000011402 */
[----:B------:R-:W-:Y:S01]  /*ef00*/  IMAD.MOV.U32 R0, RZ, RZ, R2 ;  /* 0x000000ffff007224 */ /* 0x000fe200078e0002 */
[----:B------:R-:W-:Y:S02]  /*ef10*/  MOV R2, 0xef30 ;  /* 0x0000ef3000027802 */ /* 0x000fe40000000f00 */
[----:B-12---:R-:W-:Y:S05]  /*ef20*/  CALL.REL.NOINC `($__internal_71_$__cuda_sm70_shflsync_idx_p) ;  /* 0x00003ae000007944 */ /* 0x006fea0003c00000 */
.L_x_4302:
[----:B------:R-:W2:Y:S04]  /*ef30*/  LDL R6, [R1+0x1e4] ;  /* 0x0001e40001067983 */ /* 0x000ea80000100800 */
[----:B------:R-:W4:Y:S04]  /*ef40*/  LDL.LU R18, [R1+0xc8] ;  /* 0x0000c80001127983 */ /* 0x000f280000300800 */
[----:B---3--:R-:W3:Y:S04]  /*ef50*/  LDL.LU R16, [R1+0xc4] ;  /* 0x0000c40001107983 */ /* 0x008ee80000300800 */
[----:B------:R-:W2:Y:S04]  /*ef60*/  LDL.LU R15, [R1+0xcc] ;  /* 0x0000cc00010f7983 */ /* 0x000ea80000300800 */
[----:B------:R-:W2:Y:S01]  /*ef70*/  LDL.LU R17, [R1+0xd4] ;  /* 0x0000d40001117983 */ /* 0x000ea20000300800 */
        /* <DEDUP_REMOVED lines=67> */
[----:B------:R-:W-:Y:S01]  /*f3b0*/  IMAD R4, R10, c[0x0][0x4d8], RZ ;  /* 0x000136000a047a24 */ /* 0x000fe200078e02ff */
        /* <DEDUP_REMOVED lines=210> */
.L_x_4304:
[----:B------:R-:W-:Y:S05]  /*100e0*/  BSYNC B0 ;  /* 0x0000000000007941 */ /* 0x000fea0003800000 */
.L_x_4303:
[----:B------:R-:W-:Y:S01]  /*100f0*/  ISETP.NE.AND P0, PT, R0, RZ, PT ;  /* 0x000000ff0000720c */ /* 0x000fe20003f05270 */
[----:B---3--:R3:W4:Y:S04]  /*10100*/  SHFL.IDX PT, R3, R10, 0x1, 0x1c1f ;  /* 0x003c1f000a037f89 */ /* 0x00872800000e0000 */
[----:B-1----:R3:W1:Y:S08]  /*10110*/  SHFL.IDX PT, R2, R11, 0x1, 0x1c1f ;  /* 0x003c1f000b027f89 */ /* 0x00267000000e0000 */
        /* <DEDUP_REMOVED lines=130> */
.L_x_4301:
        /* <DEDUP_REMOVED lines=44> */
.L_x_4305:
[----:B------:R-:W-:Y:S05]  /*10c00*/  BSYNC B1 ;  /* 0x0000000000017941 */ /* 0x000fea0003800000 */
.L_x_4300:
        /* <DEDUP_REMOVED lines=10> */
.L_x_4326:
[----:B---3--:R-:W3:Y:S01]  /*10cb0*/  S2R R2, SR_TID.X ;  /* 0x0000000000027919 */ /* 0x008ee20000002100 */
[----:B------:R-:W-:Y:S03]  /*10cc0*/  WARPSYNC 0xffffffff ;  /* 0xffffffff00007948 */ /* 0x000fe60003800000 */
[----:B------:R-:W-:Y:S06]  /*10cd0*/  BAR.SYNC.DEFER_BLOCKING 0x4, 0x100 ;  /* 0x0104000000007b1d */ /* 0x000fec0000010000 */
[----:B--2---:R2:W-:Y:S01]  /*10ce0*/  STL [R1+0xd8], R0 ;  /* 0x0000d80001007387 */ /* 0x0045e20000100800 */
[----:B---3--:R-:W-:-:S13]  /*10cf0*/  LOP3.LUT P0, RZ, R2, 0xff, RZ, 0xc0, !PT ;  /* 0x000000ff02ff7812 */ /* 0x008fda000780c0ff */
[----:B------:R2:W-:Y:S04]  /*10d00*/  @!P0 STS [0x18100], R14 ;  /* 0x0181000eff008388 */ /* 0x0005e80000000800 */
[----:B------:R-:W-:Y:S06]  /*10d10*/  BAR.ARV 0x5, 0x100 ;  /* 0x0144000000007b1d */ /* 0x000fec0000002000 */
.L_x_4306:
[----:B-12---:R-:W2:Y:S02]  /*10d20*/  LDL R0, [R1+0xd8] ;  /* 0x0000d80001007983 */ /* 0x006ea40000100800 */
[----:B--2---:R-:W-:-:S13]  /*10d30*/  ISETP.GE.AND P0, PT, R0, c[0x0][0x538], PT ;  /* 0x00014e0000007a0c */ /* 0x004fda0003f06270 */
[----:B---345:R-:W-:Y:S01]  /*10d40*/  @P0 CALL.REL.NOINC `(.L_x_4308) ;  /* 0x0000001000000944 */ /* 0x038fe20003c00000 */
[----:B------:R-:W-:Y:S05]  /*10d50*/  BRA `(.L_x_4309) ;  /* 0xffff01f000007947 */ /* 0x000fea000383ffff */
.L_x_4308:
[----:B------:R-:W-:Y:S05]  /*10d60*/  EXIT ;  /* 0x000000000000794d */ /* 0x000fea0003800000 */
.L_x_4272:
[----:B------:R2:W-:Y:S01]  /*10d70*/  STL [R1+0x70], RZ ;  /* 0x000070ff01007387 */ /* 0x0005e20000100800 */
[----:B------:R-:W-:Y:S01]  /*10d80*/  IMAD.MOV.U32 R0, RZ, RZ, R5 ;  /* 0x000000ffff007224 */ /* 0x000fe200078e0005 */
[----:B------:R-:W-:Y:S02]  /*10d90*/  MOV R3, 0x181f ;  /* 0x0000181f00037802 */ /* 0x000fe40000000f00 */
[----:B------:R-:W-:Y:S02]  /*10da0*/  MOV R2, 0x10dc0 ;  /* 0x00010dc000027802 */ /* 0x000fe40000000f00 */
[----:B-12---:R-:W-:Y:S05]  /*10db0*/  CALL.REL.NOINC `($__internal_71_$__cuda_sm70_shflsync_idx_p) ;  /* 0x00001c5000007944 */ /* 0x006fea0003c00000 */
[----:B-----5:R-:W-:Y:S01]  /*10dc0*/  MOV R4, R0 ;  /* 0x0000000000047202 */ /* 0x020fe20000000f00 */
[----:B-1----:R-:W-:Y:S05]  /*10dd0*/  BRA `(.L_x_4310) ;  /* 0xffff317000007947 */ /* 0x002fea000383ffff */
.L_x_4273:
[----:B------:R4:W-:Y:S01]  /*10de0*/  STL [R1+0x70], RZ ;  /* 0x000070ff01007387 */ /* 0x0009e20000100800 */
[----:B------:R-:W-:Y:S01]  /*10df0*/  IMAD.MOV.U32 R0, RZ, RZ, R15 ;  /* 0x000000ffff007224 */ /* 0x000fe200078e000f */
[----:B------:R-:W-:Y:S02]  /*10e00*/  MOV R3, 0x181f ;  /* 0x0000181f00037802 */ /* 0x000fe40000000f00 */
[----:B------:R-:W-:Y:S02]  /*10e10*/  MOV R2, 0x10e30 ;  /* 0x00010e3000027802 */ /* 0x000fe40000000f00 */
[----:B-1234-:R-:W-:Y:S05]  /*10e20*/  CALL.REL.NOINC `($__internal_71_$__cuda_sm70_shflsync_idx_p) ;  /* 0x00001be000007944 */ /* 0x01efea0003c00000 */
        /* <DEDUP_REMOVED lines=21> */
[----:B--2---:R-:W-:-:S05]  /*10f80*/  IADD3 R2, P0, R0, R82, RZ ;  /* 0x0000005200027210 */ /* 0x004fca0007f1e0ff */
[----:B------:R-:W-:Y:S01]  /*10f90*/  IMAD.X R3, R4, 0x1, R76, P0 ;  /* 0x0000000104037824 */ /* 0x000fe200000e064c */
[----:B------:R-:W-:Y:S01]  /*10fa0*/  ISETP.GE.AND P0, PT, R7, c[0x0][0x1d4], PT ;  /* 0x0000750007007a0c */ /* 0x000fe20003f06270 */
[----:B------:R-:W-:Y:S01]  /*10fb0*/  IMAD.MOV.U32 R0, RZ, RZ, R5 ;  /* 0x000000ffff007224 */ /* 0x000fe200078e0005 */
[----:B------:R-:W-:Y:S02]  /*10fc0*/  SEL R13, RZ, 0x10, P2 ;  /* 0x00000010ff0d7807 */ /* 0x000fe40001000000 */
[----:B------:R-:W-:Y:S02]  /*10fd0*/  SEL R12, RZ, 0x10, P1 ;  /* 0x00000010ff0c7807 */ /* 0x000fe40000800000 */
[----:B------:R-:W-:-:S07]  /*10fe0*/  SEL R5, RZ, 0x10, P0 ;  /* 0x00000010ff057807 */ /* 0x000fce0000000000 */
[----:B------:R2:W-:Y:S02]  /*10ff0*/  LDGSTS.E.BYPASS.LTC128B.128 [R6+0x16100], [R2.64], !P0 ;  /* 0x1610000002067fae */ /* 0x0005e4000c101d46 */
[----:B--2---:R-:W-:Y:S02]  /*11000*/  IMAD.MOV.U32 R2, RZ, RZ, 0x1 ;  /* 0x00000001ff027424 */ /* 0x004fe400078e00ff */
[----:B------:R-:W-:-:S03]  /*11010*/  IMAD.MOV.U32 R3, RZ, RZ, 0x181f ;  /* 0x0000181fff037424 */ /* 0x000fc600078e00ff */
[----:B------:R2:W-:Y:S02]  /*11020*/  STL [R1+0x70], R2 ;  /* 0x0000700201007387 */ /* 0x0005e40000100800 */
[----:B--2---:R-:W-:Y:S02]  /*11030*/  MOV R2, 0x11050 ;  /* 0x0001105000027802 */ /* 0x004fe40000000f00 */
[----:B-1----:R-:W-:Y:S05]  /*11040*/  CALL.REL.NOINC `($__internal_71_$__cuda_sm70_shflsync_idx_p) ;  /* 0x000019c000007944 */ /* 0x002fea0003c00000 */
[----:B------:R-:W-:Y:S01]  /*11050*/  MOV R2, 0x1 ;  /* 0x0000000100027802 */ /* 0x000fe20000000f00 */
[----:B-----5:R-:W-:Y:S01]  /*11060*/  IMAD.MOV.U32 R4, RZ, RZ, R0 ;  /* 0x000000ffff047224 */ /* 0x020fe200078e0000 */
[----:B------:R-:W-:Y:S01]  /*11070*/  MOV R3, 0x181f ;  /* 0x0000181f00037802 */ /* 0x000fe20000000f00 */
[----:B------:R-:W-:Y:S02]  /*11080*/  IMAD.MOV.U32 R0, RZ, RZ, R15 ;  /* 0x000000ffff007224 */ /* 0x000fe400078e000f */
[----:B------:R2:W-:Y:S02]  /*11090*/  STL [R1+0x70], R2 ;  /* 0x0000700201007387 */ /* 0x0005e40000100800 */
[----:B--2---:R-:W-:Y:S02]  /*110a0*/  MOV R2, 0x110c0 ;  /* 0x000110c000027802 */ /* 0x004fe40000000f00 */
[----:B-1----:R-:W-:Y:S05]  /*110b0*/  CALL.REL.NOINC `($__internal_71_$__cuda_sm70_shflsync_idx_p) ;  /* 0x0000195000007944 */ /* 0x002fea0003c00000 */
[----:B-1---5:R-:W-:Y:S05]  /*110c0*/  BRA `(.L_x_4311) ;  /* 0xffff305000007947 */ /* 0x022fea000383ffff */
.L_x_4274:
[----:B------:R1:W-:Y:S01]  /*110d0*/  STL [R1+0x70], RZ ;  /* 0x000070ff01007387 */ /* 0x0003e20000100800 */
[----:B------:R-:W-:Y:S01]  /*110e0*/  IMAD.MOV.U32 R0, RZ, RZ, R4 ;  /* 0x000000ffff007224 */ /* 0x000fe200078e0004 */
[----:B------:R-:W-:-:S02]  /*110f0*/  MOV R3, 0x1c1f ;  /* 0x00001c1f00037802 */ /* 0x000fc40000000f00 */
[----:B------:R-:W-:Y:S02]  /*11100*/  MOV R2, 0x11120 ;  /* 0x0001112000027802 */ /* 0x000fe40000000f00 */
[----:B-1----:R-:W-:Y:S05]  /*11110*/  CALL.REL.NOINC `($__internal_71_$__cuda_sm70_shflsync_idx_p) ;  /* 0x000018f000007944 */ /* 0x002fea0003c00000 */
[----:B-1---5:R-:W-:Y:S05]  /*11120*/  BRA `(.L_x_4312) ;  /* 0xffff32e000007947 */ /* 0x022fea000383ffff */
.L_x_4275:
[----:B------:R-:W-:Y:S01]  /*11130*/  MOV R2, 0x1 ;  /* 0x0000000100027802 */ /* 0x000fe20000000f00 */
[----:B------:R-:W-:Y:S02]  /*11140*/  IMAD.MOV.U32 R0, RZ, RZ, R4 ;  /* 0x000000ffff007224 */ /* 0x000fe400078e0004 */
[----:B------:R-:W-:Y:S02]  /*11150*/  IMAD.MOV.U32 R3, RZ, RZ, 0x1c1f ;  /* 0x00001c1fff037424 */ /* 0x000fe400078e00ff */
[----:B------:R2:W-:Y:S02]  /*11160*/  STL [R1+0x70], R2 ;  /* 0x0000700201007387 */ /* 0x0005e40000100800 */
[----:B--2---:R-:W-:Y:S02]  /*11170*/  MOV R2, 0x11190 ;  /* 0x0001119000027802 */ /* 0x004fe40000000f00 */
[----:B-1----:R-:W-:Y:S05]  /*11180*/  CALL.REL.NOINC `($__internal_71_$__cuda_sm70_shflsync_idx_p) ;  /* 0x0000188000007944 */ /* 0x002fea0003c00000 */
[----:B-----5:R-:W-:-:S05]  /*11190*/  IMAD.IADD R0, R5, 0x1, R0 ;  /* 0x0000000105007824 */ /* 0x020fca00078e0200 */
        /* <DEDUP_REMOVED lines=50> */
[----:B------:R-:W-:Y:S02]  /*114c0*/  FSEL R75, R26, -INF , P3 ;  /* 0xff8000001a4b7808 */ /* 0x000fe40001800000 */
[----:B------:R-:W-:Y:S02]  /*114d0*/  FMNMX.FTZ R0, R83, R0, !PT ;  /* 0x0000000053007209 */ /* 0x000fe40007810000 */
        /* <DEDUP_REMOVED lines=11> */
[----:B------:R-:W-:Y:S01]  /*11590*/  IMAD.MOV.U32 R132, RZ, RZ, R133 ;  /* 0x000000ffff847224 */ /* 0x000fe200078e0085 */
[----:B------:R-:W-:Y:S02]  /*115a0*/  MOV R2, 0x115d0 ;  /* 0x000115d000027802 */ /* 0x000fe40000000f00 */
[----:B------:R-:W-:Y:S02]  /*115b0*/  FMNMX.FTZ R16, R72, R16, !PT ;  /* 0x0000001048107209 */ /* 0x000fe40007810000 */
[----:B-1----:R-:W-:Y:S05]  /*115c0*/  CALL.REL.NOINC `($__internal_70_$__cuda_sm70_shflsync_bfly_p) ;  /* 0x000013e000007944 */ /* 0x002fea0003c00000 */
[----:B------:R-:W-:Y:S01]  /*115d0*/  FMNMX.FTZ R133, R133, R0, !PT ;  /* 0x0000000085857209 */ /* 0x000fe20007810000 */
[----:B------:R-:W-:Y:S01]  /*115e0*/  IMAD.MOV.U32 R0, RZ, RZ, 0x1 ;  /* 0x00000001ff007424 */ /* 0x000fe200078e00ff */
[----:B------:R-:W-:-:S03]  /*115f0*/  MOV R2, 0x11620 ;  /* 0x0001162000027802 */ /* 0x000fc60000000f00 */
[----:B------:R-:W-:Y:S02]  /*11600*/  IMAD.MOV.U32 R132, RZ, RZ, R133 ;  /* 0x000000ffff847224 */ /* 0x000fe400078e0085 */
[----:B------:R-:W-:Y:S05]  /*11610*/  CALL.REL.NOINC `($__internal_70_$__cuda_sm70_shflsync_bfly_p) ;  /* 0x0000139000007944 */ /* 0x000fea0003c00000 */
[----:B------:R-:W-:Y:S01]  /*11620*/  FMNMX.FTZ R133, R133, R0, !PT ;  /* 0x0000000085857209 */ /* 0x000fe20007810000 */
[----:B------:R-:W-:Y:S01]  /*11630*/  IMAD.MOV.U32 R132, RZ, RZ, R16 ;  /* 0x000000ffff847224 */ /* 0x000fe200078e0010 */
[----:B------:R-:W-:Y:S01]  /*11640*/  MOV R2, 0x11670 ;  /* 0x0001167000027802 */ /* 0x000fe20000000f00 */
[----:B------:R-:W-:Y:S02]  /*11650*/  IMAD.MOV.U32 R0, RZ, RZ, 0x2 ;  /* 0x00000002ff007424 */ /* 0x000fe400078e00ff */
[----:B------:R-:W-:Y:S05]  /*11660*/  CALL.REL.NOINC `($__internal_70_$__cuda_sm70_shflsync_bfly_p) ;  /* 0x0000134000007944 */ /* 0x000fea0003c00000 */
[----:B------:R-:W-:Y:S01]  /*11670*/  FMNMX.FTZ R16, R16, R0, !PT ;  /* 0x0000000010107209 */ /* 0x000fe20007810000 */
[----:B------:R-:W-:Y:S01]  /*11680*/  IMAD.MOV.U32 R0, RZ, RZ, 0x1 ;  /* 0x00000001ff007424 */ /* 0x000fe200078e00ff */
[----:B------:R-:W-:-:S03]  /*11690*/  MOV R2, 0x116c0 ;  /* 0x000116c000027802 */ /* 0x000fc60000000f00 */
[----:B------:R-:W-:Y:S02]  /*116a0*/  IMAD.MOV.U32 R132, RZ, RZ, R16 ;  /* 0x000000ffff847224 */ /* 0x000fe400078e0010 */
[----:B------:R-:W-:Y:S05]  /*116b0*/  CALL.REL.NOINC `($__internal_70_$__cuda_sm70_shflsync_bfly_p) ;  /* 0x000012f000007944 */ /* 0x000fea0003c00000 */
[----:B------:R-:W-:Y:S01]  /*116c0*/  MOV R3, R0 ;  /* 0x0000000000037202 */ /* 0x000fe20000000f00 */
[----:B------:R-:W-:Y:S05]  /*116d0*/  BRA `(.L_x_4313) ;  /* 0xffff33e000007947 */ /* 0x000fea000383ffff */
.L_x_4279:
[----:B------:R-:W-:Y:S01]  /*116e0*/  MOV R3, 0x181f ;  /* 0x0000181f00037802 */ /* 0x000fe20000000f00 */
[----:B------:R2:W-:Y:S01]  /*116f0*/  STL [R1+0x70], RZ ;  /* 0x000070ff01007387 */ /* 0x0005e20000100800 */
[----:B------:R-:W-:Y:S01]  /*11700*/  MOV R2, 0x11730 ;  /* 0x0001173000027802 */ /* 0x000fe20000000f00 */
[----:B------:R-:W-:Y:S02]  /*11710*/  IMAD.MOV.U32 R0, RZ, RZ, R5 ;  /* 0x000000ffff007224 */ /* 0x000fe400078e0005 */
[----:B-12---:R-:W-:Y:S05]  /*11720*/  CALL.REL.NOINC `($__internal_71_$__cuda_sm70_shflsync_idx_p) ;  /* 0x000012e000007944 */ /* 0x006fea0003c00000 */
[----:B-----5:R-:W-:Y:S01]  /*11730*/  MOV R4, R0 ;  /* 0x0000000000047202 */ /* 0x020fe20000000f00 */
[----:B-1----:R-:W-:-:S05]  /*11740*/  BRA `(.L_x_4314) ;  /* 0xffff505000007947 */ /* 0x002fca000383ffff */
.L_x_4280:
[----:B------:R-:W-:Y:S01]  /*11750*/  MOV R3, 0x181f ;  /* 0x0000181f00037802 */ /* 0x000fe20000000f00 */
[----:B------:R4:W-:Y:S01]  /*11760*/  STL [R1+0x70], RZ ;  /* 0x000070ff01007387 */ /* 0x0009e20000100800 */
[----:B------:R-:W-:Y:S01]  /*11770*/  MOV R2, 0x117a0 ;  /* 0x000117a000027802 */ /* 0x000fe20000000f00 */
[----:B------:R-:W-:Y:S02]  /*11780*/  IMAD.MOV.U32 R0, RZ, RZ, R21 ;  /* 0x000000ffff007224 */ /* 0x000fe400078e0015 */
[----:B-1234-:R-:W-:Y:S05]  /*11790*/  CALL.REL.NOINC `($__internal_71_$__cuda_sm70_shflsync_idx_p) ;  /* 0x0000127000007944 */ /* 0x01efea0003c00000 */
        /* <DEDUP_REMOVED lines=18> */
[----:B------:R3:W-:Y:S02]  /*118c0*/  LDGSTS.E.BYPASS.LTC128B.128 [R12+0x2100], [R2.64], !P2 ;  /* 0x02100000020c7fae */ /* 0x0007e4000d101d46 */
[----:B---3--:R-:W-:Y:S05]  /*118d0*/  IADD3 R2, P0, R0, R132, RZ ;  /* 0x0000008400027210 */ /* 0x008fea0007f1e0ff */
[----:B------:R-:W-:Y:S05]  /*118e0*/  IMAD.X R3, R4, 0x1, R28, P0 ;  /* 0x0000000104037824 */ /* 0x000fea00000e061c */
[----:B------:R3:W-:Y:S02]  /*118f0*/  LDGSTS.E.BYPASS.LTC128B.128 [R12+0x4100], [R2.64], !P1 ;  /* 0x04100000020c7fae */ /* 0x0007e4000c901d46 */
[----:B---3--:R-:W-:Y:S01]  /*11900*/  IADD3 R2, P0, R0, R133, RZ ;  /* 0x0000008500027210 */ /* 0x008fe20007f1e0ff */
[----:B------:R-:W-:Y:S01]  /*11910*/  IMAD.MOV.U32 R0, RZ, RZ, R5 ;  /* 0x000000ffff007224 */ /* 0x000fe200078e0005 */
[----:B------:R-:W-:Y:S03]  /*11920*/  SEL R5, RZ, 0x10, P3 ;  /* 0x00000010ff057807 */ /* 0x000fe60001800000 */
[----:B------:R-:W-:Y:S01]  /*11930*/  IMAD.X R3, R4, 0x1, R29, P0 ;  /* 0x0000000104037824 */ /* 0x000fe200000e061d */
[----:B------:R-:W-:Y:S04]  /*11940*/  ISETP.GE.AND P0, PT, R13, c[0x0][0x1d4], PT ;  /* 0x000075000d007a0c */ /* 0x000fe80003f06270 */
[----:B------:R-:W-:Y:S09]  /*11950*/  SEL R14, RZ, 0x10, P0 ;  /* 0x00000010ff0e7807 */ /* 0x000ff20000000000 */
[----:B------:R3:W-:Y:S02]  /*11960*/  LDGSTS.E.BYPASS.LTC128B.128 [R12+0x6100], [R2.64], !P0 ;  /* 0x06100000020c7fae */ /* 0x0007e4000c101d46 */
[----:B---3--:R-:W-:Y:S02]  /*11970*/  IMAD.MOV.U32 R2, RZ, RZ, 0x1 ;  /* 0x00000001ff027424 */ /* 0x008fe400078e00ff */
[----:B------:R-:W-:Y:S03]  /*11980*/  IMAD.MOV.U32 R3, RZ, RZ, 0x181f ;  /* 0x0000181fff037424 */ /* 0x000fe600078e00ff */
[----:B------:R3:W-:Y:S02]  /*11990*/  STL [R1+0x70], R2 ;  /* 0x0000700201007387 */ /* 0x0007e40000100800 */
[----:B---3--:R-:W-:Y:S02]  /*119a0*/  MOV R2, 0x119c0 ;  /* 0x000119c000027802 */ /* 0x008fe40000000f00 */
[----:B-12---:R-:W-:Y:S05]  /*119b0*/  CALL.REL.NOINC `($__internal_71_$__cuda_sm70_shflsync_idx_p) ;  /* 0x0000105000007944 */ /* 0x006fea0003c00000 */
[----:B------:R-:W-:Y:S01]  /*119c0*/  MOV R2, 0x1 ;  /* 0x0000000100027802 */ /* 0x000fe20000000f00 */
[----:B-----5:R-:W-:Y:S01]  /*119d0*/  IMAD.MOV.U32 R4, RZ, RZ, R0 ;  /* 0x000000ffff047224 */ /* 0x020fe200078e0000 */
[----:B------:R-:W-:Y:S01]  /*119e0*/  MOV R3, 0x181f ;  /* 0x0000181f00037802 */ /* 0x000fe20000000f00 */
[----:B------:R-:W-:Y:S02]  /*119f0*/  IMAD.MOV.U32 R0, RZ, RZ, R21 ;  /* 0x000000ffff007224 */ /* 0x000fe400078e0015 */
[----:B------:R2:W-:Y:S02]  /*11a00*/  STL [R1+0x70], R2 ;  /* 0x0000700201007387 */ /* 0x0005e40000100800 */
[----:B--2---:R-:W-:Y:S02]  /*11a10*/  MOV R2, 0x11a30 ;  /* 0x00011a3000027802 */ /* 0x004fe40000000f00 */
[----:B-1----:R-:W-:Y:S05]  /*11a20*/  CALL.REL.NOINC `($__internal_71_$__cuda_sm70_shflsync_idx_p) ;  /* 0x00000fe000007944 */ /* 0x002fea0003c00000 */
[----:B-1---5:R-:W-:-:S05]  /*11a30*/  BRA `(.L_x_4315) ;  /* 0xffff4f5000007947 */ /* 0x022fca000383ffff */
.L_x_4283:
[----:B--2---:R-:W-:Y:S01]  /*11a40*/  MOV R3, 0x181f ;  /* 0x0000181f00037802 */ /* 0x004fe20000000f00 */
[----:B------:R1:W-:Y:S01]  /*11a50*/  STL [R1+0x70], RZ ;  /* 0x000070ff01007387 */ /* 0x0003e20000100800 */
[----:B------:R-:W-:Y:S01]  /*11a60*/  MOV R2, 0x11a90 ;  /* 0x00011a9000027802 */ /* 0x000fe20000000f00 */
[----:B------:R-:W-:Y:S02]  /*11a70*/  IMAD.MOV.U32 R0, RZ, RZ, R133 ;  /* 0x000000ffff007224 */ /* 0x000fe400078e0085 */
[----:B-1----:R-:W-:Y:S05]  /*11a80*/  CALL.REL.NOINC `($__internal_71_$__cuda_sm70_shflsync_idx_p) ;  /* 0x00000f8000007944 */ /* 0x002fea0003c00000 */
[----:B------:R-:W-:Y:S01]  /*11a90*/  MOV R132, R0 ;  /* 0x0000000000847202 */ /* 0x000fe20000000f00 */
[----:B-1---5:R-:W-:-:S05]  /*11aa0*/  BRA `(.L_x_4316) ;  /* 0xffff618000007947 */ /* 0x022fca000383ffff */
.L_x_4284:
[----:B------:R-:W-:Y:S01]  /*11ab0*/  MOV R3, 0x181f ;  /* 0x0000181f00037802 */ /* 0x000fe20000000f00 */
[----:B------:R3:W-:Y:S01]  /*11ac0*/  STL [R1+0x70], RZ ;  /* 0x000070ff01007387 */ /* 0x0007e20000100800 */
[----:B------:R-:W-:Y:S01]  /*11ad0*/  MOV R2, 0x11b00 ;  /* 0x00011b0000027802 */ /* 0x000fe20000000f00 */
[----:B------:R-:W-:Y:S02]  /*11ae0*/  IMAD.MOV.U32 R0, RZ, RZ, R183 ;  /* 0x000000ffff007224 */ /* 0x000fe400078e00b7 */
[----:B-123--:R-:W-:Y:S05]  /*11af0*/  CALL.REL.NOINC `($__internal_71_$__cuda_sm70_shflsync_idx_p) ;  /* 0x00000f1000007944 */ /* 0x00efea0003c00000 */
[----:B------:R-:W2:Y:S01]  /*11b00*/  LDL R3, [R1+0x64] ;  /* 0x0000640001037983 */ /* 0x000ea20000100800 */
[----:B------:R-:W-:Y:S03]  /*11b10*/  IADD3 R176, P0, R0, R188, RZ ;  /* 0x000000bc00b07210 */ /* 0x000fe60007f1e0ff */
[----:B------:R-:W3:Y:S02]  /*11b20*/  LDL R2, [R1+0x84] ;  /* 0x0000840001027983 */ /* 0x000ee40000100800 */
[----:B------:R-:W-:Y:S02]  /*11b30*/  IMAD.X R177, R132, 0x1, R184, P0 ;  /* 0x0000000184b17824 */ /* 0x000fe400000e06b8 */
        /* <DEDUP_REMOVED lines=29> */
[----:B-12--5:R-:W-:Y:S05]  /*11d10*/  CALL.REL.NOINC `($__internal_71_$__cuda_sm70_shflsync_idx_p) ;  /* 0x00000cf000007944 */ /* 0x026fea0003c00000 */
[----:B------:R-:W-:Y:S01]  /*11d20*/  MOV R2, 0x1 ;  /* 0x0000000100027802 */ /* 0x000fe20000000f00 */
[----:B------:R-:W-:Y:S01]  /*11d30*/  IMAD.MOV.U32 R132, RZ, RZ, R0 ;  /* 0x000000ffff847224 */ /* 0x000fe200078e0000 */
[----:B------:R-:W-:Y:S01]  /*11d40*/  MOV R3, 0x181f ;  /* 0x0000181f00037802 */ /* 0x000fe20000000f00 */
[----:B------:R-:W-:Y:S02]  /*11d50*/  IMAD.MOV.U32 R0, RZ, RZ, R183 ;  /* 0x000000ffff007224 */ /* 0x000fe400078e00b7 */
[----:B------:R2:W-:Y:S02]  /*11d60*/  STL [R1+0x70], R2 ;  /* 0x0000700201007387 */ /* 0x0005e40000100800 */
[----:B--2---:R-:W-:Y:S02]  /*11d70*/  MOV R2, 0x11d90 ;  /* 0x00011d9000027802 */ /* 0x004fe40000000f00 */
[----:B-1---5:R-:W-:Y:S05]  /*11d80*/  CALL.REL.NOINC `($__internal_71_$__cuda_sm70_shflsync_idx_p) ;  /* 0x00000c8000007944 */ /* 0x022fea0003c00000 */
[----:B-1---5:R-:W-:-:S05]  /*11d90*/  BRA `(.L_x_4317) ;  /* 0xffff608000007947 */ /* 0x022fca000383ffff */
.L_x_4285:
[----:B------:R-:W-:Y:S01]  /*11da0*/  MOV R3, 0x1c1f ;  /* 0x00001c1f00037802 */ /* 0x000fe20000000f00 */
[----:B------:R1:W-:Y:S01]  /*11db0*/  STL [R1+0x70], RZ ;  /* 0x000070ff01007387 */ /* 0x0003e20000100800 */
[----:B------:R-:W-:Y:S01]  /*11dc0*/  MOV R2, 0x11df0 ;  /* 0x00011df000027802 */ /* 0x000fe20000000f00 */
[----:B------:R-:W-:Y:S02]  /*11dd0*/  IMAD.MOV.U32 R0, RZ, RZ, R132 ;  /* 0x000000ffff007224 */ /* 0x000fe400078e0084 */
[----:B-1----:R-:W-:Y:S05]  /*11de0*/  CALL.REL.NOINC `($__internal_71_$__cuda_sm70_shflsync_idx_p) ;  /* 0x00000c2000007944 */ /* 0x002fea0003c00000 */
[----:B-1---5:R-:W-:-:S05]  /*11df0*/  BRA `(.L_x_4318) ;  /* 0xffff630000007947 */ /* 0x022fca000383ffff */
.L_x_4286:
[----:B------:R-:W-:Y:S01]  /*11e00*/  MOV R2, 0x1 ;  /* 0x0000000100027802 */ /* 0x000fe20000000f00 */
[----:B------:R-:W-:Y:S02]  /*11e10*/  IMAD.MOV.U32 R0, RZ, RZ, R132 ;  /* 0x000000ffff007224 */ /* 0x000fe400078e0084 */
[----:B------:R-:W-:Y:S02]  /*11e20*/  IMAD.MOV.U32 R3, RZ, RZ, 0x1c1f ;  /* 0x00001c1fff037424 */ /* 0x000fe400078e00ff */
[----:B------:R2:W-:Y:S02]  /*11e30*/  STL [R1+0x70], R2 ;  /* 0x0000700201007387 */ /* 0x0005e40000100800 */
[----:B--2---:R-:W-:Y:S02]  /*11e40*/  MOV R2, 0x11e60 ;  /* 0x00011e6000027802 */ /* 0x004fe40000000f00 */
[----:B-1----:R-:W-:Y:S05]  /*11e50*/  CALL.REL.NOINC `($__internal_71_$__cuda_sm70_shflsync_idx_p) ;  /* 0x00000bb000007944 */ /* 0x002fea0003c00000 */
[----:B------:R-:W-:Y:S05]  /*11e60*/  IMAD.IADD R0, R133, 0x1, R0 ;  /* 0x0000000185007824 */ /* 0x000fea00078e0200 */
        /* <DEDUP_REMOVED lines=66> */
[----:B-1----:R-:W-:Y:S05]  /*12290*/  CALL.REL.NOINC `($__internal_70_$__cuda_sm70_shflsync_bfly_p) ;  /* 0x0000071000007944 */ /* 0x002fea0003c00000 */
[----:B------:R-:W-:Y:S01]  /*122a0*/  FMNMX.FTZ R132, R132, R0, !PT ;  /* 0x0000000084847209 */ /* 0x000fe20007810000 */
[----:B------:R-:W-:Y:S01]  /*122b0*/  IMAD.MOV.U32 R0, RZ, RZ, 0x1 ;  /* 0x00000001ff007424 */ /* 0x000fe200078e00ff */
[----:B------:R-:W-:Y:S02]  /*122c0*/  MOV R2, 0x122e0 ;  /* 0x000122e000027802 */ /* 0x000fe40000000f00 */
        /* <DEDUP_REMOVED lines=8> */
[----:B------:R-:W-:Y:S02]  /*12350*/  MOV R2, 0x12370 ;  /* 0x0001237000027802 */ /* 0x000fe40000000f00 */
[----:B------:R-:W-:Y:S05]  /*12360*/  CALL.REL.NOINC `($__internal_70_$__cuda_sm70_shflsync_bfly_p) ;  /* 0x0000064000007944 */ /* 0x000fea0003c00000 */
[----:B------:R-:W-:-:S05]  /*12370*/  BRA `(.L_x_4319) ;  /* 0xffff643000007947 */ /* 0x000fca000383ffff */
.L_x_4289:
[----:B-1-3--:R-:W-:Y:S01]  /*12380*/  MOV R3, 0x181f ;  /* 0x0000181f00037802 */ /* 0x00afe20000000f00 */
[----:B------:R1:W-:Y:S01]  /*12390*/  STL [R1+0x70], RZ ;  /* 0x000070ff01007387 */ /* 0x0003e20000100800 */
[----:B------:R-:W-:Y:S01]  /*123a0*/  MOV R2, 0x123d0 ;  /* 0x000123d000027802 */ /* 0x000fe20000000f00 */
[----:B------:R-:W-:Y:S02]  /*123b0*/  IMAD.MOV.U32 R0, RZ, RZ, R5 ;  /* 0x000000ffff007224 */ /* 0x000fe400078e0005 */
[----:B-1----:R-:W-:Y:S05]  /*123c0*/  CALL.REL.NOINC `($__internal_71_$__cuda_sm70_shflsync_idx_p) ;  /* 0x0000064000007944 */ /* 0x002fea0003c00000 */
[----:B-1---5:R-:W-:-:S05]  /*123d0*/  BRA `(.L_x_4320) ;  /* 0xffff868000007947 */ /* 0x022fca000383ffff */
.L_x_4292:
[----:B------:R-:W-:Y:S01]  /*123e0*/  MOV R3, 0x181f ;  /* 0x0000181f00037802 */ /* 0x000fe20000000f00 */
[----:B------:R1:W-:Y:S01]  /*123f0*/  STL [R1+0x70], RZ ;  /* 0x000070ff01007387 */ /* 0x0003e20000100800 */
[----:B------:R-:W-:Y:S01]  /*12400*/  MOV R2, 0x12430 ;  /* 0x0001243000027802 */ /* 0x000fe20000000f00 */
[----:B------:R-:W-:Y:S02]  /*12410*/  IMAD.MOV.U32 R0, RZ, RZ, R133 ;  /* 0x000000ffff007224 */ /* 0x000fe400078e0085 */
[----:B-1---5:R-:W-:Y:S05]  /*12420*/  CALL.REL.NOINC `($__internal_71_$__cuda_sm70_shflsync_idx_p) ;  /* 0x000005e000007944 */ /* 0x022fea0003c00000 */
[----:B------:R-:W-:Y:S01]  /*12430*/  MOV R132, R0 ;  /* 0x0000000000847202 */ /* 0x000fe20000000f00 */
[----:B-1---5:R-:W-:-:S05]  /*12440*/  BRA `(.L_x_4321) ;  /* 0xffff9a5000007947 */ /* 0x022fca000383ffff */
.L_x_4293:
[----:B------:R-:W-:Y:S01]  /*12450*/  MOV R3, 0x181f ;  /* 0x0000181f00037802 */ /* 0x000fe20000000f00 */
[----:B------:R3:W-:Y:S01]  /*12460*/  STL [R1+0x70], RZ ;  /* 0x000070ff01007387 */ /* 0x0007e20000100800 */
[----:B------:R-:W-:Y:S01]  /*12470*/  MOV R2, 0x124a0 ;  /* 0x000124a000027802 */ /* 0x000fe20000000f00 */
[----:B------:R-:W-:Y:S02]  /*12480*/  IMAD.MOV.U32 R0, RZ, RZ, R178 ;  /* 0x000000ffff007224 */ /* 0x000fe400078e00b2 */
[----:B-123-5:R-:W-:Y:S05]  /*12490*/  CALL.REL.NOINC `($__internal_71_$__cuda_sm70_shflsync_idx_p) ;  /* 0x0000057000007944 */ /* 0x02efea0003c00000 */
[----:B------:R-:W2:Y:S04]  /*124a0*/  LDL R176, [R1+0x5c] ;  /* 0x00005c0001b07983 */ /* 0x000ea80000100800 */
[----:B------:R-:W3:Y:S01]  /*124b0*/  LDL R187, [R1+0x58] ;  /* 0x0000580001bb7983 */ /* 0x000ee20000100800 */
[----:B--2---:R-:W-:Y:S04]  /*124c0*/  IADD3 R2, -R176, 0x10, RZ ;  /* 0x00000010b0027810 */ /* 0x004fe80007ffe1ff */
        /* <DEDUP_REMOVED lines=8> */
[----:B---3--:R2:W-:Y:S02]  /*12550*/  LDGSTS.E.BYPASS.LTC128B.128.ZFILL [R187+0x10100], [R2.64], P0 ;  /* 0x1010000002bb7fae */ /* 0x0085e40008141d46 */
        /* <DEDUP_REMOVED lines=10> */
[----:B--2---:R-:W-:Y:S02]  /*12600*/  IMAD.MOV.U32 R2, RZ, RZ, 0x1 ;  /* 0x00000001ff027424 */ /* 0x004fe400078e00ff */
[----:B------:R-:W-:Y:S03]  /*12610*/  IMAD.MOV.U32 R3, RZ, RZ, 0x181f ;  /* 0x0000181fff037424 */ /* 0x000fe600078e00ff */
[----:B------:R2:W-:Y:S02]  /*12620*/  STL [R1+0x70], R2 ;  /* 0x0000700201007387 */ /* 0x0005e40000100800 */
[----:B--2---:R-:W-:Y:S02]  /*12630*/  MOV R2, 0x12650 ;  /* 0x0001265000027802 */ /* 0x004fe40000000f00 */
[----:B-1-3-5:R-:W-:Y:S05]  /*12640*/  CALL.REL.NOINC `($__internal_71_$__cuda_sm70_shflsync_idx_p) ;  /* 0x000003c000007944 */ /* 0x02afea0003c00000 */
        /* <DEDUP_REMOVED lines=8> */
.L_x_4294:
[----:B------:R-:W-:Y:S02]  /*126d0*/  MOV R0, 0x2 ;  /* 0x0000000200007802 */ /* 0x000fe40000000f00 */
[----:B------:R-:W-:Y:S02]  /*126e0*/  MOV R2, 0x12700 ;  /* 0x0001270000027802 */ /* 0x000fe40000000f00 */
[----:B-----5:R-:W-:Y:S05]  /*126f0*/  CALL.REL.NOINC `($__internal_70_$__cuda_sm70_shflsync_bfly_p) ;  /* 0x000002b000007944 */ /* 0x020fea0003c00000 */
        /* <DEDUP_REMOVED lines=14> */
.L_x_4296:
[----:B------:R1:W5:Y:S01]  /*127e0*/  LDL R132, [R1+0x78] ;  /* 0x0000780001847983 */ /* 0x0003620000100800 */
[----:B------:R-:W-:-:S02]  /*127f0*/  MOV R0, 0x2 ;  /* 0x0000000200007802 */ /* 0x000fc40000000f00 */
[----:B------:R-:W-:Y:S02]  /*12800*/  MOV R2, 0x12820 ;  /* 0x0001282000027802 */ /* 0x000fe40000000f00 */
[----:B-1---5:R-:W-:Y:S05]  /*12810*/  CALL.REL.NOINC `($__internal_70_$__cuda_sm70_shflsync_bfly_p) ;  /* 0x0000019000007944 */ /* 0x022fea0003c00000 */
[----:B------:R-:W-:Y:S01]  /*12820*/  MOV R4, R0 ;  /* 0x0000000000047202 */ /* 0x000fe20000000f00 */
[----:B------:R-:W-:Y:S05]  /*12830*/  BRA `(.L_x_4324) ;  /* 0xffffba9000007947 */ /* 0x000fea000383ffff */
.L_x_4297:
[----:B------:R-:W-:Y:S01]  /*12840*/  IMAD.MOV.U32 R132, RZ, RZ, R4 ;  /* 0x000000ffff847224 */ /* 0x000fe200078e0004 */
[----:B------:R-:W-:Y:S02]  /*12850*/  MOV R0, 0x1 ;  /* 0x0000000100007802 */ /* 0x000fe40000000f00 */
[----:B------:R-:W-:Y:S02]  /*12860*/  MOV R2, 0x12880 ;  /* 0x0001288000027802 */ /* 0x000fe40000000f00 */
[----:B------:R-:W-:Y:S05]  /*12870*/  CALL.REL.NOINC `($__internal_70_$__cuda_sm70_shflsync_bfly_p) ;  /* 0x0000013000007944 */ /* 0x000fea0003c00000 */
[----:B------:R1:W5:Y:S01]  /*12880*/  LDL R132, [R1+0x88] ;  /* 0x0000880001847983 */ /* 0x0003620000100800 */
[----:B------:R-:W-:Y:S01]  /*12890*/  FADD.FTZ R4, R4, R0 ;  /* 0x0000000004047221 */ /* 0x000fe20000010000 */
[----:B------:R-:W-:Y:S02]  /*128a0*/  MOV R0, 0x2 ;  /* 0x0000000200007802 */ /* 0x000fe40000000f00 */
[----:B------:R-:W-:Y:S02]  /*128b0*/  MOV R2, 0x128d0 ;  /* 0x000128d000027802 */ /* 0x000fe40000000f00 */
[----:B-1---5:R-:W-:Y:S05]  /*128c0*/  CALL.REL.NOINC `($__internal_70_$__cuda_sm70_shflsync_bfly_p) ;  /* 0x000000e000007944 */ /* 0x022fea0003c00000 */
[----:B------:R-:W2:Y:S02]  /*128d0*/  LDL.LU R2, [R1+0x88] ;  /* 0x0000880001027983 */ /* 0x000ea40000300800 */
[----:B--2---:R-:W-:Y:S01]  /*128e0*/  FADD.FTZ R5, R2, R0 ;  /* 0x0000000002057221 */ /* 0x004fe20000010000 */
[----:B------:R-:W-:-:S02]  /*128f0*/  MOV R0, 0x1 ;  /* 0x0000000100007802 */ /* 0x000fc40000000f00 */
[----:B------:R-:W-:Y:S02]  /*12900*/  MOV R2, 0x12930 ;  /* 0x0001293000027802 */ /* 0x000fe40000000f00 */
[----:B------:R-:W-:Y:S02]  /*12910*/  MOV R132, R5 ;  /* 0x0000000500847202 */ /* 0x000fe40000000f00 */
[----:B------:R-:W-:Y:S05]  /*12920*/  CALL.REL.NOINC `($__internal_70_$__cuda_sm70_shflsync_bfly_p) ;  /* 0x0000008000007944 */ /* 0x000fea0003c00000 */
[----:B------:R-:W-:Y:S01]  /*12930*/  MOV R3, R0 ;  /* 0x0000000000037202 */ /* 0x000fe20000000f00 */
[----:B------:R-:W-:Y:S05]  /*12940*/  BRA `(.L_x_4325) ;  /* 0xffffba1000007947 */ /* 0x000fea000383ffff */
.L_x_4307:
[----:B------:R2:W-:Y:S01]  /*12950*/  STL [R1+0x70], RZ ;  /* 0x000070ff01007387 */ /* 0x0005e20000100800 */
[----:B-1----:R-:W-:Y:S01]  /*12960*/  IMAD.MOV.U32 R0, RZ, RZ, R14 ;  /* 0x000000ffff007224 */ /* 0x002fe200078e000e */
[----:B----4-:R-:W-:Y:S02]  /*12970*/  MOV R3, 0x1f ;  /* 0x0000001f00037802 */ /* 0x010fe40000000f00 */
[----:B---3--:R-:W-:Y:S02]  /*12980*/  MOV R2, 0x129a0 ;  /* 0x000129a000027802 */ /* 0x008fe40000000f00 */
[----:B--2--5:R-:W-:Y:S05]  /*12990*/  CALL.REL.NOINC `($__internal_71_$__cuda_sm70_shflsync_idx_p) ;  /* 0x0000007000007944 */ /* 0x024fea0003c00000 */
[----:B-1---5:R-:W-:Y:S05]  /*129a0*/  BRA `(.L_x_4326) ;  /* 0xffffe30000007947 */ /* 0x022fea000383ffff */
        .weak           $__internal_70_$__cuda_sm70_shflsync_bfly_p
        .type           $__internal_70_$__cuda_sm70_shflsync_bfly_p,@function
        .size           $__internal_70_$__cuda_sm70_shflsync_bfly_p,($__internal_71_$__cuda_sm70_shflsync_idx_p - $__internal_70_$__cuda_sm70_shflsync_bfly_p)
$__internal_70_$__cuda_sm70_shflsync_bfly_p:
[----:B------:R-:W-:Y:S02]  /*129b0*/  MOV R177, 0xffffffff ;  /* 0xffffffff00b17802 */ /* 0x000fe40000000f00 */
[----:B------:R-:W-:Y:S02]  /*129c0*/  MOV R3, 0x1f ;  /* 0x0000001f00037802 */ /* 0x000fe40000000f00 */
[----:B------:R-:W-:Y:S04]  /*129d0*/  WARPSYNC R177 ;  /* 0x000000b100007348 */ /* 0x000fe80003800000 */
[----:B------:R1:W2:Y:S02]  /*129e0*/  SHFL.BFLY PT, R0, R132, R0, R3 ;  /* 0x0c00000084007389 */ /* 0x0002a400000e0003 */
[----:B-1----:R-:W-:-:S04]  /*129f0*/  MOV R3, 0x0 ;  /* 0x0000000000037802 */ /* 0x002fc80000000f00 */
[----:B--2---:R-:W-:Y:S05]  /*12a00*/  RET.REL.NODEC R2 `(_ZN7cutlass13device_kernelIN5flash19enable_sm80_to_sm89INS1_16FlashAttnFwdSm80INS1_25CollectiveMainloopFwdSm80ILi8ELi1ELb1EN4cute5tupleIJNS5_1CILi128EEENS7_ILi64EEENS7_ILi256EEEEEELi256ENS_6half_tEfNS_4arch4Sm80ELb1ELb0ELb0ELb0ELb1ELb0ELb1ELb1EEENS1_21CollectiveEpilogueFwdINS6_IJS8_SA_S9_EEENS6_IJNS7_ILi1EEESI_SI_EEESC_SE_Li256ELb0ELb1ELb1ELb0EEENS1_30DynamicPersistentTileSchedulerILi256ELi256ELb1ELb1ELb0EEEEEEEEEvNT_6ParamsE) ;  /* 0xfffed5f002007950 */ /* 0x004fea0003c3ffff */
        .weak           $__internal_71_$__cuda_sm70_shflsync_idx_p
        .type           $__internal_71_$__cuda_sm70_shflsync_idx_p,@function
        .size           $__internal_71_$__cuda_sm70_shflsync_idx_p,(.L_x_6551 - $__internal_71_$__cuda_sm70_shflsync_idx_p)
$__internal_71_$__cuda_sm70_shflsync_idx_p:
        /* <DEDUP_REMOVED lines=9> */
[----:B--2---:R-:W-:Y:S05]  /*12aa0*/  RET.REL.NODEC R2 `(_ZN7cutlass13device_kernelIN5flash19enable_sm80_to_sm89INS1_16FlashAttnFwdSm80INS1_25CollectiveMainloopFwdSm80ILi8ELi1ELb1EN4cute5tupleIJNS5_1CILi128EEENS7_ILi64EEENS7_ILi256EEEEEELi256ENS_6half_tEfNS_4arch4Sm80ELb1ELb0ELb0ELb0ELb1ELb0ELb1ELb1EEENS1_21CollectiveEpilogueFwdINS6_IJS8_SA_S9_EEENS6_IJNS7_ILi1EEESI_SI_EEESC_SE_Li256ELb0ELb1ELb1ELb0EEENS1_30DynamicPersistentTileSchedulerILi256ELi256ELb1ELb1ELb0EEEEEEEEEvNT_6ParamsE) ;  /* 0xfffed55002007950 */ /* 0x004fea0003c3ffff */
.L_x_4327:
        /* <DEDUP_REMOVED lines=13> */
.L_x_6551:


//--------------------- .text._ZN7cutlass13device_kernelIN5flash19enable_sm80_to_sm89INS1_16FlashAttnFwdSm80INS1_25CollectiveMainloopFwdSm80ILi8ELi1ELb1EN4cute5tupleIJNS5_1CILi128EEENS7_ILi48EEENS7_ILi256EEEEEELi256ENS_6half_tEfNS_4arch4Sm80ELb1ELb0ELb0ELb1ELb1ELb0ELb1ELb1EEENS1_21CollectiveEpilogueFwdINS6_IJS8_SA_S9_EEENS6_IJNS7_ILi1EEESI_SI_EEESC_SE_Li256ELb1ELb1ELb1ELb0EEENS1_36VarlenDynamicPersistentTileSchedulerILi128ELi48ELi256ELi256ELb1ELb1ELb0ELb1ELb1ELb1EEEEEEEEEvNT_6ParamsE --------------------------
	.section	.text._ZN7cutlass13device_kernelIN5flash19enable_sm80_to_sm89INS1_16FlashAttnFwdSm80INS1_25CollectiveMainloopFwdSm80ILi8ELi1ELb1EN4cute5tupleIJNS5_1CILi128EEENS7_ILi48EEENS7_ILi256EEEEEELi256ENS_6half_tEfNS_4arch4Sm80ELb1ELb0ELb0ELb1ELb1ELb0ELb1ELb1EEENS1_21CollectiveEpilogueFwdINS6_IJS8_SA_S9_EEENS6_IJNS7_ILi1EEESI_SI_EEESC_SE_Li256ELb1ELb1ELb1ELb0EEENS1_36VarlenDynamicPersistentTileSchedulerILi128ELi48ELi256ELi256ELb1ELb1ELb0ELb1ELb1ELb1EEEEEEEEEvNT_6ParamsE,"ax",@progbits
	.sectioninfo	@"SHI_REGISTERS=255"
	.align	128
.text._ZN7cutlass13device_kernelIN5flash19enable_sm80_to_sm89INS1_16FlashAttnFwdSm80INS1_25CollectiveMainloopFwdSm80ILi8ELi1ELb1EN4cute5tupleIJNS5_1CILi128EEENS7_ILi48EEENS7_ILi256EEEEEELi256ENS_6half_tEfNS_4arch4Sm80ELb1ELb0ELb0ELb1ELb1ELb0ELb1ELb1EEENS1_21CollectiveEpilogueFwdINS6_IJS8_SA_S9_EEENS6_IJNS7_ILi1EEESI_SI_EEESC_SE_Li256ELb1ELb1ELb1ELb0EEENS1_36VarlenDynamicPersistentTileSchedulerILi128ELi48ELi256ELi256ELb1ELb1ELb0ELb1ELb1ELb1EEEEEEEEEvNT_6ParamsE:
        .type           _ZN7cutlass13device_kernelIN5flash19enable_sm80_to_sm89INS1_16FlashAttnFwdSm80INS1_25CollectiveMainloopFwdSm80ILi8ELi1ELb1EN4cute5tupleIJNS5_1CILi128EEENS7_ILi48EEENS7_ILi256EEEEEELi256ENS_6half_tEfNS_4arch4Sm80ELb1ELb0ELb0ELb1ELb1ELb0ELb1ELb1EEENS1_21CollectiveEpilogueFwdINS6_IJS8_SA_S9_EEENS6_IJNS7_ILi1EEESI_SI_EEESC_SE_Li256ELb1ELb1ELb1ELb0EEENS1_36VarlenDynamicPersistentTileSchedulerILi128ELi48ELi256ELi256ELb1ELb1ELb0ELb1ELb1ELb1EEEEEEEEEvNT_6ParamsE,@function
        .size           _ZN7cutlass13device_kernelIN5flash19enable_sm80_to_sm89INS1_16FlashAttnFwdSm80INS1_25CollectiveMainloopFwdSm80ILi8ELi1ELb1EN4cute5tupleIJNS5_1CILi128EEENS7_ILi48EEENS7_ILi256EEEEEELi256ENS_6half_tEfNS_4arch4Sm80ELb1ELb0ELb0ELb1ELb1ELb0ELb1ELb1EEENS1_21CollectiveEpilogueFwdINS6_IJS8_SA_S9_EEENS6_IJNS7_ILi1EEESI_SI_EEESC_SE_Li256ELb1ELb1ELb1ELb0EEENS1_36VarlenDynamicPersistentTileSchedulerILi128ELi48ELi256ELi256ELb1ELb1ELb0ELb1ELb1ELb1EEEEEEEEEvNT_6ParamsE,(.L_x_6554 - _ZN7cutlass13device_kernelIN5flash19enable_sm80_to_sm89INS1_16FlashAttnFwdSm80INS1_25CollectiveMainloopFwdSm80ILi8ELi1ELb1EN4cute5tupleIJNS5_1CILi128EEENS7_ILi48EEENS7_ILi256EEEEEELi256ENS_6half_tEfNS_4arch4Sm80ELb1ELb0ELb0ELb1ELb1ELb0ELb1ELb1EEENS1_21CollectiveEpilogueFwdINS6_IJS8_SA_S9_EEENS6_IJNS7_ILi1EEESI_SI_EEESC_SE_Li256ELb1ELb1ELb1ELb0EEENS1_36VarlenDynamicPersistentTileSchedulerILi128ELi48ELi256ELi256ELb1ELb1ELb0ELb1ELb1ELb1EEEEEEEEEvNT_6ParamsE)
        .other          _ZN7cutlass13device_kernelIN5flash19enable_sm80_to_sm89INS1_16FlashAttnFwdSm80INS1_25CollectiveMainloopFwdSm80ILi8ELi1ELb1EN4cute5tupleIJNS5_1CILi128EEENS7_ILi48EEENS7_ILi256EEEEEELi256ENS_6half_tEfNS_4arch4Sm80ELb1ELb0ELb0ELb1ELb1ELb0ELb1ELb1EEENS1_21CollectiveEpilogueFwdINS6_IJS8_SA_S9_EEENS6_IJNS7_ILi1EEESI_SI_EEESC_SE_Li256ELb1ELb1ELb1ELb0EEENS1_36VarlenDynamicPersistentTileSchedulerILi128ELi48ELi256ELi256ELb1ELb1ELb0ELb1ELb1ELb1EEEEEEEEEvNT_6ParamsE,@"STO_CUDA_ENTRY STV_DEFAULT"
_ZN7cutlass13device_kernelIN5flash19enable_sm80_to_sm89INS1_16FlashAttnFwdSm80INS1_25CollectiveMainloopFwdSm80ILi8ELi1ELb1EN4cute5tupleIJNS5_1CILi128EEENS7_ILi48EEENS7_ILi256EEEEEELi256ENS_6half_tEfNS_4arch4Sm80ELb1ELb0ELb0ELb1ELb1ELb0ELb1ELb1EEENS1_21CollectiveEpilogueFwdINS6_IJS8_SA_S9_EEENS6_IJNS7_ILi1EEESI_SI_EEESC_SE_Li256ELb1ELb1ELb1ELb0EEENS1_36VarlenDynamicPersistentTileSchedulerILi128ELi48ELi256ELi256ELb1ELb1ELb0ELb1ELb1ELb1EEEEEEEEEvNT_6ParamsE:
        /* <DEDUP_REMOVED lines=54> */
.L_x_4333:
        /* <DEDUP_REMOVED lines=16> */
.L_x_4451:
        /* <DEDUP_REMOVED lines=16> */
.L_x_4452:
[----:B--2---:R-:W-:-:S05]  /*0560*/  IMAD R0, R0, c[0x0][0x538], RZ ;  /* 0x00014e0000007a24 */ /* 0x004fca00078e02ff */
[----:B------:R-:W-:-:S04]  /*0570*/  IADD3 R6, R0, R6, RZ ;  /* 0x0000000600067210 */ /* 0x000fc80007ffe0ff */
[----:B------:R-:W-:-:S13]  /*0580*/  ISETP.GT.AND P0, PT, R6, UR4, PT ;  /* 0x0000000406007c0c */ /* 0x000fda000bf04270 */
[----:B-1----:R-:W-:Y:S05]  /*0590*/  @!P0 BRA `(.L_x_4333) ;  /* 0xfffffdc000008947 */ /* 0x002fea000383ffff */
.L_x_4329:
[----:B------:R-:W-:-:S05]  /*05a0*/  IADD3 R11, -R0, R6, RZ ;  /* 0x00000006000b7210 */ /* 0x000fca0007ffe1ff */
[----:B------:R-:W-:-:S05]  /*05b0*/  IMAD R0, R4, c[0x0][0x538], R11 ;  /* 0x00014e0004007a24 */ /* 0x000fca00078e020b */
[----:B------:R-:W-:Y:S01]  /*05c0*/  ISETP.GT.AND P0, PT, R0, UR4, PT ;  /* 0x0000000400007c0c */ /* 0x000fe2000bf04270 */
[----:B------:R-:W-:-:S12]  /*05d0*/  BRA.DIV ~URZ, `(.L_x_4334) ;  /* 0x000136027f007947 */ /* 0x000fd8000b800000 */
[----:B------:R-:W-:-:S04]  /*05e0*/  VOTE.ANY R10, PT, !P0 ;  /* 0x00000000000a7806 */ /* 0x000fc800040e0100 */
.L_x_4453:
[----:B------:R-:W1:Y:S02]  /*05f0*/  POPC R5, R10 ;  /* 0x0000000a00057309 */ /* 0x000e640000000000 */
[----:B-1----:R-:W-:-:S05]  /*0600*/  IADD3 R0, R5, R7, RZ ;  /* 0x0000000705007210 */ /* 0x002fca0007ffe0ff */
[----:B------:R1:W-:Y:S01]  /*0610*/  STL [R1+0xb4], R0 ;  /* 0x0000b40001007387 */ /* 0x0003e20000100800 */
[----:B------:R-:W-:Y:S05]  /*0620*/  BRA.DIV ~URZ, `(.L_x_4335) ;  /* 0x000136027f007947 */ /* 0x000fea000b800000 */
[----:B------:R2:W3:Y:S01]  /*0630*/  SHFL.IDX PT, R12, R9, R5, 0x1f ;  /* 0x00001f05090c7589 */ /* 0x0004e200000e0000 */
[----:B------:R-:W-:-:S03]  /*0640*/  MOV R6, RZ ;  /* 0x000000ff00067202 */ /* 0x000fc60000000f00 */
[----:B------:R2:W4:Y:S04]  /*0650*/  SHFL.IDX PT, R9, R8, R5, 0x1f ;  /* 0x00001f0508097589 */ /* 0x00052800000e0000 */
.L_x_4454:
[----:B------:R-:W-:Y:S01]  /*0660*/  ISETP.NE.AND P0, PT, R10, RZ, PT ;  /* 0x000000ff0a00720c */ /* 0x000fe20003f05270 */
[----:B------:R-:W-:-:S12]  /*0670*/  BSSY B0, `(.L_x_4336) ;  /* 0x0000005000007945 */ /* 0x000fd80003800000 */
[----:B------:R-:W-:Y:S05]  /*0680*/  @!P0 BRA `(.L_x_4337) ;  /* 0x0000003000008947 */ /* 0x000fea0003800000 */
[----:B-1----:R-:W-:Y:S01]  /*0690*/  IADD3 R0, R5, -0x1, RZ ;  /* 0xffffffff05007810 */ /* 0x002fe20007ffe0ff */
[----:B------:R-:W-:Y:S05]  /*06a0*/  BRA.DIV ~URZ, `(.L_x_4338) ;  /* 0x000136627f007947 */ /* 0x000fea000b800000 */
[----:B------:R1:W2:Y:S02]  /*06b0*/  SHFL.IDX PT, R6, R4, R0, 0x1f ;  /* 0x00001f0004067589 */ /* 0x0002a400000e0000 */
.L_x_4337:
[----:B------:R-:W-:Y:S05]  /*06c0*/  BSYNC B0 ;  /* 0x0000000000007941 */ /* 0x000fea0003800000 */
.L_x_4336:
        /* <DEDUP_REMOVED lines=69> */
.L_x_4340:
        /* <DEDUP_REMOVED lines=70> */
.L_x_4341:
[----:B------:R-:W-:Y:S05]  /*0f80*/  BSYNC B0 ;  /* 0x0000000000007941 */ /* 0x000fea0003800000 */
.L_x_4339:
[----:B------:R-:W-:-:S04]  /*0f90*/  LOP3.LUT R0, RZ, R0, RZ, 0x33, !PT ;  /* 0x00000000ff007212 */ /* 0x000fc800078e33ff */
[----:B------:R-:W-:-:S05]  /*0fa0*/  IADD3 R0, R0, R12, RZ ;  /* 0x0000000c00007210 */ /* 0x000fca0007ffe0ff */
[----:B------:R2:W-:Y:S01]  /*0fb0*/  STL [R1+0xac], R0 ;  /* 0x0000ac0001007387 */ /* 0x0005e20000100800 */
[----:B------:R-:W-:Y:S05]  /*0fc0*/  BRA `(.L_x_4342) ;  /* 0x0000006000007947 */ /* 0x000fea0003800000 */
.L_x_4330:
[----:B------:R-:W-:Y:S01]  /*0fd0*/  MOV R0, UR4 ;  /* 0x0000000400007c02 */ /* 0x000fe20008000f00 */
[----:B------:R-:W-:Y:S04]  /*0fe0*/  STL [R1+0xac], RZ ;  /* 0x0000acff01007387 */ /* 0x000fe80000100800 */
[----:B------:R-:W-:Y:S04]  /*0ff0*/  STL [R1+0xb0], RZ ;  /* 0x0000b0ff01007387 */ /* 0x000fe80000100800 */
[----:B------:R1:W-:Y:S02]  /*1000*/  STL [R1+0xa8], R0 ;  /* 0x0000a80001007387 */ /* 0x0003e40000100800 */
[----:B-1----:R-:W-:-:S05]  /*1010*/  MOV R0, c[0x0][0x53c] ;  /* 0x00014f0000007a02 */ /* 0x002fca0000000f00 */
[----:B------:R1:W-:Y:S02]  /*1020*/  STL [R1+0xb4], R0 ;  /* 0x0000b40001007387 */ /* 0x0003e40000100800 */
.L_x_4342:
        /* <DEDUP_REMOVED lines=8> */
.L_x_4328:
        /* <DEDUP_REMOVED lines=63> */
[----:B------:R-:W-:Y:S01]  /*14a0*/  IMAD.SHL.U32 R2, R6, 0x40, RZ ;  /* 0x0000004006027824 */ /* 0x000fe200078e00ff */
        /* <DEDUP_REMOVED lines=206> */
.L_x_4450:
        /* <DEDUP_REMOVED lines=39> */
.L_x_4343:
[----:B------:R-:W-:-:S04]  /*2400*/  ISETP.NE.U32.AND P0, PT, RZ, c[0x0][0x368], PT ;  /* 0x0000da00ff007a0c */ /* 0x000fc80003f05070 */
[----:B------:R-:W-:-:S13]  /*2410*/  ISETP.NE.AND.EX P0, PT, RZ, c[0x0][0x36c], PT, P0 ;  /* 0x0000db00ff007a0c */ /* 0x000fda0003f05300 */
[----:B------:R-:W-:Y:S05]  /*2420*/  @!P0 BRA `(.L_x_4344) ;  /* 0x0000004000008947 */ /* 0x000fea0003800000 */
[----:B-1----:R-:W-:-:S04]  /*2430*/  IADD3 R2, P0, R114, c[0x0][0x368], RZ ;  /* 0x0000da0072027a10 */ /* 0x002fc80007f1e0ff */
[----:B------:R-:W-:-:S05]  /*2440*/  IADD3.X R3, R107, c[0x0][0x36c], RZ, P0, !PT ;  /* 0x0000db006b037a10 */ /* 0x000fca00007fe4ff */
[----:B------:R1:W5:Y:S01]  /*2450*/  LDG.E R0, [R2.64] ;  /* 0x0000000602007981 */ /* 0x000362000c1e1900 */
[----:B------:R-:W-:Y:S05]  /*2460*/  BRA `(.L_x_4345) ;  /* 0x0000008000007947 */ /* 0x000fea0003800000 */
.L_x_4344:
        /* <DEDUP_REMOVED lines=8> */
.L_x_4345:
        /* <DEDUP_REMOVED lines=70> */
.L_x_4347:
[----:B------:R-:W-:Y:S05]  /*2950*/  BSYNC B0 ;  /* 0x0000000000007941 */ /* 0x000fea0003800000 */
.L_x_4346:
        /* <DEDUP_REMOVED lines=402> */
.L_x_4455:
        /* <DEDUP_REMOVED lines=30> */
.L_x_4350:
[----:B----4-:R-:W-:Y:S05]  /*4460*/  BSYNC B0 ;  /* 0x0000000000007941 */ /* 0x010fea0003800000 */
.L_x_4349:
        /* <DEDUP_REMOVED lines=9> */
[----:B------:R-:W-:-:S05]  /*4500*/  LOP3.LUT R0, R0, 0xfffffff8, RZ, 0xc0, !PT ;  /* 0xfffffff800007812 */ /* 0x000fca00078ec0ff */
[----:B------:R-:W-:Y:S02]  /*4510*/  IMAD.IADD R0, R2, 0x1, -R0 ;  /* 0x0000000102007824 */ /* 0x000fe400078e0a00 */
[----:B------:R-:W-:Y:S01]  /*4520*/  HMMA.16816.F32 R32, R168, R34, R4 ;  /* 0x00000022a820723c */ /* 0x000fe20000001804 */
[----:B------:R-:W2:Y:S02]  /*4530*/  LDL R2, [R1+0x64] ;  /* 0x0000640001027983 */ /* 0x000ea40000100800 */
[----:B------:R-:W-:-:S05]  /*4540*/  LOP3.LUT P0, RZ, R0, 0x4, RZ, 0xc0, !PT ;  /* 0x0000000400ff7812 */ /* 0x000fca000780c0ff */
[C---:B------:R-:W-:Y:S08]  /*4550*/  HMMA.16816.F32 R8, R164.reuse, R20, RZ ;  /* 0x00000014a408723c */ /* 0x040ff000000018ff */
[----:B------:R-:W-:Y:S01]  /*4560*/  HMMA.16816.F32 R4, R164, R22, RZ ;  /* 0x00000016a404723c */ /* 0x000fe200000018ff */
[----:B------:R-:W-:-:S05]  /*4570*/  IMAD.MOV.U32 R0, RZ, RZ, 0x40 ;  /* 0x00000040ff007424 */ /* 0x000fca00078e00ff */
[----:B------:R-:W-:-:S05]  /*4580*/  SEL R0, R0, 0xffffffc0, !P0 ;  /* 0xffffffc000007807 */ /* 0x000fca0004000000 */
[----:B------:R-:W-:-:S05]  /*4590*/  IMAD.IADD R242, R240, 0x1, R0 ;  /* 0x00000001f0f27824 */ /* 0x000fca00078e0200 */
[C---:B------:R-:W-:Y:S01]  /*45a0*/  HMMA.16816.F32 R28, R168.reuse, R24, R8 ;  /* 0x00000018a81c723c */ /* 0x040fe20000001808 */
[----:B------:R-:W1:Y:S07]  /*45b0*/  LDSM.16.M88.4 R8, [R242] ;  /* 0x00000000f208783b */ /* 0x000e6e0000000200 */
[C---:B------:R-:W-:Y:S01]  /*45c0*/  HMMA.16816.F32 R16, R168.reuse, R26, R4 ;  /* 0x0000001aa810723c */ /* 0x040fe20000001804 */
[----:B------:R-:W3:Y:S04]  /*45d0*/  LDSM.16.M88.4 R4, [R242+0x800] ;  /* 0x00080000f204783b */ /* 0x000ee80000000200 */
[----:B------:R-:W4:Y:S03]  /*45e0*/  LDSM.16.M88.4 R24, [R242+0x1000] ;  /* 0x00100000f218783b */ /* 0x000f260000000200 */
[----:B------:R-:W-:Y:S08]  /*45f0*/  HMMA.16816.F32 R20, R168, R52, R12 ;  /* 0x00000034a814723c */ /* 0x000ff0000000180c */
[----:B------:R-:W-:Y:S01]  /*4600*/  HMMA.16816.F32 R12, R164, R42, RZ ;  /* 0x0000002aa40c723c */ /* 0x000fe200000018ff */
[----:B------:R-:W-:-:S07]  /*4610*/  IMAD.IADD R241, R247, 0x1, R0 ;  /* 0x00000001f7f17824 */ /* 0x000fce00078e0200 */
[C---:B-1----:R-:W-:Y:S08]  /*4620*/  HMMA.16816.F32 R48, R184.reuse, R8, R36 ;  /* 0x00000008b830723c */ /* 0x042ff00000001824 */
[C---:B---3--:R-:W-:Y:S01]  /*4630*/  HMMA.16816.F32 R40, R184.reuse, R4, R28 ;  /* 0x00000004b828723c */ /* 0x048fe2000000181c */
[----:B------:R-:W-:Y:S07]  /*4640*/  LDSM.16.M88.4 R28, [R240+0x1800] ;  /* 0x00180000f01c783b */ /* 0x000fee0000000200 */
[----:B------:R-:W-:Y:S08]  /*4650*/  HMMA.16816.F32 R36, R184, R6, R16 ;  /* 0x00000006b824723c */ /* 0x000ff00000001810 */
[----:B------:R-:W-:Y:S08]  /*4660*/  HMMA.16816.F32 R4, R168, R54, R12 ;  /* 0x00000036a804723c */ /* 0x000ff0000000180c */
[C---:B------:R-:W-:Y:S01]  /*4670*/  HMMA.16816.F32 R44, R184.reuse, R10, R32 ;  /* 0x0000000ab82c723c */ /* 0x040fe20000001820 */
[----:B------:R-:W1:Y:S07]  /*4680*/  LDSM.16.M88.4 R8, [R241] ;  /* 0x00000000f108783b */ /* 0x000e6e0000000200 */
[C---:B----4-:R-:W-:Y:S01]  /*4690*/  HMMA.16816.F32 R32, R184.reuse, R24, R20 ;  /* 0x00000018b820723c */ /* 0x050fe20000001814 */
        /* <DEDUP_REMOVED lines=48> */
[----:B------:R-:W2:Y:S03]  /*49a0*/  LDSM.16.M88.4 R16, [R247+0x3000] ;  /* 0x00300000f710783b */ /* 0x000ea60000000200 */
[C---:B-----5:R-:W-:Y:S08]  /*49b0*/  HMMA.16816.F32 R32, R208.reuse, R28, R4 ;  /* 0x0000001cd020723c */ /* 0x060ff00000001804 */
[C---:B-1----:R-:W-:Y:S08]  /*49c0*/  HMMA.16816.F32 R4, R208.reuse, R8, R48 ;  /* 0x00000008d004723c */ /* 0x042ff00000001830 */
[C---:B------:R-:W-:Y:S08]  /*49d0*/  HMMA.16816.F32 R12, R208.reuse, R30, R12 ;  /* 0x0000001ed00c723c */ /* 0x040ff0000000180c */
[----:B------:R-:W-:Y:S08]  /*49e0*/  HMMA.16816.F32 R8, R208, R10, R44 ;  /* 0x0000000ad008723c */ /* 0x000ff0000000182c */
[----:B---3--:R-:W-:Y:S01]  /*49f0*/  HMMA.16816.F32 R28, R212, R24, R4 ;  /* 0x00000018d41c723c */ /* 0x008fe20000001804 */
[----:B------:R-:W1:Y:S07]  /*4a00*/  LDSM.16.M88.4 R4, [R247+0x4000] ;  /* 0x00400000f704783b */ /* 0x000e6e0000000200 */
[C---:B----4-:R-:W-:Y:S08]  /*4a10*/  HMMA.16816.F32 R44, R208.reuse, R20, R40 ;  /* 0x00000014d02c723c */ /* 0x050ff00000001828 */
[----:B------:R-:W-:Y:S01]  /*4a20*/  HMMA.16816.F32 R40, R208, R22, R36 ;  /* 0x00000016d028723c */ /* 0x000fe20000001824 */
[----:B------:R-:W3:Y:S07]  /*4a30*/  LDSM.16.M88.4 R20, [R242+0x3000] ;  /* 0x00300000f214783b */ /* 0x000eee0000000200 */
[C---:B--2---:R-:W-:Y:S08]  /*4a40*/  HMMA.16816.F32 R36, R212.reuse, R16, R32 ;  /* 0x00000010d424723c */ /* 0x044ff00000001820 */
[C---:B------:R-:W-:Y:S01]  /*4a50*/  HMMA.16816.F32 R32, R212.reuse, R18, R12 ;  /* 0x00000012d420723c */ /* 0x040fe2000000180c */
[----:B------:R-:W2:Y:S07]  /*4a60*/  LDSM.16.M88.4 R16, [R242+0x3800] ;  /* 0x00380000f210783b */ /* 0x000eae0000000200 */
[C---:B------:R-:W-:Y:S01]  /*4a70*/  HMMA.16816.F32 R12, R212.reuse, R26, R8 ;  /* 0x0000001ad40c723c */ /* 0x040fe20000001808 */
[----:B------:R-:W4:Y:S07]  /*4a80*/  LDSM.16.M88.4 R24, [R242+0x4000] ;  /* 0x00400000f218783b */ /* 0x000f2e0000000200 */
[C---:B-1----:R-:W-:Y:S08]  /*4a90*/  HMMA.16816.F32 R8, R212.reuse, R4, R44 ;  /* 0x00000004d408723c */ /* 0x042ff0000000182c */
[----:B------:R-:W-:Y:S08]  /*4aa0*/  HMMA.16816.F32 R4, R212, R6, R40 ;  /* 0x00000006d404723c */ /* 0x000ff00000001828 */
[C---:B---3--:R-:W-:Y:S08]  /*4ab0*/  HMMA.16816.F32 R44, R216.reuse, R20, R36 ;  /* 0x00000014d82c723c */ /* 0x048ff00000001824 */
[C---:B------:R-:W-:Y:S01]  /*4ac0*/  HMMA.16816.F32 R40, R216.reuse, R22, R32 ;  /* 0x00000016d828723c */ /* 0x040fe20000001820 */
[----:B------:R-:W1:Y:S07]  /*4ad0*/  LDSM.16.M88.4 R20, [R241+0x3000] ;  /* 0x00300000f114783b */ /* 0x000e6e0000000200 */
[C---:B--2---:R-:W-:Y:S01]  /*4ae0*/  HMMA.16816.F32 R32, R216.reuse, R18, R12 ;  /* 0x00000012d820723c */ /* 0x044fe2000000180c */
[----:B------:R-:W2:Y:S07]  /*4af0*/  LDSM.16.M88.4 R12, [R241+0x4000] ;  /* 0x00400000f10c783b */ /* 0x000eae0000000200 */
[C---:B------:R-:W-:Y:S01]  /*4b00*/  HMMA.16816.F32 R36, R216.reuse, R16, R28 ;  /* 0x00000010d824723c */ /* 0x040fe2000000181c */
[----:B------:R-:W3:Y:S07]  /*4b10*/  LDSM.16.M88.4 R16, [R241+0x3800] ;  /* 0x00380000f110783b */ /* 0x000eee0000000200 */
[C---:B----4-:R-:W-:Y:S08]  /*4b20*/  HMMA.16816.F32 R28, R216.reuse, R24, R8 ;  /* 0x00000018d81c723c */ /* 0x050ff00000001808 */
[----:B------:R-:W-:Y:S01]  /*4b30*/  HMMA.16816.F32 R8, R216, R26, R4 ;  /* 0x0000001ad808723c */ /* 0x000fe20000001804 */
[----:B------:R-:W4:Y:S07]  /*4b40*/  LDSM.16.M88.4 R24, [R240+0x4800] ;  /* 0x00480000f018783b */ /* 0x000f2e0000000200 */
[C---:B-1----:R-:W-:Y:S08]  /*4b50*/  HMMA.16816.F32 R4, R220.reuse, R20, R44 ;  /* 0x00000014dc04723c */ /* 0x042ff0000000182c */
[C---:B------:R-:W-:Y:S08]  /*4b60*/  HMMA.16816.F32 R20, R220.reuse, R22, R40 ;  /* 0x00000016dc14723c */ /* 0x040ff00000001828 */
[C---:B--2---:R-:W-:Y:S08]  /*4b70*/  HMMA.16816.F32 R40, R220.reuse, R12, R28 ;  /* 0x0000000cdc28723c */ /* 0x044ff0000000181c */
[C---:B------:R-:W-:Y:S01]  /*4b80*/  HMMA.16816.F32 R28, R220.reuse, R14, R8 ;  /* 0x0000000edc1c723c */ /* 0x040fe20000001808 */
[----:B------:R-:W1:Y:S07]  /*4b90*/  LDSM.16.M88.4 R8, [R240+0x5000] ;  /* 0x00500000f008783b */ /* 0x000e6e0000000200 */
[C---:B---3--:R-:W-:Y:S01]  /*4ba0*/  HMMA.16816.F32 R44, R220.reuse, R16, R36 ;  /* 0x00000010dc2c723c */ /* 0x048fe20000001824 */
[----:B------:R-:W-:Y:S07]  /*4bb0*/  LDSM.16.M88.4 R36, [R247+0x5000] ;  /* 0x00500000f724783b */ /* 0x000fee0000000200 */
[----:B------:R-:W-:Y:S08]  /*4bc0*/  HMMA.16816.F32 R32, R220, R18, R32 ;  /* 0x00000012dc20723c */ /* 0x000ff00000001820 */
[C---:B----4-:R-:W-:Y:S08]  /*4bd0*/  HMMA.16816.F32 R16, R224.reuse, R24, R4 ;  /* 0x00000018e010723c */ /* 0x050ff00000001804 */
[C---:B------:R-:W-:Y:S01]  /*4be0*/  HMMA.16816.F32 R12, R224.reuse, R26, R20 ;  /* 0x0000001ae00c723c */ /* 0x040fe20000001814 */
[----:B------:R-:W2:Y:S04]  /*4bf0*/  LDSM.16.M88.4 R24, [R240+0x5800] ;  /* 0x00580000f018783b */ /* 0x000ea80000000200 */
[----:B------:R-:W3:Y:S03]  /*4c00*/  LDSM.16.M88.4 R20, [R247+0x4800] ;  /* 0x00480000f714783b */ /* 0x000ee60000000200 */
[C---:B-1----:R-:W-:Y:S08]  /*4c10*/  HMMA.16816.F32 R4, R224.reuse, R8, R44 ;  /* 0x00000008e004723c */ /* 0x042ff0000000182c */
[C---:B------:R-:W-:Y:S01]  /*4c20*/  HMMA.16816.F32 R32, R224.reuse, R10, R32 ;  /* 0x0000000ae020723c */ /* 0x040fe20000001820 */
[----:B------:R-:W1:Y:S07]  /*4c30*/  LDSM.16.M88.4 R8, [R247+0x5800] ;  /* 0x00580000f708783b */ /* 0x000e6e0000000200 */
[C---:B--2---:R-:W-:Y:S08]  /*4c40*/  HMMA.16816.F32 R48, R224.reuse, R24, R40 ;  /* 0x00000018e030723c */ /* 0x044ff00000001828 */
[----:B------:R-:W-:Y:S01]  /*4c50*/  HMMA.16816.F32 R44, R224, R26, R28 ;  /* 0x0000001ae02c723c */ /* 0x000fe2000000181c */
[----:B------:R-:W2:Y:S07]  /*4c60*/  LDSM.16.M88.4 R24, [R242+0x4800] ;  /* 0x00480000f218783b */ /* 0x000eae0000000200 */
[C---:B---3--:R-:W-:Y:S08]  /*4c70*/  HMMA.16816.F32 R40, R228.reuse, R20, R16 ;  /* 0x00000014e428723c */ /* 0x048ff00000001810 */
[C---:B------:R-:W-:Y:S01]  /*4c80*/  HMMA.16816.F32 R28, R228.reuse, R22, R12 ;  /* 0x00000016e41c723c */ /* 0x040fe2000000180c */
[----:B------:R-:W3:Y:S07]  /*4c90*/  LDSM.16.M88.4 R20, [R242+0x5000] ;  /* 0x00500000f214783b */ /* 0x000eee0000000200 */
[C---:B------:R-:W-:Y:S08]  /*4ca0*/  HMMA.16816.F32 R16, R228.reuse, R36, R4 ;  /* 0x00000024e410723c */ /* 0x040ff00000001804 */
[C---:B------:R-:W-:Y:S01]  /*4cb0*/  HMMA.16816.F32 R12, R228.reuse, R38, R32 ;  /* 0x00000026e40c723c */ /* 0x040fe20000001820 */
[----:B------:R-:W4:Y:S07]  /*4cc0*/  LDSM.16.M88.4 R36, [R242+0x5800] ;  /* 0x00580000f224783b */ /* 0x000f2e0000000200 */
[C---:B-1----:R-:W-:Y:S08]  /*4cd0*/  HMMA.16816.F32 R4, R228.reuse, R8, R48 ;  /* 0x00000008e404723c */ /* 0x042ff00000001830 */
[----:B------:R-:W-:Y:S08]  /*4ce0*/  HMMA.16816.F32 R44, R228, R10, R44 ;  /* 0x0000000ae42c723c */ /* 0x000ff0000000182c */
[C---:B--2---:R-:W-:Y:S08]  /*4cf0*/  HMMA.16816.F32 R40, R232.reuse, R24, R40 ;  /* 0x00000018e828723c */ /* 0x044ff00000001828 */
[C---:B------:R-:W-:Y:S08]  /*4d00*/  HMMA.16816.F32 R32, R232.reuse, R26, R28 ;  /* 0x0000001ae820723c */ /* 0x040ff0000000181c */
[C---:B---3--:R-:W-:Y:S01]  /*4d10*/  HMMA.16816.F32 R28, R232.reuse, R20, R16 ;  /* 0x00000014e81c723c */ /* 0x048fe20000001810 */
[----:B------:R-:W-:Y:S07]  /*4d20*/  LDSM.16.M88.4 R16, [R241+0x5000] ;  /* 0x00500000f110783b */ /* 0x000fee0000000200 */
[----:B------:R-:W-:Y:S01]  /*4d30*/  HMMA.16816.F32 R24, R232, R22, R12 ;  /* 0x00000016e818723c */ /* 0x000fe2000000180c */
[----:B------:R-:W1:Y:S04]  /*4d40*/  LDSM.16.M88.4 R20, [R241+0x4800] ;  /* 0x00480000f114783b */ /* 0x000e680000000200 */
[----:B------:R-:W2:Y:S01]  /*4d50*/  LDSM.16.M88.4 R12, [R241+0x5800] ;  /* 0x00580000f10c783b */ /* 0x000ea20000000200 */
[----:B------:R-:W-:Y:S01]  /*4d60*/  IADD3 R0, R247, 0x4800, RZ ;  /* 0x00004800f7007810 */ /* 0x000fe20007ffe0ff */
[----:B------:R-:W-:-:S04]  /*4d70*/  DEPBAR.LE SB0, 0x0 ;  /* 0x000080000000791a */ /* 0x000fc80000000000 */
[----:B----4-:R-:W-:Y:S01]  /*4d80*/  HMMA.16816.F32 R8, R232, R36, R4 ;  /* 0x00000024e808723c */ /* 0x010fe20000001804 */
[----:B------:R-:W-:Y:S01]  /*4d90*/  ISETP.GT.AND P0, PT, R57, R2, PT ;  /* 0x000000023900720c */ /* 0x000fe20003f04270 */
[----:B------:R3:W-:Y:S01]  /*4da0*/  STL [R1+0xc], R0 ;  /* 0x00000c0001007387 */ /* 0x0007e20000100800 */
[C---:B------:R-:W-:Y:S02]  /*4db0*/  IADD3 R3, R247.reuse, 0x5800, RZ ;  /* 0x00005800f7037810 */ /* 0x040fe40007ffe0ff */
[----:B------:R-:W-:-:S03]  /*4dc0*/  IADD3 R2, R247, 0x5000, RZ ;  /* 0x00005000f7027810 */ /* 0x000fc60007ffe0ff */
[----:B------:R-:W-:Y:S01]  /*4dd0*/  HMMA.16816.F32 R4, R232, R38, R44 ;  /* 0x00000026e804723c */ /* 0x000fe2000000182c */
[----:B------:R4:W-:Y:S04]  /*4de0*/  STL [R1+0x8], R3 ;  /* 0x0000080301007387 */ /* 0x0009e80000100800 */
[----:B------:R4:W-:Y:S01]  /*4df0*/  STL [R1+0x4], R2 ;  /* 0x0000040201007387 */ /* 0x0009e20000100800 */
[----:B---3--:R-:W-:-:S05]  /*4e00*/  IADD3 R0, R247, 0x3000, RZ ;  /* 0x00003000f7007810 */ /* 0x008fca0007ffe0ff */
[----:B------:R4:W-:Y:S01]  /*4e10*/  STL [R1], R0 ;  /* 0x0000000001007387 */ /* 0x0009e20000100800 */
[----:B-1----:R-:W-:Y:S01]  /*4e20*/  HMMA.16816.F32 R40, R236, R20, R40 ;  /* 0x00000014ec28723c */ /* 0x002fe20000001828 */
[----:B------:R-:W-:Y:S01]  /*4e30*/  BSSY B1, `(.L_x_4352) ;  /* 0x0000084000017945 */ /* 0x000fe20003800000 */
[----:B------:R-:W-:-:S06]  /*4e40*/  IADD3 R252, R247, 0x4000, RZ ;  /* 0x00004000f7fc7810 */ /* 0x000fcc0007ffe0ff */
[----:B------:R-:W-:Y:S01]  /*4e50*/  HMMA.16816.F32 R36, R236, R22, R32 ;  /* 0x00000016ec24723c */ /* 0x000fe20000001820 */
[C---:B------:R-:W-:Y:S02]  /*4e60*/  IADD3 R251, R247.reuse, 0x3800, RZ ;  /* 0x00003800f7fb7810 */ /* 0x040fe40007ffe0ff */
[----:B------:R-:W-:-:S05]  /*4e70*/  IADD3 R250, R247, 0x1800, RZ ;  /* 0x00001800f7fa7810 */ /* 0x000fca0007ffe0ff */
[----:B------:R-:W-:Y:S01]  /*4e80*/  HMMA.16816.F32 R32, R236, R16, R28 ;  /* 0x00000010ec20723c */ /* 0x000fe2000000181c */
[C---:B------:R-:W-:Y:S02]  /*4e90*/  IADD3 R249, R247.reuse, 0x2800, RZ ;  /* 0x00002800f7f97810 */ /* 0x040fe40007ffe0ff */
[----:B------:R-:W-:-:S05]  /*4ea0*/  IADD3 R248, R247, 0x2000, RZ ;  /* 0x00002000f7f87810 */ /* 0x000fca0007ffe0ff */
[C---:B------:R-:W-:Y:S08]  /*4eb0*/  HMMA.16816.F32 R20, R236.reuse, R18, R24 ;  /* 0x00000012ec14723c */ /* 0x040ff00000001818 */
[C---:B--2---:R-:W-:Y:S08]  /*4ec0*/  HMMA.16816.F32 R28, R236.reuse, R12, R8 ;  /* 0x0000000cec1c723c */ /* 0x044ff00000001808 */
[----:B------:R-:W-:Y:S01]  /*4ed0*/  HMMA.16816.F32 R24, R236, R14, R4 ;  /* 0x0000000eec18723c */ /* 0x000fe20000001804 */
[----:B------:R-:W-:Y:S06]  /*4ee0*/  BAR.SYNC.DEFER_BLOCKING 0x0 ;  /* 0x0000000000007b1d */ /* 0x000fec0000010000 */
[----:B------:R-:W-:Y:S01]  /*4ef0*/  @!UPT UIADD3 URZ, URZ, URZ, URZ ;  /* 0x0000003f3f3ff290 */ /* 0x000fe2000fffe03f */
[----:B------:R-:W-:Y:S11]  /*4f00*/  @!P0 BRA `(.L_x_4353) ;  /* 0x0000076000008947 */ /* 0x000ff60003800000 */
[----:B----4-:R-:W2:Y:S04]  /*4f10*/  LDL R3, [R1+0x70] ;  /* 0x0000700001037983 */ /* 0x010ea80000100800 */
        /* <DEDUP_REMOVED lines=43> */
.L_x_4456:
[----:B------:R-:W-:Y:S05]  /*51d0*/  BRA.DIV ~URZ, `(.L_x_4355) ;  /* 0x0000ecc27f007947 */ /* 0x000fea000b800000 */
[----:B------:R4:W1:Y:S02]  /*51e0*/  SHFL.IDX PT, R0, R6, RZ, 0x181f ;  /* 0x00181fff06007589 */ /* 0x00086400000e0000 */
.L_x_4457:
        /* <DEDUP_REMOVED lines=34> */
.L_x_4357:
[----:B------:R-:W-:Y:S05]  /*5410*/  BSYNC B0 ;  /* 0x0000000000007941 */ /* 0x000fea0003800000 */
.L_x_4356:
[----:B------:R-:W-:Y:S01]  /*5420*/  ISETP.GE.AND P0, PT, R7, 0x21, PT ;  /* 0x000000210700780c */ /* 0x000fe20003f06270 */
[----:B------:R-:W-:Y:S06]  /*5430*/  BRA.DIV ~URZ, `(.L_x_4358) ;  /* 0x0000eac27f007947 */ /* 0x000fec000b800000 */
[----:B---3--:R3:W2:Y:S04]  /*5440*/  SHFL.IDX PT, R4, R5, 0x1, 0x181f ;  /* 0x00381f0005047f89 */ /* 0x0086a800000e0000 */
[----:B-1----:R3:W1:Y:S02]  /*5450*/  SHFL.IDX PT, R0, R6, 0x1, 0x181f ;  /* 0x00381f0006007f89 */ /* 0x00266400000e0000 */
.L_x_4458:
        /* <DEDUP_REMOVED lines=33> */
.L_x_4353:
[----:B----4-:R-:W-:Y:S05]  /*5670*/  BSYNC B1 ;  /* 0x0000000000017941 */ /* 0x010fea0003800000 */
.L_x_4352:
[----:B-1----:R-:W4:Y:S01]  /*5680*/  LDL R2, [R1+0xa0] ;  /* 0x0000a00001027983 */ /* 0x002f220000100800 */
[----:B--2---:R-:W-:-:S03]  /*5690*/  IMAD.MOV.U32 R4, RZ, RZ, c[0x0][0x2c4] ;  /* 0x0000b100ff047624 */ /* 0x004fc600078e00ff */
[----:B------:R-:W4:Y:S04]  /*56a0*/  LDL R0, [R1+0xb8] ;  /* 0x0000b80001007983 */ /* 0x000f280000100800 */
[----:B---3--:R-:W2:Y:S04]  /*56b0*/  LDL R5, [R1+0xa4] ;  /* 0x0000a40001057983 */ /* 0x008ea80000100800 */
[----:B------:R-:W3:Y:S01]  /*56c0*/  LDL R3, [R1+0x98] ;  /* 0x0000980001037983 */ /* 0x000ee20000100800 */
[----:B------:R-:W-:-:S03]  /*56d0*/  ISETP.NE.AND P0, PT, R4, 0x1, PT ;  /* 0x000000010400780c */ /* 0x000fc60003f05270 */
[----:B------:R-:W0:Y:S01]  /*56e0*/  LDGDEPBAR ;  /* 0x00000000000079af */ /* 0x000e220000000000 */
[----:B----4-:R-:W-:Y:S02]  /*56f0*/  IADD3 R0, R0, R2, RZ ;  /* 0x0000000200007210 */ /* 0x010fe40007ffe0ff */
[----:B--2---:R-:W-:-:S07]  /*5700*/  IADD3 R6, -R5, R56, RZ ;  /* 0x0000003805067210 */ /* 0x004fce0007ffe1ff */
[----:B------:R-:W-:-:S04]  /*5710*/  @P0 IMAD.HI.U32 R2, R0, c[0x0][0x2c8], RZ ;  /* 0x0000b20000020a27 */ /* 0x000fc800078e00ff */
[----:B------:R-:W-:Y:S01]  /*5720*/  IMAD.MOV.U32 R4, RZ, RZ, R0 ;  /* 0x000000ffff047224 */ /* 0x000fe200078e0000 */
[----:B------:R-:W-:Y:S02]  /*5730*/  IADD3 R0, -R5, 0x1, R56 ;  /* 0x0000000105007810 */ /* 0x000fe40007ffe138 */
[----:B------:R-:W-:-:S03]  /*5740*/  @P0 SHF.R.U32.HI R4, RZ, c[0x0][0x2cc], R2 ;  /* 0x0000b300ff040a19 */ /* 0x000fc60000011602 */
[----:B---3--:R-:W-:Y:S01]  /*5750*/  IMAD.IADD R5, R0, 0x1, -R3 ;  /* 0x0000000100057824 */ /* 0x008fe200078e0a03 */
[----:B------:R-:W-:Y:S05]  /*5760*/  BRA.DIV ~URZ, `(.L_x_4359) ;  /* 0x0000e8527f007947 */ /* 0x000fea000b800000 */
[----:B------:R1:W2:Y:S02]  /*5770*/  SHFL.IDX PT, R0, R4, RZ, 0x1c1f ;  /* 0x001c1fff04007589 */ /* 0x0002a400000e0000 */
.L_x_4459:
        /* <DEDUP_REMOVED lines=83> */
.L_x_4460:
[----:B------:R-:W4:Y:S01]  /*5cb0*/  LDL R44, [R1+0x10] ;  /* 0x00001000012c7983 */ /* 0x000f220000100800 */
        /* <DEDUP_REMOVED lines=89> */
[----:B------:R-:W4:Y:S01]  /*6250*/  LDSM.16.MT88.4 R48, [R246+0x2000] ;  /* 0x00200000f630783b */ /* 0x000f220000004200 */
[----:B------:R-:W-:-:S03]  /*6260*/  MOV R148, R79 ;  /* 0x0000004f00947202 */ /* 0x000fc60000000f00 */
[----:B------:R-:W-:Y:S01]  /*6270*/  HMMA.16816.F32 R40, R8, R56, RZ ;  /* 0x000000380828723c */ /* 0x000fe200000018ff */
[----:B------:R-:W-:Y:S01]  /*6280*/  IMAD.MOV.U32 R81, RZ, RZ, R26 ;  /* 0x000000ffff517224 */ /* 0x000fe200078e001a */
[----:B------:R-:W-:Y:S01]  /*6290*/  MOV R80, R27 ;  /* 0x0000001b00507202 */ /* 0x000fe20000000f00 */
[----:B------:R-:W-:Y:S01]  /*62a0*/  IMAD.MOV.U32 R78, RZ, RZ, R24 ;  /* 0x000000ffff4e7224 */ /* 0x000fe200078e0018 */
[----:B------:R-:W-:-:S04]  /*62b0*/  MOV R79, R25 ;  /* 0x00000019004f7202 */ /* 0x000fc80000000f00 */
[----:B------:R-:W-:Y:S01]  /*62c0*/  HMMA.16816.F32 R16, R4, R32, R16 ;  /* 0x000000200410723c */ /* 0x000fe20000001810 */
[----:B------:R-:W-:Y:S01]  /*62d0*/  MOV R77, R22 ;  /* 0x00000016004d7202 */ /* 0x000fe20000000f00 */
[----:B------:R-:W-:Y:S01]  /*62e0*/  IMAD.MOV.U32 R92, RZ, RZ, R21 ;  /* 0x000000ffff5c7224 */ /* 0x000fe200078e0015 */
[----:B------:R-:W-:Y:S02]  /*62f0*/  MOV R76, R23 ;  /* 0x00000017004c7202 */ /* 0x000fe40000000f00 */
[----:B------:R-:W-:-:S03]  /*6300*/  MOV R87, R20 ;  /* 0x0000001400577202 */ /* 0x000fc60000000f00 */
[----:B------:R-:W-:Y:S01]  /*6310*/  HMMA.16816.F32 R12, R4, R34, R12 ;  /* 0x00000022040c723c */ /* 0x000fe2000000180c */
[----:B------:R-:W-:Y:S07]  /*6320*/  LDSM.16.MT88.4 R32, [R245+0x3800] ;  /* 0x00380000f520783b */ /* 0x000fee0000004200 */
[C---:B------:R-:W-:Y:S08]  /*6330*/  HMMA.16816.F32 R28, R8.reuse, R58, RZ ;  /* 0x0000003a081c723c */ /* 0x040ff000000018ff */
[----:B--2---:R-:W-:Y:S01]  /*6340*/  HMMA.16816.F32 R24, R8, R44, RZ ;  /* 0x0000002c0818723c */ /* 0x004fe200000018ff */
[----:B------:R-:W-:Y:S01]  /*6350*/  MOV R135, R16 ;  /* 0x0000001000877202 */ /* 0x000fe20000000f00 */
[----:B------:R-:W-:Y:S01]  /*6360*/  IMAD.MOV.U32 R132, RZ, RZ, R17 ;  /* 0x000000ffff847224 */ /* 0x000fe200078e0011 */
[----:B------:R-:W-:-:S02]  /*6370*/  MOV R131, R18 ;  /* 0x0000001200837202 */ /* 0x000fc40000000f00 */
[----:B------:R-:W-:-:S03]  /*6380*/  MOV R130, R19 ;  /* 0x0000001300827202 */ /* 0x000fc60000000f00 */
[----:B------:R-:W-:Y:S01]  /*6390*/  HMMA.16816.F32 R20, R8, R46, RZ ;  /* 0x0000002e0814723c */ /* 0x000fe200000018ff */
[----:B------:R-:W2:Y:S01]  /*63a0*/  LDSM.16.MT88.4 R44, [R245+0x3000] ;  /* 0x00300000f52c783b */ /* 0x000ea20000004200 */
[----:B------:R-:W-:Y:S01]  /*63b0*/  IMAD.MOV.U32 R86, RZ, RZ, R13 ;  /* 0x000000ffff567224 */ /* 0x000fe200078e000d */
[----:B------:R-:W-:Y:S01]  /*63c0*/  MOV R85, R14 ;  /* 0x0000000e00557202 */ /* 0x000fe20000000f00 */
[----:B------:R-:W-:Y:S01]  /*63d0*/  IMAD.MOV.U32 R3, RZ, RZ, R12 ;  /* 0x000000ffff037224 */ /* 0x000fe200078e000c */
[----:B------:R-:W-:-:S03]  /*63e0*/  MOV R84, R15 ;  /* 0x0000000f00547202 */ /* 0x000fc60000000f00 */
[----:B------:R-:W-:Y:S01]  /*63f0*/  HMMA.16816.F32 R56, R4, R64, R40 ;  /* 0x000000400438723c */ /* 0x000fe20000001828 */
[----:B------:R-:W5:Y:S07]  /*6400*/  LDSM.16.MT88.4 R40, [R243+0x3800] ;  /* 0x00380000f328783b */ /* 0x000f6e0000004200 */
[C---:B------:R-:W-:Y:S08]  /*6410*/  HMMA.16816.F32 R16, R8.reuse, R52, RZ ;  /* 0x000000340810723c */ /* 0x040ff000000018ff */
[----:B------:R-:W-:Y:S01]  /*6420*/  HMMA.16816.F32 R12, R8, R54, RZ ;  /* 0x00000036080c723c */ /* 0x000fe200000018ff */
[----:B------:R-:W2:Y:S07]  /*6430*/  LDSM.16.MT88.4 R52, [R244+0x3000] ;  /* 0x00300000f434783b */ /* 0x000eae0000004200 */
[C---:B------:R-:W-:Y:S08]  /*6440*/  HMMA.16816.F32 R180, R4.reuse, R66, R28 ;  /* 0x0000004204b4723c */ /* 0x040ff0000000181c */
[----:B---3--:R-:W-:Y:S08]  /*6450*/  HMMA.16816.F32 R64, R4, R60, R24 ;  /* 0x0000003c0440723c */ /* 0x008ff00000001818 */
[C---:B-1----:R-:W-:Y:S08]  /*6460*/  HMMA.16816.F32 R28, R8.reuse, R36, RZ ;  /* 0x00000024081c723c */ /* 0x042ff000000018ff */
[----:B------:R-:W-:Y:S01]  /*6470*/  HMMA.16816.F32 R24, R8, R38, RZ ;  /* 0x000000260818723c */ /* 0x000fe200000018ff */
[----:B------:R-:W1:Y:S07]  /*6480*/  LDSM.16.MT88.4 R36, [R246+0x3000] ;  /* 0x00300000f624783b */ /* 0x000e6e0000004200 */
[C---:B------:R-:W-:Y:S08]  /*6490*/  HMMA.16816.F32 R176, R4.reuse, R62, R20 ;  /* 0x0000003e04b0723c */ /* 0x040ff00000001814 */
[C---:B----4-:R-:W-:Y:S08]  /*64a0*/  HMMA.16816.F32 R60, R4.reuse, R48, R16 ;  /* 0x00000030043c723c */ /* 0x050ff00000001810 */
[----:B------:R-:W-:Y:S01]  /*64b0*/  HMMA.16816.F32 R172, R4, R50, R12 ;  /* 0x0000003204ac723c */ /* 0x000fe2000000180c */
[----:B------:R-:W3:Y:S07]  /*64c0*/  LDSM.16.MT88.4 R48, [R244+0x3800] ;  /* 0x00380000f430783b */ /* 0x000eee0000004200 */
[----:B--2---:R-:W-:Y:S07]  /*64d0*/  HMMA.16816.F32 R16, R8, R46, RZ ;  /* 0x0000002e0810723c */ /* 0x004fee00000018ff */
[----:B------:R-:W-:Y:S01]  /*64e0*/  MOV R46, R85 ;  /* 0x00000055002e7202 */ /* 0x000fe20000000f00 */
[----:B-----5:R-:W-:Y:S01]  /*64f0*/  HMMA.16816.F32 R88, R4, R42, R24 ;  /* 0x0000002a0458723c */ /* 0x020fe20000001818 */
[----:B------:R-:W2:Y:S01]  /*6500*/  LDSM.16.MT88.4 R24, [R246+0x3800] ;  /* 0x00380000f618783b */ /* 0x000ea20000004200 */
[----:B------:R-:W-:-:S05]  /*6510*/  MOV R47, R84 ;  /* 0x00000054002f7202 */ /* 0x000fca0000000f00 */
[----:B------:R-:W-:Y:S01]  /*6520*/  MOV R42, R77 ;  /* 0x0000004d002a7202 */ /* 0x000fe20000000f00 */
[----:B------:R-:W-:Y:S01]  /*6530*/  HMMA.16816.F32 R20, R8, R44, RZ ;  /* 0x0000002c0814723c */ /* 0x000fe200000018ff */
[----:B------:R-:W-:-:S06]  /*6540*/  MOV R43, R76 ;  /* 0x0000004c002b7202 */ /* 0x000fcc0000000f00 */
[----:B------:R-:W-:Y:S01]  /*6550*/  MOV R45, R86 ;  /* 0x00000056002d7202 */ /* 0x000fe20000000f00 */
[----:B------:R-:W-:Y:S01]  /*6560*/  HMMA.16816.F32 R12, R8, R52, RZ ;  /* 0x00000034080c723c */ /* 0x000fe200000018ff */
        /* <DEDUP_REMOVED lines=8> */
[----:B------:R-:W-:Y:S01]  /*65f0*/  HMMA.16816.F32 R80, R4, R40, R28 ;  /* 0x000000280450723c */ /* 0x000fe2000000181c */
[----:B------:R-:W4:Y:S01]  /*6600*/  LDSM.16.MT88.4 R28, [R243+0x4800] ;  /* 0x00480000f31c783b */ /* 0x000f220000004200 */
[----:B------:R-:W-:-:S05]  /*6610*/  MOV R35, R156 ;  /* 0x0000009c00237202 */ /* 0x000fca0000000f00 */
[----:B------:R-:W-:Y:S01]  /*6620*/  MOV R41, R79 ;  /* 0x0000004f00297202 */ /* 0x000fe20000000f00 */
[----:B-1----:R-:W-:Y:S01]  /*6630*/  HMMA.16816.F32 R16, R8, R36, RZ ;  /* 0x000000240810723c */ /* 0x002fe200000018ff */
[----:B------:R-:W-:-:S07]  /*6640*/  IMAD.MOV.U32 R40, RZ, RZ, R78 ;  /* 0x000000ffff287224 */ /* 0x000fce00078e004e */
[C---:B------:R-:W-:Y:S07]  /*6650*/  HMMA.16816.F32 R76, R4.reuse, R32, R20 ;  /* 0x00000020044c723c */ /* 0x040fee0000001814 */
[----:B------:R-:W-:Y:S01]  /*6660*/  IMAD.MOV.U32 R32, RZ, RZ, R87 ;  /* 0x000000ffff207224 */ /* 0x000fe200078e0057 */
[----:B------:R-:W-:Y:S01]  /*6670*/  MOV R33, R92 ;  /* 0x0000005c00217202 */ /* 0x000fe20000000f00 */
[----:B---3--:R-:W-:Y:S03]  /*6680*/  HMMA.16816.F32 R84, R4, R48, R12 ;  /* 0x000000300454723c */ /* 0x008fe6000000180c */
[----:B------:R-:W-:-:S02]  /*6690*/  MOV R36, R32 ;  /* 0x0000002000247202 */ /* 0x000fc40000000f00 */
[----:B------:R-:W-:Y:S01]  /*66a0*/  MOV R37, R33 ;  /* 0x0000002100257202 */ /* 0x000fe20000000f00 */
[----:B------:R-:W-:Y:S01]  /*66b0*/  IMAD.MOV.U32 R33, RZ, RZ, R158 ;  /* 0x000000ffff217224 */ /* 0x000fe200078e009e */
[----:B------:R-:W-:Y:S01]  /*66c0*/  MOV R48, R151 ;  /* 0x0000009700307202 */ /* 0x000fe20000000f00 */
[----:B------:R-:W-:Y:S01]  /*66d0*/  HMMA.16816.F32 R12, R8, R38, RZ ;  /* 0x00000026080c723c */ /* 0x000fe200000018ff */
[----:B------:R-:W-:Y:S01]  /*66e0*/  IMAD.MOV.U32 R49, RZ, RZ, R150 ;  /* 0x000000ffff317224 */ /* 0x000fe200078e0096 */
[----:B------:R-:W-:Y:S02]  /*66f0*/  MOV R32, R159 ;  /* 0x0000009f00207202 */ /* 0x000fe40000000f00 */
[----:B------:R-:W-:Y:S03]  /*6700*/  LDSM.16.MT88.4 R156, [R243+0x1000] ;  /* 0x00100000f39c783b */ /* 0x000fe60000004200 */
[----:B------:R-:W-:Y:S01]  /*6710*/  MOV R38, R42 ;  /* 0x0000002a00267202 */ /* 0x000fe20000000f00 */
[----:B--2---:R-:W-:Y:S01]  /*6720*/  HMMA.16816.F32 R92, R4, R24, R16 ;  /* 0x00000018045c723c */ /* 0x004fe20000001810 */
[----:B------:R-:W1:Y:S01]  /*6730*/  LDSM.16.MT88.4 R16, [R243+0x5000] ;  /* 0x00500000f310783b */ /* 0x000e620000004200 */
[----:B------:R-:W-:Y:S01]  /*6740*/  IMAD.MOV.U32 R39, RZ, RZ, R43 ;  /* 0x000000ffff277224 */ /* 0x000fe200078e002b */
[----:B------:R-:W-:-:S02]  /*6750*/  MOV R42, R52 ;  /* 0x00000034002a7202 */ /* 0x000fc40000000f00 */
[----:B------:R-:W-:Y:S01]  /*6760*/  MOV R43, R53 ;  /* 0x00000035002b7202 */ /* 0x000fe20000000f00 */
[----:B------:R-:W-:Y:S01]  /*6770*/  IMAD.MOV.U32 R53, RZ, RZ, R132 ;  /* 0x000000ffff357224 */ /* 0x000fe200078e0084 */
[----:B------:R-:W-:Y:S01]  /*6780*/  MOV R52, R135 ;  /* 0x0000008700347202 */ /* 0x000fe20000000f00 */
[----:B------:R-:W-:Y:S01]  /*6790*/  HMMA.16816.F32 R20, R8, R54, RZ ;  /* 0x000000360814723c */ /* 0x000fe200000018ff */
[----:B------:R-:W-:-:S06]  /*67a0*/  FADD.FTZ R25, R117, R3 ;  /* 0x0000000375197221 */ /* 0x000fcc0000010000 */
[----:B------:R-:W-:Y:S01]  /*67b0*/  MOV R55, R130 ;  /* 0x0000008200377202 */ /* 0x000fe20000000f00 */
[----:B------:R-:W-:Y:S01]  /*67c0*/  HMMA.16816.F32 R112, R4, R26, R12 ;  /* 0x0000001a0470723c */ /* 0x000fe2000000180c */
[----:B------:R-:W-:-:S06]  /*67d0*/  MOV R54, R131 ;  /* 0x0000008300367202 */ /* 0x000fcc0000000f00 */
[--C-:B------:R-:W-:Y:S01]  /*67e0*/  FFMA.FTZ R27, R74, c[0x0][0x2d0], -R2.reuse ;  /* 0x0000b4004a1b7a23 */ /* 0x100fe20000010802 */
[----:B----4-:R-:W-:Y:S01]  /*67f0*/  HMMA.16816.F32 R12, R8, R28, RZ ;  /* 0x0000001c080c723c */ /* 0x010fe200000018ff */
[----:B------:R-:W-:-:S06]  /*6800*/  FFMA.FTZ R26, R73, c[0x0][0x2d0], -R2 ;  /* 0x0000b400491a7a23 */ /* 0x000fcc0000010802 */
[----:B------:R-:W-:Y:S01]  /*6810*/  FFMA.FTZ R28, R75, c[0x0][0x2d0], -R2 ;  /* 0x0000b4004b1c7a23 */ /* 0x000fe20000010802 */
[----:B------:R-:W-:Y:S01]  /*6820*/  HMMA.16816.F32 R104, R4, R50, R20 ;  /* 0x000000320468723c */ /* 0x000fe20000001814 */
[----:B------:R-:W2:Y:S01]  /*6830*/  LDSM.16.MT88.4 R20, [R245+0x4800] ;  /* 0x00480000f514783b */ /* 0x000ea20000004200 */
[----:B------:R-:W-:-:S05]  /*6840*/  FFMA.FTZ R29, R70, c[0x0][0x2d0], -R0 ;  /* 0x0000b400461d7a23 */ /* 0x000fca0000010800 */
[----:B------:R-:W-:Y:S02]  /*6850*/  MOV R50, R149 ;  /* 0x0000009500327202 */ /* 0x000fe40000000f00 */
[----:B------:R-:W-:Y:S02]  /*6860*/  MOV R51, R148 ;  /* 0x0000009400337202 */ /* 0x000fe40000000f00 */
[----:B------:R-:W-:Y:S05]  /*6870*/  LDSM.16.MT88.4 R148, [R245+0x1000] ;  /* 0x00100000f594783b */ /* 0x000fea0000004200 */
        /* <DEDUP_REMOVED lines=72> */
[C---:B----4-:R-:W-:Y:S01]  /*6d00*/  HMMA.16816.F32 R16, R4.reuse, R8, R16 ;  /* 0x000000080410723c */ /* 0x050fe20000001810 */
[----:B------:R-:W2:Y:S07]  /*6d10*/  LDL R9, [R1+0x9c] ;  /* 0x00009c0001097983 */ /* 0x000eae0000100800 */
[----:B------:R-:W-:Y:S01]  /*6d20*/  HMMA.16816.F32 R12, R4, R10, R12 ;  /* 0x0000000a040c723c */ /* 0x000fe2000000180c */
[----:B------:R-:W2:Y:S04]  /*6d30*/  LDL R10, [R1+0x98] ;  /* 0x00009800010a7983 */ /* 0x000ea80000100800 */
[----:B------:R-:W4:Y:S03]  /*6d40*/  LDL.LU R8, [R1+0x34] ;  /* 0x0000340001087983 */ /* 0x000f260000300800 */
[C---:B------:R-:W-:Y:S01]  /*6d50*/  HMMA.16816.F32 R72, R128.reuse, R74, R88 ;  /* 0x0000004a8048723c */ /* 0x040fe20000001858 */
[----:B------:R-:W4:Y:S04]  /*6d60*/  LDL R3, [R1+0x64] ;  /* 0x0000640001037983 */ /* 0x000f280000100800 */
[----:B------:R-:W1:Y:S03]  /*6d70*/  LDSM.16.MT88.4 R88, [R244+0x4000] ;  /* 0x00400000f458783b */ /* 0x000e660000004200 */
[----:B------:R-:W-:Y:S01]  /*6d80*/  HMMA.16816.F32 R140, R128, R142, R48 ;  /* 0x0000008e808c723c */ /* 0x000fe20000001830 */
[----:B------:R-:W1:Y:S01]  /*6d90*/  LDSM.16.MT88.4 R48, [R245+0x2800] ;  /* 0x00280000f530783b */ /* 0x000e620000004200 */
[----:B------:R-:W-:-:S03]  /*6da0*/  MOV R2, c[0x0][0x2c4] ;  /* 0x0000b10000027a02 */ /* 0x000fc60000000f00 */
[----:B------:R-:W-:Y:S03]  /*6db0*/  LDSM.16.MT88.4 R4, [R246+0x5800] ;  /* 0x00580000f604783b */ /* 0x000fe60000004200 */
        /* <DEDUP_REMOVED lines=10> */
[----:B------:R-:W3:Y:S01]  /*6e60*/  LDSM.16.MT88.4 R56, [R244+0x2800] ;  /* 0x00280000f438783b */ /* 0x000ee20000004200 */
[----:B------:R-:W-:-:S06]  /*6e70*/  ISETP.NE.AND P1, PT, R2, 0x1, PT ;  /* 0x000000010200780c */ /* 0x000fcc0003f25270 */
[C---:B-1----:R-:W-:Y:S08]  /*6e80*/  HMMA.16816.F32 R100, R128.reuse, R104, R100 ;  /* 0x000000688064723c */ /* 0x042ff00000001864 */
[C---:B---3--:R-:W-:Y:S08]  /*6e90*/  HMMA.16816.F32 R92, R128.reuse, R96, R92 ;  /* 0x00000060805c723c */ /* 0x048ff0000000185c */
[C---:B------:R-:W-:Y:S01]  /*6ea0*/  HMMA.16816.F32 R104, R128.reuse, R106, R120 ;  /* 0x0000006a8068723c */ /* 0x040fe20000001878 */
[----:B------:R-:W1:Y:S07]  /*6eb0*/  LDSM.16.MT88.4 R120, [R244+0x5800] ;  /* 0x00580000f478783b */ /* 0x000e6e0000004200 */
[C---:B------:R-:W-:Y:S01]  /*6ec0*/  HMMA.16816.F32 R52, R128.reuse, R56, R64 ;  /* 0x000000388034723c */ /* 0x040fe20000001840 */
[----:B------:R-:W3:Y:S07]  /*6ed0*/  LDSM.16.MT88.4 R64, [R246+0x2800] ;  /* 0x00280000f640783b */ /* 0x000eee0000004200 */
[C---:B------:R-:W-:Y:S01]  /*6ee0*/  HMMA.16816.F32 R96, R128.reuse, R98, R112 ;  /* 0x000000628060723c */ /* 0x040fe20000001870 */
[----:B------:R-:W3:Y:S07]  /*6ef0*/  LDSM.16.MT88.4 R112, [R245+0x5800] ;  /* 0x00580000f570783b */ /* 0x000eee0000004200 */
[C---:B------:R-:W-:Y:S08]  /*6f00*/  HMMA.16816.F32 R48, R128.reuse, R50, R180 ;  /* 0x000000328030723c */ /* 0x040ff000000018b4 */
[C---:B------:R-:W-:Y:S08]  /*6f10*/  HMMA.16816.F32 R56, R128.reuse, R58, R176 ;  /* 0x0000003a8038723c */ /* 0x040ff000000018b0 */
[C---:B-1----:R-:W-:Y:S08]  /*6f20*/  HMMA.16816.F32 R116, R128.reuse, R120, R116 ;  /* 0x000000788074723c */ /* 0x042ff00000001874 */
        /* <DEDUP_REMOVED lines=8> */
[----:B------:R-:W-:-:S04]  /*6fb0*/  @P1 SHF.R.U32.HI R0, RZ, c[0x0][0x2cc], R2 ;  /* 0x0000b300ff001a19 */ /* 0x000fc80000011602 */
[----:B--2---:R-:W-:-:S05]  /*6fc0*/  IADD3 R0, R0, R9, -R10 ;  /* 0x0000000900007210 */ /* 0x004fca0007ffe80a */
[----:B------:R-:W-:-:S05]  /*6fd0*/  IMAD.HI R0, R0, 0x2aaaaaab, RZ ;  /* 0x2aaaaaab00007827 */ /* 0x000fca00078e02ff */
[----:B------:R-:W-:-:S04]  /*6fe0*/  SHF.R.U32.HI R2, RZ, 0x1f, R0 ;  /* 0x0000001fff027819 */ /* 0x000fc80000011600 */
[----:B------:R-:W-:-:S04]  /*6ff0*/  LEA.HI.SX32 R0, R0, R2, 0x1d ;  /* 0x0000000200007211 */ /* 0x000fc800078feaff */
[----:B----4-:R-:W-:Y:S02]  /*7000*/  IMNMX R0, R3, R0, !PT ;  /* 0x0000000003007217 */ /* 0x010fe40007800200 */
[----:B------:R-:W-:-:S03]  /*7010*/  IADD3 R180, R8, -0x2, RZ ;  /* 0xfffffffe08b47810 */ /* 0x000fc60007ffe0ff */
[----:B------:R1:W-:Y:S01]  /*7020*/  STL [R1+0x6c], R0 ;  /* 0x00006c0001007387 */ /* 0x0003e20000100800 */
[----:B------:R-:W-:Y:S11]  /*7030*/  ISETP.GE.AND P0, PT, R180, R0, PT ;  /* 0x00000000b400720c */ /* 0x000ff60003f06270 */
[----:B------:R-:W-:Y:S02]  /*7040*/  @!UPT UIADD3 URZ, URZ, URZ, URZ ;  /* 0x0000003f3f3ff290 */ /* 0x000fe4000fffe03f */
[----:B------:R-:W-:Y:S05]  /*7050*/  @!P0 BRA `(.L_x_4361) ;  /* 0x0000367000008947 */ /* 0x000fea0003800000 */
[----:B------:R2:W-:Y:S01]  /*7060*/  STL [R1+0x34], R180 ;  /* 0x000034b401007387 */ /* 0x0005e20000100800 */
[----:B------:R-:W-:Y:S02]  /*7070*/  MOV R136, R133 ;  /* 0x0000008500887202 */ /* 0x000fe40000000f00 */
[----:B------:R-:W-:Y:S02]  /*7080*/  MOV R135, R134 ;  /* 0x0000008600877202 */ /* 0x000fe40000000f00 */
.L_x_4374:
[----:B------:R-:W3:Y:S01]  /*7090*/  LDL R4, [R1+0x14] ;  /* 0x0000140001047983 */ /* 0x000ee20000100800 */
[----:B------:R-:W-:Y:S04]  /*70a0*/  DEPBAR.LE SB0, 0x0 ;  /* 0x000080000000791a */ /* 0x000fe80000000000 */
[----:B------:R-:W4:Y:S01]  /*70b0*/  LDL R2, [R1+0x34] ;  /* 0x0000340001027983 */ /* 0x000f220000100800 */
[----:B------:R-:W-:Y:S01]  /*70c0*/  WARPSYNC 0xffffffff ;  /* 0xffffffff00007948 */ /* 0x000fe20003800000 */
[----:B------:R-:W-:Y:S02]  /*70d0*/  BSSY B0, `(.L_x_4362) ;  /* 0x0000061000007945 */ /* 0x000fe40003800000 */
[----:B------:R-:W5:Y:S04]  /*70e0*/  LDL R3, [R1+0x18] ;  /* 0x0000180001037983 */ /* 0x000f680000100800 */
[----:B-1----:R-:W4:Y:S04]  /*70f0*/  LDL R0, [R1+0x64] ;  /* 0x0000640001007983 */ /* 0x002f280000100800 */
[----:B------:R-:W-:Y:S06]  /*7100*/  BAR.SYNC.DEFER_BLOCKING 0x0 ;  /* 0x0000000000007b1d */ /* 0x000fec0000010000 */
[----:B------:R1:W2:Y:S04]  /*7110*/  LDSM.16.M88.4 R8, [R240] ;  /* 0x00000000f008783b */ /* 0x0002a80000000200 */
[----:B------:R1:W1:Y:S04]  /*7120*/  LDSM.16.M88.4 R16, [R240+0x800] ;  /* 0x00080000f010783b */ /* 0x0002680000000200 */
[----:B------:R1:W1:Y:S04]  /*7130*/  LDSM.16.M88.4 R24, [R240+0x1000] ;  /* 0x00100000f018783b */ /* 0x0002680000000200 */
[----:B------:R1:W1:Y:S04]  /*7140*/  LDSM.16.M88.4 R172, [R247] ;  /* 0x00000000f7ac783b */ /* 0x0002680000000200 */
[----:B---3--:R3:W1:Y:S04]  /*7150*/  LDSM.16.M88.4 R176, [R4] ;  /* 0x0000000004b0783b */ /* 0x0086680000000200 */
[----:B--2--5:R3:W2:Y:S01]  /*7160*/  LDSM.16.M88.4 R180, [R3] ;  /* 0x0000000003b4783b */ /* 0x0246a20000000200 */
[----:B----4-:R-:W-:Y:S11]  /*7170*/  ISETP.GT.AND P0, PT, R0, R2, PT ;  /* 0x000000020000720c */ /* 0x010ff60003f04270 */
[----:B------:R-:W-:Y:S02]  /*7180*/  @!UPT UIADD3 URZ, URZ, URZ, URZ ;  /* 0x0000003f3f3ff290 */ /* 0x000fe4000fffe03f */
[----:B------:R-:W-:-:S05]  /*7190*/  @P0 BRA `(.L_x_4363) ;  /* 0x0000054000000947 */ /* 0x000fca0003800000 */
[----:B---3--:R-:W3:Y:S04]  /*71a0*/  LDL R4, [R1+0x30] ;  /* 0x0000300001047983 */ /* 0x008ee80000100800 */
[----:B------:R-:W4:Y:S04]  /*71b0*/  LDL R12, [R1+0x2c] ;  /* 0x00002c00010c7983 */ /* 0x000f280000100800 */
[----:B------:R-:W5:Y:S04]  /*71c0*/  LDL.64 R6, [R1+0x88] ;  /* 0x0000880001067983 */ /* 0x000f680000100a00 */
[----:B--2---:R-:W2:Y:S01]  /*71d0*/  LDL R5, [R1+0x94] ;  /* 0x0000940001057983 */ /* 0x004ea20000100800 */
[----:B---3--:R-:W-:Y:S01]  /*71e0*/  IMAD.WIDE.U32 R2, R4, c[0x0][0x208], RZ ;  /* 0x0000820004027a25 */ /* 0x008fe200078e00ff */
[----:B------:R-:W-:Y:S05]  /*71f0*/  SHF.R.S32.HI R0, RZ, 0x1f, R4 ;  /* 0x0000001fff007819 */ /* 0x000fea0000011404 */
[----:B------:R-:W-:Y:S04]  /*7200*/  IMAD R0, R0, c[0x0][0x208], RZ ;  /* 0x0000820000007a24 */ /* 0x000fe800078e02ff */
[----:B------:R-:W-:Y:S05]  /*7210*/  IMAD R0, R4, c[0x0][0x20c], R0 ;  /* 0x0000830004007a24 */ /* 0x000fea00078e0200 */
[----:B------:R-:W-:Y:S02]  /*7220*/  IADD3 R3, R3, R0, RZ ;  /* 0x0000000003037210 */ /* 0x000fe40007ffe0ff */
[----:B----4-:R-:W-:Y:S03]  /*7230*/  SHF.R.S32.HI R0, RZ, 0x1f, R12 ;  /* 0x0000001fff007819 */ /* 0x010fe6000001140c */
[----:B------:R-:W-:Y:S04]  /*7240*/  IMAD.WIDE.U32 R2, R12, c[0x0][0x218], R2 ;  /* 0x000086000c027a25 */ /* 0x000fe800078e0002 */
[----:B------:R-:W-:Y:S01]  /*7250*/  IMAD R4, R0, c[0x0][0x218], RZ ;  /* 0x0000860000047a24 */ /* 0x000fe200078e02ff */
[----:B-----5:R-:W-:Y:S03]  /*7260*/  IADD3 R0, P0, R6, R2, RZ ;  /* 0x0000000206007210 */ /* 0x020fe60007f1e0ff */
[----:B------:R-:W-:Y:S05]  /*7270*/  IMAD R4, R12, c[0x0][0x21c], R4 ;  /* 0x000087000c047a24 */ /* 0x000fea00078e0204 */
[----:B--2---:R-:W-:Y:S02]  /*7280*/  IADD3.X R2, R5, R3, R4, P0, !PT ;  /* 0x0000000305027210 */ /* 0x004fe400007fe404 */
[C---:B------:R-:W-:Y:S04]  /*7290*/  LEA R12, P0, R0.reuse, c[0x0][0x1f8], 0x1 ;  /* 0x00007e00000c7a11 */ /* 0x040fe800078008ff */
[----:B------:R-:W-:Y:S01]  /*72a0*/  LEA.HI.X R5, R0, c[0x0][0x1fc], R2, 0x1, P0 ;  /* 0x00007f0000057a11 */ /* 0x000fe200000f0c02 */
[----:B------:R-:W-:-:S06]  /*72b0*/  BRA.DIV ~URZ, `(.L_x_4364) ;  /* 0x0000d2027f007947 */ /* 0x000fcc000b800000 */
[----:B------:R2:W3:Y:S02]  /*72c0*/  SHFL.IDX PT, R4, R5, RZ, 0x181f ;  /* 0x00181fff05047589 */ /* 0x0004e400000e0000 */
.L_x_4461:
[----:B------:R-:W-:-:S05]  /*72d0*/  BRA.DIV ~URZ, `(.L_x_4365) ;  /* 0x0000d2527f007947 */ /* 0x000fca000b800000 */
[----:B------:R4:W2:Y:S02]  /*72e0*/  SHFL.IDX PT, R0, R12, RZ, 0x181f ;  /* 0x00181fff0c007589 */ /* 0x0008a400000e0000 */
.L_x_4462:
        /* <DEDUP_REMOVED lines=39> */
.L_x_4463:
        /* <DEDUP_REMOVED lines=24> */
.L_x_4363:
[----:B--2---:R-:W-:Y:S05]  /*76e0*/  BSYNC B0 ;  /* 0x0000000000007941 */ /* 0x004fea0003800000 */
.L_x_4362:
[----:B------:R-:W0:Y:S01]  /*76f0*/  LDGDEPBAR ;  /* 0x00000000000079af */ /* 0x000e220000000000 */
[----:B------:R-:W-:Y:S01]  /*7700*/  WARPSYNC 0xffffffff ;  /* 0xffffffff00007948 */ /* 0x000fe20003800000 */
[C---:B---3--:R-:W-:Y:S01]  /*7710*/  HMMA.16816.F32 R4, R164.reuse, R8, RZ ;  /* 0x00000008a404723c */ /* 0x048fe200000018ff */
        /* <DEDUP_REMOVED lines=156> */
[----:B------:R-:W5:Y:S04]  /*80e0*/  LDL R134, [R1+0x74] ;  /* 0x0000740001867983 */ /* 0x000f680000100800 */
[----:B------:R-:W1:Y:S01]  /*80f0*/  S2R R137, SR_TID.X ;  /* 0x0000000000897919 */ /* 0x000e620000002100 */
[----:B--2---:R-:W-:Y:S05]  /*8100*/  IMAD R2, R2, 0x30, R3 ;  /* 0x0000003002027824 */ /* 0x004fea00078e0203 */
[----:B---3--:R-:W-:Y:S05]  /*8110*/  IADD3 R2, R2, -0x30, R0 ;  /* 0xffffffd002027810 */ /* 0x008fea0007ffe000 */
        /* <DEDUP_REMOVED lines=33> */
.L_x_4464:
[----:B------:R-:W-:-:S05]  /*8330*/  BRA.DIV ~URZ, `(.L_x_4370) ;  /* 0x0000c3827f007947 */ /* 0x000fca000b800000 */
[----:B------:R3:W4:Y:S02]  /*8340*/  SHFL.IDX PT, R0, R137, RZ, 0x181f ;  /* 0x00181fff89007589 */ /* 0x00072400000e0000 */
.L_x_4465:
        /* <DEDUP_REMOVED lines=36> */
.L_x_4466:
        /* <DEDUP_REMOVED lines=32> */
.L_x_4368:
[----:B------:R-:W-:Y:S05]  /*8790*/  BSYNC B0 ;  /* 0x0000000000007941 */ /* 0x000fea0003800000 */
.L_x_4367:
[----:B------:R-:W2:Y:S01]  /*87a0*/  LDL R132, [R1+0xa0] ;  /* 0x0000a00001847983 */ /* 0x000ea20000100800 */
[----:B------:R-:W-:Y:S03]  /*87b0*/  IMAD.MOV.U32 R137, RZ, RZ, c[0x0][0x2c4] ;  /* 0x0000b100ff897624 */ /* 0x000fe600078e00ff */
[----:B------:R-:W2:Y:S02]  /*87c0*/  LDL R0, [R1+0xb8] ;  /* 0x0000b80001007983 */ /* 0x000ea40000100800 */
[----:B------:R-:W-:Y:S02]  /*87d0*/  ISETP.NE.AND P0, PT, R137, 0x1, PT ;  /* 0x000000018900780c */ /* 0x000fe40003f05270 */
[----:B------:R-:W3:Y:S04]  /*87e0*/  LDL R134, [R1+0x34] ;  /* 0x0000340001867983 */ /* 0x000ee80000100800 */
[----:B-1----:R-:W4:Y:S04]  /*87f0*/  LDL R133, [R1+0xa4] ;  /* 0x0000a40001857983 */ /* 0x002f280000100800 */
[----:B------:R-:W5:Y:S04]  /*8800*/  LDL R3, [R1+0x9c] ;  /* 0x00009c0001037983 */ /* 0x000f680000100800 */
[----:B------:R-:W5:Y:S04]  /*8810*/  LDL R2, [R1+0x98] ;  /* 0x0000980001027983 */ /* 0x000f680000100800 */
[----:B------:R-:W0:Y:S01]  /*8820*/  LDGDEPBAR ;  /* 0x00000000000079af */ /* 0x000e220000000000 */
[----:B--2---:R-:W-:Y:S04]  /*8830*/  IMAD.IADD R132, R0, 0x1, R132 ;  /* 0x0000000100847824 */ /* 0x004fe800078e0284 */
[----:B------:R-:W-:Y:S05]  /*8840*/  @P0 IMAD.HI.U32 R0, R132, c[0x0][0x2c8], RZ ;  /* 0x0000b20084000a27 */ /* 0x000fea00078e00ff */
[----:B------:R-:W-:Y:S01]  /*8850*/  @P0 SHF.R.U32.HI R132, RZ, c[0x0][0x2cc], R0 ;  /* 0x0000b300ff840a19 */ /* 0x000fe20000011600 */
[----:B---3--:R-:W-:Y:S05]  /*8860*/  IMAD R0, R134, -0x30, RZ ;  /* 0xffffffd086007824 */ /* 0x008fea00078e02ff */
[----:B----4-:R-:W-:Y:S04]  /*8870*/  IADD3 R0, -R133, 0x1, R0 ;  /* 0x0000000185007810 */ /* 0x010fe80007ffe100 */
[----:B-----5:R-:W-:Y:S01]  /*8880*/  IADD3 R133, -R2, R0, R3 ;  /* 0x0000000002857210 */ /* 0x020fe20007ffe103 */
[----:B------:R-:W-:-:S05]  /*8890*/  BRA.DIV ~URZ, `(.L_x_4372) ;  /* 0x0000bf427f007947 */ /* 0x000fca000b800000 */
[----:B------:R1:W2:Y:S02]  /*88a0*/  SHFL.IDX PT, R0, R132, RZ, 0x1c1f ;  /* 0x001c1fff84007589 */ /* 0x0002a400000e0000 */
.L_x_4467:
        /* <DEDUP_REMOVED lines=83> */
.L_x_4468:
[----:B------:R-:W3:Y:S01]  /*8de0*/  LDL.LU R23, [R1+0x54] ;  /* 0x0000540001177983 */ /* 0x000ee20000300800 */
        /* <DEDUP_REMOVED lines=23> */
[----:B------:R-:W2:Y:S10]  /*8f60*/  MUFU.EX2 R4, R18 ;  /* 0x0000001200047308 */ /* 0x000eb40000000800 */
[----:B------:R-:W-:Y:S01]  /*8f70*/  MUFU.EX2 R135, R135 ;  /* 0x0000008700877308 */ /* 0x000fe20000000800 */
[----:B---3--:R-:W-:Y:S01]  /*8f80*/  FFMA.FTZ R2, R0, R23, R20 ;  /* 0x0000001700027223 */ /* 0x008fe20000010014 */
[----:B--2---:R-:W-:Y:S01]  /*8f90*/  F2FP.PACK_AB R172, R4, R20 ;  /* 0x0000001404ac723e */ /* 0x004fe200000000ff */
[----:B------:R-:W-:Y:S07]  /*8fa0*/  FMUL.FTZ R21, R0, R145 ;  /* 0x0000009100157220 */ /* 0x000fee0000410000 */
[----:B------:R-:W-:Y:S01]  /*8fb0*/  MUFU.EX2 R20, R19 ;  /* 0x0000001300147308 */ /* 0x000fe20000000800 */
        /* <DEDUP_REMOVED lines=8> */
[----:B------:R-:W2:Y:S01]  /*9040*/  LDL.LU R136, [R1+0x50] ;  /* 0x0000500001887983 */ /* 0x000ea20000300800 */
[----:B------:R-:W3:Y:S01]  /*9050*/  MUFU.EX2 R19, R22 ;  /* 0x0000001600137308 */ /* 0x000ee20000000800 */
[----:B------:R-:W-:Y:S01]  /*9060*/  FMUL.FTZ R25, R0, R141 ;  /* 0x0000008d00197220 */ /* 0x000fe20000410000 */
[----:B------:R-:W-:Y:S01]  /*9070*/  MOV R141, R27 ;  /* 0x0000001b008d7202 */ /* 0x000fe20000000f00 */
[--C-:B------:R-:W-:Y:S02]  /*9080*/  FFMA.FTZ R12, R12, c[0x0][0x2d0], -R4.reuse ;  /* 0x0000b4000c0c7a23 */ /* 0x100fe40000010804 */
[--C-:B------:R-:W-:Y:S02]  /*9090*/  FFMA.FTZ R18, R17, c[0x0][0x2d0], -R4.reuse ;  /* 0x0000b40011127a23 */ /* 0x100fe40000010804 */
[--C-:B-1----:R-:W-:Y:S02]  /*90a0*/  FFMA.FTZ R132, R16, c[0x0][0x2d0], -R4.reuse ;  /* 0x0000b40010847a23 */ /* 0x102fe40000010804 */
[--C-:B------:R-:W-:Y:S01]  /*90b0*/  FFMA.FTZ R133, R13, c[0x0][0x2d0], -R4.reuse ;  /* 0x0000b4000d857a23 */ /* 0x100fe20000010804 */
        /* <DEDUP_REMOVED lines=18> */
[C---:B-1----:R-:W-:Y:S02]  /*91e0*/  FMUL.FTZ R12, R0.reuse, R152 ;  /* 0x00000098000c7220 */ /* 0x042fe40000410000 */
        /* <DEDUP_REMOVED lines=70> */
[----:B------:R-:W3:Y:S01]  /*9650*/  LDL R0, [R1+0x10] ;  /* 0x0000100001007983 */ /* 0x000ee20000100800 */
        /* <DEDUP_REMOVED lines=66> */
[C---:B--2---:R-:W-:Y:S01]  /*9a80*/  FFMA.FTZ R148, R2.reuse, R136, R173 ;  /* 0x0000008802947223 */ /* 0x044fe200000100ad */
        /* <DEDUP_REMOVED lines=8> */
[----:B------:R-:W2:Y:S10]  /*9b10*/  MUFU.EX2 R2, R182 ;  /* 0x000000b600027308 */ /* 0x000eb40000000800 */
        /* <DEDUP_REMOVED lines=10> */
[----:B---3--:R1:W3:Y:S03]  /*9bc0*/  LDSM.16.MT88.4 R136, [R0] ;  /* 0x000000000088783b */ /* 0x0082e60000004200 */
[----:B-1----:R-:W-:Y:S02]  /*9bd0*/  FADD.FTZ R0, R132, R177 ;  /* 0x000000b184007221 */ /* 0x002fe40000010000 */
[----:B------:R-:W1:Y:S02]  /*9be0*/  MUFU.EX2 R177, R160 ;  /* 0x000000a000b17308 */ /* 0x000e640000000800 */
[C---:B--2---:R-:W-:Y:S04]  /*9bf0*/  FADD.FTZ R0, R2.reuse, R0 ;  /* 0x0000000002007221 */ /* 0x044fe80000010000 */
[----:B------:R-:W-:Y:S04]  /*9c00*/  FADD.FTZ R0, R135, R0 ;  /* 0x0000000087007221 */ /* 0x000fe80000010000 */
[C---:B------:R-:W-:Y:S01]  /*9c10*/  FADD.FTZ R0, R133.reuse, R0 ;  /* 0x0000000085007221 */ /* 0x040fe20000010000 */
        /* <DEDUP_REMOVED lines=135> */
[C---:B---3--:R-:W-:Y:S01]  /*a490*/  HMMA.16816.F32 R44, R172.reuse, R12, R44 ;  /* 0x0000000cac2c723c */ /* 0x048fe2000000182c */
[----:B------:R-:W-:Y:S07]  /*a4a0*/  STL [R1+0x50], R0 ;  /* 0x0000500001007387 */ /* 0x000fee0000100800 */
        /* <DEDUP_REMOVED lines=32> */
[----:B------:R1:W-:Y:S10]  /*a6b0*/  STL [R1+0x34], R180 ;  /* 0x000034b401007387 */ /* 0x0003f40000100800 */
[----:B-1----:R-:W-:-:S05]  /*a6c0*/  @P0 BRA `(.L_x_4374) ;  /* 0xffffc9c000000947 */ /* 0x002fca000383ffff */
.L_x_4361:
[----:B-1----:R-:W2:Y:S02]  /*a6d0*/  LDL R0, [R1+0x64] ;  /* 0x0000640001007983 */ /* 0x002ea40000100800 */
[----:B--2---:R-:W-:-:S13]  /*a6e0*/  ISETP.GE.AND P0, PT, R180, R0, PT ;  /* 0x00000000b400720c */ /* 0x004fda0003f06270 */
[----:B------:R-:W-:Y:S05]  /*a6f0*/  @!P0 BRA `(.L_x_4375) ;  /* 0x0000305000008947 */ /* 0x000fea0003800000 */
.L_x_4387:
        /* <DEDUP_REMOVED lines=31> */
.L_x_4469:
        /* <DEDUP_REMOVED lines=39> */
.L_x_4470:
        /* <DEDUP_REMOVED lines=24> */
.L_x_4378:
[----:B------:R-:W-:Y:S05]  /*ace0*/  BSYNC B0 ;  /* 0x0000000000007941 */ /* 0x000fea0003800000 */
.L_x_4377:
[----:B------:R-:W0:Y:S01]  /*acf0*/  LDGDEPBAR ;  /* 0x00000000000079af */ /* 0x000e220000000000 */
[----:B------:R-:W-:Y:S01]  /*ad00*/  WARPSYNC 0xffffffff ;  /* 0xffffffff00007948 */ /* 0x000fe20003800000 */
[C---:B-123--:R-:W-:Y:S01]  /*ad10*/  HMMA.16816.F32 R4, R164.reuse, R8, RZ ;  /* 0x00000008a404723c */ /* 0x04efe200000018ff */
[----:B------:R-:W-:Y:S03]  /*ad20*/  BSSY B0, `(.L_x_4380) ;  /* 0x00000f6000007945 */ /* 0x000fe60003800000 */
[----:B------:R-:W2:Y:S04]  /*ad30*/  LDL R0, [R1] ;  /* 0x0000000001007983 */ /* 0x000ea80000100800 */
[C---:B------:R-:W-:Y:S02]  /*ad40*/  HMMA.16816.F32 R8, R164.reuse, R10, RZ ;  /* 0x0000000aa408723c */ /* 0x040fe400000018ff */
[----:B------:R-:W3:Y:S06]  /*ad50*/  LDL R3, [R1+0x4] ;  /* 0x0000040001037983 */ /* 0x000eec0000100800 */
[C---:B------:R-:W-:Y:S01]  /*ad60*/  HMMA.16816.F32 R12, R164.reuse, R16, RZ ;  /* 0x00000010a40c723c */ /* 0x040fe200000018ff */
[----:B------:R-:W4:Y:S07]  /*ad70*/  LDL R2, [R1+0x8] ;  /* 0x0000080001027983 */ /* 0x000f2e0000100800 */
        /* <DEDUP_REMOVED lines=8> */
[----:B------:R-:W5:Y:S07]  /*ae00*/  LDSM.16.M88.4 R172, [R242+0x800] ;  /* 0x00080000f2ac783b */ /* 0x000f6e0000000200 */
[C---:B------:R-:W-:Y:S08]  /*ae10*/  HMMA.16816.F32 R20, R168.reuse, R176, R20 ;  /* 0x000000b0a814723c */ /* 0x040ff00000001814 */
[----:B------:R-:W-:Y:S01]  /*ae20*/  HMMA.16816.F32 R24, R168, R178, R24 ;  /* 0x000000b2a818723c */ /* 0x000fe20000001818 */
[----:B------:R-:W5:Y:S07]  /*ae30*/  LDSM.16.M88.4 R176, [R242+0x1000] ;  /* 0x00100000f2b0783b */ /* 0x000f6e0000000200 */
[C---:B-1----:R-:W-:Y:S08]  /*ae40*/  HMMA.16816.F32 R4, R184.reuse, R136, R4 ;  /* 0x00000088b804723c */ /* 0x042ff00000001804 */
[C---:B------:R-:W-:Y:S01]  /*ae50*/  HMMA.16816.F32 R8, R184.reuse, R138, R8 ;  /* 0x0000008ab808723c */ /* 0x040fe20000001808 */
[----:B------:R-:W1:Y:S07]  /*ae60*/  LDSM.16.M88.4 R136, [R241] ;  /* 0x00000000f188783b */ /* 0x000e6e0000000200 */
[C---:B-----5:R-:W-:Y:S08]  /*ae70*/  HMMA.16816.F32 R12, R184.reuse, R172, R12 ;  /* 0x000000acb80c723c */ /* 0x060ff0000000180c */
[C---:B------:R-:W-:Y:S01]  /*ae80*/  HMMA.16816.F32 R16, R184.reuse, R174, R16 ;  /* 0x000000aeb810723c */ /* 0x040fe20000001810 */
[----:B------:R-:W5:Y:S07]  /*ae90*/  LDSM.16.M88.4 R172, [R241+0x800] ;  /* 0x00080000f1ac783b */ /* 0x000f6e0000000200 */
[C---:B------:R-:W-:Y:S08]  /*aea0*/  HMMA.16816.F32 R20, R184.reuse, R176, R20 ;  /* 0x000000b0b814723c */ /* 0x040ff00000001814 */
[----:B------:R-:W-:Y:S01]  /*aeb0*/  HMMA.16816.F32 R24, R184, R178, R24 ;  /* 0x000000b2b818723c */ /* 0x000fe20000001818 */
[----:B------:R-:W5:Y:S07]  /*aec0*/  LDSM.16.M88.4 R176, [R241+0x1000] ;  /* 0x00100000f1b0783b */ /* 0x000f6e0000000200 */
[C---:B-1----:R-:W-:Y:S08]  /*aed0*/  HMMA.16816.F32 R4, R188.reuse, R136, R4 ;  /* 0x00000088bc04723c */ /* 0x042ff00000001804 */
[C---:B------:R-:W-:Y:S01]  /*aee0*/  HMMA.16816.F32 R8, R188.reuse, R138, R8 ;  /* 0x0000008abc08723c */ /* 0x040fe20000001808 */
[----:B------:R-:W1:Y:S07]  /*aef0*/  LDSM.16.M88.4 R136, [R240+0x1800] ;  /* 0x00180000f088783b */ /* 0x000e6e0000000200 */
        /* <DEDUP_REMOVED lines=11> */
[----:B------:R-:W5:Y:S07]  /*afb0*/  LDSM.16.M88.4 R172, [R248] ;  /* 0x00000000f8ac783b */ /* 0x000f6e0000000200 */
[C---:B------:R-:W-:Y:S08]  /*afc0*/  HMMA.16816.F32 R20, R192.reuse, R176, R20 ;  /* 0x000000b0c014723c */ /* 0x040ff00000001814 */
[----:B------:R-:W-:Y:S01]  /*afd0*/  HMMA.16816.F32 R24, R192, R178, R24 ;  /* 0x000000b2c018723c */ /* 0x000fe20000001818 */
[----:B------:R-:W5:Y:S07]  /*afe0*/  LDSM.16.M88.4 R176, [R249] ;  /* 0x00000000f9b0783b */ /* 0x000f6e0000000200 */
        /* <DEDUP_REMOVED lines=8> */
[----:B------:R-:W2:Y:S07]  /*b070*/  LDSM.16.M88.4 R176, [R242+0x2800] ;  /* 0x00280000f2b0783b */ /* 0x000eae0000000200 */
[C---:B-1----:R-:W-:Y:S08]  /*b080*/  HMMA.16816.F32 R4, R200.reuse, R136, R4 ;  /* 0x00000088c804723c */ /* 0x042ff00000001804 */
[C---:B------:R-:W-:Y:S01]  /*b090*/  HMMA.16816.F32 R8, R200.reuse, R138, R8 ;  /* 0x0000008ac808723c */ /* 0x040fe20000001808 */
[----:B------:R-:W1:Y:S07]  /*b0a0*/  LDSM.16.M88.4 R136, [R241+0x1800] ;  /* 0x00180000f188783b */ /* 0x000e6e0000000200 */
[C---:B-----5:R-:W-:Y:S08]  /*b0b0*/  HMMA.16816.F32 R12, R200.reuse, R172, R12 ;  /* 0x000000acc80c723c */ /* 0x060ff0000000180c */
[C---:B------:R-:W-:Y:S01]  /*b0c0*/  HMMA.16816.F32 R16, R200.reuse, R174, R16 ;  /* 0x000000aec810723c */ /* 0x040fe20000001810 */
[----:B------:R-:W5:Y:S07]  /*b0d0*/  LDSM.16.M88.4 R172, [R241+0x2000] ;  /* 0x00200000f1ac783b */ /* 0x000f6e0000000200 */
[C---:B--2---:R-:W-:Y:S08]  /*b0e0*/  HMMA.16816.F32 R20, R200.reuse, R176, R20 ;  /* 0x000000b0c814723c */ /* 0x044ff00000001814 */
        /* <DEDUP_REMOVED lines=13> */
[----:B------:R1:W3:Y:S07]  /*b1c0*/  LDSM.16.M88.4 R136, [R0] ;  /* 0x000000000088783b */ /* 0x0002ee0000000200 */
[C---:B-----5:R-:W-:Y:S08]  /*b1d0*/  HMMA.16816.F32 R12, R208.reuse, R172, R12 ;  /* 0x000000acd00c723c */ /* 0x060ff0000000180c */
[C---:B------:R-:W-:Y:S01]  /*b1e0*/  HMMA.16816.F32 R16, R208.reuse, R174, R16 ;  /* 0x000000aed010723c */ /* 0x040fe20000001810 */
[----:B------:R-:W5:Y:S07]  /*b1f0*/  LDSM.16.M88.4 R172, [R251] ;  /* 0x00000000fbac783b */ /* 0x000f6e0000000200 */
[C---:B--2---:R-:W-:Y:S01]  /*b200*/  HMMA.16816.F32 R20, R208.reuse, R176, R20 ;  /* 0x000000b0d014723c */ /* 0x044fe20000001814 */
[----:B-1----:R-:W2:Y:S07]  /*b210*/  LDL R0, [R1+0xc] ;  /* 0x00000c0001007983 */ /* 0x002eae0000100800 */
[----:B------:R-:W-:Y:S01]  /*b220*/  HMMA.16816.F32 R24, R208, R178, R24 ;  /* 0x000000b2d018723c */ /* 0x000fe20000001818 */
[----:B------:R-:W1:Y:S07]  /*b230*/  LDSM.16.M88.4 R176, [R252] ;  /* 0x00000000fcb0783b */ /* 0x000e6e0000000200 */
[C---:B---3--:R-:W-:Y:S08]  /*b240*/  HMMA.16816.F32 R4, R212.reuse, R136, R4 ;  /* 0x00000088d404723c */ /* 0x048ff00000001804 */
[C---:B------:R-:W-:Y:S01]  /*b250*/  HMMA.16816.F32 R8, R212.reuse, R138, R8 ;  /* 0x0000008ad408723c */ /* 0x040fe20000001808 */
[----:B------:R-:W3:Y:S07]  /*b260*/  LDSM.16.M88.4 R136, [R242+0x3000] ;  /* 0x00300000f288783b */ /* 0x000eee0000000200 */
        /* <DEDUP_REMOVED lines=22> */
[----:B------:R-:W-:Y:S08]  /*b3d0*/  HMMA.16816.F32 R24, R220, R178, R24 ;  /* 0x000000b2dc18723c */ /* 0x000ff00000001818 */
[C---:B---3--:R-:W-:Y:S08]  /*b3e0*/  HMMA.16816.F32 R4, R224.reuse, R136, R4 ;  /* 0x00000088e004723c */ /* 0x048ff00000001804 */
[C---:B------:R-:W-:Y:S01]  /*b3f0*/  HMMA.16816.F32 R8, R224.reuse, R138, R8 ;  /* 0x0000008ae008723c */ /* 0x040fe20000001808 */
[----:B------:R-:W1:Y:S07]  /*b400*/  LDSM.16.M88.4 R136, [R240+0x5800] ;  /* 0x00580000f088783b */ /* 0x000e6e0000000200 */
[C---:B-----5:R-:W-:Y:S08]  /*b410*/  HMMA.16816.F32 R12, R224.reuse, R172, R12 ;  /* 0x000000ace00c723c */ /* 0x060ff0000000180c */
[C---:B------:R-:W-:Y:S01]  /*b420*/  HMMA.16816.F32 R16, R224.reuse, R174, R16 ;  /* 0x000000aee010723c */ /* 0x040fe20000001810 */
[----:B----4-:R-:W-:Y:S07]  /*b430*/  LDSM.16.M88.4 R172, [R2] ;  /* 0x0000000002ac783b */ /* 0x010fee0000000200 */
[C---:B-1----:R-:W-:Y:S08]  /*b440*/  HMMA.16816.F32 R20, R224.reuse, R136, R20 ;  /* 0x00000088e014723c */ /* 0x042ff00000001814 */
[----:B------:R-:W-:Y:S01]  /*b450*/  HMMA.16816.F32 R24, R224, R138, R24 ;  /* 0x0000008ae018723c */ /* 0x000fe20000001818 */
[----:B------:R-:W-:Y:S06]  /*b460*/  LDSM.16.M88.4 R136, [R3] ;  /* 0x000000000388783b */ /* 0x000fec0000000200 */
[----:B--2---:R1:W2:Y:S06]  /*b470*/  LDSM.16.M88.4 R176, [R0] ;  /* 0x0000000000b0783b */ /* 0x0042ac0000000200 */
        /* <DEDUP_REMOVED lines=31> */
[----:B------:R-:W-:Y:S02]  /*b670*/  IMAD.MOV.U32 R136, RZ, RZ, RZ ;  /* 0x000000ffff887224 */ /* 0x000fe400078e00ff */
[----:B------:R-:W-:Y:S01]  /*b680*/  IMAD.MOV.U32 R3, RZ, RZ, c[0x0][0x2b8] ;  /* 0x0000ae00ff037624 */ /* 0x000fe200078e00ff */
[----:B------:R-:W3:Y:S04]  /*b690*/  LDL R0, [R1+0x68] ;  /* 0x0000680001007983 */ /* 0x000ee80000100800 */
[----:B------:R-:W-:Y:S01]  /*b6a0*/  ISETP.NE.AND P1, PT, R3, 0x1, PT ;  /* 0x000000010300780c */ /* 0x000fe20003f25270 */
[----:B------:R-:W4:Y:S04]  /*b6b0*/  LDL.64 R172, [R1+0x80] ;  /* 0x0000800001ac7983 */ /* 0x000f280000100a00 */
[----:B------:R-:W5:Y:S04]  /*b6c0*/  LDL R181, [R1+0x90] ;  /* 0x0000900001b57983 */ /* 0x000f680000100800 */
[----:B------:R-:W4:Y:S04]  /*b6d0*/  LDL.64 R182, [R1+0x78] ;  /* 0x0000780001b67983 */ /* 0x000f280000100a00 */
[----:B------:R-:W5:Y:S01]  /*b6e0*/  LDL R137, [R1+0x74] ;  /* 0x0000740001897983 */ /* 0x000f620000100800 */
        /* <DEDUP_REMOVED lines=10> */
[----:B------:R-:W1:Y:S03]  /*b790*/  S2R R181, SR_TID.X ;  /* 0x0000000000b57919 */ /* 0x000e660000002100 */
        /* <DEDUP_REMOVED lines=24> */
.L_x_4471:
[----:B------:R-:W-:-:S05]  /*b920*/  BRA.DIV ~URZ, `(.L_x_4383) ;  /* 0x000095127f007947 */ /* 0x000fca000b800000 */
[----:B------:R3:W4:Y:S02]  /*b930*/  SHFL.IDX PT, R0, R172, RZ, 0x181f ;  /* 0x00181fffac007589 */ /* 0x00072400000e0000 */
.L_x_4472:
        /* <DEDUP_REMOVED lines=28> */
.L_x_4473:
[----:B--2---:R-:W2:Y:S04]  /*bb00*/  LDL R2, [R1+0x104] ;  /* 0x0001040001027983 */ /* 0x004ea80000100800 */
[----:B------:R-:W5:Y:S04]  /*bb10*/  LDL R175, [R1+0x3c] ;  /* 0x00003c0001af7983 */ /* 0x000f680000100800 */
[----:B---3--:R-:W3:Y:S04]  /*bb20*/  LDL R138, [R1+0x28] ;  /* 0x00002800018a7983 */ /* 0x008ee80000100800 */
[----:B----4-:R-:W4:Y:S04]  /*bb30*/  LDL R174, [R1+0x108] ;  /* 0x0001080001ae7983 */ /* 0x010f280000100800 */
[----:B-1----:R-:W4:Y:S04]  /*bb40*/  LDL R137, [R1+0x40] ;  /* 0x0000400001897983 */ /* 0x002f280000100800 */
[----:B------:R-:W4:Y:S04]  /*bb50*/  LDL R136, [R1+0x100] ;  /* 0x0001000001887983 */ /* 0x000f280000100800 */
[----:B------:R-:W4:Y:S04]  /*bb60*/  LDL R173, [R1+0x44] ;  /* 0x0000440001ad7983 */ /* 0x000f280000100800 */
[----:B------:R-:W4:Y:S04]  /*bb70*/  LDL R172, [R1+0xfc] ;  /* 0x0000fc0001ac7983 */ /* 0x000f280000100800 */
[----:B------:R-:W4:Y:S01]  /*bb80*/  LDL R139, [R1+0x48] ;  /* 0x00004800018b7983 */ /* 0x000f220000100800 */
        /* <DEDUP_REMOVED lines=15> */
.L_x_4381:
[----:B------:R-:W-:Y:S05]  /*bc80*/  BSYNC B0 ;  /* 0x0000000000007941 */ /* 0x000fea0003800000 */
.L_x_4380:
        /* <DEDUP_REMOVED lines=27> */
.L_x_4474:
[----:B-12---:R-:W-:Y:S01]  /*be40*/  FMNMX.FTZ R132, R132, R0, !PT ;  /* 0x0000000084847209 */ /* 0x006fe20007810000 */
[----:B------:R-:W-:-:S05]  /*be50*/  BRA.DIV ~URZ, `(.L_x_4386) ;  /* 0x000091427f007947 */ /* 0x000fca000b800000 */
[----:B------:R-:W1:Y:S02]  /*be60*/  SHFL.BFLY PT, R0, R132, 0x1, 0x1f ;  /* 0x0c201f0084007f89 */ /* 0x000e6400000e0000 */
[----:B-1----:R-:W-:Y:S02]  /*be70*/  FMNMX.FTZ R134, R132, R0, !PT ;  /* 0x0000000084867209 */ /* 0x002fe40007810000 */
[----:B------:R-:W1:Y:S02]  /*be80*/  SHFL.BFLY PT, R0, R136, 0x2, 0x1f ;  /* 0x0c401f0088007f89 */ /* 0x000e6400000e0000 */
[----:B-1----:R-:W-:Y:S05]  /*be90*/  FMNMX.FTZ R132, R136, R0, !PT ;  /* 0x0000000088847209 */ /* 0x002fea0007810000 */
[----:B------:R1:W2:Y:S02]  /*bea0*/  SHFL.BFLY PT, R0, R132, 0x1, 0x1f ;  /* 0x0c201f0084007f89 */ /* 0x0002a400000e0000 */
.L_x_4475:
[----:B------:R-:W3:Y:S01]  /*beb0*/  LDL.LU R137, [R1+0x54] ;  /* 0x0000540001897983 */ /* 0x000ee20000300800 */
[----:B--2---:R-:W-:Y:S01]  /*bec0*/  FMNMX.FTZ R3, R0, R132, !PT ;  /* 0x0000008400037209 */ /* 0x004fe20007810000 */
[C---:B------:R-:W-:Y:S01]  /*bed0*/  FADD.FTZ R0, -R134.reuse, R135 ;  /* 0x0000008786007221 */ /* 0x040fe20000010100 */
[----:B------:R-:W-:Y:S01]  /*bee0*/  WARPSYNC 0xffffffff ;  /* 0xffffffff00007948 */ /* 0x000fe20003800000 */
[----:B-1----:R-:W-:Y:S02]  /*bef0*/  FMUL.FTZ R132, R134, c[0x0][0x2d0] ;  /* 0x0000b40086847a20 */ /* 0x002fe40000410000 */
        /* <DEDUP_REMOVED lines=15> */
[----:B------:R-:W-:Y:S09]  /*bff0*/  FFMA.FTZ R132, R25, c[0x0][0x2d0], -R132 ;  /* 0x0000b40019847a23 */ /* 0x000ff20000010884 */
[----:B------:R-:W-:Y:S10]  /*c000*/  MUFU.EX2 R13, R5 ;  /* 0x00000005000d7308 */ /* 0x000ff40000000800 */
[----:B------:R2:W4:Y:S10]  /*c010*/  MUFU.EX2 R12, R4 ;  /* 0x00000004000c7308 */ /* 0x0005340000000800 */
[----:B------:R-:W-:Y:S01]  /*c020*/  MUFU.EX2 R132, R132 ;  /* 0x0000008400847308 */ /* 0x000fe20000000800 */
[----:B--2---:R-:W-:Y:S04]  /*c030*/  FMUL.FTZ R4, R3, c[0x0][0x2d0] ;  /* 0x0000b40003047a20 */ /* 0x004fe80000410000 */
        /* <DEDUP_REMOVED lines=12> */
[----:B-1----:R-:W-:Y:S01]  /*c100*/  F2FP.PACK_AB R136, R8, R9 ;  /* 0x000000090888723e */ /* 0x002fe200000000ff */
[C---:B------:R-:W-:Y:S01]  /*c110*/  FMUL.FTZ R20, R2.reuse, R144 ;  /* 0x0000009002147220 */ /* 0x040fe20000410000 */
[----:B------:R-:W-:Y:S01]  /*c120*/  MOV R144, R139 ;  /* 0x0000008b00907202 */ /* 0x000fe20000000f00 */
[C---:B------:R-:W-:Y:S01]  /*c130*/  FMUL.FTZ R9, R2.reuse, R157 ;  /* 0x0000009d02097220 */ /* 0x040fe20000410000 */
[----:B------:R-:W2:Y:S01]  /*c140*/  LDL.LU R139, [R1+0x50] ;  /* 0x00005000018b7983 */ /* 0x000ea20000300800 */
[----:B------:R-:W-:Y:S01]  /*c150*/  MOV R157, R21 ;  /* 0x00000015009d7202 */ /* 0x000fe20000000f00 */
[----:B------:R-:W-:Y:S01]  /*c160*/  FMUL.FTZ R21, R2, R145 ;  /* 0x0000009102157220 */ /* 0x000fe20000410000 */
[----:B----4-:R-:W-:Y:S01]  /*c170*/  F2FP.PACK_AB R138, R12, R13 ;  /* 0x0000000d0c8a723e */ /* 0x010fe200000000ff */
[----:B------:R-:W3:Y:S01]  /*c180*/  LDL R145, [R1+0x10] ;  /* 0x0000100001917983 */ /* 0x000ee20000100800 */
[----:B------:R-:W-:Y:S01]  /*c190*/  FADD.FTZ R5, R8, R0 ;  /* 0x0000000008057221 */ /* 0x000fe20000010000 */
[----:B------:R-:W-:Y:S01]  /*c1a0*/  MUFU.EX2 R137, R6 ;  /* 0x0000000600897308 */ /* 0x000fe20000000800 */
[----:B------:R-:W-:Y:S02]  /*c1b0*/  FADD.FTZ R0, -R3, R133 ;  /* 0x0000008503007221 */ /* 0x000fe40000010100 */
[----:B------:R-:W-:Y:S02]  /*c1c0*/  FMUL.FTZ R25, R2, R141 ;  /* 0x0000008d02197220 */ /* 0x000fe40000410000 */
[----:B------:R-:W-:Y:S02]  /*c1d0*/  FMUL.FTZ R0, R0, c[0x0][0x2d0] ;  /* 0x0000b40000007a20 */ /* 0x000fe40000410000 */
[C---:B------:R-:W-:Y:S01]  /*c1e0*/  FMUL.FTZ R8, R2.reuse, R156 ;  /* 0x0000009c02087220 */ /* 0x040fe20000410000 */
[----:B------:R-:W-:Y:S01]  /*c1f0*/  MOV R156, R24 ;  /* 0x00000018009c7202 */ /* 0x000fe20000000f00 */
[----:B------:R-:W-:Y:S02]  /*c200*/  FMUL.FTZ R24, R2, R140 ;  /* 0x0000008c02187220 */ /* 0x000fe40000410000 */
[----:B------:R-:W1:Y:S01]  /*c210*/  MUFU.EX2 R0, R0 ;  /* 0x0000000000007308 */ /* 0x000e620000000800 */
[----:B------:R-:W-:Y:S02]  /*c220*/  FADD.FTZ R5, R13, R5 ;  /* 0x000000050d057221 */ /* 0x000fe40000010000 */
[----:B------:R-:W-:Y:S02]  /*c230*/  FFMA.FTZ R133, R10, c[0x0][0x2d0], -R4 ;  /* 0x0000b4000a857a23 */ /* 0x000fe40000010804 */
[----:B------:R-:W-:Y:S02]  /*c240*/  FADD.FTZ R181, R12, R5 ;  /* 0x000000050cb57221 */ /* 0x000fe40000010000 */
[C---:B------:R-:W-:Y:S01]  /*c250*/  FMUL.FTZ R4, R2.reuse, R160 ;  /* 0x000000a002047220 */ /* 0x040fe20000410000 */
[----:B------:R-:W-:Y:S01]  /*c260*/  MOV R160, R17 ;  /* 0x0000001100a07202 */ /* 0x000fe20000000f00 */
[C---:B------:R-:W-:Y:S02]  /*c270*/  FMUL.FTZ R12, R2.reuse, R152 ;  /* 0x00000098020c7220 */ /* 0x040fe40000410000 */
[C---:B------:R-:W-:Y:S01]  /*c280*/  FMUL.FTZ R13, R2.reuse, R153 ;  /* 0x00000099020d7220 */ /* 0x040fe20000410000 */
[----:B------:R-:W-:Y:S01]  /*c290*/  MUFU.EX2 R152, R133 ;  /* 0x0000008500987308 */ /* 0x000fe20000000800 */
[C---:B------:R-:W-:Y:S02]  /*c2a0*/  FMUL.FTZ R17, R2.reuse, R149 ;  /* 0x0000009502117220 */ /* 0x040fe40000410000 */
[C---:B------:R-:W-:Y:S01]  /*c2b0*/  FMUL.FTZ R5, R2.reuse, R161 ;  /* 0x000000a102057220 */ /* 0x040fe20000410000 */
[----:B------:R-:W-:Y:S01]  /*c2c0*/  MOV R161, R16 ;  /* 0x0000001000a17202 */ /* 0x000fe20000000f00 */
[C---:B------:R-:W-:Y:S02]  /*c2d0*/  FMUL.FTZ R16, R2.reuse, R148 ;  /* 0x0000009402107220 */ /* 0x040fe40000410000 */
[C---:B------:R-:W-:Y:S02]  /*c2e0*/  FMUL.FTZ R28, R2.reuse, R28 ;  /* 0x0000001c021c7220 */ /* 0x040fe40000410000 */
[C---:B------:R-:W-:Y:S01]  /*c2f0*/  FMUL.FTZ R29, R2.reuse, R29 ;  /* 0x0000001d021d7220 */ /* 0x040fe20000410000 */
[----:B------:R4:W-:Y:S01]  /*c300*/  MUFU.EX2 R149, R7 ;  /* 0x0000000700957308 */ /* 0x0009e20000000800 */
[----:B------:R-:W-:Y:S02]  /*c310*/  FMUL.FTZ R32, R2, R32 ;  /* 0x0000002002207220 */ /* 0x000fe40000410000 */
[C---:B-1----:R-:W-:Y:S02]  /*c320*/  FMUL.FTZ R26, R0.reuse, R142 ;  /* 0x0000008e001a7220 */ /* 0x042fe40000410000 */
[C---:B------:R-:W-:Y:S02]  /*c330*/  FMUL.FTZ R27, R0.reuse, R143 ;  /* 0x0000008f001b7220 */ /* 0x040fe40000410000 */
[----:B------:R-:W1:Y:S01]  /*c340*/  LDSM.16.MT88.4 R140, [R243] ;  /* 0x00000000f38c783b */ /* 0x000e620000004200 */
[C---:B------:R-:W-:Y:S01]  /*c350*/  FMUL.FTZ R6, R0.reuse, R162 ;  /* 0x000000a200067220 */ /* 0x040fe20000410000 */
[----:B------:R-:W-:Y:S01]  /*c360*/  MOV R162, R157 ;  /* 0x0000009d00a27202 */ /* 0x000fe20000000f00 */
        /* <DEDUP_REMOVED lines=12> */
[C---:B----4-:R-:W-:Y:S02]  /*c430*/  FMUL.FTZ R7, R0.reuse, R163 ;  /* 0x000000a300077220 */ /* 0x050fe40000410000 */
[C---:B------:R-:W-:Y:S02]  /*c440*/  FMUL.FTZ R22, R0.reuse, R146 ;  /* 0x0000009200167220 */ /* 0x040fe40000410000 */
[C---:B------:R-:W-:Y:S01]  /*c450*/  FMUL.FTZ R30, R0.reuse, R30 ;  /* 0x0000001e001e7220 */ /* 0x040fe20000410000 */
[----:B------:R-:W-:Y:S01]  /*c460*/  MUFU.EX2 R146, R175 ;  /* 0x000000af00927308 */ /* 0x000fe20000000800 */
        /* <DEDUP_REMOVED lines=23> */
[----:B------:R-:W4:Y:S01]  /*c5e0*/  MUFU.EX2 R155, R172 ;  /* 0x000000ac009b7308 */ /* 0x000f220000000800 */
        /* <DEDUP_REMOVED lines=24> */
[----:B----4-:R-:W-:Y:S01]  /*c770*/  MOV R182, R155 ;  /* 0x0000009b00b67202 */ /* 0x010fe20000000f00 */
        /* <DEDUP_REMOVED lines=55> */
[----:B------:R-:W-:Y:S01]  /*caf0*/  MUFU.EX2 R2, R178 ;  /* 0x000000b200027308 */ /* 0x000fe20000000800 */
[C---:B------:R-:W-:Y:S02]  /*cb00*/  FMUL.FTZ R127, R0.reuse, R127 ;  /* 0x0000007f007f7220 */ /* 0x040fe40000410000 */
[C---:B------:R-:W-:Y:S02]  /*cb10*/  FMUL.FTZ R130, R0.reuse, R130 ;  /* 0x0000008200827220 */ /* 0x040fe40000410000 */
[C---:B------:R-:W-:Y:S05]  /*cb20*/  FMUL.FTZ R131, R0.reuse, R131 ;  /* 0x0000008300837220 */ /* 0x040fea0000410000 */
[----:B------:R-:W4:Y:S02]  /*cb30*/  MUFU.EX2 R178, R183 ;  /* 0x000000b700b27308 */ /* 0x000f240000000800 */
[----:B----4-:R-:W-:Y:S02]  /*cb40*/  F2FP.PACK_AB R173, R179, R178 ;  /* 0x000000b2b3ad723e */ /* 0x010fe400000000ff */
[----:B------:R-:W-:Y:S01]  /*cb50*/  MOV R183, R160 ;  /* 0x000000a000b77202 */ /* 0x000fe20000000f00 */
[----:B--2---:R-:W-:Y:S01]  /*cb60*/  FFMA.FTZ R148, R0, R139, R137 ;  /* 0x0000008b00947223 */ /* 0x004fe20000010089 */
[----:B------:R-:W-:Y:S01]  /*cb70*/  F2FP.PACK_AB R137, R149, R137 ;  /* 0x000000899589723e */ /* 0x000fe200000000ff */
[----:B------:R-:W-:Y:S01]  /*cb80*/  FADD.FTZ R0, R133, R181 ;  /* 0x000000b585007221 */ /* 0x000fe20000010000 */
[----:B------:R-:W-:Y:S02]  /*cb90*/  F2FP.PACK_AB R139, R153, R152 ;  /* 0x00000098998b723e */ /* 0x000fe400000000ff */
[----:B------:R-:W-:Y:S01]  /*cba0*/  MOV R181, R146 ;  /* 0x0000009200b57202 */ /* 0x000fe20000000f00 */
        /* <DEDUP_REMOVED lines=9> */
[----:B---3--:R1:W2:Y:S03]  /*cc40*/  LDSM.16.MT88.4 R140, [R145] ;  /* 0x00000000918c783b */ /* 0x0082a60000004200 */
[----:B-1----:R-:W-:Y:S02]  /*cc50*/  MOV R145, R144 ;  /* 0x0000009000917202 */ /* 0x002fe40000000f00 */
[----:B------:R-:W1:Y:S02]  /*cc60*/  MUFU.EX2 R144, R177 ;  /* 0x000000b100907308 */ /* 0x000e640000000800 */
[----:B------:R-:W-:Y:S08]  /*cc70*/  MOV R163, R145 ;  /* 0x0000009100a37202 */ /* 0x000ff00000000f00 */
[----:B------:R-:W3:Y:S01]  /*cc80*/  MUFU.EX2 R177, R161 ;  /* 0x000000a100b17308 */ /* 0x000ee20000000800 */
[C---:B--2---:R-:W-:Y:S08]  /*cc90*/  HMMA.16816.F32 R28, R136.reuse, R140, R28 ;  /* 0x0000008c881c723c */ /* 0x044ff0000000181c */
[C---:B------:R-:W-:Y:S01]  /*cca0*/  HMMA.16816.F32 R32, R136.reuse, R142, R32 ;  /* 0x0000008e8820723c */ /* 0x040fe20000001820 */
[----:B------:R-:W2:Y:S03]  /*ccb0*/  LDSM.16.MT88.4 R140, [R243+0x1800] ;  /* 0x00180000f38c783b */ /* 0x000ea60000004200 */
[----:B-1----:R-:W-:Y:S04]  /*ccc0*/  FADD.FTZ R0, R144, R0 ;  /* 0x0000000090007221 */ /* 0x002fe80000010000 */
[----:B------:R-:W-:Y:S01]  /*ccd0*/  FADD.FTZ R0, R135, R0 ;  /* 0x0000000087007221 */ /* 0x000fe20000010000 */
[----:B---3--:R-:W-:Y:S01]  /*cce0*/  F2FP.PACK_AB R175, R177, R176 ;  /* 0x000000b0b1af723e */ /* 0x008fe200000000ff */
        /* <DEDUP_REMOVED lines=38> */
[----:B------:R3:W4:Y:S02]  /*cf50*/  MUFU.EX2 R135, R157 ;  /* 0x0000009d00877308 */ /* 0x0007240000000800 */
[----:B------:R-:W-:Y:S02]  /*cf60*/  F2FP.PACK_AB R136, R2, R133 ;  /* 0x000000850288723e */ /* 0x000fe400000000ff */
[----:B------:R-:W-:Y:S02]  /*cf70*/  F2FP.PACK_AB R137, R155, R154 ;  /* 0x0000009a9b89723e */ /* 0x000fe400000000ff */
[----:B------:R-:W-:Y:S04]  /*cf80*/  F2FP.PACK_AB R139, R181, R160 ;  /* 0x000000a0b58b723e */ /* 0x000fe800000000ff */
[----:B------:R-:W5:Y:S10]  /*cf90*/  MUFU.EX2 R133, R163 ;  /* 0x000000a300857308 */ /* 0x000f740000000800 */
[----:B------:R-:W2:Y:S01]  /*cfa0*/  MUFU.EX2 R2, R162 ;  /* 0x000000a200027308 */ /* 0x000ea20000000800 */
[----:B---3--:R-:W-:Y:S01]  /*cfb0*/  LDSM.16.MT88.4 R156, [R243+0x1000] ;  /* 0x00100000f39c783b */ /* 0x008fe20000004200 */
[----:B----4-:R-:W-:Y:S01]  /*cfc0*/  F2FP.PACK_AB R174, R132, R135 ;  /* 0x0000008784ae723e */ /* 0x010fe200000000ff */
[C---:B-1----:R-:W-:Y:S03]  /*cfd0*/  HMMA.16816.F32 R4, R136.reuse, R140, R4 ;  /* 0x0000008c8804723c */ /* 0x042fe60000001804 */
[----:B-----5:R-:W-:Y:S05]  /*cfe0*/  FADD.FTZ R0, R133, R0 ;  /* 0x0000000085007221 */ /* 0x020fea0000010000 */
[C---:B------:R-:W-:Y:S01]  /*cff0*/  HMMA.16816.F32 R8, R136.reuse, R142, R8 ;  /* 0x0000008e8808723c */ /* 0x040fe20000001808 */
[----:B------:R-:W1:Y:S03]  /*d000*/  LDSM.16.MT88.4 R140, [R244+0x800] ;  /* 0x00080000f48c783b */ /* 0x000e660000004200 */
[C---:B--2---:R-:W-:Y:S01]  /*d010*/  F2FP.PACK_AB R172, R2.reuse, R133 ;  /* 0x0000008502ac723e */ /* 0x044fe200000000ff */
[----:B------:R-:W-:Y:S03]  /*d020*/  FADD.FTZ R0, R2, R0 ;  /* 0x0000000002007221 */ /* 0x000fe60000010000 */
[C---:B------:R-:W-:Y:S04]  /*d030*/  HMMA.16816.F32 R12, R136.reuse, R144, R12 ;  /* 0x00000090880c723c */ /* 0x040fe8000000180c */
[----:B------:R-:W-:Y:S02]  /*d040*/  FADD.FTZ R2, R149, R148 ;  /* 0x0000009495027221 */ /* 0x000fe40000010000 */
[----:B------:R-:W-:Y:S01]  /*d050*/  LDSM.16.MT88.4 R148, [R245+0x1000] ;  /* 0x00100000f594783b */ /* 0x000fe20000004200 */
[----:B------:R-:W-:Y:S01]  /*d060*/  FADD.FTZ R0, R135, R0 ;  /* 0x0000000087007221 */ /* 0x000fe20000010000 */
[C---:B------:R-:W-:Y:S04]  /*d070*/  HMMA.16816.F32 R16, R136.reuse, R146, R16 ;  /* 0x000000928810723c */ /* 0x040fe80000001810 */
[----:B------:R-:W-:Y:S02]  /*d080*/  FADD.FTZ R0, R132, R0 ;  /* 0x0000000084007221 */ /* 0x000fe40000010000 */
[----:B------:R-:W2:Y:S08]  /*d090*/  LDSM.16.MT88.4 R144, [R246+0x800] ;  /* 0x00080000f690783b */ /* 0x000eb00000004200 */
[----:B------:R3:W-:Y:S04]  /*d0a0*/  STL [R1+0x54], R0 ;  /* 0x0000540001007387 */ /* 0x0007e80000100800 */
[----:B------:R-:W4:Y:S01]  /*d0b0*/  LDL R133, [R1+0x64] ;  /* 0x0000640001857983 */ /* 0x000f220000100800 */
[C---:B-1----:R-:W-:Y:S08]  /*d0c0*/  HMMA.16816.F32 R20, R136.reuse, R140, R20 ;  /* 0x0000008c8814723c */ /* 0x042ff00000001814 */
[C---:B------:R-:W-:Y:S01]  /*d0d0*/  HMMA.16816.F32 R24, R136.reuse, R142, R24 ;  /* 0x0000008e8818723c */ /* 0x040fe20000001818 */
[----:B------:R-:W1:Y:S03]  /*d0e0*/  LDSM.16.MT88.4 R140, [R243+0x2000] ;  /* 0x00200000f38c783b */ /* 0x000e660000004200 */
[----:B---3--:R-:W-:Y:S04]  /*d0f0*/  FADD.FTZ R0, R152, R2 ;  /* 0x0000000298007221 */ /* 0x008fe80000010000 */
        /* <DEDUP_REMOVED lines=32> */
[----:B------:R-:W2:Y:S02]  /*d300*/  LDSM.16.MT88.4 R144, [R246+0x5000] ;  /* 0x00500000f690783b */ /* 0x000ea40000004200 */
[----:B----4-:R-:W-:Y:S05]  /*d310*/  ISETP.GT.AND P0, PT, R180, R133, PT ;  /* 0x00000085b400720c */ /* 0x010fea0003f04270 */
[C---:B-1----:R-:W-:Y:S04]  /*d320*/  HMMA.16816.F32 R116, R136.reuse, R140, R116 ;  /* 0x0000008c8874723c */ /* 0x042fe80000001874 */
[----:B------:R-:W-:Y:S04]  /*d330*/  MOV R133, R3 ;  /* 0x0000000300857202 */ /* 0x000fe80000000f00 */
[C---:B------:R-:W-:Y:S01]  /*d340*/  HMMA.16816.F32 R120, R136.reuse, R142, R120 ;  /* 0x0000008e8878723c */ /* 0x040fe20000001878 */
[----:B------:R-:W1:Y:S07]  /*d350*/  LDSM.16.MT88.4 R140, [R244+0x1000] ;  /* 0x00100000f48c783b */ /* 0x000e6e0000004200 */
[C---:B--2---:R-:W-:Y:S08]  /*d360*/  HMMA.16816.F32 R124, R136.reuse, R144, R124 ;  /* 0x00000090887c723c */ /* 0x044ff0000000187c */
[----:B------:R-:W-:Y:S07]  /*d370*/  HMMA.16816.F32 R128, R136, R146, R128 ;  /* 0x000000928880723c */ /* 0x000fee0000001880 */
[----:B------:R-:W-:Y:S01]  /*d380*/  MOV R139, R154 ;  /* 0x0000009a008b7202 */ /* 0x000fe20000000f00 */
[C---:B------:R-:W-:Y:S01]  /*d390*/  HMMA.16816.F32 R160, R172.reuse, R156, R4 ;  /* 0x0000009caca0723c */ /* 0x040fe20000001804 */
[----:B------:R-:W2:Y:S04]  /*d3a0*/  LDSM.16.MT88.4 R4, [R246+0x1000] ;  /* 0x00100000f604783b */ /* 0x000ea80000004200 */
[----:B------:R-:W-:Y:S03]  /*d3b0*/  MOV R138, R153 ;  /* 0x00000099008a7202 */ /* 0x000fe60000000f00 */
[C---:B------:R-:W-:Y:S01]  /*d3c0*/  HMMA.16816.F32 R156, R172.reuse, R158, R8 ;  /* 0x0000009eac9c723c */ /* 0x040fe20000001808 */
[----:B------:R-:W3:Y:S03]  /*d3d0*/  LDSM.16.MT88.4 R8, [R243+0x2800] ;  /* 0x00280000f308783b */ /* 0x000ee60000004200 */
[----:B------:R-:W-:Y:S04]  /*d3e0*/  FADD.FTZ R0, R138, R0 ;  /* 0x000000008a007221 */ /* 0x000fe80000010000 */
[C---:B------:R-:W-:Y:S01]  /*d3f0*/  HMMA.16816.F32 R152, R172.reuse, R148, R12 ;  /* 0x00000094ac98723c */ /* 0x040fe2000000180c */
[----:B------:R-:W4:Y:S03]  /*d400*/  LDSM.16.MT88.4 R12, [R245+0x2800] ;  /* 0x00280000f50c783b */ /* 0x000f260000004200 */
[----:B------:R-:W-:Y:S04]  /*d410*/  FADD.FTZ R0, R139, R0 ;  /* 0x000000008b007221 */ /* 0x000fe80000010000 */
[C---:B------:R-:W-:Y:S04]  /*d420*/  HMMA.16816.F32 R148, R172.reuse, R150, R16 ;  /* 0x00000096ac94723c */ /* 0x040fe80000001810 */
        /* <DEDUP_REMOVED lines=10> */
[C---:B---3--:R-:W-:Y:S04]  /*d4d0*/  HMMA.16816.F32 R36, R172.reuse, R8, R36 ;  /* 0x00000008ac24723c */ /* 0x048fe80000001824 */
[----:B------:R-:W-:Y:S01]  /*d4e0*/  FADD.FTZ R2, R176, R0 ;  /* 0x00000000b0027221 */ /* 0x000fe20000010000 */
[----:B------:R-:W-:Y:S03]  /*d4f0*/  IADD3 R0, R180, -0x1, RZ ;  /* 0xffffffffb4007810 */ /* 0x000fe60007ffe0ff */
[C---:B------:R-:W-:Y:S01]  /*d500*/  HMMA.16816.F32 R40, R172.reuse, R10, R40 ;  /* 0x0000000aac28723c */ /* 0x040fe20000001828 */
[----:B------:R-:W2:Y:S03]  /*d510*/  LDSM.16.MT88.4 R8, [R246+0x2800] ;  /* 0x00280000f608783b */ /* 0x000ea60000004200 */
[----:B------:R-:W-:Y:S01]  /*d520*/  FADD.FTZ R2, R177, R2 ;  /* 0x00000002b1027221 */ /* 0x000fe20000010000 */
[----:B------:R-:W-:Y:S03]  /*d530*/  MOV R180, R0 ;  /* 0x0000000000b47202 */ /* 0x000fe60000000f00 */
[C---:B----4-:R-:W-:Y:S01]  /*d540*/  HMMA.16816.F32 R44, R172.reuse, R12, R44 ;  /* 0x0000000cac2c723c */ /* 0x050fe2000000182c */
[----:B------:R-:W-:Y:S07]  /*d550*/  STL [R1+0x50], R2 ;  /* 0x0000500201007387 */ /* 0x000fee0000100800 */
        /* <DEDUP_REMOVED lines=31> */
.L_x_4375:
[----:B------:R-:W-:Y:S05]  /*d750*/  BRA.DIV ~URZ, `(.L_x_4388) ;  /* 0x000079127f007947 */ /* 0x000fea000b800000 */
[----:B------:R-:W2:Y:S04]  /*d760*/  LDL R2, [R1+0x54] ;  /* 0x0000540001027983 */ /* 0x000ea80000100800 */
[----:B--2---:R1:W2:Y:S02]  /*d770*/  SHFL.BFLY PT, R0, R2, 0x2, 0x1f ;  /* 0x0c401f0002007f89 */ /* 0x0042a400000e0000 */
.L_x_4476:
        /* <DEDUP_REMOVED lines=9> */
.L_x_4477:
        /* <DEDUP_REMOVED lines=148> */
.L_x_4348:
        /* <DEDUP_REMOVED lines=19> */
.L_x_4391:
[----:B-1----:R-:W-:Y:S05]  /*e280*/  BSYNC B0 ;  /* 0x0000000000007941 */ /* 0x002fea0003800000 */
.L_x_4390:
        /* <DEDUP_REMOVED lines=166> */
.L_x_4394:
        /* <DEDUP_REMOVED lines=125> */
.L_x_4478:
[----:B------:R-:W-:Y:S05]  /*f4c0*/  BRA.DIV ~URZ, `(.L_x_4397) ;  /* 0x00005d727f007947 */ /* 0x000fea000b800000 */
[----:B------:R4:W2:Y:S02]  /*f4d0*/  SHFL.IDX PT, R0, R14, RZ, 0x181f ;  /* 0x00181fff0e007589 */ /* 0x0008a400000e0000 */
.L_x_4479:
        /* <DEDUP_REMOVED lines=33> */
.L_x_4399:
[----:B------:R-:W-:Y:S05]  /*f6f0*/  BSYNC B0 ;  /* 0x0000000000007941 */ /* 0x000fea0003800000 */
.L_x_4398:
[----:B------:R-:W-:Y:S05]  /*f700*/  BRA.DIV ~URZ, `(.L_x_4400) ;  /* 0x00005b927f007947 */ /* 0x000fea000b800000 */
[----:B---3--:R3:W4:Y:S04]  /*f710*/  SHFL.IDX PT, R4, R5, 0x1, 0x181f ;  /* 0x00381f0005047f89 */ /* 0x00872800000e0000 */
[----:B--2---:R3:W2:Y:S02]  /*f720*/  SHFL.IDX PT, R0, R14, 0x1, 0x181f ;  /* 0x00381f000e007f89 */ /* 0x0046a400000e0000 */
.L_x_4480:
        /* <DEDUP_REMOVED lines=28> */
.L_x_4402:
[----:B------:R-:W-:Y:S05]  /*f8f0*/  BSYNC B0 ;  /* 0x0000000000007941 */ /* 0x000fea0003800000 */
.L_x_4401:
[----:B------:R-:W-:Y:S05]  /*f900*/  BRA.DIV ~URZ, `(.L_x_4403) ;  /* 0x00005a527f007947 */ /* 0x000fea000b800000 */
[----:B----4-:R4:W3:Y:S02]  /*f910*/  SHFL.IDX PT, R4, R5, 0x2, 0x181f ;  /* 0x00581f0005047f89 */ /* 0x0108e400000e0000 */
.L_x_4481:
[----:B------:R-:W-:Y:S05]  /*f920*/  BRA.DIV ~URZ, `(.L_x_4404) ;  /* 0x00005aa27f007947 */ /* 0x000fea000b800000 */
[----:B--2---:R2:W4:Y:S02]  /*f930*/  SHFL.IDX PT, R0, R14, 0x2, 0x181f ;  /* 0x00581f000e007f89 */ /* 0x00452400000e0000 */
.L_x_4482:
        /* <DEDUP_REMOVED lines=28> */
.L_x_4406:
[----:B------:R-:W-:Y:S05]  /*fb00*/  BSYNC B0 ;  /* 0x0000000000007941 */ /* 0x000fea0003800000 */
.L_x_4405:
[----:B------:R-:W-:Y:S05]  /*fb10*/  BRA.DIV ~URZ, `(.L_x_4407) ;  /* 0x000059127f007947 */ /* 0x000fea000b800000 */
[----:B---3--:R3:W1:Y:S04]  /*fb20*/  SHFL.IDX PT, R4, R5, 0x3, 0x181f ;  /* 0x00781f0005047f89 */ /* 0x00866800000e0000 */
[----:B----4-:R3:W4:Y:S02]  /*fb30*/  SHFL.IDX PT, R0, R14, 0x3, 0x181f ;  /* 0x00781f000e007f89 */ /* 0x01072400000e0000 */
.L_x_4483:
        /* <DEDUP_REMOVED lines=29> */
.L_x_4395:
        /* <DEDUP_REMOVED lines=33> */
.L_x_4484:
[----:B------:R-:W-:Y:S05]  /*ff20*/  BRA.DIV ~URZ, `(.L_x_4410) ;  /* 0x000056327f007947 */ /* 0x000fea000b800000 */
[----:B------:R3:W4:Y:S02]  /*ff30*/  SHFL.IDX PT, R0, R12, RZ, 0x1c1f ;  /* 0x001c1fff0c007589 */ /* 0x00072400000e0000 */
.L_x_4485:
        /* <DEDUP_REMOVED lines=194> */
.L_x_4412:
[----:B------:R-:W-:Y:S05]  /*10b60*/  BSYNC B0 ;  /* 0x0000000000007941 */ /* 0x000fea0003800000 */
.L_x_4411:
[----:B------:R-:W-:Y:S05]  /*10b70*/  BRA.DIV ~URZ, `(.L_x_4413) ;  /* 0x00004a427f007947 */ /* 0x000fea000b800000 */
[----:B--2---:R2:W1:Y:S04]  /*10b80*/  SHFL.IDX PT, R4, R5, 0x1, 0x1c1f ;  /* 0x003c1f0005047f89 */ /* 0x00446800000e0000 */
[----:B----4-:R2:W4:Y:S02]  /*10b90*/  SHFL.IDX PT, R0, R12, 0x1, 0x1c1f ;  /* 0x003c1f000c007f89 */ /* 0x01052400000e0000 */
.L_x_4486:
        /* <DEDUP_REMOVED lines=212> */
.L_x_4393:
        /* <DEDUP_REMOVED lines=22> */
.L_x_4414:
        /* <DEDUP_REMOVED lines=60> */
.L_x_4416:
[----:B------:R-:W-:Y:S05]  /*11e00*/  BSYNC B0 ;  /* 0x0000000000007941 */ /* 0x000fea0003800000 */
.L_x_4415:
        /* <DEDUP_REMOVED lines=36> */
.L_x_4487:
[----:B------:R-:W-:Y:S05]  /*12050*/  BRA.DIV ~URZ, `(.L_x_4418) ;  /* 0x000036927f007947 */ /* 0x000fea000b800000 */
[----:B------:R3:W4:Y:S02]  /*12060*/  SHFL.IDX PT, R0, R14, RZ, 0x181f ;  /* 0x00181fff0e007589 */ /* 0x00072400000e0000 */
.L_x_4488:
        /* <DEDUP_REMOVED lines=34> */
.L_x_4420:
[----:B------:R-:W-:Y:S05]  /*12290*/  BSYNC B0 ;  /* 0x0000000000007941 */ /* 0x000fea0003800000 */
.L_x_4419:
[----:B------:R-:W-:Y:S05]  /*122a0*/  BRA.DIV ~URZ, `(.L_x_4421) ;  /* 0x000034a27f007947 */ /* 0x000fea000b800000 */
[----:B--2---:R2:W1:Y:S04]  /*122b0*/  SHFL.IDX PT, R4, R5, 0x1, 0x181f ;  /* 0x00381f0005047f89 */ /* 0x00446800000e0000 */
[----:B----4-:R2:W4:Y:S02]  /*122c0*/  SHFL.IDX PT, R0, R14, 0x1, 0x181f ;  /* 0x00381f000e007f89 */ /* 0x01052400000e0000 */
.L_x_4489:
        /* <DEDUP_REMOVED lines=28> */
.L_x_4423:
[----:B------:R-:W-:Y:S05]  /*12490*/  BSYNC B0 ;  /* 0x0000000000007941 */ /* 0x000fea0003800000 */
.L_x_4422:
[----:B------:R-:W-:Y:S05]  /*124a0*/  BRA.DIV ~URZ, `(.L_x_4424) ;  /* 0x000033627f007947 */ /* 0x000fea000b800000 */
[----:B------:R1:W2:Y:S02]  /*124b0*/  SHFL.IDX PT, R4, R5, 0x2, 0x181f ;  /* 0x00581f0005047f89 */ /* 0x0002a400000e0000 */
.L_x_4490:
[----:B------:R-:W-:Y:S05]  /*124c0*/  BRA.DIV ~URZ, `(.L_x_4425) ;  /* 0x000033b27f007947 */ /* 0x000fea000b800000 */
[----:B----4-:R4:W1:Y:S02]  /*124d0*/  SHFL.IDX PT, R0, R14, 0x2, 0x181f ;  /* 0x00581f000e007f89 */ /* 0x01086400000e0000 */
.L_x_4491:
        /* <DEDUP_REMOVED lines=28> */
.L_x_4427:
[----:B------:R-:W-:Y:S05]  /*126a0*/  BSYNC B0 ;  /* 0x0000000000007941 */ /* 0x000fea0003800000 */
.L_x_4426:
[----:B------:R-:W-:Y:S05]  /*126b0*/  BRA.DIV ~URZ, `(.L_x_4428) ;  /* 0x000032227f007947 */ /* 0x000fea000b800000 */
[----:B--2---:R2:W1:Y:S04]  /*126c0*/  SHFL.IDX PT, R4, R5, 0x3, 0x181f ;  /* 0x00781f0005047f89 */ /* 0x00446800000e0000 */
[----:B------:R2:W3:Y:S02]  /*126d0*/  SHFL.IDX PT, R0, R14, 0x3, 0x181f ;  /* 0x00781f000e007f89 */ /* 0x0004e400000e0000 */
.L_x_4492:
        /* <DEDUP_REMOVED lines=27> */
.L_x_4408:
[----:B------:R-:W-:Y:S05]  /*12890*/  BSYNC B1 ;  /* 0x0000000000017941 */ /* 0x000fea0003800000 */
.L_x_4392:
        /* <DEDUP_REMOVED lines=15> */
.L_x_4493:
[----:B------:R-:W-:Y:S05]  /*12990*/  BRA.DIV ~URZ, `(.L_x_4431) ;  /* 0x000030727f007947 */ /* 0x000fea000b800000 */
[----:B------:R3:W4:Y:S02]  /*129a0*/  SHFL.IDX PT, R8, R106, 0x1, 0x1f ;  /* 0x00201f006a087f89 */ /* 0x00072400000e0000 */
.L_x_4494:
        /* <DEDUP_REMOVED lines=19> */
.L_x_4495:
        /* <DEDUP_REMOVED lines=16> */
.L_x_4496:
[----:B---3--:R-:W-:Y:S01]  /*12be0*/  IMAD R0, R0, c[0x0][0x538], RZ ;  /* 0x00014e0000007a24 */ /* 0x008fe200078e02ff */
[----:B------:R-:W-:Y:S04]  /*12bf0*/  BSSY B1, `(.L_x_4434) ;  /* 0x00000cf000017945 */ /* 0x000fe80003800000 */
[----:B----4-:R-:W-:-:S04]  /*12c00*/  IADD3 R8, R0, R8, RZ ;  /* 0x0000000800087210 */ /* 0x010fc80007ffe0ff */
[----:B--2---:R-:W-:-:S13]  /*12c10*/  ISETP.GT.AND P0, PT, R8, R9, PT ;  /* 0x000000090800720c */ /* 0x004fda0003f04270 */
[----:B------:R-:W-:Y:S05]  /*12c20*/  @P0 BRA `(.L_x_4435) ;  /* 0x0000025000000947 */ /* 0x000fea0003800000 */
.L_x_4439:
        /* <DEDUP_REMOVED lines=17> */
.L_x_4497:
        /* <DEDUP_REMOVED lines=16> */
.L_x_4498:
[----:B--2---:R-:W-:-:S05]  /*12e40*/  IMAD R0, R0, c[0x0][0x538], RZ ;  /* 0x00014e0000007a24 */ /* 0x004fca00078e02ff */
[----:B------:R-:W-:-:S04]  /*12e50*/  IADD3 R8, R0, R8, RZ ;  /* 0x0000000800087210 */ /* 0x000fc80007ffe0ff */
[----:B------:R-:W-:-:S13]  /*12e60*/  ISETP.GT.AND P0, PT, R8, R9, PT ;  /* 0x000000090800720c */ /* 0x000fda0003f04270 */
[----:B-1----:R-:W-:Y:S05]  /*12e70*/  @!P0 BRA `(.L_x_4439) ;  /* 0xfffffdb000008947 */ /* 0x002fea000383ffff */
.L_x_4435:
[----:B------:R-:W-:-:S05]  /*12e80*/  IADD3 R8, -R0, R8, RZ ;  /* 0x0000000800087210 */ /* 0x000fca0007ffe1ff */
[----:B------:R-:W-:-:S05]  /*12e90*/  IMAD R0, R4, c[0x0][0x538], R8 ;  /* 0x00014e0004007a24 */ /* 0x000fca00078e0208 */
[----:B------:R-:W-:Y:S01]  /*12ea0*/  ISETP.GT.AND P0, PT, R0, R9, PT ;  /* 0x000000090000720c */ /* 0x000fe20003f04270 */
[----:B------:R-:W-:-:S12]  /*12eb0*/  BRA.DIV ~URZ, `(.L_x_4440) ;  /* 0x00002f927f007947 */ /* 0x000fd8000b800000 */
[----:B------:R-:W-:-:S03]  /*12ec0*/  VOTE.ANY R10, PT, !P0 ;  /* 0x00000000000a7806 */ /* 0x000fc600040e0100 */
.L_x_4499:
[----:B------:R-:W2:Y:S01]  /*12ed0*/  LDL.LU R0, [R1+0xb4] ;  /* 0x0000b40001007983 */ /* 0x000ea20000300800 */
[----:B------:R-:W2:Y:S02]  /*12ee0*/  POPC R5, R10 ;  /* 0x0000000a00057309 */ /* 0x000ea40000000000 */
[----:B--2---:R-:W-:-:S05]  /*12ef0*/  IADD3 R0, R5, R0, RZ ;  /* 0x0000000005007210 */ /* 0x004fca0007ffe0ff */
[----:B------:R2:W-:Y:S01]  /*12f00*/  STL [R1+0xb4], R0 ;  /* 0x0000b40001007387 */ /* 0x0005e20000100800 */
[----:B------:R-:W-:Y:S05]  /*12f10*/  BRA.DIV ~URZ, `(.L_x_4441) ;  /* 0x00002f827f007947 */ /* 0x000fea000b800000 */
[----:B------:R3:W4:Y:S04]  /*12f20*/  SHFL.IDX PT, R11, R6, R5, 0x1f ;  /* 0x00001f05060b7589 */ /* 0x00072800000e0000 */
[----:B------:R3:W1:Y:S02]  /*12f30*/  SHFL.IDX PT, R7, R7, R5, 0x1f ;  /* 0x00001f0507077589 */ /* 0x00066400000e0000 */
.L_x_4500:
[----:B------:R-:W-:Y:S01]  /*12f40*/  ISETP.NE.AND P0, PT, R10, RZ, PT ;  /* 0x000000ff0a00720c */ /* 0x000fe20003f05270 */
[----:B------:R-:W-:-:S12]  /*12f50*/  BSSY B0, `(.L_x_4442) ;  /* 0x0000005000007945 */ /* 0x000fd80003800000 */
[----:B------:R-:W-:Y:S05]  /*12f60*/  @!P0 BRA `(.L_x_4443) ;  /* 0x0000003000008947 */ /* 0x000fea0003800000 */
[----:B---3--:R-:W-:Y:S01]  /*12f70*/  IADD3 R5, R5, -0x1, RZ ;  /* 0xffffffff05057810 */ /* 0x008fe20007ffe0ff */
[----:B------:R-:W-:Y:S05]  /*12f80*/  BRA.DIV ~URZ, `(.L_x_4444) ;  /* 0x00002fe27f007947 */ /* 0x000fea000b800000 */
[----:B------:R3:W2:Y:S02]  /*12f90*/  SHFL.IDX PT, R12, R4, R5, 0x1f ;  /* 0x00001f05040c7589 */ /* 0x0006a400000e0000 */
.L_x_4443:
[----:B------:R-:W-:Y:S05]  /*12fa0*/  BSYNC B0 ;  /* 0x0000000000007941 */ /* 0x000fea0003800000 */
.L_x_4442:
        /* <DEDUP_REMOVED lines=68> */
.L_x_4446:
        /* <DEDUP_REMOVED lines=69> */
.L_x_4447:
[----:B------:R-:W-:Y:S05]  /*13840*/  BSYNC B0 ;  /* 0x0000000000007941 */ /* 0x000fea0003800000 */
.L_x_4445:
[----:B------:R-:W-:-:S04]  /*13850*/  LOP3.LUT R2, RZ, R2, RZ, 0x33, !PT ;  /* 0x00000002ff027212 */ /* 0x000fc800078e33ff */
[----:B-1----:R-:W-:-:S05]  /*13860*/  IADD3 R0, R2, R11, RZ ;  /* 0x0000000b02007210 */ /* 0x002fca0007ffe0ff */
[----:B------:R1:W-:Y:S01]  /*13870*/  STL [R1+0xac], R0 ;  /* 0x0000ac0001007387 */ /* 0x0003e20000100800 */
[----:B------:R-:W-:Y:S05]  /*13880*/  BRA `(.L_x_4448) ;  /* 0x0000005000007947 */ /* 0x000fea0003800000 */
.L_x_4436:
[----:B------:R-:W-:Y:S01]  /*13890*/  MOV R0, c[0x0][0x53c] ;  /* 0x00014f0000007a02 */ /* 0x000fe20000000f00 */
[----:B------:R2:W-:Y:S04]  /*138a0*/  STL [R1+0xa8], R9 ;  /* 0x0000a80901007387 */ /* 0x0005e80000100800 */
[----:B------:R2:W-:Y:S04]  /*138b0*/  STL [R1+0xac], RZ ;  /* 0x0000acff01007387 */ /* 0x0005e80000100800 */
[----:B------:R2:W-:Y:S04]  /*138c0*/  STL [R1+0xb0], RZ ;  /* 0x0000b0ff01007387 */ /* 0x0005e80000100800 */
[----:B------:R2:W-:Y:S02]  /*138d0*/  STL [R1+0xb4], R0 ;  /* 0x0000b40001007387 */ /* 0x0005e40000100800 */
.L_x_4448:
[----:B------:R-:W-:Y:S05]  /*138e0*/  BSYNC B1 ;  /* 0x0000000000017941 */ /* 0x000fea0003800000 */
.L_x_4434:
        /* <DEDUP_REMOVED lines=9> */
.L_x_4429:
[----:B--2---:R-:W2:Y:S02]  /*13980*/  LDL R0, [R1+0xb4] ;  /* 0x0000b40001007983 */ /* 0x004ea40000100800 */
[----:B--2---:R-:W-:-:S13]  /*13990*/  ISETP.GE.AND P0, PT, R0, c[0x0][0x53c], PT ;  /* 0x00014f0000007a0c */ /* 0x004fda0003f06270 */
[----:B-1----:R-:W-:Y:S01]  /*139a0*/  @P0 CALL.REL.NOINC `(.L_x_4449) ;  /* 0x0000001000000944 */ /* 0x002fe20003c00000 */
[----:B------:R-:W-:Y:S05]  /*139b0*/  BRA `(.L_x_4450) ;  /* 0xfffee7d000007947 */ /* 0x000fea000383ffff */
.L_x_4449:
[----:B------:R-:W-:Y:S05]  /*139c0*/  EXIT ;  /* 0x000000000000794d */ /* 0x000fea0003800000 */
.L_x_4331:
[----:B------:R-:W-:Y:S01]  /*139d0*/  IMAD.MOV.U32 R0, RZ, RZ, R5 ;  /* 0x000000ffff007224 */ /* 0x000fe200078e0005 */
[----:B------:R-:W-:Y:S02]  /*139e0*/  MOV R3, 0x1 ;  /* 0x0000000100037802 */ /* 0x000fe40000000f00 */
[----:B------:R-:W-:Y:S02]  /*139f0*/  MOV R2, 0x13a10 ;  /* 0x00013a1000027802 */ /* 0x000fe40000000f00 */
[----:B------:R-:W-:Y:S05]  /*13a00*/  CALL.REL.NOINC `($__internal_74_$__cuda_sm70_shflsync_up_p) ;  /* 0x000026d000007944 */ /* 0x000fea0003c00000 */
[----:B------:R-:W-:Y:S01]  /*13a10*/  MOV R0, R4 ;  /* 0x0000000400007202 */ /* 0x000fe20000000f00 */
[----:B------:R-:W-:Y:S05]  /*13a20*/  BRA `(.L_x_4451) ;  /* 0xfffeca3000007947 */ /* 0x000fea000383ffff */
.L_x_4332:
[----:B------:R-:W-:Y:S01]  /*13a30*/  IMAD.MOV.U32 R0, RZ, RZ, R5 ;  /* 0x000000ffff007224 */ /* 0x000fe200078e0005 */
[----:B------:R-:W-:Y:S02]  /*13a40*/  MOV R3, 0x2 ;  /* 0x0000000200037802 */ /* 0x000fe40000000f00 */
[----:B------:R-:W-:Y:S02]  /*13a50*/  MOV R2, 0x13a70 ;  /* 0x00013a7000027802 */ /* 0x000fe40000000f00 */
[----:B------:R-:W-:Y:S05]  /*13a60*/  CALL.REL.NOINC `($__internal_74_$__cuda_sm70_shflsync_up_p) ;  /* 0x0000267000007944 */ /* 0x000fea0003c00000 */
[----:B------:R-:W-:Y:S01]  /*13a70*/  SEL R4, R4, RZ, P4 ;  /* 0x000000ff04047207 */ /* 0x000fe20002000000 */
[----:B------:R-:W-:Y:S01]  /*13a80*/  IMAD.MOV.U32 R3, RZ, RZ, 0x4 ;  /* 0x00000004ff037424 */ /* 0x000fe200078e00ff */
[----:B------:R-:W-:-:S03]  /*13a90*/  MOV R2, 0x13ac0 ;  /* 0x00013ac000027802 */ /* 0x000fc60000000f00 */
[----:B------:R-:W-:Y:S02]  /*13aa0*/  IMAD.IADD R0, R5, 0x1, R4 ;  /* 0x0000000105007824 */ /* 0x000fe400078e0204 */
        /* <DEDUP_REMOVED lines=14> */
[----:B------:R-:W-:Y:S01]  /*13b90*/  IMAD.IADD R4, R0, 0x1, R4 ;  /* 0x0000000100047824 */ /* 0x000fe200078e0204 */
[----:B------:R-:W-:-:S04]  /*13ba0*/  MOV R0, 0x1f ;  /* 0x0000001f00007802 */ /* 0x000fc80000000f00 */
[----:B------:R1:W-:Y:S03]  /*13bb0*/  STL [R1+0x4c], R4 ;  /* 0x00004c0401007387 */ /* 0x0003e60000100800 */
[----:B-1----:R-:W-:Y:S05]  /*13bc0*/  CALL.REL.NOINC `($__internal_73_$__cuda_sm70_shflsync_idx_p) ;  /* 0x0000247000007944 */ /* 0x002fea0003c00000 */
[----:B-1---5:R-:W-:Y:S05]  /*13bd0*/  BRA `(.L_x_4452) ;  /* 0xfffec98000007947 */ /* 0x022fea000383ffff */
.L_x_4334:
[----:B------:R-:W-:Y:S02]  /*13be0*/  SEL R0, RZ, 0x1, P0 ;  /* 0x00000001ff007807 */ /* 0x000fe40000000000 */
[----:B------:R-:W-:Y:S02]  /*13bf0*/  MOV R2, 0x13c10 ;  /* 0x00013c1000027802 */ /* 0x000fe40000000f00 */
[----:B------:R-:W-:Y:S05]  /*13c00*/  CALL.REL.NOINC `($__internal_75_$__cuda_sm70_votesync_ballot) ;  /* 0x0000253000007944 */ /* 0x000fea0003c00000 */
[----:B------:R-:W-:Y:S01]  /*13c10*/  MOV R10, R0 ;  /* 0x00000000000a7202 */ /* 0x000fe20000000f00 */
[----:B------:R-:W-:Y:S05]  /*13c20*/  BRA `(.L_x_4453) ;  /* 0xfffec9c000007947 */ /* 0x000fea000383ffff */
.L_x_4335:
[----:B------:R2:W-:Y:S01]  /*13c30*/  STL [R1+0x4c], R9 ;  /* 0x00004c0901007387 */ /* 0x0005e20000100800 */
[----:B-1----:R-:W-:Y:S01]  /*13c40*/  IMAD.MOV.U32 R0, RZ, RZ, R5 ;  /* 0x000000ffff007224 */ /* 0x002fe200078e0005 */
[----:B------:R-:W-:Y:S02]  /*13c50*/  MOV R3, 0x1f ;  /* 0x0000001f00037802 */ /* 0x000fe40000000f00 */
[----:B------:R-:W-:Y:S02]  /*13c60*/  MOV R2, 0x13c80 ;  /* 0x00013c8000027802 */ /* 0x000fe40000000f00 */
[----:B--2---:R-:W-:Y:S05]  /*13c70*/  CALL.REL.NOINC `($__internal_73_$__cuda_sm70_shflsync_idx_p) ;  /* 0x000023c000007944 */ /* 0x004fea0003c00000 */
[----:B------:R2:W-:Y:S01]  /*13c80*/  STL [R1+0x4c], R8 ;  /* 0x00004c0801007387 */ /* 0x0005e20000100800 */
[----:B------:R-:W-:Y:S01]  /*13c90*/  IMAD.MOV.U32 R12, RZ, RZ, R0 ;  /* 0x000000ffff0c7224 */ /* 0x000fe200078e0000 */
[----:B-----5:R-:W-:Y:S01]  /*13ca0*/  MOV R0, R5 ;  /* 0x0000000500007202 */ /* 0x020fe20000000f00 */
[----:B------:R-:W-:Y:S01]  /*13cb0*/  IMAD.MOV.U32 R6, RZ, RZ, RZ ;  /* 0x000000ffff067224 */ /* 0x000fe200078e00ff */
[----:B------:R-:W-:-:S02]  /*13cc0*/  MOV R3, 0x1f ;  /* 0x0000001f00037802 */ /* 0x000fc40000000f00 */
[----:B------:R-:W-:Y:S02]  /*13cd0*/  MOV R2, 0x13cf0 ;  /* 0x00013cf000027802 */ /* 0x000fe40000000f00 */
[----:B-12---:R-:W-:Y:S05]  /*13ce0*/  CALL.REL.NOINC `($__internal_73_$__cuda_sm70_shflsync_idx_p) ;  /* 0x0000235000007944 */ /* 0x006fea0003c00000 */
[----:B------:R-:W-:Y:S01]  /*13cf0*/  MOV R9, R0 ;  /* 0x0000000000097202 */ /* 0x000fe20000000f00 */
[----:B-1---5:R-:W-:Y:S05]  /*13d00*/  BRA `(.L_x_4454) ;  /* 0xfffec95000007947 */ /* 0x022fea000383ffff */
.L_x_4338:
[----:B------:R1:W-:Y:S01]  /*13d10*/  STL [R1+0x4c], R4 ;  /* 0x00004c0401007387 */ /* 0x0003e20000100800 */
[----:B------:R-:W-:Y:S02]  /*13d20*/  MOV R3, 0x1f ;  /* 0x0000001f00037802 */ /* 0x000fe40000000f00 */
[----:B------:R-:W-:Y:S02]  /*13d30*/  MOV R2, 0x13d50 ;  /* 0x00013d5000027802 */ /* 0x000fe40000000f00 */
[----:B-1234-:R-:W-:Y:S05]  /*13d40*/  CALL.REL.NOINC `($__internal_73_$__cuda_sm70_shflsync_idx_p) ;  /* 0x000022f000007944 */ /* 0x01efea0003c00000 */
[----:B------:R-:W-:Y:S01]  /*13d50*/  MOV R6, R0 ;  /* 0x0000000000067202 */ /* 0x000fe20000000f00 */
[----:B-1---5:R-:W-:Y:S05]  /*13d60*/  BRA `(.L_x_4337) ;  /* 0xfffec95000007947 */ /* 0x022fea000383ffff */
.L_x_4351:
[----:B------:R1:W-:Y:S01]  /*13d70*/  STL [R1+0x4c], R12 ;  /* 0x00004c0c01007387 */ /* 0x0003e20000100800 */
[----:B--2---:R-:W-:Y:S01]  /*13d80*/  IMAD.MOV.U32 R0, RZ, RZ, 0x1 ;  /* 0x00000001ff007424 */ /* 0x004fe200078e00ff */
[----:B------:R-:W-:Y:S02]  /*13d90*/  MOV R3, 0x181f ;  /* 0x0000181f00037802 */ /* 0x000fe40000000f00 */
[----:B------:R-:W-:Y:S02]  /*13da0*/  MOV R2, 0x13dc0 ;  /* 0x00013dc000027802 */ /* 0x000fe40000000f00 */
[----:B-1----:R-:W-:Y:S05]  /*13db0*/  CALL.REL.NOINC `($__internal_73_$__cuda_sm70_shflsync_idx_p) ;  /* 0x0000228000007944 */ /* 0x002fea0003c00000 */
[----:B------:R2:W-:Y:S01]  /*13dc0*/  STL [R1+0x4c], R13 ;  /* 0x00004c0d01007387 */ /* 0x0005e20000100800 */
[----:B-----5:R-:W-:Y:S01]  /*13dd0*/  IMAD.MOV.U32 R5, RZ, RZ, R0 ;  /* 0x000000ffff057224 */ /* 0x020fe200078e0000 */
[----:B------:R-:W-:Y:S01]  /*13de0*/  MOV R0, 0x1 ;  /* 0x0000000100007802 */ /* 0x000fe20000000f00 */
[----:B------:R-:W-:Y:S01]  /*13df0*/  IMAD.MOV.U32 R3, RZ, RZ, 0x181f ;  /* 0x0000181fff037424 */ /* 0x000fe200078e00ff */
[----:B------:R-:W-:-:S02]  /*13e00*/  MOV R2, 0x13e20 ;  /* 0x00013e2000027802 */ /* 0x000fc40000000f00 */
[----:B-12---:R-:W-:Y:S05]  /*13e10*/  CALL.REL.NOINC `($__internal_73_$__cuda_sm70_shflsync_idx_p) ;  /* 0x0000222000007944 */ /* 0x006fea0003c00000 */
[----:B-1---5:R-:W-:Y:S05]  /*13e20*/  BRA `(.L_x_4455) ;  /* 0xffff045000007947 */ /* 0x022fea000383ffff */
.L_x_4354:
[----:B------:R2:W-:Y:S01]  /*13e30*/  STL [R1+0x4c], R5 ;  /* 0x00004c0501007387 */ /* 0x0005e20000100800 */
[----:B------:R-:W-:Y:S01]  /*13e40*/  IMAD.MOV.U32 R0, RZ, RZ, RZ ;  /* 0x000000ffff007224 */ /* 0x000fe200078e00ff */
[----:B------:R-:W-:-:S02]  /*13e50*/  MOV R3, 0x181f ;  /* 0x0000181f00037802 */ /* 0x000fc40000000f00 */
[----:B------:R-:W-:Y:S02]  /*13e60*/  MOV R2, 0x13e80 ;  /* 0x00013e8000027802 */ /* 0x000fe40000000f00 */
[----:B-12---:R-:W-:Y:S05]  /*13e70*/  CALL.REL.NOINC `($__internal_73_$__cuda_sm70_shflsync_idx_p) ;  /* 0x000021c000007944 */ /* 0x006fea0003c00000 */
[----:B-----5:R-:W-:Y:S01]  /*13e80*/  MOV R4, R0 ;  /* 0x0000000000047202 */ /* 0x020fe20000000f00 */
[----:B-1----:R-:W-:Y:S05]  /*13e90*/  BRA `(.L_x_4456) ;  /* 0xffff133000007947 */ /* 0x002fea000383ffff */
.L_x_4355:
[----:B------:R4:W-:Y:S01]  /*13ea0*/  STL [R1+0x4c], R6 ;  /* 0x00004c0601007387 */ /* 0x0009e20000100800 */
[----:B------:R-:W-:Y:S01]  /*13eb0*/  IMAD.MOV.U32 R0, RZ, RZ, RZ ;  /* 0x000000ffff007224 */ /* 0x000fe200078e00ff */
[----:B------:R-:W-:Y:S02]  /*13ec0*/  MOV R3, 0x181f ;  /* 0x0000181f00037802 */ /* 0x000fe40000000f00 */
[----:B------:R-:W-:Y:S02]  /*13ed0*/  MOV R2, 0x13ef0 ;  /* 0x00013ef000027802 */ /* 0x000fe40000000f00 */
[----:B-1234-:R-:W-:Y:S05]  /*13ee0*/  CALL.REL.NOINC `($__internal_73_$__cuda_sm70_shflsync_idx_p) ;  /* 0x0000215000007944 */ /* 0x01efea0003c00000 */
[----:B-1---5:R-:W-:Y:S05]  /*13ef0*/  BRA `(.L_x_4457) ;  /* 0xffff12f000007947 */ /* 0x022fea000383ffff */
.L_x_4358:
[----:B------:R2:W-:Y:S01]  /*13f00*/  STL [R1+0x4c], R5 ;  /* 0x00004c0501007387 */ /* 0x0005e20000100800 */
[----:B-1----:R-:W-:Y:S01]  /*13f10*/  IMAD.MOV.U32 R0, RZ, RZ, 0x1 ;  /* 0x00000001ff007424 */ /* 0x002fe200078e00ff */
[----:B------:R-:W-:Y:S02]  /*13f20*/  MOV R3, 0x181f ;  /* 0x0000181f00037802 */ /* 0x000fe40000000f00 */
[----:B------:R-:W-:Y:S02]  /*13f30*/  MOV R2, 0x13f50 ;  /* 0x00013f5000027802 */ /* 0x000fe40000000f00 */
[----:B--234-:R-:W-:Y:S05]  /*13f40*/  CALL.REL.NOINC `($__internal_73_$__cuda_sm70_shflsync_idx_p) ;  /* 0x000020f000007944 */ /* 0x01cfea0003c00000 */
[----:B------:R2:W-:Y:S01]  /*13f50*/  STL [R1+0x4c], R6 ;  /* 0x00004c0601007387 */ /* 0x0005e20000100800 */
[----:B-----5:R-:W-:Y:S01]  /*13f60*/  IMAD.MOV.U32 R4, RZ, RZ, R0 ;  /* 0x000000ffff047224 */ /* 0x020fe200078e0000 */
[----:B------:R-:W-:Y:S01]  /*13f70*/  MOV R0, 0x1 ;  /* 0x0000000100007802 */ /* 0x000fe20000000f00 */
[----:B------:R-:W-:Y:S01]  /*13f80*/  IMAD.MOV.U32 R3, RZ, RZ, 0x181f ;  /* 0x0000181fff037424 */ /* 0x000fe200078e00ff */
[----:B------:R-:W-:-:S02]  /*13f90*/  MOV R2, 0x13fb0 ;  /* 0x00013fb000027802 */ /* 0x000fc40000000f00 */
[----:B-12---:R-:W-:Y:S05]  /*13fa0*/  CALL.REL.NOINC `($__internal_73_$__cuda_sm70_shflsync_idx_p) ;  /* 0x0000209000007944 */ /* 0x006fea0003c00000 */
[----:B-1---5:R-:W-:Y:S05]  /*13fb0*/  BRA `(.L_x_4458) ;  /* 0xffff14a000007947 */ /* 0x022fea000383ffff */
.L_x_4359:
[----:B------:R1:W-:Y:S01]  /*13fc0*/  STL [R1+0x4c], R4 ;  /* 0x00004c0401007387 */ /* 0x0003e20000100800 */
[----:B------:R-:W-:Y:S01]  /*13fd0*/  IMAD.MOV.U32 R0, RZ, RZ, RZ ;  /* 0x000000ffff007224 */ /* 0x000fe200078e00ff */
[----:B------:R-:W-:-:S02]  /*13fe0*/  MOV R3, 0x1c1f ;  /* 0x00001c1f00037802 */ /* 0x000fc40000000f00 */
[----:B------:R-:W-:Y:S02]  /*13ff0*/  MOV R2, 0x14010 ;  /* 0x0001401000027802 */ /* 0x000fe40000000f00 */
[----:B-1----:R-:W-:Y:S05]  /*14000*/  CALL.REL.NOINC `($__internal_73_$__cuda_sm70_shflsync_idx_p) ;  /* 0x0000203000007944 */ /* 0x002fea0003c00000 */
[----:B-1---5:R-:W-:Y:S05]  /*14010*/  BRA `(.L_x_4459) ;  /* 0xffff176000007947 */ /* 0x022fea000383ffff */
.L_x_4360:
[----:B------:R2:W-:Y:S01]  /*14020*/  STL [R1+0x4c], R4 ;  /* 0x00004c0401007387 */ /* 0x0005e20000100800 */
[----:B------:R-:W-:Y:S01]  /*14030*/  IMAD.MOV.U32 R0, RZ, RZ, 0x1 ;  /* 0x00000001ff007424 */ /* 0x000fe200078e00ff */
[----:B------:R-:W-:Y:S02]  /*14040*/  MOV R3, 0x1c1f ;  /* 0x00001c1f00037802 */ /* 0x000fe40000000f00 */
[----:B------:R-:W-:Y:S02]  /*14050*/  MOV R2, 0x14070 ;  /* 0x0001407000027802 */ /* 0x000fe40000000f00 */
[----:B-12---:R-:W-:Y:S05]  /*14060*/  CALL.REL.NOINC `($__internal_73_$__cuda_sm70_shflsync_idx_p) ;  /* 0x00001fd000007944 */ /* 0x006fea0003c00000 */
        /* <DEDUP_REMOVED lines=51> */
[----:B-1----:R-:W-:Y:S05]  /*143a0*/  CALL.REL.NOINC `($__internal_72_$__cuda_sm70_shflsync_bfly_p) ;  /* 0x00001c3000007944 */ /* 0x002fea0003c00000 */
[----:B------:R-:W-:Y:S01]  /*143b0*/  FMNMX.FTZ R134, R134, R0, !PT ;  /* 0x0000000086867209 */ /* 0x000fe20007810000 */
[----:B------:R-:W-:Y:S01]  /*143c0*/  IMAD.MOV.U32 R0, RZ, RZ, 0x1 ;  /* 0x00000001ff007424 */ /* 0x000fe200078e00ff */
[----:B------:R-:W-:-:S03]  /*143d0*/  MOV R2, 0x14400 ;  /* 0x0001440000027802 */ /* 0x000fc60000000f00 */
[----:B------:R-:W-:Y:S02]  /*143e0*/  IMAD.MOV.U32 R132, RZ, RZ, R134 ;  /* 0x000000ffff847224 */ /* 0x000fe400078e0086 */
[----:B------:R-:W-:Y:S05]  /*143f0*/  CALL.REL.NOINC `($__internal_72_$__cuda_sm70_shflsync_bfly_p) ;  /* 0x00001be000007944 */ /* 0x000fea0003c00000 */
[----:B------:R-:W-:Y:S01]  /*14400*/  FMNMX.FTZ R134, R134, R0, !PT ;  /* 0x0000000086867209 */ /* 0x000fe20007810000 */
[----:B------:R-:W-:Y:S01]  /*14410*/  IMAD.MOV.U32 R132, RZ, RZ, R4 ;  /* 0x000000ffff847224 */ /* 0x000fe200078e0004 */
[----:B------:R-:W-:Y:S01]  /*14420*/  MOV R2, 0x14450 ;  /* 0x0001445000027802 */ /* 0x000fe20000000f00 */
[----:B------:R-:W-:Y:S02]  /*14430*/  IMAD.MOV.U32 R0, RZ, RZ, 0x2 ;  /* 0x00000002ff007424 */ /* 0x000fe400078e00ff */
[----:B------:R-:W-:Y:S05]  /*14440*/  CALL.REL.NOINC `($__internal_72_$__cuda_sm70_shflsync_bfly_p) ;  /* 0x00001b9000007944 */ /* 0x000fea0003c00000 */
[----:B------:R-:W-:Y:S01]  /*14450*/  FMNMX.FTZ R4, R4, R0, !PT ;  /* 0x0000000004047209 */ /* 0x000fe20007810000 */
[----:B------:R-:W-:Y:S01]  /*14460*/  IMAD.MOV.U32 R0, RZ, RZ, 0x1 ;  /* 0x00000001ff007424 */ /* 0x000fe200078e00ff */
[----:B------:R-:W-:-:S03]  /*14470*/  MOV R2, 0x144a0 ;  /* 0x000144a000027802 */ /* 0x000fc60000000f00 */
[----:B------:R-:W-:Y:S02]  /*14480*/  IMAD.MOV.U32 R132, RZ, RZ, R4 ;  /* 0x000000ffff847224 */ /* 0x000fe400078e0004 */
[----:B------:R-:W-:Y:S05]  /*14490*/  CALL.REL.NOINC `($__internal_72_$__cuda_sm70_shflsync_bfly_p) ;  /* 0x00001b4000007944 */ /* 0x000fea0003c00000 */
[----:B------:R-:W-:Y:S01]  /*144a0*/  MOV R3, R0 ;  /* 0x0000000000037202 */ /* 0x000fe20000000f00 */
[----:B------:R-:W-:Y:S05]  /*144b0*/  BRA `(.L_x_4460) ;  /* 0xffff17f000007947 */ /* 0x000fea000383ffff */
.L_x_4364:
[----:B------:R-:W-:Y:S01]  /*144c0*/  MOV R3, 0x181f ;  /* 0x0000181f00037802 */ /* 0x000fe20000000f00 */
[----:B------:R2:W-:Y:S01]  /*144d0*/  STL [R1+0x4c], R5 ;  /* 0x00004c0501007387 */ /* 0x0005e20000100800 */
[----:B------:R-:W-:Y:S01]  /*144e0*/  MOV R2, 0x14510 ;  /* 0x0001451000027802 */ /* 0x000fe20000000f00 */
[----:B------:R-:W-:Y:S02]  /*144f0*/  IMAD.MOV.U32 R0, RZ, RZ, RZ ;  /* 0x000000ffff007224 */ /* 0x000fe400078e00ff */
[----:B-12---:R-:W-:Y:S05]  /*14500*/  CALL.REL.NOINC `($__internal_73_$__cuda_sm70_shflsync_idx_p) ;  /* 0x00001b3000007944 */ /* 0x006fea0003c00000 */
[----:B-----5:R-:W-:Y:S01]  /*14510*/  MOV R4, R0 ;  /* 0x0000000000047202 */ /* 0x020fe20000000f00 */
[----:B-1----:R-:W-:-:S05]  /*14520*/  BRA `(.L_x_4461) ;  /* 0xffff2da000007947 */ /* 0x002fca000383ffff */
.L_x_4365:
[----:B------:R-:W-:Y:S01]  /*14530*/  MOV R3, 0x181f ;  /* 0x0000181f00037802 */ /* 0x000fe20000000f00 */
[----:B------:R4:W-:Y:S01]  /*14540*/  STL [R1+0x4c], R12 ;  /* 0x00004c0c01007387 */ /* 0x0009e20000100800 */
[----:B------:R-:W-:Y:S01]  /*14550*/  MOV R2, 0x14580 ;  /* 0x0001458000027802 */ /* 0x000fe20000000f00 */
[----:B------:R-:W-:Y:S02]  /*14560*/  IMAD.MOV.U32 R0, RZ, RZ, RZ ;  /* 0x000000ffff007224 */ /* 0x000fe400078e00ff */
[----:B-1234-:R-:W-:Y:S05]  /*14570*/  CALL.REL.NOINC `($__internal_73_$__cuda_sm70_shflsync_idx_p) ;  /* 0x00001ac000007944 */ /* 0x01efea0003c00000 */
[----:B-1---5:R-:W-:-:S05]  /*14580*/  BRA `(.L_x_4462) ;  /* 0xffff2d6000007947 */ /* 0x022fca000383ffff */
.L_x_4366:
[----:B------:R-:W-:Y:S01]  /*14590*/  MOV R3, 0x181f ;  /* 0x0000181f00037802 */ /* 0x000fe20000000f00 */
[----:B------:R2:W-:Y:S01]  /*145a0*/  STL [R1+0x4c], R5 ;  /* 0x00004c0501007387 */ /* 0x0005e20000100800 */
[----:B------:R-:W-:Y:S01]  /*145b0*/  MOV R2, 0x145e0 ;  /* 0x000145e000027802 */ /* 0x000fe20000000f00 */
[----:B------:R-:W-:Y:S02]  /*145c0*/  IMAD.MOV.U32 R0, RZ, RZ, 0x1 ;  /* 0x00000001ff007424 */ /* 0x000fe400078e00ff */
[----:B-12---:R-:W-:Y:S05]  /*145d0*/  CALL.REL.NOINC `($__internal_73_$__cuda_sm70_shflsync_idx_p) ;  /* 0x00001a6000007944 */ /* 0x006fea0003c00000 */
[----:B------:R-:W-:Y:S01]  /*145e0*/  MOV R2, 0x14640 ;  /* 0x0001464000027802 */ /* 0x000fe20000000f00 */
[----:B------:R2:W-:Y:S01]  /*145f0*/  STL [R1+0x4c], R12 ;  /* 0x00004c0c01007387 */ /* 0x0005e20000100800 */
[----:B-----5:R-:W-:Y:S01]  /*14600*/  IMAD.MOV.U32 R4, RZ, RZ, R0 ;  /* 0x000000ffff047224 */ /* 0x020fe200078e0000 */
[----:B------:R-:W-:Y:S01]  /*14610*/  MOV R0, 0x1 ;  /* 0x0000000100007802 */ /* 0x000fe20000000f00 */
[----:B------:R-:W-:Y:S02]  /*14620*/  IMAD.MOV.U32 R3, RZ, RZ, 0x181f ;  /* 0x0000181fff037424 */ /* 0x000fe400078e00ff */
[----:B-12---:R-:W-:Y:S05]  /*14630*/  CALL.REL.NOINC `($__internal_73_$__cuda_sm70_shflsync_idx_p) ;  /* 0x00001a0000007944 */ /* 0x006fea0003c00000 */
[----:B-1---5:R-:W-:-:S05]  /*14640*/  BRA `(.L_x_4463) ;  /* 0xffff2f1000007947 */ /* 0x022fca000383ffff */
.L_x_4369:
[----:B------:R-:W-:Y:S01]  /*14650*/  MOV R3, 0x181f ;  /* 0x0000181f00037802 */ /* 0x000fe20000000f00 */
[----:B------:R1:W-:Y:S01]  /*14660*/  STL [R1+0x4c], R134 ;  /* 0x00004c8601007387 */ /* 0x0003e20000100800 */
[----:B------:R-:W-:Y:S01]  /*14670*/  MOV R2, 0x146a0 ;  /* 0x000146a000027802 */ /* 0x000fe20000000f00 */
[----:B------:R-:W-:Y:S02]  /*14680*/  IMAD.MOV.U32 R0, RZ, RZ, RZ ;  /* 0x000000ffff007224 */ /* 0x000fe400078e00ff */
[----:B-1----:R-:W-:Y:S05]  /*14690*/  CALL.REL.NOINC `($__internal_73_$__cuda_sm70_shflsync_idx_p) ;  /* 0x000019a000007944 */ /* 0x002fea0003c00000 */
[----:B------:R-:W-:Y:S01]  /*146a0*/  MOV R132, R0 ;  /* 0x0000000000847202 */ /* 0x000fe20000000f00 */
[----:B-1---5:R-:W-:-:S05]  /*146b0*/  BRA `(.L_x_4464) ;  /* 0xffff3c7000007947 */ /* 0x022fca000383ffff */
.L_x_4370:
[----:B------:R-:W-:Y:S01]  /*146c0*/  MOV R3, 0x181f ;  /* 0x0000181f00037802 */ /* 0x000fe20000000f00 */
[----:B------:R3:W-:Y:S01]  /*146d0*/  STL [R1+0x4c], R137 ;  /* 0x00004c8901007387 */ /* 0x0007e20000100800 */
[----:B------:R-:W-:Y:S01]  /*146e0*/  MOV R2, 0x14710 ;  /* 0x0001471000027802 */ /* 0x000fe20000000f00 */
[----:B------:R-:W-:Y:S02]  /*146f0*/  IMAD.MOV.U32 R0, RZ, RZ, RZ ;  /* 0x000000ffff007224 */ /* 0x000fe400078e00ff */
[----:B-123--:R-:W-:Y:S05]  /*14700*/  CALL.REL.NOINC `($__internal_73_$__cuda_sm70_shflsync_idx_p) ;  /* 0x0000193000007944 */ /* 0x00efea0003c00000 */
[----:B-1---5:R-:W-:-:S05]  /*14710*/  BRA `(.L_x_4465) ;  /* 0xffff3c3000007947 */ /* 0x022fca000383ffff */
.L_x_4371:
[----:B--2---:R-:W-:Y:S01]  /*14720*/  MOV R3, 0x181f ;  /* 0x0000181f00037802 */ /* 0x004fe20000000f00 */
[----:B------:R2:W-:Y:S01]  /*14730*/  STL [R1+0x4c], R134 ;  /* 0x00004c8601007387 */ /* 0x0005e20000100800 */
[----:B------:R-:W-:Y:S01]  /*14740*/  MOV R2, 0x14770 ;  /* 0x0001477000027802 */ /* 0x000fe20000000f00 */
[----:B------:R-:W-:Y:S03]  /*14750*/  IMAD.MOV.U32 R0, RZ, RZ, 0x1 ;  /* 0x00000001ff007424 */ /* 0x000fe600078e00ff */
[----:B-12---:R-:W-:Y:S05]  /*14760*/  CALL.REL.NOINC `($__internal_73_$__cuda_sm70_shflsync_idx_p) ;  /* 0x000018d000007944 */ /* 0x006fea0003c00000 */
[----:B------:R-:W-:Y:S01]  /*14770*/  MOV R2, 0x147d0 ;  /* 0x000147d000027802 */ /* 0x000fe20000000f00 */
[----:B------:R2:W-:Y:S01]  /*14780*/  STL [R1+0x4c], R137 ;  /* 0x00004c8901007387 */ /* 0x0005e20000100800 */
[----:B------:R-:W-:Y:S01]  /*14790*/  IMAD.MOV.U32 R132, RZ, RZ, R0 ;  /* 0x000000ffff847224 */ /* 0x000fe200078e0000 */
[----:B------:R-:W-:Y:S01]  /*147a0*/  MOV R0, 0x1 ;  /* 0x0000000100007802 */ /* 0x000fe20000000f00 */
[----:B------:R-:W-:Y:S02]  /*147b0*/  IMAD.MOV.U32 R3, RZ, RZ, 0x181f ;  /* 0x0000181fff037424 */ /* 0x000fe400078e00ff */
[----:B-12--5:R-:W-:Y:S05]  /*147c0*/  CALL.REL.NOINC `($__internal_73_$__cuda_sm70_shflsync_idx_p) ;  /* 0x0000187000007944 */ /* 0x026fea0003c00000 */
[----:B-1---5:R-:W-:-:S05]  /*147d0*/  BRA `(.L_x_4466) ;  /* 0xffff3db000007947 */ /* 0x022fca000383ffff */
.L_x_4372:
[----:B------:R-:W-:Y:S01]  /*147e0*/  MOV R3, 0x1c1f ;  /* 0x00001c1f00037802 */ /* 0x000fe20000000f00 */
[----:B------:R1:W-:Y:S01]  /*147f0*/  STL [R1+0x4c], R132 ;  /* 0x00004c8401007387 */ /* 0x0003e20000100800 */
[----:B------:R-:W-:Y:S01]  /*14800*/  MOV R2, 0x14830 ;  /* 0x0001483000027802 */ /* 0x000fe20000000f00 */
[----:B------:R-:W-:Y:S02]  /*14810*/  IMAD.MOV.U32 R0, RZ, RZ, RZ ;  /* 0x000000ffff007224 */ /* 0x000fe400078e00ff */
[----:B-1----:R-:W-:Y:S05]  /*14820*/  CALL.REL.NOINC `($__internal_73_$__cuda_sm70_shflsync_idx_p) ;  /* 0x0000181000007944 */ /* 0x002fea0003c00000 */
[----:B-1---5:R-:W-:-:S05]  /*14830*/  BRA `(.L_x_4467) ;  /* 0xffff407000007947 */ /* 0x022fca000383ffff */
.L_x_4373:
[----:B------:R-:W-:Y:S01]  /*14840*/  MOV R3, 0x1c1f ;  /* 0x00001c1f00037802 */ /* 0x000fe20000000f00 */
[----:B------:R2:W-:Y:S01]  /*14850*/  STL [R1+0x4c], R132 ;  /* 0x00004c8401007387 */ /* 0x0005e20000100800 */
[----:B------:R-:W-:Y:S01]  /*14860*/  MOV R2, 0x14890 ;  /* 0x0001489000027802 */ /* 0x000fe20000000f00 */
[----:B------:R-:W-:Y:S02]  /*14870*/  IMAD.MOV.U32 R0, RZ, RZ, 0x1 ;  /* 0x00000001ff007424 */ /* 0x000fe400078e00ff */
[----:B-12---:R-:W-:Y:S05]  /*14880*/  CALL.REL.NOINC `($__internal_73_$__cuda_sm70_shflsync_idx_p) ;  /* 0x000017b000007944 */ /* 0x006fea0003c00000 */
        /* <DEDUP_REMOVED lines=46> */
[----:B-----5:R-:W-:Y:S02]  /*14b70*/  FSEL R5, R27, -INF , P0 ;  /* 0xff8000001b057808 */ /* 0x020fe40000000000 */
[----:B------:R-:W-:Y:S02]  /*14b80*/  FMNMX.FTZ R15, R6, R15, !PT ;  /* 0x0000000f060f7209 */ /* 0x000fe40007810000 */
[----:B------:R-:W-:Y:S02]  /*14b90*/  FMNMX.FTZ R132, R4, R132, !PT ;  /* 0x0000008404847209 */ /* 0x000fe40007810000 */
[----:B------:R-:W-:Y:S02]  /*14ba0*/  FMNMX.FTZ R15, R5, R15, !PT ;  /* 0x0000000f050f7209 */ /* 0x000fe40007810000 */
[----:B------:R-:W-:Y:S02]  /*14bb0*/  MOV R2, 0x14bd0 ;  /* 0x00014bd000027802 */ /* 0x000fe40000000f00 */
[----:B-1----:R-:W-:Y:S05]  /*14bc0*/  CALL.REL.NOINC `($__internal_72_$__cuda_sm70_shflsync_bfly_p) ;  /* 0x0000141000007944 */ /* 0x002fea0003c00000 */
[----:B------:R-:W-:Y:S01]  /*14bd0*/  FMNMX.FTZ R132, R132, R0, !PT ;  /* 0x0000000084847209 */ /* 0x000fe20007810000 */
[----:B------:R-:W-:Y:S01]  /*14be0*/  IMAD.MOV.U32 R0, RZ, RZ, 0x1 ;  /* 0x00000001ff007424 */ /* 0x000fe200078e00ff */
[----:B------:R-:W-:Y:S02]  /*14bf0*/  MOV R2, 0x14c10 ;  /* 0x00014c1000027802 */ /* 0x000fe40000000f00 */
        /* <DEDUP_REMOVED lines=8> */
[----:B------:R-:W-:Y:S02]  /*14c80*/  MOV R2, 0x14ca0 ;  /* 0x00014ca000027802 */ /* 0x000fe40000000f00 */
[----:B------:R-:W-:Y:S05]  /*14c90*/  CALL.REL.NOINC `($__internal_72_$__cuda_sm70_shflsync_bfly_p) ;  /* 0x0000134000007944 */ /* 0x000fea0003c00000 */
[----:B------:R-:W-:-:S05]  /*14ca0*/  BRA `(.L_x_4468) ;  /* 0xffff413000007947 */ /* 0x000fca000383ffff */
.L_x_4376:
[----:B------:R-:W-:Y:S01]  /*14cb0*/  MOV R3, 0x181f ;  /* 0x0000181f00037802 */ /* 0x000fe20000000f00 */
[----:B------:R2:W-:Y:S01]  /*14cc0*/  STL [R1+0x4c], R6 ;  /* 0x00004c0601007387 */ /* 0x0005e20000100800 */
[----:B------:R-:W-:Y:S01]  /*14cd0*/  MOV R2, 0x14d00 ;  /* 0x00014d0000027802 */ /* 0x000fe20000000f00 */
[----:B------:R-:W-:Y:S02]  /*14ce0*/  IMAD.MOV.U32 R0, RZ, RZ, RZ ;  /* 0x000000ffff007224 */ /* 0x000fe400078e00ff */
[----:B-1234-:R-:W-:Y:S05]  /*14cf0*/  CALL.REL.NOINC `($__internal_73_$__cuda_sm70_shflsync_idx_p) ;  /* 0x0000134000007944 */ /* 0x01efea0003c00000 */
[----:B-1---5:R-:W-:-:S05]  /*14d00*/  BRA `(.L_x_4469) ;  /* 0xffff5be000007947 */ /* 0x022fca000383ffff */
.L_x_4379:
[----:B--2---:R-:W-:Y:S01]  /*14d10*/  MOV R3, 0x181f ;  /* 0x0000181f00037802 */ /* 0x004fe20000000f00 */
        /* <DEDUP_REMOVED lines=11> */
.L_x_4382:
[----:B------:R-:W-:Y:S01]  /*14dd0*/  MOV R3, 0x181f ;  /* 0x0000181f00037802 */ /* 0x000fe20000000f00 */
[----:B------:R1:W-:Y:S01]  /*14de0*/  STL [R1+0x4c], R137 ;  /* 0x00004c8901007387 */ /* 0x0003e20000100800 */
[----:B------:R-:W-:Y:S01]  /*14df0*/  MOV R2, 0x14e20 ;  /* 0x00014e2000027802 */ /* 0x000fe20000000f00 */
[----:B------:R-:W-:Y:S02]  /*14e00*/  IMAD.MOV.U32 R0, RZ, RZ, RZ ;  /* 0x000000ffff007224 */ /* 0x000fe400078e00ff */
[----:B-1----:R-:W-:Y:S05]  /*14e10*/  CALL.REL.NOINC `($__internal_73_$__cuda_sm70_shflsync_idx_p) ;  /* 0x0000122000007944 */ /* 0x002fea0003c00000 */
[----:B------:R-:W-:Y:S01]  /*14e20*/  MOV R132, R0 ;  /* 0x0000000000847202 */ /* 0x000fe20000000f00 */
[----:B-1---5:R-:W-:-:S05]  /*14e30*/  BRA `(.L_x_4471) ;  /* 0xffff6ae000007947 */ /* 0x022fca000383ffff */
.L_x_4383:
[----:B------:R-:W-:Y:S01]  /*14e40*/  MOV R3, 0x181f ;  /* 0x0000181f00037802 */ /* 0x000fe20000000f00 */
[----:B------:R3:W-:Y:S01]  /*14e50*/  STL [R1+0x4c], R172 ;  /* 0x00004cac01007387 */ /* 0x0007e20000100800 */
[----:B------:R-:W-:Y:S01]  /*14e60*/  MOV R2, 0x14e90 ;  /* 0x00014e9000027802 */ /* 0x000fe20000000f00 */
[----:B------:R-:W-:Y:S02]  /*14e70*/  IMAD.MOV.U32 R0, RZ, RZ, RZ ;  /* 0x000000ffff007224 */ /* 0x000fe400078e00ff */
[----:B-123--:R-:W-:Y:S05]  /*14e80*/  CALL.REL.NOINC `($__internal_73_$__cuda_sm70_shflsync_idx_p) ;  /* 0x000011b000007944 */ /* 0x00efea0003c00000 */
[----:B-1---5:R-:W-:-:S05]  /*14e90*/  BRA `(.L_x_4472) ;  /* 0xffff6aa000007947 */ /* 0x022fca000383ffff */
.L_x_4384:
        /* <DEDUP_REMOVED lines=12> */
.L_x_4385:
[----:B------:R-:W-:Y:S02]  /*14f60*/  MOV R0, 0x2 ;  /* 0x0000000200007802 */ /* 0x000fe40000000f00 */
[----:B------:R-:W-:Y:S02]  /*14f70*/  MOV R2, 0x14f90 ;  /* 0x00014f9000027802 */ /* 0x000fe40000000f00 */
[----:B------:R-:W-:Y:S05]  /*14f80*/  CALL.REL.NOINC `($__internal_72_$__cuda_sm70_shflsync_bfly_p) ;  /* 0x0000105000007944 */ /* 0x000fea0003c00000 */
[----:B------:R-:W-:-:S05]  /*14f90*/  BRA `(.L_x_4474) ;  /* 0xffff6ea000007947 */ /* 0x000fca000383ffff */
.L_x_4386:
[----:B------:R-:W-:Y:S02]  /*14fa0*/  MOV R0, 0x1 ;  /* 0x0000000100007802 */ /* 0x000fe40000000f00 */
        /* <DEDUP_REMOVED lines=12> */
.L_x_4388:
[----:B------:R1:W5:Y:S01]  /*15070*/  LDL R132, [R1+0x54] ;  /* 0x0000540001847983 */ /* 0x0003620000100800 */
[----:B------:R-:W-:-:S02]  /*15080*/  MOV R0, 0x2 ;  /* 0x0000000200007802 */ /* 0x000fc40000000f00 */
[----:B------:R-:W-:Y:S02]  /*15090*/  MOV R2, 0x150b0 ;  /* 0x000150b000027802 */ /* 0x000fe40000000f00 */
[----:B-1---5:R-:W-:Y:S05]  /*150a0*/  CALL.REL.NOINC `($__internal_72_$__cuda_sm70_shflsync_bfly_p) ;  /* 0x00000f3000007944 */ /* 0x022fea0003c00000 */
[----:B------:R-:W-:Y:S05]  /*150b0*/  BRA `(.L_x_4476) ;  /* 0xffff86c000007947 */ /* 0x000fea000383ffff */
.L_x_4389:
[----:B------:R-:W-:Y:S01]  /*150c0*/  IMAD.MOV.U32 R132, RZ, RZ, R4 ;  /* 0x000000ffff847224 */ /* 0x000fe200078e0004 */
[----:B------:R-:W-:Y:S02]  /*150d0*/  MOV R0, 0x1 ;  /* 0x0000000100007802 */ /* 0x000fe40000000f00 */
[----:B------:R-:W-:Y:S02]  /*150e0*/  MOV R2, 0x15100 ;  /* 0x0001510000027802 */ /* 0x000fe40000000f00 */
[----:B------:R-:W-:Y:S05]  /*150f0*/  CALL.REL.NOINC `($__internal_72_$__cuda_sm70_shflsync_bfly_p) ;  /* 0x00000ee000007944 */ /* 0x000fea0003c00000 */
[----:B------:R1:W5:Y:S01]  /*15100*/  LDL R132, [R1+0x50] ;  /* 0x0000500001847983 */ /* 0x0003620000100800 */
[----:B------:R-:W-:Y:S01]  /*15110*/  FADD.FTZ R4, R4, R0 ;  /* 0x0000000004047221 */ /* 0x000fe20000010000 */
[----:B------:R-:W-:Y:S02]  /*15120*/  MOV R0, 0x2 ;  /* 0x0000000200007802 */ /* 0x000fe40000000f00 */
[----:B------:R-:W-:Y:S02]  /*15130*/  MOV R2, 0x15150 ;  /* 0x0001515000027802 */ /* 0x000fe40000000f00 */
[----:B-1---5:R-:W-:Y:S05]  /*15140*/  CALL.REL.NOINC `($__internal_72_$__cuda_sm70_shflsync_bfly_p) ;  /* 0x00000e9000007944 */ /* 0x022fea0003c00000 */
[----:B------:R-:W2:Y:S02]  /*15150*/  LDL.LU R2, [R1+0x50] ;  /* 0x0000500001027983 */ /* 0x000ea40000300800 */
[----:B--2---:R-:W-:Y:S01]  /*15160*/  FADD.FTZ R5, R2, R0 ;  /* 0x0000000002057221 */ /* 0x004fe20000010000 */
[----:B------:R-:W-:-:S02]  /*15170*/  MOV R0, 0x1 ;  /* 0x0000000100007802 */ /* 0x000fc40000000f00 */
[----:B------:R-:W-:Y:S02]  /*15180*/  MOV R2, 0x151b0 ;  /* 0x000151b000027802 */ /* 0x000fe40000000f00 */
[----:B------:R-:W-:Y:S02]  /*15190*/  MOV R132, R5 ;  /* 0x0000000500847202 */ /* 0x000fe40000000f00 */
[----:B------:R-:W-:Y:S05]  /*151a0*/  CALL.REL.NOINC `($__internal_72_$__cuda_sm70_shflsync_bfly_p) ;  /* 0x00000e3000007944 */ /* 0x000fea0003c00000 */
[----:B------:R-:W-:Y:S01]  /*151b0*/  MOV R3, R0 ;  /* 0x0000000000037202 */ /* 0x000fe20000000f00 */
[----:B------:R-:W-:Y:S05]  /*151c0*/  BRA `(.L_x_4477) ;  /* 0xffff864000007947 */ /* 0x000fea000383ffff */
.L_x_4396:
[----:B--234-:R2:W-:Y:S01]  /*151d0*/  STL [R1+0x4c], R5 ;  /* 0x00004c0501007387 */ /* 0x01c5e20000100800 */
[----:B------:R-:W-:Y:S01]  /*151e0*/  IMAD.MOV.U32 R0, RZ, RZ, RZ ;  /* 0x000000ffff007224 */ /* 0x000fe200078e00ff */
[----:B------:R-:W-:Y:S02]  /*151f0*/  MOV R3, 0x181f ;  /* 0x0000181f00037802 */ /* 0x000fe40000000f00 */
[----:B------:R-:W-:Y:S02]  /*15200*/  MOV R2, 0x15220 ;  /* 0x0001522000027802 */ /* 0x000fe40000000f00 */
[----:B-12---:R-:W-:Y:S05]  /*15210*/  CALL.REL.NOINC `($__internal_73_$__cuda_sm70_shflsync_idx_p) ;  /* 0x00000e2000007944 */ /* 0x006fea0003c00000 */
[----:B-----5:R-:W-:Y:S01]  /*15220*/  MOV R4, R0 ;  /* 0x0000000000047202 */ /* 0x020fe20000000f00 */
[----:B-1----:R-:W-:Y:S05]  /*15230*/  BRA `(.L_x_4478) ;  /* 0xffffa28000007947 */ /* 0x002fea000383ffff */
.L_x_4397:
[----:B------:R4:W-:Y:S01]  /*15240*/  STL [R1+0x4c], R14 ;  /* 0x00004c0e01007387 */ /* 0x0009e20000100800 */
[----:B------:R-:W-:Y:S01]  /*15250*/  IMAD.MOV.U32 R0, RZ, RZ, RZ ;  /* 0x000000ffff007224 */ /* 0x000fe200078e00ff */
[----:B------:R-:W-:-:S02]  /*15260*/  MOV R3, 0x181f ;  /* 0x0000181f00037802 */ /* 0x000fc40000000f00 */
[----:B------:R-:W-:Y:S02]  /*15270*/  MOV R2, 0x15290 ;  /* 0x0001529000027802 */ /* 0x000fe40000000f00 */
[----:B-1234-:R-:W-:Y:S05]  /*15280*/  CALL.REL.NOINC `($__internal_73_$__cuda_sm70_shflsync_idx_p) ;  /* 0x00000db000007944 */ /* 0x01efea0003c00000 */
[----:B-1---5:R-:W-:Y:S05]  /*15290*/  BRA `(.L_x_4479) ;  /* 0xffffa24000007947 */ /* 0x022fea000383ffff */
.L_x_4400:
[----:B------:R4:W-:Y:S01]  /*152a0*/  STL [R1+0x4c], R5 ;  /* 0x00004c0501007387 */ /* 0x0009e20000100800 */
[----:B--2---:R-:W-:Y:S01]  /*152b0*/  IMAD.MOV.U32 R0, RZ, RZ, 0x1 ;  /* 0x00000001ff007424 */ /* 0x004fe200078e00ff */
[----:B------:R-:W-:Y:S02]  /*152c0*/  MOV R3, 0x181f ;  /* 0x0000181f00037802 */ /* 0x000fe40000000f00 */
[----:B------:R-:W-:Y:S02]  /*152d0*/  MOV R2, 0x152f0 ;  /* 0x000152f000027802 */ /* 0x000fe40000000f00 */
[----:B-1-34-:R-:W-:Y:S05]  /*152e0*/  CALL.REL.NOINC `($__internal_73_$__cuda_sm70_shflsync_idx_p) ;  /* 0x00000d5000007944 */ /* 0x01afea0003c00000 */
[----:B------:R2:W-:Y:S01]  /*152f0*/  STL [R1+0x4c], R14 ;  /* 0x00004c0e01007387 */ /* 0x0005e20000100800 */
[----:B-----5:R-:W-:Y:S01]  /*15300*/  IMAD.MOV.U32 R4, RZ, RZ, R0 ;  /* 0x000000ffff047224 */ /* 0x020fe200078e0000 */
[----:B------:R-:W-:Y:S01]  /*15310*/  MOV R0, 0x1 ;  /* 0x0000000100007802 */ /* 0x000fe20000000f00 */
[----:B------:R-:W-:Y:S01]  /*15320*/  IMAD.MOV.U32 R3, RZ, RZ, 0x181f ;  /* 0x0000181fff037424 */ /* 0x000fe200078e00ff */
[----:B------:R-:W-:Y:S02]  /*15330*/  MOV R2, 0x15350 ;  /* 0x0001535000027802 */ /* 0x000fe40000000f00 */
[----:B-12---:R-:W-:Y:S05]  /*15340*/  CALL.REL.NOINC `($__internal_73_$__cuda_sm70_shflsync_idx_p) ;  /* 0x00000cf000007944 */ /* 0x006fea0003c00000 */
[----:B-1---5:R-:W-:Y:S05]  /*15350*/  BRA `(.L_x_4480) ;  /* 0xffffa3d000007947 */ /* 0x022fea000383ffff */
.L_x_4403:
[----:B------:R3:W-:Y:S01]  /*15360*/  STL [R1+0x4c], R5 ;  /* 0x00004c0501007387 */ /* 0x0007e20000100800 */
[----:B--2---:R-:W-:Y:S01]  /*15370*/  IMAD.MOV.U32 R0, RZ, RZ, 0x2 ;  /* 0x00000002ff007424 */ /* 0x004fe200078e00ff */
[----:B-1----:R-:W-:-:S02]  /*15380*/  MOV R3, 0x181f ;  /* 0x0000181f00037802 */ /* 0x002fc40000000f00 */
[----:B------:R-:W-:Y:S02]  /*15390*/  MOV R2, 0x153b0 ;  /* 0x000153b000027802 */ /* 0x000fe40000000f00 */
[----:B---34-:R-:W-:Y:S05]  /*153a0*/  CALL.REL.NOINC `($__internal_73_$__cuda_sm70_shflsync_idx_p) ;  /* 0x00000c9000007944 */ /* 0x018fea0003c00000 */
[----:B-----5:R-:W-:Y:S01]  /*153b0*/  MOV R4, R0 ;  /* 0x0000000000047202 */ /* 0x020fe20000000f00 */
[----:B-1----:R-:W-:Y:S05]  /*153c0*/  BRA `(.L_x_4481) ;  /* 0xffffa55000007947 */ /* 0x002fea000383ffff */
.L_x_4404:
[----:B------:R4:W-:Y:S01]  /*153d0*/  STL [R1+0x4c], R14 ;  /* 0x00004c0e01007387 */ /* 0x0009e20000100800 */
[----:B--2---:R-:W-:Y:S01]  /*153e0*/  IMAD.MOV.U32 R0, RZ, RZ, 0x2 ;  /* 0x00000002ff007424 */ /* 0x004fe200078e00ff */
[----:B-1----:R-:W-:Y:S02]  /*153f0*/  MOV R3, 0x181f ;  /* 0x0000181f00037802 */ /* 0x002fe40000000f00 */
[----:B------:R-:W-:Y:S02]  /*15400*/  MOV R2, 0x15420 ;  /* 0x0001542000027802 */ /* 0x000fe40000000f00 */
[----:B---34-:R-:W-:Y:S05]  /*15410*/  CALL.REL.NOINC `($__internal_73_$__cuda_sm70_shflsync_idx_p) ;  /* 0x00000c2000007944 */ /* 0x018fea0003c00000 */
[----:B-1---5:R-:W-:Y:S05]  /*15420*/  BRA `(.L_x_4482) ;  /* 0xffffa51000007947 */ /* 0x022fea000383ffff */
.L_x_4407:
[----:B------:R1:W-:Y:S01]  /*15430*/  STL [R1+0x4c], R5 ;  /* 0x00004c0501007387 */ /* 0x0003e20000100800 */
[----:B----4-:R-:W-:Y:S01]  /*15440*/  IMAD.MOV.U32 R0, RZ, RZ, 0x3 ;  /* 0x00000003ff007424 */ /* 0x010fe200078e00ff */
[----:B-1----:R-:W-:Y:S02]  /*15450*/  MOV R3, 0x181f ;  /* 0x0000181f00037802 */ /* 0x002fe40000000f00 */
[----:B------:R-:W-:Y:S02]  /*15460*/  MOV R2, 0x15480 ;  /* 0x0001548000027802 */ /* 0x000fe40000000f00 */
[----:B--23--:R-:W-:Y:S05]  /*15470*/  CALL.REL.NOINC `($__internal_73_$__cuda_sm70_shflsync_idx_p) ;  /* 0x00000bc000007944 */ /* 0x00cfea0003c00000 */
[----:B------:R2:W-:Y:S01]  /*15480*/  STL [R1+0x4c], R14 ;  /* 0x00004c0e01007387 */ /* 0x0005e20000100800 */
[----:B-----5:R-:W-:Y:S01]  /*15490*/  IMAD.MOV.U32 R4, RZ, RZ, R0 ;  /* 0x000000ffff047224 */ /* 0x020fe200078e0000 */
[----:B------:R-:W-:Y:S01]  /*154a0*/  MOV R0, 0x3 ;  /* 0x0000000300007802 */ /* 0x000fe20000000f00 */
[----:B------:R-:W-:Y:S01]  /*154b0*/  IMAD.MOV.U32 R3, RZ, RZ, 0x181f ;  /* 0x0000181fff037424 */ /* 0x000fe200078e00ff */
[----:B------:R-:W-:-:S02]  /*154c0*/  MOV R2, 0x154e0 ;  /* 0x000154e000027802 */ /* 0x000fc40000000f00 */
[----:B-12---:R-:W-:Y:S05]  /*154d0*/  CALL.REL.NOINC `($__internal_73_$__cuda_sm70_shflsync_idx_p) ;  /* 0x00000b6000007944 */ /* 0x006fea0003c00000 */
[----:B-1---5:R-:W-:Y:S05]  /*154e0*/  BRA `(.L_x_4483) ;  /* 0xffffa65000007947 */ /* 0x022fea000383ffff */
.L_x_4409:
[----:B------:R1:W-:Y:S01]  /*154f0*/  STL [R1+0x4c], R5 ;  /* 0x00004c0501007387 */ /* 0x0003e20000100800 */
[----:B------:R-:W-:Y:S01]  /*15500*/  IMAD.MOV.U32 R0, RZ, RZ, RZ ;  /* 0x000000ffff007224 */ /* 0x000fe200078e00ff */
[----:B------:R-:W-:-:S02]  /*15510*/  MOV R3, 0x1c1f ;  /* 0x00001c1f00037802 */ /* 0x000fc40000000f00 */
[----:B------:R-:W-:Y:S02]  /*15520*/  MOV R2, 0x15540 ;  /* 0x0001554000027802 */ /* 0x000fe40000000f00 */
[----:B-1----:R-:W-:Y:S05]  /*15530*/  CALL.REL.NOINC `($__internal_73_$__cuda_sm70_shflsync_idx_p) ;  /* 0x00000b0000007944 */ /* 0x002fea0003c00000 */
[----:B-----5:R-:W-:Y:S01]  /*15540*/  MOV R4, R0 ;  /* 0x0000000000047202 */ /* 0x020fe20000000f00 */
[----:B-1----:R-:W-:Y:S05]  /*15550*/  BRA `(.L_x_4484) ;  /* 0xffffa9c000007947 */ /* 0x002fea000383ffff */
.L_x_4410:
[----:B------:R3:W-:Y:S01]  /*15560*/  STL [R1+0x4c], R12 ;  /* 0x00004c0c01007387 */ /* 0x0007e20000100800 */
[----:B------:R-:W-:Y:S01]  /*15570*/  IMAD.MOV.U32 R0, RZ, RZ, RZ ;  /* 0x000000ffff007224 */ /* 0x000fe200078e00ff */
[----:B------:R-:W-:Y:S02]  /*15580*/  MOV R3, 0x1c1f ;  /* 0x00001c1f00037802 */ /* 0x000fe40000000f00 */
[----:B------:R-:W-:Y:S02]  /*15590*/  MOV R2, 0x155b0 ;  /* 0x000155b000027802 */ /* 0x000fe40000000f00 */
[----:B-123--:R-:W-:Y:S05]  /*155a0*/  CALL.REL.NOINC `($__internal_73_$__cuda_sm70_shflsync_idx_p) ;  /* 0x00000a9000007944 */ /* 0x00efea0003c00000 */
[----:B-1---5:R-:W-:Y:S05]  /*155b0*/  BRA `(.L_x_4485) ;  /* 0xffffa98000007947 */ /* 0x022fea000383ffff */
.L_x_4413:
[----:B------:R1:W-:Y:S01]  /*155c0*/  STL [R1+0x4c], R5 ;  /* 0x00004c0501007387 */ /* 0x0003e20000100800 */
[----:B----4-:R-:W-:Y:S01]  /*155d0*/  IMAD.MOV.U32 R0, RZ, RZ, 0x1 ;  /* 0x00000001ff007424 */ /* 0x010fe200078e00ff */
[----:B--2---:R-:W-:Y:S02]  /*155e0*/  MOV R3, 0x1c1f ;  /* 0x00001c1f00037802 */ /* 0x004fe40000000f00 */
[----:B------:R-:W-:Y:S02]  /*155f0*/  MOV R2, 0x15610 ;  /* 0x0001561000027802 */ /* 0x000fe40000000f00 */
[----:B-1-3--:R-:W-:Y:S05]  /*15600*/  CALL.REL.NOINC `($__internal_73_$__cuda_sm70_shflsync_idx_p) ;  /* 0x00000a3000007944 */ /* 0x00afea0003c00000 */
[----:B------:R2:W-:Y:S01]  /*15610*/  STL [R1+0x4c], R12 ;  /* 0x00004c0c01007387 */ /* 0x0005e20000100800 */
[----:B-----5:R-:W-:Y:S01]  /*15620*/  IMAD.MOV.U32 R4, RZ, RZ, R0 ;  /* 0x000000ffff047224 */ /* 0x020fe200078e0000 */
[----:B------:R-:W-:Y:S01]  /*15630*/  MOV R0, 0x1 ;  /* 0x0000000100007802 */ /* 0x000fe20000000f00 */
[----:B------:R-:W-:Y:S01]  /*15640*/  IMAD.MOV.U32 R3, RZ, RZ, 0x1c1f ;  /* 0x00001c1fff037424 */ /* 0x000fe200078e00ff */
[----:B------:R-:W-:-:S02]  /*15650*/  MOV R2, 0x15670 ;  /* 0x0001567000027802 */ /* 0x000fc40000000f00 */
[----:B-12---:R-:W-:Y:S05]  /*15660*/  CALL.REL.NOINC `($__internal_73_$__cuda_sm70_shflsync_idx_p) ;  /* 0x000009d000007944 */ /* 0x006fea0003c00000 */
[----:B-1---5:R-:W-:Y:S05]  /*15670*/  BRA `(.L_x_4486) ;  /* 0xffffb52000007947 */ /* 0x022fea000383ffff */
.L_x_4417:
[----:B------:R1:W-:Y:S01]  /*15680*/  STL [R1+0x4c], R5 ;  /* 0x00004c0501007387 */ /* 0x0003e20000100800 */
[----:B------:R-:W-:Y:S01]  /*15690*/  IMAD.MOV.U32 R0, RZ, RZ, RZ ;  /* 0x000000ffff007224 */ /* 0x000fe200078e00ff */
[----:B------:R-:W-:-:S02]  /*156a0*/  MOV R3, 0x181f ;  /* 0x0000181f00037802 */ /* 0x000fc40000000f00 */
[----:B------:R-:W-:Y:S02]  /*156b0*/  MOV R2, 0x156d0 ;  /* 0x000156d000027802 */ /* 0x000fe40000000f00 */
[----:B-1----:R-:W-:Y:S05]  /*156c0*/  CALL.REL.NOINC `($__internal_73_$__cuda_sm70_shflsync_idx_p) ;  /* 0x0000097000007944 */ /* 0x002fea0003c00000 */
[----:B-----5:R-:W-:Y:S01]  /*156d0*/  MOV R4, R0 ;  /* 0x0000000000047202 */ /* 0x020fe20000000f00 */
[----:B-1----:R-:W-:Y:S05]  /*156e0*/  BRA `(.L_x_4487) ;  /* 0xffffc96000007947 */ /* 0x002fea000383ffff */
.L_x_4418:
[----:B------:R3:W-:Y:S01]  /*156f0*/  STL [R1+0x4c], R14 ;  /* 0x00004c0e01007387 */ /* 0x0007e20000100800 */
[----:B------:R-:W-:Y:S01]  /*15700*/  IMAD.MOV.U32 R0, RZ, RZ, RZ ;  /* 0x000000ffff007224 */ /* 0x000fe200078e00ff */
[----:B------:R-:W-:Y:S02]  /*15710*/  MOV R3, 0x181f ;  /* 0x0000181f00037802 */ /* 0x000fe40000000f00 */
[----:B------:R-:W-:Y:S02]  /*15720*/  MOV R2, 0x15740 ;  /* 0x0001574000027802 */ /* 0x000fe40000000f00 */
[----:B-123--:R-:W-:Y:S05]  /*15730*/  CALL.REL.NOINC `($__internal_73_$__cuda_sm70_shflsync_idx_p) ;  /* 0x0000090000007944 */ /* 0x00efea0003c00000 */
[----:B-1---5:R-:W-:Y:S05]  /*15740*/  BRA `(.L_x_4488) ;  /* 0xffffc92000007947 */ /* 0x022fea000383ffff */
.L_x_4421:
        /* <DEDUP_REMOVED lines=12> */
.L_x_4424:
[----:B------:R1:W-:Y:S01]  /*15810*/  STL [R1+0x4c], R5 ;  /* 0x00004c0501007387 */ /* 0x0003e20000100800 */
[----:B----4-:R-:W-:Y:S01]  /*15820*/  IMAD.MOV.U32 R0, RZ, RZ, 0x2 ;  /* 0x00000002ff007424 */ /* 0x010fe200078e00ff */
[----:B-1----:R-:W-:-:S02]  /*15830*/  MOV R3, 0x181f ;  /* 0x0000181f00037802 */ /* 0x002fc40000000f00 */
[----:B------:R-:W-:Y:S02]  /*15840*/  MOV R2, 0x15860 ;  /* 0x0001586000027802 */ /* 0x000fe40000000f00 */
[----:B--23--:R-:W-:Y:S05]  /*15850*/  CALL.REL.NOINC `($__internal_73_$__cuda_sm70_shflsync_idx_p) ;  /* 0x000007e000007944 */ /* 0x00cfea0003c00000 */
[----:B-----5:R-:W-:Y:S01]  /*15860*/  MOV R4, R0 ;  /* 0x0000000000047202 */ /* 0x020fe20000000f00 */
[----:B-1----:R-:W-:Y:S05]  /*15870*/  BRA `(.L_x_4490) ;  /* 0xffffcc4000007947 */ /* 0x002fea000383ffff */
.L_x_4425:
[----:B------:R1:W-:Y:S01]  /*15880*/  STL [R1+0x4c], R14 ;  /* 0x00004c0e01007387 */ /* 0x0003e20000100800 */
[----:B----4-:R-:W-:Y:S01]  /*15890*/  IMAD.MOV.U32 R0, RZ, RZ, 0x2 ;  /* 0x00000002ff007424 */ /* 0x010fe200078e00ff */
[----:B-1----:R-:W-:Y:S02]  /*158a0*/  MOV R3, 0x181f ;  /* 0x0000181f00037802 */ /* 0x002fe40000000f00 */
[----:B------:R-:W-:Y:S02]  /*158b0*/  MOV R2, 0x158d0 ;  /* 0x000158d000027802 */ /* 0x000fe40000000f00 */
[----:B--23--:R-:W-:Y:S05]  /*158c0*/  CALL.REL.NOINC `($__internal_73_$__cuda_sm70_shflsync_idx_p) ;  /* 0x0000077000007944 */ /* 0x00cfea0003c00000 */
[----:B-1---5:R-:W-:Y:S05]  /*158d0*/  BRA `(.L_x_4491) ;  /* 0xffffcc0000007947 */ /* 0x022fea000383ffff */
.L_x_4428:
[----:B------:R1:W-:Y:S01]  /*158e0*/  STL [R1+0x4c], R5 ;  /* 0x00004c0501007387 */ /* 0x0003e20000100800 */
[----:B------:R-:W-:Y:S01]  /*158f0*/  IMAD.MOV.U32 R0, RZ, RZ, 0x3 ;  /* 0x00000003ff007424 */ /* 0x000fe200078e00ff */
[----:B-1----:R-:W-:Y:S02]  /*15900*/  MOV R3, 0x181f ;  /* 0x0000181f00037802 */ /* 0x002fe40000000f00 */
        /* <DEDUP_REMOVED lines=9> */
.L_x_4430:
[----:B------:R1:W-:Y:S01]  /*159a0*/  STL [R1+0x4c], R106 ;  /* 0x00004c6a01007387 */ /* 0x0003e20000100800 */
[----:B------:R-:W-:Y:S01]  /*159b0*/  IMAD.MOV.U32 R0, RZ, RZ, RZ ;  /* 0x000000ffff007224 */ /* 0x000fe200078e00ff */
[----:B------:R-:W-:-:S02]  /*159c0*/  MOV R3, 0x1f ;  /* 0x0000001f00037802 */ /* 0x000fc40000000f00 */
[----:B------:R-:W-:Y:S02]  /*159d0*/  MOV R2, 0x159f0 ;  /* 0x000159f000027802 */ /* 0x000fe40000000f00 */
[----:B-1----:R-:W-:Y:S05]  /*159e0*/  CALL.REL.NOINC `($__internal_73_$__cuda_sm70_shflsync_idx_p) ;  /* 0x0000065000007944 */ /* 0x002fea0003c00000 */
[----:B------:R-:W-:Y:S01]  /*159f0*/  MOV R9, R0 ;  /* 0x0000000000097202 */ /* 0x000fe20000000f00 */
[----:B-1---5:R-:W-:Y:S05]  /*15a00*/  BRA `(.L_x_4493) ;  /* 0xffffcf8000007947 */ /* 0x022fea000383ffff */
.L_x_4431:
[----:B------:R3:W-:Y:S01]  /*15a10*/  STL [R1+0x4c], R106 ;  /* 0x00004c6a01007387 */ /* 0x0007e20000100800 */
[----:B------:R-:W-:Y:S01]  /*15a20*/  IMAD.MOV.U32 R0, RZ, RZ, 0x1 ;  /* 0x00000001ff007424 */ /* 0x000fe200078e00ff */
[----:B------:R-:W-:Y:S02]  /*15a30*/  MOV R3, 0x1f ;  /* 0x0000001f00037802 */ /* 0x000fe40000000f00 */
[----:B------:R-:W-:Y:S02]  /*15a40*/  MOV R2, 0x15a60 ;  /* 0x00015a6000027802 */ /* 0x000fe40000000f00 */
[----:B-123--:R-:W-:Y:S05]  /*15a50*/  CALL.REL.NOINC `($__internal_73_$__cuda_sm70_shflsync_idx_p) ;  /* 0x000005e000007944 */ /* 0x00efea0003c00000 */
[----:B------:R-:W-:Y:S01]  /*15a60*/  MOV R8, R0 ;  /* 0x0000000000087202 */ /* 0x000fe20000000f00 */
[----:B-1---5:R-:W-:Y:S05]  /*15a70*/  BRA `(.L_x_4494) ;  /* 0xffffcf3000007947 */ /* 0x022fea000383ffff */
.L_x_4432:
[----:B------:R-:W-:Y:S02]  /*15a80*/  MOV R3, 0x1 ;  /* 0x0000000100037802 */ /* 0x000fe40000000f00 */
[----:B------:R-:W-:Y:S02]  /*15a90*/  MOV R2, 0x15ab0 ;  /* 0x00015ab000027802 */ /* 0x000fe40000000f00 */
[----:B-1234-:R-:W-:Y:S05]  /*15aa0*/  CALL.REL.NOINC `($__internal_74_$__cuda_sm70_shflsync_up_p) ;  /* 0x0000063000007944 */ /* 0x01efea0003c00000 */
[----:B------:R-:W-:Y:S05]  /*15ab0*/  BRA `(.L_x_4495) ;  /* 0xffffd02000007947 */ /* 0x000fea000383ffff */
.L_x_4433:
[----:B------:R-:W-:Y:S02]  /*15ac0*/  MOV R3, 0x2 ;  /* 0x0000000200037802 */ /* 0x000fe40000000f00 */
[----:B------:R-:W-:-:S02]  /*15ad0*/  MOV R2, 0x15af0 ;  /* 0x00015af000027802 */ /* 0x000fc40000000f00 */
[----:B--2-4-:R-:W-:Y:S05]  /*15ae0*/  CALL.REL.NOINC `($__internal_74_$__cuda_sm70_shflsync_up_p) ;  /* 0x000005f000007944 */ /* 0x014fea0003c00000 */
        /* <DEDUP_REMOVED lines=23> */
.L_x_4437:
[----:B------:R-:W-:Y:S02]  /*15c60*/  MOV R3, 0x1 ;  /* 0x0000000100037802 */ /* 0x000fe40000000f00 */
[----:B------:R-:W-:Y:S02]  /*15c70*/  MOV R2, 0x15c90 ;  /* 0x00015c9000027802 */ /* 0x000fe40000000f00 */
[----:B------:R-:W-:Y:S05]  /*15c80*/  CALL.REL.NOINC `($__internal_74_$__cuda_sm70_shflsync_up_p) ;  /* 0x0000045000007944 */ /* 0x000fea0003c00000 */
[----:B------:R-:W-:Y:S01]  /*15c90*/  MOV R2, R4 ;  /* 0x0000000400027202 */ /* 0x000fe20000000f00 */
[----:B------:R-:W-:Y:S05]  /*15ca0*/  BRA `(.L_x_4497) ;  /* 0xffffd09000007947 */ /* 0x000fea000383ffff */
.L_x_4438:
        /* <DEDUP_REMOVED lines=26> */
.L_x_4440:
[----:B------:R-:W-:Y:S02]  /*15e50*/  SEL R0, RZ, 0x1, P0 ;  /* 0x00000001ff007807 */ /* 0x000fe40000000000 */
[----:B------:R-:W-:Y:S02]  /*15e60*/  MOV R2, 0x15e80 ;  /* 0x00015e8000027802 */ /* 0x000fe40000000f00 */
[----:B-1----:R-:W-:Y:S05]  /*15e70*/  CALL.REL.NOINC `($__internal_75_$__cuda_sm70_votesync_ballot) ;  /* 0x000002c000007944 */ /* 0x002fea0003c00000 */
[----:B------:R-:W-:Y:S01]  /*15e80*/  MOV R10, R0 ;  /* 0x00000000000a7202 */ /* 0x000fe20000000f00 */
[----:B------:R-:W-:Y:S05]  /*15e90*/  BRA `(.L_x_4499) ;  /* 0xffffd03000007947 */ /* 0x000fea000383ffff */
.L_x_4441:
[----:B------:R3:W-:Y:S01]  /*15ea0*/  STL [R1+0x4c], R6 ;  /* 0x00004c0601007387 */ /* 0x0007e20000100800 */
[----:B--2---:R-:W-:Y:S01]  /*15eb0*/  IMAD.MOV.U32 R0, RZ, RZ, R5 ;  /* 0x000000ffff007224 */ /* 0x004fe200078e0005 */
[----:B------:R-:W-:Y:S02]  /*15ec0*/  MOV R3, 0x1f ;  /* 0x0000001f00037802 */ /* 0x000fe40000000f00 */
[----:B------:R-:W-:Y:S02]  /*15ed0*/  MOV R2, 0x15ef0 ;  /* 0x00015ef000027802 */ /* 0x000fe40000000f00 */
[----:B-1-3--:R-:W-:Y:S05]  /*15ee0*/  CALL.REL.NOINC `($__internal_73_$__cuda_sm70_shflsync_idx_p) ;  /* 0x0000015000007944 */ /* 0x00afea0003c00000 */
[----:B------:R2:W-:Y:S01]  /*15ef0*/  STL [R1+0x4c], R7 ;  /* 0x00004c0701007387 */ /* 0x0005e20000100800 */
[----:B------:R-:W-:Y:S01]  /*15f00*/  IMAD.MOV.U32 R11, RZ, RZ, R0 ;  /* 0x000000ffff0b7224 */ /* 0x000fe200078e0000 */
[----:B-----5:R-:W-:Y:S01]  /*15f10*/  MOV R0, R5 ;  /* 0x0000000500007202 */ /* 0x020fe20000000f00 */
[----:B------:R-:W-:Y:S01]  /*15f20*/  IMAD.MOV.U32 R3, RZ, RZ, 0x1f ;  /* 0x0000001fff037424 */ /* 0x000fe200078e00ff */
[----:B------:R-:W-:-:S02]  /*15f30*/  MOV R2, 0x15f50 ;  /* 0x00015f5000027802 */ /* 0x000fc40000000f00 */
[----:B-12---:R-:W-:Y:S05]  /*15f40*/  CALL.REL.NOINC `($__internal_73_$__cuda_sm70_shflsync_idx_p) ;  /* 0x000000f000007944 */ /* 0x006fea0003c00000 */
[----:B------:R-:W-:Y:S01]  /*15f50*/  MOV R7, R0 ;  /* 0x0000000000077202 */ /* 0x000fe20000000f00 */
[----:B-1---5:R-:W-:Y:S05]  /*15f60*/  BRA `(.L_x_4500) ;  /* 0xffffcfd000007947 */ /* 0x022fea000383ffff */
.L_x_4444:
[----:B------:R3:W-:Y:S01]  /*15f70*/  STL [R1+0x4c], R4 ;  /* 0x00004c0401007387 */ /* 0x0007e20000100800 */
[----:B--2---:R-:W-:Y:S01]  /*15f80*/  IMAD.MOV.U32 R0, RZ, RZ, R5 ;  /* 0x000000ffff007224 */ /* 0x004fe200078e0005 */
[----:B------:R-:W-:-:S02]  /*15f90*/  MOV R3, 0x1f ;  /* 0x0000001f00037802 */ /* 0x000fc40000000f00 */
[----:B------:R-:W-:Y:S02]  /*15fa0*/  MOV R2, 0x15fc0 ;  /* 0x00015fc000027802 */ /* 0x000fe40000000f00 */
[----:B-1-34-:R-:W-:Y:S05]  /*15fb0*/  CALL.REL.NOINC `($__internal_73_$__cuda_sm70_shflsync_idx_p) ;  /* 0x0000008000007944 */ /* 0x01afea0003c00000 */
[----:B------:R-:W-:Y:S01]  /*15fc0*/  MOV R12, R0 ;  /* 0x00000000000c7202 */ /* 0x000fe20000000f00 */
[----:B-1---5:R-:W-:Y:S05]  /*15fd0*/  BRA `(.L_x_4443) ;  /* 0xffffcfc000007947 */ /* 0x022fea000383ffff */
        .weak           $__internal_72_$__cuda_sm70_shflsync_bfly_p
        .type           $__internal_72_$__cuda_sm70_shflsync_bfly_p,@function
        .size           $__internal_72_$__cuda_sm70_shflsync_bfly_p,($__internal_73_$__cuda_sm70_shflsync_idx_p - $__internal_72_$__cuda_sm70_shflsync_bfly_p)
$__internal_72_$__cuda_sm70_shflsync_bfly_p:
[----:B------:R-:W-:Y:S02]  /*15fe0*/  MOV R178, 0xffffffff ;  /* 0xffffffff00b27802 */ /* 0x000fe40000000f00 */
[----:B------:R-:W-:Y:S02]  /*15ff0*/  MOV R3, 0x1f ;  /* 0x0000001f00037802 */ /* 0x000fe40000000f00 */
[----:B------:R-:W-:Y:S04]  /*16000*/  WARPSYNC R178 ;  /* 0x000000b200007348 */ /* 0x000fe80003800000 */
[----:B------:R1:W2:Y:S02]  /*16010*/  SHFL.BFLY PT, R0, R132, R0, R3 ;  /* 0x0c00000084007389 */ /* 0x0002a400000e0003 */
[----:B-1----:R-:W-:-:S04]  /*16020*/  MOV R3, 0x0 ;  /* 0x0000000000037802 */ /* 0x002fc80000000f00 */
[----:B--2---:R-:W-:Y:S05]  /*16030*/  RET.REL.NODEC R2 `(_ZN7cutlass13device_kernelIN5flash19enable_sm80_to_sm89INS1_16FlashAttnFwdSm80INS1_25CollectiveMainloopFwdSm80ILi8ELi1ELb1EN4cute5tupleIJNS5_1CILi128EEENS7_ILi48EEENS7_ILi256EEEEEELi256ENS_6half_tEfNS_4arch4Sm80ELb1ELb0ELb0ELb1ELb1ELb0ELb1ELb1EEENS1_21CollectiveEpilogueFwdINS6_IJS8_SA_S9_EEENS6_IJNS7_ILi1EEESI_SI_EEESC_SE_Li256ELb1ELb1ELb1ELb0EEENS1_36VarlenDynamicPersistentTileSchedulerILi128ELi48ELi256ELi256ELb1ELb1ELb0ELb1ELb1ELb1EEEEEEEEEvNT_6ParamsE) ;  /* 0xfffe9fc002007950 */ /* 0x004fea0003c3ffff */
        .weak           $__internal_73_$__cuda_sm70_shflsync_idx_p
        .type           $__internal_73_$__cuda_sm70_shflsync_idx_p,@function
        .size           $__internal_73_$__cuda_sm70_shflsync_idx_p,($__internal_74_$__cuda_sm70_shflsync_up_p - $__internal_73_$__cuda_sm70_shflsync_idx_p)
$__internal_73_$__cuda_sm70_shflsync_idx_p:
        /* <DEDUP_REMOVED lines=9> */
[----:B--2---:R-:W-:Y:S05]  /*160d0*/  RET.REL.NODEC R2 `(_ZN7cutlass13device_kernelIN5flash19enable_sm80_to_sm89INS1_16FlashAttnFwdSm80INS1_25CollectiveMainloopFwdSm80ILi8ELi1ELb1EN4cute5tupleIJNS5_1CILi128EEENS7_ILi48EEENS7_ILi256EEEEEELi256ENS_6half_tEfNS_4arch4Sm80ELb1ELb0ELb0ELb1ELb1ELb0ELb1ELb1EEENS1_21CollectiveEpilogueFwdINS6_IJS8_SA_S9_EEENS6_IJNS7_ILi1EEESI_SI_EEESC_SE_Li256ELb1ELb1ELb1ELb0EEENS1_36VarlenDynamicPersistentTileSchedulerILi128ELi48ELi256ELi256ELb1ELb1ELb0ELb1ELb1ELb1EEEEEEEEEvNT_6ParamsE) ;  /* 0xfffe9f2002007950 */ /* 0x004fea0003c3ffff */
        .weak           $__internal_74_$__cuda_sm70_shflsync_up_p
        .type           $__internal_74_$__cuda_sm70_shflsync_up_p,@function
        .size           $__internal_74_$__cuda_sm70_shflsync_up_p,($__internal_75_$__cuda_sm70_votesync_ballot - $__internal_74_$__cuda_sm70_shflsync_up_p)
$__internal_74_$__cuda_sm70_shflsync_up_p:
[----:B------:R-:W-:Y:S02]  /*160e0*/  MOV R4, RZ ;  /* 0x000000ff00047202 */ /* 0x000fe40000000f00 */
[----:B------:R-:W-:-:S04]  /*160f0*/  MOV R10, 0xffffffff ;  /* 0xffffffff000a7802 */ /* 0x000fc80000000f00 */
[----:B------:R-:W-:Y:S04]  /*16100*/  WARPSYNC R10 ;  /* 0x0000000a00007348 */ /* 0x000fe80003800000 */
[----:B------:R1:W2:Y:S02]  /*16110*/  SHFL.UP PT, R4, R0, R3, R4 ;  /* 0x0400000300047389 */ /* 0x0002a400000e0004 */
[----:B-1----:R-:W-:-:S04]  /*16120*/  MOV R3, 0x0 ;  /* 0x0000000000037802 */ /* 0x002fc80000000f00 */
[----:B--2---:R-:W-:Y:S05]  /*16130*/  RET.REL.NODEC R2 `(_ZN7cutlass13device_kernelIN5flash19enable_sm80_to_sm89INS1_16FlashAttnFwdSm80INS1_25CollectiveMainloopFwdSm80ILi8ELi1ELb1EN4cute5tupleIJNS5_1CILi128EEENS7_ILi48EEENS7_ILi256EEEEEELi256ENS_6half_tEfNS_4arch4Sm80ELb1ELb0ELb0ELb1ELb1ELb0ELb1ELb1EEENS1_21CollectiveEpilogueFwdINS6_IJS8_SA_S9_EEENS6_IJNS7_ILi1EEESI_SI_EEESC_SE_Li256ELb1ELb1ELb1ELb0EEENS1_36VarlenDynamicPersistentTileSchedulerILi128ELi48ELi256ELi256ELb1ELb1ELb0ELb1ELb1ELb1EEEEEEEEEvNT_6ParamsE) ;  /* 0xfffe9ec002007950 */ /* 0x004fea0003c3ffff */
        .weak           $__internal_75_$__cuda_sm70_votesync_ballot
        .type           $__internal_75_$__cuda_sm70_votesync_ballot,@function
        .size           $__internal_75_$__cuda_sm70_votesync_ballot,(.L_x_6554 - $__internal_75_$__cuda_sm70_votesync_ballot)
$__internal_75_$__cuda_sm70_votesync_ballot:
[----:B------:R-:W-:Y:S01]  /*16140*/  ISETP.NE.U32.AND P0, PT, R0, 0x1, PT ;  /* 0x000000010000780c */ /* 0x000fe20003f05070 */
[----:B------:R-:W-:-:S04]  /*16150*/  IMAD.MOV.U32 R3, RZ, RZ, -0x1 ;  /* 0xffffffffff037424 */ /* 0x000fc800078e00ff */
[----:B------:R-:W-:Y:S08]  /*16160*/  WARPSYNC R3 ;  /* 0x0000000300007348 */ /* 0x000ff00003800000 */
[----:B------:R-:W-:-:S04]  /*16170*/  VOTE.ANY R0, PT, !P0 ;  /* 0x0000000000007806 */ /* 0x000fc800040e0100 */
[----:B------:R-:W-:Y:S01]  /*16180*/  LOP3.LUT R0, R0, R3, RZ, 0xc0, !PT ;  /* 0x0000000300007212 */ /* 0x000fe200078ec0ff */
[----:B------:R-:W-:-:S04]  /*16190*/  IMAD.MOV.U32 R3, RZ, RZ, 0x0 ;  /* 0x00000000ff037424 */ /* 0x000fc800078e00ff */
[----:B------:R-:W-:Y:S05]  /*161a0*/  RET.REL.NODEC R2 `(_ZN7cutlass13device_kernelIN5flash19enable_sm80_to_sm89INS1_16FlashAttnFwdSm80INS1_25CollectiveMainloopFwdSm80ILi8ELi1ELb1EN4cute5tupleIJNS5_1CILi128EEENS7_ILi48EEENS7_ILi256EEEEEELi256ENS_6half_tEfNS_4arch4Sm80ELb1ELb0ELb0ELb1ELb1ELb0ELb1ELb1EEENS1_21CollectiveEpilogueFwdINS6_IJS8_SA_S9_EEENS6_IJNS7_ILi1EEESI_SI_EEESC_SE_Li256ELb1ELb1ELb1ELb0EEENS1_36VarlenDynamicPersistentTileSchedulerILi128ELi48ELi256ELi256ELb1ELb1ELb0ELb1ELb1ELb1EEEEEEEEEvNT_6ParamsE) ;  /* 0xfffe9e5002007950 */ /* 0x000fea0003c3ffff */
.L_x_4501:
        /* <DEDUP_REMOVED lines=13> */
.L_x_6554:


//--------------------- .text._ZN7cutlass13device_kernelIN5flash19enable_sm80_to_sm89INS1_16FlashAttnFwdSm80INS1_25CollectiveMainloopFwdSm80ILi8ELi1ELb0EN4cute5tupleIJNS5_1CILi128EEENS7_ILi32EEENS7_ILi256EEEEEELi256ENS_6half_tEfNS_4arch4Sm80ELb1ELb0ELb0ELb1ELb1ELb1ELb1ELb1EEENS1_21CollectiveEpilogueFwdINS6_IJS8_SA_S9_EEENS6_IJNS7_ILi1EEESI_SI_EEESC_SE_Li256ELb1ELb1ELb1ELb0EEENS1_36VarlenDynamicPersistentTileSchedulerILi128ELi32ELi256ELi256ELb1ELb1ELb0ELb1ELb1ELb1EEEEEEEEEvNT_6ParamsE --------------------------
	.section	.text._ZN7cutlass13device_kernelIN5flash19enable_sm80_to_sm89INS1_16FlashAttnFwdSm80INS1_25CollectiveMainloopFwdSm80ILi8ELi1ELb0EN4cute5tupleIJNS5_1CILi128EEENS7_ILi32EEENS7_ILi256EEEEEELi256ENS_6half_tEfNS_4arch4Sm80ELb1ELb0ELb0ELb1ELb1ELb1ELb1ELb1EEENS1_21CollectiveEpilogueFwdINS6_IJS8_SA_S9_EEENS6_IJNS7_ILi1EEESI_SI_EEESC_SE_Li256ELb1ELb1ELb1ELb0EEENS1_36VarlenDynamicPersistentTileSchedulerILi128ELi32ELi256ELi256ELb1ELb1ELb0ELb1ELb1ELb1EEEEEEEEEvNT_6ParamsE,"ax",@progbits
	.sectioninfo	@"SHI_REGISTERS=255"
	.align	128
.text._ZN7cutlass13device_kernelIN5flash19enable_sm80_to_sm89INS1_16FlashAttnFwdSm80INS1_25CollectiveMainloopFwdSm80ILi8ELi1ELb0EN4cute5tupleIJNS5_1CILi128EEENS7_ILi32EEENS7_ILi256EEEEEELi256ENS_6half_tEfNS_4arch4Sm80ELb1ELb0ELb0ELb1ELb1ELb1ELb1ELb1EEENS1_21CollectiveEpilogueFwdINS6_IJS8_SA_S9_EEENS6_IJNS7_ILi1EEESI_SI_EEESC_SE_Li256ELb1ELb1ELb1ELb0EEENS1_36VarlenDynamicPersistentTileSchedulerILi128ELi32ELi256ELi256ELb1ELb1ELb0ELb1ELb1ELb1EEEEEEEEEvNT_6ParamsE:
        .type           _ZN7cutlass13device_kernelIN5flash19enable_sm80_to_sm89INS1_16FlashAttnFwdSm80INS1_25CollectiveMainloopFwdSm80ILi8ELi1ELb0EN4cute5tupleIJNS5_1CILi128EEENS7_ILi32EEENS7_ILi256EEEEEELi256ENS_6half_tEfNS_4arch4Sm80ELb1ELb0ELb0ELb1ELb1ELb1ELb1ELb1EEENS1_21CollectiveEpilogueFwdINS6_IJS8_SA_S9_EEENS6_IJNS7_ILi1EEESI_SI_EEESC_SE_Li256ELb1ELb1ELb1ELb0EEENS1_36VarlenDynamicPersistentTileSchedulerILi128ELi32ELi256ELi256ELb1ELb1ELb0ELb1ELb1ELb1EEEEEEEEEvNT_6ParamsE,@function
        .size           _ZN7cutlass13device_kernelIN5flash19enable_sm80_to_sm89INS1_16FlashAttnFwdSm80INS1_25CollectiveMainloopFwdSm80ILi8ELi1ELb0EN4cute5tupleIJNS5_1CILi128EEENS7_ILi32EEENS7_ILi256EEEEEELi256ENS_6half_tEfNS_4arch4Sm80ELb1ELb0ELb0ELb1ELb1ELb1ELb1ELb1EEENS1_21CollectiveEpilogueFwdINS6_IJS8_SA_S9_EEENS6_IJNS7_ILi1EEESI_SI_EEESC_SE_Li256ELb1ELb1ELb1ELb0EEENS1_36VarlenDynamicPersistentTileSchedulerILi128ELi32ELi256ELi256ELb1ELb1ELb0ELb1ELb1ELb1EEEEEEEEEvNT_6ParamsE,(.L_x_6559 - _ZN7cutlass13device_kernelIN5flash19enable_sm80_to_sm89INS1_16FlashAttnFwdSm80INS1_25CollectiveMainloopFwdSm80ILi8ELi1ELb0EN4cute5tupleIJNS5_1CILi128EEENS7_ILi32EEENS7_ILi256EEEEEELi256ENS_6half_tEfNS_4arch4Sm80ELb1ELb0ELb0ELb1ELb1ELb1ELb1ELb1EEENS1_21CollectiveEpilogueFwdINS6_IJS8_SA_S9_EEENS6_IJNS7_ILi1EEESI_SI_EEESC_SE_Li256ELb1ELb1ELb1ELb0EEENS1_36VarlenDynamicPersistentTileSchedulerILi128ELi32ELi256ELi256ELb1ELb1ELb0ELb1ELb1ELb1EEEEEEEEEvNT_6ParamsE)
        .other          _ZN7cutlass13device_kernelIN5flash19enable_sm80_to_sm89INS1_16FlashAttnFwdSm80INS1_25CollectiveMainloopFwdSm80ILi8ELi1ELb0EN4cute5tupleIJNS5_1CILi128EEENS7_ILi32EEENS7_ILi256EEEEEELi256ENS_6half_tEfNS_4arch4Sm80ELb1ELb0ELb0ELb1ELb1ELb1ELb1ELb1EEENS1_21CollectiveEpilogueFwdINS6_IJS8_SA_S9_EEENS6_IJNS7_ILi1EEESI_SI_EEESC_SE_Li256ELb1ELb1ELb1ELb0EEENS1_36VarlenDynamicPersistentTileSchedulerILi128ELi32ELi256ELi256ELb1ELb1ELb0ELb1ELb1ELb1EEEEEEEEEvNT_6ParamsE,@"STO_CUDA_ENTRY STV_DEFAULT"
_ZN7cutlass13device_kernelIN5flash19enable_sm80_to_sm89INS1_16FlashAttnFwdSm80INS1_25CollectiveMainloopFwdSm80ILi8ELi1ELb0EN4cute5tupleIJNS5_1CILi128EEENS7_ILi32EEENS7_ILi256EEEEEELi256ENS_6half_tEfNS_4arch4Sm80ELb1ELb0ELb0ELb1ELb1ELb1ELb1ELb1EEENS1_21CollectiveEpilogueFwdINS6_IJS8_SA_S9_EEENS6_IJNS7_ILi1EEESI_SI_EEESC_SE_Li256ELb1ELb1ELb1ELb0EEENS1_36VarlenDynamicPersistentTileSchedulerILi128ELi32ELi256ELi256ELb1ELb1ELb0ELb1ELb1ELb1EEEEEEEEEvNT_6ParamsE:
        /* <DEDUP_REMOVED lines=52> */
.L_x_4507:
        /* <DEDUP_REMOVED lines=16> */
.L_x_4710:
        /* <DEDUP_REMOVED lines=16> */
.L_x_4711:
[----:B---3--:R-:W-:-:S05]  /*0540*/  IMAD R0, R0, c[0x0][0x538], RZ ;  /* 0x00014e0000007a24 */ /* 0x008fca00078e02ff */
[----:B------:R-:W-:-:S04]  /*0550*/  IADD3 R6, R0, R6, RZ ;  /* 0x0000000600067210 */ /* 0x000fc80007ffe0ff */
[----:B------:R-:W-:-:S13]  /*0560*/  ISETP.GT.AND P0, PT, R6, UR4, PT ;  /* 0x0000000406007c0c */ /* 0x000fda000bf04270 */
[----:B-12---:R-:W-:Y:S05]  /*0570*/  @!P0 BRA `(.L_x_4507) ;  /* 0xfffffdc000008947 */ /* 0x006fea000383ffff */
.L_x_4503:
[----:B------:R-:W-:-:S05]  /*0580*/  IADD3 R11, -R0, R6, RZ ;  /* 0x00000006000b7210 */ /* 0x000fca0007ffe1ff */
[----:B------:R-:W-:-:S05]  /*0590*/  IMAD R0, R4, c[0x0][0x538], R11 ;  /* 0x00014e0004007a24 */ /* 0x000fca00078e020b */
[----:B------:R-:W-:Y:S01]  /*05a0*/  ISETP.GT.AND P0, PT, R0, UR4, PT ;  /* 0x0000000400007c0c */ /* 0x000fe2000bf04270 */
[----:B------:R-:W-:-:S12]  /*05b0*/  BRA.DIV ~URZ, `(.L_x_4508) ;  /* 0x0001c3227f007947 */ /* 0x000fd8000b800000 */
[----:B------:R-:W-:-:S04]  /*05c0*/  VOTE.ANY R10, PT, !P0 ;  /* 0x00000000000a7806 */ /* 0x000fc800040e0100 */
.L_x_4712:
[----:B------:R-:W1:Y:S02]  /*05d0*/  POPC R5, R10 ;  /* 0x0000000a00057309 */ /* 0x000e640000000000 */
[----:B-12---:R-:W-:Y:S01]  /*05e0*/  IADD3 R235, R5, R7, RZ ;  /* 0x0000000705eb7210 */ /* 0x006fe20007ffe0ff */
[----:B------:R-:W-:Y:S05]  /*05f0*/  BRA.DIV ~URZ, `(.L_x_4509) ;  /* 0x0001c3327f007947 */ /* 0x000fea000b800000 */
[----:B------:R1:W2:Y:S01]  /*0600*/  SHFL.IDX PT, R12, R9, R5, 0x1f ;  /* 0x00001f05090c7589 */ /* 0x0002a200000e0000 */
[----:B------:R-:W-:-:S03]  /*0610*/  MOV R6, RZ ;  /* 0x000000ff00067202 */ /* 0x000fc60000000f00 */
[----:B------:R1:W3:Y:S04]  /*0620*/  SHFL.IDX PT, R9, R8, R5, 0x1f ;  /* 0x00001f0508097589 */ /* 0x0002e800000e0000 */
.L_x_4713:
[----:B------:R-:W-:Y:S01]  /*0630*/  ISETP.NE.AND P0, PT, R10, RZ, PT ;  /* 0x000000ff0a00720c */ /* 0x000fe20003f05270 */
[----:B------:R-:W-:-:S12]  /*0640*/  BSSY B0, `(.L_x_4510) ;  /* 0x0000005000007945 */ /* 0x000fd80003800000 */
[----:B------:R-:W-:Y:S05]  /*0650*/  @!P0 BRA `(.L_x_4511) ;  /* 0x0000003000008947 */ /* 0x000fea0003800000 */
[----:B------:R-:W-:Y:S01]  /*0660*/  IADD3 R2, R5, -0x1, RZ ;  /* 0xffffffff05027810 */ /* 0x000fe20007ffe0ff */
[----:B------:R-:W-:Y:S05]  /*0670*/  BRA.DIV ~URZ, `(.L_x_4512) ;  /* 0x0001c3927f007947 */ /* 0x000fea000b800000 */
[----:B------:R4:W1:Y:S02]  /*0680*/  SHFL.IDX PT, R6, R4, R2, 0x1f ;  /* 0x00001f0204067589 */ /* 0x00086400000e0000 */
.L_x_4511:
[----:B------:R-:W-:Y:S05]  /*0690*/  BSYNC B0 ;  /* 0x0000000000007941 */ /* 0x000fea0003800000 */
.L_x_4510:
        /* <DEDUP_REMOVED lines=67> */
.L_x_4514:
        /* <DEDUP_REMOVED lines=68> */
.L_x_4515:
[----:B------:R-:W-:Y:S05]  /*0f10*/  BSYNC B0 ;  /* 0x0000000000007941 */ /* 0x000fea0003800000 */
.L_x_4513:
[----:B------:R-:W-:-:S04]  /*0f20*/  LOP3.LUT R0, RZ, R0, RZ, 0x33, !PT ;  /* 0x00000000ff007212 */ /* 0x000fc800078e33ff */
[----:B------:R-:W-:Y:S01]  /*0f30*/  IADD3 R233, R0, R12, RZ ;  /* 0x0000000c00e97210 */ /* 0x000fe20007ffe0ff */
[----:B------:R-:W-:Y:S05]  /*0f40*/  BRA `(.L_x_4516) ;  /* 0x0000004000007947 */ /* 0x000fea0003800000 */
.L_x_4504:
[----:B--2---:R-:W-:Y:S01]  /*0f50*/  IMAD.MOV.U32 R233, RZ, RZ, RZ ;  /* 0x000000ffffe97224 */ /* 0x004fe200078e00ff */
[----:B------:R-:W-:Y:S01]  /*0f60*/  MOV R234, RZ ;  /* 0x000000ff00ea7202 */ /* 0x000fe20000000f00 */
[----:B------:R-:W-:Y:S01]  /*0f70*/  IMAD.U32 R232, RZ, RZ, UR4 ;  /* 0x00000004ffe87e24 */ /* 0x000fe2000f8e00ff */
[----:B------:R-:W-:Y:S02]  /*0f80*/  MOV R235, c[0x0][0x53c] ;  /* 0x00014f0000eb7a02 */ /* 0x000fe40000000f00 */
.L_x_4516:
[----:B------:R-:W-:Y:S01]  /*0f90*/  ISETP.NE.AND P0, PT, R13, RZ, PT ;  /* 0x000000ff0d00720c */ /* 0x000fe20003f05270 */
[----:B------:R-:W-:-:S12]  /*0fa0*/  WARPSYNC 0xffffffff ;  /* 0xffffffff00007948 */ /* 0x000fd80003800000 */
[----:B------:R1:W-:Y:S04]  /*0fb0*/  @!P0 STS.128 [0x20080], R232 ;  /* 0x020080e8ff008388 */ /* 0x0003e80000000c00 */
[----:B------:R-:W-:Y:S06]  /*0fc0*/  BAR.ARV 0x5, 0x100 ;  /* 0x0144000000007b1d */ /* 0x000fec0000002000 */
.L_x_4502:
        /* <DEDUP_REMOVED lines=147> */
[----:B------:R2:W-:Y:S01]  /*1900*/  STL [R1+0x4], R7 ;  /* 0x0000040701007387 */ /* 0x0005e20000100800 */
        /* <DEDUP_REMOVED lines=10> */
[----:B------:R1:W-:Y:S01]  /*19b0*/  STL [R1+0xc], R0 ;  /* 0x00000c0001007387 */ /* 0x0003e20000100800 */
[----:B------:R-:W-:-:S02]  /*19c0*/  LOP3.LUT R202, R5, 0xfffffff8, RZ, 0xc0, !PT ;  /* 0xfffffff805ca7812 */ /* 0x000fc400078ec0ff */
[----:B------:R-:W-:Y:S01]  /*19d0*/  LEA R5, R9, 0x10080, 0x1 ;  /* 0x0001008009057811 */ /* 0x000fe200078e08ff */
[----:B------:R-:W-:Y:S01]  /*19e0*/  IMAD.SHL.U32 R216, R8, 0x2, RZ ;  /* 0x0000000208d87824 */ /* 0x000fe200078e00ff */
[----:B------:R-:W-:Y:S01]  /*19f0*/  LEA R8, R10, 0x10080, 0x1 ;  /* 0x000100800a087811 */ /* 0x000fe200078e08ff */
[----:B------:R4:W-:Y:S01]  /*1a00*/  STL [R1+0x34], R11 ;  /* 0x0000340b01007387 */ /* 0x0009e20000100800 */
[----:B--2---:R-:W-:Y:S02]  /*1a10*/  SEL R7, R18, 0xffffffc0, !P2 ;  /* 0xffffffc012077807 */ /* 0x004fe40005000000 */
[----:B------:R-:W-:Y:S01]  /*1a20*/  LEA R183, R3, 0x10080, 0x1 ;  /* 0x0001008003b77811 */ /* 0x000fe200078e08ff */
[----:B------:R-:W-:Y:S01]  /*1a30*/  STL [R1+0x30], R8 ;  /* 0x0000300801007387 */ /* 0x000fe20000100800 */
[----:B---3--:R-:W-:Y:S01]  /*1a40*/  IMAD.IADD R2, R26, 0x1, -R6 ;  /* 0x000000011a027824 */ /* 0x008fe200078e0a06 */
[----:B------:R-:W-:Y:S01]  /*1a50*/  SEL R6, R12, 0xffffffe0, !P1 ;  /* 0xffffffe00c067807 */ /* 0x000fe20004800000 */
[----:B------:R-:W-:Y:S01]  /*1a60*/  IMAD.IADD R247, R240, 0x1, R7 ;  /* 0x00000001f0f77824 */ /* 0x000fe200078e0207 */
[----:B------:R2:W-:Y:S01]  /*1a70*/  STL [R1+0x2c], R5 ;  /* 0x00002c0501007387 */ /* 0x0005e20000100800 */
[----:B------:R-:W-:Y:S01]  /*1a80*/  IMAD.SHL.U32 R230, R2, 0x2, RZ ;  /* 0x0000000202e67824 */ /* 0x000fe200078e00ff */
[----:B------:R-:W-:Y:S01]  /*1a90*/  SEL R2, R12, 0xffffffe0, !P4 ;  /* 0xffffffe00c027807 */ /* 0x000fe20006000000 */
[----:B------:R-:W-:Y:S01]  /*1aa0*/  IMAD.IADD R243, R240, 0x1, R6 ;  /* 0x00000001f0f37824 */ /* 0x000fe200078e0206 */
[----:B------:R-:W-:Y:S01]  /*1ab0*/  LEA R179, R4, 0x8080, 0x1 ;  /* 0x0000808004b37811 */ /* 0x000fe200078e08ff */
[----:B------:R-:W-:Y:S01]  /*1ac0*/  IMAD.IADD R242, R6, 0x1, R241 ;  /* 0x0000000106f27824 */ /* 0x000fe200078e02f1 */
[C---:B------:R-:W-:Y:S01]  /*1ad0*/  IADD3 R37, R230.reuse, 0x10, RZ ;  /* 0x00000010e6257810 */ /* 0x040fe20007ffe0ff */
[----:B------:R-:W-:Y:S01]  /*1ae0*/  IMAD.IADD R184, R183, 0x1, R2 ;  /* 0x00000001b7b87824 */ /* 0x000fe200078e0202 */
[----:B------:R-:W-:Y:S01]  /*1af0*/  IADD3 R249, R230, 0x28, RZ ;  /* 0x00000028e6f97810 */ /* 0x000fe20007ffe0ff */
[----:B------:R-:W-:Y:S01]  /*1b00*/  IMAD.IADD R180, R2, 0x1, R179 ;  /* 0x0000000102b47824 */ /* 0x000fe200078e02b3 */
[C---:B------:R-:W-:Y:S01]  /*1b10*/  IADD3 R33, R230.reuse, 0x40, RZ ;  /* 0x00000040e6217810 */ /* 0x040fe20007ffe0ff */
[C---:B------:R-:W-:Y:S01]  /*1b20*/  IMAD.IADD R246, R7.reuse, 0x1, R243 ;  /* 0x0000000107f67824 */ /* 0x040fe200078e02f3 */
[C---:B------:R-:W-:Y:S01]  /*1b30*/  IADD3 R30, R230.reuse, 0x58, RZ ;  /* 0x00000058e61e7810 */ /* 0x040fe20007ffe0ff */
[----:B------:R-:W-:Y:S01]  /*1b40*/  IMAD.IADD R245, R7, 0x1, R241 ;  /* 0x0000000107f57824 */ /* 0x000fe200078e02f1 */
[----:B------:R-:W-:Y:S01]  /*1b50*/  IADD3 R27, R230, 0x70, RZ ;  /* 0x00000070e61b7810 */ /* 0x000fe20007ffe0ff */
[----:B------:R-:W-:Y:S01]  /*1b60*/  IMAD.IADD R244, R242, 0x1, R7 ;  /* 0x00000001f2f47824 */ /* 0x000fe200078e0207 */
[----:B------:R-:W-:-:S02]  /*1b70*/  SHF.R.S32.HI R9, RZ, 0x1f, R37 ;  /* 0x0000001fff097819 */ /* 0x000fc40000011425 */
[----:B------:R-:W-:Y:S02]  /*1b80*/  IADD3 R24, R230, 0x88, RZ ;  /* 0x00000088e6187810 */ /* 0x000fe40007ffe0ff */
[----:B------:R-:W-:Y:S02]  /*1b90*/  SHF.R.S32.HI R9, RZ, 0x1f, R249 ;  /* 0x0000001fff097819 */ /* 0x000fe400000114f9 */
[----:B-1----:R-:W-:Y:S02]  /*1ba0*/  SEL R0, R18, 0xffffffc0, !P3 ;  /* 0xffffffc012007807 */ /* 0x002fe40005800000 */
[C---:B------:R-:W-:Y:S02]  /*1bb0*/  IADD3 R21, R230.reuse, 0xa0, RZ ;  /* 0x000000a0e6157810 */ /* 0x040fe40007ffe0ff */
[----:B------:R-:W-:Y:S01]  /*1bc0*/  SHF.R.S32.HI R9, RZ, 0x1f, R33 ;  /* 0x0000001fff097819 */ /* 0x000fe20000011421 */
[----:B------:R-:W-:Y:S01]  /*1bd0*/  IMAD.IADD R186, R183, 0x1, R0 ;  /* 0x00000001b7ba7824 */ /* 0x000fe200078e0200 */
[----:B------:R-:W-:Y:S01]  /*1be0*/  IADD3 R18, R230, 0xb8, RZ ;  /* 0x000000b8e6127810 */ /* 0x000fe20007ffe0ff */
[----:B------:R-:W-:Y:S01]  /*1bf0*/  IMAD.IADD R182, R0, 0x1, R179 ;  /* 0x0000000100b67824 */ /* 0x000fe200078e02b3 */
[----:B------:R-:W-:Y:S01]  /*1c00*/  SHF.R.S32.HI R9, RZ, 0x1f, R30 ;  /* 0x0000001fff097819 */ /* 0x000fe2000001141e */
[----:B------:R-:W-:Y:S01]  /*1c10*/  IMAD.IADD R185, R184, 0x1, R0 ;  /* 0x00000001b8b97824 */ /* 0x000fe200078e0200 */
[----:B----4-:R-:W-:Y:S01]  /*1c20*/  IADD3 R11, R230, 0xd0, RZ ;  /* 0x000000d0e60b7810 */ /* 0x010fe20007ffe0ff */
[----:B------:R-:W-:Y:S01]  /*1c30*/  IMAD.IADD R181, R0, 0x1, R180 ;  /* 0x0000000100b57824 */ /* 0x000fe200078e02b4 */
[----:B------:R-:W-:-:S02]  /*1c40*/  SHF.R.S32.HI R9, RZ, 0x1f, R27 ;  /* 0x0000001fff097819 */ /* 0x000fc4000001141b */
[C---:B--2---:R-:W-:Y:S02]  /*1c50*/  IADD3 R5, R230.reuse, 0xe8, RZ ;  /* 0x000000e8e6057810 */ /* 0x044fe40007ffe0ff */
[----:B------:R-:W-:Y:S02]  /*1c60*/  SHF.R.S32.HI R9, RZ, 0x1f, R24 ;  /* 0x0000001fff097819 */ /* 0x000fe40000011418 */
[----:B------:R-:W-:Y:S02]  /*1c70*/  IADD3 R251, R230, 0xf8, RZ ;  /* 0x000000f8e6fb7810 */ /* 0x000fe40007ffe0ff */
[----:B------:R-:W-:Y:S02]  /*1c80*/  SHF.R.S32.HI R9, RZ, 0x1f, R21 ;  /* 0x0000001fff097819 */ /* 0x000fe40000011415 */
[----:B------:R-:W-:Y:S02]  /*1c90*/  SHF.R.S32.HI R9, RZ, 0x1f, R18 ;  /* 0x0000001fff097819 */ /* 0x000fe40000011412 */
[----:B------:R-:W-:-:S02]  /*1ca0*/  SHF.R.S32.HI R9, RZ, 0x1f, R11 ;  /* 0x0000001fff097819 */ /* 0x000fc4000001140b */
[C---:B------:R-:W-:Y:S02]  /*1cb0*/  IADD3 R10, R230.reuse, 0xd8, RZ ;  /* 0x000000d8e60a7810 */ /* 0x040fe40007ffe0ff */
        /* <DEDUP_REMOVED lines=9> */
[----:B------:R-:W-:Y:S02]  /*1d50*/  LEA R9, R15, 0x10080, 0x1 ;  /* 0x000100800f097811 */ /* 0x000fe400078e08ff */
[----:B------:R-:W-:Y:S02]  /*1d60*/  LEA R8, R14, 0x10080, 0x1 ;  /* 0x000100800e087811 */ /* 0x000fe400078e08ff */
[----:B------:R-:W-:Y:S01]  /*1d70*/  IADD3 R36, R230, 0x18, RZ ;  /* 0x00000018e6247810 */ /* 0x000fe20007ffe0ff */
[----:B------:R2:W-:Y:S01]  /*1d80*/  STL [R1+0x24], R9 ;  /* 0x0000240901007387 */ /* 0x0005e20000100800 */
[----:B------:R-:W-:-:S02]  /*1d90*/  IADD3 R198, R134, 0x80, RZ ;  /* 0x0000008086c67810 */ /* 0x000fc40007ffe0ff */
[----:B------:R-:W-:Y:S01]  /*1da0*/  IADD3 R199, R134, 0xc0, RZ ;  /* 0x000000c086c77810 */ /* 0x000fe20007ffe0ff */
[----:B------:R2:W-:Y:S01]  /*1db0*/  STL [R1+0x20], R8 ;  /* 0x0000200801007387 */ /* 0x0005e20000100800 */
[C---:B------:R-:W-:Y:S02]  /*1dc0*/  IADD3 R38, R230.reuse, 0x8, RZ ;  /* 0x00000008e6267810 */ /* 0x040fe40007ffe0ff */
[C---:B------:R-:W-:Y:S02]  /*1dd0*/  IADD3 R250, R230.reuse, 0x20, RZ ;  /* 0x00000020e6fa7810 */ /* 0x040fe40007ffe0ff */
[C---:B------:R-:W-:Y:S02]  /*1de0*/  IADD3 R35, R230.reuse, 0x30, RZ ;  /* 0x00000030e6237810 */ /* 0x040fe40007ffe0ff */
[C---:B------:R-:W-:Y:S02]  /*1df0*/  IADD3 R34, R230.reuse, 0x38, RZ ;  /* 0x00000038e6227810 */ /* 0x040fe40007ffe0ff */
[----:B------:R-:W-:-:S02]  /*1e00*/  IADD3 R32, R230, 0x48, RZ ;  /* 0x00000048e6207810 */ /* 0x000fc40007ffe0ff */
[C---:B------:R-:W-:Y:S02]  /*1e10*/  IADD3 R31, R230.reuse, 0x50, RZ ;  /* 0x00000050e61f7810 */ /* 0x040fe40007ffe0ff */
[----:B-1----:R-:W-:Y:S02]  /*1e20*/  LEA R5, R13, 0x10080, 0x1 ;  /* 0x000100800d057811 */ /* 0x002fe400078e08ff */
[C---:B------:R-:W-:Y:S02]  /*1e30*/  IADD3 R29, R230.reuse, 0x60, RZ ;  /* 0x00000060e61d7810 */ /* 0x040fe40007ffe0ff */
[C---:B------:R-:W-:Y:S01]  /*1e40*/  IADD3 R28, R230.reuse, 0x68, RZ ;  /* 0x00000068e61c7810 */ /* 0x040fe20007ffe0ff */
[----:B------:R2:W-:Y:S01]  /*1e50*/  STL [R1+0x1c], R5 ;  /* 0x00001c0501007387 */ /* 0x0005e20000100800 */
        /* <DEDUP_REMOVED lines=29> */
[----:B--2---:R-:W-:Y:S02]  /*2030*/  SHF.R.S32.HI R12, RZ, 0x1f, R12 ;  /* 0x0000001fff0c7819 */ /* 0x004fe4000001140c */
.L_x_4709:
        /* <DEDUP_REMOVED lines=41> */
.L_x_4517:
[----:B------:R-:W-:-:S04]  /*22d0*/  ISETP.NE.U32.AND P0, PT, RZ, c[0x0][0x368], PT ;  /* 0x0000da00ff007a0c */ /* 0x000fc80003f05070 */
[----:B------:R-:W-:-:S13]  /*22e0*/  ISETP.NE.AND.EX P0, PT, RZ, c[0x0][0x36c], PT, P0 ;  /* 0x0000db00ff007a0c */ /* 0x000fda0003f05300 */
[----:B------:R-:W-:Y:S05]  /*22f0*/  @!P0 BRA `(.L_x_4518) ;  /* 0x0000004000008947 */ /* 0x000fea0003800000 */
[----:B---3--:R-:W-:-:S04]  /*2300*/  IADD3 R4, P0, R236, c[0x0][0x368], RZ ;  /* 0x0000da00ec047a10 */ /* 0x008fc80007f1e0ff */
[----:B------:R-:W-:-:S05]  /*2310*/  IADD3.X R5, R237, c[0x0][0x36c], RZ, P0, !PT ;  /* 0x0000db00ed057a10 */ /* 0x000fca00007fe4ff */
[----:B------:R1:W5:Y:S01]  /*2320*/  LDG.E R11, [R4.64] ;  /* 0x00000008040b7981 */ /* 0x000362000c1e1900 */
[----:B------:R-:W-:Y:S05]  /*2330*/  BRA `(.L_x_4519) ;  /* 0x0000005000007947 */ /* 0x000fea0003800000 */
.L_x_4518:
[----:B------:R-:W-:Y:S01]  /*2340*/  MOV R11, UR6 ;  /* 0x00000006000b7c02 */ /* 0x000fe20008000f00 */
[----:B------:R-:W-:Y:S05]  /*2350*/  @!P5 BRA `(.L_x_4519) ;  /* 0x000000300000d947 */ /* 0x000fea0003800000 */
[----:B---3--:R-:W2:Y:S04]  /*2360*/  LDG.E R6, [R4.64] ;  /* 0x0000000804067981 */ /* 0x008ea8000c1e1900 */
[----:B------:R-:W2:Y:S02]  /*2370*/  LDG.E R0, [R4.64+0x4] ;  /* 0x0000040804007981 */ /* 0x000ea4000c1e1900 */
[----:B--2---:R-:W-:Y:S02]  /*2380*/  IADD3 R11, -R6, R0, RZ ;  /* 0x00000000060b7210 */ /* 0x004fe40007ffe1ff */
.L_x_4519:
        /* <DEDUP_REMOVED lines=71> */
.L_x_4521:
[----:B------:R-:W-:Y:S05]  /*2800*/  BSYNC B0 ;  /* 0x0000000000007941 */ /* 0x000fea0003800000 */
.L_x_4520:
        /* <DEDUP_REMOVED lines=40> */
[----:B------:R-:W-:Y:S01]  /*2a90*/  IMAD.WIDE.U32 R2, R20, c[0x0][0x240], R2 ;  /* 0x0000900014027a25 */ /* 0x000fe200078e0002 */
[----:B------:R-:W-:Y:S02]  /*2aa0*/  LOP3.LUT R208, R208, 0xfffffffe, RZ, 0xc0, !PT ;  /* 0xfffffffed0d07812 */ /* 0x000fe400078ec0ff */
[----:B------:R-:W-:Y:S01]  /*2ab0*/  ISETP.GE.AND P6, PT, R138, c[0x0][0x1d4], PT ;  /* 0x000075008a007a0c */ /* 0x000fe20003fc6270 */
[----:B------:R-:W-:Y:S01]  /*2ac0*/  IMAD R3, R20, c[0x0][0x244], R3 ;  /* 0x0000910014037a24 */ /* 0x000fe200078e0203 */
[----:B------:R-:W-:Y:S01]  /*2ad0*/  ISETP.GE.AND P5, PT, R198, c[0x0][0x1d4], PT ;  /* 0x00007500c6007a0c */ /* 0x000fe20003fa6270 */
[----:B------:R-:W-:Y:S01]  /*2ae0*/  IMAD R4, R10, c[0x0][0x24c], R0 ;  /* 0x000093000a047a24 */ /* 0x000fe200078e0200 */
        /* <DEDUP_REMOVED lines=35> */
[----:B-1----:R-:W-:Y:S01]  /*2d20*/  IMAD.WIDE.U32 R2, R20, c[0x0][0x260], R134 ;  /* 0x0000980014027a25 */ /* 0x002fe200078e0086 */
        /* <DEDUP_REMOVED lines=89> */
.L_x_4541:
        /* <DEDUP_REMOVED lines=92> */
.L_x_4527:
[----:B------:R-:W-:Y:S05]  /*3880*/  BSYNC B0 ;  /* 0x0000000000007941 */ /* 0x000fea0003800000 */
.L_x_4526:
        /* <DEDUP_REMOVED lines=81> */
.L_x_4530:
[----:B------:R-:W-:Y:S05]  /*3da0*/  BSYNC B0 ;  /* 0x0000000000007941 */ /* 0x000fea0003800000 */
.L_x_4529:
        /* <DEDUP_REMOVED lines=58> */
.L_x_4532:
[----:B------:R-:W-:Y:S05]  /*4150*/  BSYNC B0 ;  /* 0x0000000000007941 */ /* 0x000fea0003800000 */
.L_x_4531:
        /* <DEDUP_REMOVED lines=58> */
.L_x_4534:
[----:B------:R-:W-:Y:S05]  /*4500*/  BSYNC B0 ;  /* 0x0000000000007941 */ /* 0x000fea0003800000 */
.L_x_4533:
        /* <DEDUP_REMOVED lines=58> */
.L_x_4525:
        /* <DEDUP_REMOVED lines=31> */
.L_x_4536:
[----:B------:R-:W-:Y:S05]  /*4aa0*/  BSYNC B0 ;  /* 0x0000000000007941 */ /* 0x000fea0003800000 */
.L_x_4535:
        /* <DEDUP_REMOVED lines=147> */
.L_x_4538:
[----:B------:R-:W-:Y:S05]  /*53e0*/  BSYNC B0 ;  /* 0x0000000000007941 */ /* 0x000fea0003800000 */
.L_x_4537:
        /* <DEDUP_REMOVED lines=126> */
.L_x_4524:
        /* <DEDUP_REMOVED lines=27> */
.L_x_4528:
[----:B------:R-:W-:Y:S05]  /*5d80*/  BSYNC B1 ;  /* 0x0000000000017941 */ /* 0x000fea0003800000 */
.L_x_4523:
        /* <DEDUP_REMOVED lines=59> */
.L_x_4540:
[----:B-123--:R-:W-:Y:S05]  /*6140*/  BSYNC B0 ;  /* 0x0000000000007941 */ /* 0x00efea0003800000 */
.L_x_4539:
        /* <DEDUP_REMOVED lines=23> */
.L_x_4522:
        /* <DEDUP_REMOVED lines=43> */
.L_x_4543:
[----:B------:R-:W-:Y:S05]  /*6570*/  BSYNC B0 ;  /* 0x0000000000007941 */ /* 0x000fea0003800000 */
.L_x_4542:
        /* <DEDUP_REMOVED lines=98> */
[C---:B------:R-:W-:Y:S01]  /*6ba0*/  IMAD.WIDE.U32 R2, R215.reuse, c[0x0][0x1b8], R2 ;  /* 0x00006e00d7027a25 */ /* 0x040fe200078e0002 */
        /* <DEDUP_REMOVED lines=21> */
.L_x_4714:
[----:B------:R-:W-:Y:S05]  /*6d00*/  BRA.DIV ~URZ, `(.L_x_4546) ;  /* 0x00015dd27f007947 */ /* 0x000fea000b800000 */
[----:B------:R3:W4:Y:S02]  /*6d10*/  SHFL.IDX PT, R0, R12, RZ, 0x181f ;  /* 0x00181fff0c007589 */ /* 0x00072400000e0000 */
.L_x_4715:
        /* <DEDUP_REMOVED lines=21> */
.L_x_4548:
[----:B------:R-:W-:Y:S05]  /*6e70*/  BSYNC B0 ;  /* 0x0000000000007941 */ /* 0x000fea0003800000 */
.L_x_4547:
[----:B------:R-:W-:Y:S05]  /*6e80*/  BRA.DIV ~URZ, `(.L_x_4549) ;  /* 0x00015cb27f007947 */ /* 0x000fea000b800000 */
[----:B--2---:R2:W1:Y:S04]  /*6e90*/  SHFL.IDX PT, R4, R5, 0x1, 0x181f ;  /* 0x00381f0005047f89 */ /* 0x00446800000e0000 */
[----:B----4-:R2:W4:Y:S02]  /*6ea0*/  SHFL.IDX PT, R0, R12, 0x1, 0x181f ;  /* 0x00381f000c007f89 */ /* 0x01052400000e0000 */
.L_x_4716:
        /* <DEDUP_REMOVED lines=21> */
.L_x_4551:
[----:B------:R-:W-:Y:S05]  /*7000*/  BSYNC B0 ;  /* 0x0000000000007941 */ /* 0x000fea0003800000 */
.L_x_4550:
[----:B------:R-:W-:Y:S05]  /*7010*/  BRA.DIV ~URZ, `(.L_x_4552) ;  /* 0x00015be27f007947 */ /* 0x000fea000b800000 */
[----:B-1----:R1:W2:Y:S02]  /*7020*/  SHFL.IDX PT, R4, R5, 0x2, 0x181f ;  /* 0x00581f0005047f89 */ /* 0x0022a400000e0000 */
.L_x_4717:
[----:B------:R-:W-:Y:S05]  /*7030*/  BRA.DIV ~URZ, `(.L_x_4553) ;  /* 0x00015c327f007947 */ /* 0x000fea000b800000 */
[----:B----4-:R4:W1:Y:S02]  /*7040*/  SHFL.IDX PT, R0, R12, 0x2, 0x181f ;  /* 0x00581f000c007f89 */ /* 0x01086400000e0000 */
.L_x_4718:
        /* <DEDUP_REMOVED lines=21> */
.L_x_4555:
[----:B------:R-:W-:Y:S05]  /*71a0*/  BSYNC B0 ;  /* 0x0000000000007941 */ /* 0x000fea0003800000 */
.L_x_4554:
[----:B------:R-:W-:Y:S05]  /*71b0*/  BRA.DIV ~URZ, `(.L_x_4556) ;  /* 0x00015b127f007947 */ /* 0x000fea000b800000 */
[----:B--2---:R2:W3:Y:S04]  /*71c0*/  SHFL.IDX PT, R4, R5, 0x3, 0x181f ;  /* 0x00781f0005047f89 */ /* 0x0044e800000e0000 */
[----:B-1----:R2:W1:Y:S02]  /*71d0*/  SHFL.IDX PT, R0, R12, 0x3, 0x181f ;  /* 0x00781f000c007f89 */ /* 0x00246400000e0000 */
.L_x_4719:
[----:B------:R-:W-:Y:S01]  /*71e0*/  IADD3 R2, R13, 0x60, RZ ;  /* 0x000000600d027810 */ /* 0x000fe20007ffe0ff */
[----:B-----5:R-:W-:Y:S01]  /*71f0*/  IMAD.WIDE.U32 R220, R14, c[0x0][0x2b0], RZ ;  /* 0x0000ac000edc7a25 */ /* 0x020fe200078e00ff */
[----:B------:R-:W-:Y:S02]  /*7200*/  LOP3.LUT R208, R208, 0xfffffffe, RZ, 0xc0, !PT ;  /* 0xfffffffed0d07812 */ /* 0x000fe400078ec0ff */
[----:B------:R-:W-:-:S13]  /*7210*/  ISETP.GE.AND P1, PT, R2, R64, PT ;  /* 0x000000400200720c */ /* 0x000fda0003f26270 */
[----:B-1----:R-:W-:Y:S02]  /*7220*/  @!P1 LEA R10, P0, R134, R0, 0x1 ;  /* 0x00000000860a9211 */ /* 0x002fe400078008ff */
        /* <DEDUP_REMOVED lines=84> */
.L_x_4557:
        /* <DEDUP_REMOVED lines=96> */
.L_x_4561:
[----:B------:R-:W-:Y:S05]  /*7d70*/  BSYNC B0 ;  /* 0x0000000000007941 */ /* 0x000fea0003800000 */
.L_x_4560:
        /* <DEDUP_REMOVED lines=83> */
.L_x_4563:
[----:B---3--:R-:W-:Y:S05]  /*82b0*/  BSYNC B0 ;  /* 0x0000000000007941 */ /* 0x008fea0003800000 */
.L_x_4562:
        /* <DEDUP_REMOVED lines=87> */
.L_x_4565:
[----:B------:R-:W-:Y:S05]  /*8830*/  BSYNC B0 ;  /* 0x0000000000007941 */ /* 0x000fea0003800000 */
.L_x_4564:
        /* <DEDUP_REMOVED lines=84> */
.L_x_4567:
[----:B-123--:R-:W-:Y:S05]  /*8d80*/  BSYNC B0 ;  /* 0x0000000000007941 */ /* 0x00efea0003800000 */
.L_x_4566:
        /* <DEDUP_REMOVED lines=80> */
.L_x_4571:
[----:B------:R-:W-:Y:S05]  /*9290*/  BSYNC B0 ;  /* 0x0000000000007941 */ /* 0x000fea0003800000 */
.L_x_4570:
        /* <DEDUP_REMOVED lines=45> */
.L_x_4573:
[----:B------:R-:W-:Y:S05]  /*9570*/  BSYNC B0 ;  /* 0x0000000000007941 */ /* 0x000fea0003800000 */
.L_x_4572:
        /* <DEDUP_REMOVED lines=45> */
.L_x_4575:
[----:B------:R-:W-:Y:S05]  /*9850*/  BSYNC B0 ;  /* 0x0000000000007941 */ /* 0x000fea0003800000 */
.L_x_4574:
        /* <DEDUP_REMOVED lines=44> */
.L_x_4569:
[----:B------:R-:W-:Y:S05]  /*9b20*/  BSYNC B1 ;  /* 0x0000000000017941 */ /* 0x000fea0003800000 */
.L_x_4568:
        /* <DEDUP_REMOVED lines=49> */
.L_x_4579:
[----:B------:R-:W-:Y:S05]  /*9e40*/  BSYNC B0 ;  /* 0x0000000000007941 */ /* 0x000fea0003800000 */
.L_x_4578:
        /* <DEDUP_REMOVED lines=45> */
.L_x_4581:
[----:B------:R-:W-:Y:S05]  /*a120*/  BSYNC B0 ;  /* 0x0000000000007941 */ /* 0x000fea0003800000 */
.L_x_4580:
        /* <DEDUP_REMOVED lines=45> */
.L_x_4583:
[----:B------:R-:W-:Y:S05]  /*a400*/  BSYNC B0 ;  /* 0x0000000000007941 */ /* 0x000fea0003800000 */
.L_x_4582:
        /* <DEDUP_REMOVED lines=44> */
.L_x_4577:
[----:B------:R-:W-:Y:S05]  /*a6d0*/  BSYNC B1 ;  /* 0x0000000000017941 */ /* 0x000fea0003800000 */
.L_x_4576:
        /* <DEDUP_REMOVED lines=49> */
.L_x_4587:
[----:B------:R-:W-:Y:S05]  /*a9f0*/  BSYNC B0 ;  /* 0x0000000000007941 */ /* 0x000fea0003800000 */
.L_x_4586:
        /* <DEDUP_REMOVED lines=45> */
.L_x_4589:
[----:B------:R-:W-:Y:S05]  /*acd0*/  BSYNC B0 ;  /* 0x0000000000007941 */ /* 0x000fea0003800000 */
.L_x_4588:
        /* <DEDUP_REMOVED lines=45> */
.L_x_4591:
[----:B------:R-:W-:Y:S05]  /*afb0*/  BSYNC B0 ;  /* 0x0000000000007941 */ /* 0x000fea0003800000 */
.L_x_4590:
        /* <DEDUP_REMOVED lines=44> */
.L_x_4585:
[----:B------:R-:W-:Y:S05]  /*b280*/  BSYNC B1 ;  /* 0x0000000000017941 */ /* 0x000fea0003800000 */
.L_x_4584:
        /* <DEDUP_REMOVED lines=48> */
.L_x_4594:
[----:B------:R-:W-:Y:S05]  /*b590*/  BSYNC B0 ;  /* 0x0000000000007941 */ /* 0x000fea0003800000 */
.L_x_4593:
        /* <DEDUP_REMOVED lines=45> */
.L_x_4596:
[----:B------:R-:W-:Y:S05]  /*b870*/  BSYNC B0 ;  /* 0x0000000000007941 */ /* 0x000fea0003800000 */
.L_x_4595:
        /* <DEDUP_REMOVED lines=45> */
.L_x_4598:
[----:B------:R-:W-:Y:S05]  /*bb50*/  BSYNC B0 ;  /* 0x0000000000007941 */ /* 0x000fea0003800000 */
.L_x_4597:
        /* <DEDUP_REMOVED lines=45> */
.L_x_4559:
        /* <DEDUP_REMOVED lines=61> */
.L_x_4600:
[----:B------:R-:W-:Y:S05]  /*c200*/  BSYNC B0 ;  /* 0x0000000000007941 */ /* 0x000fea0003800000 */
.L_x_4599:
        /* <DEDUP_REMOVED lines=69> */
.L_x_4602:
[----:B--234-:R-:W-:Y:S05]  /*c660*/  BSYNC B0 ;  /* 0x0000000000007941 */ /* 0x01cfea0003800000 */
.L_x_4601:
        /* <DEDUP_REMOVED lines=70> */
.L_x_4604:
[----:B--23--:R-:W-:Y:S05]  /*cad0*/  BSYNC B0 ;  /* 0x0000000000007941 */ /* 0x00cfea0003800000 */
.L_x_4603:
        /* <DEDUP_REMOVED lines=68> */
.L_x_4606:
[----:B-1234-:R-:W-:Y:S05]  /*cf20*/  BSYNC B0 ;  /* 0x0000000000007941 */ /* 0x01efea0003800000 */
.L_x_4605:
        /* <DEDUP_REMOVED lines=136> */
.L_x_4610:
[----:B------:R-:W-:Y:S05]  /*d7b0*/  BSYNC B0 ;  /* 0x0000000000007941 */ /* 0x000fea0003800000 */
.L_x_4609:
        /* <DEDUP_REMOVED lines=99> */
.L_x_4608:
[----:B------:R-:W-:Y:S05]  /*ddf0*/  BSYNC B1 ;  /* 0x0000000000017941 */ /* 0x000fea0003800000 */
.L_x_4607:
        /* <DEDUP_REMOVED lines=111> */
.L_x_4614:
[----:B------:R-:W-:Y:S05]  /*e4f0*/  BSYNC B0 ;  /* 0x0000000000007941 */ /* 0x000fea0003800000 */
.L_x_4613:
        /* <DEDUP_REMOVED lines=99> */
.L_x_4612:
[----:B------:R-:W-:Y:S05]  /*eb30*/  BSYNC B1 ;  /* 0x0000000000017941 */ /* 0x000fea0003800000 */
.L_x_4611:
        /* <DEDUP_REMOVED lines=111> */
.L_x_4618:
[----:B------:R-:W-:Y:S05]  /*f230*/  BSYNC B0 ;  /* 0x0000000000007941 */ /* 0x000fea0003800000 */
.L_x_4617:
        /* <DEDUP_REMOVED lines=99> */
.L_x_4616:
[----:B------:R-:W-:Y:S05]  /*f870*/  BSYNC B1 ;  /* 0x0000000000017941 */ /* 0x000fea0003800000 */
.L_x_4615:
        /* <DEDUP_REMOVED lines=110> */
.L_x_4620:
[----:B------:R-:W-:Y:S05]  /*ff60*/  BSYNC B0 ;  /* 0x0000000000007941 */ /* 0x000fea0003800000 */
.L_x_4619:
        /* <DEDUP_REMOVED lines=99> */
.L_x_4592:
[----:B------:R-:W-:Y:S05]  /*105a0*/  BSYNC B2 ;  /* 0x0000000000027941 */ /* 0x000fea0003800000 */
.L_x_4558:
        /* <DEDUP_REMOVED lines=20> */
[----:B------:R-:W1:Y:S01]  /*106f0*/  SHFL.IDX PT, R0, R3, RZ, 0x181f ;  /* 0x00181fff03007589 */ /* 0x000e6200000e0000 */
[----:B------:R-:W-:-:S03]  /*10700*/  ISETP.GT.AND P0, PT, R119, R209, PT ;  /* 0x000000d17700720c */ /* 0x000fc60003f04270 */
[----:B------:R-:W2:Y:S01]  /*10710*/  SHFL.IDX PT, R2, R2, RZ, 0x181f ;  /* 0x00181fff02027589 */ /* 0x000ea200000e0000 */
[----:B------:R-:W-:-:S03]  /*10720*/  ISETP.GE.OR P4, PT, R134, c[0x0][0x1d4], !P0 ;  /* 0x0000750086007a0c */ /* 0x000fc60004786670 */
[----:B------:R-:W3:Y:S04]  /*10730*/  LDSM.16.M88.4 R20, [R178+0x800] ;  /* 0x00080000b214783b */ /* 0x000ee80000000200 */
[----:B------:R-:W-:Y:S01]  /*10740*/  @P1 IADD3 R187, R178, -0x20, RZ ;  /* 0xffffffe0b2bb1810 */ /* 0x000fe20007ffe0ff */
[----:B----4-:R-:W-:Y:S03]  /*10750*/  LDSM.16.M88.4 R12, [R184] ;  /* 0x00000000b80c783b */ /* 0x010fe60000000200 */
[C---:B------:R-:W-:Y:S01]  /*10760*/  IADD3 R188, R187.reuse, 0x3000, RZ ;  /* 0x00003000bbbc7810 */ /* 0x040fe20007ffe0ff */
[----:B------:R-:W-:Y:S01]  /*10770*/  LDSM.16.M88.4 R36, [R187] ;  /* 0x00000000bb24783b */ /* 0x000fe20000000200 */
[----:B------:R-:W-:-:S02]  /*10780*/  IADD3 R190, R187, 0x1000, RZ ;  /* 0x00001000bbbe7810 */ /* 0x000fc40007ffe0ff */
[C---:B------:R-:W-:Y:S01]  /*10790*/  IADD3 R189, R187.reuse, 0x1800, RZ ;  /* 0x00001800bbbd7810 */ /* 0x040fe20007ffe0ff */
[----:B------:R-:W4:Y:S01]  /*107a0*/  LDSM.16.M88.4 R44, [R187+0x800] ;  /* 0x00080000bb2c783b */ /* 0x000f220000000200 */
[----:B------:R-:W-:Y:S02]  /*107b0*/  IADD3 R192, R187, 0x2000, RZ ;  /* 0x00002000bbc07810 */ /* 0x000fe40007ffe0ff */
[-C--:B-1----:R-:W-:Y:S02]  /*107c0*/  LEA R16, P1, R202, R0.reuse, 0x1 ;  /* 0x00000000ca107211 */ /* 0x082fe400078208ff */
[----:B------:R-:W-:Y:S02]  /*107d0*/  LEA R8, P3, R134, R0, 0x1 ;  /* 0x0000000086087211 */ /* 0x000fe400078608ff */
[----:B--2---:R-:W-:Y:S02]  /*107e0*/  LEA.HI.X R17, R202, R2, R205, 0x1, P1 ;  /* 0x00000002ca117211 */ /* 0x004fe400008f0ccd */
[----:B------:R-:W-:-:S02]  /*107f0*/  LEA R18, P1, R198, R0, 0x1 ;  /* 0x00000000c6127211 */ /* 0x000fc400078208ff */
[-C--:B------:R-:W-:Y:S02]  /*10800*/  LEA.HI.X R9, R134, R2.reuse, R135, 0x1, P3 ;  /* 0x0000000286097211 */ /* 0x080fe400018f0c87 */
[----:B------:R-:W-:Y:S02]  /*10810*/  LEA.HI.X R19, R198, R2, R207, 0x1, P1 ;  /* 0x00000002c6137211 */ /* 0x000fe400008f0ccf */
[C---:B------:R-:W-:Y:S01]  /*10820*/  LEA R10, P1, R199.reuse, R0, 0x1 ;  /* 0x00000000c70a7211 */ /* 0x040fe200078208ff */
[----:B------:R-:W-:Y:S01]  /*10830*/  IMAD.MOV.U32 R0, RZ, RZ, 0x40 ;  /* 0x00000040ff007424 */ /* 0x000fe200078e00ff */
[----:B------:R-:W-:Y:S01]  /*10840*/  ISETP.GE.OR P3, PT, R138, c[0x0][0x1d4], !P0 ;  /* 0x000075008a007a0c */ /* 0x000fe20004766670 */
[----:B-----5:R-:W-:Y:S01]  /*10850*/  HMMA.16816.F32 R28, R4, R24, RZ ;  /* 0x00000018041c723c */ /* 0x020fe200000018ff */
[----:B------:R-:W-:Y:S01]  /*10860*/  LEA.HI.X R11, R199, R2, R206, 0x1, P1 ;  /* 0x00000002c70b7211 */ /* 0x000fe200008f0cce */
[----:B------:R-:W-:Y:S01]  /*10870*/  @!PT LDS RZ, [RZ] ;  /* 0x00000000fffff984 */ /* 0x000fe20000000800 */
[----:B------:R-:W-:Y:S01]  /*10880*/  @!PT LDS RZ, [RZ] ;  /* 0x00000000fffff984 */ /* 0x000fe20000000800 */
[----:B------:R-:W-:Y:S01]  /*10890*/  @!PT LDS RZ, [RZ] ;  /* 0x00000000fffff984 */ /* 0x000fe20000000800 */
[----:B------:R1:W-:Y:S01]  /*108a0*/  LDGSTS.E.BYPASS.LTC128B.128 [R195+0x8080], [R8.64], !P4 ;  /* 0x0808000008c37fae */ /* 0x0003e2000e101d48 */
[----:B------:R-:W-:-:S02]  /*108b0*/  ISETP.GE.OR P1, PT, R198, c[0x0][0x1d4], !P0 ;  /* 0x00007500c6007a0c */ /* 0x000fc40004726670 */
[----:B------:R-:W-:Y:S02]  /*108c0*/  ISETP.GE.OR P0, PT, R199, c[0x0][0x1d4], !P0 ;  /* 0x00007500c7007a0c */ /* 0x000fe40004706670 */
[----:B------:R-:W-:Y:S01]  /*108d0*/  SEL R0, R0, 0xffffffc0, !P2 ;  /* 0xffffffc000007807 */ /* 0x000fe20005000000 */
[C---:B------:R-:W-:Y:S01]  /*108e0*/  HMMA.16816.F32 R32, R4.reuse, R26, RZ ;  /* 0x0000001a0420723c */ /* 0x040fe200000018ff */
[C---:B------:R-:W-:Y:S02]  /*108f0*/  IADD3 R191, R187.reuse, 0x2800, RZ ;  /* 0x00002800bbbf7810 */ /* 0x040fe40007ffe0ff */
[C---:B------:R-:W-:Y:S01]  /*10900*/  IADD3 R193, R187.reuse, 0x3800, RZ ;  /* 0x00003800bbc17810 */ /* 0x040fe20007ffe0ff */
[--C-:B------:R-:W-:Y:S01]  /*10910*/  IMAD.IADD R177, R178, 0x1, R0.reuse ;  /* 0x00000001b2b17824 */ /* 0x100fe200078e0200 */
[----:B------:R2:W-:Y:S01]  /*10920*/  LDGSTS.E.BYPASS.LTC128B.128 [R195+0x9080], [R16.64], !P3 ;  /* 0x0908000010c37fae */ /* 0x0005e2000d901d48 */
[----:B------:R-:W-:Y:S01]  /*10930*/  IMAD.IADD R176, R188, 0x1, R0 ;  /* 0x00000001bcb07824 */ /* 0x000fe200078e0200 */
[----:B------:R-:W-:Y:S01]  /*10940*/  IADD3 R194, R187, 0x800, RZ ;  /* 0x00000800bbc27810 */ /* 0x000fe20007ffe0ff */
[----:B---3--:R-:W-:Y:S01]  /*10950*/  HMMA.16816.F32 R24, R4, R20, RZ ;  /* 0x000000140418723c */ /* 0x008fe200000018ff */
[----:B------:R2:W-:Y:S04]  /*10960*/  LDGSTS.E.BYPASS.LTC128B.128 [R195+0xa080], [R18.64], !P1 ;  /* 0x0a08000012c37fae */ /* 0x0005e8000c901d48 */
[----:B------:R1:W-:Y:S01]  /*10970*/  LDGSTS.E.BYPASS.LTC128B.128 [R195+0xb080], [R10.64], !P0 ;  /* 0x0b0800000ac37fae */ /* 0x0003e2000c101d48 */
[----:B------:R-:W-:-:S02]  /*10980*/  ISETP.GT.AND P0, PT, R114, R211, PT ;  /* 0x000000d37200720c */ /* 0x000fc40003f04270 */
[----:B------:R-:W-:Y:S01]  /*10990*/  HMMA.16816.F32 R4, R4, R22, RZ ;  /* 0x000000160404723c */ /* 0x000fe200000018ff */
[----:B------:R-:W-:Y:S04]  /*109a0*/  LDSM.16.M88.4 R40, [R177] ;  /* 0x00000000b128783b */ /* 0x000fe80000000200 */
[----:B------:R-:W-:Y:S04]  /*109b0*/  LDSM.16.M88.4 R48, [R177+0x800] ;  /* 0x00080000b130783b */ /* 0x000fe80000000200 */
[----:B------:R-:W0:Y:S07]  /*109c0*/  LDGDEPBAR ;  /* 0x00000000000079af */ /* 0x000e2e0000000000 */
[C---:B----4-:R-:W-:Y:S01]  /*109d0*/  HMMA.16816.F32 R24, R12.reuse, R44, R24 ;  /* 0x0000002c0c18723c */ /* 0x050fe20000001818 */
[----:B-1----:R-:W1:Y:S07]  /*109e0*/  LDSM.16.M88.4 R8, [R186] ;  /* 0x00000000ba08783b */ /* 0x002e6e0000000200 */
        /* <DEDUP_REMOVED lines=131> */
.L_x_4720:
[----:B------:R-:W-:Y:S05]  /*11220*/  BRA.DIV ~URZ, `(.L_x_4624) ;  /* 0x0000bbc27f007947 */ /* 0x000fea000b800000 */
[----:B-1----:R1:W3:Y:S02]  /*11230*/  SHFL.IDX PT, R0, R5, RZ, 0x181f ;  /* 0x00181fff05007589 */ /* 0x0022e400000e0000 */
.L_x_4721:
        /* <DEDUP_REMOVED lines=19> */
.L_x_4622:
[----:B------:R-:W-:Y:S05]  /*11370*/  BSYNC B0 ;  /* 0x0000000000007941 */ /* 0x000fea0003800000 */
.L_x_4621:
[----:B------:R-:W-:Y:S01]  /*11380*/  IMAD.MOV.U32 R0, RZ, RZ, c[0x0][0x2c4] ;  /* 0x0000b100ff007624 */ /* 0x000fe200078e00ff */
[----:B------:R-:W0:Y:S01]  /*11390*/  LDGDEPBAR ;  /* 0x00000000000079af */ /* 0x000e220000000000 */
[----:B---3--:R-:W-:Y:S01]  /*113a0*/  IMAD.MOV.U32 R2, RZ, RZ, -0x20 ;  /* 0xffffffe0ff027424 */ /* 0x008fe200078e00ff */
        /* <DEDUP_REMOVED lines=8> */
[----:B-1----:R-:W-:Y:S01]  /*11430*/  IADD3 R5, R0, -R229, RZ ;  /* 0x800000e500057210 */ /* 0x002fe20007ffe0ff */
[----:B------:R-:W-:Y:S05]  /*11440*/  BRA.DIV ~URZ, `(.L_x_4625) ;  /* 0x0000ba027f007947 */ /* 0x000fea000b800000 */
[----:B------:R1:W2:Y:S02]  /*11450*/  SHFL.IDX PT, R0, R4, RZ, 0x1c1f ;  /* 0x001c1fff04007589 */ /* 0x0002a400000e0000 */
.L_x_4722:
        /* <DEDUP_REMOVED lines=36> */
[----:B------:R-:W-:Y:S02]  /*116a0*/  FSEL R8, R35, -INF , P0 ;  /* 0xff80000023087808 */ /* 0x000fe40000000000 */
[C---:B------:R-:W-:Y:S02]  /*116b0*/  ISETP.GT.AND P1, PT, R0.reuse, 0x10, PT ;  /* 0x000000100000780c */ /* 0x040fe40003f24270 */
[----:B------:R-:W-:Y:S02]  /*116c0*/  FMNMX.FTZ R3, R9, R3, !PT ;  /* 0x0000000309037209 */ /* 0x000fe40007810000 */
        /* <DEDUP_REMOVED lines=14> */
[----:B-1----:R-:W1:Y:S01]  /*117b0*/  SHFL.BFLY PT, R4, R2, 0x2, 0x1f ;  /* 0x0c401f0002047f89 */ /* 0x002e6200000e0000 */
[----:B--2---:R-:W-:-:S05]  /*117c0*/  FMNMX.FTZ R0, R3, R0, !PT ;  /* 0x0000000003007209 */ /* 0x004fca0007810000 */
[----:B------:R-:W2:Y:S01]  /*117d0*/  SHFL.BFLY PT, R3, R0, 0x1, 0x1f ;  /* 0x0c201f0000037f89 */ /* 0x000ea200000e0000 */
[----:B-1----:R-:W-:-:S05]  /*117e0*/  FMNMX.FTZ R4, R2, R4, !PT ;  /* 0x0000000402047209 */ /* 0x002fca0007810000 */
[----:B------:R1:W3:Y:S01]  /*117f0*/  SHFL.BFLY PT, R5, R4, 0x1, 0x1f ;  /* 0x0c201f0004057f89 */ /* 0x0002e200000e0000 */
[----:B--2---:R-:W-:-:S05]  /*11800*/  FMNMX.FTZ R133, R0, R3, !PT ;  /* 0x0000000300857209 */ /* 0x004fca0007810000 */
.L_x_4723:
        /* <DEDUP_REMOVED lines=176> */
.L_x_4638:
        /* <DEDUP_REMOVED lines=27> */
.L_x_4724:
[----:B------:R-:W-:-:S05]  /*124c0*/  BRA.DIV ~URZ, `(.L_x_4631) ;  /* 0x0000ade27f007947 */ /* 0x000fca000b800000 */
[----:B----4-:R4:W3:Y:S02]  /*124d0*/  SHFL.IDX PT, R0, R5, RZ, 0x181f ;  /* 0x00181fff05007589 */ /* 0x0108e400000e0000 */
.L_x_4725:
        /* <DEDUP_REMOVED lines=20> */
.L_x_4629:
[----:B------:R-:W-:Y:S05]  /*12620*/  BSYNC B0 ;  /* 0x0000000000007941 */ /* 0x000fea0003800000 */
.L_x_4628:
        /* <DEDUP_REMOVED lines=144> */
.L_x_4726:
[----:B------:R-:W-:-:S05]  /*12f30*/  BRA.DIV ~URZ, `(.L_x_4635) ;  /* 0x0000a4327f007947 */ /* 0x000fca000b800000 */
[----:B-1----:R1:W3:Y:S02]  /*12f40*/  SHFL.IDX PT, R0, R133, RZ, 0x181f ;  /* 0x00181fff85007589 */ /* 0x0022e400000e0000 */
.L_x_4727:
        /* <DEDUP_REMOVED lines=20> */
.L_x_4633:
[----:B------:R-:W-:Y:S05]  /*13090*/  BSYNC B0 ;  /* 0x0000000000007941 */ /* 0x000fea0003800000 */
.L_x_4632:
[----:B------:R-:W-:Y:S01]  /*130a0*/  IMAD.MOV.U32 R0, RZ, RZ, c[0x0][0x2c4] ;  /* 0x0000b100ff007624 */ /* 0x000fe200078e00ff */
        /* <DEDUP_REMOVED lines=9> */
[----:B-1----:R-:W-:Y:S01]  /*13140*/  IADD3 R133, R0, -R229, RZ ;  /* 0x800000e500857210 */ /* 0x002fe20007ffe0ff */
[----:B------:R-:W-:-:S05]  /*13150*/  BRA.DIV ~URZ, `(.L_x_4636) ;  /* 0x0000a2727f007947 */ /* 0x000fca000b800000 */
[----:B------:R1:W3:Y:S02]  /*13160*/  SHFL.IDX PT, R0, R132, RZ, 0x1c1f ;  /* 0x001c1fff84007589 */ /* 0x0002e400000e0000 */
.L_x_4728:
[----:B---3--:R-:W-:Y:S05]  /*13170*/  IMAD.IADD R0, R133, 0x1, R0 ;  /* 0x0000000185007824 */ /* 0x008fea00078e0200 */
        /* <DEDUP_REMOVED lines=12> */
[----:B--2---:R-:W-:Y:S02]  /*13240*/  FSEL R161, R12, -INF , P4 ;  /* 0xff8000000ca17808 */ /* 0x004fe40002000000 */
        /* <DEDUP_REMOVED lines=45> */
.L_x_4729:
        /* <DEDUP_REMOVED lines=17> */
[----:B------:R-:W2:Y:S01]  /*13630*/  MUFU.EX2 R0, R0 ;  /* 0x0000000000007308 */ /* 0x000ea20000000800 */
[----:B------:R-:W-:Y:S09]  /*13640*/  FFMA.FTZ R170, R13, c[0x0][0x2d0], -R2 ;  /* 0x0000b4000daa7a23 */ /* 0x000ff20000010802 */
[----:B------:R-:W3:Y:S10]  /*13650*/  MUFU.EX2 R4, R16 ;  /* 0x0000001000047308 */ /* 0x000ef40000000800 */
[----:B------:R-:W-:Y:S10]  /*13660*/  MUFU.EX2 R16, R15 ;  /* 0x0000000f00107308 */ /* 0x000ff40000000800 */
[----:B------:R2:W4:Y:S02]  /*13670*/  MUFU.EX2 R15, R17 ;  /* 0x00000011000f7308 */ /* 0x0005240000000800 */
[----:B--2---:R-:W-:Y:S01]  /*13680*/  FMUL.FTZ R17, R0, R141 ;  /* 0x0000008d00117220 */ /* 0x004fe20000410000 */
[----:B---3--:R-:W-:Y:S01]  /*13690*/  F2FP.PACK_AB R160, R4, R14 ;  /* 0x0000000e04a0723e */ /* 0x008fe200000000ff */
[C---:B------:R-:W-:Y:S01]  /*136a0*/  FFMA.FTZ R2, R0.reuse, R204, R14 ;  /* 0x000000cc00027223 */ /* 0x040fe2000001000e */
[----:B----4-:R-:W-:Y:S01]  /*136b0*/  F2FP.PACK_AB R162, R15, R16 ;  /* 0x000000100fa2723e */ /* 0x010fe200000000ff */
        /* <DEDUP_REMOVED lines=34> */
[C---:B------:R-:W-:Y:S02]  /*138e0*/  FMUL.FTZ R8, R0.reuse, R148 ;  /* 0x0000009400087220 */ /* 0x040fe40000410000 */
[----:B--2---:R-:W-:Y:S02]  /*138f0*/  FMUL.FTZ R9, R0, R149 ;  /* 0x0000009500097220 */ /* 0x004fe40000410000 */
        /* <DEDUP_REMOVED lines=240> */
.L_x_4627:
[----:B------:R-:W-:-:S13]  /*14800*/  ISETP.GE.AND P0, PT, R196, R211, PT ;  /* 0x000000d3c400720c */ /* 0x000fda0003f06270 */
[----:B------:R-:W-:Y:S05]  /*14810*/  @!P0 BRA `(.L_x_4639) ;  /* 0x0000211000008947 */ /* 0x000fea0003800000 */
[----:B------:R-:W-:Y:S02]  /*14820*/  MOV R137, R4 ;  /* 0x0000000400897202 */ /* 0x000fe40000000f00 */
[----:B------:R-:W-:Y:S02]  /*14830*/  MOV R136, R133 ;  /* 0x0000008500887202 */ /* 0x000fe40000000f00 */
.L_x_4646:
        /* <DEDUP_REMOVED lines=24> */
.L_x_4730:
        /* <DEDUP_REMOVED lines=9> */
[-C--:B--2---:R-:W-:Y:S03]  /*14a50*/  LEA R132, P0, R134, R2.reuse, 0x1 ;  /* 0x0000000286847211 */ /* 0x084fe600078008ff */
[----:B------:R-:W-:Y:S02]  /*14a60*/  LEA R160, P1, R202, R2, 0x1 ;  /* 0x00000002caa07211 */ /* 0x000fe400078208ff */
[-C--:B------:R-:W-:Y:S02]  /*14a70*/  LEA.HI.X R133, R134, R0.reuse, R135, 0x1, P0 ;  /* 0x0000000086857211 */ /* 0x080fe400000f0c87 */
[C---:B-1----:R-:W-:Y:S03]  /*14a80*/  HMMA.16816.F32 R4, R164.reuse, R168, R4 ;  /* 0x000000a8a404723c */ /* 0x042fe60000001804 */
[----:B------:R-:W-:Y:S01]  /*14a90*/  @!PT LDS RZ, [RZ] ;  /* 0x00000000fffff984 */ /* 0x000fe20000000800 */
[----:B------:R-:W-:Y:S01]  /*14aa0*/  @!PT LDS RZ, [RZ] ;  /* 0x00000000fffff984 */ /* 0x000fe20000000800 */
[----:B------:R1:W-:Y:S02]  /*14ab0*/  LDGSTS.E.BYPASS.LTC128B.128 [R216+0x8080], [R132.64], !P3 ;  /* 0x0808000084d87fae */ /* 0x0003e4000d901d48 */
        /* <DEDUP_REMOVED lines=12> */
[----:B------:R1:W-:Y:S04]  /*14b80*/  LDGSTS.E.BYPASS.LTC128B.128 [R216+0xb080], [R2.64], !P1 ;  /* 0x0b08000002d87fae */ /* 0x0003e8000c901d48 */
[----:B--2---:R-:W-:Y:S04]  /*14b90*/  LDSM.16.M88.4 R160, [R186] ;  /* 0x00000000baa0783b */ /* 0x004fe80000000200 */
[----:B------:R-:W2:Y:S04]  /*14ba0*/  LDSM.16.M88.4 R168, [R177] ;  /* 0x00000000b1a8783b */ /* 0x000ea80000000200 */
[----:B------:R-:W3:Y:S04]  /*14bb0*/  LDSM.16.M88.4 R164, [R177+0x800] ;  /* 0x00080000b1a4783b */ /* 0x000ee80000000200 */
[----:B------:R-:W0:Y:S04]  /*14bc0*/  LDGDEPBAR ;  /* 0x00000000000079af */ /* 0x000e280000000000 */
[----:B------:R-:W-:Y:S01]  /*14bd0*/  LDSM.16.M88.4 R172, [R176+-0x3000] ;  /* 0xffd00000b0ac783b */ /* 0x000fe20000000200 */
[C---:B--2---:R-:W-:Y:S08]  /*14be0*/  HMMA.16816.F32 R4, R160.reuse, R168, R4 ;  /* 0x000000a8a004723c */ /* 0x044ff00000001804 */
[C---:B------:R-:W-:Y:S01]  /*14bf0*/  HMMA.16816.F32 R8, R160.reuse, R170, R8 ;  /* 0x000000aaa008723c */ /* 0x040fe20000001808 */
[----:B------:R-:W2:Y:S07]  /*14c00*/  LDSM.16.M88.4 R168, [R185] ;  /* 0x00000000b9a8783b */ /* 0x000eae0000000200 */
        /* <DEDUP_REMOVED lines=125> */
.L_x_4731:
[----:B------:R-:W-:-:S05]  /*153e0*/  BRA.DIV ~URZ, `(.L_x_4644) ;  /* 0x000084627f007947 */ /* 0x000fca000b800000 */
[----:B-1----:R1:W3:Y:S02]  /*153f0*/  SHFL.IDX PT, R0, R133, RZ, 0x181f ;  /* 0x00181fff85007589 */ /* 0x0022e400000e0000 */
.L_x_4732:
        /* <DEDUP_REMOVED lines=15> */
.L_x_4642:
[----:B-1----:R-:W-:Y:S05]  /*154f0*/  BSYNC B0 ;  /* 0x0000000000007941 */ /* 0x002fea0003800000 */
.L_x_4641:
        /* <DEDUP_REMOVED lines=25> */
.L_x_4733:
        /* <DEDUP_REMOVED lines=298> */
.L_x_4639:
[----:B------:R-:W-:Y:S05]  /*16930*/  BRA.DIV ~URZ, `(.L_x_4647) ;  /* 0x000070827f007947 */ /* 0x000fea000b800000 */
[----:B------:R1:W2:Y:S02]  /*16940*/  SHFL.BFLY PT, R0, R204, 0x2, 0x1f ;  /* 0x0c401f00cc007f89 */ /* 0x0002a400000e0000 */
.L_x_4734:
[----:B--2---:R-:W-:Y:S01]  /*16950*/  FADD.FTZ R5, R0, R204 ;  /* 0x000000cc00057221 */ /* 0x004fe20000010000 */
[----:B------:R-:W-:Y:S05]  /*16960*/  BRA.DIV ~URZ, `(.L_x_4648) ;  /* 0x000070a27f007947 */ /* 0x000fea000b800000 */
[----:B------:R-:W2:Y:S02]  /*16970*/  SHFL.BFLY PT, R0, R5, 0x1, 0x1f ;  /* 0x0c201f0005007f89 */ /* 0x000ea400000e0000 */
[----:B--2---:R-:W-:-:S02]  /*16980*/  FADD.FTZ R5, R5, R0 ;  /* 0x0000000005057221 */ /* 0x004fc40000010000 */
[----:B------:R-:W2:Y:S02]  /*16990*/  SHFL.BFLY PT, R0, R203, 0x2, 0x1f ;  /* 0x0c401f00cb007f89 */ /* 0x000ea400000e0000 */
[----:B--2---:R-:W-:-:S05]  /*169a0*/  FADD.FTZ R6, R0, R203 ;  /* 0x000000cb00067221 */ /* 0x004fca0000010000 */
[----:B------:R2:W3:Y:S02]  /*169b0*/  SHFL.BFLY PT, R3, R6, 0x1, 0x1f ;  /* 0x0c201f0006037f89 */ /* 0x0004e400000e0000 */
.L_x_4735:
        /* <DEDUP_REMOVED lines=148> */
.L_x_4544:
        /* <DEDUP_REMOVED lines=17> */
.L_x_4650:
[----:B------:R-:W-:Y:S05]  /*17410*/  BSYNC B0 ;  /* 0x0000000000007941 */ /* 0x000fea0003800000 */
.L_x_4649:
        /* <DEDUP_REMOVED lines=155> */
.L_x_4653:
        /* <DEDUP_REMOVED lines=119> */
.L_x_4736:
[----:B------:R-:W-:Y:S05]  /*18540*/  BRA.DIV ~URZ, `(.L_x_4656) ;  /* 0x000056327f007947 */ /* 0x000fea000b800000 */
[----:B------:R4:W2:Y:S02]  /*18550*/  SHFL.IDX PT, R0, R14, RZ, 0x181f ;  /* 0x00181fff0e007589 */ /* 0x0008a400000e0000 */
.L_x_4737:
        /* <DEDUP_REMOVED lines=19> */
.L_x_4658:
[----:B------:R-:W-:Y:S05]  /*18690*/  BSYNC B0 ;  /* 0x0000000000007941 */ /* 0x000fea0003800000 */
.L_x_4657:
[----:B------:R-:W-:Y:S05]  /*186a0*/  BRA.DIV ~URZ, `(.L_x_4659) ;  /* 0x000055327f007947 */ /* 0x000fea000b800000 */
[----:B---3--:R3:W4:Y:S04]  /*186b0*/  SHFL.IDX PT, R4, R13, 0x1, 0x181f ;  /* 0x00381f000d047f89 */ /* 0x00872800000e0000 */
[----:B--2---:R3:W2:Y:S02]  /*186c0*/  SHFL.IDX PT, R0, R14, 0x1, 0x181f ;  /* 0x00381f000e007f89 */ /* 0x0046a400000e0000 */
.L_x_4738:
        /* <DEDUP_REMOVED lines=20> */
.L_x_4661:
[----:B------:R-:W-:Y:S05]  /*18810*/  BSYNC B0 ;  /* 0x0000000000007941 */ /* 0x000fea0003800000 */
.L_x_4660:
[----:B------:R-:W-:Y:S05]  /*18820*/  BRA.DIV ~URZ, `(.L_x_4662) ;  /* 0x000054727f007947 */ /* 0x000fea000b800000 */
[----:B----4-:R4:W3:Y:S02]  /*18830*/  SHFL.IDX PT, R4, R13, 0x2, 0x181f ;  /* 0x00581f000d047f89 */ /* 0x0108e400000e0000 */
.L_x_4739:
[----:B------:R-:W-:Y:S05]  /*18840*/  BRA.DIV ~URZ, `(.L_x_4663) ;  /* 0x000054c27f007947 */ /* 0x000fea000b800000 */
[----:B--2---:R2:W4:Y:S02]  /*18850*/  SHFL.IDX PT, R0, R14, 0x2, 0x181f ;  /* 0x00581f000e007f89 */ /* 0x00452400000e0000 */
.L_x_4740:
        /* <DEDUP_REMOVED lines=20> */
.L_x_4665:
[----:B------:R-:W-:Y:S05]  /*189a0*/  BSYNC B0 ;  /* 0x0000000000007941 */ /* 0x000fea0003800000 */
.L_x_4664:
[----:B------:R-:W-:Y:S05]  /*189b0*/  BRA.DIV ~URZ, `(.L_x_4666) ;  /* 0x000053b27f007947 */ /* 0x000fea000b800000 */
[----:B---3--:R3:W2:Y:S04]  /*189c0*/  SHFL.IDX PT, R4, R13, 0x3, 0x181f ;  /* 0x00781f000d047f89 */ /* 0x0086a800000e0000 */
[----:B----4-:R3:W4:Y:S02]  /*189d0*/  SHFL.IDX PT, R0, R14, 0x3, 0x181f ;  /* 0x00781f000e007f89 */ /* 0x01072400000e0000 */
.L_x_4741:
        /* <DEDUP_REMOVED lines=21> */
.L_x_4654:
        /* <DEDUP_REMOVED lines=33> */
.L_x_4742:
[----:B------:R-:W-:Y:S05]  /*18d40*/  BRA.DIV ~URZ, `(.L_x_4669) ;  /* 0x000051527f007947 */ /* 0x000fea000b800000 */
[----:B------:R3:W4:Y:S02]  /*18d50*/  SHFL.IDX PT, R0, R12, RZ, 0x1c1f ;  /* 0x001c1fff0c007589 */ /* 0x00072400000e0000 */
.L_x_4743:
        /* <DEDUP_REMOVED lines=12> */
[C---:B------:R-:W-:Y:S02]  /*18e20*/  IADD3 R11, R230.reuse, 0x58, RZ ;  /* 0x00000058e60b7810 */ /* 0x040fe40007ffe0ff */
[C---:B------:R-:W-:Y:S01]  /*18e30*/  IADD3 R10, R230.reuse, 0x70, RZ ;  /* 0x00000070e60a7810 */ /* 0x040fe20007ffe0ff */
[----:B------:R-:W-:Y:S01]  /*18e40*/  @!P0 IMAD.WIDE R2, R230, 0x4, R2 ;  /* 0x00000004e6028825 */ /* 0x000fe200078e0202 */
[----:B------:R-:W-:-:S02]  /*18e50*/  SHF.R.S32.HI R11, RZ, 0x1f, R11 ;  /* 0x0000001fff0b7819 */ /* 0x000fc4000001140b */
[----:B------:R-:W-:Y:S02]  /*18e60*/  IADD3 R15, R230, 0x60, RZ ;  /* 0x00000060e60f7810 */ /* 0x000fe40007ffe0ff */
[----:B------:R2:W-:Y:S01]  /*18e70*/  @!P0 ST.E.64 [R2.64], R132 ;  /* 0x0000008402008985 */ /* 0x0005e2000c101b08 */
[----:B------:R-:W-:Y:S02]  /*18e80*/  ISETP.GE.AND P0, PT, R8, c[0x0][0x3c8], PT ;  /* 0x0000f20008007a0c */ /* 0x000fe40003f06270 */
[----:B------:R-:W-:Y:S02]  /*18e90*/  SHF.R.S32.HI R15, RZ, 0x1f, R15 ;  /* 0x0000001fff0f7819 */ /* 0x000fe4000001140f */
[C---:B------:R-:W-:Y:S02]  /*18ea0*/  IADD3 R16, R230.reuse, 0xa0, RZ ;  /* 0x000000a0e6107810 */ /* 0x040fe40007ffe0ff */
[C---:B------:R-:W-:Y:S02]  /*18eb0*/  IADD3 R17, R230.reuse, 0xb0, RZ ;  /* 0x000000b0e6117810 */ /* 0x040fe40007ffe0ff */
        /* <DEDUP_REMOVED lines=70> */
[----:B------:R4:W-:Y:S01]  /*19320*/  @!P4 ST.E.64 [R6.64], R48 ;  /* 0x000000300600c985 */ /* 0x0009e2000c101b08 */
[----:B------:R-:W-:Y:S02]  /*19330*/  ISETP.GE.AND P3, PT, R10, c[0x0][0x3c8], PT ;  /* 0x0000f2000a007a0c */ /* 0x000fe40003f66270 */
[----:B------:R-:W-:Y:S02]  /*19340*/  ISETP.GE.AND P4, PT, R8, c[0x0][0x3c8], PT ;  /* 0x0000f20008007a0c */ /* 0x000fe40003f86270 */
[----:B------:R-:W-:-:S02]  /*19350*/  SHF.R.S32.HI R11, RZ, 0x1f, R11 ;  /* 0x0000001fff0b7819 */ /* 0x000fc4000001140b */
        /* <DEDUP_REMOVED lines=10> */
[----:B------:R-:W-:Y:S02]  /*19400*/  IADD3 R11, R230, 0x78, RZ ;  /* 0x00000078e60b7810 */ /* 0x000fe40007ffe0ff */
[----:B------:R-:W-:Y:S02]  /*19410*/  ISETP.GE.AND P1, PT, R9, c[0x0][0x3c8], PT ;  /* 0x0000f20009007a0c */ /* 0x000fe40003f26270 */
[----:B------:R-:W-:Y:S02]  /*19420*/  SHF.R.S32.HI R15, RZ, 0x1f, R15 ;  /* 0x0000001fff0f7819 */ /* 0x000fe4000001140f */
[----:B------:R-:W-:Y:S02]  /*19430*/  SHF.R.S32.HI R11, RZ, 0x1f, R11 ;  /* 0x0000001fff0b7819 */ /* 0x000fe4000001140b */
[----:B--2---:R-:W-:-:S04]  /*19440*/  @!P3 LEA R2, P5, R10, R0, 0x2 ;  /* 0x000000000a02b211 */ /* 0x004fc800078a10ff */
[----:B------:R-:W-:Y:S02]  /*19450*/  @!P3 LEA.HI.X R3, R10, R4, R15, 0x2, P5 ;  /* 0x000000040a03b211 */ /* 0x000fe400028f140f */
[----:B----4-:R-:W-:Y:S02]  /*19460*/  @!P4 LEA R6, P0, R8, R0, 0x2 ;  /* 0x000000000806c211 */ /* 0x010fe400078010ff */
[----:B------:R-:W-:Y:S01]  /*19470*/  IADD3 R10, R230, 0x90, RZ ;  /* 0x00000090e60a7810 */ /* 0x000fe20007ffe0ff */
[----:B------:R2:W-:Y:S01]  /*19480*/  @!P3 ST.E.64 [R2.64], R60 ;  /* 0x0000003c0200b985 */ /* 0x0005e2000c101b08 */
[----:B------:R-:W-:Y:S02]  /*19490*/  @!P4 LEA.HI.X R7, R8, R4, R11, 0x2, P0 ;  /* 0x000000040807c211 */ /* 0x000fe400000f140b */
[C---:B------:R-:W-:Y:S02]  /*194a0*/  IADD3 R15, R230.reuse, 0x80, RZ ;  /* 0x00000080e60f7810 */ /* 0x040fe40007ffe0ff */
[C---:B------:R-:W-:Y:S01]  /*194b0*/  IADD3 R8, R230.reuse, 0x98, RZ ;  /* 0x00000098e6087810 */ /* 0x040fe20007ffe0ff */
[----:B------:R4:W-:Y:S01]  /*194c0*/  @!P4 ST.E.64 [R6.64], R64 ;  /* 0x000000400600c985 */ /* 0x0009e2000c101b08 */
[----:B------:R-:W-:-:S02]  /*194d0*/  IADD3 R11, R230, 0x88, RZ ;  /* 0x00000088e60b7810 */ /* 0x000fc40007ffe0ff */
[----:B------:R-:W-:Y:S02]  /*194e0*/  ISETP.GE.AND P3, PT, R10, c[0x0][0x3c8], PT ;  /* 0x0000f2000a007a0c */ /* 0x000fe40003f66270 */
        /* <DEDUP_REMOVED lines=9> */
[----:B------:R-:W-:Y:S02]  /*19580*/  IADD3 R11, R230, 0xa8, RZ ;  /* 0x000000a8e60b7810 */ /* 0x000fe40007ffe0ff */
[----:B------:R-:W-:Y:S01]  /*19590*/  ISETP.GE.AND P2, PT, R16, c[0x0][0x3c8], PT ;  /* 0x0000f20010007a0c */ /* 0x000fe20003f46270 */
[----:B------:R4:W-:Y:S01]  /*195a0*/  @!P1 ST.E.64 [R6.64], R72 ;  /* 0x0000004806009985 */ /* 0x0009e2000c101b08 */
[----:B------:R-:W-:-:S02]  /*195b0*/  IADD3 R9, R230, 0x98, RZ ;  /* 0x00000098e6097810 */ /* 0x000fc40007ffe0ff */
[----:B------:R-:W-:Y:S02]  /*195c0*/  ISETP.GE.AND P1, PT, R11, c[0x0][0x3c8], PT ;  /* 0x0000f2000b007a0c */ /* 0x000fe40003f26270 */
[----:B------:R-:W-:Y:S02]  /*195d0*/  SHF.R.S32.HI R14, RZ, 0x1f, R14 ;  /* 0x0000001fff0e7819 */ /* 0x000fe4000001140e */
[----:B------:R-:W-:Y:S02]  /*195e0*/  SHF.R.S32.HI R9, RZ, 0x1f, R9 ;  /* 0x0000001fff097819 */ /* 0x000fe40000011409 */
[----:B------:R-:W-:-:S04]  /*195f0*/  IADD3 R15, R230, 0xa8, RZ ;  /* 0x000000a8e60f7810 */ /* 0x000fc80007ffe0ff */
        /* <DEDUP_REMOVED lines=8> */
[----:B------:R-:W-:Y:S01]  /*19680*/  @!P1 LEA R8, P0, R11, R0, 0x2 ;  /* 0x000000000b089211 */ /* 0x000fe200078010ff */
[----:B------:R4:W-:Y:S01]  /*19690*/  @!P4 ST.E.64 [R6.64], R80 ;  /* 0x000000500600c985 */ /* 0x0009e2000c101b08 */
[----:B------:R-:W-:-:S02]  /*196a0*/  ISETP.GE.AND P4, PT, R10, c[0x0][0x3c8], PT ;  /* 0x0000f2000a007a0c */ /* 0x000fc40003f86270 */
[----:B------:R-:W-:Y:S02]  /*196b0*/  @!P1 LEA.HI.X R9, R11, R4, R15, 0x2, P0 ;  /* 0x000000040b099211 */ /* 0x000fe400000f140f */
[C---:B------:R-:W-:Y:S02]  /*196c0*/  IADD3 R15, R230.reuse, 0xc8, RZ ;  /* 0x000000c8e60f7810 */ /* 0x040fe40007ffe0ff */
[C---:B------:R-:W-:Y:S02]  /*196d0*/  IADD3 R14, R230.reuse, 0xc0, RZ ;  /* 0x000000c0e60e7810 */ /* 0x040fe40007ffe0ff */
[----:B------:R-:W-:-:S04]  /*196e0*/  IADD3 R11, R230, 0xd0, RZ ;  /* 0x000000d0e60b7810 */ /* 0x000fc80007ffe0ff */
[----:B------:R-:W-:Y:S02]  /*196f0*/  ISETP.GE.AND P6, PT, R11, c[0x0][0x3c8], PT ;  /* 0x0000f2000b007a0c */ /* 0x000fe40003fc6270 */
        /* <DEDUP_REMOVED lines=9> */
[----:B------:R-:W-:Y:S02]  /*19790*/  SHF.R.S32.HI R18, RZ, 0x1f, R18 ;  /* 0x0000001fff127819 */ /* 0x000fe40000011412 */
[----:B------:R-:W-:Y:S02]  /*197a0*/  SHF.R.S32.HI R16, RZ, 0x1f, R16 ;  /* 0x0000001fff107819 */ /* 0x000fe40000011410 */
[----:B------:R-:W-:Y:S02]  /*197b0*/  @!P3 LEA.HI.X R7, R17, R4, R18, 0x2, P5 ;  /* 0x000000041107b211 */ /* 0x000fe400028f1412 */
[----:B------:R-:W-:-:S03]  /*197c0*/  IADD3 R17, R230, 0xc0, RZ ;  /* 0x000000c0e6117810 */ /* 0x000fc60007ffe0ff */
[----:B------:R5:W-:Y:S01]  /*197d0*/  @!P3 ST.E.64 [R6.64], R92 ;  /* 0x0000005c0600b985 */ /* 0x000be2000c101b08 */
[----:B------:R-:W-:Y:S02]  /*197e0*/  SHF.R.S32.HI R17, RZ, 0x1f, R17 ;  /* 0x0000001fff117819 */ /* 0x000fe40000011411 */
[----:B--2---:R-:W-:-:S04]  /*197f0*/  @!P4 LEA R2, P0, R10, R0, 0x2 ;  /* 0x000000000a02c211 */ /* 0x004fc800078010ff */
[----:B------:R-:W-:Y:S02]  /*19800*/  @!P4 LEA.HI.X R3, R10, R4, R16, 0x2, P0 ;  /* 0x000000040a03c211 */ /* 0x000fe400000f1410 */
[C---:B------:R-:W-:Y:S02]  /*19810*/  IADD3 R16, R230.reuse, 0xc8, RZ ;  /* 0x000000c8e6107810 */ /* 0x040fe40007ffe0ff */
[----:B------:R-:W-:Y:S01]  /*19820*/  IADD3 R10, R230, 0xd8, RZ ;  /* 0x000000d8e60a7810 */ /* 0x000fe20007ffe0ff */
[----:B------:R2:W-:Y:S01]  /*19830*/  @!P4 ST.E.64 [R2.64], R96 ;  /* 0x000000600200c985 */ /* 0x0005e2000c101b08 */
[----:B------:R-:W-:Y:S02]  /*19840*/  SHF.R.S32.HI R16, RZ, 0x1f, R16 ;  /* 0x0000001fff107819 */ /* 0x000fe40000011410 */
[----:B----4-:R-:W-:Y:S02]  /*19850*/  @!P2 LEA R8, P0, R14, R0, 0x2 ;  /* 0x000000000e08a211 */ /* 0x010fe400078010ff */
[----:B------:R-:W-:-:S02]  /*19860*/  ISETP.GE.AND P5, PT, R10, c[0x0][0x3c8], PT ;  /* 0x0000f2000a007a0c */ /* 0x000fc40003fa6270 */
[----:B------:R-:W-:Y:S02]  /*19870*/  @!P2 LEA.HI.X R9, R14, R4, R17, 0x2, P0 ;  /* 0x000000040e09a211 */ /* 0x000fe400000f1411 */
[----:B------:R-:W-:Y:S02]  /*19880*/  IADD3 R14, R230, 0xe0, RZ ;  /* 0x000000e0e60e7810 */ /* 0x000fe40007ffe0ff */
[----:B-----5:R-:W-:Y:S01]  /*19890*/  @!P6 LEA R6, P0, R11, R0, 0x2 ;  /* 0x000000000b06e211 */ /* 0x020fe200078010ff */
        /* <DEDUP_REMOVED lines=12> */
[----:B------:R-:W-:Y:S02]  /*19960*/  IADD3 R11, R230, 0xd8, RZ ;  /* 0x000000d8e60b7810 */ /* 0x000fe40007ffe0ff */
[----:B------:R-:W-:Y:S01]  /*19970*/  ISETP.GE.AND P1, PT, R252, c[0x0][0x3c8], PT ;  /* 0x0000f200fc007a0c */ /* 0x000fe20003f26270 */
[----:B------:R4:W-:Y:S01]  /*19980*/  @!P6 ST.E.64 [R6.64], R104 ;  /* 0x000000680600e985 */ /* 0x0009e2000c101b08 */
[----:B------:R-:W-:Y:S02]  /*19990*/  ISETP.GE.AND P0, PT, R251, c[0x0][0x3c8], PT ;  /* 0x0000f200fb007a0c */ /* 0x000fe40003f06270 */
[----:B------:R-:W-:Y:S02]  /*199a0*/  SHF.R.S32.HI R11, RZ, 0x1f, R11 ;  /* 0x0000001fff0b7819 */ /* 0x000fe4000001140b */
[----:B------:R-:W-:-:S04]  /*199b0*/  IADD3 R15, R230, 0xe0, RZ ;  /* 0x000000e0e60f7810 */ /* 0x000fc80007ffe0ff */
[----:B------:R-:W-:Y:S02]  /*199c0*/  SHF.R.S32.HI R15, RZ, 0x1f, R15 ;  /* 0x0000001fff0f7819 */ /* 0x000fe4000001140f */
        /* <DEDUP_REMOVED lines=17> */
.L_x_4671:
[----:B------:R-:W-:Y:S05]  /*19ae0*/  BSYNC B0 ;  /* 0x0000000000007941 */ /* 0x000fea0003800000 */
.L_x_4670:
[----:B------:R-:W-:Y:S05]  /*19af0*/  BRA.DIV ~URZ, `(.L_x_4672) ;  /* 0x000044027f007947 */ /* 0x000fea000b800000 */
[----:B--2---:R2:W1:Y:S04]  /*19b00*/  SHFL.IDX PT, R4, R5, 0x1, 0x1c1f ;  /* 0x003c1f0005047f89 */ /* 0x00446800000e0000 */
[----:B----4-:R2:W4:Y:S02]  /*19b10*/  SHFL.IDX PT, R0, R12, 0x1, 0x1c1f ;  /* 0x003c1f000c007f89 */ /* 0x01052400000e0000 */
.L_x_4744:
        /* <DEDUP_REMOVED lines=147> */
[C---:B-1----:R-:W-:Y:S02]  /*1a450*/  @!P5 LEA R8, P0, R5.reuse, R0, 0x2 ;  /* 0x000000000508d211 */ /* 0x042fe400078010ff */
        /* <DEDUP_REMOVED lines=20> */
[C---:B------:R-:W-:Y:S01]  /*1a5a0*/  IADD3 R13, R230.reuse, 0xc8, RZ ;  /* 0x000000c8e60d7810 */ /* 0x040fe20007ffe0ff */
[----:B------:R3:W-:Y:S01]  /*1a5b0*/  @!P3 ST.E.64 [R2.64], R54 ;  /* 0x000000360200b985 */ /* 0x0007e2000c101b08 */
[----:B-1----:R-:W-:Y:S02]  /*1a5c0*/  @!P2 LEA R8, P3, R11, R0, 0x2 ;  /* 0x000000000b08a211 */ /* 0x002fe400078610ff */
[----:B------:R-:W-:Y:S02]  /*1a5d0*/  SHF.R.S32.HI R14, RZ, 0x1f, R14 ;  /* 0x0000001fff0e7819 */ /* 0x000fe4000001140e */
[----:B------:R-:W-:Y:S02]  /*1a5e0*/  ISETP.GE.AND P5, PT, R13, c[0x0][0x3c8], PT ;  /* 0x0000f2000d007a0c */ /* 0x000fe40003fa6270 */
[----:B------:R-:W-:Y:S02]  /*1a5f0*/  @!P2 LEA.HI.X R9, R11, R4, R14, 0x2, P3 ;  /* 0x000000040b09a211 */ /* 0x000fe400018f140e */
[----:B------:R-:W-:-:S02]  /*1a600*/  IADD3 R11, R230, 0xc0, RZ ;  /* 0x000000c0e60b7810 */ /* 0x000fc40007ffe0ff */
[C---:B------:R-:W-:Y:S01]  /*1a610*/  IADD3 R14, R230.reuse, 0xb8, RZ ;  /* 0x000000b8e60e7810 */ /* 0x040fe20007ffe0ff */
[----:B------:R-:W-:Y:S01]  /*1a620*/  @!P2 ST.E.64 [R8.64], R94 ;  /* 0x0000005e0800a985 */ /* 0x000fe2000c101b08 */
[C---:B------:R-:W-:Y:S02]  /*1a630*/  IADD3 R10, R230.reuse, 0xd0, RZ ;  /* 0x000000d0e60a7810 */ /* 0x040fe40007ffe0ff */
[----:B------:R-:W-:Y:S02]  /*1a640*/  SHF.R.S32.HI R11, RZ, 0x1f, R11 ;  /* 0x0000001fff0b7819 */ /* 0x000fe4000001140b */
[----:B------:R-:W-:Y:S02]  /*1a650*/  SHF.R.S32.HI R14, RZ, 0x1f, R14 ;  /* 0x0000001fff0e7819 */ /* 0x000fe4000001140e */
[----:B------:R-:W-:-:S04]  /*1a660*/  IADD3 R15, R230, 0xc8, RZ ;  /* 0x000000c8e60f7810 */ /* 0x000fc80007ffe0ff */
        /* <DEDUP_REMOVED lines=17> */
[----:B------:R-:W-:Y:S02]  /*1a780*/  ISETP.GE.AND P1, PT, R12, c[0x0][0x3c8], PT ;  /* 0x0000f2000c007a0c */ /* 0x000fe40003f26270 */
[----:B-1----:R-:W-:-:S04]  /*1a790*/  @!P5 LEA R6, P0, R13, R0, 0x2 ;  /* 0x000000000d06d211 */ /* 0x002fc800078010ff */
[----:B------:R-:W-:Y:S02]  /*1a7a0*/  @!P5 LEA.HI.X R7, R13, R4, R15, 0x2, P0 ;  /* 0x000000040d07d211 */ /* 0x000fe400000f140f */
[----:B--2---:R-:W-:Y:S02]  /*1a7b0*/  @!P4 LEA R2, P6, R10, R0, 0x2 ;  /* 0x000000000a02c211 */ /* 0x004fe400078c10ff */
        /* <DEDUP_REMOVED lines=15> */
[----:B------:R-:W-:Y:S02]  /*1a8b0*/  IADD3 R13, R230, 0xe8, RZ ;  /* 0x000000e8e60d7810 */ /* 0x000fe40007ffe0ff */
[----:B------:R-:W-:Y:S01]  /*1a8c0*/  SHF.R.S32.HI R5, RZ, 0x1f, R252 ;  /* 0x0000001fff057819 */ /* 0x000fe200000114fc */
[----:B------:R1:W-:Y:S01]  /*1a8d0*/  @!P3 ST.E.64 [R10.64], R106 ;  /* 0x0000006a0a00b985 */ /* 0x0003e2000c101b08 */
[----:B------:R-:W-:Y:S02]  /*1a8e0*/  SHF.R.S32.HI R13, RZ, 0x1f, R13 ;  /* 0x0000001fff0d7819 */ /* 0x000fe4000001140d */
[----:B------:R-:W-:Y:S01]  /*1a8f0*/  @!P0 LEA R2, P4, R252, R0, 0x2 ;  /* 0x00000000fc028211 */ /* 0x000fe200078810ff */
[----:B------:R1:W-:Y:S01]  /*1a900*/  @!P2 ST.E.64 [R8.64], R102 ;  /* 0x000000660800a985 */ /* 0x0003e2000c101b08 */
[----:B------:R-:W-:-:S02]  /*1a910*/  @!P1 LEA.HI.X R7, R12, R4, R13, 0x2, P5 ;  /* 0x000000040c079211 */ /* 0x000fc400028f140d */
        /* <DEDUP_REMOVED lines=10> */
.L_x_4652:
        /* <DEDUP_REMOVED lines=19> */
.L_x_4673:
        /* <DEDUP_REMOVED lines=55> */
.L_x_4675:
[----:B------:R-:W-:Y:S05]  /*1ae60*/  BSYNC B0 ;  /* 0x0000000000007941 */ /* 0x000fea0003800000 */
.L_x_4674:
        /* <DEDUP_REMOVED lines=35> */
.L_x_4745:
[----:B------:R-:W-:Y:S05]  /*1b0a0*/  BRA.DIV ~URZ, `(.L_x_4677) ;  /* 0x00002f827f007947 */ /* 0x000fea000b800000 */
[----:B------:R3:W4:Y:S02]  /*1b0b0*/  SHFL.IDX PT, R0, R14, RZ, 0x181f ;  /* 0x00181fff0e007589 */ /* 0x00072400000e0000 */
.L_x_4746:
        /* <DEDUP_REMOVED lines=20> */
.L_x_4679:
[----:B------:R-:W-:Y:S05]  /*1b200*/  BSYNC B0 ;  /* 0x0000000000007941 */ /* 0x000fea0003800000 */
.L_x_4678:
[----:B------:R-:W-:Y:S05]  /*1b210*/  BRA.DIV ~URZ, `(.L_x_4680) ;  /* 0x00002e727f007947 */ /* 0x000fea000b800000 */
[----:B--2---:R2:W1:Y:S04]  /*1b220*/  SHFL.IDX PT, R4, R5, 0x1, 0x181f ;  /* 0x00381f0005047f89 */ /* 0x00446800000e0000 */
[----:B----4-:R2:W4:Y:S02]  /*1b230*/  SHFL.IDX PT, R0, R14, 0x1, 0x181f ;  /* 0x00381f000e007f89 */ /* 0x01052400000e0000 */
.L_x_4747:
        /* <DEDUP_REMOVED lines=20> */
.L_x_4682:
[----:B------:R-:W-:Y:S05]  /*1b380*/  BSYNC B0 ;  /* 0x0000000000007941 */ /* 0x000fea0003800000 */
.L_x_4681:
[----:B------:R-:W-:Y:S05]  /*1b390*/  BRA.DIV ~URZ, `(.L_x_4683) ;  /* 0x00002db27f007947 */ /* 0x000fea000b800000 */
[----:B-1----:R1:W2:Y:S02]  /*1b3a0*/  SHFL.IDX PT, R4, R5, 0x2, 0x181f ;  /* 0x00581f0005047f89 */ /* 0x0022a400000e0000 */
.L_x_4748:
[----:B------:R-:W-:Y:S05]  /*1b3b0*/  BRA.DIV ~URZ, `(.L_x_4684) ;  /* 0x00002e027f007947 */ /* 0x000fea000b800000 */
[----:B----4-:R4:W1:Y:S02]  /*1b3c0*/  SHFL.IDX PT, R0, R14, 0x2, 0x181f ;  /* 0x00581f000e007f89 */ /* 0x01086400000e0000 */
.L_x_4749:
        /* <DEDUP_REMOVED lines=20> */
.L_x_4686:
[----:B------:R-:W-:Y:S05]  /*1b510*/  BSYNC B0 ;  /* 0x0000000000007941 */ /* 0x000fea0003800000 */
.L_x_4685:
[----:B------:R-:W-:Y:S05]  /*1b520*/  BRA.DIV ~URZ, `(.L_x_4687) ;  /* 0x00002cf27f007947 */ /* 0x000fea000b800000 */
[----:B--2---:R2:W3:Y:S04]  /*1b530*/  SHFL.IDX PT, R4, R5, 0x3, 0x181f ;  /* 0x00781f0005047f89 */ /* 0x0044e800000e0000 */
[----:B-1----:R2:W1:Y:S02]  /*1b540*/  SHFL.IDX PT, R0, R14, 0x3, 0x181f ;  /* 0x00781f000e007f89 */ /* 0x00246400000e0000 */
.L_x_4750:
        /* <DEDUP_REMOVED lines=19> */
.L_x_4667:
[----:B------:R-:W-:Y:S05]  /*1b680*/  BSYNC B1 ;  /* 0x0000000000017941 */ /* 0x000fea0003800000 */
.L_x_4651:
        /* <DEDUP_REMOVED lines=13> */
.L_x_4751:
[----:B------:R-:W-:Y:S05]  /*1b760*/  BRA.DIV ~URZ, `(.L_x_4690) ;  /* 0x00002be27f007947 */ /* 0x000fea000b800000 */
[----:B------:R3:W4:Y:S02]  /*1b770*/  SHFL.IDX PT, R6, R98, 0x1, 0x1f ;  /* 0x00201f0062067f89 */ /* 0x00072400000e0000 */
.L_x_4752:
        /* <DEDUP_REMOVED lines=18> */
.L_x_4753:
        /* <DEDUP_REMOVED lines=16> */
.L_x_4754:
[----:B--2---:R-:W-:Y:S01]  /*1b9a0*/  IMAD R0, R0, c[0x0][0x538], RZ ;  /* 0x00014e0000007a24 */ /* 0x004fe200078e02ff */
[----:B------:R-:W-:Y:S04]  /*1b9b0*/  BSSY B1, `(.L_x_4693) ;  /* 0x00000c8000017945 */ /* 0x000fe80003800000 */
[----:B----4-:R-:W-:-:S04]  /*1b9c0*/  IADD3 R6, R0, R6, RZ ;  /* 0x0000000600067210 */ /* 0x010fc80007ffe0ff */
[----:B------:R-:W-:-:S13]  /*1b9d0*/  ISETP.GT.AND P0, PT, R6, R9, PT ;  /* 0x000000090600720c */ /* 0x000fda0003f04270 */
[----:B------:R-:W-:Y:S05]  /*1b9e0*/  @P0 BRA `(.L_x_4694) ;  /* 0x0000025000000947 */ /* 0x000fea0003800000 */
.L_x_4698:
        /* <DEDUP_REMOVED lines=17> */
.L_x_4755:
        /* <DEDUP_REMOVED lines=16> */
.L_x_4756:
[----:B--2---:R-:W-:-:S05]  /*1bc00*/  IMAD R0, R0, c[0x0][0x538], RZ ;  /* 0x00014e0000007a24 */ /* 0x004fca00078e02ff */
[----:B------:R-:W-:-:S04]  /*1bc10*/  IADD3 R6, R0, R6, RZ ;  /* 0x0000000600067210 */ /* 0x000fc80007ffe0ff */
[----:B------:R-:W-:-:S13]  /*1bc20*/  ISETP.GT.AND P0, PT, R6, R9, PT ;  /* 0x000000090600720c */ /* 0x000fda0003f04270 */
[----:B-1-3--:R-:W-:Y:S05]  /*1bc30*/  @!P0 BRA `(.L_x_4698) ;  /* 0xfffffdb000008947 */ /* 0x00afea000383ffff */
.L_x_4694:
[----:B------:R-:W-:-:S05]  /*1bc40*/  IADD3 R11, -R0, R6, RZ ;  /* 0x00000006000b7210 */ /* 0x000fca0007ffe1ff */
[----:B------:R-:W-:-:S05]  /*1bc50*/  IMAD R0, R4, c[0x0][0x538], R11 ;  /* 0x00014e0004007a24 */ /* 0x000fca00078e020b */
[----:B------:R-:W-:Y:S01]  /*1bc60*/  ISETP.GT.AND P0, PT, R0, R9, PT ;  /* 0x000000090000720c */ /* 0x000fe20003f04270 */
[----:B------:R-:W-:-:S12]  /*1bc70*/  BRA.DIV ~URZ, `(.L_x_4699) ;  /* 0x00002b127f007947 */ /* 0x000fd8000b800000 */
[----:B------:R-:W-:-:S04]  /*1bc80*/  VOTE.ANY R10, PT, !P0 ;  /* 0x00000000000a7806 */ /* 0x000fc800040e0100 */
.L_x_4757:
[----:B------:R-:W2:Y:S02]  /*1bc90*/  POPC R6, R10 ;  /* 0x0000000a00067309 */ /* 0x000ea40000000000 */
[----:B--2---:R-:W-:Y:S01]  /*1bca0*/  IADD3 R235, R6, R235, RZ ;  /* 0x000000eb06eb7210 */ /* 0x004fe20007ffe0ff */
[----:B------:R-:W-:Y:S05]  /*1bcb0*/  BRA.DIV ~URZ, `(.L_x_4700) ;  /* 0x00002b227f007947 */ /* 0x000fea000b800000 */
[----:B------:R2:W4:Y:S04]  /*1bcc0*/  SHFL.IDX PT, R7, R7, R6, 0x1f ;  /* 0x00001f0607077589 */ /* 0x00052800000e0000 */
[----:B------:R2:W1:Y:S02]  /*1bcd0*/  SHFL.IDX PT, R5, R8, R6, 0x1f ;  /* 0x00001f0608057589 */ /* 0x00046400000e0000 */
.L_x_4758:
[----:B------:R-:W-:Y:S01]  /*1bce0*/  ISETP.NE.AND P0, PT, R10, RZ, PT ;  /* 0x000000ff0a00720c */ /* 0x000fe20003f05270 */
[----:B------:R-:W-:-:S12]  /*1bcf0*/  BSSY B0, `(.L_x_4701) ;  /* 0x0000005000007945 */ /* 0x000fd80003800000 */
[----:B------:R-:W-:Y:S05]  /*1bd00*/  @!P0 BRA `(.L_x_4702) ;  /* 0x0000003000008947 */ /* 0x000fea0003800000 */
[----:B--2---:R-:W-:Y:S01]  /*1bd10*/  IADD3 R6, R6, -0x1, RZ ;  /* 0xffffffff06067810 */ /* 0x004fe20007ffe0ff */
[----:B------:R-:W-:Y:S05]  /*1bd20*/  BRA.DIV ~URZ, `(.L_x_4703) ;  /* 0x00002b827f007947 */ /* 0x000fea000b800000 */
[----:B------:R2:W3:Y:S02]  /*1bd30*/  SHFL.IDX PT, R12, R4, R6, 0x1f ;  /* 0x00001f06040c7589 */ /* 0x0004e400000e0000 */
.L_x_4702:
[----:B------:R-:W-:Y:S05]  /*1bd40*/  BSYNC B0 ;  /* 0x0000000000007941 */ /* 0x000fea0003800000 */
.L_x_4701:
        /* <DEDUP_REMOVED lines=67> */
.L_x_4705:
        /* <DEDUP_REMOVED lines=67> */
.L_x_4706:
[----:B------:R-:W-:Y:S05]  /*1c5b0*/  BSYNC B0 ;  /* 0x0000000000007941 */ /* 0x000fea0003800000 */
.L_x_4704:
[----:B------:R-:W-:-:S04]  /*1c5c0*/  LOP3.LUT R2, RZ, R2, RZ, 0x33, !PT ;  /* 0x00000002ff027212 */ /* 0x000fc800078e33ff */
[----:B------:R-:W-:Y:S01]  /*1c5d0*/  IADD3 R233, R2, R7, RZ ;  /* 0x0000000702e97210 */ /* 0x000fe20007ffe0ff */
[----:B------:R-:W-:Y:S05]  /*1c5e0*/  BRA `(.L_x_4707) ;  /* 0x0000004000007947 */ /* 0x000fea0003800000 */
.L_x_4695:
[----:B------:R-:W-:Y:S01]  /*1c5f0*/  IMAD.MOV.U32 R232, RZ, RZ, R9 ;  /* 0x000000ffffe87224 */ /* 0x000fe200078e0009 */
[----:B------:R-:W-:Y:S01]  /*1c600*/  MOV R234, RZ ;  /* 0x000000ff00ea7202 */ /* 0x000fe20000000f00 */
[----:B------:R-:W-:Y:S01]  /*1c610*/  IMAD.MOV.U32 R233, RZ, RZ, RZ ;  /* 0x000000ffffe97224 */ /* 0x000fe200078e00ff */
[----:B------:R-:W-:Y:S02]  /*1c620*/  MOV R235, c[0x0][0x53c] ;  /* 0x00014f0000eb7a02 */ /* 0x000fe40000000f00 */
.L_x_4707:
[----:B------:R-:W-:Y:S05]  /*1c630*/  BSYNC B1 ;  /* 0x0000000000017941 */ /* 0x000fea0003800000 */
.L_x_4693:
[----:B------:R-:W-:Y:S01]  /*1c640*/  WARPSYNC 0xffffffff ;  /* 0xffffffff00007948 */ /* 0x000fe20003800000 */
[----:B------:R-:W-:Y:S01]  /*1c650*/  BAR.SYNC.DEFER_BLOCKING 0x4, 0x100 ;  /* 0x0104000000007b1d */ /* 0x000fe20000010000 */
[----:B------:R-:W-:-:S13]  /*1c660*/  ISETP.NE.AND P0, PT, R13, RZ, PT ;  /* 0x000000ff0d00720c */ /* 0x000fda0003f05270 */
[----:B------:R2:W-:Y:S04]  /*1c670*/  @!P0 STS.128 [0x20080], R232 ;  /* 0x020080e8ff008388 */ /* 0x0005e80000000c00 */
[----:B------:R-:W-:Y:S06]  /*1c680*/  BAR.ARV 0x5, 0x100 ;  /* 0x0144000000007b1d */ /* 0x000fec0000002000 */
.L_x_4688:
[----:B-1----:R-:W-:-:S13]  /*1c690*/  ISETP.GE.AND P0, PT, R235, c[0x0][0x53c], PT ;  /* 0x00014f00eb007a0c */ /* 0x002fda0003f06270 */
[----:B--23--:R-:W-:Y:S01]  /*1c6a0*/  @P0 CALL.REL.NOINC `(.L_x_4708) ;  /* 0x0000001000000944 */ /* 0x00cfe20003c00000 */
[----:B------:R-:W-:Y:S05]  /*1c6b0*/  BRA `(.L_x_4709) ;  /* 0xfffe598000007947 */ /* 0x000fea000383ffff */
.L_x_4708:
[----:B------:R-:W-:Y:S05]  /*1c6c0*/  EXIT ;  /* 0x000000000000794d */ /* 0x000fea0003800000 */
.L_x_4505:
[----:B------:R-:W-:Y:S01]  /*1c6d0*/  IMAD.MOV.U32 R0, RZ, RZ, R5 ;  /* 0x000000ffff007224 */ /* 0x000fe200078e0005 */
[----:B------:R-:W-:Y:S02]  /*1c6e0*/  MOV R3, 0x1 ;  /* 0x0000000100037802 */ /* 0x000fe40000000f00 */
[----:B------:R-:W-:Y:S02]  /*1c6f0*/  MOV R2, 0x1c710 ;  /* 0x0001c71000027802 */ /* 0x000fe40000000f00 */
[----:B--2---:R-:W-:Y:S05]  /*1c700*/  CALL.REL.NOINC `($__internal_78_$__cuda_sm70_shflsync_up_p) ;  /* 0x000022f000007944 */ /* 0x004fea0003c00000 */
[----:B------:R-:W-:Y:S01]  /*1c710*/  MOV R0, R4 ;  /* 0x0000000400007202 */ /* 0x000fe20000000f00 */
[----:B------:R-:W-:Y:S05]  /*1c720*/  BRA `(.L_x_4710) ;  /* 0xfffe3d1000007947 */ /* 0x000fea000383ffff */
.L_x_4506:
[----:B------:R-:W-:Y:S01]  /*1c730*/  IMAD.MOV.U32 R0, RZ, RZ, R5 ;  /* 0x000000ffff007224 */ /* 0x000fe200078e0005 */
[----:B------:R-:W-:Y:S02]  /*1c740*/  MOV R3, 0x2 ;  /* 0x0000000200037802 */ /* 0x000fe40000000f00 */
[----:B------:R-:W-:Y:S02]  /*1c750*/  MOV R2, 0x1c770 ;  /* 0x0001c77000027802 */ /* 0x000fe40000000f00 */
[----:B--2---:R-:W-:Y:S05]  /*1c760*/  CALL.REL.NOINC `($__internal_78_$__cuda_sm70_shflsync_up_p) ;  /* 0x0000229000007944 */ /* 0x004fea0003c00000 */
[----:B------:R-:W-:Y:S01]  /*1c770*/  SEL R4, R4, RZ, P4 ;  /* 0x000000ff04047207 */ /* 0x000fe20002000000 */
[----:B------:R-:W-:Y:S01]  /*1c780*/  IMAD.MOV.U32 R3, RZ, RZ, 0x4 ;  /* 0x00000004ff037424 */ /* 0x000fe200078e00ff */
[----:B------:R-:W-:-:S03]  /*1c790*/  MOV R2, 0x1c7c0 ;  /* 0x0001c7c000027802 */ /* 0x000fc60000000f00 */
[----:B------:R-:W-:Y:S02]  /*1c7a0*/  IMAD.IADD R0, R5, 0x1, R4 ;  /* 0x0000000105007824 */ /* 0x000fe400078e0204 */
[----:B------:R-:W-:Y:S05]  /*1c7b0*/  CALL.REL.NOINC `($__internal_78_$__cuda_sm70_shflsync_up_p) ;  /* 0x0000224000007944 */ /* 0x000fea0003c00000 */
        /* <DEDUP_REMOVED lines=12> */
[----:B------:R-:W-:Y:S02]  /*1c880*/  MOV R201, 0x1f ;  /* 0x0000001f00c97802 */ /* 0x000fe40000000f00 */
[----:B------:R-:W-:Y:S01]  /*1c890*/  MOV R3, 0x1c8d0 ;  /* 0x0001c8d000037802 */ /* 0x000fe20000000f00 */
[----:B------:R-:W-:-:S04]  /*1c8a0*/  IMAD.IADD R4, R0, 0x1, R4 ;  /* 0x0000000100047824 */ /* 0x000fc800078e0204 */
[----:B------:R-:W-:Y:S02]  /*1c8b0*/  IMAD.MOV.U32 R0, RZ, RZ, R4 ;  /* 0x000000ffff007224 */ /* 0x000fe400078e0004 */
[----:B------:R-:W-:Y:S05]  /*1c8c0*/  CALL.REL.NOINC `($__internal_77_$__cuda_sm70_shflsync_idx_p) ;  /* 0x000020b000007944 */ /* 0x000fea0003c00000 */
[----:B-1---5:R-:W-:Y:S05]  /*1c8d0*/  BRA `(.L_x_4711) ;  /* 0xfffe3c6000007947 */ /* 0x022fea000383ffff */
.L_x_4508:
[----:B------:R-:W-:Y:S02]  /*1c8e0*/  SEL R0, RZ, 0x1, P0 ;  /* 0x00000001ff007807 */ /* 0x000fe40000000000 */
[----:B------:R-:W-:Y:S02]  /*1c8f0*/  MOV R2, 0x1c910 ;  /* 0x0001c91000027802 */ /* 0x000fe40000000f00 */
[----:B--2---:R-:W-:Y:S05]  /*1c900*/  CALL.REL.NOINC `($__internal_79_$__cuda_sm70_votesync_ballot) ;  /* 0x0000215000007944 */ /* 0x004fea0003c00000 */
[----:B------:R-:W-:Y:S01]  /*1c910*/  MOV R10, R0 ;  /* 0x00000000000a7202 */ /* 0x000fe20000000f00 */
[----:B------:R-:W-:Y:S05]  /*1c920*/  BRA `(.L_x_4712) ;  /* 0xfffe3ca000007947 */ /* 0x000fea000383ffff */
.L_x_4509:
[----:B------:R-:W-:Y:S01]  /*1c930*/  IMAD.MOV.U32 R0, RZ, RZ, R9 ;  /* 0x000000ffff007224 */ /* 0x000fe200078e0009 */
[----:B------:R-:W-:Y:S01]  /*1c940*/  MOV R2, R5 ;  /* 0x0000000500027202 */ /* 0x000fe20000000f00 */
[----:B------:R-:W-:Y:S01]  /*1c950*/  IMAD.MOV.U32 R201, RZ, RZ, 0x1f ;  /* 0x0000001fffc97424 */ /* 0x000fe200078e00ff */
[----:B------:R-:W-:Y:S02]  /*1c960*/  MOV R3, 0x1c980 ;  /* 0x0001c98000037802 */ /* 0x000fe40000000f00 */
[----:B------:R-:W-:Y:S05]  /*1c970*/  CALL.REL.NOINC `($__internal_77_$__cuda_sm70_shflsync_idx_p) ;  /* 0x0000200000007944 */ /* 0x000fea0003c00000 */
[----:B------:R-:W-:Y:S01]  /*1c980*/  IMAD.MOV.U32 R12, RZ, RZ, R0 ;  /* 0x000000ffff0c7224 */ /* 0x000fe200078e0000 */
[----:B------:R-:W-:Y:S01]  /*1c990*/  MOV R0, R8 ;  /* 0x0000000800007202 */ /* 0x000fe20000000f00 */
[----:B------:R-:W-:Y:S01]  /*1c9a0*/  IMAD.MOV.U32 R6, RZ, RZ, RZ ;  /* 0x000000ffff067224 */ /* 0x000fe200078e00ff */
[----:B------:R-:W-:Y:S01]  /*1c9b0*/  MOV R2, R5 ;  /* 0x0000000500027202 */ /* 0x000fe20000000f00 */
[----:B------:R-:W-:Y:S01]  /*1c9c0*/  IMAD.MOV.U32 R201, RZ, RZ, 0x1f ;  /* 0x0000001fffc97424 */ /* 0x000fe200078e00ff */
[----:B------:R-:W-:-:S02]  /*1c9d0*/  MOV R3, 0x1c9f0 ;  /* 0x0001c9f000037802 */ /* 0x000fc40000000f00 */
[----:B-1---5:R-:W-:Y:S05]  /*1c9e0*/  CALL.REL.NOINC `($__internal_77_$__cuda_sm70_shflsync_idx_p) ;  /* 0x00001f9000007944 */ /* 0x022fea0003c00000 */
[----:B------:R-:W-:Y:S01]  /*1c9f0*/  MOV R9, R0 ;  /* 0x0000000000097202 */ /* 0x000fe20000000f00 */
[----:B-1---5:R-:W-:Y:S05]  /*1ca00*/  BRA `(.L_x_4713) ;  /* 0xfffe3c2000007947 */ /* 0x022fea000383ffff */
.L_x_4512:
[----:B------:R-:W-:Y:S01]  /*1ca10*/  IMAD.MOV.U32 R0, RZ, RZ, R4 ;  /* 0x000000ffff007224 */ /* 0x000fe200078e0004 */
[----:B------:R-:W-:-:S02]  /*1ca20*/  MOV R201, 0x1f ;  /* 0x0000001f00c97802 */ /* 0x000fc40000000f00 */
[----:B------:R-:W-:Y:S02]  /*1ca30*/  MOV R3, 0x1ca50 ;  /* 0x0001ca5000037802 */ /* 0x000fe40000000f00 */
[----:B-123--:R-:W-:Y:S05]  /*1ca40*/  CALL.REL.NOINC `($__internal_77_$__cuda_sm70_shflsync_idx_p) ;  /* 0x00001f3000007944 */ /* 0x00efea0003c00000 */
[----:B------:R-:W-:Y:S01]  /*1ca50*/  MOV R6, R0 ;  /* 0x0000000000067202 */ /* 0x000fe20000000f00 */
[----:B-1---5:R-:W-:Y:S05]  /*1ca60*/  BRA `(.L_x_4511) ;  /* 0xfffe3c2000007947 */ /* 0x022fea000383ffff */
.L_x_4545:
[----:B------:R-:W-:Y:S01]  /*1ca70*/  IMAD.MOV.U32 R0, RZ, RZ, R5 ;  /* 0x000000ffff007224 */ /* 0x000fe200078e0005 */
[----:B------:R-:W-:Y:S01]  /*1ca80*/  MOV R2, RZ ;  /* 0x000000ff00027202 */ /* 0x000fe20000000f00 */
[----:B------:R-:W-:Y:S01]  /*1ca90*/  IMAD.MOV.U32 R201, RZ, RZ, 0x181f ;  /* 0x0000181fffc97424 */ /* 0x000fe200078e00ff */
[----:B------:R-:W-:Y:S02]  /*1caa0*/  MOV R3, 0x1cac0 ;  /* 0x0001cac000037802 */ /* 0x000fe40000000f00 */
[----:B-----5:R-:W-:Y:S05]  /*1cab0*/  CALL.REL.NOINC `($__internal_77_$__cuda_sm70_shflsync_idx_p) ;  /* 0x00001ec000007944 */ /* 0x020fea0003c00000 */
[----:B-----5:R-:W-:Y:S01]  /*1cac0*/  MOV R4, R0 ;  /* 0x0000000000047202 */ /* 0x020fe20000000f00 */
[----:B-1----:R-:W-:Y:S05]  /*1cad0*/  BRA `(.L_x_4714) ;  /* 0xfffea22000007947 */ /* 0x002fea000383ffff */
.L_x_4546:
[----:B------:R-:W-:Y:S01]  /*1cae0*/  IMAD.MOV.U32 R0, RZ, RZ, R12 ;  /* 0x000000ffff007224 */ /* 0x000fe200078e000c */
[----:B------:R-:W-:Y:S01]  /*1caf0*/  MOV R2, RZ ;  /* 0x000000ff00027202 */ /* 0x000fe20000000f00 */
[----:B------:R-:W-:Y:S01]  /*1cb00*/  IMAD.MOV.U32 R201, RZ, RZ, 0x181f ;  /* 0x0000181fffc97424 */ /* 0x000fe200078e00ff */
[----:B------:R-:W-:Y:S02]  /*1cb10*/  MOV R3, 0x1cb30 ;  /* 0x0001cb3000037802 */ /* 0x000fe40000000f00 */
[----:B-12--5:R-:W-:Y:S05]  /*1cb20*/  CALL.REL.NOINC `($__internal_77_$__cuda_sm70_shflsync_idx_p) ;  /* 0x00001e5000007944 */ /* 0x026fea0003c00000 */
[----:B-1---5:R-:W-:Y:S05]  /*1cb30*/  BRA `(.L_x_4715) ;  /* 0xfffea1e000007947 */ /* 0x022fea000383ffff */
.L_x_4549:
[----:B----4-:R-:W-:Y:S01]  /*1cb40*/  IMAD.MOV.U32 R0, RZ, RZ, R5 ;  /* 0x000000ffff007224 */ /* 0x010fe200078e0005 */
[----:B--2---:R-:W-:Y:S01]  /*1cb50*/  MOV R2, 0x1 ;  /* 0x0000000100027802 */ /* 0x004fe20000000f00 */
[----:B------:R-:W-:Y:S01]  /*1cb60*/  IMAD.MOV.U32 R201, RZ, RZ, 0x181f ;  /* 0x0000181fffc97424 */ /* 0x000fe200078e00ff */
[----:B------:R-:W-:-:S02]  /*1cb70*/  MOV R3, 0x1cb90 ;  /* 0x0001cb9000037802 */ /* 0x000fc40000000f00 */
[----:B-1-3-5:R-:W-:Y:S05]  /*1cb80*/  CALL.REL.NOINC `($__internal_77_$__cuda_sm70_shflsync_idx_p) ;  /* 0x00001df000007944 */ /* 0x02afea0003c00000 */
[----:B-----5:R-:W-:Y:S01]  /*1cb90*/  IMAD.MOV.U32 R4, RZ, RZ, R0 ;  /* 0x000000ffff047224 */ /* 0x020fe200078e0000 */
[----:B------:R-:W-:Y:S01]  /*1cba0*/  MOV R2, 0x1 ;  /* 0x0000000100027802 */ /* 0x000fe20000000f00 */
[----:B------:R-:W-:Y:S01]  /*1cbb0*/  IMAD.MOV.U32 R0, RZ, RZ, R12 ;  /* 0x000000ffff007224 */ /* 0x000fe200078e000c */
[----:B------:R-:W-:-:S02]  /*1cbc0*/  MOV R201, 0x181f ;  /* 0x0000181f00c97802 */ /* 0x000fc40000000f00 */
[----:B------:R-:W-:Y:S02]  /*1cbd0*/  MOV R3, 0x1cbf0 ;  /* 0x0001cbf000037802 */ /* 0x000fe40000000f00 */
[----:B-1----:R-:W-:Y:S05]  /*1cbe0*/  CALL.REL.NOINC `($__internal_77_$__cuda_sm70_shflsync_idx_p) ;  /* 0x00001d9000007944 */ /* 0x002fea0003c00000 */
[----:B-1---5:R-:W-:Y:S05]  /*1cbf0*/  BRA `(.L_x_4716) ;  /* 0xfffea2b000007947 */ /* 0x022fea000383ffff */
.L_x_4552:
[----:B----4-:R-:W-:Y:S01]  /*1cc00*/  IMAD.MOV.U32 R0, RZ, RZ, R5 ;  /* 0x000000ffff007224 */ /* 0x010fe200078e0005 */
[----:B-1----:R-:W-:Y:S01]  /*1cc10*/  MOV R2, 0x2 ;  /* 0x0000000200027802 */ /* 0x002fe20000000f00 */
[----:B------:R-:W-:Y:S01]  /*1cc20*/  IMAD.MOV.U32 R201, RZ, RZ, 0x181f ;  /* 0x0000181fffc97424 */ /* 0x000fe200078e00ff */
[----:B------:R-:W-:Y:S02]  /*1cc30*/  MOV R3, 0x1cc50 ;  /* 0x0001cc5000037802 */ /* 0x000fe40000000f00 */
[----:B--23-5:R-:W-:Y:S05]  /*1cc40*/  CALL.REL.NOINC `($__internal_77_$__cuda_sm70_shflsync_idx_p) ;  /* 0x00001d3000007944 */ /* 0x02cfea0003c00000 */
[----:B-----5:R-:W-:Y:S01]  /*1cc50*/  MOV R4, R0 ;  /* 0x0000000000047202 */ /* 0x020fe20000000f00 */
[----:B-1----:R-:W-:Y:S05]  /*1cc60*/  BRA `(.L_x_4717) ;  /* 0xfffea3c000007947 */ /* 0x002fea000383ffff */
.L_x_4553:
[----:B----4-:R-:W-:Y:S01]  /*1cc70*/  IMAD.MOV.U32 R0, RZ, RZ, R12 ;  /* 0x000000ffff007224 */ /* 0x010fe200078e000c */
[----:B------:R-:W-:Y:S01]  /*1cc80*/  MOV R2, 0x2 ;  /* 0x0000000200027802 */ /* 0x000fe20000000f00 */
[----:B------:R-:W-:Y:S01]  /*1cc90*/  IMAD.MOV.U32 R201, RZ, RZ, 0x181f ;  /* 0x0000181fffc97424 */ /* 0x000fe200078e00ff */
[----:B------:R-:W-:Y:S02]  /*1cca0*/  MOV R3, 0x1ccc0 ;  /* 0x0001ccc000037802 */ /* 0x000fe40000000f00 */
[----:B-123-5:R-:W-:Y:S05]  /*1ccb0*/  CALL.REL.NOINC `($__internal_77_$__cuda_sm70_shflsync_idx_p) ;  /* 0x00001cc000007944 */ /* 0x02efea0003c00000 */
[----:B-1---5:R-:W-:Y:S05]  /*1ccc0*/  BRA `(.L_x_4718) ;  /* 0xfffea38000007947 */ /* 0x022fea000383ffff */
.L_x_4556:
[----:B-1----:R-:W-:Y:S01]  /*1ccd0*/  IMAD.MOV.U32 R0, RZ, RZ, R5 ;  /* 0x000000ffff007224 */ /* 0x002fe200078e0005 */
[----:B------:R-:W-:Y:S01]  /*1cce0*/  MOV R2, 0x3 ;  /* 0x0000000300027802 */ /* 0x000fe20000000f00 */
[----:B------:R-:W-:Y:S01]  /*1ccf0*/  IMAD.MOV.U32 R201, RZ, RZ, 0x181f ;  /* 0x0000181fffc97424 */ /* 0x000fe200078e00ff */
[----:B------:R-:W-:-:S02]  /*1cd00*/  MOV R3, 0x1cd20 ;  /* 0x0001cd2000037802 */ /* 0x000fc40000000f00 */
[----:B--2345:R-:W-:Y:S05]  /*1cd10*/  CALL.REL.NOINC `($__internal_77_$__cuda_sm70_shflsync_idx_p) ;  /* 0x00001c6000007944 */ /* 0x03cfea0003c00000 */
[----:B-----5:R-:W-:Y:S01]  /*1cd20*/  IMAD.MOV.U32 R4, RZ, RZ, R0 ;  /* 0x000000ffff047224 */ /* 0x020fe200078e0000 */
[----:B------:R-:W-:Y:S01]  /*1cd30*/  MOV R2, 0x3 ;  /* 0x0000000300027802 */ /* 0x000fe20000000f00 */
[----:B------:R-:W-:Y:S01]  /*1cd40*/  IMAD.MOV.U32 R0, RZ, RZ, R12 ;  /* 0x000000ffff007224 */ /* 0x000fe200078e000c */
[----:B------:R-:W-:-:S02]  /*1cd50*/  MOV R201, 0x181f ;  /* 0x0000181f00c97802 */ /* 0x000fc40000000f00 */
[----:B------:R-:W-:Y:S02]  /*1cd60*/  MOV R3, 0x1cd80 ;  /* 0x0001cd8000037802 */ /* 0x000fe40000000f00 */
[----:B-1----:R-:W-:Y:S05]  /*1cd70*/  CALL.REL.NOINC `($__internal_77_$__cuda_sm70_shflsync_idx_p) ;  /* 0x00001c0000007944 */ /* 0x002fea0003c00000 */
[----:B-1---5:R-:W-:Y:S05]  /*1cd80*/  BRA `(.L_x_4719) ;  /* 0xfffea45000007947 */ /* 0x022fea000383ffff */
.L_x_4623:
[----:B------:R-:W-:Y:S01]  /*1cd90*/  IMAD.MOV.U32 R2, RZ, RZ, RZ ;  /* 0x000000ffff027224 */ /* 0x000fe200078e00ff */
[----:B------:R-:W-:Y:S02]  /*1cda0*/  MOV R201, 0x181f ;  /* 0x0000181f00c97802 */ /* 0x000fe40000000f00 */
[----:B------:R-:W-:Y:S02]  /*1cdb0*/  MOV R3, 0x1cdd0 ;  /* 0x0001cdd000037802 */ /* 0x000fe40000000f00 */
[----:B------:R-:W-:Y:S05]  /*1cdc0*/  CALL.REL.NOINC `($__internal_77_$__cuda_sm70_shflsync_idx_p) ;  /* 0x00001bb000007944 */ /* 0x000fea0003c00000 */
[----:B-----5:R-:W-:Y:S01]  /*1cdd0*/  MOV R4, R0 ;  /* 0x0000000000047202 */ /* 0x020fe20000000f00 */
[----:B-1----:R-:W-:Y:S05]  /*1cde0*/  BRA `(.L_x_4720) ;  /* 0xffff443000007947 */ /* 0x002fea000383ffff */
.L_x_4624:
[----:B-1----:R-:W-:Y:S01]  /*1cdf0*/  IMAD.MOV.U32 R0, RZ, RZ, R5 ;  /* 0x000000ffff007224 */ /* 0x002fe200078e0005 */
[----:B------:R-:W-:Y:S01]  /*1ce00*/  MOV R2, RZ ;  /* 0x000000ff00027202 */ /* 0x000fe20000000f00 */
[----:B------:R-:W-:Y:S01]  /*1ce10*/  IMAD.MOV.U32 R201, RZ, RZ, 0x181f ;  /* 0x0000181fffc97424 */ /* 0x000fe200078e00ff */
[----:B------:R-:W-:Y:S02]  /*1ce20*/  MOV R3, 0x1ce40 ;  /* 0x0001ce4000037802 */ /* 0x000fe40000000f00 */
[----:B--2---:R-:W-:Y:S05]  /*1ce30*/  CALL.REL.NOINC `($__internal_77_$__cuda_sm70_shflsync_idx_p) ;  /* 0x00001b4000007944 */ /* 0x004fea0003c00000 */
[----:B-1---5:R-:W-:Y:S05]  /*1ce40*/  BRA `(.L_x_4721) ;  /* 0xffff43f000007947 */ /* 0x022fea000383ffff */
.L_x_4625:
[----:B------:R-:W-:Y:S01]  /*1ce50*/  IMAD.MOV.U32 R0, RZ, RZ, R4 ;  /* 0x000000ffff007224 */ /* 0x000fe200078e0004 */
[----:B------:R-:W-:Y:S01]  /*1ce60*/  MOV R2, RZ ;  /* 0x000000ff00027202 */ /* 0x000fe20000000f00 */
[----:B------:R-:W-:Y:S01]  /*1ce70*/  IMAD.MOV.U32 R201, RZ, RZ, 0x1c1f ;  /* 0x00001c1fffc97424 */ /* 0x000fe200078e00ff */
[----:B------:R-:W-:-:S02]  /*1ce80*/  MOV R3, 0x1cea0 ;  /* 0x0001cea000037802 */ /* 0x000fc40000000f00 */
[----:B------:R-:W-:Y:S05]  /*1ce90*/  CALL.REL.NOINC `($__internal_77_$__cuda_sm70_shflsync_idx_p) ;  /* 0x00001ae000007944 */ /* 0x000fea0003c00000 */
[----:B-1---5:R-:W-:Y:S05]  /*1cea0*/  BRA `(.L_x_4722) ;  /* 0xffff45b000007947 */ /* 0x022fea000383ffff */
.L_x_4626:
[----:B------:R-:W-:Y:S01]  /*1ceb0*/  IMAD.MOV.U32 R0, RZ, RZ, R4 ;  /* 0x000000ffff007224 */ /* 0x000fe200078e0004 */
[----:B------:R-:W-:Y:S01]  /*1cec0*/  MOV R2, 0x1 ;  /* 0x0000000100027802 */ /* 0x000fe20000000f00 */
[----:B------:R-:W-:Y:S01]  /*1ced0*/  IMAD.MOV.U32 R201, RZ, RZ, 0x1c1f ;  /* 0x00001c1fffc97424 */ /* 0x000fe200078e00ff */
[----:B------:R-:W-:-:S02]  /*1cee0*/  MOV R3, 0x1cf00 ;  /* 0x0001cf0000037802 */ /* 0x000fc40000000f00 */
[----:B-1----:R-:W-:Y:S05]  /*1cef0*/  CALL.REL.NOINC `($__internal_77_$__cuda_sm70_shflsync_idx_p) ;  /* 0x00001a8000007944 */ /* 0x002fea0003c00000 */
[----:B------:R-:W-:Y:S01]  /*1cf00*/  IMAD.IADD R0, R5, 0x1, R0 ;  /* 0x0000000105007824 */ /* 0x000fe200078e0200 */
[----:B------:R-:W-:-:S02]  /*1cf10*/  FMNMX.FTZ R133, R10, R11, !PT ;  /* 0x0000000b0a857209 */ /* 0x000fc40007810000 */
[----:B------:R-:W-:Y:S02]  /*1cf20*/  MOV R2, 0x1d140 ;  /* 0x0001d14000027802 */ /* 0x000fe40000000f00 */
        /* <DEDUP_REMOVED lines=9> */
[----:B-----5:R-:W-:Y:S02]  /*1cfc0*/  FMNMX.FTZ R4, R6, R7, !PT ;  /* 0x0000000706047209 */ /* 0x020fe40007810000 */
[----:B------:R-:W-:-:S02]  /*1cfd0*/  FMNMX.FTZ R133, R13, R133, !PT ;  /* 0x000000850d857209 */ /* 0x000fc40007810000 */
[----:B------:R-:W-:Y:S02]  /*1cfe0*/  FSEL R8, R35, -INF , P0 ;  /* 0xff80000023087808 */ /* 0x000fe40000000000 */
[----:B------:R-:W-:Y:S02]  /*1cff0*/  ISETP.GT.AND P1, PT, R0, 0x10, PT ;  /* 0x000000100000780c */ /* 0x000fe40003f24270 */
        /* <DEDUP_REMOVED lines=10> */
[----:B------:R-:W-:Y:S01]  /*1d0a0*/  ISETP.GT.AND P0, PT, R0, 0x19, PT ;  /* 0x000000190000780c */ /* 0x000fe20003f04270 */
[----:B------:R-:W-:Y:S01]  /*1d0b0*/  IMAD.MOV.U32 R0, RZ, RZ, 0x2 ;  /* 0x00000002ff007424 */ /* 0x000fe200078e00ff */
[----:B------:R-:W-:Y:S02]  /*1d0c0*/  FSEL R22, R30, -INF , P1 ;  /* 0xff8000001e167808 */ /* 0x000fe40000800000 */
[----:B------:R-:W-:Y:S02]  /*1d0d0*/  FMNMX.FTZ R4, R20, R4, !PT ;  /* 0x0000000414047209 */ /* 0x000fe40007810000 */
[----:B------:R-:W-:Y:S02]  /*1d0e0*/  FMNMX.FTZ R133, R26, R133, !PT ;  /* 0x000000851a857209 */ /* 0x000fe40007810000 */
[----:B------:R-:W-:Y:S02]  /*1d0f0*/  FSEL R25, R31, -INF , P0 ;  /* 0xff8000001f197808 */ /* 0x000fe40000000000 */
[----:B------:R-:W-:Y:S01]  /*1d100*/  FMNMX.FTZ R4, R22, R4, !PT ;  /* 0x0000000416047209 */ /* 0x000fe20007810000 */
[----:B------:R-:W-:-:S03]  /*1d110*/  IMAD.MOV.U32 R132, RZ, RZ, R133 ;  /* 0x000000ffff847224 */ /* 0x000fc600078e0085 */
[----:B------:R-:W-:Y:S02]  /*1d120*/  FMNMX.FTZ R4, R25, R4, !PT ;  /* 0x0000000419047209 */ /* 0x000fe40007810000 */
[----:B-1----:R-:W-:Y:S05]  /*1d130*/  CALL.REL.NOINC `($__internal_76_$__cuda_sm70_shflsync_bfly_p) ;  /* 0x000017e000007944 */ /* 0x002fea0003c00000 */
[----:B------:R-:W-:Y:S01]  /*1d140*/  FMNMX.FTZ R133, R133, R0, !PT ;  /* 0x0000000085857209 */ /* 0x000fe20007810000 */
[----:B------:R-:W-:Y:S01]  /*1d150*/  IMAD.MOV.U32 R0, RZ, RZ, 0x1 ;  /* 0x00000001ff007424 */ /* 0x000fe200078e00ff */
[----:B------:R-:W-:-:S03]  /*1d160*/  MOV R2, 0x1d190 ;  /* 0x0001d19000027802 */ /* 0x000fc60000000f00 */
[----:B------:R-:W-:Y:S02]  /*1d170*/  IMAD.MOV.U32 R132, RZ, RZ, R133 ;  /* 0x000000ffff847224 */ /* 0x000fe400078e0085 */
[----:B------:R-:W-:Y:S05]  /*1d180*/  CALL.REL.NOINC `($__internal_76_$__cuda_sm70_shflsync_bfly_p) ;  /* 0x0000179000007944 */ /* 0x000fea0003c00000 */
[----:B------:R-:W-:Y:S01]  /*1d190*/  FMNMX.FTZ R133, R133, R0, !PT ;  /* 0x0000000085857209 */ /* 0x000fe20007810000 */
[----:B------:R-:W-:Y:S01]  /*1d1a0*/  IMAD.MOV.U32 R132, RZ, RZ, R4 ;  /* 0x000000ffff847224 */ /* 0x000fe200078e0004 */
[----:B------:R-:W-:Y:S01]  /*1d1b0*/  MOV R2, 0x1d1e0 ;  /* 0x0001d1e000027802 */ /* 0x000fe20000000f00 */
[----:B------:R-:W-:Y:S02]  /*1d1c0*/  IMAD.MOV.U32 R0, RZ, RZ, 0x2 ;  /* 0x00000002ff007424 */ /* 0x000fe400078e00ff */
[----:B------:R-:W-:Y:S05]  /*1d1d0*/  CALL.REL.NOINC `($__internal_76_$__cuda_sm70_shflsync_bfly_p) ;  /* 0x0000174000007944 */ /* 0x000fea0003c00000 */
[----:B------:R-:W-:Y:S01]  /*1d1e0*/  FMNMX.FTZ R4, R4, R0, !PT ;  /* 0x0000000004047209 */ /* 0x000fe20007810000 */
[----:B------:R-:W-:Y:S01]  /*1d1f0*/  IMAD.MOV.U32 R0, RZ, RZ, 0x1 ;  /* 0x00000001ff007424 */ /* 0x000fe200078e00ff */
[----:B------:R-:W-:-:S03]  /*1d200*/  MOV R2, 0x1d230 ;  /* 0x0001d23000027802 */ /* 0x000fc60000000f00 */
[----:B------:R-:W-:Y:S02]  /*1d210*/  IMAD.MOV.U32 R132, RZ, RZ, R4 ;  /* 0x000000ffff847224 */ /* 0x000fe400078e0004 */
[----:B------:R-:W-:Y:S05]  /*1d220*/  CALL.REL.NOINC `($__internal_76_$__cuda_sm70_shflsync_bfly_p) ;  /* 0x000016f000007944 */ /* 0x000fea0003c00000 */
[----:B------:R-:W-:Y:S01]  /*1d230*/  MOV R5, R0 ;  /* 0x0000000000057202 */ /* 0x000fe20000000f00 */
[----:B------:R-:W-:Y:S05]  /*1d240*/  BRA `(.L_x_4723) ;  /* 0xffff45c000007947 */ /* 0x000fea000383ffff */
.L_x_4630:
[----:B------:R-:W-:Y:S01]  /*1d250*/  MOV R201, 0x181f ;  /* 0x0000181f00c97802 */ /* 0x000fe20000000f00 */
[----:B------:R-:W-:Y:S01]  /*1d260*/  IMAD.MOV.U32 R2, RZ, RZ, RZ ;  /* 0x000000ffff027224 */ /* 0x000fe200078e00ff */
[----:B------:R-:W-:Y:S02]  /*1d270*/  MOV R3, 0x1d290 ;  /* 0x0001d29000037802 */ /* 0x000fe40000000f00 */
[----:B-1234-:R-:W-:Y:S05]  /*1d280*/  CALL.REL.NOINC `($__internal_77_$__cuda_sm70_shflsync_idx_p) ;  /* 0x000016f000007944 */ /* 0x01efea0003c00000 */
[----:B-----5:R-:W-:Y:S01]  /*1d290*/  MOV R4, R0 ;  /* 0x0000000000047202 */ /* 0x020fe20000000f00 */
[----:B-1----:R-:W-:-:S05]  /*1d2a0*/  BRA `(.L_x_4724) ;  /* 0xffff521000007947 */ /* 0x002fca000383ffff */
.L_x_4631:
[----:B------:R-:W-:Y:S01]  /*1d2b0*/  MOV R2, RZ ;  /* 0x000000ff00027202 */ /* 0x000fe20000000f00 */
[----:B----4-:R-:W-:Y:S01]  /*1d2c0*/  IMAD.MOV.U32 R0, RZ, RZ, R5 ;  /* 0x000000ffff007224 */ /* 0x010fe200078e0005 */
[----:B------:R-:W-:Y:S01]  /*1d2d0*/  MOV R3, 0x1d300 ;  /* 0x0001d30000037802 */ /* 0x000fe20000000f00 */
[----:B------:R-:W-:Y:S02]  /*1d2e0*/  IMAD.MOV.U32 R201, RZ, RZ, 0x181f ;  /* 0x0000181fffc97424 */ /* 0x000fe400078e00ff */
[----:B-123--:R-:W-:Y:S05]  /*1d2f0*/  CALL.REL.NOINC `($__internal_77_$__cuda_sm70_shflsync_idx_p) ;  /* 0x0000168000007944 */ /* 0x00efea0003c00000 */
[----:B-1---5:R-:W-:-:S05]  /*1d300*/  BRA `(.L_x_4725) ;  /* 0xffff51d000007947 */ /* 0x022fca000383ffff */
.L_x_4634:
[----:B------:R-:W-:Y:S01]  /*1d310*/  MOV R201, 0x181f ;  /* 0x0000181f00c97802 */ /* 0x000fe20000000f00 */
[----:B------:R-:W-:Y:S01]  /*1d320*/  IMAD.MOV.U32 R2, RZ, RZ, RZ ;  /* 0x000000ffff027224 */ /* 0x000fe200078e00ff */
[----:B------:R-:W-:Y:S02]  /*1d330*/  MOV R3, 0x1d350 ;  /* 0x0001d35000037802 */ /* 0x000fe40000000f00 */
[----:B------:R-:W-:Y:S05]  /*1d340*/  CALL.REL.NOINC `($__internal_77_$__cuda_sm70_shflsync_idx_p) ;  /* 0x0000163000007944 */ /* 0x000fea0003c00000 */
[----:B------:R-:W-:Y:S01]  /*1d350*/  MOV R132, R0 ;  /* 0x0000000000847202 */ /* 0x000fe20000000f00 */
[----:B-1---5:R-:W-:-:S05]  /*1d360*/  BRA `(.L_x_4726) ;  /* 0xffff5bc000007947 */ /* 0x022fca000383ffff */
.L_x_4635:
[----:B------:R-:W-:Y:S01]  /*1d370*/  MOV R2, RZ ;  /* 0x000000ff00027202 */ /* 0x000fe20000000f00 */
[----:B-1----:R-:W-:Y:S01]  /*1d380*/  IMAD.MOV.U32 R0, RZ, RZ, R133 ;  /* 0x000000ffff007224 */ /* 0x002fe200078e0085 */
[----:B------:R-:W-:Y:S01]  /*1d390*/  MOV R3, 0x1d3c0 ;  /* 0x0001d3c000037802 */ /* 0x000fe20000000f00 */
[----:B------:R-:W-:Y:S02]  /*1d3a0*/  IMAD.MOV.U32 R201, RZ, RZ, 0x181f ;  /* 0x0000181fffc97424 */ /* 0x000fe400078e00ff */
[----:B--2---:R-:W-:Y:S05]  /*1d3b0*/  CALL.REL.NOINC `($__internal_77_$__cuda_sm70_shflsync_idx_p) ;  /* 0x000015c000007944 */ /* 0x004fea0003c00000 */
[----:B-1---5:R-:W-:-:S05]  /*1d3c0*/  BRA `(.L_x_4727) ;  /* 0xffff5b8000007947 */ /* 0x022fca000383ffff */
.L_x_4636:
[----:B--2---:R-:W-:Y:S01]  /*1d3d0*/  MOV R2, RZ ;  /* 0x000000ff00027202 */ /* 0x004fe20000000f00 */
[----:B------:R-:W-:Y:S01]  /*1d3e0*/  IMAD.MOV.U32 R0, RZ, RZ, R132 ;  /* 0x000000ffff007224 */ /* 0x000fe200078e0084 */
[----:B------:R-:W-:Y:S01]  /*1d3f0*/  MOV R3, 0x1d420 ;  /* 0x0001d42000037802 */ /* 0x000fe20000000f00 */
[----:B------:R-:W-:Y:S02]  /*1d400*/  IMAD.MOV.U32 R201, RZ, RZ, 0x1c1f ;  /* 0x00001c1fffc97424 */ /* 0x000fe400078e00ff */
[----:B------:R-:W-:Y:S05]  /*1d410*/  CALL.REL.NOINC `($__internal_77_$__cuda_sm70_shflsync_idx_p) ;  /* 0x0000156000007944 */ /* 0x000fea0003c00000 */
[----:B-1---5:R-:W-:-:S05]  /*1d420*/  BRA `(.L_x_4728) ;  /* 0xffff5d4000007947 */ /* 0x022fca000383ffff */
.L_x_4637:
[----:B------:R-:W-:Y:S01]  /*1d430*/  MOV R2, 0x1 ;  /* 0x0000000100027802 */ /* 0x000fe20000000f00 */
[----:B------:R-:W-:Y:S01]  /*1d440*/  IMAD.MOV.U32 R0, RZ, RZ, R132 ;  /* 0x000000ffff007224 */ /* 0x000fe200078e0084 */
[----:B------:R-:W-:Y:S01]  /*1d450*/  MOV R3, 0x1d480 ;  /* 0x0001d48000037802 */ /* 0x000fe20000000f00 */
[----:B------:R-:W-:Y:S02]  /*1d460*/  IMAD.MOV.U32 R201, RZ, RZ, 0x1c1f ;  /* 0x00001c1fffc97424 */ /* 0x000fe400078e00ff */
[----:B-1----:R-:W-:Y:S05]  /*1d470*/  CALL.REL.NOINC `($__internal_77_$__cuda_sm70_shflsync_idx_p) ;  /* 0x0000150000007944 */ /* 0x002fea0003c00000 */
        /* <DEDUP_REMOVED lines=32> */
[----:B-----5:R-:W-:Y:S02]  /*1d680*/  FMNMX.FTZ R132, R4, R132, !PT ;  /* 0x0000008404847209 */ /* 0x020fe40007810000 */
[----:B------:R-:W-:Y:S02]  /*1d690*/  FMNMX.FTZ R14, R5, R14, !PT ;  /* 0x0000000e050e7209 */ /* 0x000fe40007810000 */
[----:B------:R-:W-:Y:S02]  /*1d6a0*/  MOV R2, 0x1d6c0 ;  /* 0x0001d6c000027802 */ /* 0x000fe40000000f00 */
[----:B-1----:R-:W-:Y:S05]  /*1d6b0*/  CALL.REL.NOINC `($__internal_76_$__cuda_sm70_shflsync_bfly_p) ;  /* 0x0000126000007944 */ /* 0x002fea0003c00000 */
[----:B------:R-:W-:Y:S01]  /*1d6c0*/  FMNMX.FTZ R132, R132, R0, !PT ;  /* 0x0000000084847209 */ /* 0x000fe20007810000 */
[----:B------:R-:W-:Y:S01]  /*1d6d0*/  IMAD.MOV.U32 R0, RZ, RZ, 0x1 ;  /* 0x00000001ff007424 */ /* 0x000fe200078e00ff */
[----:B------:R-:W-:Y:S02]  /*1d6e0*/  MOV R2, 0x1d700 ;  /* 0x0001d70000027802 */ /* 0x000fe40000000f00 */
        /* <DEDUP_REMOVED lines=8> */
[----:B------:R-:W-:Y:S02]  /*1d770*/  MOV R2, 0x1d790 ;  /* 0x0001d79000027802 */ /* 0x000fe40000000f00 */
[----:B------:R-:W-:Y:S05]  /*1d780*/  CALL.REL.NOINC `($__internal_76_$__cuda_sm70_shflsync_bfly_p) ;  /* 0x0000119000007944 */ /* 0x000fea0003c00000 */
[----:B------:R-:W-:-:S05]  /*1d790*/  BRA `(.L_x_4729) ;  /* 0xffff5d8000007947 */ /* 0x000fca000383ffff */
.L_x_4640:
[----:B------:R-:W-:Y:S01]  /*1d7a0*/  MOV R201, 0x181f ;  /* 0x0000181f00c97802 */ /* 0x000fe20000000f00 */
[----:B------:R-:W-:Y:S01]  /*1d7b0*/  IMAD.MOV.U32 R2, RZ, RZ, RZ ;  /* 0x000000ffff027224 */ /* 0x000fe200078e00ff */
[----:B------:R-:W-:Y:S02]  /*1d7c0*/  MOV R3, 0x1d7e0 ;  /* 0x0001d7e000037802 */ /* 0x000fe40000000f00 */
[----:B-1234-:R-:W-:Y:S05]  /*1d7d0*/  CALL.REL.NOINC `($__internal_77_$__cuda_sm70_shflsync_idx_p) ;  /* 0x000011a000007944 */ /* 0x01efea0003c00000 */
[----:B-1---5:R-:W-:-:S05]  /*1d7e0*/  BRA `(.L_x_4730) ;  /* 0xffff71d000007947 */ /* 0x022fca000383ffff */
.L_x_4643:
[----:B------:R-:W-:Y:S01]  /*1d7f0*/  MOV R201, 0x181f ;  /* 0x0000181f00c97802 */ /* 0x000fe20000000f00 */
[----:B------:R-:W-:Y:S01]  /*1d800*/  IMAD.MOV.U32 R2, RZ, RZ, RZ ;  /* 0x000000ffff027224 */ /* 0x000fe200078e00ff */
[----:B------:R-:W-:Y:S02]  /*1d810*/  MOV R3, 0x1d830 ;  /* 0x0001d83000037802 */ /* 0x000fe40000000f00 */
[----:B------:R-:W-:Y:S05]  /*1d820*/  CALL.REL.NOINC `($__internal_77_$__cuda_sm70_shflsync_idx_p) ;  /* 0x0000115000007944 */ /* 0x000fea0003c00000 */
[----:B------:R-:W-:Y:S01]  /*1d830*/  MOV R132, R0 ;  /* 0x0000000000847202 */ /* 0x000fe20000000f00 */
[----:B-1---5:R-:W-:-:S05]  /*1d840*/  BRA `(.L_x_4731) ;  /* 0xffff7b9000007947 */ /* 0x022fca000383ffff */
.L_x_4644:
[----:B------:R-:W-:Y:S01]  /*1d850*/  MOV R2, RZ ;  /* 0x000000ff00027202 */ /* 0x000fe20000000f00 */
[----:B-1----:R-:W-:Y:S01]  /*1d860*/  IMAD.MOV.U32 R0, RZ, RZ, R133 ;  /* 0x000000ffff007224 */ /* 0x002fe200078e0085 */
[----:B------:R-:W-:Y:S01]  /*1d870*/  MOV R3, 0x1d8a0 ;  /* 0x0001d8a000037802 */ /* 0x000fe20000000f00 */
[----:B------:R-:W-:Y:S02]  /*1d880*/  IMAD.MOV.U32 R201, RZ, RZ, 0x181f ;  /* 0x0000181fffc97424 */ /* 0x000fe400078e00ff */
[----:B--2---:R-:W-:Y:S05]  /*1d890*/  CALL.REL.NOINC `($__internal_77_$__cuda_sm70_shflsync_idx_p) ;  /* 0x000010e000007944 */ /* 0x004fea0003c00000 */
[----:B-1---5:R-:W-:-:S05]  /*1d8a0*/  BRA `(.L_x_4732) ;  /* 0xffff7b5000007947 */ /* 0x022fca000383ffff */
.L_x_4645:
[----:B------:R-:W-:Y:S02]  /*1d8b0*/  MOV R0, 0x2 ;  /* 0x0000000200007802 */ /* 0x000fe40000000f00 */
[----:B------:R-:W-:Y:S02]  /*1d8c0*/  MOV R2, 0x1d8e0 ;  /* 0x0001d8e000027802 */ /* 0x000fe40000000f00 */
[----:B------:R-:W-:Y:S05]  /*1d8d0*/  CALL.REL.NOINC `($__internal_76_$__cuda_sm70_shflsync_bfly_p) ;  /* 0x0000104000007944 */ /* 0x000fea0003c00000 */
        /* <DEDUP_REMOVED lines=14> */
.L_x_4647:
[----:B------:R-:W-:Y:S01]  /*1d9c0*/  IMAD.MOV.U32 R132, RZ, RZ, R204 ;  /* 0x000000ffff847224 */ /* 0x000fe200078e00cc */
[----:B------:R-:W-:-:S02]  /*1d9d0*/  MOV R0, 0x2 ;  /* 0x0000000200007802 */ /* 0x000fc40000000f00 */
[----:B------:R-:W-:Y:S02]  /*1d9e0*/  MOV R2, 0x1da00 ;  /* 0x0001da0000027802 */ /* 0x000fe40000000f00 */
[----:B------:R-:W-:Y:S05]  /*1d9f0*/  CALL.REL.NOINC `($__internal_76_$__cuda_sm70_shflsync_bfly_p) ;  /* 0x00000f2000007944 */ /* 0x000fea0003c00000 */
[----:B------:R-:W-:Y:S05]  /*1da00*/  BRA `(.L_x_4734) ;  /* 0xffff8f4000007947 */ /* 0x000fea000383ffff */
.L_x_4648:
[----:B------:R-:W-:Y:S01]  /*1da10*/  IMAD.MOV.U32 R132, RZ, RZ, R5 ;  /* 0x000000ffff847224 */ /* 0x000fe200078e0005 */
[----:B------:R-:W-:Y:S02]  /*1da20*/  MOV R0, 0x1 ;  /* 0x0000000100007802 */ /* 0x000fe40000000f00 */
[----:B------:R-:W-:Y:S02]  /*1da30*/  MOV R2, 0x1da50 ;  /* 0x0001da5000027802 */ /* 0x000fe40000000f00 */
[----:B-1----:R-:W-:Y:S05]  /*1da40*/  CALL.REL.NOINC `($__internal_76_$__cuda_sm70_shflsync_bfly_p) ;  /* 0x00000ed000007944 */ /* 0x002fea0003c00000 */
[----:B------:R-:W-:Y:S01]  /*1da50*/  FADD.FTZ R5, R5, R0 ;  /* 0x0000000005057221 */ /* 0x000fe20000010000 */
[----:B------:R-:W-:Y:S02]  /*1da60*/  MOV R132, R203 ;  /* 0x000000cb00847202 */ /* 0x000fe40000000f00 */
[----:B------:R-:W-:Y:S02]  /*1da70*/  MOV R0, 0x2 ;  /* 0x0000000200007802 */ /* 0x000fe40000000f00 */
[----:B------:R-:W-:Y:S02]  /*1da80*/  MOV R2, 0x1daa0 ;  /* 0x0001daa000027802 */ /* 0x000fe40000000f00 */
[----:B------:R-:W-:Y:S05]  /*1da90*/  CALL.REL.NOINC `($__internal_76_$__cuda_sm70_shflsync_bfly_p) ;  /* 0x00000e8000007944 */ /* 0x000fea0003c00000 */
[----:B------:R-:W-:Y:S01]  /*1daa0*/  FADD.FTZ R6, R203, R0 ;  /* 0x00000000cb067221 */ /* 0x000fe20000010000 */
[----:B------:R-:W-:Y:S02]  /*1dab0*/  MOV R0, 0x1 ;  /* 0x0000000100007802 */ /* 0x000fe40000000f00 */
[----:B------:R-:W-:-:S02]  /*1dac0*/  MOV R2, 0x1daf0 ;  /* 0x0001daf000027802 */ /* 0x000fc40000000f00 */
[----:B------:R-:W-:Y:S02]  /*1dad0*/  MOV R132, R6 ;  /* 0x0000000600847202 */ /* 0x000fe40000000f00 */
[----:B------:R-:W-:Y:S05]  /*1dae0*/  CALL.REL.NOINC `($__internal_76_$__cuda_sm70_shflsync_bfly_p) ;  /* 0x00000e3000007944 */ /* 0x000fea0003c00000 */
[----:B------:R-:W-:Y:S01]  /*1daf0*/  MOV R3, R0 ;  /* 0x0000000000037202 */ /* 0x000fe20000000f00 */
[----:B------:R-:W-:Y:S05]  /*1db00*/  BRA `(.L_x_4735) ;  /* 0xffff8eb000007947 */ /* 0x000fea000383ffff */
.L_x_4655:
[----:B--234-:R-:W-:Y:S01]  /*1db10*/  IMAD.MOV.U32 R0, RZ, RZ, R13 ;  /* 0x000000ffff007224 */ /* 0x01cfe200078e000d */
[----:B------:R-:W-:Y:S01]  /*1db20*/  MOV R2, RZ ;  /* 0x000000ff00027202 */ /* 0x000fe20000000f00 */
[----:B------:R-:W-:Y:S01]  /*1db30*/  IMAD.MOV.U32 R201, RZ, RZ, 0x181f ;  /* 0x0000181fffc97424 */ /* 0x000fe200078e00ff */
[----:B------:R-:W-:Y:S02]  /*1db40*/  MOV R3, 0x1db60 ;  /* 0x0001db6000037802 */ /* 0x000fe40000000f00 */
[----:B-1----:R-:W-:Y:S05]  /*1db50*/  CALL.REL.NOINC `($__internal_77_$__cuda_sm70_shflsync_idx_p) ;  /* 0x00000e2000007944 */ /* 0x002fea0003c00000 */
[----:B-----5:R-:W-:Y:S01]  /*1db60*/  MOV R4, R0 ;  /* 0x0000000000047202 */ /* 0x020fe20000000f00 */
[----:B-1----:R-:W-:Y:S05]  /*1db70*/  BRA `(.L_x_4736) ;  /* 0xffffa9c000007947 */ /* 0x002fea000383ffff */
.L_x_4656:
[----:B------:R-:W-:Y:S01]  /*1db80*/  IMAD.MOV.U32 R0, RZ, RZ, R14 ;  /* 0x000000ffff007224 */ /* 0x000fe200078e000e */
[----:B------:R-:W-:Y:S01]  /*1db90*/  MOV R2, RZ ;  /* 0x000000ff00027202 */ /* 0x000fe20000000f00 */
[----:B------:R-:W-:Y:S01]  /*1dba0*/  IMAD.MOV.U32 R201, RZ, RZ, 0x181f ;  /* 0x0000181fffc97424 */ /* 0x000fe200078e00ff */
[----:B------:R-:W-:Y:S02]  /*1dbb0*/  MOV R3, 0x1dbd0 ;  /* 0x0001dbd000037802 */ /* 0x000fe40000000f00 */
[----:B-123--:R-:W-:Y:S05]  /*1dbc0*/  CALL.REL.NOINC `($__internal_77_$__cuda_sm70_shflsync_idx_p) ;  /* 0x00000db000007944 */ /* 0x00efea0003c00000 */
[----:B-1---5:R-:W-:Y:S05]  /*1dbd0*/  BRA `(.L_x_4737) ;  /* 0xffffa98000007947 */ /* 0x022fea000383ffff */
.L_x_4659:
[----:B--2---:R-:W-:Y:S01]  /*1dbe0*/  IMAD.MOV.U32 R0, RZ, RZ, R13 ;  /* 0x000000ffff007224 */ /* 0x004fe200078e000d */
[----:B------:R-:W-:Y:S01]  /*1dbf0*/  MOV R2, 0x1 ;  /* 0x0000000100027802 */ /* 0x000fe20000000f00 */
[----:B------:R-:W-:Y:S01]  /*1dc00*/  IMAD.MOV.U32 R201, RZ, RZ, 0x181f ;  /* 0x0000181fffc97424 */ /* 0x000fe200078e00ff */
[----:B------:R-:W-:-:S02]  /*1dc10*/  MOV R3, 0x1dc30 ;  /* 0x0001dc3000037802 */ /* 0x000fc40000000f00 */
[----:B-1-34-:R-:W-:Y:S05]  /*1dc20*/  CALL.REL.NOINC `($__internal_77_$__cuda_sm70_shflsync_idx_p) ;  /* 0x00000d5000007944 */ /* 0x01afea0003c00000 */
[----:B-----5:R-:W-:Y:S01]  /*1dc30*/  IMAD.MOV.U32 R4, RZ, RZ, R0 ;  /* 0x000000ffff047224 */ /* 0x020fe200078e0000 */
[----:B------:R-:W-:Y:S01]  /*1dc40*/  MOV R2, 0x1 ;  /* 0x0000000100027802 */ /* 0x000fe20000000f00 */
[----:B------:R-:W-:Y:S01]  /*1dc50*/  IMAD.MOV.U32 R0, RZ, RZ, R14 ;  /* 0x000000ffff007224 */ /* 0x000fe200078e000e */
[----:B------:R-:W-:-:S02]  /*1dc60*/  MOV R201, 0x181f ;  /* 0x0000181f00c97802 */ /* 0x000fc40000000f00 */
[----:B------:R-:W-:Y:S02]  /*1dc70*/  MOV R3, 0x1dc90 ;  /* 0x0001dc9000037802 */ /* 0x000fe40000000f00 */
[----:B-1----:R-:W-:Y:S05]  /*1dc80*/  CALL.REL.NOINC `($__internal_77_$__cuda_sm70_shflsync_idx_p) ;  /* 0x00000cf000007944 */ /* 0x002fea0003c00000 */
[----:B-1---5:R-:W-:Y:S05]  /*1dc90*/  BRA `(.L_x_4738) ;  /* 0xffffaa3000007947 */ /* 0x022fea000383ffff */
.L_x_4662:
[----:B--2---:R-:W-:Y:S01]  /*1dca0*/  IMAD.MOV.U32 R0, RZ, RZ, R13 ;  /* 0x000000ffff007224 */ /* 0x004fe200078e000d */
[----:B------:R-:W-:Y:S01]  /*1dcb0*/  MOV R2, 0x2 ;  /* 0x0000000200027802 */ /* 0x000fe20000000f00 */
[----:B------:R-:W-:Y:S01]  /*1dcc0*/  IMAD.MOV.U32 R201, RZ, RZ, 0x181f ;  /* 0x0000181fffc97424 */ /* 0x000fe200078e00ff */
[----:B------:R-:W-:Y:S02]  /*1dcd0*/  MOV R3, 0x1dcf0 ;  /* 0x0001dcf000037802 */ /* 0x000fe40000000f00 */
[----:B-1-34-:R-:W-:Y:S05]  /*1dce0*/  CALL.REL.NOINC `($__internal_77_$__cuda_sm70_shflsync_idx_p) ;  /* 0x00000c9000007944 */ /* 0x01afea0003c00000 */
[----:B-----5:R-:W-:Y:S01]  /*1dcf0*/  MOV R4, R0 ;  /* 0x0000000000047202 */ /* 0x020fe20000000f00 */
[----:B-1----:R-:W-:Y:S05]  /*1dd00*/  BRA `(.L_x_4739) ;  /* 0xffffab3000007947 */ /* 0x002fea000383ffff */
.L_x_4663:
[----:B--2---:R-:W-:Y:S01]  /*1dd10*/  IMAD.MOV.U32 R0, RZ, RZ, R14 ;  /* 0x000000ffff007224 */ /* 0x004fe200078e000e */
[----:B------:R-:W-:Y:S01]  /*1dd20*/  MOV R2, 0x2 ;  /* 0x0000000200027802 */ /* 0x000fe20000000f00 */
[----:B------:R-:W-:Y:S01]  /*1dd30*/  IMAD.MOV.U32 R201, RZ, RZ, 0x181f ;  /* 0x0000181fffc97424 */ /* 0x000fe200078e00ff */
[----:B------:R-:W-:Y:S02]  /*1dd40*/  MOV R3, 0x1dd60 ;  /* 0x0001dd6000037802 */ /* 0x000fe40000000f00 */
[----:B-1-34-:R-:W-:Y:S05]  /*1dd50*/  CALL.REL.NOINC `($__internal_77_$__cuda_sm70_shflsync_idx_p) ;  /* 0x00000c2000007944 */ /* 0x01afea0003c00000 */
[----:B-1---5:R-:W-:Y:S05]  /*1dd60*/  BRA `(.L_x_4740) ;  /* 0xffffaaf000007947 */ /* 0x022fea000383ffff */
.L_x_4666:
[----:B----4-:R-:W-:Y:S01]  /*1dd70*/  IMAD.MOV.U32 R0, RZ, RZ, R13 ;  /* 0x000000ffff007224 */ /* 0x010fe200078e000d */
[----:B---3--:R-:W-:Y:S01]  /*1dd80*/  MOV R2, 0x3 ;  /* 0x0000000300027802 */ /* 0x008fe20000000f00 */
[----:B------:R-:W-:Y:S01]  /*1dd90*/  IMAD.MOV.U32 R201, RZ, RZ, 0x181f ;  /* 0x0000181fffc97424 */ /* 0x000fe200078e00ff */
[----:B------:R-:W-:-:S02]  /*1dda0*/  MOV R3, 0x1ddc0 ;  /* 0x0001ddc000037802 */ /* 0x000fc40000000f00 */
[----:B-12---:R-:W-:Y:S05]  /*1ddb0*/  CALL.REL.NOINC `($__internal_77_$__cuda_sm70_shflsync_idx_p) ;  /* 0x00000bc000007944 */ /* 0x006fea0003c00000 */
[----:B-----5:R-:W-:Y:S01]  /*1ddc0*/  IMAD.MOV.U32 R4, RZ, RZ, R0 ;  /* 0x000000ffff047224 */ /* 0x020fe200078e0000 */
[----:B------:R-:W-:Y:S01]  /*1ddd0*/  MOV R2, 0x3 ;  /* 0x0000000300027802 */ /* 0x000fe20000000f00 */
[----:B------:R-:W-:Y:S01]  /*1dde0*/  IMAD.MOV.U32 R0, RZ, RZ, R14 ;  /* 0x000000ffff007224 */ /* 0x000fe200078e000e */
[----:B------:R-:W-:-:S02]  /*1ddf0*/  MOV R201, 0x181f ;  /* 0x0000181f00c97802 */ /* 0x000fc40000000f00 */
[----:B------:R-:W-:Y:S02]  /*1de00*/  MOV R3, 0x1de20 ;  /* 0x0001de2000037802 */ /* 0x000fe40000000f00 */
[----:B-1----:R-:W-:Y:S05]  /*1de10*/  CALL.REL.NOINC `($__internal_77_$__cuda_sm70_shflsync_idx_p) ;  /* 0x00000b6000007944 */ /* 0x002fea0003c00000 */
[----:B-1---5:R-:W-:Y:S05]  /*1de20*/  BRA `(.L_x_4741) ;  /* 0xffffabb000007947 */ /* 0x022fea000383ffff */
.L_x_4668:
[----:B------:R-:W-:Y:S01]  /*1de30*/  IMAD.MOV.U32 R0, RZ, RZ, R5 ;  /* 0x000000ffff007224 */ /* 0x000fe200078e0005 */
[----:B------:R-:W-:Y:S01]  /*1de40*/  MOV R2, RZ ;  /* 0x000000ff00027202 */ /* 0x000fe20000000f00 */
[----:B------:R-:W-:Y:S01]  /*1de50*/  IMAD.MOV.U32 R201, RZ, RZ, 0x1c1f ;  /* 0x00001c1fffc97424 */ /* 0x000fe200078e00ff */
[----:B------:R-:W-:Y:S02]  /*1de60*/  MOV R3, 0x1de80 ;  /* 0x0001de8000037802 */ /* 0x000fe40000000f00 */
[----:B------:R-:W-:Y:S05]  /*1de70*/  CALL.REL.NOINC `($__internal_77_$__cuda_sm70_shflsync_idx_p) ;  /* 0x00000b0000007944 */ /* 0x000fea0003c00000 */
[----:B-----5:R-:W-:Y:S01]  /*1de80*/  MOV R4, R0 ;  /* 0x0000000000047202 */ /* 0x020fe20000000f00 */
[----:B-1----:R-:W-:Y:S05]  /*1de90*/  BRA `(.L_x_4742) ;  /* 0xffffaea000007947 */ /* 0x002fea000383ffff */
.L_x_4669:
[----:B------:R-:W-:Y:S01]  /*1dea0*/  IMAD.MOV.U32 R0, RZ, RZ, R12 ;  /* 0x000000ffff007224 */ /* 0x000fe200078e000c */
[----:B------:R-:W-:Y:S01]  /*1deb0*/  MOV R2, RZ ;  /* 0x000000ff00027202 */ /* 0x000fe20000000f00 */
[----:B------:R-:W-:Y:S01]  /*1dec0*/  IMAD.MOV.U32 R201, RZ, RZ, 0x1c1f ;  /* 0x00001c1fffc97424 */ /* 0x000fe200078e00ff */
[----:B------:R-:W-:Y:S02]  /*1ded0*/  MOV R3, 0x1def0 ;  /* 0x0001def000037802 */ /* 0x000fe40000000f00 */
[----:B-12---:R-:W-:Y:S05]  /*1dee0*/  CALL.REL.NOINC `($__internal_77_$__cuda_sm70_shflsync_idx_p) ;  /* 0x00000a9000007944 */ /* 0x006fea0003c00000 */
[----:B-1---5:R-:W-:Y:S05]  /*1def0*/  BRA `(.L_x_4743) ;  /* 0xffffae6000007947 */ /* 0x022fea000383ffff */
.L_x_4672:
[----:B----4-:R-:W-:Y:S01]  /*1df00*/  IMAD.MOV.U32 R0, RZ, RZ, R5 ;  /* 0x000000ffff007224 */ /* 0x010fe200078e0005 */
[----:B------:R-:W-:Y:S01]  /*1df10*/  MOV R2, 0x1 ;  /* 0x0000000100027802 */ /* 0x000fe20000000f00 */
[----:B------:R-:W-:Y:S01]  /*1df20*/  IMAD.MOV.U32 R201, RZ, RZ, 0x1c1f ;  /* 0x00001c1fffc97424 */ /* 0x000fe200078e00ff */
[----:B------:R-:W-:-:S02]  /*1df30*/  MOV R3, 0x1df50 ;  /* 0x0001df5000037802 */ /* 0x000fc40000000f00 */
[----:B-123--:R-:W-:Y:S05]  /*1df40*/  CALL.REL.NOINC `($__internal_77_$__cuda_sm70_shflsync_idx_p) ;  /* 0x00000a3000007944 */ /* 0x00efea0003c00000 */
[----:B-----5:R-:W-:Y:S01]  /*1df50*/  IMAD.MOV.U32 R4, RZ, RZ, R0 ;  /* 0x000000ffff047224 */ /* 0x020fe200078e0000 */
[----:B------:R-:W-:Y:S01]  /*1df60*/  MOV R2, 0x1 ;  /* 0x0000000100027802 */ /* 0x000fe20000000f00 */
[----:B------:R-:W-:Y:S01]  /*1df70*/  IMAD.MOV.U32 R0, RZ, RZ, R12 ;  /* 0x000000ffff007224 */ /* 0x000fe200078e000c */
[----:B------:R-:W-:-:S02]  /*1df80*/  MOV R201, 0x1c1f ;  /* 0x00001c1f00c97802 */ /* 0x000fc40000000f00 */
[----:B------:R-:W-:Y:S02]  /*1df90*/  MOV R3, 0x1dfb0 ;  /* 0x0001dfb000037802 */ /* 0x000fe40000000f00 */
[----:B-1----:R-:W-:Y:S05]  /*1dfa0*/  CALL.REL.NOINC `($__internal_77_$__cuda_sm70_shflsync_idx_p) ;  /* 0x000009d000007944 */ /* 0x002fea0003c00000 */
[----:B-1---5:R-:W-:Y:S05]  /*1dfb0*/  BRA `(.L_x_4744) ;  /* 0xffffbb6000007947 */ /* 0x022fea000383ffff */
.L_x_4676:
[----:B------:R-:W-:Y:S01]  /*1dfc0*/  IMAD.MOV.U32 R0, RZ, RZ, R5 ;  /* 0x000000ffff007224 */ /* 0x000fe200078e0005 */
[----:B------:R-:W-:Y:S01]  /*1dfd0*/  MOV R2, RZ ;  /* 0x000000ff00027202 */ /* 0x000fe20000000f00 */
[----:B------:R-:W-:Y:S01]  /*1dfe0*/  IMAD.MOV.U32 R201, RZ, RZ, 0x181f ;  /* 0x0000181fffc97424 */ /* 0x000fe200078e00ff */
[----:B------:R-:W-:Y:S02]  /*1dff0*/  MOV R3, 0x1e010 ;  /* 0x0001e01000037802 */ /* 0x000fe40000000f00 */
[----:B------:R-:W-:Y:S05]  /*1e000*/  CALL.REL.NOINC `($__internal_77_$__cuda_sm70_shflsync_idx_p) ;  /* 0x0000097000007944 */ /* 0x000fea0003c00000 */
[----:B-----5:R-:W-:Y:S01]  /*1e010*/  MOV R4, R0 ;  /* 0x0000000000047202 */ /* 0x020fe20000000f00 */
[----:B-1----:R-:W-:Y:S05]  /*1e020*/  BRA `(.L_x_4745) ;  /* 0xffffd07000007947 */ /* 0x002fea000383ffff */
.L_x_4677:
[----:B------:R-:W-:Y:S01]  /*1e030*/  IMAD.MOV.U32 R0, RZ, RZ, R14 ;  /* 0x000000ffff007224 */ /* 0x000fe200078e000e */
[----:B------:R-:W-:Y:S01]  /*1e040*/  MOV R2, RZ ;  /* 0x000000ff00027202 */ /* 0x000fe20000000f00 */
[----:B------:R-:W-:Y:S01]  /*1e050*/  IMAD.MOV.U32 R201, RZ, RZ, 0x181f ;  /* 0x0000181fffc97424 */ /* 0x000fe200078e00ff */
[----:B------:R-:W-:Y:S02]  /*1e060*/  MOV R3, 0x1e080 ;  /* 0x0001e08000037802 */ /* 0x000fe40000000f00 */
[----:B-12---:R-:W-:Y:S05]  /*1e070*/  CALL.REL.NOINC `($__internal_77_$__cuda_sm70_shflsync_idx_p) ;  /* 0x0000090000007944 */ /* 0x006fea0003c00000 */
[----:B-1---5:R-:W-:Y:S05]  /*1e080*/  BRA `(.L_x_4746) ;  /* 0xffffd03000007947 */ /* 0x022fea000383ffff */
.L_x_4680:
[----:B----4-:R-:W-:Y:S01]  /*1e090*/  IMAD.MOV.U32 R0, RZ, RZ, R5 ;  /* 0x000000ffff007224 */ /* 0x010fe200078e0005 */
[----:B--2---:R-:W-:Y:S01]  /*1e0a0*/  MOV R2, 0x1 ;  /* 0x0000000100027802 */ /* 0x004fe20000000f00 */
[----:B------:R-:W-:Y:S01]  /*1e0b0*/  IMAD.MOV.U32 R201, RZ, RZ, 0x181f ;  /* 0x0000181fffc97424 */ /* 0x000fe200078e00ff */
[----:B------:R-:W-:-:S02]  /*1e0c0*/  MOV R3, 0x1e0e0 ;  /* 0x0001e0e000037802 */ /* 0x000fc40000000f00 */
[----:B-1-3--:R-:W-:Y:S05]  /*1e0d0*/  CALL.REL.NOINC `($__internal_77_$__cuda_sm70_shflsync_idx_p) ;  /* 0x000008a000007944 */ /* 0x00afea0003c00000 */
[----:B-----5:R-:W-:Y:S01]  /*1e0e0*/  IMAD.MOV.U32 R4, RZ, RZ, R0 ;  /* 0x000000ffff047224 */ /* 0x020fe200078e0000 */
[----:B------:R-:W-:Y:S01]  /*1e0f0*/  MOV R2, 0x1 ;  /* 0x0000000100027802 */ /* 0x000fe20000000f00 */
[----:B------:R-:W-:Y:S01]  /*1e100*/  IMAD.MOV.U32 R0, RZ, RZ, R14 ;  /* 0x000000ffff007224 */ /* 0x000fe200078e000e */
[----:B------:R-:W-:-:S02]  /*1e110*/  MOV R201, 0x181f ;  /* 0x0000181f00c97802 */ /* 0x000fc40000000f00 */
[----:B------:R-:W-:Y:S02]  /*1e120*/  MOV R3, 0x1e140 ;  /* 0x0001e14000037802 */ /* 0x000fe40000000f00 */
[----:B-1----:R-:W-:Y:S05]  /*1e130*/  CALL.REL.NOINC `($__internal_77_$__cuda_sm70_shflsync_idx_p) ;  /* 0x0000084000007944 */ /* 0x002fea0003c00000 */
[----:B-1---5:R-:W-:Y:S05]  /*1e140*/  BRA `(.L_x_4747) ;  /* 0xffffd0f000007947 */ /* 0x022fea000383ffff */
.L_x_4683:
[----:B----4-:R-:W-:Y:S01]  /*1e150*/  IMAD.MOV.U32 R0, RZ, RZ, R5 ;  /* 0x000000ffff007224 */ /* 0x010fe200078e0005 */
[----:B-1----:R-:W-:Y:S01]  /*1e160*/  MOV R2, 0x2 ;  /* 0x0000000200027802 */ /* 0x002fe20000000f00 */
[----:B------:R-:W-:Y:S01]  /*1e170*/  IMAD.MOV.U32 R201, RZ, RZ, 0x181f ;  /* 0x0000181fffc97424 */ /* 0x000fe200078e00ff */
[----:B------:R-:W-:Y:S02]  /*1e180*/  MOV R3, 0x1e1a0 ;  /* 0x0001e1a000037802 */ /* 0x000fe40000000f00 */
[----:B--23--:R-:W-:Y:S05]  /*1e190*/  CALL.REL.NOINC `($__internal_77_$__cuda_sm70_shflsync_idx_p) ;  /* 0x000007e000007944 */ /* 0x00cfea0003c00000 */
[----:B-----5:R-:W-:Y:S01]  /*1e1a0*/  MOV R4, R0 ;  /* 0x0000000000047202 */ /* 0x020fe20000000f00 */
[----:B-1----:R-:W-:Y:S05]  /*1e1b0*/  BRA `(.L_x_4748) ;  /* 0xffffd1f000007947 */ /* 0x002fea000383ffff */
.L_x_4684:
[----:B----4-:R-:W-:Y:S01]  /*1e1c0*/  IMAD.MOV.U32 R0, RZ, RZ, R14 ;  /* 0x000000ffff007224 */ /* 0x010fe200078e000e */
[----:B------:R-:W-:Y:S01]  /*1e1d0*/  MOV R2, 0x2 ;  /* 0x0000000200027802 */ /* 0x000fe20000000f00 */
[----:B------:R-:W-:Y:S01]  /*1e1e0*/  IMAD.MOV.U32 R201, RZ, RZ, 0x181f ;  /* 0x0000181fffc97424 */ /* 0x000fe200078e00ff */
[----:B------:R-:W-:Y:S02]  /*1e1f0*/  MOV R3, 0x1e210 ;  /* 0x0001e21000037802 */ /* 0x000fe40000000f00 */
[----:B-123--:R-:W-:Y:S05]  /*1e200*/  CALL.REL.NOINC `($__internal_77_$__cuda_sm70_shflsync_idx_p) ;  /* 0x0000077000007944 */ /* 0x00efea0003c00000 */
[----:B-1---5:R-:W-:Y:S05]  /*1e210*/  BRA `(.L_x_4749) ;  /* 0xffffd1b000007947 */ /* 0x022fea000383ffff */
.L_x_4687:
[----:B-1----:R-:W-:Y:S01]  /*1e220*/  IMAD.MOV.U32 R0, RZ, RZ, R5 ;  /* 0x000000ffff007224 */ /* 0x002fe200078e0005 */
[----:B------:R-:W-:Y:S01]  /*1e230*/  MOV R2, 0x3 ;  /* 0x0000000300027802 */ /* 0x000fe20000000f00 */
[----:B------:R-:W-:Y:S01]  /*1e240*/  IMAD.MOV.U32 R201, RZ, RZ, 0x181f ;  /* 0x0000181fffc97424 */ /* 0x000fe200078e00ff */
[----:B------:R-:W-:-:S02]  /*1e250*/  MOV R3, 0x1e270 ;  /* 0x0001e27000037802 */ /* 0x000fc40000000f00 */
[----:B--234-:R-:W-:Y:S05]  /*1e260*/  CALL.REL.NOINC `($__internal_77_$__cuda_sm70_shflsync_idx_p) ;  /* 0x0000071000007944 */ /* 0x01cfea0003c00000 */
[----:B-----5:R-:W-:Y:S01]  /*1e270*/  IMAD.MOV.U32 R4, RZ, RZ, R0 ;  /* 0x000000ffff047224 */ /* 0x020fe200078e0000 */
[----:B------:R-:W-:Y:S01]  /*1e280*/  MOV R2, 0x3 ;  /* 0x0000000300027802 */ /* 0x000fe20000000f00 */
[----:B------:R-:W-:Y:S01]  /*1e290*/  IMAD.MOV.U32 R0, RZ, RZ, R14 ;  /* 0x000000ffff007224 */ /* 0x000fe200078e000e */
[----:B------:R-:W-:-:S02]  /*1e2a0*/  MOV R201, 0x181f ;  /* 0x0000181f00c97802 */ /* 0x000fc40000000f00 */
[----:B------:R-:W-:Y:S02]  /*1e2b0*/  MOV R3, 0x1e2d0 ;  /* 0x0001e2d000037802 */ /* 0x000fe40000000f00 */
[----:B-1----:R-:W-:Y:S05]  /*1e2c0*/  CALL.REL.NOINC `($__internal_77_$__cuda_sm70_shflsync_idx_p) ;  /* 0x000006b000007944 */ /* 0x002fea0003c00000 */
[----:B-1---5:R-:W-:Y:S05]  /*1e2d0*/  BRA `(.L_x_4750) ;  /* 0xffffd27000007947 */ /* 0x022fea000383ffff */
.L_x_4689:
[----:B------:R-:W-:Y:S01]  /*1e2e0*/  IMAD.MOV.U32 R0, RZ, RZ, R98 ;  /* 0x000000ffff007224 */ /* 0x000fe200078e0062 */
[----:B------:R-:W-:Y:S01]  /*1e2f0*/  MOV R2, RZ ;  /* 0x000000ff00027202 */ /* 0x000fe20000000f00 */
[----:B------:R-:W-:Y:S01]  /*1e300*/  IMAD.MOV.U32 R201, RZ, RZ, 0x1f ;  /* 0x0000001fffc97424 */ /* 0x000fe200078e00ff */
[----:B------:R-:W-:Y:S02]  /*1e310*/  MOV R3, 0x1e330 ;  /* 0x0001e33000037802 */ /* 0x000fe40000000f00 */
[----:B-12---:R-:W-:Y:S05]  /*1e320*/  CALL.REL.NOINC `($__internal_77_$__cuda_sm70_shflsync_idx_p) ;  /* 0x0000065000007944 */ /* 0x006fea0003c00000 */
[----:B------:R-:W-:Y:S01]  /*1e330*/  MOV R9, R0 ;  /* 0x0000000000097202 */ /* 0x000fe20000000f00 */
[----:B-1---5:R-:W-:Y:S05]  /*1e340*/  BRA `(.L_x_4751) ;  /* 0xffffd41000007947 */ /* 0x022fea000383ffff */
.L_x_4690:
[----:B------:R-:W-:Y:S01]  /*1e350*/  IMAD.MOV.U32 R0, RZ, RZ, R98 ;  /* 0x000000ffff007224 */ /* 0x000fe200078e0062 */
[----:B------:R-:W-:Y:S01]  /*1e360*/  MOV R2, 0x1 ;  /* 0x0000000100027802 */ /* 0x000fe20000000f00 */
[----:B------:R-:W-:Y:S01]  /*1e370*/  IMAD.MOV.U32 R201, RZ, RZ, 0x1f ;  /* 0x0000001fffc97424 */ /* 0x000fe200078e00ff */
[----:B------:R-:W-:Y:S02]  /*1e380*/  MOV R3, 0x1e3a0 ;  /* 0x0001e3a000037802 */ /* 0x000fe40000000f00 */
[----:B-1234-:R-:W-:Y:S05]  /*1e390*/  CALL.REL.NOINC `($__internal_77_$__cuda_sm70_shflsync_idx_p) ;  /* 0x000005e000007944 */ /* 0x01efea0003c00000 */
[----:B------:R-:W-:Y:S01]  /*1e3a0*/  MOV R6, R0 ;  /* 0x0000000000067202 */ /* 0x000fe20000000f00 */
[----:B-1---5:R-:W-:Y:S05]  /*1e3b0*/  BRA `(.L_x_4752) ;  /* 0xffffd3c000007947 */ /* 0x022fea000383ffff */
.L_x_4691:
[----:B------:R-:W-:Y:S02]  /*1e3c0*/  MOV R3, 0x1 ;  /* 0x0000000100037802 */ /* 0x000fe40000000f00 */
[----:B------:R-:W-:-:S02]  /*1e3d0*/  MOV R2, 0x1e3f0 ;  /* 0x0001e3f000027802 */ /* 0x000fc40000000f00 */
[----:B---34-:R-:W-:Y:S05]  /*1e3e0*/  CALL.REL.NOINC `($__internal_78_$__cuda_sm70_shflsync_up_p) ;  /* 0x0000061000007944 */ /* 0x018fea0003c00000 */
[----:B------:R-:W-:Y:S05]  /*1e3f0*/  BRA `(.L_x_4753) ;  /* 0xffffd4a000007947 */ /* 0x000fea000383ffff */
.L_x_4692:
[----:B------:R-:W-:Y:S02]  /*1e400*/  MOV R3, 0x2 ;  /* 0x0000000200037802 */ /* 0x000fe40000000f00 */
[----:B------:R-:W-:-:S02]  /*1e410*/  MOV R2, 0x1e430 ;  /* 0x0001e43000027802 */ /* 0x000fc40000000f00 */
[----:B---34-:R-:W-:Y:S05]  /*1e420*/  CALL.REL.NOINC `($__internal_78_$__cuda_sm70_shflsync_up_p) ;  /* 0x000005d000007944 */ /* 0x018fea0003c00000 */
        /* <DEDUP_REMOVED lines=23> */
.L_x_4696:
[----:B------:R-:W-:Y:S02]  /*1e5a0*/  MOV R3, 0x1 ;  /* 0x0000000100037802 */ /* 0x000fe40000000f00 */
[----:B------:R-:W-:Y:S02]  /*1e5b0*/  MOV R2, 0x1e5d0 ;  /* 0x0001e5d000027802 */ /* 0x000fe40000000f00 */
[----:B---3--:R-:W-:Y:S05]  /*1e5c0*/  CALL.REL.NOINC `($__internal_78_$__cuda_sm70_shflsync_up_p) ;  /* 0x0000043000007944 */ /* 0x008fea0003c00000 */
[----:B------:R-:W-:Y:S01]  /*1e5d0*/  MOV R2, R4 ;  /* 0x0000000400027202 */ /* 0x000fe20000000f00 */
[----:B------:R-:W-:Y:S05]  /*1e5e0*/  BRA `(.L_x_4755) ;  /* 0xffffd51000007947 */ /* 0x000fea000383ffff */
.L_x_4697:
[----:B------:R-:W-:Y:S02]  /*1e5f0*/  MOV R3, 0x2 ;  /* 0x0000000200037802 */ /* 0x000fe40000000f00 */
[----:B------:R-:W-:Y:S02]  /*1e600*/  MOV R2, 0x1e620 ;  /* 0x0001e62000027802 */ /* 0x000fe40000000f00 */
[----:B---3--:R-:W-:Y:S05]  /*1e610*/  CALL.REL.NOINC `($__internal_78_$__cuda_sm70_shflsync_up_p) ;  /* 0x000003e000007944 */ /* 0x008fea0003c00000 */
        /* <DEDUP_REMOVED lines=23> */
.L_x_4699:
[----:B------:R-:W-:Y:S02]  /*1e790*/  SEL R0, RZ, 0x1, P0 ;  /* 0x00000001ff007807 */ /* 0x000fe40000000000 */
[----:B------:R-:W-:Y:S02]  /*1e7a0*/  MOV R2, 0x1e7c0 ;  /* 0x0001e7c000027802 */ /* 0x000fe40000000f00 */
[----:B-1-3--:R-:W-:Y:S05]  /*1e7b0*/  CALL.REL.NOINC `($__internal_79_$__cuda_sm70_votesync_ballot) ;  /* 0x000002a000007944 */ /* 0x00afea0003c00000 */
[----:B------:R-:W-:Y:S01]  /*1e7c0*/  MOV R10, R0 ;  /* 0x00000000000a7202 */ /* 0x000fe20000000f00 */
[----:B------:R-:W-:Y:S05]  /*1e7d0*/  BRA `(.L_x_4757) ;  /* 0xffffd4b000007947 */ /* 0x000fea000383ffff */
.L_x_4700:
[----:B------:R-:W-:Y:S01]  /*1e7e0*/  IMAD.MOV.U32 R0, RZ, RZ, R7 ;  /* 0x000000ffff007224 */ /* 0x000fe200078e0007 */
[----:B------:R-:W-:Y:S01]  /*1e7f0*/  MOV R2, R6 ;  /* 0x0000000600027202 */ /* 0x000fe20000000f00 */
[----:B------:R-:W-:Y:S01]  /*1e800*/  IMAD.MOV.U32 R201, RZ, RZ, 0x1f ;  /* 0x0000001fffc97424 */ /* 0x000fe200078e00ff */
[----:B------:R-:W-:Y:S02]  /*1e810*/  MOV R3, 0x1e830 ;  /* 0x0001e83000037802 */ /* 0x000fe40000000f00 */
[----:B-1-3--:R-:W-:Y:S05]  /*1e820*/  CALL.REL.NOINC `($__internal_77_$__cuda_sm70_shflsync_idx_p) ;  /* 0x0000015000007944 */ /* 0x00afea0003c00000 */
[----:B------:R-:W-:Y:S01]  /*1e830*/  IMAD.MOV.U32 R7, RZ, RZ, R0 ;  /* 0x000000ffff077224 */ /* 0x000fe200078e0000 */
[----:B------:R-:W-:Y:S01]  /*1e840*/  MOV R2, R6 ;  /* 0x0000000600027202 */ /* 0x000fe20000000f00 */
[----:B------:R-:W-:Y:S01]  /*1e850*/  IMAD.MOV.U32 R0, RZ, RZ, R8 ;  /* 0x000000ffff007224 */ /* 0x000fe200078e0008 */
[----:B------:R-:W-:Y:S02]  /*1e860*/  MOV R201, 0x1f ;  /* 0x0000001f00c97802 */ /* 0x000fe40000000f00 */
[----:B------:R-:W-:-:S02]  /*1e870*/  MOV R3, 0x1e890 ;  /* 0x0001e89000037802 */ /* 0x000fc40000000f00 */
[----:B-1---5:R-:W-:Y:S05]  /*1e880*/  CALL.REL.NOINC `($__internal_77_$__cuda_sm70_shflsync_idx_p) ;  /* 0x000000f000007944 */ /* 0x022fea0003c00000 */
[----:B------:R-:W-:Y:S01]  /*1e890*/  MOV R5, R0 ;  /* 0x0000000000057202 */ /* 0x000fe20000000f00 */
[----:B-1---5:R-:W-:Y:S05]  /*1e8a0*/  BRA `(.L_x_4758) ;  /* 0xffffd43000007947 */ /* 0x022fea000383ffff */
.L_x_4703:
[----:B------:R-:W-:Y:S01]  /*1e8b0*/  IMAD.MOV.U32 R0, RZ, RZ, R4 ;  /* 0x000000ffff007224 */ /* 0x000fe200078e0004 */
[----:B------:R-:W-:Y:S01]  /*1e8c0*/  MOV R2, R6 ;  /* 0x0000000600027202 */ /* 0x000fe20000000f00 */
[----:B------:R-:W-:Y:S01]  /*1e8d0*/  IMAD.MOV.U32 R201, RZ, RZ, 0x1f ;  /* 0x0000001fffc97424 */ /* 0x000fe200078e00ff */
[----:B------:R-:W-:-:S02]  /*1e8e0*/  MOV R3, 0x1e900 ;  /* 0x0001e90000037802 */ /* 0x000fc40000000f00 */
[----:B-1-34-:R-:W-:Y:S05]  /*1e8f0*/  CALL.REL.NOINC `($__internal_77_$__cuda_sm70_shflsync_idx_p) ;  /* 0x0000008000007944 */ /* 0x01afea0003c00000 */
[----:B------:R-:W-:Y:S01]  /*1e900*/  MOV R12, R0 ;  /* 0x00000000000c7202 */ /* 0x000fe20000000f00 */
[----:B-1---5:R-:W-:Y:S05]  /*1e910*/  BRA `(.L_x_4702) ;  /* 0xffffd42000007947 */ /* 0x022fea000383ffff */
        .weak           $__internal_76_$__cuda_sm70_shflsync_bfly_p
        .type           $__internal_76_$__cuda_sm70_shflsync_bfly_p,@function
        .size           $__internal_76_$__cuda_sm70_shflsync_bfly_p,($__internal_77_$__cuda_sm70_shflsync_idx_p - $__internal_76_$__cuda_sm70_shflsync_bfly_p)
$__internal_76_$__cuda_sm70_shflsync_bfly_p:
[----:B------:R-:W-:Y:S02]  /*1e920*/  MOV R166, 0xffffffff ;  /* 0xffffffff00a67802 */ /* 0x000fe40000000f00 */
[----:B------:R-:W-:-:S02]  /*1e930*/  MOV R3, 0x1f ;  /* 0x0000001f00037802 */ /* 0x000fc40000000f00 */
[----:B------:R-:W-:Y:S04]  /*1e940*/  WARPSYNC R166 ;  /* 0x000000a600007348 */ /* 0x000fe80003800000 */
[----:B------:R1:W2:Y:S02]  /*1e950*/  SHFL.BFLY PT, R0, R132, R0, R3 ;  /* 0x0c00000084007389 */ /* 0x0002a400000e0003 */
[----:B-1----:R-:W-:-:S04]  /*1e960*/  MOV R3, 0x0 ;  /* 0x0000000000037802 */ /* 0x002fc80000000f00 */
[----:B--2---:R-:W-:Y:S05]  /*1e970*/  RET.REL.NODEC R2 `(_ZN7cutlass13device_kernelIN5flash19enable_sm80_to_sm89INS1_16FlashAttnFwdSm80INS1_25CollectiveMainloopFwdSm80ILi8ELi1ELb0EN4cute5tupleIJNS5_1CILi128EEENS7_ILi32EEENS7_ILi256EEEEEELi256ENS_6half_tEfNS_4arch4Sm80ELb1ELb0ELb0ELb1ELb1ELb1ELb1ELb1EEENS1_21CollectiveEpilogueFwdINS6_IJS8_SA_S9_EEENS6_IJNS7_ILi1EEESI_SI_EEESC_SE_Li256ELb1ELb1ELb1ELb0EEENS1_36VarlenDynamicPersistentTileSchedulerILi128ELi32ELi256ELi256ELb1ELb1ELb0ELb1ELb1ELb1EEEEEEEEEvNT_6ParamsE) ;  /* 0xfffe168002007950 */ /* 0x004fea0003c3ffff */
        .weak           $__internal_77_$__cuda_sm70_shflsync_idx_p
        .type           $__internal_77_$__cuda_sm70_shflsync_idx_p,@function
        .size           $__internal_77_$__cuda_sm70_shflsync_idx_p,($__internal_78_$__cuda_sm70_shflsync_up_p - $__internal_77_$__cuda_sm70_shflsync_idx_p)
$__internal_77_$__cuda_sm70_shflsync_idx_p:
[----:B------:R1:W-:Y:S02]  /*1e980*/  STL [R1+0x44], R4 ;  /* 0x0000440401007387 */ /* 0x0003e40000100800 */
[----:B-1----:R-:W-:-:S04]  /*1e990*/  MOV R4, 0xffffffff ;  /* 0xffffffff00047802 */ /* 0x002fc80000000f00 */
[----:B------:R-:W-:Y:S04]  /*1e9a0*/  WARPSYNC R4 ;  /* 0x0000000400007348 */ /* 0x000fe80003800000 */
[----:B------:R1:W2:Y:S04]  /*1e9b0*/  SHFL.IDX PT, R0, R0, R2, R201 ;  /* 0x0000000200007389 */ /* 0x0002a800000e00c9 */
[----:B-1----:R1:W5:Y:S01]  /*1e9c0*/  LDL.LU R4, [R1+0x44] ;  /* 0x0000440001047983 */ /* 0x0023620000300800 */
[----:B------:R-:W-:Y:S02]  /*1e9d0*/  MOV R2, R3 ;  /* 0x0000000300027202 */ /* 0x000fe40000000f00 */
[----:B------:R-:W-:-:S04]  /*1e9e0*/  MOV R3, 0x0 ;  /* 0x0000000000037802 */ /* 0x000fc80000000f00 */
[----:B--2---:R-:W-:Y:S05]  /*1e9f0*/  RET.REL.NODEC R2 `(_ZN7cutlass13device_kernelIN5flash19enable_sm80_to_sm89INS1_16FlashAttnFwdSm80INS1_25CollectiveMainloopFwdSm80ILi8ELi1ELb0EN4cute5tupleIJNS5_1CILi128EEENS7_ILi32EEENS7_ILi256EEEEEELi256ENS_6half_tEfNS_4arch4Sm80ELb1ELb0ELb0ELb1ELb1ELb1ELb1ELb1EEENS1_21CollectiveEpilogueFwdINS6_IJS8_SA_S9_EEENS6_IJNS7_ILi1EEESI_SI_EEESC_SE_Li256ELb1ELb1ELb1ELb0EEENS1_36VarlenDynamicPersistentTileSchedulerILi128ELi32ELi256ELi256ELb1ELb1ELb0ELb1ELb1ELb1EEEEEEEEEvNT_6ParamsE) ;  /* 0xfffe160002007950 */ /* 0x004fea0003c3ffff */
        .weak           $__internal_78_$__cuda_sm70_shflsync_up_p
        .type           $__internal_78_$__cuda_sm70_shflsync_up_p,@function
        .size           $__internal_78_$__cuda_sm70_shflsync_up_p,($__internal_79_$__cuda_sm70_votesync_ballot - $__internal_78_$__cuda_sm70_shflsync_up_p)
$__internal_78_$__cuda_sm70_shflsync_up_p:
[----:B------:R-:W-:Y:S02]  /*1ea00*/  MOV R4, RZ ;  /* 0x000000ff00047202 */ /* 0x000fe40000000f00 */
[----:B------:R-:W-:-:S04]  /*1ea10*/  MOV R10, 0xffffffff ;  /* 0xffffffff000a7802 */ /* 0x000fc80000000f00 */
[----:B------:R-:W-:Y:S04]  /*1ea20*/  WARPSYNC R10 ;  /* 0x0000000a00007348 */ /* 0x000fe80003800000 */
[----:B------:R1:W2:Y:S02]  /*1ea30*/  SHFL.UP PT, R4, R0, R3, R4 ;  /* 0x0400000300047389 */ /* 0x0002a400000e0004 */
[----:B-1----:R-:W-:-:S04]  /*1ea40*/  MOV R3, 0x0 ;  /* 0x0000000000037802 */ /* 0x002fc80000000f00 */
[----:B--2---:R-:W-:Y:S05]  /*1ea50*/  RET.REL.NODEC R2 `(_ZN7cutlass13device_kernelIN5flash19enable_sm80_to_sm89INS1_16FlashAttnFwdSm80INS1_25CollectiveMainloopFwdSm80ILi8ELi1ELb0EN4cute5tupleIJNS5_1CILi128EEENS7_ILi32EEENS7_ILi256EEEEEELi256ENS_6half_tEfNS_4arch4Sm80ELb1ELb0ELb0ELb1ELb1ELb1ELb1ELb1EEENS1_21CollectiveEpilogueFwdINS6_IJS8_SA_S9_EEENS6_IJNS7_ILi1EEESI_SI_EEESC_SE_Li256ELb1ELb1ELb1ELb0EEENS1_36VarlenDynamicPersistentTileSchedulerILi128ELi32ELi256ELi256ELb1ELb1ELb0ELb1ELb1ELb1EEEEEEEEEvNT_6ParamsE) ;  /* 0xfffe15a002007950 */ /* 0x004fea0003c3ffff */
        .weak           $__internal_79_$__cuda_sm70_votesync_ballot
        .type           $__internal_79_$__cuda_sm70_votesync_ballot,@function
        .size           $__internal_79_$__cuda_sm70_votesync_ballot,(.L_x_6559 - $__internal_79_$__cuda_sm70_votesync_ballot)
$__internal_79_$__cuda_sm70_votesync_ballot:
[----:B------:R-:W-:Y:S01]  /*1ea60*/  ISETP.NE.U32.AND P0, PT, R0, 0x1, PT ;  /* 0x000000010000780c */ /* 0x000fe20003f05070 */
[----:B------:R-:W-:-:S04]  /*1ea70*/  IMAD.MOV.U32 R3, RZ, RZ, -0x1 ;  /* 0xffffffffff037424 */ /* 0x000fc800078e00ff */
[----:B------:R-:W-:Y:S08]  /*1ea80*/  WARPSYNC R3 ;  /* 0x0000000300007348 */ /* 0x000ff00003800000 */
[----:B------:R-:W-:-:S04]  /*1ea90*/  VOTE.ANY R0, PT, !P0 ;  /* 0x0000000000007806 */ /* 0x000fc800040e0100 */
[----:B------:R-:W-:Y:S01]  /*1eaa0*/  LOP3.LUT R0, R0, R3, RZ, 0xc0, !PT ;  /* 0x0000000300007212 */ /* 0x000fe200078ec0ff */
[----:B------:R-:W-:-:S04]  /*1eab0*/  IMAD.MOV.U32 R3, RZ, RZ, 0x0 ;  /* 0x00000000ff037424 */ /* 0x000fc800078e00ff */
[----:B------:R-:W-:Y:S05]  /*1eac0*/  RET.REL.NODEC R2 `(_ZN7cutlass13device_kernelIN5flash19enable_sm80_to_sm89INS1_16FlashAttnFwdSm80INS1_25CollectiveMainloopFwdSm80ILi8ELi1ELb0EN4cute5tupleIJNS5_1CILi128EEENS7_ILi32EEENS7_ILi256EEEEEELi256ENS_6half_tEfNS_4arch4Sm80ELb1ELb0ELb0ELb1ELb1ELb1ELb1ELb1EEENS1_21CollectiveEpilogueFwdINS6_IJS8_SA_S9_EEENS6_IJNS7_ILi1EEESI_SI_EEESC_SE_Li256ELb1ELb1ELb1ELb0EEENS1_36VarlenDynamicPersistentTileSchedulerILi128ELi32ELi256ELi256ELb1ELb1ELb0ELb1ELb1ELb1EEEEEEEEEvNT_6ParamsE) ;  /* 0xfffe153002007950 */ /* 0x000fea0003c3ffff */
.L_x_4759:
        /* <DEDUP_REMOVED lines=11> */
.L_x_6559:


//--------------------- .text._ZN7cutlass13device_kernelIN5flash19enable_sm80_to_sm89INS1_16FlashAttnFwdSm80INS1_25CollectiveMainloopFwdSm80ILi8ELi1ELb0EN4cute5tupleIJNS5_1CILi128EEENS7_ILi96EEENS7_ILi256EEEEEELi256ENS_6half_tEfNS_4arch4Sm80ELb0ELb0ELb0ELb0ELb1ELb0ELb1ELb1EEENS1_21CollectiveEpilogueFwdINS6_IJS8_SA_S9_EEENS6_IJNS7_ILi1EEESI_SI_EEESC_SE_Li256ELb0ELb1ELb1ELb0EEENS1_19SingleTileSchedulerILb0ELb1ELb1ELi128EEEEEEEEEvNT_6ParamsE --------------------------
	.section	.text._ZN7cutlass13device_kernelIN5flash19enable_sm80_to_sm89INS1_16FlashAttnFwdSm80INS1_25CollectiveMainloopFwdSm80ILi8ELi1ELb0EN4cute5tupleIJNS5_1CILi128EEENS7_ILi96EEENS7_ILi256EEEEEELi256ENS_6half_tEfNS_4arch4Sm80ELb0ELb0ELb0ELb0ELb1ELb0ELb1ELb1EEENS1_21CollectiveEpilogueFwdINS6_IJS8_SA_S9_EEENS6_IJNS7_ILi1EEESI_SI_EEESC_SE_Li256ELb0ELb1ELb1ELb0EEENS1_19SingleTileSchedulerILb0ELb1ELb1ELi128EEEEEEEEEvNT_6ParamsE,"ax",@progbits
	.sectioninfo	@"SHI_REGISTERS=255"
	.align	128
.text._ZN7cutlass13device_kernelIN5flash19enable_sm80_to_sm89INS1_16FlashAttnFwdSm80INS1_25CollectiveMainloopFwdSm80ILi8ELi1ELb0EN4cute5tupleIJNS5_1CILi128EEENS7_ILi96EEENS7_ILi256EEEEEELi256ENS_6half_tEfNS_4arch4Sm80ELb0ELb0ELb0ELb0ELb1ELb0ELb1ELb1EEENS1_21CollectiveEpilogueFwdINS6_IJS8_SA_S9_EEENS6_IJNS7_ILi1EEESI_SI_EEESC_SE_Li256ELb0ELb1ELb1ELb0EEENS1_19SingleTileSchedulerILb0ELb1ELb1ELi128EEEEEEEEEvNT_6ParamsE:
        .type           _ZN7cutlass13device_kernelIN5flash19enable_sm80_to_sm89INS1_16FlashAttnFwdSm80INS1_25CollectiveMainloopFwdSm80ILi8ELi1ELb0EN4cute5tupleIJNS5_1CILi128EEENS7_ILi96EEENS7_ILi256EEEEEELi256ENS_6half_tEfNS_4arch4Sm80ELb0ELb0ELb0ELb0ELb1ELb0ELb1ELb1EEENS1_21CollectiveEpilogueFwdINS6_IJS8_SA_S9_EEENS6_IJNS7_ILi1EEESI_SI_EEESC_SE_Li256ELb0ELb1ELb1ELb0EEENS1_19SingleTileSchedulerILb0ELb1ELb1ELi128EEEEEEEEEvNT_6ParamsE,@function
        .size           _ZN7cutlass13device_kernelIN5flash19enable_sm80_to_sm89INS1_16FlashAttnFwdSm80INS1_25CollectiveMainloopFwdSm80ILi8ELi1ELb0EN4cute5tupleIJNS5_1CILi128EEENS7_ILi96EEENS7_ILi256EEEEEELi256ENS_6half_tEfNS_4arch4Sm80ELb0ELb0ELb0ELb0ELb1ELb0ELb1ELb1EEENS1_21CollectiveEpilogueFwdINS6_IJS8_SA_S9_EEENS6_IJNS7_ILi1EEESI_SI_EEESC_SE_Li256ELb0ELb1ELb1ELb0EEENS1_19SingleTileSchedulerILb0ELb1ELb1ELi128EEEEEEEEEvNT_6ParamsE,(.L_x_6564 - _ZN7cutlass13device_kernelIN5flash19enable_sm80_to_sm89INS1_16FlashAttnFwdSm80INS1_25CollectiveMainloopFwdSm80ILi8ELi1ELb0EN4cute5tupleIJNS5_1CILi128EEENS7_ILi96EEENS7_ILi256EEEEEELi256ENS_6half_tEfNS_4arch4Sm80ELb0ELb0ELb0ELb0ELb1ELb0ELb1ELb1EEENS1_21CollectiveEpilogueFwdINS6_IJS8_SA_S9_EEENS6_IJNS7_ILi1EEESI_SI_EEESC_SE_Li256ELb0ELb1ELb1ELb0EEENS1_19SingleTileSchedulerILb0ELb1ELb1ELi128EEEEEEEEEvNT_6ParamsE)
        .other          _ZN7cutlass13device_kernelIN5flash19enable_sm80_to_sm89INS1_16FlashAttnFwdSm80INS1_25CollectiveMainloopFwdSm80ILi8ELi1ELb0EN4cute5tupleIJNS5_1CILi128EEENS7_ILi96EEENS7_ILi256EEEEEELi256ENS_6half_tEfNS_4arch4Sm80ELb0ELb0ELb0ELb0ELb1ELb0ELb1ELb1EEENS1_21CollectiveEpilogueFwdINS6_IJS8_SA_S9_EEENS6_IJNS7_ILi1EEESI_SI_EEESC_SE_Li256ELb0ELb1ELb1ELb0EEENS1_19SingleTileSchedulerILb0ELb1ELb1ELi128EEEEEEEEEvNT_6ParamsE,@"STO_CUDA_ENTRY STV_DEFAULT"
_ZN7cutlass13device_kernelIN5flash19enable_sm80_to_sm89INS1_16FlashAttnFwdSm80INS1_25CollectiveMainloopFwdSm80ILi8ELi1ELb0EN4cute5tupleIJNS5_1CILi128EEENS7_ILi96EEENS7_ILi256EEEEEELi256ENS_6half_tEfNS_4arch4Sm80ELb0ELb0ELb0ELb0ELb1ELb0ELb1ELb1EEENS1_21CollectiveEpilogueFwdINS6_IJS8_SA_S9_EEENS6_IJNS7_ILi1EEESI_SI_EEESC_SE_Li256ELb0ELb1ELb1ELb0EEENS1_19SingleTileSchedulerILb0ELb1ELb1ELi128EEEEEEEEEvNT_6ParamsE:
        /* <DEDUP_REMOVED lines=18> */
.L_x_4760:
[----:B------:R-:W-:Y:S02]  /*0120*/  ULDC.64 UR4, c[0x0][0x550] ;  /* 0x0001540000047ab9 */ /* 0x000fe40000000a00 */
[----:B------:R-:W-:Y:S02]  /*0130*/  UISETP.NE.AND UP0, UPT, UR4, 0x1, UPT ;  /* 0x000000010400788c */ /* 0x000fe4000bf05270 */
[----:B------:R-:W-:-:S02]  /*0140*/  UIMAD.WIDE.U32 UR8, UR7, UR5, URZ ;  /* 0x00000005070872a5 */ /* 0x000fc4000f8e003f */
[----:B------:R-:W-:Y:S02]  /*0150*/  ULDC UR4, c[0x0][0x558] ;  /* 0x0001560000047ab9 */ /* 0x000fe40000000800 */
[----:B------:R-:W-:-:S05]  /*0160*/  UMOV UR11, UR7 ;  /* 0x00000007000b7c82 */ /* 0x000fca0008000000 */
[----:B------:R-:W-:-:S03]  /*0170*/  @UP0 USHF.R.U32.HI UR11, URZ, UR4, UR9 ;  /* 0x000000043f0b0299 */ /* 0x000fc60008011609 */
.L_x_4761:
        /* <DEDUP_REMOVED lines=64> */
.L_x_4762:
        /* <DEDUP_REMOVED lines=89> */
[----:B------:R-:W-:Y:S01]  /*0b10*/  LEA.HI R30, R6, R2, RZ, 0x3 ;  /* 0x00000002061e7211 */ /* 0x000fe200078f18ff */
[----:B------:R-:W-:Y:S01]  /*0b20*/  ULDC.64 UR4, c[0x0][0x1b8] ;  /* 0x00006e0000047ab9 */ /* 0x000fe20000000a00 */
[----:B------:R-:W-:Y:S01]  /*0b30*/  ISETP.NE.AND P0, PT, R0, 0x1, PT ;  /* 0x000000010000780c */ /* 0x000fe20003f05270 */
[----:B------:R-:W-:Y:S01]  /*0b40*/  UIMAD UR14, UR14, UR4, URZ ;  /* 0x000000040e0e72a4 */ /* 0x000fe2000f8e023f */
[----:B------:R-:W-:Y:S01]  /*0b50*/  LOP3.LUT R13, R30, 0xfffffff8, RZ, 0xc0, !PT ;  /* 0xfffffff81e0d7812 */ /* 0x000fe200078ec0ff */
[----:B------:R-:W-:Y:S01]  /*0b60*/  UIMAD.WIDE.U32 UR16, UR11, UR4, URZ ;  /* 0x000000040b1072a5 */ /* 0x000fe2000f8e003f */
[----:B------:R-:W-:Y:S01]  /*0b70*/  SHF.R.S32.HI R30, RZ, 0x3, R30 ;  /* 0x00000003ff1e7819 */ /* 0x000fe2000001141e */
[----:B------:R-:W-:Y:S01]  /*0b80*/  UIMAD UR14, UR11, UR5, UR14 ;  /* 0x000000050b0e72a4 */ /* 0x000fe2000f8e020e */
[----:B------:R-:W-:Y:S01]  /*0b90*/  BSSY B0, `(.L_x_4764) ;  /* 0x000005a000007945 */ /* 0x000fe20003800000 */
        /* <DEDUP_REMOVED lines=12> */
[----:B------:R1:W-:Y:S01]  /*0c60*/  STL [R1], R108 ;  /* 0x0000006c01007387 */ /* 0x0003e20000100800 */
[----:B------:R-:W-:Y:S01]  /*0c70*/  ULDC UR4, c[0x0][0x168] ;  /* 0x00005a0000047ab9 */ /* 0x000fe20000000800 */
[----:B------:R-:W-:Y:S01]  /*0c80*/  @P0 IMAD.HI.U32 R0, R7, c[0x0][0x2c8], RZ ;  /* 0x0000b20007000a27 */ /* 0x000fe200078e00ff */
[----:B------:R-:W-:Y:S01]  /*0c90*/  UIADD3 UR5, UR17, UR5, URZ ;  /* 0x0000000511057290 */ /* 0x000fe2000fffe03f */
[----:B------:R-:W-:-:S02]  /*0ca0*/  IADD3 R12, R33, 0x40, RZ ;  /* 0x00000040210c7810 */ /* 0x000fc40007ffe0ff */
[----:B---3--:R-:W-:Y:S01]  /*0cb0*/  IMAD.MOV.U32 R5, RZ, RZ, R7 ;  /* 0x000000ffff057224 */ /* 0x008fe200078e0007 */
[----:B------:R-:W-:Y:S01]  /*0cc0*/  @P0 SHF.R.U32.HI R5, RZ, c[0x0][0x2cc], R0 ;  /* 0x0000b300ff050a19 */ /* 0x000fe20000011600 */
[----:B------:R-:W-:Y:S01]  /*0cd0*/  IMAD.U32 R11, RZ, RZ, UR17 ;  /* 0x00000011ff0b7e24 */ /* 0x000fe2000f8e00ff */
[C---:B------:R-:W-:Y:S01]  /*0ce0*/  IADD3 R32, R33.reuse, 0x80, RZ ;  /* 0x0000008021207810 */ /* 0x040fe20007ffe0ff */
[----:B------:R-:W-:Y:S01]  /*0cf0*/  IMAD.U32 R10, RZ, RZ, UR16 ;  /* 0x00000010ff0a7e24 */ /* 0x000fe2000f8e00ff */
[--C-:B------:R-:W-:Y:S01]  /*0d00*/  SHF.R.S32.HI R4, RZ, 0x1f, R5.reuse ;  /* 0x0000001fff047819 */ /* 0x100fe20000011405 */
[----:B------:R-:W-:Y:S01]  /*0d10*/  IMAD.MOV R0, RZ, RZ, -R5 ;  /* 0x000000ffff007224 */ /* 0x000fe200078e0a05 */
[----:B------:R-:W-:Y:S01]  /*0d20*/  ISETP.GE.AND P3, PT, R33, c[0x0][0x198], PT ;  /* 0x0000660021007a0c */ /* 0x000fe20003f66270 */
[----:B------:R-:W-:Y:S01]  /*0d30*/  IMAD.U32 R11, RZ, RZ, UR5 ;  /* 0x00000005ff0b7e24 */ /* 0x000fe2000f8e00ff */
[----:B------:R-:W-:Y:S01]  /*0d40*/  ULDC UR5, c[0x0][0x2c4] ;  /* 0x0000b10000057ab9 */ /* 0x000fe20000000800 */
[----:B------:R-:W-:Y:S01]  /*0d50*/  IMAD R0, R0, c[0x0][0x2c4], R7 ;  /* 0x0000b10000007a24 */ /* 0x000fe200078e0207 */
[----:B------:R-:W-:Y:S01]  /*0d60*/  UIMAD UR4, UR5, UR4, URZ ;  /* 0x00000004050472a4 */ /* 0x000fe2000f8e023f */
[----:B------:R-:W-:Y:S01]  /*0d70*/  IMAD R4, R4, c[0x0][0x1b0], RZ ;  /* 0x00006c0004047a24 */ /* 0x000fe200078e02ff */
[----:B------:R-:W-:Y:S01]  /*0d80*/  ISETP.GE.AND P4, PT, R12, c[0x0][0x198], PT ;  /* 0x000066000c007a0c */ /* 0x000fe20003f86270 */
[----:B------:R-:W-:Y:S01]  /*0d90*/  IMAD.WIDE.U32 R10, R5, c[0x0][0x1b0], R10 ;  /* 0x00006c00050a7a25 */ /* 0x000fe200078e000a */
[----:B------:R-:W-:-:S02]  /*0da0*/  SHF.R.S32.HI R8, RZ, 0x1f, R0 ;  /* 0x0000001fff087819 */ /* 0x000fc40000011400 */
[----:B------:R-:W-:Y:S01]  /*0db0*/  ISETP.GE.AND P6, PT, R32, c[0x0][0x198], PT ;  /* 0x0000660020007a0c */ /* 0x000fe20003fc6270 */
[----:B------:R-:W-:Y:S02]  /*0dc0*/  IMAD R4, R5, c[0x0][0x1b4], R4 ;  /* 0x00006d0005047a24 */ /* 0x000fe400078e0204 */
[----:B------:R-:W-:Y:S02]  /*0dd0*/  IMAD R8, R8, c[0x0][0x1a8], RZ ;  /* 0x00006a0008087a24 */ /* 0x000fe400078e02ff */
[----:B------:R-:W-:Y:S01]  /*0de0*/  IMAD.IADD R5, R11, 0x1, R4 ;  /* 0x000000010b057824 */ /* 0x000fe200078e0204 */
[CC--:B------:R-:W-:Y:S01]  /*0df0*/  LEA.HI R11, R6.reuse, R2.reuse, RZ, 0x4 ;  /* 0x00000002060b7211 */ /* 0x0c0fe200078f20ff */
[----:B------:R-:W-:Y:S01]  /*0e00*/  IMAD.MOV.U32 R4, RZ, RZ, R10 ;  /* 0x000000ffff047224 */ /* 0x000fe200078e000a */
[----:B------:R-:W-:Y:S01]  /*0e10*/  LEA.HI R10, R6, R2, RZ, 0x6 ;  /* 0x00000002060a7211 */ /* 0x000fe200078f30ff */
[C---:B------:R-:W-:Y:S02]  /*0e20*/  IMAD R8, R0.reuse, c[0x0][0x1ac], R8 ;  /* 0x00006b0000087a24 */ /* 0x040fe400078e0208 */
[----:B------:R-:W-:Y:S01]  /*0e30*/  IMAD.WIDE.U32 R4, R0, c[0x0][0x1a8], R4 ;  /* 0x00006a0000047a25 */ /* 0x000fe200078e0004 */
[----:B------:R-:W-:-:S03]  /*0e40*/  LOP3.LUT R0, R11, 0xfffffff0, RZ, 0xc0, !PT ;  /* 0xfffffff00b007812 */ /* 0x000fc600078ec0ff */
[----:B------:R-:W-:Y:S01]  /*0e50*/  IMAD.IADD R8, R5, 0x1, R8 ;  /* 0x0000000105087824 */ /* 0x000fe200078e0208 */
[----:B------:R-:W-:Y:S01]  /*0e60*/  LEA R16, P0, R4, c[0x0][0x160], 0x1 ;  /* 0x0000580004107a11 */ /* 0x000fe200078008ff */
[----:B------:R-:W-:Y:S02]  /*0e70*/  IMAD.IADD R0, R2, 0x1, -R0 ;  /* 0x0000000102007824 */ /* 0x000fe400078e0a00 */
[----:B------:R-:W-:Y:S01]  /*0e80*/  IMAD R9, R9, 0x80, R30 ;  /* 0x0000008009097824 */ /* 0x000fe200078e021e */
[----:B------:R-:W-:Y:S01]  /*0e90*/  LEA.HI.X R8, R4, c[0x0][0x164], R8, 0x1, P0 ;  /* 0x0000590004087a11 */ /* 0x000fe200000f0c08 */
[----:B------:R-:W-:Y:S01]  /*0ea0*/  IMAD.SHL.U32 R10, R10, 0x8, RZ ;  /* 0x000000080a0a7824 */ /* 0x000fe200078e00ff */
[----:B------:R-:W-:Y:S01]  /*0eb0*/  SHF.R.S32.HI R7, RZ, 0x1f, R0 ;  /* 0x0000001fff077819 */ /* 0x000fe20000011400 */
[----:B------:R-:W-:Y:S01]  /*0ec0*/  IMAD.MOV.U32 R4, RZ, RZ, 0x10 ;  /* 0x00000010ff047424 */ /* 0x000fe200078e00ff */
[----:B------:R-:W-:Y:S01]  /*0ed0*/  ISETP.GE.AND P0, PT, R9, UR4, PT ;  /* 0x0000000409007c0c */ /* 0x000fe2000bf06270 */
[----:B------:R1:W3:Y:S01]  /*0ee0*/  SHFL.IDX PT, R18, R16, RZ, 0x181f ;  /* 0x00181fff10127589 */ /* 0x0002e200000e0000 */
[----:B------:R-:W-:-:S03]  /*0ef0*/  LEA.HI R7, R7, R0, RZ, 0x3 ;  /* 0x0000000007077211 */ /* 0x000fc600078f18ff */
[----:B------:R1:W2:Y:S01]  /*0f00*/  SHFL.IDX PT, R19, R8, RZ, 0x181f ;  /* 0x00181fff08137589 */ /* 0x0002a200000e0000 */
[----:B------:R-:W-:-:S05]  /*0f10*/  LOP3.LUT R5, R7, 0xfffffff8, RZ, 0xc0, !PT ;  /* 0xfffffff807057812 */ /* 0x000fca00078ec0ff */
[----:B------:R-:W-:Y:S01]  /*0f20*/  IMAD.IADD R5, R0, 0x1, -R5 ;  /* 0x0000000100057824 */ /* 0x000fe200078e0a05 */
[----:B------:R-:W-:-:S04]  /*0f30*/  IADD3 R0, R33, 0xc0, RZ ;  /* 0x000000c021007810 */ /* 0x000fc80007ffe0ff */
[----:B------:R-:W-:Y:S01]  /*0f40*/  ISETP.GE.AND P5, PT, R0, c[0x0][0x198], PT ;  /* 0x0000660000007a0c */ /* 0x000fe20003fa6270 */
[----:B----4-:R4:W5:Y:S03]  /*0f50*/  @P1 R2UR UR14, R3 ;  /* 0x00000000030e13c2 */ /* 0x01096600000e0000 */
        /* <DEDUP_REMOVED lines=29> */
.L_x_4765:
[----:B-123--:R-:W-:Y:S05]  /*1130*/  BSYNC B0 ;  /* 0x0000000000007941 */ /* 0x00efea0003800000 */
.L_x_4764:
        /* <DEDUP_REMOVED lines=25> */
.L_x_4767:
[----:B------:R-:W-:Y:S05]  /*12d0*/  BSYNC B0 ;  /* 0x0000000000007941 */ /* 0x000fea0003800000 */
.L_x_4766:
        /* <DEDUP_REMOVED lines=25> */
.L_x_4769:
[----:B------:R-:W-:Y:S05]  /*1470*/  BSYNC B0 ;  /* 0x0000000000007941 */ /* 0x000fea0003800000 */
.L_x_4768:
[----:B-12---:R-:W-:Y:S01]  /*1480*/  SHFL.IDX PT, R16, R16, 0x3, 0x181f ;  /* 0x00781f0010107f89 */ /* 0x006fe200000e0000 */
[----:B------:R-:W-:Y:S01]  /*1490*/  IADD3 R9, R9, 0x60, RZ ;  /* 0x0000006009097810 */ /* 0x000fe20007ffe0ff */
[----:B------:R-:W-:Y:S01]  /*14a0*/  UMOV UR6, 0x60 ;  /* 0x0000006000067882 */ /* 0x000fe20000000000 */
[----:B------:R-:W-:Y:S01]  /*14b0*/  SHF.R.S32.HI R31, RZ, 0x1f, R12 ;  /* 0x0000001fff1f7819 */ /* 0x000fe2000001140c */
[----:B---3--:R-:W1:Y:S01]  /*14c0*/  SHFL.IDX PT, R17, R8, 0x3, 0x181f ;  /* 0x00781f0008117f89 */ /* 0x008e6200000e0000 */
[----:B------:R-:W-:Y:S01]  /*14d0*/  ISETP.GE.AND P0, PT, R9, UR4, PT ;  /* 0x0000000409007c0c */ /* 0x000fe2000bf06270 */
[----:B------:R-:W-:Y:S01]  /*14e0*/  IMAD.MOV.U32 R250, RZ, RZ, c[0x0][0x2b8] ;  /* 0x0000ae00fffa7624 */ /* 0x000fe200078e00ff */
[----:B------:R-:W-:Y:S01]  /*14f0*/  SHF.R.S32.HI R29, RZ, 0x1f, R32 ;  /* 0x0000001fff1d7819 */ /* 0x000fe20000011420 */
        /* <DEDUP_REMOVED lines=19> */
[C---:B------:R-:W-:Y:S01]  /*1630*/  ISETP.GE.AND P1, PT, R10.reuse, UR10, PT ;  /* 0x0000000a0a007c0c */ /* 0x040fe2000bf26270 */
        /* <DEDUP_REMOVED lines=26> */
[----:B------:R-:W-:Y:S01]  /*17e0*/  LOP3.LUT P1, RZ, R13, 0x2, RZ, 0xc0, !PT ;  /* 0x000000020dff7812 */ /* 0x000fe2000782c0ff */
[----:B------:R-:W-:Y:S01]  /*17f0*/  IMAD R252, R8, c[0x0][0x2b8], R252 ;  /* 0x0000ae0008fc7a24 */ /* 0x000fe200078e02fc */
[----:B------:R-:W-:Y:S01]  /*1800*/  UIMAD.WIDE.U32 UR20, UR11, UR4, URZ ;  /* 0x000000040b1472a5 */ /* 0x000fe2000f8e003f */
[----:B------:R-:W-:Y:S01]  /*1810*/  IMAD.SHL.U32 R8, R30, 0x8, RZ ;  /* 0x000000081e087824 */ /* 0x000fe200078e00ff */
[----:B------:R-:W-:Y:S01]  /*1820*/  UIMAD UR18, UR11, UR5, UR18 ;  /* 0x000000050b1272a4 */ /* 0x000fe2000f8e0212 */
[----:B-1----:R-:W-:Y:S01]  /*1830*/  IMAD.WIDE.U32 R18, R252, c[0x0][0x1e0], RZ ;  /* 0x00007800fc127a25 */ /* 0x002fe200078e00ff */
[----:B------:R-:W-:Y:S01]  /*1840*/  SHF.R.S32.HI R10, RZ, 0x1f, R252 ;  /* 0x0000001fff0a7819 */ /* 0x000fe200000114fc */
[----:B------:R-:W-:Y:S01]  /*1850*/  ULDC.64 UR4, c[0x0][0x210] ;  /* 0x0000840000047ab9 */ /* 0x000fe20000000a00 */
[----:B------:R-:W-:Y:S01]  /*1860*/  LOP3.LUT R8, R247, 0x8, R8, 0xf8, !PT ;  /* 0x00000008f7087812 */ /* 0x000fe200078ef808 */
[----:B------:R-:W-:Y:S01]  /*1870*/  UIADD3 UR18, UR21, UR18, URZ ;  /* 0x0000001215127290 */ /* 0x000fe2000fffe03f */
[----:B------:R-:W-:Y:S01]  /*1880*/  SHF.R.U32.HI R247, RZ, 0x3, R247 ;  /* 0x00000003fff77819 */ /* 0x000fe200000116f7 */
[C---:B------:R-:W-:Y:S01]  /*1890*/  IMAD R9, R10.reuse, c[0x0][0x1e0], RZ ;  /* 0x000078000a097a24 */ /* 0x040fe200078e02ff */
[----:B------:R-:W-:Y:S01]  /*18a0*/  UIMAD UR14, UR14, UR4, URZ ;  /* 0x000000040e0e72a4 */ /* 0x000fe2000f8e023f */
[----:B------:R-:W-:Y:S01]  /*18b0*/  IMAD R10, R10, c[0x0][0x208], RZ ;  /* 0x000082000a0a7a24 */ /* 0x000fe200078e02ff */
[----:B------:R-:W-:Y:S01]  /*18c0*/  LOP3.LUT R247, R8, R247, RZ, 0x3c, !PT ;  /* 0x000000f708f77212 */ /* 0x000fe200078e3cff */
[C---:B------:R-:W-:Y:S01]  /*18d0*/  IMAD R9, R252.reuse, c[0x0][0x1e4], R9 ;  /* 0x00007900fc097a24 */ /* 0x040fe200078e0209 */
[----:B------:R-:W-:Y:S01]  /*18e0*/  UIMAD.WIDE.U32 UR22, UR11, UR4, URZ ;  /* 0x000000040b1672a5 */ /* 0x000fe2000f8e003f */
[C---:B--2---:R-:W-:Y:S01]  /*18f0*/  IMAD.WIDE.U32 R16, R252.reuse, c[0x0][0x208], RZ ;  /* 0x00008200fc107a25 */ /* 0x044fe200078e00ff */
[----:B------:R-:W-:Y:S01]  /*1900*/  UIMAD UR4, UR11, UR5, UR14 ;  /* 0x000000050b0472a4 */ /* 0x000fe2000f8e020e */
[----:B------:R-:W-:Y:S01]  /*1910*/  ISETP.GE.AND P4, PT, R33, c[0x0][0x1d4], PT ;  /* 0x0000750021007a0c */ /* 0x000fe20003f86270 */
[----:B------:R-:W-:Y:S01]  /*1920*/  UIADD3 UR5, UR7, -0x1, URZ ;  /* 0xffffffff07057890 */ /* 0x000fe2000fffe03f */
[----:B---3--:R-:W-:Y:S01]  /*1930*/  SHF.R.S32.HI R14, RZ, 0x4, R11 ;  /* 0x00000004ff0e7819 */ /* 0x008fe2000001140b */
[----:B------:R-:W-:Y:S01]  /*1940*/  IMAD.IADD R19, R19, 0x1, R9 ;  /* 0x0000000113137824 */ /* 0x000fe200078e0209 */
[----:B------:R-:W-:Y:S01]  /*1950*/  UIADD3 UR4, UR23, UR4, URZ ;  /* 0x0000000417047290 */ /* 0x000fe2000fffe03f */
[----:B------:R-:W-:Y:S01]  /*1960*/  IMAD R10, R252, c[0x0][0x20c], R10 ;  /* 0x00008300fc0a7a24 */ /* 0x000fe200078e020a */
[----:B------:R-:W-:Y:S01]  /*1970*/  LEA.HI R11, R11, R14, RZ, 0x1 ;  /* 0x0000000e0b0b7211 */ /* 0x000fe200078f08ff */
[----:B------:R-:W-:Y:S01]  /*1980*/  UIMAD UR10, UR5, -0x60, UR10 ;  /* 0xffffffa0050a78a4 */ /* 0x000fe2000f8e020a */
[----:B------:R-:W-:Y:S01]  /*1990*/  ISETP.GE.AND P3, PT, R12, c[0x0][0x1d4], PT ;  /* 0x000075000c007a0c */ /* 0x000fe20003f66270 */
[----:B------:R-:W-:Y:S01]  /*19a0*/  IMAD.IADD R17, R17, 0x1, R10 ;  /* 0x0000000111117824 */ /* 0x000fe200078e020a */
[----:B------:R-:W-:Y:S01]  /*19b0*/  LOP3.LUT R11, R11, 0xfffffffe, RZ, 0xc0, !PT ;  /* 0xfffffffe0b0b7812 */ /* 0x000fe200078ec0ff */
[----:B------:R-:W-:Y:S01]  /*19c0*/  IMAD.SHL.U32 R5, R5, 0x40, RZ ;  /* 0x0000004005057824 */ /* 0x000fe200078e00ff */
[----:B------:R-:W-:Y:S01]  /*19d0*/  ISETP.GE.AND P2, PT, R32, c[0x0][0x1d4], PT ;  /* 0x0000750020007a0c */ /* 0x000fe20003f46270 */
[----:B------:R-:W-:Y:S01]  /*19e0*/  IMAD.SHL.U32 R7, R7, 0x40, RZ ;  /* 0x0000004007077824 */ /* 0x000fe200078e00ff */
[----:B------:R-:W-:Y:S01]  /*19f0*/  IADD3 R30, -R30, UR10, RZ ;  /* 0x0000000a1e1e7c10 */ /* 0x000fe2000fffe1ff */
[----:B------:R-:W-:Y:S01]  /*1a00*/  IMAD.IADD R11, R14, 0x1, -R11 ;  /* 0x000000010e0b7824 */ /* 0x000fe200078e0a0b */
[----:B------:R-:W-:Y:S01]  /*1a10*/  LEA.HI R6, R6, R2, RZ, 0x5 ;  /* 0x0000000206067211 */ /* 0x000fe200078f28ff */
[----:B------:R-:W-:Y:S01]  /*1a20*/  UISETP.GT.AND UP0, UPT, UR5, UR8, UPT ;  /* 0x000000080500728c */ /* 0x000fe2000bf04270 */
[----:B------:R-:W-:Y:S01]  /*1a30*/  LOP3.LUT R5, R5, 0x1c0, RZ, 0xc0, !PT ;  /* 0x000001c005057812 */ /* 0x000fe200078ec0ff */
[----:B------:R-:W-:Y:S01]  /*1a40*/  IMAD R247, R11, 0x200, R247 ;  /* 0x000002000bf77824 */ /* 0x000fe200078e02f7 */
[----:B------:R-:W-:Y:S01]  /*1a50*/  LOP3.LUT R7, R7, 0xfffffe00, RZ, 0xc0, !PT ;  /* 0xfffffe0007077812 */ /* 0x000fe200078ec0ff */
[----:B------:R-:W-:-:S02]  /*1a60*/  IMAD.SHL.U32 R11, R11, 0x8, RZ ;  /* 0x000000080b0b7824 */ /* 0x000fc400078e00ff */
[----:B------:R-:W-:Y:S02]  /*1a70*/  IMAD.SHL.U32 R247, R247, 0x2, RZ ;  /* 0x00000002f7f77824 */ /* 0x000fe400078e00ff */
[----:B------:R-:W-:Y:S01]  /*1a80*/  IMAD.SHL.U32 R248, R6, 0x20, RZ ;  /* 0x0000002006f87824 */ /* 0x000fe200078e00ff */
[----:B------:R-:W-:Y:S02]  /*1a90*/  LOP3.LUT R11, R5, 0x8, R11, 0xf8, !PT ;  /* 0x00000008050b7812 */ /* 0x000fe400078ef80b */
[----:B------:R-:W-:Y:S02]  /*1aa0*/  IADD3 R246, R247, 0xc120, RZ ;  /* 0x0000c120f7f67810 */ /* 0x000fe40007ffe0ff */
[----:B------:R-:W-:Y:S02]  /*1ab0*/  SHF.R.U32.HI R5, RZ, 0x3, R5 ;  /* 0x00000003ff057819 */ /* 0x000fe40000011605 */
[----:B------:R-:W-:Y:S02]  /*1ac0*/  LOP3.LUT R248, R248, 0x7ffffc00, RZ, 0xc0, !PT ;  /* 0x7ffffc00f8f87812 */ /* 0x000fe400078ec0ff */
[----:B------:R-:W-:-:S04]  /*1ad0*/  LOP3.LUT R5, R11, R5, RZ, 0x3c, !PT ;  /* 0x000000050b057212 */ /* 0x000fc800078e3cff */
[CC--:B------:R-:W-:Y:S02]  /*1ae0*/  IADD3 R248, R5.reuse, R7.reuse, R248 ;  /* 0x0000000705f87210 */ /* 0x0c0fe40007ffe0f8 */
[----:B------:R-:W-:-:S03]  /*1af0*/  LOP3.LUT R5, R5, R7, RZ, 0xfc, !PT ;  /* 0x0000000705057212 */ /* 0x000fc600078efcff */
[----:B------:R-:W-:-:S04]  /*1b00*/  IMAD.SHL.U32 R248, R248, 0x2, RZ ;  /* 0x00000002f8f87824 */ /* 0x000fc800078e00ff */
[--C-:B------:R-:W-:Y:S02]  /*1b10*/  IMAD R244, R4, 0x2, R248.reuse ;  /* 0x0000000204f47824 */ /* 0x100fe400078e02f8 */
[C---:B------:R-:W-:Y:S02]  /*1b20*/  IMAD R243, R3.reuse, 0x2, R248 ;  /* 0x0000000203f37824 */ /* 0x040fe400078e02f8 */
[----:B------:R-:W-:Y:S01]  /*1b30*/  IMAD R241, R3, 0x2, R244 ;  /* 0x0000000203f17824 */ /* 0x000fe200078e02f4 */
[----:B----4-:R-:W-:Y:S01]  /*1b40*/  SHF.R.S32.HI R8, RZ, 0x1f, R251 ;  /* 0x0000001fff087819 */ /* 0x010fe200000114fb */
        /* <DEDUP_REMOVED lines=10> */
[----:B------:R-:W-:Y:S01]  /*1bf0*/  SHFL.IDX PT, R20, R18, RZ, 0x181f ;  /* 0x00181fff12147589 */ /* 0x000fe200000e0000 */
[----:B------:R-:W-:Y:S01]  /*1c00*/  IADD3 R10, P0, R16, UR22, RZ ;  /* 0x00000016100a7c10 */ /* 0x000fe2000ff1e0ff */
[----:B------:R-:W-:Y:S01]  /*1c10*/  IMAD.U32 R16, RZ, RZ, UR11 ;  /* 0x0000000bff107e24 */ /* 0x000fe2000f8e00ff */
[----:B------:R-:W-:Y:S01]  /*1c20*/  IADD3 R9, R247, 0xc100, RZ ;  /* 0x0000c100f7097810 */ /* 0x000fe20007ffe0ff */
[----:B------:R-:W1:Y:S01]  /*1c30*/  SHFL.IDX PT, R21, R14, RZ, 0x181f ;  /* 0x00181fff0e157589 */ /* 0x000e6200000e0000 */
[----:B------:R-:W-:Y:S02]  /*1c40*/  IADD3.X R8, R17, UR4, R8, P0, !PT ;  /* 0x0000000411087c10 */ /* 0x000fe400087fe408 */
[----:B------:R-:W-:Y:S01]  /*1c50*/  LEA R34, P0, R10, c[0x0][0x1f8], 0x1 ;  /* 0x00007e000a227a11 */ /* 0x000fe200078008ff */
[----:B------:R-:W-:Y:S01]  /*1c60*/  SHFL.IDX PT, R18, R18, 0x1, 0x181f ;  /* 0x00381f0012127f89 */ /* 0x000fe200000e0000 */
[----:B------:R-:W-:Y:S01]  /*1c70*/  @P1 IADD3 R246, R9, -0x20, RZ ;  /* 0xffffffe009f61810 */ /* 0x000fe20007ffe0ff */
[----:B------:R-:W-:Y:S01]  /*1c80*/  IMAD R9, R252, c[0x0][0x1e0], RZ ;  /* 0x00007800fc097a24 */ /* 0x000fe200078e02ff */
[----:B------:R-:W-:Y:S01]  /*1c90*/  LEA.HI.X R8, R10, c[0x0][0x1fc], R8, 0x1, P0 ;  /* 0x00007f000a087a11 */ /* 0x000fe200000f0c08 */
[----:B------:R-:W-:Y:S01]  /*1ca0*/  SHFL.IDX PT, R19, R14, 0x1, 0x181f ;  /* 0x00381f000e137f89 */ /* 0x000fe200000e0000 */
[----:B------:R-:W-:Y:S01]  /*1cb0*/  ISETP.GE.AND P0, PT, R30, 0x1, PT ;  /* 0x000000011e00780c */ /* 0x000fe20003f06270 */
[----:B------:R-:W-:Y:S01]  /*1cc0*/  IMAD R9, R251, c[0x0][0x1f0], R9 ;  /* 0x00007c00fb097a24 */ /* 0x000fe200078e0209 */
[----:B------:R-:W-:Y:S01]  /*1cd0*/  ISETP.GE.AND P1, PT, R0, c[0x0][0x1d4], PT ;  /* 0x0000750000007a0c */ /* 0x000fe20003f26270 */
[----:B------:R-:W-:Y:S01]  /*1ce0*/  SHFL.IDX PT, R17, R14, 0x2, 0x181f ;  /* 0x00581f000e117f89 */ /* 0x000fe200000e0000 */
[----:B------:R-:W-:Y:S01]  /*1cf0*/  IADD3 R237, R246, 0x800, RZ ;  /* 0x00000800f6ed7810 */ /* 0x000fe20007ffe0ff */
[----:B------:R-:W-:Y:S01]  /*1d00*/  IMAD R16, R16, c[0x0][0x1e8], R9 ;  /* 0x00007a0010107a24 */ /* 0x000fe200078e0209 */
[C---:B------:R-:W-:Y:S01]  /*1d10*/  IADD3 R236, R246.reuse, 0x1000, RZ ;  /* 0x00001000f6ec7810 */ /* 0x040fe20007ffe0ff */
[----:B------:R-:W2:Y:S01]  /*1d20*/  SHFL.IDX PT, R46, R34, RZ, 0x181f ;  /* 0x00181fff222e7589 */ /* 0x000ea200000e0000 */
[----:B------:R-:W-:-:S02]  /*1d30*/  IADD3 R235, R246, 0x1800, RZ ;  /* 0x00001800f6eb7810 */ /* 0x000fc40007ffe0ff */
[----:B------:R-:W-:Y:S01]  /*1d40*/  LEA R16, R16, c[0x0][0x1c8], 0x1 ;  /* 0x0000720010107a11 */ /* 0x000fe200078e08ff */
[----:B------:R-:W3:Y:S01]  /*1d50*/  SHFL.IDX PT, R10, R8, RZ, 0x181f ;  /* 0x00181fff080a7589 */ /* 0x000ee200000e0000 */
[C---:B------:R-:W-:Y:S02]  /*1d60*/  IADD3 R234, R246.reuse, 0x2000, RZ ;  /* 0x00002000f6ea7810 */ /* 0x040fe40007ffe0ff */
[C---:B------:R-:W-:Y:S01]  /*1d70*/  IADD3 R233, R246.reuse, 0x2800, RZ ;  /* 0x00002800f6e97810 */ /* 0x040fe20007ffe0ff */
[--C-:B-1----:R-:W-:Y:S01]  /*1d80*/  @P0 IMAD.WIDE R36, R33, 0x2, R20.reuse ;  /* 0x0000000221240825 */ /* 0x102fe200078e0214 */
[----:B------:R-:W-:Y:S01]  /*1d90*/  SHFL.IDX PT, R16, R16, 0x2, 0x181f ;  /* 0x00581f0010107f89 */ /* 0x000fe200000e0000 */
[C---:B------:R-:W-:Y:S02]  /*1da0*/  IADD3 R231, R246.reuse, 0x3000, RZ ;  /* 0x00003000f6e77810 */ /* 0x040fe40007ffe0ff */
[----:B------:R-:W-:Y:S01]  /*1db0*/  @P0 IMAD.WIDE R26, R31, 0x2, R20 ;  /* 0x000000021f1a0825 */ /* 0x000fe200078e0214 */
[----:B------:R1:W-:Y:S01]  /*1dc0*/  @P0 LDGSTS.E.BYPASS.LTC128B.128 [R249+0xc100], [R36.64], !P4 ;  /* 0x0c10000024f90fae */ /* 0x0003e2000e101d4c */
[----:B------:R-:W-:-:S02]  /*1dd0*/  IADD3 R230, R246, 0x3800, RZ ;  /* 0x00003800f6e67810 */ /* 0x000fc40007ffe0ff */
[--C-:B------:R-:W-:Y:S01]  /*1de0*/  @P0 IMAD.WIDE R24, R29, 0x2, R20.reuse ;  /* 0x000000021d180825 */ /* 0x100fe200078e0214 */
[----:B------:R4:W-:Y:S01]  /*1df0*/  @P0 LDGSTS.E.BYPASS.LTC128B.128 [R249+0xf100], [R26.64], !P3 ;  /* 0x0f1000001af90fae */ /* 0x0009e2000d901d4c */
[----:B------:R-:W-:Y:S02]  /*1e00*/  IADD3 R229, R246, 0x4000, RZ ;  /* 0x00004000f6e57810 */ /* 0x000fe40007ffe0ff */
[----:B------:R-:W-:Y:S01]  /*1e10*/  @P0 IMAD.WIDE R38, R28, 0x2, R20 ;  /* 0x000000021c260825 */ /* 0x000fe200078e0214 */
[----:B------:R5:W-:Y:S01]  /*1e20*/  @P0 LDGSTS.E.BYPASS.LTC128B.128 [R249+0x12100], [R24.64], !P2 ;  /* 0x1210000018f90fae */ /* 0x000be2000d101d4c */
[----:B------:R-:W-:Y:S02]  /*1e30*/  IADD3 R228, R246, 0x4800, RZ ;  /* 0x00004800f6e47810 */ /* 0x000fe40007ffe0ff */
[----:B------:R-:W-:Y:S01]  /*1e40*/  IMAD.WIDE R20, R33, 0x2, RZ ;  /* 0x0000000221147825 */ /* 0x000fe200078e02ff */
[----:B------:R1:W-:Y:S01]  /*1e50*/  @P0 LDGSTS.E.BYPASS.LTC128B.128 [R249+0x15100], [R38.64], !P1 ;  /* 0x1510000026f90fae */ /* 0x0003e2000c901d4c */
[----:B------:R-:W-:-:S02]  /*1e60*/  ISETP.GE.AND P0, PT, R30, 0x21, PT ;  /* 0x000000211e00780c */ /* 0x000fc40003f06270 */
[----:B------:R-:W-:Y:S01]  /*1e70*/  IADD3 R227, R246, 0x5000, RZ ;  /* 0x00005000f6e37810 */ /* 0x000fe20007ffe0ff */
[----:B------:R-:W1:Y:S01]  /*1e80*/  SHFL.IDX PT, R22, R34, 0x1, 0x181f ;  /* 0x00381f0022167f89 */ /* 0x000e6200000e0000 */
[----:B--2---:R-:W-:Y:S02]  /*1e90*/  IADD3 R82, P5, R46, R20, RZ ;  /* 0x000000142e527210 */ /* 0x004fe40007fbe0ff */
[C---:B------:R-:W-:Y:S01]  /*1ea0*/  IADD3 R226, R246.reuse, 0x5800, RZ ;  /* 0x00005800f6e27810 */ /* 0x040fe20007ffe0ff */
[----:B------:R-:W2:Y:S01]  /*1eb0*/  SHFL.IDX PT, R9, R8, 0x1, 0x181f ;  /* 0x00381f0008097f89 */ /* 0x000ea200000e0000 */
[----:B------:R-:W-:Y:S01]  /*1ec0*/  IADD3 R225, R246, 0x6000, RZ ;  /* 0x00006000f6e17810 */ /* 0x000fe20007ffe0ff */
[----:B---3--:R-:W-:Y:S01]  /*1ed0*/  IMAD.X R83, R10, 0x1, R21, P5 ;  /* 0x000000010a537824 */ /* 0x008fe200028e0615 */
[C---:B------:R-:W-:Y:S01]  /*1ee0*/  IADD3 R224, R246.reuse, 0x6800, RZ ;  /* 0x00006800f6e07810 */ /* 0x040fe20007ffe0ff */
[----:B------:R-:W3:Y:S01]  /*1ef0*/  SHFL.IDX PT, R34, R34, 0x2, 0x181f ;  /* 0x00581f0022227f89 */ /* 0x000ee200000e0000 */
[C---:B------:R-:W-:Y:S01]  /*1f00*/  IADD3 R223, R246.reuse, 0x7000, RZ ;  /* 0x00007000f6df7810 */ /* 0x040fe20007ffe0ff */
[--C-:B------:R-:W-:Y:S01]  /*1f10*/  @P0 IMAD.WIDE R14, R31, 0x2, R18.reuse ;  /* 0x000000021f0e0825 */ /* 0x100fe200078e0212 */
[C---:B------:R-:W-:Y:S01]  /*1f20*/  IADD3 R222, R246.reuse, 0x7800, RZ ;  /* 0x00007800f6de7810 */ /* 0x040fe20007ffe0ff */
[----:B------:R-:W3:Y:S01]  /*1f30*/  SHFL.IDX PT, R8, R8, 0x2, 0x181f ;  /* 0x00581f0008087f89 */ /* 0x000ee200000e0000 */
[C---:B------:R-:W-:Y:S01]  /*1f40*/  IADD3 R221, R246.reuse, 0x8000, RZ ;  /* 0x00008000f6dd7810 */ /* 0x040fe20007ffe0ff */
[----:B----4-:R-:W-:Y:S01]  /*1f50*/  @P0 IMAD.WIDE R26, R33, 0x2, R18 ;  /* 0x00000002211a0825 */ /* 0x010fe200078e0212 */
[----:B------:R-:W-:-:S02]  /*1f60*/  IADD3 R220, R246, 0x8800, RZ ;  /* 0x00008800f6dc7810 */ /* 0x000fc40007ffe0ff */
[C---:B------:R-:W-:Y:S01]  /*1f70*/  IADD3 R219, R246.reuse, 0x9000, RZ ;  /* 0x00009000f6db7810 */ /* 0x040fe20007ffe0ff */
[--C-:B-----5:R-:W-:Y:S01]  /*1f80*/  @P0 IMAD.WIDE R24, R29, 0x2, R18.reuse ;  /* 0x000000021d180825 */ /* 0x120fe200078e0212 */
[----:B------:R4:W-:Y:S01]  /*1f90*/  @P0 LDGSTS.E.BYPASS.LTC128B.128 [R249+0xd100], [R26.64], !P4 ;  /* 0x0d1000001af90fae */ /* 0x0009e2000e101d4c */
[----:B------:R-:W-:Y:S02]  /*1fa0*/  IADD3 R218, R246, 0x9800, RZ ;  /* 0x00009800f6da7810 */ /* 0x000fe40007ffe0ff */
[----:B------:R-:W-:Y:S01]  /*1fb0*/  @P0 IMAD.WIDE R18, R28, 0x2, R18 ;  /* 0x000000021c120825 */ /* 0x000fe200078e0212 */
[----:B------:R5:W-:Y:S01]  /*1fc0*/  @P0 LDGSTS.E.BYPASS.LTC128B.128 [R249+0x10100], [R14.64], !P3 ;  /* 0x101000000ef90fae */ /* 0x000be2000d901d4c */
[----:B-1----:R-:W-:Y:S02]  /*1fd0*/  IADD3 R44, P5, R20, R22, RZ ;  /* 0x00000016142c7210 */ /* 0x002fe40007fbe0ff */
[C---:B------:R-:W-:Y:S01]  /*1fe0*/  IADD3 R217, R246.reuse, 0xa000, RZ ;  /* 0x0000a000f6d97810 */ /* 0x040fe20007ffe0ff */
[----:B------:R1:W-:Y:S01]  /*1ff0*/  @P0 LDGSTS.E.BYPASS.LTC128B.128 [R249+0x13100], [R24.64], !P2 ;  /* 0x1310000018f90fae */ /* 0x0003e2000d101d4c */
[C---:B------:R-:W-:Y:S01]  /*2000*/  IADD3 R216, R246.reuse, 0xa800, RZ ;  /* 0x0000a800f6d87810 */ /* 0x040fe20007ffe0ff */
[----:B--2---:R-:W-:Y:S01]  /*2010*/  IMAD.X R45, R21, 0x1, R9, P5 ;  /* 0x00000001152d7824 */ /* 0x004fe200028e0609 */
[----:B------:R-:W-:Y:S01]  /*2020*/  IADD3 R183, R246, 0xb000, RZ ;  /* 0x0000b000f6b77810 */ /* 0x000fe20007ffe0ff */
[----:B------:R2:W-:Y:S01]  /*2030*/  @P0 LDGSTS.E.BYPASS.LTC128B.128 [R249+0x16100], [R18.64], !P1 ;  /* 0x1610000012f90fae */ /* 0x0005e2000c901d4c */
[----:B------:R-:W-:-:S02]  /*2040*/  ISETP.GT.AND P0, PT, R30, 0x40, PT ;  /* 0x000000401e00780c */ /* 0x000fc40003f04270 */
[----:B---3--:R-:W-:Y:S02]  /*2050*/  IADD3 R20, P5, R20, R34, RZ ;  /* 0x0000002214147210 */ /* 0x008fe40007fbe0ff */
[----:B------:R-:W-:-:S03]  /*2060*/  IADD3 R182, R246, 0xb800, RZ ;  /* 0x0000b800f6b67810 */ /* 0x000fc60007ffe0ff */
[----:B------:R-:W-:Y:S02]  /*2070*/  IMAD.X R21, R21, 0x1, R8, P5 ;  /* 0x0000000115157824 */ /* 0x000fe400028e0608 */
[----:B-----5:R-:W-:-:S04]  /*2080*/  IMAD.WIDE R14, R31, 0x2, RZ ;  /* 0x000000021f0e7825 */ /* 0x020fc800078e02ff */
[----:B-1----:R-:W-:Y:S01]  /*2090*/  @P0 IMAD.WIDE R24, R33, 0x2, R16 ;  /* 0x0000000221180825 */ /* 0x002fe200078e0210 */
[----:B------:R-:W-:-:S03]  /*20a0*/  IADD3 R54, P5, R46, R14, RZ ;  /* 0x0000000e2e367210 */ /* 0x000fc60007fbe0ff */
[----:B--2---:R-:W-:Y:S01]  /*20b0*/  @P0 IMAD.WIDE R18, R31, 0x2, R16 ;  /* 0x000000021f120825 */ /* 0x004fe200078e0210 */
[----:B------:R1:W-:Y:S03]  /*20c0*/  @P0 LDGSTS.E.BYPASS.LTC128B.128 [R249+0xe100], [R24.64], !P4 ;  /* 0x0e10000018f90fae */ /* 0x0003e6000e101d4c */
[----:B------:R-:W-:Y:S01]  /*20d0*/  IMAD.X R55, R10, 0x1, R15, P5 ;  /* 0x000000010a377824 */ /* 0x000fe200028e060f */
[----:B------:R2:W-:Y:S01]  /*20e0*/  @P0 LDGSTS.E.BYPASS.LTC128B.128 [R249+0x11100], [R18.64], !P3 ;  /* 0x1110000012f90fae */ /* 0x0005e2000d901d4c */
[----:B------:R-:W-:-:S05]  /*20f0*/  IADD3 R42, P5, R14, R22, RZ ;  /* 0x000000160e2a7210 */ /* 0x000fca0007fbe0ff */
[----:B------:R-:W-:Y:S01]  /*2100*/  IMAD.X R43, R15, 0x1, R9, P5 ;  /* 0x000000010f2b7824 */ /* 0x000fe200028e0609 */
[----:B------:R-:W-:-:S05]  /*2110*/  IADD3 R14, P5, R14, R34, RZ ;  /* 0x000000220e0e7210 */ /* 0x000fca0007fbe0ff */
[----:B------:R-:W-:Y:S02]  /*2120*/  IMAD.X R15, R15, 0x1, R8, P5 ;  /* 0x000000010f0f7824 */ /* 0x000fe400028e0608 */
[----:B-1----:R-:W-:-:S04]  /*2130*/  @P0 IMAD.WIDE R24, R29, 0x2, R16 ;  /* 0x000000021d180825 */ /* 0x002fc800078e0210 */
[----:B------:R-:W-:Y:S01]  /*2140*/  @P0 IMAD.WIDE R16, R28, 0x2, R16 ;  /* 0x000000021c100825 */ /* 0x000fe200078e0210 */
[----:B------:R4:W-:Y:S03]  /*2150*/  @P0 LDGSTS.E.BYPASS.LTC128B.128 [R249+0x14100], [R24.64], !P2 ;  /* 0x1410000018f90fae */ /* 0x0009e6000d101d4c */
[----:B--2---:R-:W-:Y:S01]  /*2160*/  IMAD.WIDE R18, R29, 0x2, RZ ;  /* 0x000000021d127825 */ /* 0x004fe200078e02ff */
[----:B------:R1:W-:Y:S04]  /*2170*/  @P0 LDGSTS.E.BYPASS.LTC128B.128 [R249+0x17100], [R16.64], !P1 ;  /* 0x1710000010f90fae */ /* 0x0003e8000c901d4c */
[----:B------:R-:W0:Y:S01]  /*2180*/  LDGDEPBAR ;  /* 0x00000000000079af */ /* 0x000e220000000000 */
[----:B------:R-:W-:-:S02]  /*2190*/  IADD3 R52, P0, R46, R18, RZ ;  /* 0x000000122e347210 */ /* 0x000fc40007f1e0ff */
[----:B------:R-:W-:-:S03]  /*21a0*/  IADD3 R40, P5, R18, R22, RZ ;  /* 0x0000001612287210 */ /* 0x000fc60007fbe0ff */
[----:B------:R-:W-:Y:S01]  /*21b0*/  IMAD.X R53, R10, 0x1, R19, P0 ;  /* 0x000000010a357824 */ /* 0x000fe200000e0613 */
[----:B------:R-:W-:Y:S01]  /*21c0*/  IADD3 R80, P0, R18, R34, RZ ;  /* 0x0000002212507210 */ /* 0x000fe20007f1e0ff */
[----:B------:R-:W-:-:S04]  /*21d0*/  IMAD.X R41, R19, 0x1, R9, P5 ;  /* 0x0000000113297824 */ /* 0x000fc800028e0609 */
[----:B------:R-:W-:Y:S02]  /*21e0*/  IMAD.X R81, R19, 0x1, R8, P0 ;  /* 0x0000000113517824 */ /* 0x000fe400000e0608 */
[----:B-1----:R-:W-:Y:S01]  /*21f0*/  IMAD.WIDE R16, R28, 0x2, RZ ;  /* 0x000000021c107825 */ /* 0x002fe200078e02ff */
[----:B------:R-:W-:-:S04]  /*2200*/  DEPBAR.LE SB0, 0x1 ;  /* 0x000080400000791a */ /* 0x000fc80000000000 */
[----:B------:R-:W-:-:S04]  /*2210*/  DEPBAR.LE SB0, 0x0 ;  /* 0x000080000000791a */ /* 0x000fc80000000000 */
[----:B------:R-:W-:Y:S01]  /*2220*/  BAR.SYNC.DEFER_BLOCKING 0x0 ;  /* 0x0000000000007b1d */ /* 0x000fe20000010000 */
[----:B------:R-:W-:Y:S02]  /*2230*/  IADD3 R46, P6, R46, R16, RZ ;  /* 0x000000102e2e7210 */ /* 0x000fe40007fde0ff */
[C---:B------:R-:W-:Y:S02]  /*2240*/  IADD3 R34, P0, R16.reuse, R34, RZ ;  /* 0x0000002210227210 */ /* 0x040fe40007f1e0ff */
[----:B------:R-:W-:Y:S01]  /*2250*/  IADD3 R22, P5, R16, R22, RZ ;  /* 0x0000001610167210 */ /* 0x000fe20007fbe0ff */
[----:B------:R-:W-:Y:S01]  /*2260*/  IMAD.X R47, R10, 0x1, R17, P6 ;  /* 0x000000010a2f7824 */ /* 0x000fe200030e0611 */
[----:B------:R-:W-:Y:S01]  /*2270*/  ISETP.GE.AND P6, PT, R33, c[0x0][0x1d4], PT ;  /* 0x0000750021007a0c */ /* 0x000fe20003fc6270 */
[C---:B------:R-:W-:Y:S02]  /*2280*/  IMAD.X R35, R17.reuse, 0x1, R8, P0 ;  /* 0x0000000111237824 */ /* 0x040fe400000e0608 */
[----:B------:R-:W-:Y:S01]  /*2290*/  IMAD.X R23, R17, 0x1, R9, P5 ;  /* 0x0000000111177824 */ /* 0x000fe200028e0609 */
[----:B------:R-:W-:-:S02]  /*22a0*/  ISETP.LT.OR P0, PT, R30, 0x1, P6 ;  /* 0x000000011e00780c */ /* 0x000fc40003701670 */
[----:B------:R-:W-:Y:S02]  /*22b0*/  ISETP.GE.AND P5, PT, R12, c[0x0][0x1d4], PT ;  /* 0x000075000c007a0c */ /* 0x000fe40003fa6270 */
[----:B------:R-:W-:Y:S01]  /*22c0*/  ISETP.GE.AND P6, PT, R32, c[0x0][0x1d4], PT ;  /* 0x0000750020007a0c */ /* 0x000fe20003fc6270 */
[----:B------:R-:W-:Y:S04]  /*22d0*/  LDSM.16.M88.4 R64, [R248+0x18100] ;  /* 0x01810000f840783b */ /* 0x000fe80000000200 */
[----:B------:R-:W-:Y:S04]  /*22e0*/  LDSM.16.M88.4 R96, [R244+0x18100] ;  /* 0x01810000f460783b */ /* 0x000fe80000000200 */
[----:B------:R-:W-:Y:S04]  /*22f0*/  LDSM.16.M88.4 R48, [R247+0xc100] ;  /* 0x00c10000f730783b */ /* 0x000fe80000000200 */
[----:B------:R-:W-:Y:S04]  /*2300*/  LDSM.16.M88.4 R36, [R247+0xc900] ;  /* 0x00c90000f724783b */ /* 0x000fe80000000200 */
[----:B------:R-:W-:Y:S04]  /*2310*/  LDSM.16.M88.4 R208, [R247+0xd100] ;  /* 0x00d10000f7d0783b */ /* 0x000fe80000000200 */
[----:B----4-:R-:W1:Y:S04]  /*2320*/  LDSM.16.M88.4 R24, [R247+0xd900] ;  /* 0x00d90000f718783b */ /* 0x010e680000000200 */
[----:B------:R-:W-:Y:S04]  /*2330*/  LDSM.16.M88.4 R16, [R247+0xe100] ;  /* 0x00e10000f710783b */ /* 0x000fe80000000200 */
[----:B------:R-:W-:Y:S04]  /*2340*/  LDSM.16.M88.4 R76, [R247+0xe900] ;  /* 0x00e90000f74c783b */ /* 0x000fe80000000200 */
[----:B------:R-:W-:Y:S04]  /*2350*/  LDSM.16.M88.4 R68, [R246] ;  /* 0x00000000f644783b */ /* 0x000fe80000000200 */
[----:B------:R-:W-:Y:S04]  /*2360*/  LDSM.16.M88.4 R8, [R246+0x800] ;  /* 0x00080000f608783b */ /* 0x000fe80000000200 */
[----:B------:R-:W-:Y:S04]  /*2370*/  LDSM.16.M88.4 R72, [R246+0x1000] ;  /* 0x00100000f648783b */ /* 0x000fe80000000200 */
[----:B------:R-:W2:Y:S04]  /*2380*/  LDSM.16.M88.4 R56, [R246+0x1800] ;  /* 0x00180000f638783b */ /* 0x000ea80000000200 */
[----:B------:R-:W3:Y:S04]  /*2390*/  LDSM.16.M88.4 R60, [R246+0x2000] ;  /* 0x00200000f63c783b */ /* 0x000ee80000000200 */
[----:B------:R-:W-:Y:S04]  /*23a0*/  LDSM.16.M88.4 R100, [R246+0x2800] ;  /* 0x00280000f664783b */ /* 0x000fe80000000200 */
[----:B------:R-:W-:Y:S01]  /*23b0*/  @!PT LDS RZ, [RZ] ;  /* 0x00000000fffff984 */ /* 0x000fe20000000800 */
[----:B------:R-:W-:Y:S01]  /*23c0*/  @!PT LDS RZ, [RZ] ;  /* 0x00000000fffff984 */ /* 0x000fe20000000800 */
[----:B------:R-:W-:Y:S01]  /*23d0*/  @!PT LDS RZ, [RZ] ;  /* 0x00000000fffff984 */ /* 0x000fe20000000800 */
[----:B------:R4:W-:Y:S01]  /*23e0*/  LDGSTS.E.BYPASS.LTC128B.128 [R249+0x100], [R82.64], !P0 ;  /* 0x0010000052f97fae */ /* 0x0009e2000c101d4c */
[C---:B------:R-:W-:Y:S01]  /*23f0*/  ISETP.LT.OR P0, PT, R30.reuse, 0x1, P5 ;  /* 0x000000011e00780c */ /* 0x040fe20002f01670 */
[C---:B-1----:R-:W-:Y:S08]  /*2400*/  HMMA.16816.F32 R200, R64.reuse, R24, RZ ;  /* 0x0000001840c8723c */ /* 0x042ff000000018ff */
[----:B------:R-:W-:Y:S04]  /*2410*/  HMMA.16816.F32 R24, R64, R26, RZ ;  /* 0x0000001a4018723c */ /* 0x000fe800000018ff */
[----:B------:R1:W-:Y:S01]  /*2420*/  LDGSTS.E.BYPASS.LTC128B.128 [R249+0x3100], [R54.64], !P0 ;  /* 0x0310000036f97fae */ /* 0x0003e2000c101d4c */
[----:B------:R-:W-:-:S02]  /*2430*/  ISETP.LT.OR P0, PT, R30, 0x1, P6 ;  /* 0x000000011e00780c */ /* 0x000fc40003701670 */
[----:B------:R-:W-:Y:S01]  /*2440*/  ISETP.GE.AND P6, PT, R0, c[0x0][0x1d4], PT ;  /* 0x0000750000007a0c */ /* 0x000fe20003fc6270 */
[----:B------:R-:W-:-:S10]  /*2450*/  IMAD.MOV.U32 R0, RZ, RZ, 0x40 ;  /* 0x00000040ff007424 */ /* 0x000fd400078e00ff */
[----:B------:R1:W-:Y:S01]  /*2460*/  LDGSTS.E.BYPASS.LTC128B.128 [R249+0x6100], [R52.64], !P0 ;  /* 0x0610000034f97fae */ /* 0x0003e2000c101d4c */
[----:B------:R-:W-:Y:S01]  /*2470*/  ISETP.LT.OR P0, PT, R30, 0x1, P6 ;  /* 0x000000011e00780c */ /* 0x000fe20003701670 */
[C---:B--2---:R-:W-:Y:S08]  /*2480*/  HMMA.16816.F32 R200, R96.reuse, R56, R200 ;  /* 0x0000003860c8723c */ /* 0x044ff000000018c8 */
[----:B------:R-:W-:Y:S04]  /*2490*/  HMMA.16816.F32 R24, R96, R58, R24 ;  /* 0x0000003a6018723c */ /* 0x000fe80000001818 */
[----:B------:R2:W-:Y:S01]  /*24a0*/  LDGSTS.E.BYPASS.LTC128B.128 [R249+0x9100], [R46.64], !P0 ;  /* 0x091000002ef97fae */ /* 0x0005e2000c101d4c */
[----:B------:R-:W-:-:S04]  /*24b0*/  ISETP.GE.AND P0, PT, R33, c[0x0][0x1d4], PT ;  /* 0x0000750021007a0c */ /* 0x000fc80003f06270 */
[C---:B------:R-:W-:Y:S01]  /*24c0*/  ISETP.LT.OR P0, PT, R30.reuse, 0x21, P0 ;  /* 0x000000211e00780c */ /* 0x040fe20000701670 */
[C---:B-1----:R-:W-:Y:S11]  /*24d0*/  HMMA.16816.F32 R52, R64.reuse, R48, RZ ;  /* 0x000000304034723c */ /* 0x042ff600000018ff */
[----:B------:R-:W-:Y:S01]  /*24e0*/  @!UPT UIADD3 URZ, URZ, URZ, URZ ;  /* 0x0000003f3f3ff290 */ /* 0x000fe2000fffe03f */
[----:B------:R2:W-:Y:S01]  /*24f0*/  LDGSTS.E.BYPASS.LTC128B.128 [R249+0x1100], [R44.64], !P0 ;  /* 0x011000002cf97fae */ /* 0x0005e2000c101d4c */
[----:B------:R-:W-:Y:S01]  /*2500*/  ISETP.LT.OR P0, PT, R30, 0x21, P5 ;  /* 0x000000211e00780c */ /* 0x000fe20002f01670 */
[----:B------:R-:W-:Y:S11]  /*2510*/  HMMA.16816.F32 R48, R64, R50, RZ ;  /* 0x000000324030723c */ /* 0x000ff600000018ff */
[----:B------:R-:W-:Y:S01]  /*2520*/  @!UPT UIADD3 URZ, URZ, URZ, URZ ;  /* 0x0000003f3f3ff290 */ /* 0x000fe2000fffe03f */
[----:B------:R1:W-:Y:S01]  /*2530*/  LDGSTS.E.BYPASS.LTC128B.128 [R249+0x4100], [R42.64], !P0 ;  /* 0x041000002af97fae */ /* 0x0003e2000c101d4c */
[----:B------:R-:W-:-:S04]  /*2540*/  ISETP.GE.AND P0, PT, R32, c[0x0][0x1d4], PT ;  /* 0x0000750020007a0c */ /* 0x000fc80003f06270 */
[C---:B------:R-:W-:Y:S01]  /*2550*/  ISETP.LT.OR P0, PT, R30.reuse, 0x21, P0 ;  /* 0x000000211e00780c */ /* 0x040fe20000701670 */
[----:B------:R-:W-:Y:S08]  /*2560*/  HMMA.16816.F32 R52, R96, R68, R52 ;  /* 0x000000446034723c */ /* 0x000ff00000001834 */
[----:B--2---:R-:W-:Y:S04]  /*2570*/  HMMA.16816.F32 R44, R64, R36, RZ ;  /* 0x00000024402c723c */ /* 0x004fe800000018ff */
[----:B------:R1:W-:Y:S01]  /*2580*/  LDGSTS.E.BYPASS.LTC128B.128 [R249+0x7100], [R40.64], !P0 ;  /* 0x0710000028f97fae */ /* 0x0003e2000c101d4c */
[----:B------:R-:W-:-:S03]  /*2590*/  ISETP.LT.OR P0, PT, R30, 0x21, P6 ;  /* 0x000000211e00780c */ /* 0x000fc60003701670 */
[----:B------:R-:W-:Y:S08]  /*25a0*/  HMMA.16816.F32 R36, R64, R38, RZ ;  /* 0x000000264024723c */ /* 0x000ff000000018ff */
[----:B------:R-:W-:Y:S02]  /*25b0*/  HMMA.16816.F32 R48, R96, R70, R48 ;  /* 0x000000466030723c */ /* 0x000fe40000001830 */
[----:B------:R2:W-:Y:S01]  /*25c0*/  LDGSTS.E.BYPASS.LTC128B.128 [R249+0xa100], [R22.64], !P0 ;  /* 0x0a10000016f97fae */ /* 0x0005e2000c101d4c */
[----:B------:R-:W-:-:S04]  /*25d0*/  ISETP.GE.AND P0, PT, R33, c[0x0][0x1d4], PT ;  /* 0x0000750021007a0c */ /* 0x000fc80003f06270 */
[C---:B------:R-:W-:Y:S01]  /*25e0*/  ISETP.LT.OR P0, PT, R30.reuse, 0x41, P0 ;  /* 0x000000411e00780c */ /* 0x040fe20000701670 */
[C---:B------:R-:W-:Y:S08]  /*25f0*/  HMMA.16816.F32 R44, R96.reuse, R8, R44 ;  /* 0x00000008602c723c */ /* 0x040ff0000000182c */
[----:B------:R-:W-:Y:S04]  /*2600*/  HMMA.16816.F32 R36, R96, R10, R36 ;  /* 0x0000000a6024723c */ /* 0x000fe80000001824 */
[----:B------:R2:W-:Y:S01]  /*2610*/  LDGSTS.E.BYPASS.LTC128B.128 [R249+0x2100], [R20.64], !P0 ;  /* 0x0210000014f97fae */ /* 0x0005e2000c101d4c */
[----:B------:R-:W-:-:S02]  /*2620*/  ISETP.LT.OR P0, PT, R30, 0x41, P5 ;  /* 0x000000411e00780c */ /* 0x000fc40002f01670 */
[----:B------:R-:W-:Y:S01]  /*2630*/  ISETP.GE.AND P5, PT, R32, c[0x0][0x1d4], PT ;  /* 0x0000750020007a0c */ /* 0x000fe20003fa6270 */
[----:B-1----:R-:W-:Y:S01]  /*2640*/  HMMA.16816.F32 R40, R64, R208, RZ ;  /* 0x000000d04028723c */ /* 0x002fe200000018ff */
[----:B------:R-:W-:Y:S02]  /*2650*/  SHF.R.S32.HI R32, RZ, 0x1f, R29 ;  /* 0x0000001fff207819 */ /* 0x000fe4000001141d */
[----:B------:R-:W-:-:S05]  /*2660*/  ISETP.LT.OR P5, PT, R30, 0x41, P5 ;  /* 0x000000411e00780c */ /* 0x000fca0002fa1670 */
[----:B------:R-:W-:Y:S02]  /*2670*/  HMMA.16816.F32 R208, R64, R210, RZ ;  /* 0x000000d240d0723c */ /* 0x000fe400000018ff */
[----:B------:R1:W-:Y:S01]  /*2680*/  LDGSTS.E.BYPASS.LTC128B.128 [R249+0x5100], [R14.64], !P0 ;  /* 0x051000000ef97fae */ /* 0x0003e2000c101d4c */
[----:B------:R-:W-:-:S04]  /*2690*/  LOP3.LUT P0, RZ, R13, 0x4, RZ, 0xc0, !PT ;  /* 0x000000040dff7812 */ /* 0x000fc8000780c0ff */
[----:B------:R-:W-:Y:S01]  /*26a0*/  SEL R0, R0, 0xffffffc0, !P0 ;  /* 0xffffffc000007807 */ /* 0x000fe20004000000 */
[----:B------:R4:W-:Y:S01]  /*26b0*/  LDGSTS.E.BYPASS.LTC128B.128 [R249+0x8100], [R80.64], !P5 ;  /* 0x0810000050f97fae */ /* 0x0009e2000e901d4c */
[----:B------:R-:W-:Y:S02]  /*26c0*/  ISETP.LT.OR P0, PT, R30, 0x41, P6 ;  /* 0x000000411e00780c */ /* 0x000fe40003701670 */
[----:B------:R-:W-:Y:S01]  /*26d0*/  ISETP.GT.AND P5, PT, R108, 0x5f, PT ;  /* 0x0000005f6c00780c */ /* 0x000fe20003fa4270 */
[----:B------:R-:W-:Y:S01]  /*26e0*/  IMAD.IADD R242, R247, 0x1, R0 ;  /* 0x00000001f7f27824 */ /* 0x000fe200078e0200 */
[----:B------:R-:W-:Y:S01]  /*26f0*/  SHF.R.S32.HI R30, RZ, 0x1f, R28 ;  /* 0x0000001fff1e7819 */ /* 0x000fe2000001141c */
[----:B------:R-:W-:Y:S01]  /*2700*/  IMAD.IADD R232, R0, 0x1, R246 ;  /* 0x0000000100e87824 */ /* 0x000fe200078e02f6 */
[----:B--2---:R-:W-:Y:S01]  /*2710*/  HMMA.16816.F32 R20, R64, R16, RZ ;  /* 0x000000104014723c */ /* 0x004fe200000018ff */
[----:B------:R-:W-:-:S06]  /*2720*/  IADD3 R0, R249, 0x100, RZ ;  /* 0x00000100f9007810 */ /* 0x000fcc0007ffe0ff */
[----:B------:R2:W-:Y:S01]  /*2730*/  LDGSTS.E.BYPASS.LTC128B.128 [R249+0xb100], [R34.64], !P0 ;  /* 0x0b10000022f97fae */ /* 0x0005e2000c101d4c */
[C---:B------:R-:W-:Y:S01]  /*2740*/  HMMA.16816.F32 R16, R64.reuse, R18, RZ ;  /* 0x000000124010723c */ /* 0x040fe200000018ff */
[----:B------:R-:W-:Y:S02]  /*2750*/  PLOP3.LUT P0, PT, PT, PT, UP0, 0x80, 0x0 ;  /* 0x000000000000781c */ /* 0x000fe40003f0f008 */
[----:B------:R-:W-:Y:S04]  /*2760*/  LDSM.16.M88.4 R8, [R243+0x18100] ;  /* 0x01810000f308783b */ /* 0x000fe80000000200 */
[----:B------:R-:W5:Y:S01]  /*2770*/  LDSM.16.M88.4 R68, [R242+0xc100] ;  /* 0x00c10000f244783b */ /* 0x000f620000000200 */
[C---:B-1----:R-:W-:Y:S03]  /*2780*/  HMMA.16816.F32 R12, R64.reuse, R76, RZ ;  /* 0x0000004c400c723c */ /* 0x042fe600000018ff */
[----:B------:R-:W1:Y:S04]  /*2790*/  LDSM.16.M88.4 R56, [R242+0xd100] ;  /* 0x00d10000f238783b */ /* 0x000e680000000200 */
[----:B------:R-:W-:Y:S01]  /*27a0*/  LDSM.16.M88.4 R92, [R242+0xd900] ;  /* 0x00d90000f25c783b */ /* 0x000fe20000000200 */
[----:B------:R-:W-:Y:S03]  /*27b0*/  HMMA.16816.F32 R64, R64, R78, RZ ;  /* 0x0000004e4040723c */ /* 0x000fe600000018ff */
[----:B------:R-:W1:Y:S04]  /*27c0*/  LDSM.16.M88.4 R76, [R242+0xc900] ;  /* 0x00c90000f24c783b */ /* 0x000e680000000200 */
[----:B------:R-:W1:Y:S01]  /*27d0*/  LDSM.16.M88.4 R88, [R242+0xe100] ;  /* 0x00e10000f258783b */ /* 0x000e620000000200 */
[----:B------:R-:W-:Y:S01]  /*27e0*/  HMMA.16816.F32 R40, R96, R72, R40 ;  /* 0x000000486028723c */ /* 0x000fe20000001828 */
[----:B--2---:R-:W-:-:S02]  /*27f0*/  SHF.R.S32.HI R35, RZ, 0x1f, R33 ;  /* 0x0000001fff237819 */ /* 0x004fc40000011421 */
[----:B------:R-:W2:Y:S01]  /*2800*/  LDSM.16.M88.4 R84, [R242+0xe900] ;  /* 0x00e90000f254783b */ /* 0x000ea20000000200 */
[----:B------:R-:W-:-:S03]  /*2810*/  SHF.R.S32.HI R34, RZ, 0x1f, R31 ;  /* 0x0000001fff227819 */ /* 0x000fc6000001141f */
[----:B----4-:R-:W-:Y:S01]  /*2820*/  LDSM.16.M88.4 R80, [R232+0x800] ;  /* 0x00080000e850783b */ /* 0x010fe20000000200 */
[C---:B------:R-:W-:Y:S03]  /*2830*/  HMMA.16816.F32 R208, R96.reuse, R74, R208 ;  /* 0x0000004a60d0723c */ /* 0x040fe600000018d0 */
[----:B------:R-:W-:Y:S04]  /*2840*/  LDSM.16.M88.4 R72, [R241+0x18100] ;  /* 0x01810000f148783b */ /* 0x000fe80000000200 */
[----:B------:R-:W-:Y:S01]  /*2850*/  LDSM.16.M88.4 R104, [R242+0x15900] ;  /* 0x01590000f268783b */ /* 0x000fe20000000200 */
[C---:B---3--:R-:W-:Y:S03]  /*2860*/  HMMA.16816.F32 R20, R96.reuse, R60, R20 ;  /* 0x0000003c6014723c */ /* 0x048fe60000001814 */
[----:B------:R-:W0:Y:S05]  /*2870*/  LDGDEPBAR ;  /* 0x00000000000079af */ /* 0x000e2a0000000000 */
[----:B------:R-:W-:Y:S01]  /*2880*/  HMMA.16816.F32 R16, R96, R62, R16 ;  /* 0x0000003e6010723c */ /* 0x000fe20000001810 */
[----:B------:R-:W3:Y:S07]  /*2890*/  LDSM.16.M88.4 R60, [R232] ;  /* 0x00000000e83c783b */ /* 0x000eee0000000200 */
[C---:B-----5:R-:W-:Y:S08]  /*28a0*/  HMMA.16816.F32 R52, R8.reuse, R68, R52 ;  /* 0x000000440834723c */ /* 0x060ff00000001834 */
[----:B------:R-:W-:Y:S01]  /*28b0*/  HMMA.16816.F32 R48, R8, R70, R48 ;  /* 0x000000460830723c */ /* 0x000fe20000001830 */
[----:B------:R-:W4:Y:S07]  /*28c0*/  LDSM.16.M88.4 R68, [R232+0x1000] ;  /* 0x00100000e844783b */ /* 0x000f2e0000000200 */
[C---:B------:R-:W-:Y:S08]  /*28d0*/  HMMA.16816.F32 R12, R96.reuse, R100, R12 ;  /* 0x00000064600c723c */ /* 0x040ff0000000180c */
[----:B------:R-:W-:Y:S01]  /*28e0*/  HMMA.16816.F32 R64, R96, R102, R64 ;  /* 0x000000666040723c */ /* 0x000fe20000001840 */
[----:B------:R-:W-:Y:S04]  /*28f0*/  LDSM.16.M88.4 R96, [R232+0x2800] ;  /* 0x00280000e860783b */ /* 0x000fe80000000200 */
[----:B------:R-:W-:Y:S03]  /*2900*/  LDSM.16.M88.4 R100, [R247+0x17100] ;  /* 0x01710000f764783b */ /* 0x000fe60000000200 */
        /* <DEDUP_REMOVED lines=14> */
[----:B------:R-:W-:Y:S04]  /*29f0*/  LDSM.16.M88.4 R64, [R248+0x1c100] ;  /* 0x01c10000f840783b */ /* 0x000fe80000000200 */
[----:B------:R-:W-:Y:S03]  /*2a00*/  LDSM.16.M88.4 R84, [R247+0x11100] ;  /* 0x01110000f754783b */ /* 0x000fe60000000200 */
[C---:B---3--:R-:W-:Y:S08]  /*2a10*/  HMMA.16816.F32 R52, R72.reuse, R60, R52 ;  /* 0x0000003c4834723c */ /* 0x048ff00000001834 */
[C---:B------:R-:W-:Y:S01]  /*2a20*/  HMMA.16816.F32 R48, R72.reuse, R62, R48 ;  /* 0x0000003e4830723c */ /* 0x040fe20000001830 */
[----:B------:R-:W2:Y:S07]  /*2a30*/  LDSM.16.M88.4 R60, [R247+0xf100] ;  /* 0x00f10000f73c783b */ /* 0x000eae0000000200 */
[C---:B----4-:R-:W-:Y:S08]  /*2a40*/  HMMA.16816.F32 R40, R72.reuse, R68, R40 ;  /* 0x000000444828723c */ /* 0x050ff00000001828 */
[C---:B------:R-:W-:Y:S01]  /*2a50*/  HMMA.16816.F32 R208, R72.reuse, R70, R208 ;  /* 0x0000004648d0723c */ /* 0x040fe200000018d0 */
[----:B------:R-:W3:Y:S07]  /*2a60*/  LDSM.16.M88.4 R68, [R247+0xf900] ;  /* 0x00f90000f744783b */ /* 0x000eee0000000200 */
[C---:B------:R-:W-:Y:S08]  /*2a70*/  HMMA.16816.F32 R44, R72.reuse, R80, R44 ;  /* 0x00000050482c723c */ /* 0x040ff0000000182c */
[C---:B------:R-:W-:Y:S01]  /*2a80*/  HMMA.16816.F32 R36, R72.reuse, R82, R36 ;  /* 0x000000524824723c */ /* 0x040fe20000001824 */
[----:B------:R-:W4:Y:S07]  /*2a90*/  LDSM.16.M88.4 R80, [R247+0x11900] ;  /* 0x01190000f750783b */ /* 0x000f2e0000000200 */
[C---:B-1----:R-:W-:Y:S08]  /*2aa0*/  HMMA.16816.F32 R200, R72.reuse, R76, R200 ;  /* 0x0000004c48c8723c */ /* 0x042ff000000018c8 */
[C---:B------:R-:W-:Y:S01]  /*2ab0*/  HMMA.16816.F32 R24, R72.reuse, R78, R24 ;  /* 0x0000004e4818723c */ /* 0x040fe20000001818 */
[----:B------:R-:W-:Y:S07]  /*2ac0*/  LDSM.16.M88.4 R76, [R246+0x3000] ;  /* 0x00300000f64c783b */ /* 0x000fee0000000200 */
[C---:B------:R-:W-:Y:S08]  /*2ad0*/  HMMA.16816.F32 R20, R72.reuse, R56, R20 ;  /* 0x000000384814723c */ /* 0x040ff00000001814 */
[C---:B------:R-:W-:Y:S01]  /*2ae0*/  HMMA.16816.F32 R16, R72.reuse, R58, R16 ;  /* 0x0000003a4810723c */ /* 0x040fe20000001810 */
[----:B------:R-:W-:Y:S07]  /*2af0*/  LDSM.16.M88.4 R56, [R244+0x1c100] ;  /* 0x01c10000f438783b */ /* 0x000fee0000000200 */
[C---:B------:R-:W-:Y:S08]  /*2b00*/  HMMA.16816.F32 R12, R72.reuse, R96, R12 ;  /* 0x00000060480c723c */ /* 0x040ff0000000180c */
[----:B------:R-:W-:Y:S01]  /*2b10*/  HMMA.16816.F32 R8, R72, R98, R8 ;  /* 0x000000624808723c */ /* 0x000fe20000001808 */
[----:B------:R-:W1:Y:S04]  /*2b20*/  LDSM.16.M88.4 R72, [R246+0x3800] ;  /* 0x00380000f648783b */ /* 0x000e680000000200 */
[----:B------:R-:W-:Y:S03]  /*2b30*/  LDSM.16.M88.4 R96, [R246+0x5800] ;  /* 0x00580000f660783b */ /* 0x000fe60000000200 */
[C---:B--2---:R-:W-:Y:S08]  /*2b40*/  HMMA.16816.F32 R52, R64.reuse, R60, R52 ;  /* 0x0000003c4034723c */ /* 0x044ff00000001834 */
[C---:B------:R-:W-:Y:S01]  /*2b50*/  HMMA.16816.F32 R48, R64.reuse, R62, R48 ;  /* 0x0000003e4030723c */ /* 0x040fe20000001830 */
[----:B------:R-:W2:Y:S07]  /*2b60*/  LDSM.16.M88.4 R60, [R246+0x4000] ;  /* 0x00400000f63c783b */ /* 0x000eae0000000200 */
[C---:B---3--:R-:W-:Y:S08]  /*2b70*/  HMMA.16816.F32 R44, R64.reuse, R68, R44 ;  /* 0x00000044402c723c */ /* 0x048ff0000000182c */
[C---:B------:R-:W-:Y:S01]  /*2b80*/  HMMA.16816.F32 R36, R64.reuse, R70, R36 ;  /* 0x000000464024723c */ /* 0x040fe20000001824 */
[----:B------:R-:W3:Y:S07]  /*2b90*/  LDSM.16.M88.4 R68, [R246+0x4800] ;  /* 0x00480000f644783b */ /* 0x000eee0000000200 */
        /* <DEDUP_REMOVED lines=9> */
[C---:B----4-:R-:W-:Y:S08]  /*2c30*/  HMMA.16816.F32 R12, R64.reuse, R80, R12 ;  /* 0x00000050400c723c */ /* 0x050ff0000000180c */
[----:B------:R-:W-:Y:S01]  /*2c40*/  HMMA.16816.F32 R8, R64, R82, R8 ;  /* 0x000000524008723c */ /* 0x000fe20000001808 */
[----:B------:R-:W4:Y:S04]  /*2c50*/  LDSM.16.M88.4 R64, [R246+0x5000] ;  /* 0x00500000f640783b */ /* 0x000f280000000200 */
[----:B------:R-:W-:Y:S03]  /*2c60*/  LDSM.16.M88.4 R80, [R242+0x10900] ;  /* 0x01090000f250783b */ /* 0x000fe60000000200 */
        /* <DEDUP_REMOVED lines=8> */
[----:B------:R-:W-:Y:S07]  /*2cf0*/  LDSM.16.M88.4 R76, [R242+0x11900] ;  /* 0x01190000f24c783b */ /* 0x000fee0000000200 */
[C---:B---3--:R-:W-:Y:S08]  /*2d00*/  HMMA.16816.F32 R200, R56.reuse, R68, R200 ;  /* 0x0000004438c8723c */ /* 0x048ff000000018c8 */
[C---:B------:R-:W-:Y:S01]  /*2d10*/  HMMA.16816.F32 R24, R56.reuse, R70, R24 ;  /* 0x000000463818723c */ /* 0x040fe20000001818 */
[----:B------:R-:W-:Y:S07]  /*2d20*/  LDSM.16.M88.4 R68, [R232+0x3000] ;  /* 0x00300000e844783b */ /* 0x000fee0000000200 */
[C---:B----4-:R-:W-:Y:S08]  /*2d30*/  HMMA.16816.F32 R20, R56.reuse, R64, R20 ;  /* 0x000000403814723c */ /* 0x050ff00000001814 */
[----:B------:R-:W-:Y:S01]  /*2d40*/  HMMA.16816.F32 R16, R56, R66, R16 ;  /* 0x000000423810723c */ /* 0x000fe20000001810 */
[----:B------:R-:W3:Y:S07]  /*2d50*/  LDSM.16.M88.4 R64, [R241+0x1c100] ;  /* 0x01c10000f140783b */ /* 0x000eee0000000200 */
[C---:B-1----:R-:W-:Y:S08]  /*2d60*/  HMMA.16816.F32 R52, R72.reuse, R92, R52 ;  /* 0x0000005c4834723c */ /* 0x042ff00000001834 */
[----:B------:R-:W-:Y:S01]  /*2d70*/  HMMA.16816.F32 R48, R72, R94, R48 ;  /* 0x0000005e4830723c */ /* 0x000fe20000001830 */
        /* <DEDUP_REMOVED lines=13> */
[----:B------:R-:W-:Y:S07]  /*2e50*/  LDSM.16.M88.4 R84, [R232+0x5800] ;  /* 0x00580000e854783b */ /* 0x000fee0000000200 */
[C---:B---3--:R-:W-:Y:S08]  /*2e60*/  HMMA.16816.F32 R52, R64.reuse, R68, R52 ;  /* 0x000000444034723c */ /* 0x048ff00000001834 */
[----:B------:R-:W-:Y:S01]  /*2e70*/  HMMA.16816.F32 R48, R64, R70, R48 ;  /* 0x000000464030723c */ /* 0x000fe20000001830 */
[----:B------:R-:W3:Y:S07]  /*2e80*/  LDSM.16.M88.4 R68, [R232+0x5000] ;  /* 0x00500000e844783b */ /* 0x000eee0000000200 */
[C---:B------:R-:W-:Y:S08]  /*2e90*/  HMMA.16816.F32 R12, R72.reuse, R76, R12 ;  /* 0x0000004c480c723c */ /* 0x040ff0000000180c */
[C---:B------:R-:W-:Y:S01]  /*2ea0*/  HMMA.16816.F32 R8, R72.reuse, R78, R8 ;  /* 0x0000004e4808723c */ /* 0x040fe20000001808 */
[----:B------:R-:W4:Y:S07]  /*2eb0*/  LDSM.16.M88.4 R76, [R232+0x4800] ;  /* 0x00480000e84c783b */ /* 0x000f2e0000000200 */
[C---:B------:R-:W-:Y:S08]  /*2ec0*/  HMMA.16816.F32 R200, R72.reuse, R80, R200 ;  /* 0x0000005048c8723c */ /* 0x040ff000000018c8 */
[----:B------:R-:W-:Y:S01]  /*2ed0*/  HMMA.16816.F32 R24, R72, R82, R24 ;  /* 0x000000524818723c */ /* 0x000fe20000001818 */
[----:B------:R-:W-:Y:S04]  /*2ee0*/  LDSM.16.M88.4 R72, [R247+0x12100] ;  /* 0x01210000f748783b */ /* 0x000fe80000000200 */
[----:B------:R-:W-:Y:S03]  /*2ef0*/  LDSM.16.M88.4 R80, [R247+0x13100] ;  /* 0x01310000f750783b */ /* 0x000fe60000000200 */
[C---:B-1----:R-:W-:Y:S08]  /*2f00*/  HMMA.16816.F32 R44, R64.reuse, R56, R44 ;  /* 0x00000038402c723c */ /* 0x042ff0000000182c */
[C---:B------:R-:W-:Y:S01]  /*2f10*/  HMMA.16816.F32 R36, R64.reuse, R58, R36 ;  /* 0x0000003a4024723c */ /* 0x040fe20000001824 */
[----:B------:R-:W1:Y:S07]  /*2f20*/  LDSM.16.M88.4 R56, [R248+0x20100] ;  /* 0x02010000f838783b */ /* 0x000e6e0000000200 */
        /* <DEDUP_REMOVED lines=9> */
[C---:B------:R-:W-:Y:S08]  /*2fc0*/  HMMA.16816.F32 R12, R64.reuse, R84, R12 ;  /* 0x00000054400c723c */ /* 0x040ff0000000180c */
[----:B------:R-:W-:Y:S01]  /*2fd0*/  HMMA.16816.F32 R8, R64, R86, R8 ;  /* 0x000000564008723c */ /* 0x000fe20000001808 */
[----:B------:R-:W4:Y:S04]  /*2fe0*/  LDSM.16.M88.4 R64, [R247+0x14900] ;  /* 0x01490000f740783b */ /* 0x000f280000000200 */
[----:B------:R-:W-:Y:S03]  /*2ff0*/  LDSM.16.M88.4 R84, [R242+0x12100] ;  /* 0x01210000f254783b */ /* 0x000fe60000000200 */
[C---:B-1----:R-:W-:Y:S08]  /*3000*/  HMMA.16816.F32 R52, R56.reuse, R72, R52 ;  /* 0x000000483834723c */ /* 0x042ff00000001834 */
[C---:B------:R-:W-:Y:S01]  /*3010*/  HMMA.16816.F32 R48, R56.reuse, R74, R48 ;  /* 0x0000004a3830723c */ /* 0x040fe20000001830 */
[----:B------:R-:W-:Y:S07]  /*3020*/  LDSM.16.M88.4 R72, [R246+0x6000] ;  /* 0x00600000f648783b */ /* 0x000fee0000000200 */
[C---:B--2---:R-:W-:Y:S08]  /*3030*/  HMMA.16816.F32 R44, R56.reuse, R60, R44 ;  /* 0x0000003c382c723c */ /* 0x044ff0000000182c */
[C---:B------:R-:W-:Y:S01]  /*3040*/  HMMA.16816.F32 R36, R56.reuse, R62, R36 ;  /* 0x0000003e3824723c */ /* 0x040fe20000001824 */
[----:B------:R-:W1:Y:S07]  /*3050*/  LDSM.16.M88.4 R60, [R244+0x20100] ;  /* 0x02010000f43c783b */ /* 0x000e6e0000000200 */
[C---:B---3--:R-:W-:Y:S08]  /*3060*/  HMMA.16816.F32 R200, R56.reuse, R68, R200 ;  /* 0x0000004438c8723c */ /* 0x048ff000000018c8 */
[C---:B------:R-:W-:Y:S01]  /*3070*/  HMMA.16816.F32 R24, R56.reuse, R70, R24 ;  /* 0x000000463818723c */ /* 0x040fe20000001818 */
[----:B------:R-:W2:Y:S07]  /*3080*/  LDSM.16.M88.4 R68, [R246+0x6800] ;  /* 0x00680000f644783b */ /* 0x000eae0000000200 */
[C---:B------:R-:W-:Y:S08]  /*3090*/  HMMA.16816.F32 R40, R56.reuse, R80, R40 ;  /* 0x000000503828723c */ /* 0x040ff00000001828 */
[C---:B------:R-:W-:Y:S01]  /*30a0*/  HMMA.16816.F32 R208, R56.reuse, R82, R208 ;  /* 0x0000005238d0723c */ /* 0x040fe200000018d0 */
[----:B------:R-:W-:Y:S07]  /*30b0*/  LDSM.16.M88.4 R80, [R242+0x12900] ;  /* 0x01290000f250783b */ /* 0x000fee0000000200 */
[C---:B----4-:R-:W-:Y:S08]  /*30c0*/  HMMA.16816.F32 R12, R56.reuse, R64, R12 ;  /* 0x00000040380c723c */ /* 0x050ff0000000180c */
[C---:B------:R-:W-:Y:S01]  /*30d0*/  HMMA.16816.F32 R8, R56.reuse, R66, R8 ;  /* 0x000000423808723c */ /* 0x040fe20000001808 */
[----:B------:R-:W3:Y:S07]  /*30e0*/  LDSM.16.M88.4 R64, [R246+0x8800] ;  /* 0x00880000f640783b */ /* 0x000eee0000000200 */
[C---:B------:R-:W-:Y:S08]  /*30f0*/  HMMA.16816.F32 R20, R56.reuse, R76, R20 ;  /* 0x0000004c3814723c */ /* 0x040ff00000001814 */
[----:B------:R-:W-:Y:S01]  /*3100*/  HMMA.16816.F32 R16, R56, R78, R16 ;  /* 0x0000004e3810723c */ /* 0x000fe20000001810 */
[----:B------:R-:W4:Y:S04]  /*3110*/  LDSM.16.M88.4 R56, [R243+0x20100] ;  /* 0x02010000f338783b */ /* 0x000f280000000200 */
[----:B------:R-:W5:Y:S03]  /*3120*/  LDSM.16.M88.4 R76, [R242+0x13100] ;  /* 0x01310000f24c783b */ /* 0x000f660000000200 */
        /* <DEDUP_REMOVED lines=15> */
[C---:B---3--:R-:W-:Y:S08]  /*3220*/  HMMA.16816.F32 R12, R60.reuse, R64, R12 ;  /* 0x000000403c0c723c */ /* 0x048ff0000000180c */
[----:B------:R-:W-:Y:S01]  /*3230*/  HMMA.16816.F32 R8, R60, R66, R8 ;  /* 0x000000423c08723c */ /* 0x000fe20000001808 */
[----:B------:R-:W-:Y:S04]  /*3240*/  LDSM.16.M88.4 R60, [R241+0x20100] ;  /* 0x02010000f13c783b */ /* 0x000fe80000000200 */
[----:B------:R-:W3:Y:S03]  /*3250*/  LDSM.16.M88.4 R64, [R232+0x6000] ;  /* 0x00600000e840783b */ /* 0x000ee60000000200 */
[C---:B----4-:R-:W-:Y:S08]  /*3260*/  HMMA.16816.F32 R52, R56.reuse, R84, R52 ;  /* 0x000000543834723c */ /* 0x050ff00000001834 */
[C---:B------:R-:W-:Y:S01]  /*3270*/  HMMA.16816.F32 R48, R56.reuse, R86, R48 ;  /* 0x000000563830723c */ /* 0x040fe20000001830 */
[----:B------:R-:W4:Y:S07]  /*3280*/  LDSM.16.M88.4 R84, [R232+0x7000] ;  /* 0x00700000e854783b */ /* 0x000f2e0000000200 */
[C---:B------:R-:W-:Y:S08]  /*3290*/  HMMA.16816.F32 R44, R56.reuse, R80, R44 ;  /* 0x00000050382c723c */ /* 0x040ff0000000182c */
[C---:B------:R-:W-:Y:S01]  /*32a0*/  HMMA.16816.F32 R36, R56.reuse, R82, R36 ;  /* 0x000000523824723c */ /* 0x040fe20000001824 */
[----:B------:R-:W3:Y:S07]  /*32b0*/  LDSM.16.M88.4 R80, [R232+0x7800] ;  /* 0x00780000e850783b */ /* 0x000eee0000000200 */
[C---:B-----5:R-:W-:Y:S08]  /*32c0*/  HMMA.16816.F32 R40, R56.reuse, R76, R40 ;  /* 0x0000004c3828723c */ /* 0x060ff00000001828 */
[C---:B------:R-:W-:Y:S01]  /*32d0*/  HMMA.16816.F32 R208, R56.reuse, R78, R208 ;  /* 0x0000004e38d0723c */ /* 0x040fe200000018d0 */
[----:B------:R-:W5:Y:S07]  /*32e0*/  LDSM.16.M88.4 R76, [R232+0x8000] ;  /* 0x00800000e84c783b */ /* 0x000f6e0000000200 */
[C---:B-1----:R-:W-:Y:S08]  /*32f0*/  HMMA.16816.F32 R200, R56.reuse, R72, R200 ;  /* 0x0000004838c8723c */ /* 0x042ff000000018c8 */
[C---:B------:R-:W-:Y:S01]  /*3300*/  HMMA.16816.F32 R24, R56.reuse, R74, R24 ;  /* 0x0000004a3818723c */ /* 0x040fe20000001818 */
[----:B------:R-:W1:Y:S07]  /*3310*/  LDSM.16.M88.4 R72, [R232+0x8800] ;  /* 0x00880000e848783b */ /* 0x000e6e0000000200 */
[C---:B--2---:R-:W-:Y:S08]  /*3320*/  HMMA.16816.F32 R20, R56.reuse, R68, R20 ;  /* 0x000000443814723c */ /* 0x044ff00000001814 */
[C---:B------:R-:W-:Y:S01]  /*3330*/  HMMA.16816.F32 R16, R56.reuse, R70, R16 ;  /* 0x000000463810723c */ /* 0x040fe20000001810 */
[----:B------:R-:W-:Y:S07]  /*3340*/  LDSM.16.M88.4 R68, [R247+0x15100] ;  /* 0x01510000f744783b */ /* 0x000fee0000000200 */
[C---:B------:R-:W-:Y:S08]  /*3350*/  HMMA.16816.F32 R12, R56.reuse, R96, R12 ;  /* 0x00000060380c723c */ /* 0x040ff0000000180c */
[----:B------:R-:W-:Y:S01]  /*3360*/  HMMA.16816.F32 R8, R56, R98, R8 ;  /* 0x000000623808723c */ /* 0x000fe20000001808 */
[----:B------:R-:W2:Y:S04]  /*3370*/  LDSM.16.M88.4 R56, [R247+0x15900] ;  /* 0x01590000f738783b */ /* 0x000ea80000000200 */
[----:B------:R-:W-:Y:S03]  /*3380*/  LDSM.16.M88.4 R96, [R247+0x17900] ;  /* 0x01790000f760783b */ /* 0x000fe60000000200 */
[C---:B---3--:R-:W-:Y:S08]  /*3390*/  HMMA.16816.F32 R52, R60.reuse, R64, R52 ;  /* 0x000000403c34723c */ /* 0x048ff00000001834 */
[C---:B------:R-:W-:Y:S01]  /*33a0*/  HMMA.16816.F32 R48, R60.reuse, R66, R48 ;  /* 0x000000423c30723c */ /* 0x040fe20000001830 */
[----:B------:R-:W3:Y:S07]  /*33b0*/  LDSM.16.M88.4 R64, [R247+0x16100] ;  /* 0x01610000f740783b */ /* 0x000eee0000000200 */
[C---:B------:R-:W-:Y:S08]  /*33c0*/  HMMA.16816.F32 R44, R60.reuse, R88, R44 ;  /* 0x000000583c2c723c */ /* 0x040ff0000000182c */
[C---:B------:R-:W-:Y:S01]  /*33d0*/  HMMA.16816.F32 R36, R60.reuse, R90, R36 ;  /* 0x0000005a3c24723c */ /* 0x040fe20000001824 */
[----:B------:R-:W-:Y:S07]  /*33e0*/  LDSM.16.M88.4 R88, [R246+0x9000] ;  /* 0x00900000f658783b */ /* 0x000fee0000000200 */
[C---:B----4-:R-:W-:Y:S08]  /*33f0*/  HMMA.16816.F32 R40, R60.reuse, R84, R40 ;  /* 0x000000543c28723c */ /* 0x050ff00000001828 */
[C---:B------:R-:W-:Y:S01]  /*3400*/  HMMA.16816.F32 R208, R60.reuse, R86, R208 ;  /* 0x000000563cd0723c */ /* 0x040fe200000018d0 */
[----:B------:R-:W-:Y:S07]  /*3410*/  LDSM.16.M88.4 R84, [R243+0x24100] ;  /* 0x02410000f354783b */ /* 0x000fee0000000200 */
[C---:B------:R-:W-:Y:S08]  /*3420*/  HMMA.16816.F32 R200, R60.reuse, R80, R200 ;  /* 0x000000503cc8723c */ /* 0x040ff000000018c8 */
[C---:B------:R-:W-:Y:S01]  /*3430*/  HMMA.16816.F32 R24, R60.reuse, R82, R24 ;  /* 0x000000523c18723c */ /* 0x040fe20000001818 */
[----:B------:R-:W-:Y:S07]  /*3440*/  LDSM.16.M88.4 R80, [R246+0x9800] ;  /* 0x00980000f650783b */ /* 0x000fee0000000200 */
[C---:B-----5:R-:W-:Y:S08]  /*3450*/  HMMA.16816.F32 R20, R60.reuse, R76, R20 ;  /* 0x0000004c3c14723c */ /* 0x060ff00000001814 */
[C---:B------:R-:W-:Y:S01]  /*3460*/  HMMA.16816.F32 R16, R60.reuse, R78, R16 ;  /* 0x0000004e3c10723c */ /* 0x040fe20000001810 */
[----:B------:R-:W-:Y:S07]  /*3470*/  LDSM.16.M88.4 R76, [R246+0xa000] ;  /* 0x00a00000f64c783b */ /* 0x000fee0000000200 */
[C---:B-1----:R-:W-:Y:S08]  /*3480*/  HMMA.16816.F32 R12, R60.reuse, R72, R12 ;  /* 0x000000483c0c723c */ /* 0x042ff0000000180c */
        /* <DEDUP_REMOVED lines=8> */
[----:B------:R-:W4:Y:S07]  /*3510*/  LDSM.16.M88.4 R68, [R246+0xb000] ;  /* 0x00b00000f644783b */ /* 0x000f2e0000000200 */
[C---:B---3--:R-:W-:Y:S08]  /*3520*/  HMMA.16816.F32 R40, R92.reuse, R64, R40 ;  /* 0x000000405c28723c */ /* 0x048ff00000001828 */
[C---:B------:R-:W-:Y:S01]  /*3530*/  HMMA.16816.F32 R208, R92.reuse, R66, R208 ;  /* 0x000000425cd0723c */ /* 0x040fe200000018d0 */
[----:B------:R-:W3:Y:S07]  /*3540*/  LDSM.16.M88.4 R64, [R246+0xb800] ;  /* 0x00b80000f640783b */ /* 0x000eee0000000200 */
[C---:B-1----:R-:W-:Y:S08]  /*3550*/  HMMA.16816.F32 R200, R92.reuse, R60, R200 ;  /* 0x0000003c5cc8723c */ /* 0x042ff000000018c8 */
[C---:B------:R-:W-:Y:S01]  /*3560*/  HMMA.16816.F32 R24, R92.reuse, R62, R24 ;  /* 0x0000003e5c18723c */ /* 0x040fe20000001818 */
[----:B------:R-:W1:Y:S07]  /*3570*/  LDSM.16.M88.4 R60, [R242+0x15100] ;  /* 0x01510000f23c783b */ /* 0x000e6e0000000200 */
[C---:B------:R-:W-:Y:S08]  /*3580*/  HMMA.16816.F32 R20, R92.reuse, R100, R20 ;  /* 0x000000645c14723c */ /* 0x040ff00000001814 */
[C---:B------:R-:W-:Y:S01]  /*3590*/  HMMA.16816.F32 R16, R92.reuse, R102, R16 ;  /* 0x000000665c10723c */ /* 0x040fe20000001810 */
[----:B------:R-:W5:Y:S07]  /*35a0*/  LDSM.16.M88.4 R100, [R242+0x16100] ;  /* 0x01610000f264783b */ /* 0x000f6e0000000200 */
[C---:B------:R-:W-:Y:S08]  /*35b0*/  HMMA.16816.F32 R12, R92.reuse, R96, R12 ;  /* 0x000000605c0c723c */ /* 0x040ff0000000180c */
[----:B------:R-:W-:Y:S01]  /*35c0*/  HMMA.16816.F32 R8, R92, R98, R8 ;  /* 0x000000625c08723c */ /* 0x000fe20000001808 */
[----:B------:R-:W1:Y:S04]  /*35d0*/  LDSM.16.M88.4 R96, [R242+0x16900] ;  /* 0x01690000f260783b */ /* 0x000e680000000200 */
[----:B------:R-:W1:Y:S03]  /*35e0*/  LDSM.16.M88.4 R92, [R242+0x17100] ;  /* 0x01710000f25c783b */ /* 0x000e660000000200 */
[C---:B--2---:R-:W-:Y:S08]  /*35f0*/  HMMA.16816.F32 R52, R56.reuse, R88, R52 ;  /* 0x000000583834723c */ /* 0x044ff00000001834 */
        /* <DEDUP_REMOVED lines=12> */
[C---:B------:R-:W-:Y:S01]  /*36c0*/  HMMA.16816.F32 R16, R56.reuse, R70, R16 ;  /* 0x000000463810723c */ /* 0x040fe20000001810 */
[----:B------:R-:W-:Y:S07]  /*36d0*/  LDSM.16.M88.4 R68, [R232+0xa800] ;  /* 0x00a80000e844783b */ /* 0x000fee0000000200 */
[C---:B---3--:R-:W-:Y:S08]  /*36e0*/  HMMA.16816.F32 R12, R56.reuse, R64, R12 ;  /* 0x00000040380c723c */ /* 0x048ff0000000180c */
[----:B------:R-:W-:Y:S01]  /*36f0*/  HMMA.16816.F32 R8, R56, R66, R8 ;  /* 0x000000423808723c */ /* 0x000fe20000001808 */
[----:B------:R-:W3:Y:S04]  /*3700*/  LDSM.16.M88.4 R56, [R241+0x24100] ;  /* 0x02410000f138783b */ /* 0x000ee80000000200 */
[----:B------:R-:W4:Y:S03]  /*3710*/  LDSM.16.M88.4 R64, [R232+0xb000] ;  /* 0x00b00000e840783b */ /* 0x000f260000000200 */
[C---:B-1----:R-:W-:Y:S08]  /*3720*/  HMMA.16816.F32 R52, R84.reuse, R60, R52 ;  /* 0x0000003c5434723c */ /* 0x042ff00000001834 */
[----:B------:R-:W-:Y:S01]  /*3730*/  HMMA.16816.F32 R48, R84, R62, R48 ;  /* 0x0000003e5430723c */ /* 0x000fe20000001830 */
[----:B------:R-:W1:Y:S01]  /*3740*/  LDSM.16.M88.4 R60, [R232+0xb800] ;  /* 0x00b80000e83c783b */ /* 0x000e620000000200 */
[----:B------:R-:W-:-:S06]  /*3750*/  DEPBAR.LE SB0, 0x0 ;  /* 0x000080000000791a */ /* 0x000fcc0000000000 */
        /* <DEDUP_REMOVED lines=8> */
[C---:B--2---:R-:W-:Y:S08]  /*37e0*/  HMMA.16816.F32 R12, R84.reuse, R88, R12 ;  /* 0x00000058540c723c */ /* 0x044ff0000000180c */
[----:B------:R-:W-:Y:S08]  /*37f0*/  HMMA.16816.F32 R8, R84, R90, R8 ;  /* 0x0000005a5408723c */ /* 0x000ff00000001808 */
[C---:B---3--:R-:W-:Y:S08]  /*3800*/  HMMA.16816.F32 R52, R56.reuse, R80, R52 ;  /* 0x000000503834723c */ /* 0x048ff00000001834 */
[C---:B------:R-:W-:Y:S08]  /*3810*/  HMMA.16816.F32 R48, R56.reuse, R82, R48 ;  /* 0x000000523830723c */ /* 0x040ff00000001830 */
[C---:B------:R-:W-:Y:S08]  /*3820*/  HMMA.16816.F32 R44, R56.reuse, R76, R44 ;  /* 0x0000004c382c723c */ /* 0x040ff0000000182c */
[C---:B------:R-:W-:Y:S08]  /*3830*/  HMMA.16816.F32 R36, R56.reuse, R78, R36 ;  /* 0x0000004e3824723c */ /* 0x040ff00000001824 */
[C---:B------:R-:W-:Y:S08]  /*3840*/  HMMA.16816.F32 R40, R56.reuse, R72, R40 ;  /* 0x000000483828723c */ /* 0x040ff00000001828 */
[C---:B------:R-:W-:Y:S08]  /*3850*/  HMMA.16816.F32 R208, R56.reuse, R74, R208 ;  /* 0x0000004a38d0723c */ /* 0x040ff000000018d0 */
[C---:B------:R-:W-:Y:S08]  /*3860*/  HMMA.16816.F32 R200, R56.reuse, R68, R200 ;  /* 0x0000004438c8723c */ /* 0x040ff000000018c8 */
[C---:B------:R-:W-:Y:S08]  /*3870*/  HMMA.16816.F32 R24, R56.reuse, R70, R24 ;  /* 0x000000463818723c */ /* 0x040ff00000001818 */
[C---:B----4-:R-:W-:Y:S08]  /*3880*/  HMMA.16816.F32 R20, R56.reuse, R64, R20 ;  /* 0x000000403814723c */ /* 0x050ff00000001814 */
[C---:B------:R-:W-:Y:S08]  /*3890*/  HMMA.16816.F32 R16, R56.reuse, R66, R16 ;  /* 0x000000423810723c */ /* 0x040ff00000001810 */
[C---:B-1----:R-:W-:Y:S08]  /*38a0*/  HMMA.16816.F32 R12, R56.reuse, R60, R12 ;  /* 0x0000003c380c723c */ /* 0x042ff0000000180c */
[----:B------:R-:W-:Y:S01]  /*38b0*/  HMMA.16816.F32 R8, R56, R62, R8 ;  /* 0x0000003e3808723c */ /* 0x000fe20000001808 */
[----:B------:R-:W-:Y:S06]  /*38c0*/  BAR.SYNC.DEFER_BLOCKING 0x0 ;  /* 0x0000000000007b1d */ /* 0x000fec0000010000 */
[----:B------:R-:W-:Y:S05]  /*38d0*/  @!P0 BRA `(.L_x_4770) ;  /* 0x000005e000008947 */ /* 0x000fea0003800000 */
[----:B------:R-:W-:Y:S01]  /*38e0*/  IMAD.U32 R0, RZ, RZ, UR6 ;  /* 0x00000006ff007e24 */ /* 0x000fe2000f8e00ff */
        /* <DEDUP_REMOVED lines=19> */
[----:B------:R-:W-:Y:S02]  /*3a20*/  IADD3 R74, -R59, 0x10, RZ ;  /* 0x000000103b4a7810 */ /* 0x000fe40007ffe1ff */
[----:B------:R-:W-:-:S02]  /*3a30*/  SHF.R.S32.HI R0, RZ, 0x1f, R252 ;  /* 0x0000001fff007819 */ /* 0x000fc400000114fc */
[----:B------:R-:W-:Y:S02]  /*3a40*/  LOP3.LUT R76, R76, 0xf, RZ, 0xc0, !PT ;  /* 0x0000000f4c4c7812 */ /* 0x000fe400078ec0ff */
[----:B------:R-:W-:Y:S01]  /*3a50*/  SHF.L.U64.HI R64, R33, 0x1, R35 ;  /* 0x0000000121407819 */ /* 0x000fe20000010223 */
[----:B------:R-:W-:Y:S01]  /*3a60*/  IMAD R0, R0, c[0x0][0x1e0], RZ ;  /* 0x0000780000007a24 */ /* 0x000fe200078e02ff */
[----:B------:R-:W-:Y:S02]  /*3a70*/  LOP3.LUT R74, R74, 0xf, RZ, 0xc0, !PT ;  /* 0x0000000f4a4a7812 */ /* 0x000fe400078ec0ff */
[----:B------:R-:W-:Y:S01]  /*3a80*/  SEL R69, RZ, 0x10, P1 ;  /* 0x00000010ff457807 */ /* 0x000fe20000800000 */
[----:B------:R-:W-:Y:S01]  /*3a90*/  IMAD R0, R252, c[0x0][0x1e4], R0 ;  /* 0x00007900fc007a24 */ /* 0x000fe200078e0200 */
[----:B------:R-:W-:Y:S02]  /*3aa0*/  SHF.L.U64.HI R61, R31, 0x1, R34 ;  /* 0x000000011f3d7819 */ /* 0x000fe40000010222 */
[----:B------:R-:W-:-:S02]  /*3ab0*/  IADD3 R70, -R69, 0x10, RZ ;  /* 0x0000001045467810 */ /* 0x000fc40007ffe1ff */
[----:B------:R-:W-:Y:S01]  /*3ac0*/  SHF.L.U64.HI R58, R29, 0x1, R32 ;  /* 0x000000011d3a7819 */ /* 0x000fe20000010220 */
[----:B-1----:R-:W-:Y:S01]  /*3ad0*/  IMAD.WIDE.U32 R56, R252, c[0x0][0x1e0], RZ ;  /* 0x00007800fc387a25 */ /* 0x002fe200078e00ff */
[----:B------:R-:W-:Y:S02]  /*3ae0*/  LOP3.LUT R70, R70, 0xf, RZ, 0xc0, !PT ;  /* 0x0000000f46467812 */ /* 0x000fe400078ec0ff */
[----:B------:R-:W-:Y:S01]  /*3af0*/  SHF.L.U64.HI R7, R28, 0x1, R30 ;  /* 0x000000011c077819 */ /* 0x000fe2000001021e */
[----:B------:R-:W-:Y:S01]  /*3b00*/  IMAD.IADD R57, R57, 0x1, R0 ;  /* 0x0000000139397824 */ /* 0x000fe200078e0200 */
[----:B--2---:R-:W-:-:S03]  /*3b10*/  SHF.R.S32.HI R0, RZ, 0x1f, R251 ;  /* 0x0000001fff007819 */ /* 0x004fc600000114fb */
[----:B------:R-:W-:-:S04]  /*3b20*/  IMAD.WIDE.U32 R56, R251, c[0x0][0x1f0], R56 ;  /* 0x00007c00fb387a25 */ /* 0x000fc800078e0038 */
[----:B------:R-:W-:Y:S01]  /*3b30*/  IMAD R0, R0, c[0x0][0x1f0], RZ ;  /* 0x00007c0000007a24 */ /* 0x000fe200078e02ff */
[----:B------:R-:W-:Y:S02]  /*3b40*/  IADD3 R65, P0, R56, UR20, RZ ;  /* 0x0000001438417c10 */ /* 0x000fe4000ff1e0ff */
[----:B------:R-:W-:Y:S01]  /*3b50*/  SEL R56, RZ, 0x10, P2 ;  /* 0x00000010ff387807 */ /* 0x000fe20001000000 */
[----:B------:R-:W-:-:S03]  /*3b60*/  IMAD R0, R251, c[0x0][0x1f4], R0 ;  /* 0x00007d00fb007a24 */ /* 0x000fc600078e0200 */
[----:B------:R-:W-:Y:S02]  /*3b70*/  IADD3 R72, -R56, 0x10, RZ ;  /* 0x0000001038487810 */ /* 0x000fe40007ffe1ff */
[----:B------:R-:W-:Y:S01]  /*3b80*/  IADD3.X R0, R57, UR18, R0, P0, !PT ;  /* 0x0000001239007c10 */ /* 0x000fe200087fe400 */
[----:B------:R-:W-:Y:S01]  /*3b90*/  IMAD.SHL.U32 R57, R29, 0x2, RZ ;  /* 0x000000021d397824 */ /* 0x000fe200078e00ff */
[C---:B------:R-:W-:Y:S02]  /*3ba0*/  LEA R66, P0, R65.reuse, c[0x0][0x1c8], 0x1 ;  /* 0x0000720041427a11 */ /* 0x040fe400078008ff */
[----:B------:R-:W-:Y:S02]  /*3bb0*/  LOP3.LUT R72, R72, 0xf, RZ, 0xc0, !PT ;  /* 0x0000000f48487812 */ /* 0x000fe400078ec0ff */
[----:B------:R-:W-:Y:S01]  /*3bc0*/  LEA.HI.X R65, R65, c[0x0][0x1cc], R0, 0x1, P0 ;  /* 0x0000730041417a11 */ /* 0x000fe200000f0c00 */
[----:B------:R-:W1:Y:S01]  /*3bd0*/  SHFL.IDX PT, R71, R66, 0x2, 0x181f ;  /* 0x00581f0042477f89 */ /* 0x000e6200000e0000 */
[----:B------:R-:W-:-:S03]  /*3be0*/  IMAD.SHL.U32 R0, R28, 0x2, RZ ;  /* 0x000000021c007824 */ /* 0x000fc600078e00ff */
[----:B------:R-:W2:Y:S04]  /*3bf0*/  SHFL.IDX PT, R67, R65, 0x2, 0x181f ;  /* 0x00581f0041437f89 */ /* 0x000ea800000e0000 */
[----:B------:R-:W-:Y:S04]  /*3c00*/  SHFL.IDX PT, R68, R65, RZ, 0x181f ;  /* 0x00181fff41447589 */ /* 0x000fe800000e0000 */
[----:B------:R-:W-:Y:S01]  /*3c10*/  SHFL.IDX PT, R65, R65, 0x1, 0x181f ;  /* 0x00381f0041417f89 */ /* 0x000fe200000e0000 */
        /* <DEDUP_REMOVED lines=42> */
.L_x_4770:
[----:B------:R-:W-:Y:S01]  /*3ec0*/  LOP3.LUT R6, R6, 0xffffffe0, RZ, 0xc0, !PT ;  /* 0xffffffe006067812 */ /* 0x000fe200078ec0ff */
[----:B------:R-:W-:Y:S01]  /*3ed0*/  IMAD.SHL.U32 R245, R5, 0x2, RZ ;  /* 0x0000000205f57824 */ /* 0x000fe200078e00ff */
[----:B------:R-:W-:Y:S01]  /*3ee0*/  UIADD3 UR6, UR7, -0x2, URZ ;  /* 0xfffffffe07067890 */ /* 0x000fe2000fffe03f */
[----:B------:R-:W0:Y:S02]  /*3ef0*/  LDGDEPBAR ;  /* 0x00000000000079af */ /* 0x000e240000000000 */
[----:B------:R-:W-:Y:S01]  /*3f00*/  IMAD.IADD R6, R2, 0x1, -R6 ;  /* 0x0000000102067824 */ /* 0x000fe200078e0a06 */
[----:B------:R-:W-:Y:S01]  /*3f10*/  UISETP.GE.AND UP0, UPT, UR6, UR8, UPT ;  /* 0x000000080600728c */ /* 0x000fe2000bf06270 */
[----:B------:R-:W-:Y:S01]  /*3f20*/  IMAD.U32 R2, RZ, RZ, UR10 ;  /* 0x0000000aff027e24 */ /* 0x000fe2000f8e00ff */
[----:B------:R-:W-:Y:S01]  /*3f30*/  LDSM.16.MT88.4 R172, [R245+0x100] ;  /* 0x00010000f5ac783b */ /* 0x000fe20000004200 */
[--C-:B------:R-:W-:Y:S01]  /*3f40*/  IMAD R240, R4, 0x2, R245.reuse ;  /* 0x0000000204f07824 */ /* 0x100fe200078e02f5 */
[----:B------:R-:W-:Y:S01]  /*3f50*/  SHF.R.S32.HI R0, RZ, 0x1f, R6 ;  /* 0x0000001fff007819 */ /* 0x000fe20000011406 */
[C---:B------:R-:W-:Y:S01]  /*3f60*/  IMAD R239, R3.reuse, 0x2, R245 ;  /* 0x0000000203ef7824 */ /* 0x040fe200078e02f5 */
[----:B-1----:R-:W-:Y:S01]  /*3f70*/  LDSM.16.MT88.4 R80, [R245+0x3100] ;  /* 0x00310000f550783b */ /* 0x002fe20000004200 */
        /* <DEDUP_REMOVED lines=14> */
[C---:B------:R-:W-:Y:S01]  /*4060*/  ISETP.GT.AND P0, PT, R2.reuse, 0x1, PT ;  /* 0x000000010200780c */ /* 0x040fe20003f04270 */
[----:B------:R-:W-:Y:S03]  /*4070*/  LDSM.16.MT88.4 R64, [R239+0x100] ;  /* 0x00010000ef40783b */ /* 0x000fe60000004200 */
[----:B------:R-:W-:Y:S01]  /*4080*/  FSEL R55, R55, -INF , P0 ;  /* 0xff80000037377808 */ /* 0x000fe20000000000 */
[----:B------:R-:W-:Y:S01]  /*4090*/  LDSM.16.MT88.4 R108, [R238+0x3900] ;  /* 0x00390000ee6c783b */ /* 0x000fe20000004200 */
[----:B------:R-:W-:Y:S02]  /*40a0*/  FSEL R53, R53, -INF , P0 ;  /* 0xff80000035357808 */ /* 0x000fe40000000000 */
[----:B------:R-:W-:Y:S01]  /*40b0*/  ISETP.GT.AND P0, PT, R2, 0x8, PT ;  /* 0x000000080200780c */ /* 0x000fe20003f04270 */
        /* <DEDUP_REMOVED lines=14> */
[----:B------:R-:W-:-:S04]  /*41a0*/  ISETP.GT.AND P0, PT, R2, 0x11, PT ;  /* 0x000000110200780c */ /* 0x000fc80003f04270 */
[----:B------:R-:W-:Y:S02]  /*41b0*/  FSEL R47, R47, -INF , P0 ;  /* 0xff8000002f2f7808 */ /* 0x000fe40000000000 */
[----:B------:R-:W-:Y:S02]  /*41c0*/  FSEL R45, R45, -INF , P0 ;  /* 0xff8000002d2d7808 */ /* 0x000fe40000000000 */
        /* <DEDUP_REMOVED lines=28> */
[----:B------:R-:W-:-:S04]  /*4390*/  ISETP.GT.AND P0, PT, R2, 0x38, PT ;  /* 0x000000380200780c */ /* 0x000fc80003f04270 */
[----:B------:R-:W-:Y:S02]  /*43a0*/  FSEL R202, R26, -INF , P0 ;  /* 0xff8000001aca7808 */ /* 0x000fe40000000000 */
[----:B------:R-:W-:Y:S02]  /*43b0*/  FMNMX.FTZ R26, R45, R41, !PT ;  /* 0x000000292d1a7209 */ /* 0x000fe40007810000 */
[----:B------:R-:W-:Y:S02]  /*43c0*/  FSEL R197, R24, -INF , P0 ;  /* 0xff80000018c57808 */ /* 0x000fe40000000000 */
[----:B------:R-:W-:Y:S02]  /*43d0*/  FMNMX.FTZ R24, R36, R26, !PT ;  /* 0x0000001a24187209 */ /* 0x000fe40007810000 */
[----:B------:R-:W-:Y:S02]  /*43e0*/  ISETP.GT.AND P0, PT, R2, 0x39, PT ;  /* 0x000000390200780c */ /* 0x000fe40003f04270 */
[----:B------:R-:W-:-:S02]  /*43f0*/  FMNMX.FTZ R24, R37, R24, !PT ;  /* 0x0000001825187209 */ /* 0x000fc40007810000 */
[----:B------:R-:W-:Y:S02]  /*4400*/  FSEL R201, R27, -INF , P0 ;  /* 0xff8000001bc97808 */ /* 0x000fe40000000000 */
[----:B------:R-:W-:Y:S02]  /*4410*/  FSEL R195, R25, -INF , P0 ;  /* 0xff80000019c37808 */ /* 0x000fe40000000000 */
[----:B------:R-:W-:Y:S02]  /*4420*/  ISETP.GT.AND P0, PT, R2, 0x40, PT ;  /* 0x000000400200780c */ /* 0x000fe40003f04270 */
[----:B------:R-:W-:Y:S02]  /*4430*/  FMNMX.FTZ R24, R44, R24, !PT ;  /* 0x000000182c187209 */ /* 0x000fe40007810000 */
[----:B------:R-:W-:Y:S02]  /*4440*/  FSEL R210, R22, -INF , P0 ;  /* 0xff80000016d27808 */ /* 0x000fe40000000000 */
[----:B------:R-:W-:-:S02]  /*4450*/  FMNMX.FTZ R22, R40, R24, !PT ;  /* 0x0000001828167209 */ /* 0x000fc40007810000 */
[----:B------:R-:W-:Y:S02]  /*4460*/  FSEL R209, R20, -INF , P0 ;  /* 0xff80000014d17808 */ /* 0x000fe40000000000 */
[C---:B------:R-:W-:Y:S02]  /*4470*/  ISETP.GT.AND P0, PT, R2.reuse, 0x41, PT ;  /* 0x000000410200780c */ /* 0x040fe40003f04270 */
[----:B------:R-:W-:Y:S02]  /*4480*/  FMNMX.FTZ R22, R215, R22, !PT ;  /* 0x00000016d7167209 */ /* 0x000fe40007810000 */
[----:B------:R-:W-:Y:S02]  /*4490*/  FSEL R208, R23, -INF , P0 ;  /* 0xff80000017d07808 */ /* 0x000fe40000000000 */
[----:B------:R-:W-:Y:S02]  /*44a0*/  FSEL R207, R21, -INF , P0 ;  /* 0xff80000015cf7808 */ /* 0x000fe40000000000 */
[----:B------:R-:W-:-:S02]  /*44b0*/  ISETP.GT.AND P0, PT, R2, 0x48, PT ;  /* 0x000000480200780c */ /* 0x000fc40003f04270 */
[----:B------:R-:W-:Y:S02]  /*44c0*/  FMNMX.FTZ R20, R54, R55, !PT ;  /* 0x0000003736147209 */ /* 0x000fe40007810000 */
[----:B------:R-:W-:Y:S02]  /*44d0*/  FMNMX.FTZ R21, R214, R22, !PT ;  /* 0x00000016d6157209 */ /* 0x000fe40007810000 */
[----:B------:R-:W-:Y:S02]  /*44e0*/  FSEL R206, R18, -INF , P0 ;  /* 0xff80000012ce7808 */ /* 0x000fe40000000000 */
[----:B------:R-:W-:Y:S02]  /*44f0*/  FMNMX.FTZ R20, R52, R20, !PT ;  /* 0x0000001434147209 */ /* 0x000fe40007810000 */
[----:B------:R-:W-:Y:S02]  /*4500*/  FMNMX.FTZ R18, R200, R21, !PT ;  /* 0x00000015c8127209 */ /* 0x000fe40007810000 */
[----:B------:R-:W-:-:S02]  /*4510*/  FSEL R205, R16, -INF , P0 ;  /* 0xff80000010cd7808 */ /* 0x000fc40000000000 */
[----:B------:R-:W-:Y:S02]  /*4520*/  FMNMX.FTZ R16, R7, R20, !PT ;  /* 0x0000001407107209 */ /* 0x000fe40007810000 */
[----:B------:R-:W-:Y:S01]  /*4530*/  FMNMX.FTZ R18, R198, R18, !PT ;  /* 0x00000012c6127209 */ /* 0x000fe20007810000 */
[----:B------:R-:W-:Y:S01]  /*4540*/  LDSM.16.MT88.4 R20, [R238+0x900] ;  /* 0x00090000ee14783b */ /* 0x000fe20000004200 */
        /* <DEDUP_REMOVED lines=11> */
[----:B------:R-:W-:Y:S02]  /*4600*/  FSEL R193, R12, -INF , P0 ;  /* 0xff8000000cc17808 */ /* 0x000fe40000000000 */
[----:B------:R-:W-:Y:S02]  /*4610*/  FMNMX.FTZ R12, R39, R16, !PT ;  /* 0x00000010270c7209 */ /* 0x000fe40007810000 */
[----:B------:R-:W-:Y:S01]  /*4620*/  FMNMX.FTZ R14, R207, R14, !PT ;  /* 0x0000000ecf0e7209 */ /* 0x000fe20007810000 */
[----:B------:R-:W-:Y:S01]  /*4630*/  LDSM.16.MT88.4 R16, [R245+0x3900] ;  /* 0x00390000f510783b */ /* 0x000fe20000004200 */
        /* <DEDUP_REMOVED lines=9> */
[----:B------:R-:W-:Y:S02]  /*46d0*/  FMNMX.FTZ R12, R212, R12, !PT ;  /* 0x0000000cd40c7209 */ /* 0x000fe40007810000 */
[----:B------:R-:W-:Y:S02]  /*46e0*/  FMNMX.FTZ R10, R193, R13, !PT ;  /* 0x0000000dc10a7209 */ /* 0x000fe40007810000 */
[----:B------:R-:W-:Y:S02]  /*46f0*/  FSEL R191, R8, -INF , P0 ;  /* 0xff80000008bf7808 */ /* 0x000fe40000000000 */
[----:B------:R-:W-:Y:S02]  /*4700*/  ISETP.GT.AND P0, PT, R2, 0x59, PT ;  /* 0x000000590200780c */ /* 0x000fe40003f04270 */
[----:B------:R-:W-:-:S02]  /*4710*/  FMNMX.FTZ R12, R211, R12, !PT ;  /* 0x0000000cd30c7209 */ /* 0x000fc40007810000 */
[----:B------:R-:W-:Y:S02]  /*4720*/  FMNMX.FTZ R10, R192, R10, !PT ;  /* 0x0000000ac00a7209 */ /* 0x000fe40007810000 */
[----:B------:R-:W-:Y:S02]  /*4730*/  FSEL R190, R9, -INF , P0 ;  /* 0xff80000009be7808 */ /* 0x000fe40000000000 */
[----:B------:R-:W-:Y:S02]  /*4740*/  FMNMX.FTZ R8, R199, R12, !PT ;  /* 0x0000000cc7087209 */ /* 0x000fe40007810000 */
[----:B------:R-:W-:Y:S01]  /*4750*/  FMNMX.FTZ R2, R191, R10, !PT ;  /* 0x0000000abf027209 */ /* 0x000fe20007810000 */
[----:B------:R-:W-:Y:S01]  /*4760*/  LDSM.16.MT88.4 R12, [R245+0x900] ;  /* 0x00090000f50c783b */ /* 0x000fe20000004200 */
[----:B------:R-:W-:Y:S02]  /*4770*/  FMNMX.FTZ R8, R196, R8, !PT ;  /* 0x00000008c4087209 */ /* 0x000fe40007810000 */
[----:B------:R-:W-:-:S02]  /*4780*/  FMNMX.FTZ R2, R190, R2, !PT ;  /* 0x00000002be027209 */ /* 0x000fc40007810000 */
        /* <DEDUP_REMOVED lines=15> */
[----:B-1----:R-:W-:-:S04]  /*4880*/  FMNMX.FTZ R2, R2, R10, !PT ;  /* 0x0000000a02027209 */ /* 0x002fc80007810000 */
        /* <DEDUP_REMOVED lines=22> */
[--C-:B------:R-:W-:Y:S01]  /*49f0*/  FFMA.FTZ R195, R195, c[0x0][0x2d0], -R194.reuse ;  /* 0x0000b400c3c37a23 */ /* 0x100fe200000108c2 */
[----:B------:R-:W1:Y:S01]  /*4a00*/  LDSM.16.MT88.4 R8, [R240+0x900] ;  /* 0x00090000f008783b */ /* 0x000e620000004200 */
[--C-:B------:R-:W-:Y:S01]  /*4a10*/  FFMA.FTZ R209, R209, c[0x0][0x2d0], -R194.reuse ;  /* 0x0000b400d1d17a23 */ /* 0x100fe200000108c2 */
[C---:B------:R-:W-:Y:S01]  /*4a20*/  FSETP.NEU.FTZ.AND P0, PT, R0.reuse, -INF , PT ;  /* 0xff8000000000780b */ /* 0x040fe20003f1d000 */
[----:B------:R-:W-:Y:S01]  /*4a30*/  FMUL.FTZ R26, R0, c[0x0][0x2d0] ;  /* 0x0000b400001a7a20 */ /* 0x000fe20000410000 */
[----:B------:R-:W3:Y:S01]  /*4a40*/  MUFU.EX2 R51, R51 ;  /* 0x0000003300337308 */ /* 0x000ee20000000800 */
        /* <DEDUP_REMOVED lines=9> */
[--C-:B------:R-:W-:Y:S02]  /*4ae0*/  FFMA.FTZ R181, R52, c[0x0][0x2d0], -R26.reuse ;  /* 0x0000b40034b57a23 */ /* 0x100fe4000001081a */
[--C-:B------:R-:W-:Y:S01]  /*4af0*/  FFMA.FTZ R180, R7, c[0x0][0x2d0], -R26.reuse ;  /* 0x0000b40007b47a23 */ /* 0x100fe2000001081a */
[----:B------:R-:W-:Y:S01]  /*4b00*/  MUFU.EX2 R186, R186 ;  /* 0x000000ba00ba7308 */ /* 0x000fe20000000800 */
[----:B---3--:R-:W-:Y:S01]  /*4b10*/  F2FP.PACK_AB R166, R51, R184 ;  /* 0x000000b833a6723e */ /* 0x008fe200000000ff */
[--C-:B------:R-:W-:Y:S02]  /*4b20*/  FFMA.FTZ R48, R47, c[0x0][0x2d0], -R26.reuse ;  /* 0x0000b4002f307a23 */ /* 0x100fe4000001081a */
[--C-:B------:R-:W-:Y:S02]  /*4b30*/  FFMA.FTZ R49, R6, c[0x0][0x2d0], -R26.reuse ;  /* 0x0000b40006317a23 */ /* 0x100fe4000001081a */
[----:B------:R-:W-:-:S02]  /*4b40*/  FFMA.FTZ R47, R38, c[0x0][0x2d0], -R26 ;  /* 0x0000b400262f7a23 */ /* 0x000fc4000001081a */
[----:B------:R-:W2:Y:S01]  /*4b50*/  MUFU.EX2 R185, R185 ;  /* 0x000000b900b97308 */ /* 0x000ea20000000800 */
[--C-:B------:R-:W-:Y:S02]  /*4b60*/  FFMA.FTZ R43, R39, c[0x0][0x2d0], -R26.reuse ;  /* 0x0000b400272b7a23 */ /* 0x100fe4000001081a */
[----:B------:R-:W-:Y:S01]  /*4b70*/  LDSM.16.MT88.4 R36, [R239+0x900] ;  /* 0x00090000ef24783b */ /* 0x000fe20000004200 */
[--C-:B------:R-:W-:Y:S02]  /*4b80*/  FFMA.FTZ R42, R42, c[0x0][0x2d0], -R26.reuse ;  /* 0x0000b4002a2a7a23 */ /* 0x100fe4000001081a */
[--C-:B------:R-:W-:Y:S02]  /*4b90*/  FFMA.FTZ R3, R211, c[0x0][0x2d0], -R26.reuse ;  /* 0x0000b400d3037a23 */ /* 0x100fe4000001081a */
        /* <DEDUP_REMOVED lines=9> */
[--C-:B------:R-:W-:Y:S02]  /*4c30*/  FFMA.FTZ R206, R206, c[0x0][0x2d0], -R26.reuse ;  /* 0x0000b400cece7a23 */ /* 0x100fe4000001081a */
[----:B------:R-:W2:Y:S01]  /*4c40*/  MUFU.EX2 R46, R46 ;  /* 0x0000002e002e7308 */ /* 0x000ea20000000800 */
[----:B------:R-:W-:-:S02]  /*4c50*/  FFMA.FTZ R203, R203, c[0x0][0x2d0], -R26 ;  /* 0x0000b400cbcb7a23 */ /* 0x000fc4000001081a */
[--C-:B------:R-:W-:Y:S02]  /*4c60*/  FFMA.FTZ R193, R193, c[0x0][0x2d0], -R194.reuse ;  /* 0x0000b400c1c17a23 */ /* 0x100fe400000108c2 */
[--C-:B------:R-:W-:Y:S02]  /*4c70*/  FFMA.FTZ R192, R192, c[0x0][0x2d0], -R194.reuse ;  /* 0x0000b400c0c07a23 */ /* 0x100fe400000108c2 */
[--C-:B------:R-:W-:Y:S01]  /*4c80*/  FFMA.FTZ R191, R191, c[0x0][0x2d0], -R194.reuse ;  /* 0x0000b400bfbf7a23 */ /* 0x100fe200000108c2 */
[----:B---3--:R-:W-:Y:S01]  /*4c90*/  F2FP.PACK_AB R167, R180, R181 ;  /* 0x000000b5b4a7723e */ /* 0x008fe200000000ff */
[----:B------:R-:W-:Y:S01]  /*4ca0*/  MUFU.EX2 R45, R45 ;  /* 0x0000002d002d7308 */ /* 0x000fe20000000800 */
[----:B------:R-:W-:Y:S02]  /*4cb0*/  FFMA.FTZ R190, R190, c[0x0][0x2d0], -R194 ;  /* 0x0000b400bebe7a23 */ /* 0x000fe400000108c2 */
[--C-:B------:R-:W-:Y:S02]  /*4cc0*/  FFMA.FTZ R189, R189, c[0x0][0x2d0], -R26.reuse ;  /* 0x0000b400bdbd7a23 */ /* 0x100fe4000001081a */
[--C-:B------:R-:W-:Y:S01]  /*4cd0*/  FFMA.FTZ R188, R188, c[0x0][0x2d0], -R26.reuse ;  /* 0x0000b400bcbc7a23 */ /* 0x100fe2000001081a */
[----:B------:R-:W-:Y:S01]  /*4ce0*/  HMMA.16816.F32 R176, R164, R172, RZ ;  /* 0x000000aca4b0723c */ /* 0x000fe200000018ff */
[----:B--2---:R-:W-:Y:S01]  /*4cf0*/  F2FP.PACK_AB R4, R46, R50 ;  /* 0x000000322e04723e */ /* 0x004fe200000000ff */
[----:B------:R-:W2:Y:S01]  /*4d00*/  MUFU.EX2 R41, R41 ;  /* 0x0000002900297308 */ /* 0x000ea20000000800 */
[----:B------:R-:W-:-:S02]  /*4d10*/  FFMA.FTZ R211, R24, c[0x0][0x2d0], -R26 ;  /* 0x0000b40018d37a23 */ /* 0x000fc4000001081a */
        /* <DEDUP_REMOVED lines=17> */
[----:B------:R-:W-:Y:S01]  /*4e30*/  HMMA.16816.F32 R84, R164, R88, RZ ;  /* 0x00000058a454723c */ /* 0x000fe200000018ff */
[----:B------:R-:W-:Y:S01]  /*4e40*/  FADD.FTZ R45, R41, R45 ;  /* 0x0000002d292d7221 */ /* 0x000fe20000010000 */
        /* <DEDUP_REMOVED lines=17> */
[C---:B-1----:R-:W-:Y:S02]  /*4f60*/  HMMA.16816.F32 R52, R4.reuse, R8, R52 ;  /* 0x000000080434723c */ /* 0x042fe40000001834 */
        /* <DEDUP_REMOVED lines=13> */
[----:B------:R-:W3:Y:S01]  /*5040*/  LDSM.16.MT88.4 R12, [R239+0x6900] ;  /* 0x00690000ef0c783b */ /* 0x000ee20000004200 */
        /* <DEDUP_REMOVED lines=18> */
[----:B------:R-:W4:Y:S01]  /*5170*/  LDSM.16.MT88.4 R20, [R245+0x6900] ;  /* 0x00690000f514783b */ /* 0x000f220000004200 */
[----:B------:R-:W-:Y:S06]  /*5180*/  MUFU.EX2 R193, R193 ;  /* 0x000000c100c17308 */ /* 0x000fec0000000800 */
[C---:B------:R-:W-:Y:S02]  /*5190*/  HMMA.16816.F32 R76, R4.reuse, R16, R76 ;  /* 0x00000010044c723c */ /* 0x040fe4000000184c */
[----:B------:R-:W-:Y:S06]  /*51a0*/  MUFU.EX2 R192, R192 ;  /* 0x000000c000c07308 */ /* 0x000fec0000000800 */
[C---:B------:R-:W-:Y:S01]  /*51b0*/  HMMA.16816.F32 R80, R4.reuse, R18, R80 ;  /* 0x000000120450723c */ /* 0x040fe20000001850 */
[----:B------:R-:W5:Y:S01]  /*51c0*/  LDSM.16.MT88.4 R16, [R240+0x6900] ;  /* 0x00690000f010783b */ /* 0x000f620000004200 */
[----:B------:R-:W-:Y:S06]  /*51d0*/  MUFU.EX2 R191, R191 ;  /* 0x000000bf00bf7308 */ /* 0x000fec0000000800 */
[C---:B-1----:R-:W-:Y:S02]  /*51e0*/  HMMA.16816.F32 R92, R4.reuse, R8, R92 ;  /* 0x00000008045c723c */ /* 0x042fe4000000185c */
[----:B------:R-:W-:Y:S06]  /*51f0*/  MUFU.EX2 R190, R190 ;  /* 0x000000be00be7308 */ /* 0x000fec0000000800 */
[C---:B------:R-:W-:Y:S01]  /*5200*/  HMMA.16816.F32 R96, R4.reuse, R10, R96 ;  /* 0x0000000a0460723c */ /* 0x040fe20000001860 */
[----:B------:R-:W1:Y:S01]  /*5210*/  LDSM.16.MT88.4 R8, [R238+0x6900] ;  /* 0x00690000ee08783b */ /* 0x000e620000004200 */
[----:B------:R-:W-:Y:S06]  /*5220*/  MUFU.EX2 R189, R189 ;  /* 0x000000bd00bd7308 */ /* 0x000fec0000000800 */
[C---:B---3--:R-:W-:Y:S02]  /*5230*/  HMMA.16816.F32 R124, R4.reuse, R12, R124 ;  /* 0x0000000c047c723c */ /* 0x048fe4000000187c */
[----:B------:R-:W-:Y:S06]  /*5240*/  MUFU.EX2 R188, R188 ;  /* 0x000000bc00bc7308 */ /* 0x000fec0000000800 */
[C---:B------:R-:W-:Y:S01]  /*5250*/  HMMA.16816.F32 R128, R4.reuse, R14, R128 ;  /* 0x0000000e0480723c */ /* 0x040fe20000001880 */
[----:B------:R-:W3:Y:S01]  /*5260*/  LDSM.16.MT88.4 R12, [R239+0x9900] ;  /* 0x00990000ef0c783b */ /* 0x000ee20000004200 */
        /* <DEDUP_REMOVED lines=23> */
[C---:B---3--:R-:W-:Y:S08]  /*53e0*/  HMMA.16816.F32 R152, R4.reuse, R12, R152 ;  /* 0x0000000c0498723c */ /* 0x048ff00000001898 */
[----:B------:R-:W-:Y:S01]  /*53f0*/  HMMA.16816.F32 R156, R4, R14, R156 ;  /* 0x0000000e049c723c */ /* 0x000fe2000000189c */
[----:B------:R-:W3:Y:S07]  /*5400*/  LDSM.16.MT88.4 R12, [R239+0x1100] ;  /* 0x00110000ef0c783b */ /* 0x000eee0000004200 */
        /* <DEDUP_REMOVED lines=10> */
[C---:B----4-:R-:W-:Y:S01]  /*54b0*/  HMMA.16816.F32 R140, R4.reuse, R20, R140 ;  /* 0x00000014048c723c */ /* 0x050fe2000000188c */
[--C-:B------:R-:W-:Y:S02]  /*54c0*/  FFMA.FTZ R38, R213, c[0x0][0x2d0], -R26.reuse ;  /* 0x0000b400d5267a23 */ /* 0x100fe4000001081a */
[----:B------:R-:W-:Y:S02]  /*54d0*/  FFMA.FTZ R194, R25, c[0x0][0x2d0], -R26 ;  /* 0x0000b40019c27a23 */ /* 0x000fe4000001081a */
[----:B------:R-:W4:Y:S01]  /*54e0*/  MUFU.EX2 R39, R39 ;  /* 0x0000002700277308 */ /* 0x000f220000000800 */
[----:B------:R-:W-:Y:S02]  /*54f0*/  LDSM.16.MT88.4 R24, [R239+0x2900] ;  /* 0x00290000ef18783b */ /* 0x000fe40000004200 */
[C---:B------:R-:W-:Y:S02]  /*5500*/  HMMA.16816.F32 R144, R4.reuse, R22, R144 ;  /* 0x000000160490723c */ /* 0x040fe40000001890 */
[----:B------:R-:W3:Y:S03]  /*5510*/  LDSM.16.MT88.4 R20, [R245+0x1100] ;  /* 0x00110000f514783b */ /* 0x000ee60000004200 */
[----:B------:R-:W1:Y:S03]  /*5520*/  MUFU.EX2 R38, R38 ;  /* 0x0000002600267308 */ /* 0x000e660000000800 */
[C---:B-----5:R-:W-:Y:S05]  /*5530*/  HMMA.16816.F32 R148, R4.reuse, R16, R148 ;  /* 0x000000100494723c */ /* 0x060fea0000001894 */
[----:B------:R-:W5:Y:S03]  /*5540*/  MUFU.EX2 R37, R37 ;  /* 0x0000002500257308 */ /* 0x000f660000000800 */
[C---:B------:R-:W-:Y:S01]  /*5550*/  HMMA.16816.F32 R168, R4.reuse, R18, R168 ;  /* 0x0000001204a8723c */ /* 0x040fe200000018a8 */
[----:B------:R-:W3:Y:S04]  /*5560*/  LDSM.16.MT88.4 R16, [R240+0x1100] ;  /* 0x00110000f010783b */ /* 0x000ee80000004200 */
[----:B------:R-:W2:Y:S03]  /*5570*/  MUFU.EX2 R194, R194 ;  /* 0x000000c200c27308 */ /* 0x000ea60000000800 */
[C---:B-1----:R-:W-:Y:S08]  /*5580*/  HMMA.16816.F32 R160, R4.reuse, R8, R160 ;  /* 0x0000000804a0723c */ /* 0x042ff000000018a0 */
[----:B------:R-:W-:Y:S01]  /*5590*/  HMMA.16816.F32 R164, R4, R10, R164 ;  /* 0x0000000a04a4723c */ /* 0x000fe200000018a4 */
[----:B------:R-:W1:Y:S06]  /*55a0*/  LDSM.16.MT88.4 R8, [R238+0x1100] ;  /* 0x00110000ee08783b */ /* 0x000e6c0000004200 */
[----:B--2---:R-:W-:Y:S01]  /*55b0*/  F2FP.PACK_AB R4, R40, R44 ;  /* 0x0000002c2804723e */ /* 0x004fe200000000ff */
[----:B------:R-:W-:Y:S01]  /*55c0*/  FADD.FTZ R44, R44, R45 ;  /* 0x0000002d2c2c7221 */ /* 0x000fe20000010000 */
[----:B----4-:R-:W-:-:S02]  /*55d0*/  F2FP.PACK_AB R6, R36, R39 ;  /* 0x000000272406723e */ /* 0x010fc400000000ff */
[----:B------:R-:W-:Y:S01]  /*55e0*/  F2FP.PACK_AB R5, R38, R42 ;  /* 0x0000002a2605723e */ /* 0x000fe200000000ff */
[----:B------:R-:W-:Y:S01]  /*55f0*/  FADD.FTZ R42, R42, R47 ;  /* 0x0000002f2a2a7221 */ /* 0x000fe20000010000 */
[----:B-----5:R-:W-:Y:S01]  /*5600*/  F2FP.PACK_AB R7, R3, R37 ;  /* 0x000000250307723e */ /* 0x020fe200000000ff */
[----:B------:R-:W-:Y:S02]  /*5610*/  FADD.FTZ R44, R40, R44 ;  /* 0x0000002c282c7221 */ /* 0x000fe40000010000 */
[----:B------:R-:W-:Y:S02]  /*5620*/  FADD.FTZ R42, R38, R42 ;  /* 0x0000002a262a7221 */ /* 0x000fe40000010000 */
[----:B------:R-:W-:Y:S02]  /*5630*/  FADD.FTZ R39, R39, R44 ;  /* 0x0000002c27277221 */ /* 0x000fe40000010000 */
[----:B---3--:R-:W-:Y:S01]  /*5640*/  HMMA.16816.F32 R60, R4, R12, R60 ;  /* 0x0000000c043c723c */ /* 0x008fe2000000183c */
[----:B------:R-:W-:-:S02]  /*5650*/  FADD.FTZ R37, R37, R42 ;  /* 0x0000002a25257221 */ /* 0x000fc40000010000 */
[----:B------:R-:W-:Y:S02]  /*5660*/  FADD.FTZ R39, R36, R39 ;  /* 0x0000002724277221 */ /* 0x000fe40000010000 */
[----:B------:R-:W-:-:S03]  /*5670*/  FADD.FTZ R37, R3, R37 ;  /* 0x0000002503257221 */ /* 0x000fc60000010000 */
        /* <DEDUP_REMOVED lines=45> */
[----:B------:R-:W-:Y:S01]  /*5950*/  HMMA.16816.F32 R164, R4, R10, R164 ;  /* 0x0000000a04a4723c */ /* 0x000fe200000018a4 */
[----:B------:R-:W1:Y:S06]  /*5960*/  LDSM.16.MT88.4 R8, [R238+0x1900] ;  /* 0x00190000ee08783b */ /* 0x000e6c0000004200 */
        /* <DEDUP_REMOVED lines=53> */
[----:B------:R-:W-:Y:S07]  /*5cc0*/  LDSM.16.MT88.4 R20, [R238+0x2100] ;  /* 0x00210000ee14783b */ /* 0x000fee0000004200 */
[C---:B----4-:R-:W-:Y:S08]  /*5cd0*/  HMMA.16816.F32 R148, R4.reuse, R16, R148 ;  /* 0x000000100494723c */ /* 0x050ff00000001894 */
[C---:B------:R-:W-:Y:S01]  /*5ce0*/  HMMA.16816.F32 R168, R4.reuse, R18, R168 ;  /* 0x0000001204a8723c */ /* 0x040fe200000018a8 */
[----:B------:R-:W3:Y:S07]  /*5cf0*/  LDSM.16.MT88.4 R16, [R245+0x2100] ;  /* 0x00210000f510783b */ /* 0x000eee0000004200 */
        /* <DEDUP_REMOVED lines=15> */
[----:B------:R-:W-:Y:S02]  /*5df0*/  FADD.FTZ R206, R203, R206 ;  /* 0x000000cecbce7221 */ /* 0x000fe40000010000 */
[----:B------:R-:W-:Y:S01]  /*5e00*/  FADD.FTZ R205, R193, R205 ;  /* 0x000000cdc1cd7221 */ /* 0x000fe20000010000 */
[----:B------:R-:W-:Y:S01]  /*5e10*/  HMMA.16816.F32 R56, R4, R14, R56 ;  /* 0x0000000e0438723c */ /* 0x000fe20000001838 */
[----:B------:R-:W2:Y:S01]  /*5e20*/  LDSM.16.MT88.4 R12, [R240+0x5100] ;  /* 0x00510000f00c783b */ /* 0x000ea20000004200 */
[----:B------:R-:W-:Y:S02]  /*5e30*/  FADD.FTZ R206, R189, R206 ;  /* 0x000000cebdce7221 */ /* 0x000fe40000010000 */
[----:B------:R-:W-:Y:S02]  /*5e40*/  FADD.FTZ R205, R192, R205 ;  /* 0x000000cdc0cd7221 */ /* 0x000fe40000010000 */
[----:B------:R-:W-:-:S02]  /*5e50*/  FADD.FTZ R206, R188, R206 ;  /* 0x000000cebcce7221 */ /* 0x000fc40000010000 */
[----:B---3--:R-:W-:Y:S01]  /*5e60*/  HMMA.16816.F32 R176, R4, R16, R176 ;  /* 0x0000001004b0723c */ /* 0x008fe200000018b0 */
[----:B------:R-:W-:Y:S02]  /*5e70*/  FADD.FTZ R205, R191, R205 ;  /* 0x000000cdbfcd7221 */ /* 0x000fe40000010000 */
[----:B------:R-:W-:-:S04]  /*5e80*/  FADD.FTZ R206, R194, R206 ;  /* 0x000000cec2ce7221 */ /* 0x000fc80000010000 */
[----:B------:R-:W-:Y:S01]  /*5e90*/  FADD.FTZ R3, R211, R206 ;  /* 0x000000ced3037221 */ /* 0x000fe20000010000 */
[C---:B------:R-:W-:Y:S01]  /*5ea0*/  HMMA.16816.F32 R172, R4.reuse, R18, R172 ;  /* 0x0000001204ac723c */ /* 0x040fe200000018ac */
[----:B------:R-:W3:Y:S04]  /*5eb0*/  LDSM.16.MT88.4 R16, [R245+0x5100] ;  /* 0x00510000f510783b */ /* 0x000ee80000004200 */
[----:B------:R-:W-:Y:S03]  /*5ec0*/  STL [R1+0x24], R3 ;  /* 0x0000240301007387 */ /* 0x000fe60000100800 */
[C---:B-1----:R-:W-:Y:S08]  /*5ed0*/  HMMA.16816.F32 R60, R4.reuse, R8, R60 ;  /* 0x00000008043c723c */ /* 0x042ff0000000183c */
[C---:B------:R-:W-:Y:S01]  /*5ee0*/  HMMA.16816.F32 R64, R4.reuse, R10, R64 ;  /* 0x0000000a0440723c */ /* 0x040fe20000001840 */
[----:B------:R-:W1:Y:S07]  /*5ef0*/  LDSM.16.MT88.4 R8, [R239+0x5100] ;  /* 0x00510000ef08783b */ /* 0x000e6e0000004200 */
[C---:B------:R-:W-:Y:S08]  /*5f00*/  HMMA.16816.F32 R68, R4.reuse, R20, R68 ;  /* 0x000000140444723c */ /* 0x040ff00000001844 */
        /* <DEDUP_REMOVED lines=21> */
[C---:B--2---:R-:W-:Y:S08]  /*6060*/  HMMA.16816.F32 R148, R4.reuse, R12, R148 ;  /* 0x0000000c0494723c */ /* 0x044ff00000001894 */
[C---:B------:R-:W-:Y:S01]  /*6070*/  HMMA.16816.F32 R168, R4.reuse, R14, R168 ;  /* 0x0000000e04a8723c */ /* 0x040fe200000018a8 */
[----:B------:R-:W2:Y:S07]  /*6080*/  LDSM.16.MT88.4 R12, [R238+0xb100] ;  /* 0x00b10000ee0c783b */ /* 0x000eae0000004200 */
[C---:B------:R-:W-:Y:S01]  /*6090*/  HMMA.16816.F32 R104, R4.reuse, R22, R104 ;  /* 0x000000160468723c */ /* 0x040fe20000001868 */
[----:B------:R-:W4:Y:S07]  /*60a0*/  LDSM.16.MT88.4 R20, [R238+0x8100] ;  /* 0x00810000ee14783b */ /* 0x000f2e0000004200 */
[C---:B---3--:R-:W-:Y:S08]  /*60b0*/  HMMA.16816.F32 R140, R4.reuse, R16, R140 ;  /* 0x00000010048c723c */ /* 0x048ff0000000188c */
        /* <DEDUP_REMOVED lines=8> */
[C---:B----4-:R-:W-:Y:S08]  /*6140*/  HMMA.16816.F32 R132, R4.reuse, R20, R132 ;  /* 0x000000140484723c */ /* 0x050ff00000001884 */
[----:B------:R-:W-:Y:S01]  /*6150*/  HMMA.16816.F32 R136, R4, R22, R136 ;  /* 0x000000160488723c */ /* 0x000fe20000001888 */
[----:B------:R-:W-:Y:S06]  /*6160*/  LDSM.16.MT88.4 R20, [R238+0x2900] ;  /* 0x00290000ee14783b */ /* 0x000fec0000004200 */
[----:B------:R-:W-:-:S02]  /*6170*/  F2FP.PACK_AB R4, R192, R193 ;  /* 0x000000c1c004723e */ /* 0x000fc400000000ff */
[----:B------:R-:W-:Y:S02]  /*6180*/  F2FP.PACK_AB R6, R190, R191 ;  /* 0x000000bfbe06723e */ /* 0x000fe400000000ff */
[----:B------:R-:W-:Y:S02]  /*6190*/  F2FP.PACK_AB R5, R188, R189 ;  /* 0x000000bdbc05723e */ /* 0x000fe400000000ff */
[----:B------:R-:W-:-:S07]  /*61a0*/  F2FP.PACK_AB R7, R211, R194 ;  /* 0x000000c2d307723e */ /* 0x000fce00000000ff */
[C---:B-1----:R-:W-:Y:S08]  /*61b0*/  HMMA.16816.F32 R52, R4.reuse, R8, R52 ;  /* 0x000000080434723c */ /* 0x042ff00000001834 */
[C---:B--2---:R-:W-:Y:S08]  /*61c0*/  HMMA.16816.F32 R176, R4.reuse, R12, R176 ;  /* 0x0000000c04b0723c */ /* 0x044ff000000018b0 */
        /* <DEDUP_REMOVED lines=40> */
[----:B------:R-:W-:Y:S07]  /*6450*/  HMMA.16816.F32 R164, R4, R18, R164 ;  /* 0x0000001204a4723c */ /* 0x000fee00000018a4 */
[----:B------:R-:W-:-:S05]  /*6460*/  FADD.FTZ R4, R190, R205 ;  /* 0x000000cdbe047221 */ /* 0x000fca0000010000 */
[----:B------:R1:W-:Y:S01]  /*6470*/  STL [R1+0x28], R4 ;  /* 0x0000280401007387 */ /* 0x0003e20000100800 */
[----:B------:R-:W-:Y:S05]  /*6480*/  @!P0 BRA `(.L_x_4771) ;  /* 0x0000483000008947 */ /* 0x000fea0003800000 */
[C---:B-1----:R-:W-:Y:S01]  /*6490*/  SHF.L.U64.HI R4, R33.reuse, 0x1, R35 ;  /* 0x0000000121047819 */ /* 0x042fe20000010223 */
[----:B------:R-:W-:Y:S01]  /*64a0*/  IMAD.SHL.U32 R3, R33, 0x2, RZ ;  /* 0x0000000221037824 */ /* 0x000fe200078e00ff */
[----:B------:R-:W-:Y:S02]  /*64b0*/  SHF.L.U64.HI R5, R31, 0x1, R34 ;  /* 0x000000011f057819 */ /* 0x000fe40000010222 */
        /* <DEDUP_REMOVED lines=16> */
.L_x_4774:
[----:B------:R-:W2:Y:S01]  /*65c0*/  LDL R0, [R1] ;  /* 0x0000000001007983 */ /* 0x000ea20000100800 */
        /* <DEDUP_REMOVED lines=22> */
[----:B------:R-:W-:Y:S01]  /*6730*/  SHF.R.S32.HI R0, RZ, 0x1f, R252 ;  /* 0x0000001fff007819 */ /* 0x000fe200000114fc */
[----:B------:R1:W2:Y:S04]  /*6740*/  @!P5 LDG.E R251, [R184.64] ;  /* 0x0000000cb8fbd981 */ /* 0x0002a8000c1e1900 */
[----:B------:R-:W-:Y:S04]  /*6750*/  IMAD R0, R0, c[0x0][0x1e0], RZ ;  /* 0x0000780000007a24 */ /* 0x000fe800078e02ff */
[C---:B------:R-:W-:Y:S02]  /*6760*/  IMAD R0, R252.reuse, c[0x0][0x1e4], R0 ;  /* 0x00007900fc007a24 */ /* 0x040fe400078e0200 */
[----:B-1----:R-:W-:Y:S04]  /*6770*/  IMAD.WIDE.U32 R184, R252, c[0x0][0x1e0], RZ ;  /* 0x00007800fcb87a25 */ /* 0x002fe800078e00ff */
[----:B------:R-:W-:Y:S01]  /*6780*/  IMAD.IADD R185, R185, 0x1, R0 ;  /* 0x00000001b9b97824 */ /* 0x000fe200078e0200 */
[----:B--2---:R-:W-:Y:S03]  /*6790*/  SHF.R.S32.HI R0, RZ, 0x1f, R251 ;  /* 0x0000001fff007819 */ /* 0x004fe600000114fb */
        /* <DEDUP_REMOVED lines=13> */
[C---:B---3--:R-:W-:Y:S05]  /*6870*/  IADD3 R192, P0, R185.reuse, R204, RZ ;  /* 0x000000ccb9c07210 */ /* 0x048fea0007f1e0ff */
        /* <DEDUP_REMOVED lines=10> */
[C---:B-1----:R-:W-:Y:S04]  /*6920*/  IADD3 R186, P0, R181.reuse, R204, RZ ;  /* 0x000000ccb5ba7210 */ /* 0x042fe80007f1e0ff */
        /* <DEDUP_REMOVED lines=17> */
[----:B-----5:R-:W-:Y:S04]  /*6a40*/  IADD3 R188, P0, R2, R214, RZ ;  /* 0x000000d602bc7210 */ /* 0x020fe80007f1e0ff */
[----:B------:R3:W-:Y:S01]  /*6a50*/  LDGSTS.E.BYPASS.LTC128B.128 [R249+0x11100], [R190.64], !P3 ;  /* 0x11100000bef97fae */ /* 0x0007e2000d901d4c */
[----:B------:R-:W-:Y:S01]  /*6a60*/  IMAD.X R189, R0, 0x1, R215, P0 ;  /* 0x0000000100bd7824 */ /* 0x000fe200000e06d7 */
[----:B-1----:R-:W-:Y:S04]  /*6a70*/  IADD3 R186, P0, R2, R212, RZ ;  /* 0x000000d402ba7210 */ /* 0x002fe80007f1e0ff */
[----:B------:R3:W-:Y:S01]  /*6a80*/  LDGSTS.E.BYPASS.LTC128B.128 [R249+0x14100], [R188.64], !P2 ;  /* 0x14100000bcf97fae */ /* 0x0007e2000d101d4c */
[----:B------:R-:W-:Y:S05]  /*6a90*/  IMAD.X R187, R0, 0x1, R213, P0 ;  /* 0x0000000100bb7824 */ /* 0x000fea00000e06d5 */
[----:B------:R3:W-:Y:S01]  /*6aa0*/  LDGSTS.E.BYPASS.LTC128B.128 [R249+0x17100], [R186.64], !P1 ;  /* 0x17100000baf97fae */ /* 0x0007e2000c901d4c */
[----:B------:R-:W-:-:S05]  /*6ab0*/  BRA `(.L_x_4773) ;  /* 0x0000185000007947 */ /* 0x000fca0003800000 */
.L_x_4772:
[----:B------:R2:W-:Y:S01]  /*6ac0*/  STL [R1+0x40], R56 ;  /* 0x0000403801007387 */ /* 0x0005e20000100800 */
[----:B-1----:R-:W-:Y:S01]  /*6ad0*/  SHF.R.S32.HI R0, RZ, 0x1f, R252 ;  /* 0x0000001fff007819 */ /* 0x002fe200000114fc */
[----:B------:R-:W-:Y:S01]  /*6ae0*/  IMAD.WIDE.U32 R4, R252, c[0x0][0x208], RZ ;  /* 0x00008200fc047a25 */ /* 0x000fe200078e00ff */
[----:B------:R-:W-:Y:S01]  /*6af0*/  SHF.R.S32.HI R2, RZ, 0x1f, R251 ;  /* 0x0000001fff027819 */ /* 0x000fe200000114fb */
[----:B------:R-:W-:Y:S04]  /*6b00*/  DEPBAR.LE SB0, 0x0 ;  /* 0x000080000000791a */ /* 0x000fe80000000000 */
[----:B------:R-:W-:Y:S01]  /*6b10*/  IMAD R0, R0, c[0x0][0x208], RZ ;  /* 0x0000820000007a24 */ /* 0x000fe200078e02ff */
[----:B------:R-:W-:Y:S01]  /*6b20*/  BAR.SYNC.DEFER_BLOCKING 0x0 ;  /* 0x0000000000007b1d */ /* 0x000fe20000010000 */
[----:B------:R-:W-:Y:S01]  /*6b30*/  IMAD R2, R2, c[0x0][0x218], RZ ;  /* 0x0000860002027a24 */ /* 0x000fe200078e02ff */
[----:B------:R-:W-:Y:S01]  /*6b40*/  IADD3 R181, R249, 0x100, RZ ;  /* 0x00000100f9b57810 */ /* 0x000fe20007ffe0ff */
[----:B------:R-:W-:Y:S01]  /*6b50*/  IMAD R0, R252, c[0x0][0x20c], R0 ;  /* 0x00008300fc007a24 */ /* 0x000fe200078e0200 */
[----:B------:R-:W-:Y:S01]  /*6b60*/  UISETP.GT.AND UP0, UPT, UR6, UR8, UPT ;  /* 0x000000080600728c */ /* 0x000fe2000bf04270 */
[----:B------:R-:W-:Y:S02]  /*6b70*/  IMAD R2, R251, c[0x0][0x21c], R2 ;  /* 0x00008700fb027a24 */ /* 0x000fe400078e0202 */
[----:B------:R-:W-:Y:S04]  /*6b80*/  IMAD.IADD R5, R5, 0x1, R0 ;  /* 0x0000000105057824 */ /* 0x000fe800078e0200 */
[----:B------:R-:W-:Y:S05]  /*6b90*/  IMAD.WIDE.U32 R4, R251, c[0x0][0x218], R4 ;  /* 0x00008600fb047a25 */ /* 0x000fea00078e0004 */
[----:B------:R-:W-:Y:S04]  /*6ba0*/  IADD3 R0, P0, R4, UR22, RZ ;  /* 0x0000001604007c10 */ /* 0x000fe8000ff1e0ff */
[----:B------:R-:W-:Y:S02]  /*6bb0*/  IADD3.X R4, R5, UR4, R2, P0, !PT ;  /* 0x0000000405047c10 */ /* 0x000fe400087fe402 */
[C---:B------:R-:W-:Y:S01]  /*6bc0*/  LEA R2, P0, R0.reuse, c[0x0][0x1f8], 0x1 ;  /* 0x00007e0000027a11 */ /* 0x040fe200078008ff */
[----:B------:R-:W-:Y:S03]  /*6bd0*/  LDSM.16.M88.4 R48, [R248+0x18100] ;  /* 0x01810000f830783b */ /* 0x000fe60000000200 */
[----:B------:R-:W-:Y:S01]  /*6be0*/  LEA.HI.X R0, R0, c[0x0][0x1fc], R4, 0x1, P0 ;  /* 0x00007f0000007a11 */ /* 0x000fe200000f0c04 */
[----:B--2---:R-:W2:Y:S04]  /*6bf0*/  LDL R56, [R1+0x1c] ;  /* 0x00001c0001387983 */ /* 0x004ea80000100800 */
[----:B------:R1:W-:Y:S04]  /*6c00*/  STL [R1+0x3c], R55 ;  /* 0x00003c3701007387 */ /* 0x0003e80000100800 */
[----:B------:R-:W3:Y:S04]  /*6c10*/  LDL R29, [R1+0x14] ;  /* 0x00001400011d7983 */ /* 0x000ee80000100800 */
[----:B------:R-:W-:Y:S04]  /*6c20*/  SHFL.IDX PT, R44, R2, RZ, 0x181f ;  /* 0x00181fff022c7589 */ /* 0x000fe800000e0000 */
[----:B------:R-:W-:Y:S04]  /*6c30*/  SHFL.IDX PT, R20, R0, RZ, 0x181f ;  /* 0x00181fff00147589 */ /* 0x000fe800000e0000 */
[----:B------:R-:W4:Y:S04]  /*6c40*/  LDSM.16.M88.4 R8, [R247+0xc100] ;  /* 0x00c10000f708783b */ /* 0x000f280000000200 */
[----:B------:R-:W4:Y:S04]  /*6c50*/  LDSM.16.M88.4 R16, [R247+0xc900] ;  /* 0x00c90000f710783b */ /* 0x000f280000000200 */
[----:B------:R-:W-:Y:S04]  /*6c60*/  LDSM.16.M88.4 R24, [R247+0xd100] ;  /* 0x00d10000f718783b */ /* 0x000fe80000000200 */
[----:B-1----:R-:W3:Y:S04]  /*6c70*/  LDL R55, [R1+0x20] ;  /* 0x0000200001377983 */ /* 0x002ee80000100800 */
[----:B------:R1:W-:Y:S04]  /*6c80*/  STL [R1+0x38], R54 ;  /* 0x0000383601007387 */ /* 0x0003e80000100800 */
[----:B------:R-:W-:Y:S04]  /*6c90*/  LDSM.16.M88.4 R32, [R247+0xd900] ;  /* 0x00d90000f720783b */ /* 0x000fe80000000200 */
[----:B------:R-:W-:Y:S04]  /*6ca0*/  LDSM.16.M88.4 R40, [R247+0xe100] ;  /* 0x00e10000f728783b */ /* 0x000fe80000000200 */
[----:B------:R-:W-:Y:S04]  /*6cb0*/  LDSM.16.M88.4 R184, [R247+0xe900] ;  /* 0x00e90000f7b8783b */ /* 0x000fe80000000200 */
[----:B------:R-:W-:Y:S04]  /*6cc0*/  LDSM.16.M88.4 R188, [R244+0x18100] ;  /* 0x01810000f4bc783b */ /* 0x000fe80000000200 */
[----:B------:R-:W-:Y:S01]  /*6cd0*/  LDSM.16.M88.4 R192, [R246] ;  /* 0x00000000f6c0783b */ /* 0x000fe20000000200 */
[C---:B----4-:R-:W-:Y:S03]  /*6ce0*/  HMMA.16816.F32 R4, R48.reuse, R8, RZ ;  /* 0x000000083004723c */ /* 0x050fe600000018ff */
[----:B-1----:R-:W4:Y:S04]  /*6cf0*/  LDL R54, [R1+0x18] ;  /* 0x0000180001367983 */ /* 0x002f280000100800 */
[----:B------:R1:W-:Y:S01]  /*6d00*/  STL [R1+0x34], R53 ;  /* 0x0000343501007387 */ /* 0x0003e20000100800 */
[C---:B------:R-:W-:Y:S03]  /*6d10*/  HMMA.16816.F32 R8, R48.reuse, R10, RZ ;  /* 0x0000000a3008723c */ /* 0x040fe600000018ff */
[----:B------:R-:W-:Y:S04]  /*6d20*/  LDSM.16.M88.4 R196, [R237] ;  /* 0x00000000edc4783b */ /* 0x000fe80000000200 */
[----:B------:R-:W-:Y:S01]  /*6d30*/  LDSM.16.M88.4 R200, [R236] ;  /* 0x00000000ecc8783b */ /* 0x000fe20000000200 */
[C---:B------:R-:W-:Y:S03]  /*6d40*/  HMMA.16816.F32 R12, R48.reuse, R16, RZ ;  /* 0x00000010300c723c */ /* 0x040fe600000018ff */
[----:B------:R-:W-:Y:S04]  /*6d50*/  LDSM.16.M88.4 R204, [R235] ;  /* 0x00000000ebcc783b */ /* 0x000fe80000000200 */
[----:B------:R-:W-:Y:S01]  /*6d60*/  LDSM.16.M88.4 R208, [R234] ;  /* 0x00000000ead0783b */ /* 0x000fe20000000200 */
[C---:B------:R-:W-:Y:S03]  /*6d70*/  HMMA.16816.F32 R16, R48.reuse, R18, RZ ;  /* 0x000000123010723c */ /* 0x040fe600000018ff */
[----:B------:R-:W-:Y:S04]  /*6d80*/  LDSM.16.M88.4 R212, [R233] ;  /* 0x00000000e9d4783b */ /* 0x000fe80000000200 */
[----:B------:R-:W2:Y:S04]  /*6d90*/  SHFL.IDX PT, R38, R2, 0x1, 0x181f ;  /* 0x00381f0002267f89 */ /* 0x000ea800000e0000 */
[----:B-1----:R-:W4:Y:S04]  /*6da0*/  LDL R53, [R1+0xc] ;  /* 0x00000c0001357983 */ /* 0x002f280000100800 */
[----:B------:R1:W-:Y:S04]  /*6db0*/  STL [R1+0x30], R52 ;  /* 0x0000303401007387 */ /* 0x0003e80000100800 */
[----:B------:R-:W2:Y:S04]  /*6dc0*/  SHFL.IDX PT, R28, R0, 0x1, 0x181f ;  /* 0x00381f00001c7f89 */ /* 0x000ea800000e0000 */
[----:B------:R-:W2:Y:S04]  /*6dd0*/  SHFL.IDX PT, R2, R2, 0x2, 0x181f ;  /* 0x00581f0002027f89 */ /* 0x000ea800000e0000 */
[----:B------:R-:W2:Y:S04]  /*6de0*/  SHFL.IDX PT, R0, R0, 0x2, 0x181f ;  /* 0x00581f0000007f89 */ /* 0x000ea800000e0000 */
[----:B-1----:R-:W4:Y:S04]  /*6df0*/  LDL R52, [R1+0x10] ;  /* 0x0000100001347983 */ /* 0x002f280000100800 */
[----:B------:R1:W-:Y:S04]  /*6e00*/  STL [R1+0x2c], R3 ;  /* 0x00002c0301007387 */ /* 0x0003e80000100800 */
[----:B------:R-:W4:Y:S04]  /*6e10*/  LDL R250, [R1+0x8] ;  /* 0x0000080001fa7983 */ /* 0x000f280000100800 */
[----:B-1----:R-:W4:Y:S01]  /*6e20*/  LDL R3, [R1+0x4] ;  /* 0x0000040001037983 */ /* 0x002f220000100800 */
[-C--:B--2---:R-:W-:Y:S05]  /*6e30*/  IADD3 R30, P0, R44, R56.reuse, RZ ;  /* 0x000000382c1e7210 */ /* 0x084fea0007f1e0ff */
[--C-:B---3--:R-:W-:Y:S01]  /*6e40*/  IMAD.X R31, R20, 0x1, R55.reuse, P0 ;  /* 0x00000001141f7824 */ /* 0x108fe200000e0637 */
[----:B------:R-:W-:Y:S04]  /*6e50*/  IADD3 R22, P0, R44, R29, RZ ;  /* 0x0000001d2c167210 */ /* 0x000fe80007f1e0ff */
[----:B------:R1:W-:Y:S01]  /*6e60*/  LDGSTS.E.BYPASS.LTC128B.128 [R181], [R30.64], !P4 ;  /* 0x000000001eb57fae */ /* 0x0003e2000e101d4c */
[----:B----4-:R-:W-:Y:S05]  /*6e70*/  IMAD.X R23, R20, 0x1, R54, P0 ;  /* 0x0000000114177824 */ /* 0x010fea00000e0636 */
[----:B------:R2:W-:Y:S01]  /*6e80*/  LDGSTS.E.BYPASS.LTC128B.128 [R181+0x3000], [R22.64], !P3 ;  /* 0x0300000016b57fae */ /* 0x0005e2000d901d4c */
[----:B------:R-:W-:Y:S05]  /*6e90*/  IADD3 R36, P0, R44, R53, RZ ;  /* 0x000000352c247210 */ /* 0x000fea0007f1e0ff */
[----:B------:R-:W-:Y:S05]  /*6ea0*/  IMAD.X R37, R20, 0x1, R52, P0 ;  /* 0x0000000114257824 */ /* 0x000fea00000e0634 */
[----:B------:R3:W-:Y:S01]  /*6eb0*/  LDGSTS.E.BYPASS.LTC128B.128 [R181+0x6000], [R36.64], !P2 ;  /* 0x0600000024b57fae */ /* 0x0007e2000d101d4c */
[----:B------:R-:W-:Y:S05]  /*6ec0*/  IADD3 R44, P0, R44, R3, RZ ;  /* 0x000000032c2c7210 */ /* 0x000fea0007f1e0ff */
[----:B------:R-:W-:Y:S01]  /*6ed0*/  IMAD.X R45, R20, 0x1, R250, P0 ;  /* 0x00000001142d7824 */ /* 0x000fe200000e06fa */
[-C--:B------:R-:W-:Y:S01]  /*6ee0*/  IADD3 R46, P0, R38, R56.reuse, RZ ;  /* 0x00000038262e7210 */ /* 0x080fe20007f1e0ff */
[C---:B--2---:R-:W-:Y:S03]  /*6ef0*/  HMMA.16816.F32 R20, R48.reuse, R24, RZ ;  /* 0x000000183014723c */ /* 0x044fe600000018ff */
[----:B------:R2:W-:Y:S01]  /*6f00*/  LDGSTS.E.BYPASS.LTC128B.128 [R181+0x9000], [R44.64], !P1 ;  /* 0x090000002cb57fae */ /* 0x0005e2000c901d4c */
[--C-:B------:R-:W-:Y:S01]  /*6f10*/  IMAD.X R47, R28, 0x1, R55.reuse, P0 ;  /* 0x000000011c2f7824 */ /* 0x100fe200000e0637 */
[----:B-1----:R-:W-:Y:S03]  /*6f20*/  IADD3 R30, P0, R38, R29, RZ ;  /* 0x0000001d261e7210 */ /* 0x002fe60007f1e0ff */
[C---:B------:R-:W-:Y:S01]  /*6f30*/  HMMA.16816.F32 R24, R48.reuse, R26, RZ ;  /* 0x0000001a3018723c */ /* 0x040fe200000018ff */
[----:B------:R1:W-:Y:S03]  /*6f40*/  LDGSTS.E.BYPASS.LTC128B.128 [R181+0x1000], [R46.64], !P4 ;  /* 0x010000002eb57fae */ /* 0x0003e6000e101d4c */
[----:B------:R-:W-:Y:S01]  /*6f50*/  IMAD.X R31, R28, 0x1, R54, P0 ;  /* 0x000000011c1f7824 */ /* 0x000fe200000e0636 */
[----:B---3--:R-:W-:Y:S04]  /*6f60*/  IADD3 R36, P0, R38, R53, RZ ;  /* 0x0000003526247210 */ /* 0x008fe80007f1e0ff */
[----:B------:R3:W-:Y:S03]  /*6f70*/  LDGSTS.E.BYPASS.LTC128B.128 [R181+0x4000], [R30.64], !P3 ;  /* 0x040000001eb57fae */ /* 0x0007e6000d901d4c */
[----:B------:R-:W-:Y:S01]  /*6f80*/  IMAD.X R37, R28, 0x1, R52, P0 ;  /* 0x000000011c257824 */ /* 0x000fe200000e0634 */
[----:B------:R-:W-:Y:S04]  /*6f90*/  IADD3 R38, P0, R38, R3, RZ ;  /* 0x0000000326267210 */ /* 0x000fe80007f1e0ff */
[----:B------:R4:W-:Y:S01]  /*6fa0*/  LDGSTS.E.BYPASS.LTC128B.128 [R181+0x7000], [R36.64], !P2 ;  /* 0x0700000024b57fae */ /* 0x0009e2000d101d4c */
[----:B------:R-:W-:Y:S01]  /*6fb0*/  IMAD.X R39, R28, 0x1, R250, P0 ;  /* 0x000000011c277824 */ /* 0x000fe200000e06fa */
[----:B--2---:R-:W-:Y:S04]  /*6fc0*/  IADD3 R44, P0, R2, R56, RZ ;  /* 0x00000038022c7210 */ /* 0x004fe80007f1e0ff */
[----:B------:R2:W-:Y:S01]  /*6fd0*/  LDGSTS.E.BYPASS.LTC128B.128 [R181+0xa000], [R38.64], !P1 ;  /* 0x0a00000026b57fae */ /* 0x0005e2000c901d4c */
[----:B------:R-:W-:Y:S03]  /*6fe0*/  IMAD.X R45, R0, 0x1, R55, P0 ;  /* 0x00000001002d7824 */ /* 0x000fe600000e0637 */
[----:B------:R1:W5:Y:S04]  /*6ff0*/  LDL.LU R56, [R1+0x40] ;  /* 0x0000400001387983 */ /* 0x0003680000300800 */
[----:B------:R1:W-:Y:S04]  /*7000*/  LDGSTS.E.BYPASS.LTC128B.128 [R181+0x2000], [R44.64], !P4 ;  /* 0x020000002cb57fae */ /* 0x0003e8000e101d4c */
[----:B------:R1:W5:Y:S01]  /*7010*/  LDL.LU R55, [R1+0x3c] ;  /* 0x00003c0001377983 */ /* 0x0003620000300800 */
[----:B----4-:R-:W-:Y:S02]  /*7020*/  IADD3 R36, P0, R2, R29, RZ ;  /* 0x0000001d02247210 */ /* 0x010fe40007f1e0ff */
[C---:B---3--:R-:W-:Y:S03]  /*7030*/  HMMA.16816.F32 R28, R48.reuse, R32, RZ ;  /* 0x00000020301c723c */ /* 0x048fe600000018ff */
[----:B------:R-:W-:Y:S01]  /*7040*/  IMAD.X R37, R0, 0x1, R54, P0 ;  /* 0x0000000100257824 */ /* 0x000fe200000e0636 */
[----:B--2---:R-:W-:Y:S01]  /*7050*/  IADD3 R38, P0, R2, R53, RZ ;  /* 0x0000003502267210 */ /* 0x004fe20007f1e0ff */
[----:B------:R2:W5:Y:S03]  /*7060*/  LDL.LU R54, [R1+0x38] ;  /* 0x0000380001367983 */ /* 0x0005660000300800 */
[C---:B------:R-:W-:Y:S01]  /*7070*/  HMMA.16816.F32 R32, R48.reuse, R34, RZ ;  /* 0x000000223020723c */ /* 0x040fe200000018ff */
[----:B------:R-:W-:Y:S01]  /*7080*/  IMAD.X R39, R0, 0x1, R52, P0 ;  /* 0x0000000100277824 */ /* 0x000fe200000e0634 */
[----:B------:R3:W-:Y:S02]  /*7090*/  LDGSTS.E.BYPASS.LTC128B.128 [R181+0x5000], [R36.64], !P3 ;  /* 0x0500000024b57fae */ /* 0x0007e4000d901d4c */
[----:B-1----:R-:W-:Y:S02]  /*70a0*/  IADD3 R44, P0, R2, R3, RZ ;  /* 0x00000003022c7210 */ /* 0x002fe40007f1e0ff */
[----:B------:R3:W-:Y:S04]  /*70b0*/  LDGSTS.E.BYPASS.LTC128B.128 [R181+0x8000], [R38.64], !P2 ;  /* 0x0800000026b57fae */ /* 0x0007e8000d101d4c */
[----:B------:R2:W5:Y:S02]  /*70c0*/  LDL.LU R53, [R1+0x34] ;  /* 0x0000340001357983 */ /* 0x0005640000300800 */
[----:B------:R-:W-:Y:S01]  /*70d0*/  IMAD.X R45, R0, 0x1, R250, P0 ;  /* 0x00000001002d7824 */ /* 0x000fe200000e06fa */
[----:B------:R-:W-:Y:S01]  /*70e0*/  PLOP3.LUT P0, PT, PT, PT, UP0, 0x80, 0x0 ;  /* 0x000000000000781c */ /* 0x000fe20003f0f008 */
[----:B------:R2:W5:Y:S01]  /*70f0*/  LDL.LU R52, [R1+0x30] ;  /* 0x0000300001347983 */ /* 0x0005620000300800 */
[----:B------:R-:W-:Y:S03]  /*7100*/  IMAD.MOV.U32 R250, RZ, RZ, c[0x0][0x2b8] ;  /* 0x0000ae00fffa7624 */ /* 0x000fe600078e00ff */
[----:B------:R1:W-:Y:S04]  /*7110*/  LDGSTS.E.BYPASS.LTC128B.128 [R181+0xb000], [R44.64], !P1 ;  /* 0x0b0000002cb57fae */ /* 0x0003e8000c901d4c */
[----:B------:R-:W0:Y:S04]  /*7120*/  LDGDEPBAR ;  /* 0x00000000000079af */ /* 0x000e280000000000 */
[----:B------:R2:W5:Y:S01]  /*7130*/  LDL.LU R3, [R1+0x2c] ;  /* 0x00002c0001037983 */ /* 0x0005620000300800 */
[C---:B---3--:R-:W-:Y:S08]  /*7140*/  HMMA.16816.F32 R36, R48.reuse, R40, RZ ;  /* 0x000000283024723c */ /* 0x048ff000000018ff */
        /* <DEDUP_REMOVED lines=39> */
[----:B------:R-:W2:Y:S04]  /*73c0*/  LDSM.16.M88.4 R184, [R232+0x2000] ;  /* 0x00200000e8b8783b */ /* 0x000ea80000000200 */
[----:B------:R-:W3:Y:S03]  /*73d0*/  LDSM.16.M88.4 R208, [R232+0x2800] ;  /* 0x00280000e8d0783b */ /* 0x000ee60000000200 */
        /* <DEDUP_REMOVED lines=17> */
[----:B------:R-:W2:Y:S04]  /*74f0*/  LDSM.16.M88.4 R188, [R247+0x11100] ;  /* 0x01110000f7bc783b */ /* 0x000ea80000000200 */
[----:B------:R-:W3:Y:S03]  /*7500*/  LDSM.16.M88.4 R208, [R247+0x11900] ;  /* 0x01190000f7d0783b */ /* 0x000ee60000000200 */
        /* <DEDUP_REMOVED lines=17> */
[----:B------:R-:W2:Y:S04]  /*7620*/  LDSM.16.M88.4 R184, [R227] ;  /* 0x00000000e3b8783b */ /* 0x000ea80000000200 */
[----:B------:R-:W3:Y:S03]  /*7630*/  LDSM.16.M88.4 R208, [R226] ;  /* 0x00000000e2d0783b */ /* 0x000ee60000000200 */
        /* <DEDUP_REMOVED lines=190> */
[----:B------:R-:W-:Y:S04]  /*8220*/  DEPBAR.LE SB0, 0x0 ;  /* 0x000080000000791a */ /* 0x000fe80000000000 */
[----:B------:R-:W-:Y:S01]  /*8230*/  BAR.SYNC.DEFER_BLOCKING 0x0 ;  /* 0x0000000000007b1d */ /* 0x000fe20000010000 */
[C---:B-1----:R-:W-:Y:S08]  /*8240*/  HMMA.16816.F32 R4, R188.reuse, R192, R4 ;  /* 0x000000c0bc04723c */ /* 0x042ff00000001804 */
        /* <DEDUP_REMOVED lines=8> */
[C---:B------:R-:W-:Y:S08]  /*82d0*/  HMMA.16816.F32 R40, R188.reuse, R186, R40 ;  /* 0x000000babc28723c */ /* 0x040ff00000001828 */
[C---:B---3--:R-:W-:Y:S08]  /*82e0*/  HMMA.16816.F32 R44, R188.reuse, R208, R44 ;  /* 0x000000d0bc2c723c */ /* 0x048ff0000000182c */
[----:B------:R-:W-:Y:S01]  /*82f0*/  HMMA.16816.F32 R48, R188, R210, R48 ;  /* 0x000000d2bc30723c */ /* 0x000fe20000001830 */
[----:B-----5:R-:W-:-:S07]  /*8300*/  @P0 BRA `(.L_x_4774) ;  /* 0xffffe2b000000947 */ /* 0x020fce000383ffff */
.L_x_4773:
[----:B---3--:R-:W-:Y:S01]  /*8310*/  FMNMX.FTZ R184, R4, R180, !PT ;  /* 0x000000b404b87209 */ /* 0x008fe20007810000 */
[----:B------:R-:W-:Y:S01]  /*8320*/  LDSM.16.MT88.4 R188, [R240+0x100] ;  /* 0x00010000f0bc783b */ /* 0x000fe20000004200 */
[----:B------:R-:W-:Y:S01]  /*8330*/  FMNMX.FTZ R181, R6, R3, !PT ;  /* 0x0000000306b57209 */ /* 0x000fe20007810000 */
[----:B------:R-:W-:Y:S01]  /*8340*/  UISETP.GT.AND UP0, UPT, UR6, UR8, UPT ;  /* 0x000000080600728c */ /* 0x000fe2000bf04270 */
[----:B------:R-:W-:Y:S01]  /*8350*/  FMNMX.FTZ R184, R5, R184, !PT ;  /* 0x000000b805b87209 */ /* 0x000fe20007810000 */
[----:B------:R-:W-:Y:S01]  /*8360*/  UIADD3 UR6, UR6, -0x1, URZ ;  /* 0xffffffff06067890 */ /* 0x000fe2000fffe03f */
[----:B------:R-:W-:Y:S02]  /*8370*/  FMNMX.FTZ R181, R7, R181, !PT ;  /* 0x000000b507b57209 */ /* 0x000fe40007810000 */
[----:B------:R-:W-:Y:S01]  /*8380*/  FMNMX.FTZ R184, R8, R184, !PT ;  /* 0x000000b808b87209 */ /* 0x000fe20007810000 */
[----:B------:R-:W-:Y:S01]  /*8390*/  LDSM.16.MT88.4 R192, [R239+0x100] ;  /* 0x00010000efc0783b */ /* 0x000fe20000004200 */
[----:B------:R-:W-:Y:S02]  /*83a0*/  FMNMX.FTZ R181, R10, R181, !PT ;  /* 0x000000b50ab57209 */ /* 0x000fe40007810000 */
[----:B------:R-:W-:Y:S02]  /*83b0*/  FMNMX.FTZ R184, R9, R184, !PT ;  /* 0x000000b809b87209 */ /* 0x000fe40007810000 */
[----:B------:R-:W-:Y:S02]  /*83c0*/  FMNMX.FTZ R181, R11, R181, !PT ;  /* 0x000000b50bb57209 */ /* 0x000fe40007810000 */
        /* <DEDUP_REMOVED lines=41> */
[----:B------:R-:W-:Y:S01]  /*8660*/  PLOP3.LUT P0, PT, PT, PT, UP0, 0x80, 0x0 ;  /* 0x000000000000781c */ /* 0x000fe20003f0f008 */
[----:B------:R-:W-:Y:S08]  /*8670*/  SHFL.BFLY PT, R2, R184, 0x2, 0x1f ;  /* 0x0c401f00b8027f89 */ /* 0x000ff000000e0000 */
[----:B------:R-:W1:Y:S02]  /*8680*/  SHFL.BFLY PT, R0, R181, 0x2, 0x1f ;  /* 0x0c401f00b5007f89 */ /* 0x000e6400000e0000 */
[----:B-1----:R-:W-:Y:S02]  /*8690*/  FMNMX.FTZ R181, R181, R0, !PT ;  /* 0x00000000b5b57209 */ /* 0x002fe40007810000 */
[----:B------:R-:W-:Y:S04]  /*86a0*/  FMNMX.FTZ R184, R184, R2, !PT ;  /* 0x00000002b8b87209 */ /* 0x000fe80007810000 */
[----:B------:R-:W1:Y:S08]  /*86b0*/  SHFL.BFLY PT, R0, R181, 0x1, 0x1f ;  /* 0x0c201f00b5007f89 */ /* 0x000e7000000e0000 */
[----:B------:R-:W2:Y:S01]  /*86c0*/  SHFL.BFLY PT, R2, R184, 0x1, 0x1f ;  /* 0x0c201f00b8027f89 */ /* 0x000ea200000e0000 */
[----:B-1----:R-:W-:Y:S05]  /*86d0*/  FMNMX.FTZ R0, R0, R181, !PT ;  /* 0x000000b500007209 */ /* 0x002fea0007810000 */
[C---:B------:R-:W-:Y:S02]  /*86e0*/  FMUL.FTZ R204, R0.reuse, c[0x0][0x2d0] ;  /* 0x0000b40000cc7a20 */ /* 0x040fe40000410000 */
[----:B------:R-:W-:Y:S01]  /*86f0*/  FADD.FTZ R3, -R0, R3 ;  /* 0x0000000300037221 */ /* 0x000fe20000010100 */
[----:B--2---:R-:W-:Y:S01]  /*8700*/  FMNMX.FTZ R2, R184, R2, !PT ;  /* 0x00000002b8027209 */ /* 0x004fe20007810000 */
[--C-:B------:R-:W-:Y:S01]  /*8710*/  FFMA.FTZ R197, R10, c[0x0][0x2d0], -R204.reuse ;  /* 0x0000b4000ac57a23 */ /* 0x100fe200000108cc */
[----:B------:R-:W1:Y:S01]  /*8720*/  LDSM.16.MT88.4 R184, [R245+0x100] ;  /* 0x00010000f5b8783b */ /* 0x000e620000004200 */
[----:B------:R-:W-:Y:S02]  /*8730*/  FFMA.FTZ R181, R11, c[0x0][0x2d0], -R204 ;  /* 0x0000b4000bb57a23 */ /* 0x000fe400000108cc */
[C---:B------:R-:W-:Y:S02]  /*8740*/  FMUL.FTZ R205, R2.reuse, c[0x0][0x2d0] ;  /* 0x0000b40002cd7a20 */ /* 0x040fe40000410000 */
[----:B------:R-:W-:Y:S01]  /*8750*/  FADD.FTZ R180, -R2, R180 ;  /* 0x000000b402b47221 */ /* 0x000fe20000010100 */
[----:B------:R-:W-:Y:S01]  /*8760*/  MUFU.EX2 R197, R197 ;  /* 0x000000c500c57308 */ /* 0x000fe20000000800 */
[--C-:B------:R-:W-:Y:S02]  /*8770*/  FFMA.FTZ R198, R8, c[0x0][0x2d0], -R205.reuse ;  /* 0x0000b40008c67a23 */ /* 0x100fe400000108cd */
[--C-:B------:R-:W-:Y:S02]  /*8780*/  FFMA.FTZ R196, R9, c[0x0][0x2d0], -R205.reuse ;  /* 0x0000b40009c47a23 */ /* 0x100fe400000108cd */
[----:B------:R-:W-:Y:S02]  /*8790*/  FMUL.FTZ R180, R180, c[0x0][0x2d0] ;  /* 0x0000b400b4b47a20 */ /* 0x000fe40000410000 */
        /* <DEDUP_REMOVED lines=14> */
[----:B------:R-:W3:Y:S01]  /*8880*/  MUFU.EX2 R3, R3 ;  /* 0x0000000300037308 */ /* 0x000ee20000000800 */
[----:B------:R-:W-:Y:S01]  /*8890*/  LDSM.16.MT88.4 R28, [R238+0xa100] ;  /* 0x00a10000ee1c783b */ /* 0x000fe20000004200 */
[--C-:B------:R-:W-:Y:S02]  /*88a0*/  FFMA.FTZ R35, R35, c[0x0][0x2d0], -R204.reuse ;  /* 0x0000b40023237a23 */ /* 0x100fe400000108cc */
[--C-:B------:R-:W-:Y:S02]  /*88b0*/  FFMA.FTZ R213, R32, c[0x0][0x2d0], -R205.reuse ;  /* 0x0000b40020d57a23 */ /* 0x100fe400000108cd */
[--C-:B------:R-:W-:Y:S02]  /*88c0*/  FFMA.FTZ R214, R33, c[0x0][0x2d0], -R205.reuse ;  /* 0x0000b40021d67a23 */ /* 0x100fe400000108cd */
[--C-:B------:R-:W-:Y:S02]  /*88d0*/  FFMA.FTZ R215, R34, c[0x0][0x2d0], -R204.reuse ;  /* 0x0000b40022d77a23 */ /* 0x100fe400000108cc */
        /* <DEDUP_REMOVED lines=10> */
[C---:B------:R-:W-:Y:S02]  /*8980*/  FMUL.FTZ R7, R3.reuse, R179 ;  /* 0x000000b303077220 */ /* 0x040fe40000410000 */
[C---:B------:R-:W-:Y:S01]  /*8990*/  FMUL.FTZ R10, R3.reuse, R174 ;  /* 0x000000ae030a7220 */ /* 0x040fe20000410000 */
[----:B------:R-:W3:Y:S01]  /*89a0*/  MUFU.EX2 R196, R196 ;  /* 0x000000c400c47308 */ /* 0x000ee20000000800 */
[C---:B------:R-:W-:Y:S02]  /*89b0*/  FMUL.FTZ R11, R3.reuse, R175 ;  /* 0x000000af030b7220 */ /* 0x040fe40000410000 */
[----:B------:R-:W4:Y:S01]  /*89c0*/  LDSM.16.MT88.4 R172, [R238+0x100] ;  /* 0x00010000eeac783b */ /* 0x000f220000004200 */
[C---:B------:R-:W-:Y:S02]  /*89d0*/  FMUL.FTZ R53, R180.reuse, R53 ;  /* 0x00000035b4357220 */ /* 0x040fe40000410000 */
[C---:B------:R-:W-:Y:S02]  /*89e0*/  FMUL.FTZ R54, R3.reuse, R54 ;  /* 0x0000003603367220 */ /* 0x040fe40000410000 */
[C---:B------:R-:W-:Y:S02]  /*89f0*/  FMUL.FTZ R55, R3.reuse, R55 ;  /* 0x0000003703377220 */ /* 0x040fe40000410000 */
[----:B------:R-:W-:Y:S01]  /*8a00*/  MUFU.EX2 R201, R201 ;  /* 0x000000c900c97308 */ /* 0x000fe20000000800 */
[C---:B------:R-:W-:Y:S02]  /*8a10*/  FMUL.FTZ R56, R180.reuse, R56 ;  /* 0x00000038b4387220 */ /* 0x040fe40000410000 */
[----:B------:R-:W-:Y:S01]  /*8a20*/  FMUL.FTZ R57, R180, R57 ;  /* 0x00000039b4397220 */ /* 0x000fe20000410000 */
[----:B--2---:R-:W-:Y:S01]  /*8a30*/  F2FP.PACK_AB R176, R200, R203 ;  /* 0x000000cbc8b0723e */ /* 0x004fe200000000ff */
[C---:B------:R-:W-:Y:S02]  /*8a40*/  FMUL.FTZ R58, R3.reuse, R58 ;  /* 0x0000003a033a7220 */ /* 0x040fe40000410000 */
[C---:B------:R-:W-:Y:S02]  /*8a50*/  FMUL.FTZ R59, R3.reuse, R59 ;  /* 0x0000003b033b7220 */ /* 0x040fe40000410000 */
[C---:B------:R-:W-:Y:S01]  /*8a60*/  FMUL.FTZ R60, R180.reuse, R60 ;  /* 0x0000003cb43c7220 */ /* 0x040fe20000410000 */
[----:B------:R-:W2:Y:S01]  /*8a70*/  MUFU.EX2 R199, R199 ;  /* 0x000000c700c77308 */ /* 0x000ea20000000800 */
[----:B------:R-:W-:Y:S02]  /*8a80*/  FMUL.FTZ R61, R180, R61 ;  /* 0x0000003db43d7220 */ /* 0x000fe40000410000 */
[C---:B------:R-:W-:Y:S01]  /*8a90*/  FMUL.FTZ R62, R3.reuse, R62 ;  /* 0x0000003e033e7220 */ /* 0x040fe20000410000 */
        /* <DEDUP_REMOVED lines=13> */
[----:B--2---:R-:W-:Y:S01]  /*8b70*/  F2FP.PACK_AB R177, R199, R201 ;  /* 0x000000c9c7b1723e */ /* 0x004fe200000000ff */
[C---:B------:R-:W-:Y:S02]  /*8b80*/  FMUL.FTZ R73, R180.reuse, R73 ;  /* 0x00000049b4497220 */ /* 0x040fe40000410000 */
[C---:B------:R-:W-:Y:S02]  /*8b90*/  FMUL.FTZ R74, R3.reuse, R74 ;  /* 0x0000004a034a7220 */ /* 0x040fe40000410000 */
[----:B------:R-:W-:Y:S01]  /*8ba0*/  FMUL.FTZ R75, R3, R75 ;  /* 0x0000004b034b7220 */ /* 0x000fe20000410000 */
[----:B------:R-:W-:Y:S01]  /*8bb0*/  MUFU.EX2 R206, R206 ;  /* 0x000000ce00ce7308 */ /* 0x000fe20000000800 */
[C---:B------:R-:W-:Y:S02]  /*8bc0*/  FMUL.FTZ R76, R180.reuse, R76 ;  /* 0x0000004cb44c7220 */ /* 0x040fe40000410000 */
[----:B------:R-:W-:Y:S01]  /*8bd0*/  FMUL.FTZ R77, R180, R77 ;  /* 0x0000004db44d7220 */ /* 0x000fe20000410000 */
[----:B---3--:R-:W-:Y:S01]  /*8be0*/  F2FP.PACK_AB R179, R181, R197 ;  /* 0x000000c5b5b3723e */ /* 0x008fe200000000ff */
[--C-:B------:R-:W-:Y:S02]  /*8bf0*/  FFMA.FTZ R37, R37, c[0x0][0x2d0], -R205.reuse ;  /* 0x0000b40025257a23 */ /* 0x100fe400000108cd */
[--C-:B------:R-:W-:Y:S02]  /*8c00*/  FFMA.FTZ R38, R38, c[0x0][0x2d0], -R204.reuse ;  /* 0x0000b40026267a23 */ /* 0x100fe400000108cc */
[--C-:B------:R-:W-:Y:S01]  /*8c10*/  FFMA.FTZ R39, R39, c[0x0][0x2d0], -R204.reuse ;  /* 0x0000b40027277a23 */ /* 0x100fe200000108cc */
[----:B------:R-:W-:Y:S01]  /*8c20*/  MUFU.EX2 R207, R207 ;  /* 0x000000cf00cf7308 */ /* 0x000fe20000000800 */
[C---:B-1----:R-:W-:Y:S05]  /*8c30*/  HMMA.16816.F32 R4, R176.reuse, R184, R4 ;  /* 0x000000b8b004723c */ /* 0x042fea0000001804 */
        /* <DEDUP_REMOVED lines=20> */
[----:B------:R-:W-:Y:S03]  /*8d80*/  MUFU.EX2 R211, R211 ;  /* 0x000000d300d37308 */ /* 0x000fe60000000800 */
[C---:B------:R-:W-:Y:S02]  /*8d90*/  FMUL.FTZ R88, R180.reuse, R88 ;  /* 0x00000058b4587220 */ /* 0x040fe40000410000 */
[C---:B------:R-:W-:Y:S02]  /*8da0*/  FMUL.FTZ R89, R180.reuse, R89 ;  /* 0x00000059b4597220 */ /* 0x040fe40000410000 */
[C---:B----4-:R-:W-:Y:S03]  /*8db0*/  HMMA.16816.F32 R68, R176.reuse, R172, R68 ;  /* 0x000000acb044723c */ /* 0x050fe60000001844 */
[----:B------:R-:W-:Y:S01]  /*8dc0*/  MUFU.EX2 R212, R212 ;  /* 0x000000d400d47308 */ /* 0x000fe20000000800 */
[C---:B------:R-:W-:Y:S02]  /*8dd0*/  FMUL.FTZ R90, R3.reuse, R90 ;  /* 0x0000005a035a7220 */ /* 0x040fe40000410000 */
[C---:B------:R-:W-:Y:S02]  /*8de0*/  FMUL.FTZ R91, R3.reuse, R91 ;  /* 0x0000005b035b7220 */ /* 0x040fe40000410000 */
[C---:B------:R-:W-:Y:S01]  /*8df0*/  HMMA.16816.F32 R72, R176.reuse, R174, R72 ;  /* 0x000000aeb048723c */ /* 0x040fe20000001848 */
[----:B------:R-:W3:Y:S03]  /*8e00*/  LDSM.16.MT88.4 R172, [R239+0x3100] ;  /* 0x00310000efac783b */ /* 0x000ee60000004200 */
[C---:B------:R-:W-:Y:S01]  /*8e10*/  FMUL.FTZ R92, R180.reuse, R92 ;  /* 0x0000005cb45c7220 */ /* 0x040fe20000410000 */
[----:B------:R-:W-:Y:S01]  /*8e20*/  MUFU.EX2 R213, R213 ;  /* 0x000000d500d57308 */ /* 0x000fe20000000800 */
[C---:B------:R-:W-:Y:S02]  /*8e30*/  FMUL.FTZ R93, R180.reuse, R93 ;  /* 0x0000005db45d7220 */ /* 0x040fe40000410000 */
[C---:B-1----:R-:W-:Y:S04]  /*8e40*/  HMMA.16816.F32 R76, R176.reuse, R184, R76 ;  /* 0x000000b8b04c723c */ /* 0x042fe8000000184c */
[C---:B------:R-:W-:Y:S02]  /*8e50*/  FMUL.FTZ R94, R3.reuse, R94 ;  /* 0x0000005e035e7220 */ /* 0x040fe40000410000 */
[C---:B------:R-:W-:Y:S01]  /*8e60*/  FMUL.FTZ R95, R3.reuse, R95 ;  /* 0x0000005f035f7220 */ /* 0x040fe20000410000 */
[----:B------:R-:W-:Y:S01]  /*8e70*/  MUFU.EX2 R214, R214 ;  /* 0x000000d600d67308 */ /* 0x000fe20000000800 */
        /* <DEDUP_REMOVED lines=11> */
[C---:B------:R-:W-:Y:S01]  /*8f30*/  FMUL.FTZ R102, R3.reuse, R102 ;  /* 0x0000006603667220 */ /* 0x040fe20000410000 */
[C---:B---3--:R-:W-:Y:S03]  /*8f40*/  HMMA.16816.F32 R92, R176.reuse, R172, R92 ;  /* 0x000000acb05c723c */ /* 0x048fe6000000185c */
[C---:B------:R-:W-:Y:S02]  /*8f50*/  FMUL.FTZ R103, R3.reuse, R103 ;  /* 0x0000006703677220 */ /* 0x040fe40000410000 */
[C---:B------:R-:W-:Y:S02]  /*8f60*/  FMUL.FTZ R104, R180.reuse, R104 ;  /* 0x00000068b4687220 */ /* 0x040fe40000410000 */
[C---:B------:R-:W-:Y:S01]  /*8f70*/  FMUL.FTZ R105, R180.reuse, R105 ;  /* 0x00000069b4697220 */ /* 0x040fe20000410000 */
[C---:B------:R-:W-:Y:S01]  /*8f80*/  HMMA.16816.F32 R96, R176.reuse, R174, R96 ;  /* 0x000000aeb060723c */ /* 0x040fe20000001860 */
[----:B------:R-:W3:Y:S03]  /*8f90*/  LDSM.16.MT88.4 R172, [R240+0x6100] ;  /* 0x00610000f0ac783b */ /* 0x000ee60000004200 */
[C---:B------:R-:W-:Y:S02]  /*8fa0*/  FMUL.FTZ R106, R3.reuse, R106 ;  /* 0x0000006a036a7220 */ /* 0x040fe40000410000 */
[C---:B------:R-:W-:Y:S02]  /*8fb0*/  FMUL.FTZ R107, R3.reuse, R107 ;  /* 0x0000006b036b7220 */ /* 0x040fe40000410000 */
[C---:B-1----:R-:W-:Y:S04]  /*8fc0*/  HMMA.16816.F32 R100, R176.reuse, R184, R100 ;  /* 0x000000b8b064723c */ /* 0x042fe80000001864 */
[C---:B------:R-:W-:Y:S02]  /*8fd0*/  FMUL.FTZ R108, R180.reuse, R108 ;  /* 0x0000006cb46c7220 */ /* 0x040fe40000410000 */
[C---:B------:R-:W-:Y:S02]  /*8fe0*/  FMUL.FTZ R109, R180.reuse, R109 ;  /* 0x0000006db46d7220 */ /* 0x040fe40000410000 */
[C---:B------:R-:W-:Y:S01]  /*8ff0*/  HMMA.16816.F32 R104, R176.reuse, R186, R104 ;  /* 0x000000bab068723c */ /* 0x040fe20000001868 */
[----:B------:R-:W1:Y:S03]  /*9000*/  LDSM.16.MT88.4 R184, [R239+0x6100] ;  /* 0x00610000efb8783b */ /* 0x000e660000004200 */
[C---:B------:R-:W-:Y:S02]  /*9010*/  FMUL.FTZ R110, R3.reuse, R110 ;  /* 0x0000006e036e7220 */ /* 0x040fe40000410000 */
[C---:B------:R-:W-:Y:S02]  /*9020*/  FMUL.FTZ R111, R3.reuse, R111 ;  /* 0x0000006f036f7220 */ /* 0x040fe40000410000 */
[C---:B------:R-:W-:Y:S04]  /*9030*/  FMUL.FTZ R112, R180.reuse, R112 ;  /* 0x00000070b4707220 */ /* 0x040fe80000410000 */
[C---:B------:R-:W-:Y:S01]  /*9040*/  FMUL.FTZ R113, R180.reuse, R113 ;  /* 0x00000071b4717220 */ /* 0x040fe20000410000 */
        /* <DEDUP_REMOVED lines=11> */
[C---:B---3--:R-:W-:Y:S03]  /*9100*/  HMMA.16816.F32 R116, R176.reuse, R172, R116 ;  /* 0x000000acb074723c */ /* 0x048fe60000001874 */
[C---:B------:R-:W-:Y:S02]  /*9110*/  FMUL.FTZ R122, R3.reuse, R122 ;  /* 0x0000007a037a7220 */ /* 0x040fe40000410000 */
[C---:B------:R-:W-:Y:S02]  /*9120*/  FMUL.FTZ R123, R3.reuse, R123 ;  /* 0x0000007b037b7220 */ /* 0x040fe40000410000 */
[C---:B------:R-:W-:Y:S02]  /*9130*/  FMUL.FTZ R124, R180.reuse, R124 ;  /* 0x0000007cb47c7220 */ /* 0x040fe40000410000 */
[C---:B------:R-:W-:Y:S03]  /*9140*/  FMUL.FTZ R125, R180.reuse, R125 ;  /* 0x0000007db47d7220 */ /* 0x040fe60000410000 */
[C---:B------:R-:W-:Y:S01]  /*9150*/  HMMA.16816.F32 R120, R176.reuse, R174, R120 ;  /* 0x000000aeb078723c */ /* 0x040fe20000001878 */
[----:B------:R-:W3:Y:S02]  /*9160*/  LDSM.16.MT88.4 R172, [R245+0x9100] ;  /* 0x00910000f5ac783b */ /* 0x000ee40000004200 */
        /* <DEDUP_REMOVED lines=30> */
[----:B------:R-:W-:Y:S03]  /*9350*/  FMUL.FTZ R149, R180, R149 ;  /* 0x00000095b4957220 */ /* 0x000fe60000410000 */
[C---:B------:R-:W-:Y:S01]  /*9360*/  HMMA.16816.F32 R144, R176.reuse, R174, R144 ;  /* 0x000000aeb090723c */ /* 0x040fe20000001890 */
[----:B------:R-:W-:Y:S02]  /*9370*/  LDSM.16.MT88.4 R172, [R245+0x900] ;  /* 0x00090000f5ac783b */ /* 0x000fe40000004200 */
[C---:B------:R-:W-:Y:S02]  /*9380*/  FMUL.FTZ R150, R3.reuse, R150 ;  /* 0x0000009603967220 */ /* 0x040fe40000410000 */
[----:B------:R-:W-:Y:S02]  /*9390*/  FMUL.FTZ R151, R3, R151 ;  /* 0x0000009703977220 */ /* 0x000fe40000410000 */
[--C-:B------:R-:W-:Y:S02]  /*93a0*/  FFMA.FTZ R192, R12, c[0x0][0x2d0], -R205.reuse ;  /* 0x0000b4000cc07a23 */ /* 0x100fe400000108cd */
[C---:B------:R-:W-:Y:S03]  /*93b0*/  FMUL.FTZ R12, R180.reuse, R168 ;  /* 0x000000a8b40c7220 */ /* 0x040fe60000410000 */
[C---:B-1----:R-:W-:Y:S01]  /*93c0*/  HMMA.16816.F32 R148, R176.reuse, R184, R148 ;  /* 0x000000b8b094723c */ /* 0x042fe20000001894 */
[----:B------:R-:W-:Y:S02]  /*93d0*/  MUFU.EX2 R192, R192 ;  /* 0x000000c000c07308 */ /* 0x000fe40000000800 */
[--C-:B------:R-:W-:Y:S02]  /*93e0*/  FFMA.FTZ R193, R13, c[0x0][0x2d0], -R205.reuse ;  /* 0x0000b4000dc17a23 */ /* 0x100fe400000108cd */
[----:B------:R-:W-:Y:S02]  /*93f0*/  FMUL.FTZ R13, R180, R169 ;  /* 0x000000a9b40d7220 */ /* 0x000fe40000410000 */
[--C-:B------:R-:W-:Y:S02]  /*9400*/  FFMA.FTZ R194, R14, c[0x0][0x2d0], -R204.reuse ;  /* 0x0000b4000ec27a23 */ /* 0x100fe400000108cc */
[----:B------:R-:W-:Y:S02]  /*9410*/  FMUL.FTZ R14, R3, R170 ;  /* 0x000000aa030e7220 */ /* 0x000fe40000410000 */
[----:B------:R-:W1:Y:S01]  /*9420*/  MUFU.EX2 R193, R193 ;  /* 0x000000c100c17308 */ /* 0x000e620000000800 */
[--C-:B------:R-:W-:Y:S02]  /*9430*/  FFMA.FTZ R195, R15, c[0x0][0x2d0], -R204.reuse ;  /* 0x0000b4000fc37a23 */ /* 0x100fe400000108cc */
[C---:B------:R-:W-:Y:S02]  /*9440*/  FMUL.FTZ R15, R3.reuse, R171 ;  /* 0x000000ab030f7220 */ /* 0x040fe40000410000 */
[----:B------:R-:W3:Y:S01]  /*9450*/  LDSM.16.MT88.4 R168, [R238+0x9100] ;  /* 0x00910000eea8783b */ /* 0x000ee20000004200 */
[C---:B------:R-:W-:Y:S02]  /*9460*/  FMUL.FTZ R152, R180.reuse, R152 ;  /* 0x00000098b4987220 */ /* 0x040fe40000410000 */
[C---:B------:R-:W-:Y:S02]  /*9470*/  FMUL.FTZ R153, R180.reuse, R153 ;  /* 0x00000099b4997220 */ /* 0x040fe40000410000 */
[C---:B------:R-:W-:Y:S01]  /*9480*/  HMMA.16816.F32 R12, R176.reuse, R186, R12 ;  /* 0x000000bab00c723c */ /* 0x040fe2000000180c */
[----:B------:R-:W-:Y:S02]  /*9490*/  MUFU.EX2 R194, R194 ;  /* 0x000000c200c27308 */ /* 0x000fe40000000800 */
[C---:B------:R-:W-:Y:S01]  /*94a0*/  FMUL.FTZ R154, R3.reuse, R154 ;  /* 0x0000009a039a7220 */ /* 0x040fe20000410000 */
[----:B------:R-:W4:Y:S01]  /*94b0*/  LDSM.16.MT88.4 R184, [R240+0x900] ;  /* 0x00090000f0b8783b */ /* 0x000f220000004200 */
[C---:B------:R-:W-:Y:S02]  /*94c0*/  FMUL.FTZ R155, R3.reuse, R155 ;  /* 0x0000009b039b7220 */ /* 0x040fe40000410000 */
[C---:B------:R-:W-:Y:S02]  /*94d0*/  FMUL.FTZ R156, R180.reuse, R156 ;  /* 0x0000009cb49c7220 */ /* 0x040fe40000410000 */
[C---:B------:R-:W-:Y:S02]  /*94e0*/  FMUL.FTZ R157, R180.reuse, R157 ;  /* 0x0000009db49d7220 */ /* 0x040fe40000410000 */
[----:B------:R-:W5:Y:S01]  /*94f0*/  MUFU.EX2 R195, R195 ;  /* 0x000000c300c37308 */ /* 0x000f620000000800 */
[C---:B--2---:R-:W-:Y:S03]  /*9500*/  HMMA.16816.F32 R152, R176.reuse, R188, R152 ;  /* 0x000000bcb098723c */ /* 0x044fe60000001898 */
[C---:B------:R-:W-:Y:S02]  /*9510*/  FMUL.FTZ R158, R3.reuse, R158 ;  /* 0x0000009e039e7220 */ /* 0x040fe40000410000 */
[----:B------:R-:W-:Y:S02]  /*9520*/  FMUL.FTZ R159, R3, R159 ;  /* 0x0000009f039f7220 */ /* 0x000fe40000410000 */
[C---:B------:R-:W-:Y:S02]  /*9530*/  FMUL.FTZ R160, R180.reuse, R160 ;  /* 0x000000a0b4a07220 */ /* 0x040fe40000410000 */
[----:B------:R-:W-:Y:S03]  /*9540*/  FMUL.FTZ R161, R180, R161 ;  /* 0x000000a1b4a17220 */ /* 0x000fe60000410000 */
[C---:B------:R-:W-:Y:S03]  /*9550*/  HMMA.16816.F32 R156, R176.reuse, R190, R156 ;  /* 0x000000beb09c723c */ /* 0x040fe6000000189c */
[--C-:B------:R-:W-:Y:S02]  /*9560*/  FFMA.FTZ R17, R17, c[0x0][0x2d0], -R205.reuse ;  /* 0x0000b40011117a23 */ /* 0x100fe400000108cd */
[--C-:B------:R-:W-:Y:S02]  /*9570*/  FFMA.FTZ R202, R16, c[0x0][0x2d0], -R205.reuse ;  /* 0x0000b40010ca7a23 */ /* 0x100fe400000108cd */
[----:B------:R2:W-:Y:S01]  /*9580*/  MUFU.EX2 R188, R17 ;  /* 0x0000001100bc7308 */ /* 0x0005e20000000800 */
[--C-:B------:R-:W-:Y:S04]  /*9590*/  FFMA.FTZ R189, R18, c[0x0][0x2d0], -R204.reuse ;  /* 0x0000b40012bd7a23 */ /* 0x100fe800000108cc */
[--C-:B------:R-:W-:Y:S02]  /*95a0*/  FFMA.FTZ R190, R19, c[0x0][0x2d0], -R204.reuse ;  /* 0x0000b40013be7a23 */ /* 0x100fe400000108cc */
[C---:B------:R-:W-:Y:S02]  /*95b0*/  FMUL.FTZ R162, R3.reuse, R162 ;  /* 0x000000a203a27220 */ /* 0x040fe40000410000 */
[----:B------:R-:W-:Y:S01]  /*95c0*/  FMUL.FTZ R163, R3, R163 ;  /* 0x000000a303a37220 */ /* 0x000fe20000410000 */
[----:B------:R-:W4:Y:S01]  /*95d0*/  MUFU.EX2 R202, R202 ;  /* 0x000000ca00ca7308 */ /* 0x000f220000000800 */
[--C-:B------:R-:W-:Y:S02]  /*95e0*/  FFMA.FTZ R191, R24, c[0x0][0x2d0], -R205.reuse ;  /* 0x0000b40018bf7a23 */ /* 0x100fe400000108cd */
[----:B------:R-:W-:Y:S01]  /*95f0*/  LDSM.16.MT88.4 R24, [R240+0x1100] ;  /* 0x00110000f018783b */ /* 0x000fe20000004200 */
[C---:B------:R-:W-:Y:S01]  /*9600*/  FMUL.FTZ R16, R180.reuse, R164 ;  /* 0x000000a4b4107220 */ /* 0x040fe20000410000 */
[----:B-1----:R-:W-:Y:S01]  /*9610*/  F2FP.PACK_AB R164, R193, R192 ;  /* 0x000000c0c1a4723e */ /* 0x002fe200000000ff */
[C---:B---3--:R-:W-:Y:S03]  /*9620*/  HMMA.16816.F32 R160, R176.reuse, R168, R160 ;  /* 0x000000a8b0a0723c */ /* 0x048fe600000018a0 */
[C---:B------:R-:W-:Y:S01]  /*9630*/  FMUL.FTZ R18, R3.reuse, R166 ;  /* 0x000000a603127220 */ /* 0x040fe20000410000 */
[----:B------:R-:W-:Y:S01]  /*9640*/  MUFU.EX2 R189, R189 ;  /* 0x000000bd00bd7308 */ /* 0x000fe20000000800 */
[----:B------:R-:W-:Y:S02]  /*9650*/  FMUL.FTZ R19, R3, R167 ;  /* 0x000000a703137220 */ /* 0x000fe40000410000 */
[--C-:B------:R-:W-:Y:S02]  /*9660*/  FFMA.FTZ R41, R41, c[0x0][0x2d0], -R205.reuse ;  /* 0x0000b40029297a23 */ /* 0x100fe400000108cd */
[----:B--2---:R-:W-:Y:S03]  /*9670*/  FMUL.FTZ R17, R180, R165 ;  /* 0x000000a5b4117220 */ /* 0x004fe60000410000 */
[----:B-----5:R-:W-:Y:S01]  /*9680*/  F2FP.PACK_AB R165, R195, R194 ;  /* 0x000000c2c3a5723e */ /* 0x020fe200000000ff */
[--C-:B------:R-:W-:Y:S01]  /*9690*/  FFMA.FTZ R42, R42, c[0x0][0x2d0], -R204.reuse ;  /* 0x0000b4002a2a7a23 */ /* 0x100fe200000108cc */
[----:B------:R-:W1:Y:S01]  /*96a0*/  MUFU.EX2 R190, R190 ;  /* 0x000000be00be7308 */ /* 0x000e620000000800 */
[--C-:B------:R-:W-:Y:S01]  /*96b0*/  FFMA.FTZ R40, R40, c[0x0][0x2d0], -R205.reuse ;  /* 0x0000b40028287a23 */ /* 0x100fe200000108cd */
[----:B------:R-:W-:Y:S01]  /*96c0*/  HMMA.16816.F32 R16, R176, R170, R16 ;  /* 0x000000aab010723c */ /* 0x000fe20000001810 */
[----:B------:R-:W2:Y:S02]  /*96d0*/  LDSM.16.MT88.4 R168, [R239+0x900] ;  /* 0x00090000efa8783b */ /* 0x000ea40000004200 */
[----:B----4-:R-:W-:Y:S01]  /*96e0*/  F2FP.PACK_AB R166, R188, R202 ;  /* 0x000000cabca6723e */ /* 0x010fe200000000ff */
[--C-:B------:R-:W-:Y:S02]  /*96f0*/  FFMA.FTZ R45, R45, c[0x0][0x2d0], -R205.reuse ;  /* 0x0000b4002d2d7a23 */ /* 0x100fe400000108cd */
[--C-:B------:R-:W-:Y:S02]  /*9700*/  FFMA.FTZ R46, R46, c[0x0][0x2d0], -R204.reuse ;  /* 0x0000b4002e2e7a23 */ /* 0x100fe400000108cc */
[----:B------:R-:W3:Y:S01]  /*9710*/  MUFU.EX2 R191, R191 ;  /* 0x000000bf00bf7308 */ /* 0x000ee20000000800 */
[----:B------:R-:W-:Y:S03]  /*9720*/  LDSM.16.MT88.4 R176, [R245+0x3900] ;  /* 0x00390000f5b0783b */ /* 0x000fe60000004200 */
[--C-:B------:R-:W-:Y:S06]  /*9730*/  FFMA.FTZ R50, R50, c[0x0][0x2d0], -R204.reuse ;  /* 0x0000b40032327a23 */ /* 0x100fec00000108cc */
[----:B------:R-:W-:Y:S01]  /*9740*/  MUFU.EX2 R46, R46 ;  /* 0x0000002e002e7308 */ /* 0x000fe20000000800 */
[----:B-1----:R-:W-:Y:S09]  /*9750*/  F2FP.PACK_AB R167, R190, R189 ;  /* 0x000000bdbea7723e */ /* 0x002ff200000000ff */
[----:B------:R-:W-:Y:S01]  /*9760*/  MUFU.EX2 R50, R50 ;  /* 0x0000003200327308 */ /* 0x000fe20000000800 */
[C---:B------:R-:W-:Y:S08]  /*9770*/  HMMA.16816.F32 R4, R164.reuse, R172, R4 ;  /* 0x000000aca404723c */ /* 0x040ff00000001804 */
[C---:B------:R-:W-:Y:S01]  /*9780*/  HMMA.16816.F32 R8, R164.reuse, R174, R8 ;  /* 0x000000aea408723c */ /* 0x040fe20000001808 */
[----:B------:R-:W1:Y:S07]  /*9790*/  LDSM.16.MT88.4 R172, [R238+0x900] ;  /* 0x00090000eeac783b */ /* 0x000e6e0000004200 */
[C---:B------:R-:W-:Y:S07]  /*97a0*/  HMMA.16816.F32 R52, R164.reuse, R184, R52 ;  /* 0x000000b8a434723c */ /* 0x040fee0000001834 */
[--C-:B------:R-:W-:Y:S01]  /*97b0*/  FFMA.FTZ R185, R20, c[0x0][0x2d0], -R205.reuse ;  /* 0x0000b40014b97a23 */ /* 0x100fe200000108cd */
[C---:B------:R-:W-:Y:S04]  /*97c0*/  HMMA.16816.F32 R56, R164.reuse, R186, R56 ;  /* 0x000000baa438723c */ /* 0x040fe80000001838 */
[--C-:B------:R-:W-:Y:S01]  /*97d0*/  FFMA.FTZ R184, R21, c[0x0][0x2d0], -R205.reuse ;  /* 0x0000b40015b87a23 */ /* 0x100fe200000108cd */
[----:B------:R-:W-:Y:S02]  /*97e0*/  MUFU.EX2 R185, R185 ;  /* 0x000000b900b97308 */ /* 0x000fe40000000800 */
[--C-:B------:R-:W-:Y:S01]  /*97f0*/  FFMA.FTZ R186, R22, c[0x0][0x2d0], -R204.reuse ;  /* 0x0000b40016ba7a23 */ /* 0x100fe200000108cc */
[C---:B--2---:R-:W-:Y:S04]  /*9800*/  HMMA.16816.F32 R60, R164.reuse, R168, R60 ;  /* 0x000000a8a43c723c */ /* 0x044fe8000000183c */
[----:B---3--:R-:W-:Y:S01]  /*9810*/  F2FP.PACK_AB R22, R206, R191 ;  /* 0x000000bfce16723e */ /* 0x008fe200000000ff */
[--C-:B------:R-:W-:Y:S01]  /*9820*/  FFMA.FTZ R187, R23, c[0x0][0x2d0], -R204.reuse ;  /* 0x0000b40017bb7a23 */ /* 0x100fe200000108cc */
[----:B------:R-:W-:Y:S01]  /*9830*/  F2FP.PACK_AB R23, R208, R207 ;  /* 0x000000cfd017723e */ /* 0x000fe200000000ff */
[----:B------:R-:W2:Y:S01]  /*9840*/  MUFU.EX2 R184, R184 ;  /* 0x000000b800b87308 */ /* 0x000ea20000000800 */
[C---:B------:R-:W-:Y:S01]  /*9850*/  HMMA.16816.F32 R64, R164.reuse, R170, R64 ;  /* 0x000000aaa440723c */ /* 0x040fe20000001840 */
[----:B------:R-:W3:Y:S07]  /*9860*/  LDSM.16.MT88.4 R168, [R240+0x3900] ;  /* 0x00390000f0a8783b */ /* 0x000eee0000004200 */
[C---:B-1----:R-:W-:Y:S01]  /*9870*/  HMMA.16816.F32 R68, R164.reuse, R172, R68 ;  /* 0x000000aca444723c */ /* 0x042fe20000001844 */
[----:B------:R-:W-:Y:S07]  /*9880*/  MUFU.EX2 R186, R186 ;  /* 0x000000ba00ba7308 */ /* 0x000fee0000000800 */
[C---:B------:R-:W-:Y:S01]  /*9890*/  HMMA.16816.F32 R72, R164.reuse, R174, R72 ;  /* 0x000000aea448723c */ /* 0x040fe20000001848 */
[----:B------:R-:W1:Y:S02]  /*98a0*/  LDSM.16.MT88.4 R172, [R239+0x3900] ;  /* 0x00390000efac783b */ /* 0x000e640000004200 */
[----:B------:R-:W4:Y:S01]  /*98b0*/  MUFU.EX2 R187, R187 ;  /* 0x000000bb00bb7308 */ /* 0x000f220000000800 */
[----:B--2---:R-:W-:Y:S04]  /*98c0*/  F2FP.PACK_AB R20, R184, R185 ;  /* 0x000000b9b814723e */ /* 0x004fe800000000ff */
[C---:B------:R-:W-:Y:S08]  /*98d0*/  HMMA.16816.F32 R76, R164.reuse, R176, R76 ;  /* 0x000000b0a44c723c */ /* 0x040ff0000000184c */
[C---:B------:R-:W-:Y:S01]  /*98e0*/  HMMA.16816.F32 R80, R164.reuse, R178, R80 ;  /* 0x000000b2a450723c */ /* 0x040fe20000001850 */
[----:B------:R-:W2:Y:S07]  /*98f0*/  LDSM.16.MT88.4 R176, [R238+0x3900] ;  /* 0x00390000eeb0783b */ /* 0x000eae0000004200 */
[C---:B---3--:R-:W-:Y:S04]  /*9900*/  HMMA.16816.F32 R84, R164.reuse, R168, R84 ;  /* 0x000000a8a454723c */ /* 0x048fe80000001854 */
[----:B----4-:R-:W-:Y:S04]  /*9910*/  F2FP.PACK_AB R21, R187, R186 ;  /* 0x000000babb15723e */ /* 0x010fe800000000ff */
        /* <DEDUP_REMOVED lines=29> */
[C---:B-1----:R-:W-:Y:S01]  /*9af0*/  HMMA.16816.F32 R160, R164.reuse, R172, R160 ;  /* 0x000000aca4a0723c */ /* 0x042fe200000018a0 */
[----:B------:R-:W3:Y:S01]  /*9b00*/  LDL.LU R172, [R1+0x28] ;  /* 0x0000280001ac7983 */ /* 0x000ee20000300800 */
[----:B------:R1:W-:Y:S06]  /*9b10*/  MUFU.EX2 R173, R42 ;  /* 0x0000002a00ad7308 */ /* 0x0003ec0000000800 */
[----:B------:R-:W-:Y:S01]  /*9b20*/  HMMA.16816.F32 R16, R164, R174, R16 ;  /* 0x000000aea410723c */ /* 0x000fe20000001810 */
[----:B------:R-:W4:Y:S03]  /*9b30*/  LDSM.16.MT88.4 R164, [R239+0x1100] ;  /* 0x00110000efa4783b */ /* 0x000f260000004200 */
[----:B------:R5:W5:Y:S04]  /*9b40*/  MUFU.EX2 R175, R41 ;  /* 0x0000002900af7308 */ /* 0x000b680000000800 */
[C---:B--2---:R-:W-:Y:S06]  /*9b50*/  HMMA.16816.F32 R4, R20.reuse, R176, R4 ;  /* 0x000000b01404723c */ /* 0x044fec0000001804 */
[----:B------:R-:W-:Y:S02]  /*9b60*/  MUFU.EX2 R177, R36 ;  /* 0x0000002400b17308 */ /* 0x000fe40000000800 */
[C---:B------:R-:W-:Y:S04]  /*9b70*/  HMMA.16816.F32 R8, R20.reuse, R178, R8 ;  /* 0x000000b21408723c */ /* 0x040fe80000001808 */
[--C-:B-1----:R-:W-:Y:S02]  /*9b80*/  FFMA.FTZ R42, R47, c[0x0][0x2d0], -R204.reuse ;  /* 0x0000b4002f2a7a23 */ /* 0x102fe400000108cc */
[----:B------:R-:W-:Y:S02]  /*9b90*/  FFMA.FTZ R204, R51, c[0x0][0x2d0], -R204 ;  /* 0x0000b40033cc7a23 */ /* 0x000fe400000108cc */
[C---:B------:R-:W-:Y:S01]  /*9ba0*/  HMMA.16816.F32 R52, R20.reuse, R24, R52 ;  /* 0x000000181434723c */ /* 0x040fe20000001834 */
[----:B------:R-:W-:Y:S03]  /*9bb0*/  MUFU.EX2 R179, R37 ;  /* 0x0000002500b37308 */ /* 0x000fe60000000800 */
[--C-:B-----5:R-:W-:Y:S01]  /*9bc0*/  FFMA.FTZ R41, R44, c[0x0][0x2d0], -R205.reuse ;  /* 0x0000b4002c297a23 */ /* 0x120fe200000108cd */
[----:B------:R-:W-:Y:S03]  /*9bd0*/  MOV R51, R175 ;  /* 0x000000af00337202 */ /* 0x000fe60000000f00 */
[C---:B------:R-:W-:Y:S01]  /*9be0*/  HMMA.16816.F32 R56, R20.reuse, R26, R56 ;  /* 0x0000001a1438723c */ /* 0x040fe20000001838 */
[----:B------:R-:W1:Y:S02]  /*9bf0*/  LDSM.16.MT88.4 R24, [R245+0x4100] ;  /* 0x00410000f518783b */ /* 0x000e640000004200 */
[----:B------:R2:W-:Y:S05]  /*9c00*/  MUFU.EX2 R44, R43 ;  /* 0x0000002b002c7308 */ /* 0x0005ea0000000800 */
[C---:B----4-:R-:W-:Y:S05]  /*9c10*/  HMMA.16816.F32 R60, R20.reuse, R164, R60 ;  /* 0x000000a4143c723c */ /* 0x050fea000000183c */
[----:B------:R-:W-:Y:S03]  /*9c20*/  MUFU.EX2 R176, R38 ;  /* 0x0000002600b07308 */ /* 0x000fe60000000800 */
[C---:B------:R-:W-:Y:S01]  /*9c30*/  HMMA.16816.F32 R64, R20.reuse, R166, R64 ;  /* 0x000000a61440723c */ /* 0x040fe20000001840 */
[----:B------:R-:W4:Y:S06]  /*9c40*/  LDSM.16.MT88.4 R164, [R240+0x4100] ;  /* 0x00410000f0a4783b */ /* 0x000f2c0000004200 */
[----:B------:R5:W-:Y:S01]  /*9c50*/  MUFU.EX2 R178, R39 ;  /* 0x0000002700b27308 */ /* 0x000be20000000800 */
[C---:B------:R-:W-:Y:S01]  /*9c60*/  HMMA.16816.F32 R68, R20.reuse, R168, R68 ;  /* 0x000000a81444723c */ /* 0x040fe20000001844 */
[----:B--2---:R-:W2:Y:S07]  /*9c70*/  LDL.LU R43, [R1+0x24] ;  /* 0x00002400012b7983 */ /* 0x004eae0000300800 */
[C---:B------:R-:W-:Y:S01]  /*9c80*/  HMMA.16816.F32 R72, R20.reuse, R170, R72 ;  /* 0x000000aa1448723c */ /* 0x040fe20000001848 */
[----:B------:R-:W4:Y:S01]  /*9c90*/  LDSM.16.MT88.4 R168, [R239+0x4100] ;  /* 0x00410000efa8783b */ /* 0x000f220000004200 */
[----:B------:R-:W-:Y:S06]  /*9ca0*/  MUFU.EX2 R47, R45 ;  /* 0x0000002d002f7308 */ /* 0x000fec0000000800 */
[C---:B-1----:R-:W-:Y:S04]  /*9cb0*/  HMMA.16816.F32 R76, R20.reuse, R24, R76 ;  /* 0x00000018144c723c */ /* 0x042fe8000000184c */
[----:B------:R-:W1:Y:S01]  /*9cc0*/  MUFU.EX2 R45, R42 ;  /* 0x0000002a002d7308 */ /* 0x000e620000000800 */
[----:B-----5:R-:W-:Y:S03]  /*9cd0*/  LDSM.16.MT88.4 R36, [R239+0x2100] ;  /* 0x00210000ef24783b */ /* 0x020fe60000004200 */
[C---:B------:R-:W-:Y:S05]  /*9ce0*/  HMMA.16816.F32 R80, R20.reuse, R26, R80 ;  /* 0x0000001a1450723c */ /* 0x040fea0000001850 */
[----:B------:R-:W5:Y:S01]  /*9cf0*/  LDSM.16.MT88.4 R24, [R238+0x4100] ;  /* 0x00410000ee18783b */ /* 0x000f620000004200 */
[----:B------:R-:W1:Y:S02]  /*9d00*/  MUFU.EX2 R204, R204 ;  /* 0x000000cc00cc7308 */ /* 0x000e640000000800 */
[C---:B----4-:R-:W-:Y:S08]  /*9d10*/  HMMA.16816.F32 R84, R20.reuse, R164, R84 ;  /* 0x000000a41454723c */ /* 0x050ff00000001854 */
[C---:B------:R-:W-:Y:S01]  /*9d20*/  HMMA.16816.F32 R88, R20.reuse, R166, R88 ;  /* 0x000000a61458723c */ /* 0x040fe20000001858 */
[----:B------:R-:W4:Y:S07]  /*9d30*/  LDSM.16.MT88.4 R164, [R245+0x7100] ;  /* 0x00710000f5a4783b */ /* 0x000f2e0000004200 */
[C---:B------:R-:W-:Y:S08]  /*9d40*/  HMMA.16816.F32 R92, R20.reuse, R168, R92 ;  /* 0x000000a8145c723c */ /* 0x040ff0000000185c */
[C---:B------:R-:W-:Y:S01]  /*9d50*/  HMMA.16816.F32 R96, R20.reuse, R170, R96 ;  /* 0x000000aa1460723c */ /* 0x040fe20000001860 */
[----:B------:R-:W1:Y:S07]  /*9d60*/  LDSM.16.MT88.4 R168, [R240+0x7100] ;  /* 0x00710000f0a8783b */ /* 0x000e6e0000004200 */
[C---:B-----5:R-:W-:Y:S08]  /*9d70*/  HMMA.16816.F32 R100, R20.reuse, R24, R100 ;  /* 0x000000181464723c */ /* 0x060ff00000001864 */
[C---:B------:R-:W-:Y:S01]  /*9d80*/  HMMA.16816.F32 R104, R20.reuse, R26, R104 ;  /* 0x0000001a1468723c */ /* 0x040fe20000001868 */
[----:B------:R-:W5:Y:S07]  /*9d90*/  LDSM.16.MT88.4 R24, [R239+0x7100] ;  /* 0x00710000ef18783b */ /* 0x000f6e0000004200 */
[C---:B----4-:R-:W-:Y:S08]  /*9da0*/  HMMA.16816.F32 R108, R20.reuse, R164, R108 ;  /* 0x000000a4146c723c */ /* 0x050ff0000000186c */
[C---:B------:R-:W-:Y:S01]  /*9db0*/  HMMA.16816.F32 R112, R20.reuse, R166, R112 ;  /* 0x000000a61470723c */ /* 0x040fe20000001870 */
[----:B------:R-:W4:Y:S07]  /*9dc0*/  LDSM.16.MT88.4 R164, [R238+0x7100] ;  /* 0x00710000eea4783b */ /* 0x000f2e0000004200 */
[C---:B-1----:R-:W-:Y:S08]  /*9dd0*/  HMMA.16816.F32 R116, R20.reuse, R168, R116 ;  /* 0x000000a81474723c */ /* 0x042ff00000001874 */
        /* <DEDUP_REMOVED lines=8> */
[C---:B-1----:R-:W-:Y:S01]  /*9e60*/  HMMA.16816.F32 R140, R20.reuse, R168, R140 ;  /* 0x000000a8148c723c */ /* 0x042fe2000000188c */
[----:B------:R1:W-:Y:S07]  /*9e70*/  MUFU.EX2 R169, R35 ;  /* 0x0000002300a97308 */ /* 0x0003ee0000000800 */
[C---:B------:R-:W-:Y:S03]  /*9e80*/  HMMA.16816.F32 R144, R20.reuse, R170, R144 ;  /* 0x000000aa1490723c */ /* 0x040fe60000001890 */
[----:B------:R1:W-:Y:S05]  /*9e90*/  MUFU.EX2 R168, R40 ;  /* 0x0000002800a87308 */ /* 0x0003ea0000000800 */
[C---:B-----5:R-:W-:Y:S08]  /*9ea0*/  HMMA.16816.F32 R148, R20.reuse, R24, R148 ;  /* 0x000000181494723c */ /* 0x060ff00000001894 */
[C---:B------:R-:W-:Y:S01]  /*9eb0*/  HMMA.16816.F32 R12, R20.reuse, R26, R12 ;  /* 0x0000001a140c723c */ /* 0x040fe2000000180c */
[----:B------:R-:W5:Y:S07]  /*9ec0*/  LDSM.16.MT88.4 R24, [R245+0x1900] ;  /* 0x00190000f518783b */ /* 0x000f6e0000004200 */
[C---:B----4-:R-:W-:Y:S01]  /*9ed0*/  HMMA.16816.F32 R152, R20.reuse, R164, R152 ;  /* 0x000000a41498723c */ /* 0x050fe20000001898 */
[----:B-1----:R-:W1:Y:S03]  /*9ee0*/  LDSM.16.MT88.4 R32, [R240+0x1900] ;  /* 0x00190000f020783b */ /* 0x002e660000004200 */
[--C-:B------:R-:W-:Y:S02]  /*9ef0*/  FFMA.FTZ R40, R48, c[0x0][0x2d0], -R205.reuse ;  /* 0x0000b40030287a23 */ /* 0x100fe400000108cd */
[----:B------:R-:W4:Y:S01]  /*9f00*/  MUFU.EX2 R48, R41 ;  /* 0x0000002900307308 */ /* 0x000f220000000800 */
[----:B------:R-:W-:Y:S01]  /*9f10*/  FFMA.FTZ R205, R49, c[0x0][0x2d0], -R205 ;  /* 0x0000b40031cd7a23 */ /* 0x000fe200000108cd */
[C---:B------:R-:W-:Y:S04]  /*9f20*/  HMMA.16816.F32 R156, R20.reuse, R166, R156 ;  /* 0x000000a6149c723c */ /* 0x040fe8000000189c */
[----:B------:R-:W-:Y:S03]  /*9f30*/  F2FP.PACK_AB R165, R45, R46 ;  /* 0x0000002e2da5723e */ /* 0x000fe600000000ff */
[----:B------:R-:W-:Y:S01]  /*9f40*/  F2FP.PACK_AB R167, R204, R50 ;  /* 0x00000032cca7723e */ /* 0x000fe200000000ff */
[C---:B------:R-:W-:Y:S01]  /*9f50*/  HMMA.16816.F32 R160, R20.reuse, R28, R160 ;  /* 0x0000001c14a0723c */ /* 0x040fe200000018a0 */
[----:B------:R-:W-:Y:S07]  /*9f60*/  MUFU.EX2 R49, R40 ;  /* 0x0000002800317308 */ /* 0x000fee0000000800 */
[----:B------:R-:W-:Y:S01]  /*9f70*/  HMMA.16816.F32 R16, R20, R30, R16 ;  /* 0x0000001e1410723c */ /* 0x000fe20000001810 */
[----:B------:R-:W1:Y:S02]  /*9f80*/  LDSM.16.MT88.4 R28, [R239+0x1900] ;  /* 0x00190000ef1c783b */ /* 0x000e640000004200 */
[----:B------:R-:W3:Y:S01]  /*9f90*/  MUFU.EX2 R205, R205 ;  /* 0x000000cd00cd7308 */ /* 0x000ee20000000800 */
[----:B----4-:R-:W-:Y:S03]  /*9fa0*/  F2FP.PACK_AB R164, R47, R48 ;  /* 0x000000302fa4723e */ /* 0x010fe600000000ff */
[----:B------:R-:W-:Y:S02]  /*9fb0*/  F2FP.PACK_AB R23, R169, R215 ;  /* 0x000000d7a917723e */ /* 0x000fe400000000ff */
[----:B------:R-:W-:Y:S03]  /*9fc0*/  F2FP.PACK_AB R20, R210, R209 ;  /* 0x000000d1d214723e */ /* 0x000fe600000000ff */
[----:B------:R-:W-:Y:S02]  /*9fd0*/  F2FP.PACK_AB R21, R212, R211 ;  /* 0x000000d3d415723e */ /* 0x000fe400000000ff */
[----:B------:R-:W-:Y:S07]  /*9fe0*/  F2FP.PACK_AB R22, R214, R213 ;  /* 0x000000d5d616723e */ /* 0x000fee00000000ff */
[C---:B-----5:R-:W-:Y:S03]  /*9ff0*/  HMMA.16816.F32 R4, R20.reuse, R24, R4 ;  /* 0x000000181404723c */ /* 0x060fe60000001804 */
[----:B---3--:R-:W-:Y:S01]  /*a000*/  F2FP.PACK_AB R166, R205, R49 ;  /* 0x00000031cda6723e */ /* 0x008fe200000000ff */
[----:B------:R-:W-:Y:S01]  /*a010*/  FFMA.FTZ R203, R180, R172, R203 ;  /* 0x000000acb4cb7223 */ /* 0x000fe200000100cb */
[----:B------:R-:W-:Y:S03]  /*a020*/  MOV R180, R173 ;  /* 0x000000ad00b47202 */ /* 0x000fe60000000f00 */
[C---:B------:R-:W-:Y:S01]  /*a030*/  HMMA.16816.F32 R8, R20.reuse, R26, R8 ;  /* 0x0000001a1408723c */ /* 0x040fe20000001808 */
[----:B------:R-:W3:Y:S03]  /*a040*/  LDSM.16.MT88.4 R24, [R238+0x1900] ;  /* 0x00190000ee18783b */ /* 0x000ee60000004200 */
[----:B------:R-:W-:Y:S01]  /*a050*/  FADD.FTZ R203, R200, R203 ;  /* 0x000000cbc8cb7221 */ /* 0x000fe20000010000 */
[----:B------:R-:W-:Y:S03]  /*a060*/  MOV R200, R168 ;  /* 0x000000a800c87202 */ /* 0x000fe60000000f00 */
[C---:B-1----:R-:W-:Y:S01]  /*a070*/  HMMA.16816.F32 R52, R20.reuse, R32, R52 ;  /* 0x000000201434723c */ /* 0x042fe20000001834 */
[----:B------:R-:W-:Y:S03]  /*a080*/  LDSM.16.MT88.4 R172, [R245+0x2900] ;  /* 0x00290000f5ac783b */ /* 0x000fe60000004200 */
[----:B------:R-:W-:Y:S01]  /*a090*/  FADD.FTZ R198, R198, R203 ;  /* 0x000000cbc6c67221 */ /* 0x000fe20000010000 */
[----:B------:R-:W-:Y:S03]  /*a0a0*/  MOV R203, R179 ;  /* 0x000000b300cb7202 */ /* 0x000fe60000000f00 */
[C---:B------:R-:W-:Y:S01]  /*a0b0*/  HMMA.16816.F32 R56, R20.reuse, R34, R56 ;  /* 0x000000221438723c */ /* 0x040fe20000001838 */
[----:B------:R-:W1:Y:S03]  /*a0c0*/  LDSM.16.MT88.4 R32, [R245+0x4900] ;  /* 0x00490000f520783b */ /* 0x000e660000004200 */
[----:B------:R-:W-:Y:S01]  /*a0d0*/  FADD.FTZ R196, R196, R198 ;  /* 0x000000c6c4c47221 */ /* 0x000fe20000010000 */
[----:B------:R-:W-:Y:S03]  /*a0e0*/  MOV R198, R177 ;  /* 0x000000b100c67202 */ /* 0x000fe60000000f00 */
[C---:B------:R-:W-:Y:S04]  /*a0f0*/  HMMA.16816.F32 R60, R20.reuse, R28, R60 ;  /* 0x0000001c143c723c */ /* 0x040fe8000000183c */
[----:B------:R-:W-:Y:S04]  /*a100*/  FADD.FTZ R196, R192, R196 ;  /* 0x000000c4c0c47221 */ /* 0x000fe80000010000 */
[C---:B------:R-:W-:Y:S01]  /*a110*/  HMMA.16816.F32 R64, R20.reuse, R30, R64 ;  /* 0x0000001e1440723c */ /* 0x040fe20000001840 */
[----:B------:R-:W4:Y:S03]  /*a120*/  LDSM.16.MT88.4 R28, [R240+0x4900] ;  /* 0x00490000f01c783b */ /* 0x000f260000004200 */
[----:B------:R-:W-:Y:S04]  /*a130*/  FADD.FTZ R196, R193, R196 ;  /* 0x000000c4c1c47221 */ /* 0x000fe80000010000 */
[----:B------:R-:W-:Y:S01]  /*a140*/  FADD.FTZ R202, R202, R196 ;  /* 0x000000c4caca7221 */ /* 0x000fe20000010000 */
[C---:B---3--:R-:W-:Y:S03]  /*a150*/  HMMA.16816.F32 R68, R20.reuse, R24, R68 ;  /* 0x000000181444723c */ /* 0x048fe60000001844 */
[----:B------:R-:W-:Y:S04]  /*a160*/  FADD.FTZ R202, R188, R202 ;  /* 0x000000cabcca7221 */ /* 0x000fe80000010000 */
[----:B------:R-:W-:Y:S01]  /*a170*/  FADD.FTZ R185, R185, R202 ;  /* 0x000000cab9b97221 */ /* 0x000fe20000010000 */
[C---:B------:R-:W-:Y:S01]  /*a180*/  HMMA.16816.F32 R72, R20.reuse, R26, R72 ;  /* 0x0000001a1448723c */ /* 0x040fe20000001848 */
[----:B------:R-:W3:Y:S03]  /*a190*/  LDSM.16.MT88.4 R24, [R239+0x4900] ;  /* 0x00490000ef18783b */ /* 0x000ee60000004200 */
[----:B------:R-:W-:Y:S04]  /*a1a0*/  FADD.FTZ R185, R184, R185 ;  /* 0x000000b9b8b97221 */ /* 0x000fe80000010000 */
[C---:B-1----:R-:W-:Y:S04]  /*a1b0*/  HMMA.16816.F32 R76, R20.reuse, R32, R76 ;  /* 0x00000020144c723c */ /* 0x042fe8000000184c */
[----:B------:R-:W-:Y:S02]  /*a1c0*/  FADD.FTZ R191, R191, R185 ;  /* 0x000000b9bfbf7221 */ /* 0x000fe40000010000 */
[----:B--2---:R-:W-:Y:S02]  /*a1d0*/  FFMA.FTZ R201, R3, R43, R201 ;  /* 0x0000002b03c97223 */ /* 0x004fe400000100c9 */
[C---:B------:R-:W-:Y:S01]  /*a1e0*/  HMMA.16816.F32 R80, R20.reuse, R34, R80 ;  /* 0x000000221450723c */ /* 0x040fe20000001850 */
[----:B------:R-:W1:Y:S03]  /*a1f0*/  LDSM.16.MT88.4 R32, [R238+0x4900] ;  /* 0x00490000ee20783b */ /* 0x000e660000004200 */
[----:B------:R-:W-:Y:S01]  /*a200*/  FADD.FTZ R201, R199, R201 ;  /* 0x000000c9c7c97221 */ /* 0x000fe20000010000 */
[----:B------:R-:W-:Y:S01]  /*a210*/  MOV R199, R178 ;  /* 0x000000b200c77202 */ /* 0x000fe20000000f00 */
[----:B------:R-:W-:Y:S02]  /*a220*/  FADD.FTZ R191, R206, R191 ;  /* 0x000000bfcebf7221 */ /* 0x000fe40000010000 */
[C---:B----4-:R-:W-:Y:S01]  /*a230*/  HMMA.16816.F32 R84, R20.reuse, R28, R84 ;  /* 0x0000001c1454723c */ /* 0x050fe20000001854 */
[----:B------:R-:W-:Y:S03]  /*a240*/  LDSM.16.MT88.4 R40, [R245+0x5900] ;  /* 0x00590000f528783b */ /* 0x000fe60000004200 */
[----:B------:R-:W-:Y:S01]  /*a250*/  FADD.FTZ R197, R197, R201 ;  /* 0x000000c9c5c57221 */ /* 0x000fe20000010000 */
[-C--:B------:R-:W-:Y:S01]  /*a260*/  MOV R201, R176.reuse ;  /* 0x000000b000c97202 */ /* 0x080fe20000000f00 */
[----:B------:R-:W-:Y:S02]  /*a270*/  FADD.FTZ R209, R209, R191 ;  /* 0x000000bfd1d17221 */ /* 0x000fe40000010000 */
[C---:B------:R-:W-:Y:S01]  /*a280*/  HMMA.16816.F32 R88, R20.reuse, R30, R88 ;  /* 0x0000001e1458723c */ /* 0x040fe20000001858 */
[----:B------:R-:W2:Y:S03]  /*a290*/  LDSM.16.MT88.4 R28, [R245+0x7900] ;  /* 0x00790000f51c783b */ /* 0x000ea60000004200 */
[----:B------:R-:W-:Y:S02]  /*a2a0*/  FADD.FTZ R209, R210, R209 ;  /* 0x000000d1d2d17221 */ /* 0x000fe40000010000 */
[----:B------:R-:W-:Y:S02]  /*a2b0*/  FADD.FTZ R197, R181, R197 ;  /* 0x000000c5b5c57221 */ /* 0x000fe40000010000 */
        /* <DEDUP_REMOVED lines=43> */
[----:B------:R-:W-:Y:S03]  /*a570*/  F2FP.PACK_AB R21, R178, R176 ;  /* 0x000000b0b215723e */ /* 0x000fe600000000ff */
[----:B------:R-:W-:Y:S02]  /*a580*/  F2FP.PACK_AB R22, R51, R168 ;  /* 0x000000a83316723e */ /* 0x000fe400000000ff */
[----:B------:R-:W-:Y:S07]  /*a590*/  F2FP.PACK_AB R23, R44, R180 ;  /* 0x000000b42c17723e */ /* 0x000fee00000000ff */
[C---:B-1----:R-:W-:Y:S08]  /*a5a0*/  HMMA.16816.F32 R4, R20.reuse, R32, R4 ;  /* 0x000000201404723c */ /* 0x042ff00000001804 */
[C---:B------:R-:W-:Y:S01]  /*a5b0*/  HMMA.16816.F32 R8, R20.reuse, R34, R8 ;  /* 0x000000221408723c */ /* 0x040fe20000001808 */
[----:B------:R-:W-:Y:S07]  /*a5c0*/  LDSM.16.MT88.4 R32, [R240+0x5100] ;  /* 0x00510000f020783b */ /* 0x000fee0000004200 */
[C---:B--2---:R-:W-:Y:S08]  /*a5d0*/  HMMA.16816.F32 R52, R20.reuse, R28, R52 ;  /* 0x0000001c1434723c */ /* 0x044ff00000001834 */
[C---:B------:R-:W-:Y:S01]  /*a5e0*/  HMMA.16816.F32 R56, R20.reuse, R30, R56 ;  /* 0x0000001e1438723c */ /* 0x040fe20000001838 */
[----:B------:R-:W1:Y:S07]  /*a5f0*/  LDSM.16.MT88.4 R28, [R245+0x5100] ;  /* 0x00510000f51c783b */ /* 0x000e6e0000004200 */
[C---:B------:R-:W-:Y:S08]  /*a600*/  HMMA.16816.F32 R60, R20.reuse, R36, R60 ;  /* 0x00000024143c723c */ /* 0x040ff0000000183c */
        /* <DEDUP_REMOVED lines=39> */
[----:B------:R-:W-:Y:S01]  /*a880*/  HMMA.16816.F32 R16, R20, R26, R16 ;  /* 0x0000001a1410723c */ /* 0x000fe20000001810 */
[----:B------:R-:W3:Y:S07]  /*a890*/  LDSM.16.MT88.4 R20, [R240+0x5900] ;  /* 0x00590000f014783b */ /* 0x000eee0000004200 */
[C---:B------:R-:W-:Y:S01]  /*a8a0*/  HMMA.16816.F32 R176, R164.reuse, R172, R4 ;  /* 0x000000aca4b0723c */ /* 0x040fe20000001804 */
[----:B------:R-:W5:Y:S07]  /*a8b0*/  LDSM.16.MT88.4 R4, [R239+0x5900] ;  /* 0x00590000ef04783b */ /* 0x000f6e0000004200 */
[C---:B------:R-:W-:Y:S01]  /*a8c0*/  HMMA.16816.F32 R172, R164.reuse, R174, R8 ;  /* 0x000000aea4ac723c */ /* 0x040fe20000001808 */
[----:B------:R-:W3:Y:S07]  /*a8d0*/  LDSM.16.MT88.4 R8, [R238+0x5900] ;  /* 0x00590000ee08783b */ /* 0x000eee0000004200 */
[C---:B-1----:R-:W-:Y:S01]  /*a8e0*/  HMMA.16816.F32 R52, R164.reuse, R28, R52 ;  /* 0x0000001ca434723c */ /* 0x042fe20000001834 */
[----:B------:R-:W1:Y:S07]  /*a8f0*/  LDSM.16.MT88.4 R24, [R245+0x8900] ;  /* 0x00890000f518783b */ /* 0x000e6e0000004200 */
[C---:B------:R-:W-:Y:S01]  /*a900*/  HMMA.16816.F32 R56, R164.reuse, R30, R56 ;  /* 0x0000001ea438723c */ /* 0x040fe20000001838 */
[----:B------:R-:W1:Y:S07]  /*a910*/  LDSM.16.MT88.4 R28, [R240+0x8900] ;  /* 0x00890000f01c783b */ /* 0x000e6e0000004200 */
[C---:B----4-:R-:W-:Y:S08]  /*a920*/  HMMA.16816.F32 R60, R164.reuse, R32, R60 ;  /* 0x00000020a43c723c */ /* 0x050ff0000000183c */
[C---:B------:R-:W-:Y:S01]  /*a930*/  HMMA.16816.F32 R64, R164.reuse, R34, R64 ;  /* 0x00000022a440723c */ /* 0x040fe20000001840 */
[----:B------:R-:W4:Y:S07]  /*a940*/  LDSM.16.MT88.4 R32, [R239+0x8900] ;  /* 0x00890000ef20783b */ /* 0x000f2e0000004200 */
[C---:B--2---:R-:W-:Y:S07]  /*a950*/  HMMA.16816.F32 R68, R164.reuse, R36, R68 ;  /* 0x00000024a444723c */ /* 0x044fee0000001844 */
[----:B------:R-:W-:Y:S01]  /*a960*/  MOV R37, R169 ;  /* 0x000000a900257202 */ /* 0x000fe20000000f00 */
[C---:B------:R-:W-:Y:S01]  /*a970*/  HMMA.16816.F32 R72, R164.reuse, R38, R72 ;  /* 0x00000026a448723c */ /* 0x040fe20000001848 */
[----:B------:R-:W-:Y:S03]  /*a980*/  LDSM.16.MT88.4 R168, [R240+0xb900] ;  /* 0x00b90000f0a8783b */ /* 0x000fe60000004200 */
[----:B------:R-:W-:Y:S04]  /*a990*/  FADD.FTZ R3, R37, R3 ;  /* 0x0000000325037221 */ /* 0x000fe80000010000 */
[C---:B------:R-:W-:Y:S04]  /*a9a0*/  HMMA.16816.F32 R76, R164.reuse, R40, R76 ;  /* 0x00000028a44c723c */ /* 0x040fe8000000184c */
[----:B------:R-:W-:Y:S04]  /*a9b0*/  FADD.FTZ R3, R201, R3 ;  /* 0x00000003c9037221 */ /* 0x000fe80000010000 */
[C---:B------:R-:W-:Y:S04]  /*a9c0*/  HMMA.16816.F32 R80, R164.reuse, R42, R80 ;  /* 0x0000002aa450723c */ /* 0x040fe80000001850 */
[----:B------:R-:W-:Y:S04]  /*a9d0*/  FADD.FTZ R3, R199, R3 ;  /* 0x00000003c7037221 */ /* 0x000fe80000010000 */
[C---:B---3--:R-:W-:Y:S04]  /*a9e0*/  HMMA.16816.F32 R84, R164.reuse, R20, R84 ;  /* 0x00000014a454723c */ /* 0x048fe80000001854 */
[----:B------:R-:W-:Y:S01]  /*a9f0*/  FADD.FTZ R3, R180, R3 ;  /* 0x00000003b4037221 */ /* 0x000fe20000010000 */
[----:B------:R-:W-:Y:S03]  /*aa00*/  MOV R180, R2 ;  /* 0x0000000200b47202 */ /* 0x000fe60000000f00 */
        /* <DEDUP_REMOVED lines=8> */
[C---:B------:R-:W-:Y:S04]  /*aa90*/  HMMA.16816.F32 R100, R164.reuse, R8, R100 ;  /* 0x00000008a464723c */ /* 0x040fe80000001864 */
[----:B------:R-:W-:Y:S04]  /*aaa0*/  FADD.FTZ R44, R50, R44 ;  /* 0x0000002c322c7221 */ /* 0x000fe80000010000 */
[C---:B------:R-:W-:Y:S01]  /*aab0*/  HMMA.16816.F32 R104, R164.reuse, R10, R104 ;  /* 0x0000000aa468723c */ /* 0x040fe20000001868 */
[----:B------:R-:W5:Y:S07]  /*aac0*/  LDSM.16.MT88.4 R8, [R239+0xb900] ;  /* 0x00b90000ef08783b */ /* 0x000f6e0000004200 */
[C---:B-1----:R-:W-:Y:S08]  /*aad0*/  HMMA.16816.F32 R108, R164.reuse, R24, R108 ;  /* 0x00000018a46c723c */ /* 0x042ff0000000186c */
[C---:B------:R-:W-:Y:S08]  /*aae0*/  HMMA.16816.F32 R112, R164.reuse, R26, R112 ;  /* 0x0000001aa470723c */ /* 0x040ff00000001870 */
[C---:B------:R-:W-:Y:S08]  /*aaf0*/  HMMA.16816.F32 R116, R164.reuse, R28, R116 ;  /* 0x0000001ca474723c */ /* 0x040ff00000001874 */
[C---:B------:R-:W-:Y:S08]  /*ab00*/  HMMA.16816.F32 R120, R164.reuse, R30, R120 ;  /* 0x0000001ea478723c */ /* 0x040ff00000001878 */
[C---:B----4-:R-:W-:Y:S08]  /*ab10*/  HMMA.16816.F32 R124, R164.reuse, R32, R124 ;  /* 0x00000020a47c723c */ /* 0x050ff0000000187c */
[C---:B------:R-:W-:Y:S08]  /*ab20*/  HMMA.16816.F32 R128, R164.reuse, R34, R128 ;  /* 0x00000022a480723c */ /* 0x040ff00000001880 */
[C---:B--2---:R-:W-:Y:S08]  /*ab30*/  HMMA.16816.F32 R132, R164.reuse, R20, R132 ;  /* 0x00000014a484723c */ /* 0x044ff00000001884 */
[C---:B------:R-:W-:Y:S08]  /*ab40*/  HMMA.16816.F32 R136, R164.reuse, R22, R136 ;  /* 0x00000016a488723c */ /* 0x040ff00000001888 */
[C---:B---3--:R-:W-:Y:S08]  /*ab50*/  HMMA.16816.F32 R140, R164.reuse, R4, R140 ;  /* 0x00000004a48c723c */ /* 0x048ff0000000188c */
[C---:B------:R-:W-:Y:S01]  /*ab60*/  HMMA.16816.F32 R144, R164.reuse, R6, R144 ;  /* 0x00000006a490723c */ /* 0x040fe20000001890 */
[----:B------:R-:W1:Y:S07]  /*ab70*/  LDSM.16.MT88.4 R4, [R238+0xb900] ;  /* 0x00b90000ee04783b */ /* 0x000e6e0000004200 */
[C---:B------:R-:W-:Y:S08]  /*ab80*/  HMMA.16816.F32 R148, R164.reuse, R168, R148 ;  /* 0x000000a8a494723c */ /* 0x040ff00000001894 */
[C---:B------:R-:W-:Y:S08]  /*ab90*/  HMMA.16816.F32 R168, R164.reuse, R170, R12 ;  /* 0x000000aaa4a8723c */ /* 0x040ff0000000180c */
[C---:B-----5:R-:W-:Y:S07]  /*aba0*/  HMMA.16816.F32 R152, R164.reuse, R8, R152 ;  /* 0x00000008a498723c */ /* 0x060fee0000001898 */
[----:B------:R-:W-:Y:S01]  /*abb0*/  FADD.FTZ R8, R214, R213 ;  /* 0x000000d5d6087221 */ /* 0x000fe20000010000 */
[C---:B------:R-:W-:Y:S04]  /*abc0*/  HMMA.16816.F32 R156, R164.reuse, R10, R156 ;  /* 0x0000000aa49c723c */ /* 0x040fe8000000189c */
[----:B------:R-:W-:Y:S04]  /*abd0*/  FADD.FTZ R8, R198, R8 ;  /* 0x00000008c6087221 */ /* 0x000fe80000010000 */
[----:B------:R-:W-:Y:S01]  /*abe0*/  FADD.FTZ R8, R203, R8 ;  /* 0x00000008cb087221 */ /* 0x000fe20000010000 */
[C---:B-1----:R-:W-:Y:S03]  /*abf0*/  HMMA.16816.F32 R160, R164.reuse, R4, R160 ;  /* 0x00000004a4a0723c */ /* 0x042fe600000018a0 */
[----:B------:R-:W-:Y:S04]  /*ac00*/  FADD.FTZ R8, R200, R8 ;  /* 0x00000008c8087221 */ /* 0x000fe80000010000 */
[----:B------:R-:W-:Y:S01]  /*ac10*/  FADD.FTZ R8, R51, R8 ;  /* 0x0000000833087221 */ /* 0x000fe20000010000 */
[----:B------:R-:W-:Y:S04]  /*ac20*/  HMMA.16816.F32 R164, R164, R6, R16 ;  /* 0x00000006a4a4723c */ /* 0x000fe80000001810 */
[----:B------:R-:W-:Y:S02]  /*ac30*/  FADD.FTZ R48, R48, R8 ;  /* 0x0000000830307221 */ /* 0x000fe40000010000 */
[----:B------:R-:W-:Y:S02]  /*ac40*/  FADD.FTZ R4, R204, R44 ;  /* 0x0000002ccc047221 */ /* 0x000fe40000010000 */
[----:B------:R-:W-:Y:S04]  /*ac50*/  FADD.FTZ R48, R47, R48 ;  /* 0x000000302f307221 */ /* 0x000fe80000010000 */
[----:B------:R-:W-:Y:S04]  /*ac60*/  FADD.FTZ R48, R49, R48 ;  /* 0x0000003031307221 */ /* 0x000fe80000010000 */
[----:B------:R-:W-:Y:S05]  /*ac70*/  FADD.FTZ R3, R205, R48 ;  /* 0x00000030cd037221 */ /* 0x000fea0000010000 */
[----:B------:R1:W-:Y:S04]  /*ac80*/  STL [R1+0x28], R3 ;  /* 0x0000280301007387 */ /* 0x0003e80000100800 */
[----:B------:R2:W-:Y:S01]  /*ac90*/  STL [R1+0x24], R4 ;  /* 0x0000240401007387 */ /* 0x0005e20000100800 */
[----:B-1----:R-:W-:Y:S01]  /*aca0*/  MOV R3, R0 ;  /* 0x0000000000037202 */ /* 0x002fe20000000f00 */
[----:B--2---:R-:W-:-:S05]  /*acb0*/  @P0 BRA `(.L_x_4772) ;  /* 0xffffbe0000000947 */ /* 0x004fca000383ffff */
.L_x_4771:
        /* <DEDUP_REMOVED lines=157> */
.L_x_4763:
        /* <DEDUP_REMOVED lines=308> */
.L_x_4777:
[----:B--23--:R-:W-:Y:S05]  /*c9d0*/  BSYNC B0 ;  /* 0x0000000000007941 */ /* 0x00cfea0003800000 */
.L_x_4776:
        /* <DEDUP_REMOVED lines=195> */
.L_x_4775:
        /* <DEDUP_REMOVED lines=50> */
.L_x_4778:
        /* <DEDUP_REMOVED lines=13> */
.L_x_6564:


//--------------------- .text._ZN7cutlass13device_kernelIN5flash19enable_sm80_to_sm89INS1_16FlashAttnFwdSm80INS1_25CollectiveMainloopFwdSm80ILi8ELi1ELb0EN4cute5tupleIJNS5_1CILi128EEENS7_ILi64EEENS7_ILi256EEEEEELi256ENS_6half_tEfNS_4arch4Sm80ELb0ELb0ELb0ELb1ELb1ELb0ELb1ELb1EEENS1_21CollectiveEpilogueFwdINS6_IJS8_SA_S9_EEENS6_IJNS7_ILi1EEESI_SI_EEESC_SE_Li256ELb1ELb1ELb1ELb0EEENS1_36VarlenDynamicPersistentTileSchedulerILi128ELi64ELi256ELi256ELb1ELb1ELb0ELb0ELb1ELb1EEEEEEEEEvNT_6ParamsE --------------------------
	.section	.text._ZN7cutlass13device_kernelIN5flash19enable_sm80_to_sm89INS1_16FlashAttnFwdSm80INS1_25CollectiveMainloopFwdSm80ILi8ELi1ELb0EN4cute5tupleIJNS5_1CILi128EEENS7_ILi64EEENS7_ILi256EEEEEELi256ENS_6half_tEfNS_4arch4Sm80ELb0ELb0ELb0ELb1ELb1ELb0ELb1ELb1EEENS1_21CollectiveEpilogueFwdINS6_IJS8_SA_S9_EEENS6_IJNS7_ILi1EEESI_SI_EEESC_SE_Li256ELb1ELb1ELb1ELb0EEENS1_36VarlenDynamicPersistentTileSchedulerILi128ELi64ELi256ELi256ELb1ELb1ELb0ELb0ELb1ELb1EEEEEEEEEvNT_6ParamsE,"ax",@progbits
	.sectioninfo	@"SHI_REGISTERS=255"
	.align	128
.text._ZN7cutlass13device_kernelIN5flash19enable_sm80_to_sm89INS1_16FlashAttnFwdSm80INS1_25CollectiveMainloopFwdSm80ILi8ELi1ELb0EN4cute5tupleIJNS5_1CILi128EEENS7_ILi64EEENS7_ILi256EEEEEELi256ENS_6half_tEfNS_4arch4Sm80ELb0ELb0ELb0ELb1ELb1ELb0ELb1ELb1EEENS1_21CollectiveEpilogueFwdINS6_IJS8_SA_S9_EEENS6_IJNS7_ILi1EEESI_SI_EEESC_SE_Li256ELb1ELb1ELb1ELb0EEENS1_36VarlenDynamicPersistentTileSchedulerILi128ELi64ELi256ELi256ELb1ELb1ELb0ELb0ELb1ELb1EEEEEEEEEvNT_6ParamsE:
        .type           _ZN7cutlass13device_kernelIN5flash19enable_sm80_to_sm89INS1_16FlashAttnFwdSm80INS1_25CollectiveMainloopFwdSm80ILi8ELi1ELb0EN4cute5tupleIJNS5_1CILi128EEENS7_ILi64EEENS7_ILi256EEEEEELi256ENS_6half_tEfNS_4arch4Sm80ELb0ELb0ELb0ELb1ELb1ELb0ELb1ELb1EEENS1_21CollectiveEpilogueFwdINS6_IJS8_SA_S9_EEENS6_IJNS7_ILi1EEESI_SI_EEESC_SE_Li256ELb1ELb1ELb1ELb0EEENS1_36VarlenDynamicPersistentTileSchedulerILi128ELi64ELi256ELi256ELb1ELb1ELb0ELb0ELb1ELb1EEEEEEEEEvNT_6ParamsE,@function
        .size           _ZN7cutlass13device_kernelIN5flash19enable_sm80_to_sm89INS1_16FlashAttnFwdSm80INS1_25CollectiveMainloopFwdSm80ILi8ELi1ELb0EN4cute5tupleIJNS5_1CILi128EEENS7_ILi64EEENS7_ILi256EEEEEELi256ENS_6half_tEfNS_4arch4Sm80ELb0ELb0ELb0ELb1ELb1ELb0ELb1ELb1EEENS1_21CollectiveEpilogueFwdINS6_IJS8_SA_S9_EEENS6_IJNS7_ILi1EEESI_SI_EEESC_SE_Li256ELb1ELb1ELb1ELb0EEENS1_36VarlenDynamicPersistentTileSchedulerILi128ELi64ELi256ELi256ELb1ELb1ELb0ELb0ELb1ELb1EEEEEEEEEvNT_6ParamsE,(.L_x_6565 - _ZN7cutlass13device_kernelIN5flash19enable_sm80_to_sm89INS1_16FlashAttnFwdSm80INS1_25CollectiveMainloopFwdSm80ILi8ELi1ELb0EN4cute5tupleIJNS5_1CILi128EEENS7_ILi64EEENS7_ILi256EEEEEELi256ENS_6half_tEfNS_4arch4Sm80ELb0ELb0ELb0ELb1ELb1ELb0ELb1ELb1EEENS1_21CollectiveEpilogueFwdINS6_IJS8_SA_S9_EEENS6_IJNS7_ILi1EEESI_SI_EEESC_SE_Li256ELb1ELb1ELb1ELb0EEENS1_36VarlenDynamicPersistentTileSchedulerILi128ELi64ELi256ELi256ELb1ELb1ELb0ELb0ELb1ELb1EEEEEEEEEvNT_6ParamsE)
        .other          _ZN7cutlass13device_kernelIN5flash19enable_sm80_to_sm89INS1_16FlashAttnFwdSm80INS1_25CollectiveMainloopFwdSm80ILi8ELi1ELb0EN4cute5tupleIJNS5_1CILi128EEENS7_ILi64EEENS7_ILi256EEEEEELi256ENS_6half_tEfNS_4arch4Sm80ELb0ELb0ELb0ELb1ELb1ELb0ELb1ELb1EEENS1_21CollectiveEpilogueFwdINS6_IJS8_SA_S9_EEENS6_IJNS7_ILi1EEESI_SI_EEESC_SE_Li256ELb1ELb1ELb1ELb0EEENS1_36VarlenDynamicPersistentTileSchedulerILi128ELi64ELi256ELi256ELb1ELb1ELb0ELb0ELb1ELb1EEEEEEEEEvNT_6ParamsE,@"STO_CUDA_ENTRY STV_DEFAULT"
_ZN7cutlass13device_kernelIN5flash19enable_sm80_to_sm89INS1_16FlashAttnFwdSm80INS1_25CollectiveMainloopFwdSm80ILi8ELi1ELb0EN4cute5tupleIJNS5_1CILi128EEENS7_ILi64EEENS7_ILi256EEEEEELi256ENS_6half_tEfNS_4arch4Sm80ELb0ELb0ELb0ELb1ELb1ELb0ELb1ELb1EEENS1_21CollectiveEpilogueFwdINS6_IJS8_SA_S9_EEENS6_IJNS7_ILi1EEESI_SI_EEESC_SE_Li256ELb1ELb1ELb1ELb0EEENS1_36VarlenDynamicPersistentTileSchedulerILi128ELi64ELi256ELi256ELb1ELb1ELb0ELb0ELb1ELb1EEEEEEEEEvNT_6ParamsE:
        /* <DEDUP_REMOVED lines=54> */
.L_x_4784:
        /* <DEDUP_REMOVED lines=17> */
.L_x_4882:
        /* <DEDUP_REMOVED lines=16> */
.L_x_4883:
[----:B--2---:R-:W-:-:S05]  /*0570*/  IMAD R0, R0, c[0x0][0x538], RZ ;  /* 0x00014e0000007a24 */ /* 0x004fca00078e02ff */
[----:B------:R-:W-:-:S04]  /*0580*/  IADD3 R6, R0, R6, RZ ;  /* 0x0000000600067210 */ /* 0x000fc80007ffe0ff */
[----:B------:R-:W-:-:S13]  /*0590*/  ISETP.GT.AND P0, PT, R6, UR4, PT ;  /* 0x0000000406007c0c */ /* 0x000fda000bf04270 */
[----:B-1----:R-:W-:Y:S05]  /*05a0*/  @!P0 BRA `(.L_x_4784) ;  /* 0xfffffdb000008947 */ /* 0x002fea000383ffff */
.L_x_4780:
[----:B------:R-:W-:-:S05]  /*05b0*/  IADD3 R12, -R0, R6, RZ ;  /* 0x00000006000c7210 */ /* 0x000fca0007ffe1ff */
[----:B------:R-:W-:-:S05]  /*05c0*/  IMAD R0, R4, c[0x0][0x538], R12 ;  /* 0x00014e0004007a24 */ /* 0x000fca00078e020c */
[----:B------:R-:W-:Y:S01]  /*05d0*/  ISETP.GT.AND P0, PT, R0, UR4, PT ;  /* 0x0000000400007c0c */ /* 0x000fe2000bf04270 */
[----:B------:R-:W-:-:S12]  /*05e0*/  BRA.DIV ~URZ, `(.L_x_4785) ;  /* 0x0000f4b27f007947 */ /* 0x000fd8000b800000 */
[----:B------:R-:W-:-:S04]  /*05f0*/  VOTE.ANY R0, PT, !P0 ;  /* 0x0000000000007806 */ /* 0x000fc800040e0100 */
.L_x_4884:
[----:B------:R1:W2:Y:S01]  /*0600*/  POPC R13, R0 ;  /* 0x00000000000d7309 */ /* 0x0002a20000000000 */
[----:B------:R-:W-:Y:S05]  /*0610*/  BRA.DIV ~URZ, `(.L_x_4786) ;  /* 0x0000f4c27f007947 */ /* 0x000fea000b800000 */
[----:B--2---:R2:W3:Y:S01]  /*0620*/  SHFL.IDX PT, R11, R8, R13, 0x1f ;  /* 0x00001f0d080b7589 */ /* 0x0044e200000e0000 */
[----:B------:R-:W-:-:S03]  /*0630*/  MOV R6, RZ ;  /* 0x000000ff00067202 */ /* 0x000fc60000000f00 */
[----:B------:R2:W4:Y:S04]  /*0640*/  SHFL.IDX PT, R10, R7, R13, 0x1f ;  /* 0x00001f0d070a7589 */ /* 0x00052800000e0000 */
.L_x_4885:
[----:B------:R-:W-:Y:S01]  /*0650*/  ISETP.NE.AND P0, PT, R0, RZ, PT ;  /* 0x000000ff0000720c */ /* 0x000fe20003f05270 */
[----:B------:R-:W-:-:S12]  /*0660*/  BSSY B0, `(.L_x_4787) ;  /* 0x0000005000007945 */ /* 0x000fd80003800000 */
[----:B------:R-:W-:Y:S05]  /*0670*/  @!P0 BRA `(.L_x_4788) ;  /* 0x0000003000008947 */ /* 0x000fea0003800000 */
[----:B------:R-:W-:Y:S01]  /*0680*/  IADD3 R195, R13, -0x1, RZ ;  /* 0xffffffff0dc37810 */ /* 0x000fe20007ffe0ff */
[----:B------:R-:W-:Y:S05]  /*0690*/  BRA.DIV ~URZ, `(.L_x_4789) ;  /* 0x0000f5227f007947 */ /* 0x000fea000b800000 */
[----:B------:R1:W2:Y:S02]  /*06a0*/  SHFL.IDX PT, R6, R4, R195, 0x1f ;  /* 0x00001fc304067589 */ /* 0x0002a400000e0000 */
.L_x_4788:
[----:B------:R-:W-:Y:S05]  /*06b0*/  BSYNC B0 ;  /* 0x0000000000007941 */ /* 0x000fea0003800000 */
.L_x_4787:
        /* <DEDUP_REMOVED lines=69> */
.L_x_4781:
[----:B------:R-:W-:Y:S01]  /*0b10*/  MOV R0, UR4 ;  /* 0x0000000400007c02 */ /* 0x000fe20008000f00 */
[----:B------:R-:W-:Y:S04]  /*0b20*/  STL [R1+0x4], RZ ;  /* 0x000004ff01007387 */ /* 0x000fe80000100800 */
[----:B------:R1:W-:Y:S04]  /*0b30*/  STL [R1], R0 ;  /* 0x0000000001007387 */ /* 0x0003e80000100800 */
[----:B------:R2:W-:Y:S01]  /*0b40*/  STL [R1+0x8], RZ ;  /* 0x000008ff01007387 */ /* 0x0005e20000100800 */
[----:B-1----:R-:W-:-:S05]  /*0b50*/  MOV R0, c[0x0][0x53c] ;  /* 0x00014f0000007a02 */ /* 0x002fca0000000f00 */
[----:B------:R2:W-:Y:S02]  /*0b60*/  STL [R1+0xc], R0 ;  /* 0x00000c0001007387 */ /* 0x0005e40000100800 */
.L_x_4790:
        /* <DEDUP_REMOVED lines=8> */
.L_x_4779:
        /* <DEDUP_REMOVED lines=90> */
[C---:B------:R-:W-:Y:S02]  /*1190*/  IADD3 R241, R231.reuse, 0xc0, RZ ;  /* 0x000000c0e7f17810 */ /* 0x040fe40007ffe0ff */
        /* <DEDUP_REMOVED lines=79> */
[C---:B------:R-:W-:Y:S01]  /*1690*/  IMAD.IADD R213, R0.reuse, 0x1, R210 ;  /* 0x0000000100d57824 */ /* 0x040fe200078e02d2 */
        /* <DEDUP_REMOVED lines=82> */
.L_x_4881:
        /* <DEDUP_REMOVED lines=14> */
[C---:B------:R-:W-:Y:S01]  /*1ca0*/  @P4 LEA R6, P2, R12.reuse, c[0x0][0x370], 0x2 ;  /* 0x0000dc000c064a11 */ /* 0x040fe200078410ff */
[----:B------:R1:W-:Y:S01]  /*1cb0*/  STL [R1+0x14], R12 ;  /* 0x0000140c01007387 */ /* 0x0003e20000100800 */
[C-C-:B------:R-:W-:Y:S02]  /*1cc0*/  SHF.L.U64.HI R18, R12.reuse, 0x2, R14.reuse ;  /* 0x000000020c127819 */ /* 0x140fe4000001020e */
[----:B------:R-:W-:Y:S01]  /*1cd0*/  @P4 LEA.HI.X R7, R12, c[0x0][0x374], R14, 0x2, P2 ;  /* 0x0000dd000c074a11 */ /* 0x000fe200010f140e */
[----:B------:R1:W-:Y:S01]  /*1ce0*/  STL [R1+0x4c], R14 ;  /* 0x00004c0e01007387 */ /* 0x0003e20000100800 */
[----:B------:R-:W-:-:S02]  /*1cf0*/  @P3 IADD3 R4, P1, R19, c[0x0][0x360], RZ ;  /* 0x0000d80013043a10 */ /* 0x000fc40007f3e0ff */
[----:B------:R-:W-:Y:S01]  /*1d00*/  IADD3 R2, P2, R19, c[0x0][0x348], RZ ;  /* 0x0000d20013027a10 */ /* 0x000fe20007f5e0ff */
[----:B------:R1:W5:Y:S01]  /*1d10*/  @P4 LDG.E R244, [R6.64] ;  /* 0x0000000606f44981 */ /* 0x000362000c1e1900 */
[C---:B------:R-:W-:Y:S02]  /*1d20*/  @P3 IADD3.X R5, R18.reuse, c[0x0][0x364], RZ, P1, !PT ;  /* 0x0000d90012053a10 */ /* 0x040fe40000ffe4ff */
[----:B------:R-:W-:Y:S01]  /*1d30*/  IADD3.X R3, R18, c[0x0][0x34c], RZ, P2, !PT ;  /* 0x0000d30012037a10 */ /* 0x000fe200017fe4ff */
[----:B------:R1:W-:Y:S04]  /*1d40*/  STL [R1+0x18], R19 ;  /* 0x0000181301007387 */ /* 0x0003e80000100800 */
        /* <DEDUP_REMOVED lines=10> */
.L_x_4791:
[----:B------:R-:W-:-:S04]  /*1df0*/  ISETP.NE.U32.AND P1, PT, RZ, c[0x0][0x368], PT ;  /* 0x0000da00ff007a0c */ /* 0x000fc80003f25070 */
[----:B------:R-:W-:-:S13]  /*1e00*/  ISETP.NE.AND.EX P1, PT, RZ, c[0x0][0x36c], PT, P1 ;  /* 0x0000db00ff007a0c */ /* 0x000fda0003f25310 */
[----:B------:R-:W-:Y:S05]  /*1e10*/  @!P1 BRA `(.L_x_4792) ;  /* 0x0000004000009947 */ /* 0x000fea0003800000 */
[----:B-1----:R-:W-:-:S04]  /*1e20*/  IADD3 R2, P1, R19, c[0x0][0x368], RZ ;  /* 0x0000da0013027a10 */ /* 0x002fc80007f3e0ff */
[----:B------:R-:W-:-:S05]  /*1e30*/  IADD3.X R3, R18, c[0x0][0x36c], RZ, P1, !PT ;  /* 0x0000db0012037a10 */ /* 0x000fca0000ffe4ff */
[----:B------:R1:W5:Y:S01]  /*1e40*/  LDG.E R0, [R2.64] ;  /* 0x0000000602007981 */ /* 0x000362000c1e1900 */
[----:B------:R-:W-:Y:S05]  /*1e50*/  BRA `(.L_x_4793) ;  /* 0x0000008000007947 */ /* 0x000fea0003800000 */
.L_x_4792:
        /* <DEDUP_REMOVED lines=8> */
.L_x_4793:
        /* <DEDUP_REMOVED lines=48> */
.L_x_4795:
[----:B------:R-:W-:Y:S05]  /*21e0*/  BSYNC B0 ;  /* 0x0000000000007941 */ /* 0x000fea0003800000 */
.L_x_4794:
        /* <DEDUP_REMOVED lines=88> */
[----:B------:R-:W-:Y:S02]  /*2770*/  ISETP.GE.AND P4, PT, R239, c[0x0][0x198], PT ;  /* 0x00006600ef007a0c */ /* 0x000fe40003f86270 */
[----:B------:R-:W-:Y:S02]  /*2780*/  ISETP.GE.AND P3, PT, R241, c[0x0][0x198], PT ;  /* 0x00006600f1007a0c */ /* 0x000fe40003f66270 */
[----:B------:R-:W-:Y:S01]  /*2790*/  IADD3 R116, R205, -0x1, RZ ;  /* 0xffffffffcd747810 */ /* 0x000fe20007ffe0ff */
[----:B-1----:R-:W-:-:S05]  /*27a0*/  IMAD.WIDE.U32 R2, R11, c[0x0][0x178], RZ ;  /* 0x00005e000b027a25 */ /* 0x002fca00078e00ff */
[----:B------:R-:W-:-:S05]  /*27b0*/  IADD3 R3, R3, R0, RZ ;  /* 0x0000000003037210 */ /* 0x000fca0007ffe0ff */
[----:B------:R-:W-:-:S04]  /*27c0*/  IMAD.WIDE.U32 R2, R16, c[0x0][0x1b8], R2 ;  /* 0x00006e0010027a25 */ /* 0x000fc800078e0002 */
[----:B------:R-:W-:-:S04]  /*27d0*/  IMAD R3, R16, c[0x0][0x1bc], R3 ;  /* 0x00006f0010037a24 */ /* 0x000fc800078e0203 */
[----:B------:R-:W-:-:S04]  /*27e0*/  IMAD.WIDE.U32 R2, R4, c[0x0][0x1c0], R2 ;  /* 0x0000700004027a25 */ /* 0x000fc800078e0002 */
[----:B--2---:R-:W-:Y:S01]  /*27f0*/  IMAD R5, R6, 0x80, R5 ;  /* 0x0000008006057824 */ /* 0x004fe200078e0205 */
[----:B------:R-:W-:-:S03]  /*2800*/  SEL R6, R14, RZ, !P0 ;  /* 0x000000ff0e067207 */ /* 0x000fc60004000000 */
[----:B------:R-:W-:Y:S01]  /*2810*/  @P2 IMAD.HI.U32 R7, R5, c[0x0][0x2c8], RZ ;  /* 0x0000b20005072a27 */ /* 0x000fe200078e00ff */
[----:B------:R-:W-:-:S03]  /*2820*/  MOV R0, R5 ;  /* 0x0000000500007202 */ /* 0x000fc60000000f00 */
[----:B------:R-:W-:Y:S01]  /*2830*/  IMAD R6, R6, c[0x0][0x1c0], RZ ;  /* 0x0000700006067a24 */ /* 0x000fe200078e02ff */
[----:B------:R-:W-:-:S03]  /*2840*/  @P2 SHF.R.U32.HI R0, RZ, c[0x0][0x2cc], R7 ;  /* 0x0000b300ff002a19 */ /* 0x000fc60000011607 */
        /* <DEDUP_REMOVED lines=19> */
.L_x_4886:
[----:B------:R-:W-:Y:S05]  /*2980*/  BRA.DIV ~URZ, `(.L_x_4798) ;  /* 0x0000d3027f007947 */ /* 0x000fea000b800000 */
[----:B------:R3:W4:Y:S02]  /*2990*/  SHFL.IDX PT, R0, R14, RZ, 0x181f ;  /* 0x00181fff0e007589 */ /* 0x00072400000e0000 */
.L_x_4887:
[----:B---3--:R-:W3:Y:S01]  /*29a0*/  LDL R2, [R1+0x4] ;  /* 0x0000040001027983 */ /* 0x008ee20000100800 */
[----:B------:R-:W-:Y:S01]  /*29b0*/  IMAD R13, R13, c[0x0][0x2c4], RZ ;  /* 0x0000b1000d0d7a24 */ /* 0x000fe200078e02ff */
[----:B------:R-:W-:Y:S01]  /*29c0*/  BSSY B0, `(.L_x_4799) ;  /* 0x0000017000007945 */ /* 0x000fe20003800000 */
[----:B---3--:R-:W-:-:S04]  /*29d0*/  LEA R12, R2, R243, 0x7 ;  /* 0x000000f3020c7211 */ /* 0x008fc800078e38ff */
[----:B------:R-:W-:-:S13]  /*29e0*/  ISETP.GE.AND P0, PT, R12, R13, PT ;  /* 0x0000000d0c00720c */ /* 0x000fda0003f06270 */
[----:B------:R-:W-:Y:S05]  /*29f0*/  @P0 BRA `(.L_x_4800) ;  /* 0x0000013000000947 */ /* 0x000fea0003800000 */
[----:B------:R-:W-:Y:S02]  /*2a00*/  SHF.R.S32.HI R2, RZ, 0x1f, R231 ;  /* 0x0000001fff027819 */ /* 0x000fe400000114e7 */
[-C--:B----4-:R-:W-:Y:S02]  /*2a10*/  LEA R10, P0, R231, R0.reuse, 0x1 ;  /* 0x00000000e70a7211 */ /* 0x090fe400078008ff */
[-C--:B------:R-:W-:Y:S02]  /*2a20*/  LEA R8, P2, R240, R0.reuse, 0x1 ;  /* 0x00000000f0087211 */ /* 0x080fe400078408ff */
[----:B------:R-:W-:Y:S02]  /*2a30*/  SHF.R.S32.HI R20, RZ, 0x1f, R240 ;  /* 0x0000001fff147819 */ /* 0x000fe400000114f0 */
[----:B------:R-:W-:Y:S02]  /*2a40*/  LEA R6, P1, R239, R0, 0x1 ;  /* 0x00000000ef067211 */ /* 0x000fe400078208ff */
[----:B--2---:R-:W-:-:S02]  /*2a50*/  LEA.HI.X R11, R231, R4, R2, 0x1, P0 ;  /* 0x00000004e70b7211 */ /* 0x004fc400000f0c02 */
[----:B------:R-:W-:Y:S02]  /*2a60*/  SHF.R.S32.HI R19, RZ, 0x1f, R239 ;  /* 0x0000001fff137819 */ /* 0x000fe400000114ef */
[----:B------:R-:W-:Y:S01]  /*2a70*/  SHF.R.S32.HI R18, RZ, 0x1f, R241 ;  /* 0x0000001fff127819 */ /* 0x000fe200000114f1 */
[----:B------:R-:W-:Y:S01]  /*2a80*/  @!PT LDS RZ, [RZ] ;  /* 0x00000000fffff984 */ /* 0x000fe20000000800 */
[----:B------:R-:W-:Y:S01]  /*2a90*/  @!PT LDS RZ, [RZ] ;  /* 0x00000000fffff984 */ /* 0x000fe20000000800 */
[----:B------:R-:W-:Y:S01]  /*2aa0*/  @!PT LDS RZ, [RZ] ;  /* 0x00000000fffff984 */ /* 0x000fe20000000800 */
[----:B------:R2:W-:Y:S01]  /*2ab0*/  LDGSTS.E.BYPASS.LTC128B.128 [R229+0x10100], [R10.64], !P6 ;  /* 0x101000000ae57fae */ /* 0x0005e2000f101d46 */
[----:B------:R-:W-:Y:S02]  /*2ac0*/  LEA R2, P0, R241, R0, 0x1 ;  /* 0x00000000f1027211 */ /* 0x000fe400078008ff */
[-C--:B------:R-:W-:Y:S02]  /*2ad0*/  LEA.HI.X R9, R240, R4.reuse, R20, 0x1, P2 ;  /* 0x00000004f0097211 */ /* 0x080fe400010f0c14 */
[-C--:B------:R-:W-:Y:S02]  /*2ae0*/  LEA.HI.X R7, R239, R4.reuse, R19, 0x1, P1 ;  /* 0x00000004ef077211 */ /* 0x080fe400008f0c13 */
[----:B------:R-:W-:Y:S01]  /*2af0*/  LEA.HI.X R3, R241, R4, R18, 0x1, P0 ;  /* 0x00000004f1037211 */ /* 0x000fe200000f0c12 */
[----:B------:R2:W-:Y:S04]  /*2b00*/  LDGSTS.E.BYPASS.LTC128B.128 [R229+0x14100], [R8.64], !P5 ;  /* 0x1410000008e57fae */ /* 0x0005e8000e901d46 */
[----:B------:R2:W-:Y:S04]  /*2b10*/  LDGSTS.E.BYPASS.LTC128B.128 [R229+0x18100], [R6.64], !P4 ;  /* 0x1810000006e57fae */ /* 0x0005e8000e101d46 */
[----:B------:R2:W-:Y:S02]  /*2b20*/  LDGSTS.E.BYPASS.LTC128B.128 [R229+0x1c100], [R2.64], !P3 ;  /* 0x1c10000002e57fae */ /* 0x0005e4000d901d46 */
.L_x_4800:
[----:B------:R-:W-:Y:S05]  /*2b30*/  BSYNC B0 ;  /* 0x0000000000007941 */ /* 0x000fea0003800000 */
.L_x_4799:
[----:B------:R-:W-:Y:S05]  /*2b40*/  BRA.DIV ~URZ, `(.L_x_4801) ;  /* 0x0000d1b27f007947 */ /* 0x000fea000b800000 */
[----:B--2---:R2:W3:Y:S04]  /*2b50*/  SHFL.IDX PT, R4, R5, 0x1, 0x181f ;  /* 0x00381f0005047f89 */ /* 0x0044e800000e0000 */
[----:B----4-:R2:W4:Y:S02]  /*2b60*/  SHFL.IDX PT, R0, R14, 0x1, 0x181f ;  /* 0x00381f000e007f89 */ /* 0x01052400000e0000 */
.L_x_4888:
[----:B------:R-:W-:Y:S01]  /*2b70*/  IADD3 R2, R12, 0x20, RZ ;  /* 0x000000200c027810 */ /* 0x000fe20007ffe0ff */
[----:B------:R-:W-:Y:S03]  /*2b80*/  BSSY B0, `(.L_x_4802) ;  /* 0x0000016000007945 */ /* 0x000fe60003800000 */
[----:B------:R-:W-:-:S13]  /*2b90*/  ISETP.GE.AND P0, PT, R2, R13, PT ;  /* 0x0000000d0200720c */ /* 0x000fda0003f06270 */
[----:B------:R-:W-:Y:S05]  /*2ba0*/  @P0 BRA `(.L_x_4803) ;  /* 0x0000013000000947 */ /* 0x000fea0003800000 */
[----:B------:R-:W-:Y:S02]  /*2bb0*/  SHF.R.S32.HI R3, RZ, 0x1f, R231 ;  /* 0x0000001fff037819 */ /* 0x000fe400000114e7 */
[-C--:B----4-:R-:W-:Y:S02]  /*2bc0*/  LEA R10, P0, R231, R0.reuse, 0x1 ;  /* 0x00000000e70a7211 */ /* 0x090fe400078008ff */
[-C--:B------:R-:W-:Y:S02]  /*2bd0*/  LEA R8, P2, R240, R0.reuse, 0x1 ;  /* 0x00000000f0087211 */ /* 0x080fe400078408ff */
[----:B------:R-:W-:Y:S02]  /*2be0*/  SHF.R.S32.HI R20, RZ, 0x1f, R240 ;  /* 0x0000001fff147819 */ /* 0x000fe400000114f0 */
[----:B------:R-:W-:Y:S02]  /*2bf0*/  LEA R6, P1, R239, R0, 0x1 ;  /* 0x00000000ef067211 */ /* 0x000fe400078208ff */
[----:B---3--:R-:W-:-:S02]  /*2c00*/  LEA.HI.X R11, R231, R4, R3, 0x1, P0 ;  /* 0x00000004e70b7211 */ /* 0x008fc400000f0c03 */
        /* <DEDUP_REMOVED lines=13> */
.L_x_4803:
[----:B------:R-:W-:Y:S05]  /*2ce0*/  BSYNC B0 ;  /* 0x0000000000007941 */ /* 0x000fea0003800000 */
.L_x_4802:
[----:B------:R-:W-:Y:S05]  /*2cf0*/  BRA.DIV ~URZ, `(.L_x_4804) ;  /* 0x0000d0d27f007947 */ /* 0x000fea000b800000 */
[----:B---3--:R3:W1:Y:S02]  /*2d00*/  SHFL.IDX PT, R4, R5, 0x2, 0x181f ;  /* 0x00581f0005047f89 */ /* 0x00866400000e0000 */
.L_x_4889:
[----:B------:R-:W-:Y:S05]  /*2d10*/  BRA.DIV ~URZ, `(.L_x_4805) ;  /* 0x0000d1227f007947 */ /* 0x000fea000b800000 */
[----:B----4-:R4:W2:Y:S02]  /*2d20*/  SHFL.IDX PT, R0, R14, 0x2, 0x181f ;  /* 0x00581f000e007f89 */ /* 0x0108a400000e0000 */
.L_x_4890:
[----:B------:R-:W-:Y:S01]  /*2d30*/  IADD3 R2, R12, 0x40, RZ ;  /* 0x000000400c027810 */ /* 0x000fe20007ffe0ff */
[----:B------:R-:W-:Y:S03]  /*2d40*/  BSSY B0, `(.L_x_4806) ;  /* 0x0000016000007945 */ /* 0x000fe60003800000 */
[----:B------:R-:W-:-:S13]  /*2d50*/  ISETP.GE.AND P0, PT, R2, R13, PT ;  /* 0x0000000d0200720c */ /* 0x000fda0003f06270 */
[----:B------:R-:W-:Y:S05]  /*2d60*/  @P0 BRA `(.L_x_4807) ;  /* 0x0000013000000947 */ /* 0x000fea0003800000 */
[----:B------:R-:W-:Y:S02]  /*2d70*/  SHF.R.S32.HI R3, RZ, 0x1f, R231 ;  /* 0x0000001fff037819 */ /* 0x000fe400000114e7 */
[-C--:B--2---:R-:W-:Y:S02]  /*2d80*/  LEA R10, P0, R231, R0.reuse, 0x1 ;  /* 0x00000000e70a7211 */ /* 0x084fe400078008ff */
[-C--:B------:R-:W-:Y:S02]  /*2d90*/  LEA R8, P2, R240, R0.reuse, 0x1 ;  /* 0x00000000f0087211 */ /* 0x080fe400078408ff */
[----:B------:R-:W-:Y:S02]  /*2da0*/  SHF.R.S32.HI R20, RZ, 0x1f, R240 ;  /* 0x0000001fff147819 */ /* 0x000fe400000114f0 */
[----:B------:R-:W-:Y:S02]  /*2db0*/  LEA R6, P1, R239, R0, 0x1 ;  /* 0x00000000ef067211 */ /* 0x000fe400078208ff */
[----:B-1----:R-:W-:-:S02]  /*2dc0*/  LEA.HI.X R11, R231, R4, R3, 0x1, P0 ;  /* 0x00000004e70b7211 */ /* 0x002fc400000f0c03 */
        /* <DEDUP_REMOVED lines=13> */
.L_x_4807:
[----:B------:R-:W-:Y:S05]  /*2ea0*/  BSYNC B0 ;  /* 0x0000000000007941 */ /* 0x000fea0003800000 */
.L_x_4806:
[----:B------:R-:W-:Y:S05]  /*2eb0*/  BRA.DIV ~URZ, `(.L_x_4808) ;  /* 0x0000cff27f007947 */ /* 0x000fea000b800000 */
[----:B-1----:R1:W3:Y:S04]  /*2ec0*/  SHFL.IDX PT, R4, R5, 0x3, 0x181f ;  /* 0x00781f0005047f89 */ /* 0x0022e800000e0000 */
[----:B--2---:R1:W2:Y:S02]  /*2ed0*/  SHFL.IDX PT, R0, R14, 0x3, 0x181f ;  /* 0x00781f000e007f89 */ /* 0x0042a400000e0000 */
.L_x_4891:
        /* <DEDUP_REMOVED lines=8> */
[CC--:B--2---:R-:W-:Y:S02]  /*2f60*/  @!P2 LEA R10, P1, R231.reuse, R0.reuse, 0x1 ;  /* 0x00000000e70aa211 */ /* 0x0c4fe400078208ff */
[C---:B------:R-:W-:Y:S02]  /*2f70*/  @!P2 LEA R8, P0, R240.reuse, R0, 0x1 ;  /* 0x00000000f008a211 */ /* 0x040fe400078008ff */
[-C--:B---3--:R-:W-:Y:S02]  /*2f80*/  @!P2 LEA.HI.X R11, R231, R4.reuse, R25, 0x1, P1 ;  /* 0x00000004e70ba211 */ /* 0x088fe400008f0c19 */
[----:B------:R-:W-:Y:S02]  /*2f90*/  @!P2 LEA.HI.X R9, R240, R4, R19, 0x1, P0 ;  /* 0x00000004f009a211 */ /* 0x000fe400000f0c13 */
[-C--:B------:R-:W-:Y:S01]  /*2fa0*/  @!P2 LEA R6, P1, R239, R0.reuse, 0x1 ;  /* 0x00000000ef06a211 */ /* 0x080fe200078208ff */
[----:B------:R-:W-:Y:S01]  /*2fb0*/  @!PT LDS RZ, [RZ] ;  /* 0x00000000fffff984 */ /* 0x000fe20000000800 */
[----:B------:R-:W-:Y:S01]  /*2fc0*/  @!PT LDS RZ, [RZ] ;  /* 0x00000000fffff984 */ /* 0x000fe20000000800 */
[----:B------:R-:W-:Y:S01]  /*2fd0*/  @!PT LDS RZ, [RZ] ;  /* 0x00000000fffff984 */ /* 0x000fe20000000800 */
[----:B------:R2:W-:Y:S01]  /*2fe0*/  @!P2 LDGSTS.E.BYPASS.LTC128B.128 [R229+0x13100], [R10.64], !P6 ;  /* 0x131000000ae5afae */ /* 0x0005e2000f101d46 */
[----:B------:R-:W-:-:S02]  /*2ff0*/  @!P2 LEA R2, P0, R241, R0, 0x1 ;  /* 0x00000000f102a211 */ /* 0x000fc400078008ff */
[----:B------:R-:W-:Y:S01]  /*3000*/  SHF.R.S32.HI R0, RZ, 0x1f, R15 ;  /* 0x0000001fff007819 */ /* 0x000fe2000001140f */
[----:B------:R2:W-:Y:S01]  /*3010*/  @!P2 LDGSTS.E.BYPASS.LTC128B.128 [R229+0x17100], [R8.64], !P5 ;  /* 0x1710000008e5afae */ /* 0x0005e2000e901d46 */
[-C--:B------:R-:W-:Y:S02]  /*3020*/  @!P2 LEA.HI.X R7, R239, R4.reuse, R18, 0x1, P1 ;  /* 0x00000004ef07a211 */ /* 0x080fe400008f0c12 */
[----:B------:R-:W-:Y:S01]  /*3030*/  @!P2 LEA.HI.X R3, R241, R4, R24, 0x1, P0 ;  /* 0x00000004f103a211 */ /* 0x000fe200000f0c18 */
[----:B------:R-:W-:Y:S01]  /*3040*/  IMAD R0, R0, c[0x0][0x2b0], RZ ;  /* 0x0000ac0000007a24 */ /* 0x000fe200078e02ff */
[----:B------:R-:W-:Y:S01]  /*3050*/  ISETP.GE.AND P6, PT, R231, c[0x0][0x1d4], PT ;  /* 0x00007500e7007a0c */ /* 0x000fe20003fc6270 */
[----:B------:R2:W-:Y:S01]  /*3060*/  @!P2 LDGSTS.E.BYPASS.LTC128B.128 [R229+0x1b100], [R6.64], !P4 ;  /* 0x1b10000006e5afae */ /* 0x0005e2000e101d46 */
[----:B------:R-:W-:Y:S01]  /*3070*/  ISETP.GE.AND P5, PT, R240, c[0x0][0x1d4], PT ;  /* 0x00007500f0007a0c */ /* 0x000fe20003fa6270 */
[----:B------:R-:W-:Y:S01]  /*3080*/  IMAD R0, R15, c[0x0][0x2b4], R0 ;  /* 0x0000ad000f007a24 */ /* 0x000fe200078e0200 */
[----:B------:R-:W-:Y:S01]  /*3090*/  ISETP.GE.AND P4, PT, R239, c[0x0][0x1d4], PT ;  /* 0x00007500ef007a0c */ /* 0x000fe20003f86270 */
[----:B------:R2:W-:Y:S01]  /*30a0*/  @!P2 LDGSTS.E.BYPASS.LTC128B.128 [R229+0x1f100], [R2.64], !P3 ;  /* 0x1f10000002e5afae */ /* 0x0005e2000d901d46 */
[----:B------:R-:W-:Y:S01]  /*30b0*/  ISETP.GE.AND P3, PT, R241, c[0x0][0x1d4], PT ;  /* 0x00007500f1007a0c */ /* 0x000fe20003f66270 */
[----:B------:R-:W-:-:S02]  /*30c0*/  IMAD.IADD R252, R249, 0x1, R0 ;  /* 0x00000001f9fc7824 */ /* 0x000fc400078e0200 */
[----:B------:R-:W0:Y:S01]  /*30d0*/  LDGDEPBAR ;  /* 0x00000000000079af */ /* 0x000e220000000000 */
[----:B------:R-:W-:Y:S03]  /*30e0*/  WARPSYNC 0xffffffff ;  /* 0xffffffff00007948 */ /* 0x000fe60003800000 */
[----:B------:R-:W-:Y:S01]  /*30f0*/  IMAD.MOV.U32 R0, RZ, RZ, c[0x0][0x2b8] ;  /* 0x0000ae00ff007624 */ /* 0x000fe200078e00ff */
[----:B------:R-:W-:Y:S01]  /*3100*/  BAR.SYNC.DEFER_BLOCKING 0x0 ;  /* 0x0000000000007b1d */ /* 0x000fe20000010000 */
[----:B--2---:R-:W-:Y:S02]  /*3110*/  IMAD R2, R116, 0x40, R117 ;  /* 0x0000004074027824 */ /* 0x004fe400078e0275 */
[----:B------:R-:W-:Y:S01]  /*3120*/  IMAD.MOV.U32 R228, RZ, RZ, RZ ;  /* 0x000000ffffe47224 */ /* 0x000fe200078e00ff */
[----:B------:R-:W-:Y:S02]  /*3130*/  ISETP.NE.AND P0, PT, R0, 0x1, PT ;  /* 0x000000010000780c */ /* 0x000fe40003f05270 */
[C---:B------:R-:W-:Y:S01]  /*3140*/  ISETP.GE.AND P2, PT, R2.reuse, R17, PT ;  /* 0x000000110200720c */ /* 0x040fe20003f46270 */
[----:B------:R-:W-:Y:S02]  /*3150*/  IMAD.IADD R2, R2, 0x1, R244 ;  /* 0x0000000102027824 */ /* 0x000fe400078e02f4 */
[----:B------:R-:W-:Y:S01]  /*3160*/  IMAD.WIDE.U32 R246, R16, c[0x0][0x1e8], RZ ;  /* 0x00007a0010f67a25 */ /* 0x000fe200078e00ff */
[----:B------:R-:W-:-:S03]  /*3170*/  ISETP.GT.OR P2, PT, R117, 0x3f, P2 ;  /* 0x0000003f7500780c */ /* 0x000fc60001744670 */
[----:B------:R-:W-:Y:S02]  /*3180*/  IMAD R118, R116, -0x40, R17 ;  /* 0xffffffc074767824 */ /* 0x000fe400078e0211 */
[----:B------:R-:W-:-:S04]  /*3190*/  IMAD.WIDE.U32 R250, R16, c[0x0][0x210], RZ ;  /* 0x0000840010fa7a25 */ /* 0x000fc800078e00ff */
[C---:B------:R-:W-:Y:S01]  /*31a0*/  IMAD.SHL.U32 R119, R231.reuse, 0x2, RZ ;  /* 0x00000002e7777824 */ /* 0x040fe200078e00ff */
[----:B------:R-:W-:Y:S01]  /*31b0*/  SHF.L.U64.HI R113, R231, 0x1, R25 ;  /* 0x00000001e7717819 */ /* 0x000fe20000010219 */
[----:B------:R-:W-:-:S04]  /*31c0*/  @P0 IMAD.HI.U32 R3, R2, c[0x0][0x2bc], RZ ;  /* 0x0000af0002030a27 */ /* 0x000fc800078e00ff */
[C---:B------:R-:W-:Y:S01]  /*31d0*/  IMAD.SHL.U32 R120, R240.reuse, 0x2, RZ ;  /* 0x00000002f0787824 */ /* 0x040fe200078e00ff */
[----:B------:R-:W-:Y:S01]  /*31e0*/  SHF.L.U64.HI R114, R240, 0x1, R19 ;  /* 0x00000001f0727819 */ /* 0x000fe20000010213 */
[----:B------:R-:W-:Y:S01]  /*31f0*/  IMAD.MOV.U32 R0, RZ, RZ, R2 ;  /* 0x000000ffff007224 */ /* 0x000fe200078e0002 */
[----:B------:R-:W-:Y:S01]  /*3200*/  @P0 SHF.R.U32.HI R0, RZ, c[0x0][0x2c0], R3 ;  /* 0x0000b000ff000a19 */ /* 0x000fe20000011603 */
[C---:B------:R-:W-:Y:S01]  /*3210*/  IMAD.SHL.U32 R122, R239.reuse, 0x2, RZ ;  /* 0x00000002ef7a7824 */ /* 0x040fe200078e00ff */
[----:B------:R-:W-:Y:S02]  /*3220*/  SHF.L.U64.HI R115, R239, 0x1, R18 ;  /* 0x00000001ef737819 */ /* 0x000fe40000010212 */
[C---:B------:R-:W-:Y:S02]  /*3230*/  @!P2 IADD3 R3, P1, R0.reuse, R248, RZ ;  /* 0x000000f80003a210 */ /* 0x040fe40007f3e0ff */
[----:B------:R-:W-:Y:S02]  /*3240*/  P2R R23, PR, RZ, 0x1 ;  /* 0x00000001ff177803 */ /* 0x000fe40000000000 */
[----:B-1----:R-:W-:-:S02]  /*3250*/  @!P2 LEA.HI.X.SX32 R5, R0, R252, 0x1, P1 ;  /* 0x000000fc0005a211 */ /* 0x002fc400008f0eff */
[----:B------:R-:W-:-:S04]  /*3260*/  @!P2 LEA R4, P1, R3, c[0x0][0x2a0], 0x2 ;  /* 0x0000a8000304aa11 */ /* 0x000fc800078210ff */
[----:B------:R-:W-:-:S05]  /*3270*/  @!P2 LEA.HI.X R5, R3, c[0x0][0x2a4], R5, 0x2, P1 ;  /* 0x0000a9000305aa11 */ /* 0x000fca00008f1405 */
[----:B------:R1:W2:Y:S01]  /*3280*/  @!P2 LDG.E R228, [R4.64] ;  /* 0x0000000604e4a981 */ /* 0x0002a2000c1e1900 */
[----:B------:R-:W-:Y:S01]  /*3290*/  IMAD.MOV R0, RZ, RZ, -R0 ;  /* 0x000000ffff007224 */ /* 0x000fe200078e0a00 */
[----:B------:R-:W-:Y:S01]  /*32a0*/  SHF.L.U64.HI R112, R241, 0x1, R24 ;  /* 0x00000001f1707819 */ /* 0x000fe20000010218 */
[----:B------:R-:W-:Y:S01]  /*32b0*/  IMAD R245, R16, c[0x0][0x1ec], R247 ;  /* 0x00007b0010f57a24 */ /* 0x000fe200078e02f7 */
[----:B------:R-:W-:Y:S01]  /*32c0*/  BSSY B0, `(.L_x_4809) ;  /* 0x000019c000007945 */ /* 0x000fe20003800000 */
[----:B------:R-:W-:Y:S02]  /*32d0*/  IMAD R232, R0, c[0x0][0x2b8], R2 ;  /* 0x0000ae0000e87a24 */ /* 0x000fe400078e0202 */
[----:B------:R-:W-:Y:S02]  /*32e0*/  IMAD.IADD R20, R118, 0x1, -R243 ;  /* 0x0000000176147824 */ /* 0x000fe400078e0af3 */
[----:B------:R-:W-:-:S04]  /*32f0*/  IMAD.WIDE.U32 R2, R232, c[0x0][0x1e0], RZ ;  /* 0x00007800e8027a25 */ /* 0x000fc800078e00ff */
[----:B------:R-:W-:Y:S02]  /*3300*/  IMAD R15, R16, c[0x0][0x214], R251 ;  /* 0x00008500100f7a24 */ /* 0x000fe400078e02fb */
[----:B------:R-:W-:-:S03]  /*3310*/  IMAD.SHL.U32 R121, R241, 0x2, RZ ;  /* 0x00000002f1797824 */ /* 0x000fc600078e00ff */
[----:B------:R-:W-:Y:S01]  /*3320*/  STL [R1+0x10], R15 ;  /* 0x0000100f01007387 */ /* 0x000fe20000100800 */
[----:B-1----:R-:W-:-:S05]  /*3330*/  SHF.R.S32.HI R5, RZ, 0x1f, R232 ;  /* 0x0000001fff057819 */ /* 0x002fca00000114e8 */
        /* <DEDUP_REMOVED lines=56> */
[----:B------:R-:W-:-:S05]  /*36c0*/  R2P PR, R235, 0x6 ;  /* 0x00000006eb007804 */ /* 0x000fca0000000000 */
[----:B------:R-:W-:Y:S02]  /*36d0*/  SEL R0, R0, 0xffffffc0, !P2 ;  /* 0xffffffc000007807 */ /* 0x000fe40005000000 */
[----:B------:R-:W-:-:S04]  /*36e0*/  ISETP.GE.AND P2, PT, R240, c[0x0][0x1d4], PT ;  /* 0x00007500f0007a0c */ /* 0x000fc80003f46270 */
[----:B------:R-:W-:Y:S02]  /*36f0*/  ISETP.LT.OR P2, PT, R20, 0x1, P2 ;  /* 0x000000011400780c */ /* 0x000fe40001741670 */
[----:B-----5:R-:W-:Y:S01]  /*3700*/  IADD3 R3, R208, 0x20, RZ ;  /* 0x00000020d0037810 */ /* 0x020fe20007ffe0ff */
[----:B------:R-:W-:-:S04]  /*3710*/  DEPBAR.LE SB0, 0x1 ;  /* 0x000080400000791a */ /* 0x000fc80000000000 */
[----:B------:R-:W-:Y:S01]  /*3720*/  @P1 IADD3 R3, R208, -0x20, RZ ;  /* 0xffffffe0d0031810 */ /* 0x000fe20007ffe0ff */
[----:B------:R-:W-:-:S04]  /*3730*/  DEPBAR.LE SB0, 0x0 ;  /* 0x000080000000791a */ /* 0x000fc80000000000 */
[----:B------:R-:W-:Y:S01]  /*3740*/  BAR.SYNC.DEFER_BLOCKING 0x0 ;  /* 0x0000000000007b1d */ /* 0x000fe20000010000 */
[----:B---3--:R-:W-:-:S05]  /*3750*/  IADD3 R14, P1, R13, R119, RZ ;  /* 0x000000770d0e7210 */ /* 0x008fca0007f3e0ff */
[C---:B----4-:R-:W-:Y:S01]  /*3760*/  IMAD.X R15, R12.reuse, 0x1, R113, P1 ;  /* 0x000000010c0f7824 */ /* 0x050fe200008e0671 */
[C---:B------:R-:W-:Y:S01]  /*3770*/  IADD3 R16, P1, R13.reuse, R120, RZ ;  /* 0x000000780d107210 */ /* 0x040fe20007f3e0ff */
[----:B------:R-:W-:Y:S04]  /*3780*/  SHFL.IDX PT, R2, R21, 0x1, 0x181f ;  /* 0x00381f0015027f89 */ /* 0x000fe800000e0000 */
[----:B------:R-:W-:Y:S01]  /*3790*/  IMAD.X R17, R12, 0x1, R114, P1 ;  /* 0x000000010c117824 */ /* 0x000fe200008e0672 */
[----:B------:R-:W-:-:S05]  /*37a0*/  IADD3 R18, P1, R13, R122, RZ ;  /* 0x0000007a0d127210 */ /* 0x000fca0007f3e0ff */
[----:B------:R-:W-:Y:S01]  /*37b0*/  IMAD.X R19, R12, 0x1, R115, P1 ;  /* 0x000000010c137824 */ /* 0x000fe200008e0673 */
[----:B------:R-:W-:-:S04]  /*37c0*/  ISETP.GE.AND P1, PT, R231, c[0x0][0x1d4], PT ;  /* 0x00007500e7007a0c */ /* 0x000fc80003f26270 */
[C---:B------:R-:W-:Y:S01]  /*37d0*/  ISETP.LT.OR P0, PT, R20.reuse, 0x1, P1 ;  /* 0x000000011400780c */ /* 0x040fe20000f01670 */
[----:B-1----:R-:W-:Y:S01]  /*37e0*/  LDSM.16.M88.4 R4, [R220] ;  /* 0x00000000dc04783b */ /* 0x002fe20000000200 */
[----:B------:R-:W-:-:S03]  /*37f0*/  ISETP.LT.OR P1, PT, R20, 0x21, P1 ;  /* 0x000000211400780c */ /* 0x000fc60000f21670 */
[----:B------:R-:W1:Y:S04]  /*3800*/  LDSM.16.M88.4 R36, [R208] ;  /* 0x00000000d024783b */ /* 0x000e680000000200 */
[----:B------:R-:W3:Y:S04]  /*3810*/  LDSM.16.M88.4 R28, [R208+0x800] ;  /* 0x00080000d01c783b */ /* 0x000ee80000000200 */
[----:B------:R-:W4:Y:S04]  /*3820*/  LDSM.16.M88.4 R44, [R208+0x1000] ;  /* 0x00100000d02c783b */ /* 0x000f280000000200 */
[----:B------:R-:W5:Y:S04]  /*3830*/  LDSM.16.M88.4 R52, [R208+0x1800] ;  /* 0x00180000d034783b */ /* 0x000f680000000200 */
[----:B--2---:R-:W-:Y:S04]  /*3840*/  LDSM.16.M88.4 R8, [R221] ;  /* 0x00000000dd08783b */ /* 0x004fe80000000200 */
[----:B------:R-:W-:Y:S04]  /*3850*/  LDSM.16.M88.4 R48, [R3] ;  /* 0x000000000330783b */ /* 0x000fe80000000200 */
[----:B------:R-:W-:Y:S04]  /*3860*/  LDSM.16.M88.4 R60, [R3+0x800] ;  /* 0x00080000033c783b */ /* 0x000fe80000000200 */
[----:B------:R-:W-:Y:S04]  /*3870*/  LDSM.16.M88.4 R76, [R3+0x1000] ;  /* 0x00100000034c783b */ /* 0x000fe80000000200 */
[----:B------:R-:W-:Y:S04]  /*3880*/  LDSM.16.M88.4 R80, [R3+0x1800] ;  /* 0x001800000350783b */ /* 0x000fe80000000200 */
[----:B------:R-:W-:Y:S01]  /*3890*/  @!PT LDS RZ, [RZ] ;  /* 0x00000000fffff984 */ /* 0x000fe20000000800 */
[----:B------:R-:W-:Y:S01]  /*38a0*/  @!PT LDS RZ, [RZ] ;  /* 0x00000000fffff984 */ /* 0x000fe20000000800 */
[----:B------:R-:W-:Y:S01]  /*38b0*/  @!PT LDS RZ, [RZ] ;  /* 0x00000000fffff984 */ /* 0x000fe20000000800 */
[----:B------:R2:W-:Y:S01]  /*38c0*/  LDGSTS.E.BYPASS.LTC128B.128 [R229+0x100], [R14.64], !P0 ;  /* 0x001000000ee57fae */ /* 0x0005e2000c101d46 */
[----:B------:R-:W-:-:S03]  /*38d0*/  ISETP.NE.AND P0, PT, R23, RZ, PT ;  /* 0x000000ff1700720c */ /* 0x000fc60003f05270 */
[----:B------:R4:W-:Y:S01]  /*38e0*/  LDGSTS.E.BYPASS.LTC128B.128 [R229+0x2100], [R16.64], !P2 ;  /* 0x0210000010e57fae */ /* 0x0009e2000d101d46 */
[C---:B-1----:R-:W-:Y:S08]  /*38f0*/  HMMA.16816.F32 R40, R4.reuse, R36, RZ ;  /* 0x000000240428723c */ /* 0x042ff000000018ff */
[C---:B------:R-:W-:Y:S08]  /*3900*/  HMMA.16816.F32 R36, R4.reuse, R38, RZ ;  /* 0x000000260424723c */ /* 0x040ff000000018ff */
[----:B---3--:R-:W-:Y:S01]  /*3910*/  HMMA.16816.F32 R32, R4, R28, RZ ;  /* 0x0000001c0420723c */ /* 0x008fe200000018ff */
[----:B--2---:R-:W-:-:S07]  /*3920*/  IADD3 R14, P2, R13, R121, RZ ;  /* 0x000000790d0e7210 */ /* 0x004fce0007f5e0ff */
[C---:B------:R-:W-:Y:S01]  /*3930*/  HMMA.16816.F32 R28, R4.reuse, R30, RZ ;  /* 0x0000001e041c723c */ /* 0x040fe200000018ff */
[----:B------:R-:W-:Y:S01]  /*3940*/  IMAD.X R15, R12, 0x1, R112, P2 ;  /* 0x000000010c0f7824 */ /* 0x000fe200010e0670 */
[----:B------:R-:W-:Y:S01]  /*3950*/  ISETP.GE.AND P2, PT, R239, c[0x0][0x1d4], PT ;  /* 0x00007500ef007a0c */ /* 0x000fe20003f46270 */
[----:B------:R-:W1:Y:S03]  /*3960*/  SHFL.IDX PT, R12, R22, 0x1, 0x181f ;  /* 0x00381f00160c7f89 */ /* 0x000e6600000e0000 */
[----:B------:R-:W-:Y:S02]  /*3970*/  ISETP.LT.OR P2, PT, R20, 0x1, P2 ;  /* 0x000000011400780c */ /* 0x000fe40001741670 */
[C---:B----4-:R-:W-:Y:S08]  /*3980*/  HMMA.16816.F32 R24, R4.reuse, R44, RZ ;  /* 0x0000002c0418723c */ /* 0x050ff000000018ff */
[----:B------:R-:W-:Y:S03]  /*3990*/  HMMA.16816.F32 R44, R4, R46, RZ ;  /* 0x0000002e042c723c */ /* 0x000fe600000018ff */
[----:B------:R2:W-:Y:S01]  /*39a0*/  LDGSTS.E.BYPASS.LTC128B.128 [R229+0x4100], [R18.64], !P2 ;  /* 0x0410000012e57fae */ /* 0x0005e2000d101d46 */
[----:B------:R-:W-:-:S04]  /*39b0*/  IADD3 R16, P2, R2, R119, RZ ;  /* 0x0000007702107210 */ /* 0x000fc80007f5e0ff */
[----:B-----5:R-:W-:Y:S01]  /*39c0*/  HMMA.16816.F32 R68, R4, R52, RZ ;  /* 0x000000340444723c */ /* 0x020fe200000018ff */
[----:B-1----:R-:W-:Y:S01]  /*39d0*/  IMAD.X R17, R12, 0x1, R113, P2 ;  /* 0x000000010c117824 */ /* 0x002fe200010e0671 */
[----:B------:R-:W-:-:S06]  /*39e0*/  ISETP.GE.AND P2, PT, R241, c[0x0][0x1d4], PT ;  /* 0x00007500f1007a0c */ /* 0x000fcc0003f46270 */
[----:B------:R-:W-:Y:S01]  /*39f0*/  HMMA.16816.F32 R64, R4, R54, RZ ;  /* 0x000000360440723c */ /* 0x000fe200000018ff */
[----:B------:R-:W-:-:S07]  /*3a00*/  ISETP.LT.OR P2, PT, R20, 0x1, P2 ;  /* 0x000000011400780c */ /* 0x000fce0001741670 */
[C---:B------:R-:W-:Y:S06]  /*3a10*/  HMMA.16816.F32 R72, R8.reuse, R48, R40 ;  /* 0x000000300848723c */ /* 0x040fec0000001828 */
[----:B------:R1:W-:Y:S02]  /*3a20*/  LDGSTS.E.BYPASS.LTC128B.128 [R229+0x6100], [R14.64], !P2 ;  /* 0x061000000ee57fae */ /* 0x0003e4000d101d46 */
[----:B------:R-:W-:Y:S02]  /*3a30*/  HMMA.16816.F32 R56, R8, R50, R36 ;  /* 0x000000320838723c */ /* 0x000fe40000001824 */
[----:B------:R3:W-:Y:S01]  /*3a40*/  LDGSTS.E.BYPASS.LTC128B.128 [R229+0x1100], [R16.64], !P1 ;  /* 0x0110000010e57fae */ /* 0x0007e2000c901d46 */
[----:B--2---:R-:W-:-:S05]  /*3a50*/  IADD3 R18, P1, R2, R122, RZ ;  /* 0x0000007a02127210 */ /* 0x004fca0007f3e0ff */
[----:B------:R-:W-:Y:S01]  /*3a60*/  IMAD.X R19, R12, 0x1, R115, P1 ;  /* 0x000000010c137824 */ /* 0x000fe200008e0673 */
[C---:B------:R-:W-:Y:S08]  /*3a70*/  HMMA.16816.F32 R48, R8.reuse, R62, R28 ;  /* 0x0000003e0830723c */ /* 0x040ff0000000181c */
[----:B------:R-:W-:Y:S01]  /*3a80*/  HMMA.16816.F32 R40, R8, R76, R24 ;  /* 0x0000004c0828723c */ /* 0x000fe20000001818 */
[----:B-1----:R-:W-:-:S07]  /*3a90*/  IADD3 R14, P2, R2, R120, RZ ;  /* 0x00000078020e7210 */ /* 0x002fce0007f5e0ff */
[----:B------:R-:W-:Y:S01]  /*3aa0*/  HMMA.16816.F32 R52, R8, R60, R32 ;  /* 0x0000003c0834723c */ /* 0x000fe20000001820 */
[----:B---3--:R-:W-:Y:S02]  /*3ab0*/  IMAD.IADD R16, R208, 0x1, R0 ;  /* 0x00000001d0107824 */ /* 0x008fe400078e0200 */
[----:B------:R-:W-:Y:S01]  /*3ac0*/  IMAD.X R15, R12, 0x1, R114, P2 ;  /* 0x000000010c0f7824 */ /* 0x000fe200010e0672 */
[----:B------:R-:W-:-:S04]  /*3ad0*/  ISETP.GE.AND P2, PT, R240, c[0x0][0x1d4], PT ;  /* 0x00007500f0007a0c */ /* 0x000fc80003f46270 */
[----:B------:R-:W-:Y:S01]  /*3ae0*/  HMMA.16816.F32 R36, R8, R80, R68 ;  /* 0x000000500824723c */ /* 0x000fe20000001844 */
[----:B------:R-:W-:Y:S02]  /*3af0*/  ISETP.LT.OR P1, PT, R20, 0x21, P2 ;  /* 0x000000211400780c */ /* 0x000fe40001721670 */
[----:B------:R-:W-:-:S04]  /*3b00*/  ISETP.GE.AND P2, PT, R241, c[0x0][0x1d4], PT ;  /* 0x00007500f1007a0c */ /* 0x000fc80003f46270 */
[----:B------:R-:W-:Y:S01]  /*3b10*/  ISETP.LT.OR P2, PT, R20, 0x21, P2 ;  /* 0x000000211400780c */ /* 0x000fe20001741670 */
[----:B------:R-:W-:Y:S06]  /*3b20*/  HMMA.16816.F32 R32, R8, R82, R64 ;  /* 0x000000520820723c */ /* 0x000fec0000001840 */
[----:B------:R1:W-:Y:S02]  /*3b30*/  LDGSTS.E.BYPASS.LTC128B.128 [R229+0x3100], [R14.64], !P1 ;  /* 0x031000000ee57fae */ /* 0x0003e4000c901d46 */
[----:B-1----:R-:W-:Y:S02]  /*3b40*/  IADD3 R14, P1, R2, R121, RZ ;  /* 0x00000079020e7210 */ /* 0x002fe40007f3e0ff */
[----:B------:R-:W-:-:S03]  /*3b50*/  IADD3 R2, R3, 0x6000, RZ ;  /* 0x0000600003027810 */ /* 0x000fc60007ffe0ff */
[----:B------:R-:W-:Y:S01]  /*3b60*/  IMAD.X R15, R12, 0x1, R112, P1 ;  /* 0x000000010c0f7824 */ /* 0x000fe200008e0670 */
[----:B------:R-:W-:Y:S01]  /*3b70*/  ISETP.GE.AND P1, PT, R239, c[0x0][0x1d4], PT ;  /* 0x00007500ef007a0c */ /* 0x000fe20003f26270 */
[----:B------:R-:W-:-:S03]  /*3b80*/  IMAD.IADD R209, R2, 0x1, R0 ;  /* 0x0000000102d17824 */ /* 0x000fc600078e0200 */
[----:B------:R-:W-:Y:S11]  /*3b90*/  ISETP.LT.OR P1, PT, R20, 0x21, P1 ;  /* 0x000000211400780c */ /* 0x000ff60000f21670 */
[----:B------:R-:W-:Y:S02]  /*3ba0*/  @!UPT UIADD3 URZ, URZ, URZ, URZ ;  /* 0x0000003f3f3ff290 */ /* 0x000fe4000fffe03f */
[----:B------:R1:W-:Y:S01]  /*3bb0*/  LDGSTS.E.BYPASS.LTC128B.128 [R229+0x5100], [R18.64], !P1 ;  /* 0x0510000012e57fae */ /* 0x0003e2000c901d46 */
[----:B------:R-:W-:-:S03]  /*3bc0*/  ISETP.GT.AND P1, PT, R117, 0x3f, PT ;  /* 0x0000003f7500780c */ /* 0x000fc60003f24270 */
[----:B------:R2:W-:Y:S01]  /*3bd0*/  LDGSTS.E.BYPASS.LTC128B.128 [R229+0x7100], [R14.64], !P2 ;  /* 0x071000000ee57fae */ /* 0x0005e2000d101d46 */
[----:B------:R-:W-:-:S03]  /*3be0*/  ISETP.GT.AND P2, PT, R116, R242, PT ;  /* 0x000000f27400720c */ /* 0x000fc60003f44270 */
[----:B------:R-:W-:Y:S04]  /*3bf0*/  LDSM.16.M88.4 R4, [R223] ;  /* 0x00000000df04783b */ /* 0x000fe80000000200 */
[----:B------:R-:W3:Y:S04]  /*3c00*/  LDSM.16.M88.4 R28, [R16] ;  /* 0x00000000101c783b */ /* 0x000ee80000000200 */
[----:B------:R-:W4:Y:S04]  /*3c10*/  LDSM.16.M88.4 R24, [R16+0x800] ;  /* 0x000800001018783b */ /* 0x000f280000000200 */
[----:B------:R-:W5:Y:S04]  /*3c20*/  LDSM.16.M88.4 R20, [R16+0x1000] ;  /* 0x001000001014783b */ /* 0x000f680000000200 */
[----:B------:R-:W-:Y:S04]  /*3c30*/  LDSM.16.M88.4 R68, [R209+-0x6000] ;  /* 0xffa00000d144783b */ /* 0x000fe80000000200 */
[----:B------:R-:W-:Y:S01]  /*3c40*/  LDSM.16.M88.4 R80, [R209+-0x5000] ;  /* 0xffb00000d150783b */ /* 0x000fe20000000200 */
[----:B--2---:R-:W-:Y:S03]  /*3c50*/  HMMA.16816.F32 R12, R8, R78, R44 ;  /* 0x0000004e080c723c */ /* 0x004fe6000000182c */
[----:B------:R-:W2:Y:S04]  /*3c60*/  LDSM.16.M88.4 R44, [R16+0x1800] ;  /* 0x00180000102c783b */ /* 0x000ea80000000200 */
[----:B------:R-:W1:Y:S04]  /*3c70*/  LDSM.16.M88.4 R8, [R222] ;  /* 0x00000000de08783b */ /* 0x000e680000000200 */
[----:B------:R-:W1:Y:S04]  /*3c80*/  LDSM.16.M88.4 R76, [R209+-0x5800] ;  /* 0xffa80000d14c783b */ /* 0x000e680000000200 */
[----:B------:R-:W1:Y:S04]  /*3c90*/  LDSM.16.M88.4 R88, [R209+-0x4800] ;  /* 0xffb80000d158783b */ /* 0x000e680000000200 */
[----:B------:R-:W-:Y:S01]  /*3ca0*/  LDSM.16.M88.4 R64, [R208+0x2800] ;  /* 0x00280000d040783b */ /* 0x000fe20000000200 */
[C---:B---3--:R-:W-:Y:S03]  /*3cb0*/  HMMA.16816.F32 R60, R4.reuse, R28, R72 ;  /* 0x0000001c043c723c */ /* 0x048fe60000001848 */
[----:B------:R-:W-:Y:S04]  /*3cc0*/  LDSM.16.M88.4 R72, [R208+0x3000] ;  /* 0x00300000d048783b */ /* 0x000fe80000000200 */
[----:B------:R-:W-:Y:S01]  /*3cd0*/  LDSM.16.M88.4 R84, [R208+0x3800] ;  /* 0x00380000d054783b */ /* 0x000fe20000000200 */
[C---:B------:R-:W-:Y:S03]  /*3ce0*/  HMMA.16816.F32 R56, R4.reuse, R30, R56 ;  /* 0x0000001e0438723c */ /* 0x040fe60000001838 */
[----:B------:R-:W-:Y:S04]  /*3cf0*/  LDSM.16.M88.4 R96, [R3+0x7000] ;  /* 0x007000000360783b */ /* 0x000fe80000000200 */
[----:B------:R-:W-:Y:S01]  /*3d00*/  LDSM.16.M88.4 R108, [R3+0x7800] ;  /* 0x00780000036c783b */ /* 0x000fe20000000200 */
[C---:B----4-:R-:W-:Y:S03]  /*3d10*/  HMMA.16816.F32 R52, R4.reuse, R24, R52 ;  /* 0x000000180434723c */ /* 0x050fe60000001834 */
[----:B------:R-:W-:Y:S04]  /*3d20*/  LDSM.16.M88.4 R92, [R16+0x6800] ;  /* 0x00680000105c783b */ /* 0x000fe80000000200 */
[----:B------:R-:W-:Y:S01]  /*3d30*/  LDSM.16.M88.4 R100, [R16+0x7000] ;  /* 0x007000001064783b */ /* 0x000fe20000000200 */
[C---:B------:R-:W-:Y:S03]  /*3d40*/  HMMA.16816.F32 R48, R4.reuse, R26, R48 ;  /* 0x0000001a0430723c */ /* 0x040fe60000001830 */
[----:B------:R-:W-:Y:S04]  /*3d50*/  LDSM.16.M88.4 R104, [R16+0x7800] ;  /* 0x007800001068783b */ /* 0x000fe80000000200 */
[----:B------:R-:W0:Y:S01]  /*3d60*/  LDGDEPBAR ;  /* 0x00000000000079af */ /* 0x000e220000000000 */
[C---:B-----5:R-:W-:Y:S08]  /*3d70*/  HMMA.16816.F32 R40, R4.reuse, R20, R40 ;  /* 0x000000140428723c */ /* 0x060ff00000001828 */
[C---:B------:R-:W-:Y:S08]  /*3d80*/  HMMA.16816.F32 R24, R4.reuse, R22, R12 ;  /* 0x000000160418723c */ /* 0x040ff0000000180c */
[C---:B--2---:R-:W-:Y:S08]  /*3d90*/  HMMA.16816.F32 R20, R4.reuse, R44, R36 ;  /* 0x0000002c0414723c */ /* 0x044ff00000001824 */
[----:B------:R-:W-:Y:S01]  /*3da0*/  HMMA.16816.F32 R12, R4, R46, R32 ;  /* 0x0000002e040c723c */ /* 0x000fe20000001820 */
[----:B------:R-:W-:Y:S04]  /*3db0*/  LDSM.16.M88.4 R4, [R220+0x4000] ;  /* 0x00400000dc04783b */ /* 0x000fe80000000200 */
[----:B------:R-:W2:Y:S03]  /*3dc0*/  LDSM.16.M88.4 R32, [R208+0x2000] ;  /* 0x00200000d020783b */ /* 0x000ea60000000200 */
[C---:B-1----:R-:W-:Y:S08]  /*3dd0*/  HMMA.16816.F32 R28, R8.reuse, R68, R60 ;  /* 0x00000044081c723c */ /* 0x042ff0000000183c */
[C---:B------:R-:W-:Y:S01]  /*3de0*/  HMMA.16816.F32 R36, R8.reuse, R70, R56 ;  /* 0x000000460824723c */ /* 0x040fe20000001838 */
[----:B------:R-:W-:Y:S04]  /*3df0*/  LDSM.16.M88.4 R68, [R3+0x2800] ;  /* 0x002800000344783b */ /* 0x000fe80000000200 */
[----:B------:R-:W-:Y:S03]  /*3e00*/  LDSM.16.M88.4 R56, [R16+0x2800] ;  /* 0x002800001038783b */ /* 0x000fe60000000200 */
[C---:B------:R-:W-:Y:S01]  /*3e10*/  HMMA.16816.F32 R44, R8.reuse, R76, R52 ;  /* 0x0000004c082c723c */ /* 0x040fe20000001834 */
[----:B------:R-:W-:Y:S07]  /*3e20*/  LDSM.16.M88.4 R52, [R3+0x2000] ;  /* 0x002000000334783b */ /* 0x000fee0000000200 */
[C---:B------:R-:W-:Y:S08]  /*3e30*/  HMMA.16816.F32 R40, R8.reuse, R80, R40 ;  /* 0x000000500828723c */ /* 0x040ff00000001828 */
[C---:B------:R-:W-:Y:S01]  /*3e40*/  HMMA.16816.F32 R48, R8.reuse, R78, R48 ;  /* 0x0000004e0830723c */ /* 0x040fe20000001830 */
[----:B------:R-:W-:Y:S07]  /*3e50*/  LDSM.16.M88.4 R76, [R3+0x3000] ;  /* 0x00300000034c783b */ /* 0x000fee0000000200 */
[C---:B------:R-:W-:Y:S01]  /*3e60*/  HMMA.16816.F32 R24, R8.reuse, R82, R24 ;  /* 0x000000520818723c */ /* 0x040fe20000001818 */
[----:B------:R-:W-:Y:S07]  /*3e70*/  LDSM.16.M88.4 R80, [R16+0x3800] ;  /* 0x003800001050783b */ /* 0x000fee0000000200 */
[C---:B------:R-:W-:Y:S08]  /*3e80*/  HMMA.16816.F32 R20, R8.reuse, R88, R20 ;  /* 0x000000580814723c */ /* 0x040ff00000001814 */
[----:B------:R-:W-:Y:S01]  /*3e90*/  HMMA.16816.F32 R12, R8, R90, R12 ;  /* 0x0000005a080c723c */ /* 0x000fe2000000180c */
[----:B------:R-:W1:Y:S04]  /*3ea0*/  LDSM.16.M88.4 R8, [R221+0x4000] ;  /* 0x00400000dd08783b */ /* 0x000e680000000200 */
[----:B------:R-:W3:Y:S03]  /*3eb0*/  LDSM.16.M88.4 R88, [R3+0x3800] ;  /* 0x003800000358783b */ /* 0x000ee60000000200 */
[C---:B--2---:R-:W-:Y:S08]  /*3ec0*/  HMMA.16816.F32 R28, R4.reuse, R32, R28 ;  /* 0x00000020041c723c */ /* 0x044ff0000000181c */
[C---:B------:R-:W-:Y:S08]  /*3ed0*/  HMMA.16816.F32 R32, R4.reuse, R34, R36 ;  /* 0x000000220420723c */ /* 0x040ff00000001824 */
[C---:B------:R-:W-:Y:S08]  /*3ee0*/  HMMA.16816.F32 R36, R4.reuse, R64, R44 ;  /* 0x000000400424723c */ /* 0x040ff0000000182c */
[C---:B------:R-:W-:Y:S08]  /*3ef0*/  HMMA.16816.F32 R44, R4.reuse, R72, R40 ;  /* 0x00000048042c723c */ /* 0x040ff00000001828 */
[C---:B------:R-:W-:Y:S01]  /*3f00*/  HMMA.16816.F32 R60, R4.reuse, R66, R48 ;  /* 0x00000042043c723c */ /* 0x040fe20000001830 */
[----:B------:R-:W-:Y:S04]  /*3f10*/  LDSM.16.M88.4 R64, [R16+0x3000] ;  /* 0x003000001040783b */ /* 0x000fe80000000200 */
[----:B------:R-:W-:Y:S03]  /*3f20*/  LDSM.16.M88.4 R48, [R209+-0x4000] ;  /* 0xffc00000d130783b */ /* 0x000fe60000000200 */
[C---:B------:R-:W-:Y:S01]  /*3f30*/  HMMA.16816.F32 R40, R4.reuse, R74, R24 ;  /* 0x0000004a0428723c */ /* 0x040fe20000001818 */
[----:B------:R-:W-:Y:S04]  /*3f40*/  LDSM.16.M88.4 R24, [R16+0x2000] ;  /* 0x002000001018783b */ /* 0x000fe80000000200 */
[----:B------:R-:W-:Y:S03]  /*3f50*/  LDSM.16.M88.4 R72, [R209+-0x3000] ;  /* 0xffd00000d148783b */ /* 0x000fe60000000200 */
[C---:B------:R-:W-:Y:S08]  /*3f60*/  HMMA.16816.F32 R20, R4.reuse, R84, R20 ;  /* 0x000000540414723c */ /* 0x040ff00000001814 */
[----:B------:R-:W-:Y:S01]  /*3f70*/  HMMA.16816.F32 R12, R4, R86, R12 ;  /* 0x00000056040c723c */ /* 0x000fe2000000180c */
[----:B------:R-:W2:Y:S04]  /*3f80*/  LDSM.16.M88.4 R4, [R223+0x4000] ;  /* 0x00400000df04783b */ /* 0x000ea80000000200 */
[----:B------:R-:W-:Y:S03]  /*3f90*/  LDSM.16.M88.4 R84, [R209+-0x2800] ;  /* 0xffd80000d154783b */ /* 0x000fe60000000200 */
[C---:B-1----:R-:W-:Y:S08]  /*3fa0*/  HMMA.16816.F32 R28, R8.reuse, R52, R28 ;  /* 0x00000034081c723c */ /* 0x042ff0000000181c */
[C---:B------:R-:W-:Y:S01]  /*3fb0*/  HMMA.16816.F32 R32, R8.reuse, R54, R32 ;  /* 0x000000360820723c */ /* 0x040fe20000001820 */
[----:B------:R-:W-:Y:S07]  /*3fc0*/  LDSM.16.M88.4 R52, [R209+-0x3800] ;  /* 0xffc80000d134783b */ /* 0x000fee0000000200 */
        /* <DEDUP_REMOVED lines=8> */
[----:B------:R-:W1:Y:S04]  /*4050*/  LDSM.16.M88.4 R8, [R222+0x4000] ;  /* 0x00400000de08783b */ /* 0x000e680000000200 */
[----:B------:R-:W-:Y:S03]  /*4060*/  LDSM.16.M88.4 R88, [R208+0x7800] ;  /* 0x00780000d058783b */ /* 0x000fe60000000200 */
[C---:B--2---:R-:W-:Y:S08]  /*4070*/  HMMA.16816.F32 R28, R4.reuse, R24, R28 ;  /* 0x00000018041c723c */ /* 0x044ff0000000181c */
        /* <DEDUP_REMOVED lines=10> */
[----:B------:R-:W2:Y:S04]  /*4120*/  LDSM.16.M88.4 R4, [R220+0x8000] ;  /* 0x00800000dc04783b */ /* 0x000ea80000000200 */
[----:B------:R-:W-:Y:S03]  /*4130*/  LDSM.16.M88.4 R80, [R3+0x5800] ;  /* 0x005800000350783b */ /* 0x000fe60000000200 */
        /* <DEDUP_REMOVED lines=12> */
[----:B------:R-:W-:Y:S03]  /*4200*/  LDSM.16.M88.4 R84, [R209+-0x800] ;  /* 0xfff80000d154783b */ /* 0x000fe60000000200 */
[C---:B--2---:R-:W-:Y:S08]  /*4210*/  HMMA.16816.F32 R28, R4.reuse, R24, R28 ;  /* 0x00000018041c723c */ /* 0x044ff0000000181c */
[C---:B------:R-:W-:Y:S08]  /*4220*/  HMMA.16816.F32 R32, R4.reuse, R26, R32 ;  /* 0x0000001a0420723c */ /* 0x040ff00000001820 */
        /* <DEDUP_REMOVED lines=9> */
[----:B------:R-:W3:Y:S03]  /*42c0*/  LDSM.16.M88.4 R76, [R16+0x5800] ;  /* 0x00580000104c783b */ /* 0x000ee60000000200 */
        /* <DEDUP_REMOVED lines=8> */
[----:B------:R-:W-:Y:S07]  /*4350*/  LDSM.16.M88.4 R72, [R208+0x6800] ;  /* 0x00680000d048783b */ /* 0x000fee0000000200 */
[C---:B------:R-:W-:Y:S08]  /*4360*/  HMMA.16816.F32 R28, R8.reuse, R80, R24 ;  /* 0x00000050081c723c */ /* 0x040ff00000001818 */
[----:B------:R-:W-:Y:S01]  /*4370*/  HMMA.16816.F32 R12, R8, R82, R12 ;  /* 0x00000052080c723c */ /* 0x000fe2000000180c */
[----:B------:R-:W1:Y:S04]  /*4380*/  LDSM.16.M88.4 R8, [R222+0x8000] ;  /* 0x00800000de08783b */ /* 0x000e680000000200 */
[----:B------:R-:W4:Y:S03]  /*4390*/  LDSM.16.M88.4 R80, [R209+-0x1000] ;  /* 0xfff00000d150783b */ /* 0x000f260000000200 */
[C---:B--2---:R-:W-:Y:S08]  /*43a0*/  HMMA.16816.F32 R20, R4.reuse, R48, R20 ;  /* 0x000000300414723c */ /* 0x044ff00000001814 */
[C---:B------:R-:W-:Y:S08]  /*43b0*/  HMMA.16816.F32 R24, R4.reuse, R50, R32 ;  /* 0x000000320418723c */ /* 0x040ff00000001820 */
[C---:B------:R-:W-:Y:S08]  /*43c0*/  HMMA.16816.F32 R36, R4.reuse, R56, R36 ;  /* 0x000000380424723c */ /* 0x040ff00000001824 */
[C---:B------:R-:W-:Y:S08]  /*43d0*/  HMMA.16816.F32 R60, R4.reuse, R58, R60 ;  /* 0x0000003a043c723c */ /* 0x040ff0000000183c */
[C---:B------:R-:W-:Y:S08]  /*43e0*/  HMMA.16816.F32 R44, R4.reuse, R68, R44 ;  /* 0x00000044042c723c */ /* 0x040ff0000000182c */
[C---:B------:R-:W-:Y:S01]  /*43f0*/  HMMA.16816.F32 R40, R4.reuse, R70, R40 ;  /* 0x000000460428723c */ /* 0x040fe20000001828 */
[----:B------:R-:W-:Y:S07]  /*4400*/  LDSM.16.M88.4 R68, [R208+0x6000] ;  /* 0x00600000d044783b */ /* 0x000fee0000000200 */
[C---:B---3--:R-:W-:Y:S08]  /*4410*/  HMMA.16816.F32 R32, R4.reuse, R76, R28 ;  /* 0x0000004c0420723c */ /* 0x048ff0000000181c */
[----:B------:R-:W-:Y:S01]  /*4420*/  HMMA.16816.F32 R12, R4, R78, R12 ;  /* 0x0000004e040c723c */ /* 0x000fe2000000180c */
[----:B------:R-:W2:Y:S04]  /*4430*/  LDSM.16.M88.4 R4, [R220+0xc000] ;  /* 0x00c00000dc04783b */ /* 0x000ea80000000200 */
[----:B------:R-:W3:Y:S03]  /*4440*/  LDSM.16.M88.4 R76, [R208+0x7000] ;  /* 0x00700000d04c783b */ /* 0x000ee60000000200 */
[C---:B-1----:R-:W-:Y:S08]  /*4450*/  HMMA.16816.F32 R28, R8.reuse, R52, R20 ;  /* 0x00000034081c723c */ /* 0x042ff00000001814 */
[C---:B------:R-:W-:Y:S08]  /*4460*/  HMMA.16816.F32 R24, R8.reuse, R54, R24 ;  /* 0x000000360818723c */ /* 0x040ff00000001818 */
[C---:B------:R-:W-:Y:S08]  /*4470*/  HMMA.16816.F32 R20, R8.reuse, R64, R36 ;  /* 0x000000400814723c */ /* 0x040ff00000001824 */
[C---:B------:R-:W-:Y:S01]  /*4480*/  HMMA.16816.F32 R60, R8.reuse, R66, R60 ;  /* 0x00000042083c723c */ /* 0x040fe2000000183c */
[----:B------:R-:W-:Y:S07]  /*4490*/  LDSM.16.M88.4 R64, [R3+0x6000] ;  /* 0x006000000340783b */ /* 0x000fee0000000200 */
[C---:B----4-:R-:W-:Y:S08]  /*44a0*/  HMMA.16816.F32 R56, R8.reuse, R80, R44 ;  /* 0x000000500838723c */ /* 0x050ff0000000182c */
[C---:B------:R-:W-:Y:S08]  /*44b0*/  HMMA.16816.F32 R52, R8.reuse, R82, R40 ;  /* 0x000000520834723c */ /* 0x040ff00000001828 */
[C---:B------:R-:W-:Y:S08]  /*44c0*/  HMMA.16816.F32 R48, R8.reuse, R84, R32 ;  /* 0x000000540830723c */ /* 0x040ff00000001820 */
[----:B------:R-:W-:Y:S01]  /*44d0*/  HMMA.16816.F32 R8, R8, R86, R12 ;  /* 0x000000560808723c */ /* 0x000fe2000000180c */
[----:B------:R-:W1:Y:S04]  /*44e0*/  LDSM.16.M88.4 R12, [R221+0xc000] ;  /* 0x00c00000dd0c783b */ /* 0x000e680000000200 */
[----:B------:R-:W4:Y:S03]  /*44f0*/  LDSM.16.M88.4 R84, [R3+0x6800] ;  /* 0x006800000354783b */ /* 0x000f260000000200 */
[C---:B--2---:R-:W-:Y:S08]  /*4500*/  HMMA.16816.F32 R44, R4.reuse, R68, R28 ;  /* 0x00000044042c723c */ /* 0x044ff0000000181c */
[C---:B------:R-:W-:Y:S08]  /*4510*/  HMMA.16816.F32 R40, R4.reuse, R70, R24 ;  /* 0x000000460428723c */ /* 0x040ff00000001818 */
[C---:B------:R-:W-:Y:S08]  /*4520*/  HMMA.16816.F32 R36, R4.reuse, R72, R20 ;  /* 0x000000480424723c */ /* 0x040ff00000001814 */
[C---:B------:R-:W-:Y:S08]  /*4530*/  HMMA.16816.F32 R32, R4.reuse, R74, R60 ;  /* 0x0000004a0420723c */ /* 0x040ff0000000183c */
[C---:B---3--:R-:W-:Y:S01]  /*4540*/  HMMA.16816.F32 R28, R4.reuse, R76, R56 ;  /* 0x0000004c041c723c */ /* 0x048fe20000001838 */
[----:B------:R-:W-:Y:S07]  /*4550*/  LDSM.16.M88.4 R56, [R209] ;  /* 0x00000000d138783b */ /* 0x000fee0000000200 */
[C---:B------:R-:W-:Y:S01]  /*4560*/  HMMA.16816.F32 R24, R4.reuse, R78, R52 ;  /* 0x0000004e0418723c */ /* 0x040fe20000001834 */
[----:B------:R-:W-:Y:S07]  /*4570*/  LDSM.16.M88.4 R52, [R209+0x800] ;  /* 0x00080000d134783b */ /* 0x000fee0000000200 */
[C---:B------:R-:W-:Y:S01]  /*4580*/  HMMA.16816.F32 R20, R4.reuse, R88, R48 ;  /* 0x000000580414723c */ /* 0x040fe20000001830 */
[----:B------:R-:W-:Y:S07]  /*4590*/  LDSM.16.M88.4 R48, [R209+0x1000] ;  /* 0x00100000d130783b */ /* 0x000fee0000000200 */
[----:B------:R-:W-:Y:S01]  /*45a0*/  HMMA.16816.F32 R4, R4, R90, R8 ;  /* 0x0000005a0404723c */ /* 0x000fe20000001808 */
[----:B------:R-:W-:Y:S04]  /*45b0*/  LDSM.16.M88.4 R8, [R223+0xc000] ;  /* 0x00c00000df08783b */ /* 0x000fe80000000200 */
[----:B------:R2:W3:Y:S03]  /*45c0*/  LDSM.16.M88.4 R88, [R16+0x6000] ;  /* 0x006000001058783b */ /* 0x0004e60000000200 */
[C---:B-1----:R-:W-:Y:S01]  /*45d0*/  HMMA.16816.F32 R80, R12.reuse, R64, R44 ;  /* 0x000000400c50723c */ /* 0x042fe2000000182c */
[----:B------:R-:W-:Y:S07]  /*45e0*/  LDSM.16.M88.4 R44, [R209+0x1800] ;  /* 0x00180000d12c783b */ /* 0x000fee0000000200 */
[C---:B------:R-:W-:Y:S08]  /*45f0*/  HMMA.16816.F32 R76, R12.reuse, R66, R40 ;  /* 0x000000420c4c723c */ /* 0x040ff00000001828 */
[C---:B----4-:R-:W-:Y:S08]  /*4600*/  HMMA.16816.F32 R72, R12.reuse, R84, R36 ;  /* 0x000000540c48723c */ /* 0x050ff00000001824 */
[C---:B------:R-:W-:Y:S08]  /*4610*/  HMMA.16816.F32 R68, R12.reuse, R86, R32 ;  /* 0x000000560c44723c */ /* 0x040ff00000001820 */
[C---:B------:R-:W-:Y:S08]  /*4620*/  HMMA.16816.F32 R64, R12.reuse, R96, R28 ;  /* 0x000000600c40723c */ /* 0x040ff0000000181c */
[C---:B------:R-:W-:Y:S08]  /*4630*/  HMMA.16816.F32 R60, R12.reuse, R98, R24 ;  /* 0x000000620c3c723c */ /* 0x040ff00000001818 */
[C---:B--2---:R-:W-:Y:S08]  /*4640*/  HMMA.16816.F32 R16, R12.reuse, R108, R20 ;  /* 0x0000006c0c10723c */ /* 0x044ff00000001814 */
[----:B------:R-:W-:Y:S01]  /*4650*/  HMMA.16816.F32 R12, R12, R110, R4 ;  /* 0x0000006e0c0c723c */ /* 0x000fe20000001804 */
[----:B------:R-:W1:Y:S01]  /*4660*/  LDSM.16.M88.4 R4, [R222+0xc000] ;  /* 0x00c00000de04783b */ /* 0x000e620000000200 */
[----:B------:R-:W-:-:S06]  /*4670*/  DEPBAR.LE SB0, 0x0 ;  /* 0x000080000000791a */ /* 0x000fcc0000000000 */
[C---:B---3--:R-:W-:Y:S08]  /*4680*/  HMMA.16816.F32 R40, R8.reuse, R88, R80 ;  /* 0x000000580828723c */ /* 0x048ff00000001850 */
        /* <DEDUP_REMOVED lines=9> */
[C---:B------:R-:W-:Y:S08]  /*4720*/  HMMA.16816.F32 R40, R4.reuse, R44, R16 ;  /* 0x0000002c0428723c */ /* 0x040ff00000001810 */
[C---:B------:R-:W-:Y:S08]  /*4730*/  HMMA.16816.F32 R36, R4.reuse, R58, R36 ;  /* 0x0000003a0424723c */ /* 0x040ff00000001824 */
[C---:B------:R-:W-:Y:S08]  /*4740*/  HMMA.16816.F32 R32, R4.reuse, R52, R32 ;  /* 0x000000340420723c */ /* 0x040ff00000001820 */
[C---:B------:R-:W-:Y:S08]  /*4750*/  HMMA.16816.F32 R28, R4.reuse, R54, R28 ;  /* 0x00000036041c723c */ /* 0x040ff0000000181c */
[C---:B------:R-:W-:Y:S08]  /*4760*/  HMMA.16816.F32 R48, R4.reuse, R50, R20 ;  /* 0x000000320430723c */ /* 0x040ff00000001814 */
[----:B------:R-:W-:Y:S01]  /*4770*/  HMMA.16816.F32 R44, R4, R46, R8 ;  /* 0x0000002e042c723c */ /* 0x000fe20000001808 */
[----:B------:R-:W-:Y:S06]  /*4780*/  BAR.SYNC.DEFER_BLOCKING 0x0 ;  /* 0x0000000000007b1d */ /* 0x000fec0000010000 */
[----:B------:R-:W-:Y:S01]  /*4790*/  @!UPT UIADD3 URZ, URZ, URZ, URZ ;  /* 0x0000003f3f3ff290 */ /* 0x000fe2000fffe03f */
[----:B------:R-:W-:Y:S11]  /*47a0*/  @!P2 BRA `(.L_x_4810) ;  /* 0x000004d00000a947 */ /* 0x000ff60003800000 */
[----:B------:R-:W-:Y:S02]  /*47b0*/  IMAD R2, R116, 0x40, R244 ;  /* 0x0000004074027824 */ /* 0x000fe400078e02f4 */
[----:B------:R-:W-:-:S03]  /*47c0*/  IMAD.MOV.U32 R228, RZ, RZ, RZ ;  /* 0x000000ffffe47224 */ /* 0x000fc600078e00ff */
[----:B------:R-:W-:-:S05]  /*47d0*/  IADD3 R2, R2, -0x40, R117 ;  /* 0xffffffc002027810 */ /* 0x000fca0007ffe075 */
[----:B------:R-:W-:-:S04]  /*47e0*/  @P0 IMAD.HI.U32 R3, R2, c[0x0][0x2bc], RZ ;  /* 0x0000af0002030a27 */ /* 0x000fc800078e00ff */
[----:B------:R-:W-:Y:S01]  /*47f0*/  IMAD.MOV.U32 R0, RZ, RZ, R2 ;  /* 0x000000ffff007224 */ /* 0x000fe200078e0002 */
[----:B------:R-:W-:-:S04]  /*4800*/  @P0 SHF.R.U32.HI R0, RZ, c[0x0][0x2c0], R3 ;  /* 0x0000b000ff000a19 */ /* 0x000fc80000011603 */
[----:B------:R-:W-:-:S04]  /*4810*/  @!P1 IADD3 R3, P0, R0, R248, RZ ;  /* 0x000000f800039210 */ /* 0x000fc80007f1e0ff */
[----:B------:R-:W-:Y:S02]  /*4820*/  @!P1 LEA.HI.X.SX32 R5, R0, R252, 0x1, P0 ;  /* 0x000000fc00059211 */ /* 0x000fe400000f0eff */
[----:B------:R-:W-:-:S04]  /*4830*/  @!P1 LEA R4, P0, R3, c[0x0][0x2a0], 0x2 ;  /* 0x0000a80003049a11 */ /* 0x000fc800078010ff */
[----:B------:R-:W-:-:S05]  /*4840*/  @!P1 LEA.HI.X R5, R3, c[0x0][0x2a4], R5, 0x2, P0 ;  /* 0x0000a90003059a11 */ /* 0x000fca00000f1405 */
[----:B------:R-:W2:Y:S01]  /*4850*/  @!P1 LDG.E R228, [R4.64] ;  /* 0x0000000604e49981 */ /* 0x000ea2000c1e1900 */
[----:B------:R-:W-:Y:S01]  /*4860*/  IMAD.MOV R0, RZ, RZ, -R0 ;  /* 0x000000ffff007224 */ /* 0x000fe200078e0a00 */
[----:B------:R-:W-:-:S03]  /*4870*/  SEL R14, RZ, 0x10, P3 ;  /* 0x00000010ff0e7807 */ /* 0x000fc60001800000 */
        /* <DEDUP_REMOVED lines=16> */
.L_x_4892:
[----:B------:R-:W-:Y:S05]  /*4980*/  BRA.DIV ~URZ, `(.L_x_4812) ;  /* 0x0000b6627f007947 */ /* 0x000fea000b800000 */
[----:B------:R-:W3:Y:S01]  /*4990*/  SHFL.IDX PT, R0, R15, RZ, 0x181f ;  /* 0x00181fff0f007589 */ /* 0x000ee200000e0000 */
[----:B------:R-:W-:Y:S02]  /*49a0*/  SEL R13, RZ, 0x10, P5 ;  /* 0x00000010ff0d7807 */ /* 0x000fe40002800000 */
[----:B------:R-:W-:Y:S02]  /*49b0*/  SEL R12, RZ, 0x10, P4 ;  /* 0x00000010ff0c7807 */ /* 0x000fe40002000000 */
[C---:B---3--:R-:W-:Y:S02]  /*49c0*/  IADD3 R6, P2, R0.reuse, R119, RZ ;  /* 0x0000007700067210 */ /* 0x048fe40007f5e0ff */
[----:B------:R-:W-:-:S03]  /*49d0*/  IADD3 R2, P0, R0, R120, RZ ;  /* 0x0000007800027210 */ /* 0x000fc60007f1e0ff */
[----:B--2---:R-:W-:Y:S01]  /*49e0*/  IMAD.X R7, R4, 0x1, R113, P2 ;  /* 0x0000000104077824 */ /* 0x004fe200010e0671 */
[----:B------:R-:W-:Y:S01]  /*49f0*/  IADD3 R10, P2, R0, R122, RZ ;  /* 0x0000007a000a7210 */ /* 0x000fe20007f5e0ff */
[----:B------:R-:W-:Y:S01]  /*4a00*/  IMAD.X R3, R4, 0x1, R114, P0 ;  /* 0x0000000104037824 */ /* 0x000fe200000e0672 */
[----:B------:R-:W-:Y:S02]  /*4a10*/  IADD3 R8, P0, R0, R121, RZ ;  /* 0x0000007900087210 */ /* 0x000fe40007f1e0ff */
[----:B------:R-:W-:Y:S01]  /*4a20*/  @!PT LDS RZ, [RZ] ;  /* 0x00000000fffff984 */ /* 0x000fe20000000800 */
[----:B------:R-:W-:Y:S01]  /*4a30*/  @!PT LDS RZ, [RZ] ;  /* 0x00000000fffff984 */ /* 0x000fe20000000800 */
[----:B------:R2:W-:Y:S01]  /*4a40*/  LDGSTS.E.BYPASS.LTC128B.128 [R229+0x8100], [R6.64], !P6 ;  /* 0x0810000006e57fae */ /* 0x0005e2000f101d46 */
[C---:B------:R-:W-:Y:S02]  /*4a50*/  IMAD.X R11, R4.reuse, 0x1, R115, P2 ;  /* 0x00000001040b7824 */ /* 0x040fe400010e0673 */
[----:B------:R-:W-:Y:S01]  /*4a60*/  IMAD.X R9, R4, 0x1, R112, P0 ;  /* 0x0000000104097824 */ /* 0x000fe200000e0670 */
[----:B------:R3:W-:Y:S04]  /*4a70*/  LDGSTS.E.BYPASS.LTC128B.128 [R229+0xa100], [R2.64], !P5 ;  /* 0x0a10000002e57fae */ /* 0x0007e8000e901d46 */
[----:B------:R3:W-:Y:S04]  /*4a80*/  LDGSTS.E.BYPASS.LTC128B.128 [R229+0xc100], [R10.64], !P4 ;  /* 0x0c1000000ae57fae */ /* 0x0007e8000e101d46 */
[----:B------:R3:W4:Y:S04]  /*4a90*/  SHFL.IDX PT, R4, R5, 0x1, 0x181f ;  /* 0x00381f0005047f89 */ /* 0x00072800000e0000 */
[----:B------:R3:W1:Y:S04]  /*4aa0*/  SHFL.IDX PT, R0, R15, 0x1, 0x181f ;  /* 0x00381f000f007f89 */ /* 0x00066800000e0000 */
[----:B------:R3:W-:Y:S01]  /*4ab0*/  LDGSTS.E.BYPASS.LTC128B.128 [R229+0xe100], [R8.64], !P3 ;  /* 0x0e10000008e57fae */ /* 0x0007e2000d901d46 */
[----:B--2---:R-:W-:-:S04]  /*4ac0*/  SEL R7, RZ, 0x10, P6 ;  /* 0x00000010ff077807 */ /* 0x004fc80003000000 */
.L_x_4893:
[----:B---3--:R-:W-:Y:S02]  /*4ad0*/  IADD3 R2, -R7, 0x10, RZ ;  /* 0x0000001007027810 */ /* 0x008fe40007ffe1ff */
        /* <DEDUP_REMOVED lines=9> */
[----:B----4-:R-:W-:Y:S02]  /*4b70*/  IADD3.X R11, RZ, R4, R113, P4, P3 ;  /* 0x00000004ff0b7210 */ /* 0x010fe400027e6471 */
[----:B------:R-:W-:Y:S02]  /*4b80*/  IADD3 R6, P4, P3, R2, R0, R122 ;  /* 0x0000000002067210 */ /* 0x000fe40007b9e07a */
[----:B------:R-:W-:Y:S02]  /*4b90*/  IADD3.X R9, RZ, R4, R114, P2, P0 ;  /* 0x00000004ff097210 */ /* 0x000fe400017e0472 */
[----:B------:R-:W-:-:S02]  /*4ba0*/  IADD3 R2, P2, P0, R3, R0, R121 ;  /* 0x0000000003027210 */ /* 0x000fc4000785e079 */
[----:B------:R-:W-:Y:S02]  /*4bb0*/  ISETP.NE.U32.AND P5, PT, R7, RZ, PT ;  /* 0x000000ff0700720c */ /* 0x000fe40003fa5070 */
[-C--:B------:R-:W-:Y:S02]  /*4bc0*/  IADD3.X R7, RZ, R4.reuse, R115, P4, P3 ;  /* 0x00000004ff077210 */ /* 0x080fe400027e6473 */
[----:B------:R-:W-:Y:S02]  /*4bd0*/  ISETP.NE.U32.AND P4, PT, R13, RZ, PT ;  /* 0x000000ff0d00720c */ /* 0x000fe40003f85070 */
[----:B------:R-:W-:Y:S02]  /*4be0*/  ISETP.NE.U32.AND P3, PT, R12, RZ, PT ;  /* 0x000000ff0c00720c */ /* 0x000fe40003f65070 */
[----:B------:R-:W-:Y:S02]  /*4bf0*/  IADD3.X R3, RZ, R4, R112, P2, P0 ;  /* 0x00000004ff037210 */ /* 0x000fe400017e0470 */
[----:B------:R-:W-:-:S03]  /*4c00*/  ISETP.NE.U32.AND P0, PT, R14, RZ, PT ;  /* 0x000000ff0e00720c */ /* 0x000fc60003f05070 */
[----:B------:R-:W-:Y:S01]  /*4c10*/  @!PT LDS RZ, [RZ] ;  /* 0x00000000fffff984 */ /* 0x000fe20000000800 */
[----:B------:R-:W-:Y:S01]  /*4c20*/  @!PT LDS RZ, [RZ] ;  /* 0x00000000fffff984 */ /* 0x000fe20000000800 */
[----:B------:R-:W-:Y:S01]  /*4c30*/  @!PT LDS RZ, [RZ] ;  /* 0x00000000fffff984 */ /* 0x000fe20000000800 */
[----:B------:R1:W-:Y:S04]  /*4c40*/  LDGSTS.E.BYPASS.LTC128B.128.ZFILL [R229+0x9100], [R10.64], P5 ;  /* 0x091000000ae57fae */ /* 0x0003e8000a941d46 */
[----:B------:R1:W-:Y:S04]  /*4c50*/  LDGSTS.E.BYPASS.LTC128B.128.ZFILL [R229+0xb100], [R8.64], P4 ;  /* 0x0b10000008e57fae */ /* 0x0003e8000a141d46 */
[----:B------:R1:W-:Y:S04]  /*4c60*/  LDGSTS.E.BYPASS.LTC128B.128.ZFILL [R229+0xd100], [R6.64], P3 ;  /* 0x0d10000006e57fae */ /* 0x0003e80009941d46 */
[----:B------:R1:W-:Y:S02]  /*4c70*/  LDGSTS.E.BYPASS.LTC128B.128.ZFILL [R229+0xf100], [R2.64], P0 ;  /* 0x0f10000002e57fae */ /* 0x0003e40008141d46 */
.L_x_4810:
[----:B------:R-:W-:Y:S05]  /*4c80*/  BSYNC B0 ;  /* 0x0000000000007941 */ /* 0x000fea0003800000 */
.L_x_4809:
[----:B------:R-:W2:Y:S04]  /*4c90*/  LDL R0, [R1+0x44] ;  /* 0x0000440001007983 */ /* 0x000ea80000100800 */
[----:B------:R-:W0:Y:S01]  /*4ca0*/  LDGDEPBAR ;  /* 0x00000000000079af */ /* 0x000e220000000000 */
[----:B--2---:R-:W-:-:S05]  /*4cb0*/  IMAD.IADD R0, R118, 0x1, -R0 ;  /* 0x0000000176007824 */ /* 0x004fca00078e0a00 */
        /* <DEDUP_REMOVED lines=12> */
[----:B------:R-:W-:Y:S02]  /*4d80*/  FSEL R9, R37, -INF , P0 ;  /* 0xff80000025097808 */ /* 0x000fe40000000000 */
[----:B------:R-:W-:Y:S02]  /*4d90*/  ISETP.GT.AND P4, PT, R0, 0x10, PT ;  /* 0x000000100000780c */ /* 0x000fe40003f84270 */
        /* <DEDUP_REMOVED lines=18> */
[----:B------:R-:W-:Y:S02]  /*4ec0*/  FSEL R22, R31, -INF , P0 ;  /* 0xff8000001f167808 */ /* 0x000fe40000000000 */
[----:B------:R-:W-:Y:S02]  /*4ed0*/  FSEL R13, R29, -INF , P0 ;  /* 0xff8000001d0d7808 */ /* 0x000fe40000000000 */
[----:B------:R-:W-:Y:S02]  /*4ee0*/  ISETP.GT.AND P2, PT, R0, 0x20, PT ;  /* 0x000000200000780c */ /* 0x000fe40003f44270 */
[----:B------:R-:W-:-:S02]  /*4ef0*/  FMNMX.FTZ R2, R12, R2, !PT ;  /* 0x000000020c027209 */ /* 0x000fc40007810000 */
[----:B------:R-:W-:Y:S02]  /*4f00*/  ISETP.GT.AND P0, PT, R0, 0x21, PT ;  /* 0x000000210000780c */ /* 0x000fe40003f04270 */
[----:B------:R-:W-:Y:S02]  /*4f10*/  FMNMX.FTZ R3, R21, R3, !PT ;  /* 0x0000000315037209 */ /* 0x000fe40007810000 */
[----:B------:R-:W-:Y:S02]  /*4f20*/  FSEL R88, R24, -INF , P2 ;  /* 0xff80000018587808 */ /* 0x000fe40001000000 */
[----:B------:R-:W-:Y:S02]  /*4f30*/  FMNMX.FTZ R2, R13, R2, !PT ;  /* 0x000000020d027209 */ /* 0x000fe40007810000 */
[----:B------:R-:W-:Y:S02]  /*4f40*/  FSEL R96, R26, -INF , P2 ;  /* 0xff8000001a607808 */ /* 0x000fe40001000000 */
[----:B------:R-:W-:-:S02]  /*4f50*/  FSEL R95, R27, -INF , P0 ;  /* 0xff8000001b5f7808 */ /* 0x000fc40000000000 */
[----:B------:R-:W-:Y:S02]  /*4f60*/  FSEL R87, R25, -INF , P0 ;  /* 0xff80000019577808 */ /* 0x000fe40000000000 */
[----:B------:R-:W-:Y:S02]  /*4f70*/  FMNMX.FTZ R3, R22, R3, !PT ;  /* 0x0000000316037209 */ /* 0x000fe40007810000 */
[----:B------:R-:W-:Y:S02]  /*4f80*/  ISETP.GT.AND P0, PT, R0, 0x28, PT ;  /* 0x000000280000780c */ /* 0x000fe40003f04270 */
[----:B------:R-:W-:Y:S02]  /*4f90*/  FMNMX.FTZ R2, R88, R2, !PT ;  /* 0x0000000258027209 */ /* 0x000fe40007810000 */
[----:B------:R-:W-:Y:S02]  /*4fa0*/  FMNMX.FTZ R3, R96, R3, !PT ;  /* 0x0000000360037209 */ /* 0x000fe40007810000 */
[----:B------:R-:W-:-:S02]  /*4fb0*/  FSEL R94, R50, -INF , P0 ;  /* 0xff800000325e7808 */ /* 0x000fc40000000000 */
[----:B------:R-:W-:Y:S02]  /*4fc0*/  FSEL R27, R48, -INF , P0 ;  /* 0xff800000301b7808 */ /* 0x000fe40000000000 */
[C---:B------:R-:W-:Y:S02]  /*4fd0*/  ISETP.GT.AND P5, PT, R0.reuse, 0x29, PT ;  /* 0x000000290000780c */ /* 0x040fe40003fa4270 */
[C---:B------:R-:W-:Y:S02]  /*4fe0*/  ISETP.GT.AND P4, PT, R0.reuse, 0x30, PT ;  /* 0x000000300000780c */ /* 0x040fe40003f84270 */
        /* <DEDUP_REMOVED lines=35> */
.L_x_4894:
        /* <DEDUP_REMOVED lines=13> */
[----:B------:R-:W-:Y:S01]  /*52f0*/  LDSM.16.MT88.4 R28, [R212] ;  /* 0x00000000d41c783b */ /* 0x000fe20000004200 */
[----:B------:R-:W-:-:S03]  /*5300*/  FFMA.FTZ R26, R26, c[0x0][0x2d0], -R2 ;  /* 0x0000b4001a1a7a23 */ /* 0x000fc60000010802 */
        /* <DEDUP_REMOVED lines=13> */
[----:B-1----:R-:W-:Y:S01]  /*53e0*/  FFMA.FTZ R0, R8, c[0x0][0x2d0], -R2 ;  /* 0x0000b40008007a23 */ /* 0x002fe20000010802 */
[----:B----4-:R-:W-:-:S03]  /*53f0*/  F2FP.PACK_AB R12, R99, R112 ;  /* 0x00000070630c723e */ /* 0x010fc600000000ff */
[----:B------:R1:W-:Y:S02]  /*5400*/  MUFU.EX2 R117, R0 ;  /* 0x0000000000757308 */ /* 0x0003e40000000800 */
[----:B-1----:R-:W-:-:S06]  /*5410*/  FFMA.FTZ R0, R9, c[0x0][0x2d0], -R2 ;  /* 0x0000b40009007a23 */ /* 0x002fcc0000010802 */
[----:B------:R1:W3:Y:S02]  /*5420*/  MUFU.EX2 R119, R0 ;  /* 0x0000000000777308 */ /* 0x0002e40000000800 */
[----:B-1----:R-:W-:-:S06]  /*5430*/  FFMA.FTZ R0, R10, c[0x0][0x2d0], -R2 ;  /* 0x0000b4000a007a23 */ /* 0x002fcc0000010802 */
[----:B------:R1:W-:Y:S02]  /*5440*/  MUFU.EX2 R129, R0 ;  /* 0x0000000000817308 */ /* 0x0003e40000000800 */
[----:B-1----:R-:W-:Y:S02]  /*5450*/  FFMA.FTZ R0, R11, c[0x0][0x2d0], -R2 ;  /* 0x0000b4000b007a23 */ /* 0x002fe40000010802 */
[----:B------:R-:W1:Y:S04]  /*5460*/  LDSM.16.MT88.4 R8, [R210] ;  /* 0x00000000d208783b */ /* 0x000e680000004200 */
        /* <DEDUP_REMOVED lines=92> */
[----:B--2---:R-:W-:Y:S07]  /*5a30*/  HMMA.16816.F32 R108, R8, R20, R4 ;  /* 0x00000014086c723c */ /* 0x004fee0000001804 */
[----:B------:R-:W-:Y:S01]  /*5a40*/  FADD.FTZ R20, R98, R97 ;  /* 0x0000006162147221 */ /* 0x000fe20000010000 */
[----:B------:R-:W-:Y:S08]  /*5a50*/  HMMA.16816.F32 R4, R12, R42, RZ ;  /* 0x0000002a0c04723c */ /* 0x000ff000000018ff */
[C---:B------:R-:W-:Y:S01]  /*5a60*/  HMMA.16816.F32 R104, R8.reuse, R38, R16 ;  /* 0x000000260868723c */ /* 0x040fe20000001810 */
[----:B------:R-:W2:Y:S11]  /*5a70*/  LDSM.16.MT88.4 R16, [R210+0x6800] ;  /* 0x00680000d210783b */ /* 0x000eb60000004200 */
[----:B------:R-:W-:Y:S04]  /*5a80*/  @!UPT UIADD3 URZ, URZ, URZ, URZ ;  /* 0x0000003f3f3ff290 */ /* 0x000fe8000fffe03f */
[----:B------:R-:W-:Y:S08]  /*5a90*/  HMMA.16816.F32 R112, R8, R22, R4 ;  /* 0x000000160870723c */ /* 0x000ff00000001804 */
[----:B-1----:R-:W-:Y:S07]  /*5aa0*/  HMMA.16816.F32 R4, R12, R28, RZ ;  /* 0x0000001c0c04723c */ /* 0x002fee00000018ff */
[----:B------:R-:W-:-:S02]  /*5ab0*/  FFMA.FTZ R29, R88, c[0x0][0x2d0], -R2 ;  /* 0x0000b400581d7a23 */ /* 0x000fc40000010802 */
[----:B------:R-:W-:Y:S11]  /*5ac0*/  FFMA.FTZ R28, R87, c[0x0][0x2d0], -R2 ;  /* 0x0000b400571c7a23 */ /* 0x000ff60000010802 */
[----:B------:R-:W-:Y:S04]  /*5ad0*/  @!UPT UIADD3 URZ, URZ, URZ, URZ ;  /* 0x0000003f3f3ff290 */ /* 0x000fe8000fffe03f */
        /* <DEDUP_REMOVED lines=14> */
[----:B------:R-:W-:Y:S01]  /*5bc0*/  MUFU.EX2 R21, R28 ;  /* 0x0000001c00157308 */ /* 0x000fe20000000800 */
[----:B------:R-:W-:Y:S02]  /*5bd0*/  FFMA.FTZ R25, R94, c[0x0][0x2d0], -R0 ;  /* 0x0000b4005e197a23 */ /* 0x000fe40000010800 */
[----:B------:R-:W-:-:S05]  /*5be0*/  FADD.FTZ R3, R134, R3 ;  /* 0x0000000386037221 */ /* 0x000fca0000010000 */
[----:B------:R1:W-:Y:S08]  /*5bf0*/  MUFU.EX2 R20, R26 ;  /* 0x0000001a00147308 */ /* 0x0003f00000000800 */
[----:B------:R-:W-:Y:S01]  /*5c00*/  MUFU.EX2 R25, R25 ;  /* 0x0000001900197308 */ /* 0x000fe20000000800 */
[----:B-1----:R-:W-:-:S06]  /*5c10*/  FFMA.FTZ R26, R95, c[0x0][0x2d0], -R0 ;  /* 0x0000b4005f1a7a23 */ /* 0x002fcc0000010800 */
[----:B--2---:R-:W-:Y:S01]  /*5c20*/  HMMA.16816.F32 R116, R8, R16, R4 ;  /* 0x000000100874723c */ /* 0x004fe20000001804 */
[----:B------:R-:W-:Y:S07]  /*5c30*/  MUFU.EX2 R17, R30 ;  /* 0x0000001e00117308 */ /* 0x000fee0000000800 */
[----:B------:R-:W-:Y:S01]  /*5c40*/  HMMA.16816.F32 R4, R12, R22, RZ ;  /* 0x000000160c04723c */ /* 0x000fe200000018ff */
[----:B------:R-:W-:Y:S08]  /*5c50*/  MUFU.EX2 R23, R29 ;  /* 0x0000001d00177308 */ /* 0x000ff00000000800 */
[----:B------:R1:W2:Y:S08]  /*5c60*/  MUFU.EX2 R16, R31 ;  /* 0x0000001f00107308 */ /* 0x0002b00000000800 */
[----:B------:R3:W4:Y:S07]  /*5c70*/  MUFU.EX2 R22, R27 ;  /* 0x0000001b00167308 */ /* 0x00072e0000000800 */
[----:B------:R-:W-:Y:S01]  /*5c80*/  HMMA.16816.F32 R64, R8, R18, R4 ;  /* 0x000000120840723c */ /* 0x000fe20000001804 */
[----:B-1----:R-:W1:Y:S01]  /*5c90*/  LDSM.16.MT88.4 R28, [R213+0x6000] ;  /* 0x00600000d51c783b */ /* 0x002e620000004200 */
[----:B--2---:R-:W-:-:S05]  /*5ca0*/  F2FP.PACK_AB R128, R16, R17 ;  /* 0x000000111080723e */ /* 0x004fca00000000ff */
[--C-:B------:R-:W-:Y:S01]  /*5cb0*/  FFMA.FTZ R7, R93, c[0x0][0x2d0], -R0.reuse ;  /* 0x0000b4005d077a23 */ /* 0x100fe20000010800 */
[----:B------:R-:W-:Y:S01]  /*5cc0*/  F2FP.PACK_AB R4, R21, R23 ;  /* 0x000000171504723e */ /* 0x000fe200000000ff */
[--C-:B---3--:R-:W-:Y:S01]  /*5cd0*/  FFMA.FTZ R27, R96, c[0x0][0x2d0], -R0.reuse ;  /* 0x0000b400601b7a23 */ /* 0x108fe20000010800 */
[----:B----4-:R-:W-:Y:S01]  /*5ce0*/  F2FP.PACK_AB R6, R20, R22 ;  /* 0x000000161406723e */ /* 0x010fe200000000ff */
[----:B------:R-:W-:Y:S02]  /*5cf0*/  FFMA.FTZ R5, R92, c[0x0][0x2d0], -R0 ;  /* 0x0000b4005c057a23 */ /* 0x000fe40000010800 */
[----:B------:R-:W-:Y:S01]  /*5d00*/  FADD.FTZ R0, R23, R2 ;  /* 0x0000000217007221 */ /* 0x000fe20000010000 */
[----:B------:R-:W-:Y:S01]  /*5d10*/  MUFU.EX2 R7, R7 ;  /* 0x0000000700077308 */ /* 0x000fe20000000800 */
[----:B------:R-:W-:Y:S02]  /*5d20*/  FADD.FTZ R2, R204, R3 ;  /* 0x00000003cc027221 */ /* 0x000fe40000010000 */
[----:B------:R-:W-:-:S04]  /*5d30*/  FADD.FTZ R0, R21, R0 ;  /* 0x0000000015007221 */ /* 0x000fc80000010000 */
[----:B------:R-:W-:Y:S01]  /*5d40*/  FADD.FTZ R0, R22, R0 ;  /* 0x0000000016007221 */ /* 0x000fe20000010000 */
[----:B------:R-:W2:Y:S03]  /*5d50*/  MUFU.EX2 R27, R27 ;  /* 0x0000001b001b7308 */ /* 0x000ea60000000800 */
[----:B------:R-:W-:Y:S02]  /*5d60*/  FADD.FTZ R0, R20, R0 ;  /* 0x0000000014007221 */ /* 0x000fe40000010000 */
[----:B------:R-:W3:Y:S02]  /*5d70*/  LDSM.16.MT88.4 R20, [R213+0x6800] ;  /* 0x00680000d514783b */ /* 0x000ee40000004200 */
[----:B------:R-:W-:-:S04]  /*5d80*/  FADD.FTZ R0, R17, R0 ;  /* 0x0000000011007221 */ /* 0x000fc80000010000 */
[----:B------:R-:W-:Y:S02]  /*5d90*/  FADD.FTZ R3, R16, R0 ;  /* 0x0000000010037221 */ /* 0x000fe40000010000 */
[----:B--2---:R-:W-:Y:S01]  /*5da0*/  FADD.FTZ R0, R27, R2 ;  /* 0x000000021b007221 */ /* 0x004fe20000010000 */
[----:B-1----:R-:W-:Y:S01]  /*5db0*/  HMMA.16816.F32 R16, R12, R28, RZ ;  /* 0x0000001c0c10723c */ /* 0x002fe200000018ff */
[----:B------:R-:W-:Y:S08]  /*5dc0*/  MUFU.EX2 R29, R36 ;  /* 0x00000024001d7308 */ /* 0x000ff00000000800 */
[----:B------:R-:W1:Y:S02]  /*5dd0*/  MUFU.EX2 R28, R35 ;  /* 0x00000023001c7308 */ /* 0x000e640000000800 */
[----:B-1----:R-:W-:Y:S11]  /*5de0*/  F2FP.PACK_AB R130, R28, R29 ;  /* 0x0000001d1c82723e */ /* 0x002ff600000000ff */
[----:B------:R-:W-:Y:S02]  /*5df0*/  @!UPT UIADD3 URZ, URZ, URZ, URZ ;  /* 0x0000003f3f3ff290 */ /* 0x000fe4000fffe03f */
[----:B---3--:R-:W-:Y:S01]  /*5e00*/  HMMA.16816.F32 R48, R8, R20, R16 ;  /* 0x000000140830723c */ /* 0x008fe20000001810 */
        /* <DEDUP_REMOVED lines=130> */
.L_x_4821:
[----:B------:R-:W-:Y:S01]  /*6630*/  SHF.R.S32.HI R0, RZ, 0x1f, R232 ;  /* 0x0000001fff007819 */ /* 0x000fe200000114e8 */
[----:B------:R-:W2:Y:S01]  /*6640*/  LDL R5, [R1+0x10] ;  /* 0x0000100001057983 */ /* 0x000ea20000100800 */
[----:B------:R-:W-:Y:S01]  /*6650*/  SHF.R.S32.HI R6, RZ, 0x1f, R241 ;  /* 0x0000001fff067819 */ /* 0x000fe200000114f1 */
[----:B------:R-:W-:Y:S04]  /*6660*/  DEPBAR.LE SB0, 0x0 ;  /* 0x000080000000791a */ /* 0x000fe80000000000 */
[----:B------:R-:W-:Y:S01]  /*6670*/  SHF.R.S32.HI R4, RZ, 0x1f, R228 ;  /* 0x0000001fff047819 */ /* 0x000fe200000114e4 */
[----:B------:R-:W-:Y:S01]  /*6680*/  WARPSYNC 0xffffffff ;  /* 0xffffffff00007948 */ /* 0x000fe20003800000 */
[----:B------:R-:W-:Y:S01]  /*6690*/  IADD3 R132, R208, 0x40, RZ ;  /* 0x00000040d0847810 */ /* 0x000fe20007ffe0ff */
[----:B------:R-:W-:Y:S01]  /*66a0*/  BAR.SYNC.DEFER_BLOCKING 0x0 ;  /* 0x0000000000007b1d */ /* 0x000fe20000010000 */
[----:B------:R-:W-:Y:S01]  /*66b0*/  LOP3.LUT P5, RZ, R235, 0x2, RZ, 0xc0, !PT ;  /* 0x00000002ebff7812 */ /* 0x000fe200078ac0ff */
[----:B------:R-:W-:Y:S01]  /*66c0*/  IMAD R0, R0, c[0x0][0x208], RZ ;  /* 0x0000820000007a24 */ /* 0x000fe200078e02ff */
[C---:B------:R-:W-:Y:S01]  /*66d0*/  SHF.L.U64.HI R22, R241.reuse, 0x1, R6 ;  /* 0x00000001f1167819 */ /* 0x040fe20000010206 */
[C---:B------:R-:W-:Y:S01]  /*66e0*/  IMAD.WIDE.U32 R2, R232.reuse, c[0x0][0x208], RZ ;  /* 0x00008200e8027a25 */ /* 0x040fe200078e00ff */
[----:B------:R-:W-:Y:S02]  /*66f0*/  SHF.R.S32.HI R6, RZ, 0x1f, R240 ;  /* 0x0000001fff067819 */ /* 0x000fe400000114f0 */
[----:B------:R-:W-:Y:S01]  /*6700*/  ISETP.GE.AND P4, PT, R241, c[0x0][0x1d4], PT ;  /* 0x00007500f1007a0c */ /* 0x000fe20003f86270 */
[----:B------:R-:W-:Y:S01]  /*6710*/  IMAD R0, R232, c[0x0][0x20c], R0 ;  /* 0x00008300e8007a24 */ /* 0x000fe200078e0200 */
[----:B------:R-:W-:Y:S01]  /*6720*/  ISETP.GE.AND P3, PT, R239, c[0x0][0x1d4], PT ;  /* 0x00007500ef007a0c */ /* 0x000fe20003f66270 */
[----:B------:R-:W-:Y:S01]  /*6730*/  IMAD R4, R4, c[0x0][0x218], RZ ;  /* 0x0000860004047a24 */ /* 0x000fe200078e02ff */
[----:B------:R-:W-:Y:S01]  /*6740*/  SHF.L.U64.HI R20, R240, 0x1, R6 ;  /* 0x00000001f0147819 */ /* 0x000fe20000010206 */
[----:B------:R-:W-:Y:S02]  /*6750*/  IMAD.IADD R3, R3, 0x1, R0 ;  /* 0x0000000103037824 */ /* 0x000fe400078e0200 */
[C---:B------:R-:W-:Y:S02]  /*6760*/  IMAD R4, R228.reuse, c[0x0][0x21c], R4 ;  /* 0x00008700e4047a24 */ /* 0x040fe400078e0204 */
[----:B------:R-:W-:Y:S04]  /*6770*/  IMAD.WIDE.U32 R2, R228, c[0x0][0x218], R2 ;  /* 0x00008600e4027a25 */ /* 0x000fe800078e0002 */
[----:B------:R-:W-:Y:S01]  /*6780*/  IMAD.SHL.U32 R30, R241, 0x2, RZ ;  /* 0x00000002f11e7824 */ /* 0x000fe200078e00ff */
[----:B------:R-:W-:Y:S01]  /*6790*/  IADD3 R0, P0, R250, R2, RZ ;  /* 0x00000002fa007210 */ /* 0x000fe20007f1e0ff */
[----:B------:R-:W-:Y:S01]  /*67a0*/  IMAD.SHL.U32 R29, R239, 0x2, RZ ;  /* 0x00000002ef1d7824 */ /* 0x000fe200078e00ff */
[----:B------:R-:W1:Y:S02]  /*67b0*/  LDSM.16.M88.4 R32, [R220] ;  /* 0x00000000dc20783b */ /* 0x000e640000000200 */
[----:B------:R-:W-:Y:S01]  /*67c0*/  LEA R14, P2, R0, c[0x0][0x1f8], 0x1 ;  /* 0x00007e00000e7a11 */ /* 0x000fe200078408ff */
[----:B------:R-:W-:Y:S01]  /*67d0*/  IMAD.SHL.U32 R28, R240, 0x2, RZ ;  /* 0x00000002f01c7824 */ /* 0x000fe200078e00ff */
[----:B------:R-:W3:Y:S01]  /*67e0*/  LDSM.16.M88.4 R8, [R208] ;  /* 0x00000000d008783b */ /* 0x000ee20000000200 */
[----:B------:R-:W-:Y:S03]  /*67f0*/  IMAD.SHL.U32 R23, R231, 0x2, RZ ;  /* 0x00000002e7177824 */ /* 0x000fe600078e00ff */
[----:B------:R-:W4:Y:S04]  /*6800*/  LDSM.16.M88.4 R16, [R208+0x800] ;  /* 0x00080000d010783b */ /* 0x000f280000000200 */
[----:B------:R-:W1:Y:S04]  /*6810*/  LDSM.16.M88.4 R24, [R208+0x1000] ;  /* 0x00100000d018783b */ /* 0x000e680000000200 */
[----:B------:R-:W1:Y:S04]  /*6820*/  LDSM.16.M88.4 R168, [R208+0x1800] ;  /* 0x00180000d0a8783b */ /* 0x000e680000000200 */
[----:B------:R-:W1:Y:S01]  /*6830*/  LDSM.16.M88.4 R172, [R221] ;  /* 0x00000000ddac783b */ /* 0x000e620000000200 */
[----:B--2---:R-:W-:Y:S02]  /*6840*/  IADD3.X R2, R5, R3, R4, P0, !PT ;  /* 0x0000000305027210 */ /* 0x004fe400007fe404 */
[----:B------:R-:W-:Y:S02]  /*6850*/  LOP3.LUT P0, RZ, R235, 0x4, RZ, 0xc0, !PT ;  /* 0x00000004ebff7812 */ /* 0x000fe4000780c0ff */
[----:B------:R-:W-:Y:S02]  /*6860*/  LEA.HI.X R4, R0, c[0x0][0x1fc], R2, 0x1, P2 ;  /* 0x00007f0000047a11 */ /* 0x000fe400010f0c02 */
[----:B------:R-:W-:Y:S02]  /*6870*/  SHF.R.S32.HI R5, RZ, 0x1f, R239 ;  /* 0x0000001fff057819 */ /* 0x000fe400000114ef */
[C---:B------:R-:W-:Y:S02]  /*6880*/  IADD3 R0, R208.reuse, 0x20, RZ ;  /* 0x00000020d0007810 */ /* 0x040fe40007ffe0ff */
[----:B------:R-:W-:Y:S02]  /*6890*/  SHF.L.U64.HI R21, R239, 0x1, R5 ;  /* 0x00000001ef157819 */ /* 0x000fe40000010205 */
[C---:B------:R-:W-:Y:S02]  /*68a0*/  @P5 IADD3 R0, R208.reuse, -0x20, RZ ;  /* 0xffffffe0d0005810 */ /* 0x040fe40007ffe0ff */
[----:B------:R-:W-:Y:S02]  /*68b0*/  SHF.R.S32.HI R5, RZ, 0x1f, R231 ;  /* 0x0000001fff057819 */ /* 0x000fe400000114e7 */
[----:B------:R-:W-:Y:S01]  /*68c0*/  @P0 IADD3 R132, R208, -0x40, RZ ;  /* 0xffffffc0d0840810 */ /* 0x000fe20007ffe0ff */
[----:B------:R-:W2:Y:S01]  /*68d0*/  LDSM.16.M88.4 R176, [R0] ;  /* 0x0000000000b0783b */ /* 0x000ea20000000200 */
[----:B------:R-:W-:Y:S02]  /*68e0*/  ISETP.GE.AND P2, PT, R240, c[0x0][0x1d4], PT ;  /* 0x00007500f0007a0c */ /* 0x000fe40003f46270 */
[----:B------:R-:W-:Y:S01]  /*68f0*/  SHF.L.U64.HI R15, R231, 0x1, R5 ;  /* 0x00000001e70f7819 */ /* 0x000fe20000010205 */
[----:B------:R-:W1:Y:S01]  /*6900*/  LDSM.16.M88.4 R180, [R0+0x800] ;  /* 0x0008000000b4783b */ /* 0x000e620000000200 */
[C---:B------:R-:W-:Y:S02]  /*6910*/  IADD3 R219, R0.reuse, 0x7800, RZ ;  /* 0x0000780000db7810 */ /* 0x040fe40007ffe0ff */
[C---:B------:R-:W-:Y:S01]  /*6920*/  IADD3 R218, R0.reuse, 0x7000, RZ ;  /* 0x0000700000da7810 */ /* 0x040fe20007ffe0ff */
[----:B------:R-:W1:Y:S01]  /*6930*/  LDSM.16.M88.4 R184, [R0+0x1000] ;  /* 0x0010000000b8783b */ /* 0x000e620000000200 */
        /* <DEDUP_REMOVED lines=10> */
[----:B------:R-:W-:Y:S02]  /*69e0*/  IADD3 R193, R0, 0x2000, RZ ;  /* 0x0000200000c17810 */ /* 0x000fe40007ffe0ff */
        /* <DEDUP_REMOVED lines=16> */
[----:B-1234-:R1:W2:Y:S02]  /*6af0*/  SHFL.IDX PT, R2, R4, RZ, 0x181f ;  /* 0x00181fff04027589 */ /* 0x01e2a400000e0000 */
.L_x_4895:
[----:B------:R-:W3:Y:S01]  /*6b00*/  SHFL.IDX PT, R5, R14, RZ, 0x181f ;  /* 0x00181fff0e057589 */ /* 0x000ee200000e0000 */
[----:B------:R-:W-:Y:S01]  /*6b10*/  SEL R233, RZ, 0x10, P6 ;  /* 0x00000010ffe97807 */ /* 0x000fe20003000000 */
[----:B------:R-:W-:Y:S03]  /*6b20*/  BSSY B0, `(.L_x_4816) ;  /* 0x000014c000007945 */ /* 0x000fe60003800000 */
[----:B------:R4:W5:Y:S05]  /*6b30*/  SHFL.IDX PT, R3, R14, 0x1, 0x181f ;  /* 0x00381f000e037f89 */ /* 0x00096a00000e0000 */
[----:B-1----:R-:W1:Y:S01]  /*6b40*/  SHFL.IDX PT, R4, R4, 0x1, 0x181f ;  /* 0x00381f0004047f89 */ /* 0x002e6200000e0000 */
[----:B----4-:R-:W-:Y:S02]  /*6b50*/  SEL R14, RZ, 0x10, P3 ;  /* 0x00000010ff0e7807 */ /* 0x010fe40001800000 */
[C---:B---3--:R-:W-:Y:S05]  /*6b60*/  IADD3 R6, P0, R5.reuse, R23, RZ ;  /* 0x0000001705067210 */ /* 0x048fea0007f1e0ff */
[C---:B--2---:R-:W-:Y:S05]  /*6b70*/  IMAD.X R7, R2.reuse, 0x1, R15, P0 ;  /* 0x0000000102077824 */ /* 0x044fea00000e060f */
[----:B------:R2:W-:Y:S02]  /*6b80*/  LDGSTS.E.BYPASS.LTC128B.128 [R229+0x100], [R6.64], !P6 ;  /* 0x0010000006e57fae */ /* 0x0005e4000f101d46 */
[C---:B--2---:R-:W-:Y:S05]  /*6b90*/  IADD3 R6, P0, R5.reuse, R28, RZ ;  /* 0x0000001c05067210 */ /* 0x044fea0007f1e0ff */
[C---:B------:R-:W-:Y:S01]  /*6ba0*/  IMAD.X R7, R2.reuse, 0x1, R20, P0 ;  /* 0x0000000102077824 */ /* 0x040fe200000e0614 */
[C---:B------:R-:W-:Y:S04]  /*6bb0*/  IADD3 R12, P0, R5.reuse, R29, RZ ;  /* 0x0000001d050c7210 */ /* 0x040fe80007f1e0ff */
[----:B------:R2:W-:Y:S01]  /*6bc0*/  LDGSTS.E.BYPASS.LTC128B.128 [R229+0x2100], [R6.64], !P2 ;  /* 0x0210000006e57fae */ /* 0x0005e2000d101d46 */
[C---:B------:R-:W-:Y:S05]  /*6bd0*/  IMAD.X R13, R2.reuse, 0x1, R21, P0 ;  /* 0x00000001020d7824 */ /* 0x040fea00000e0615 */
[----:B------:R3:W-:Y:S01]  /*6be0*/  LDGSTS.E.BYPASS.LTC128B.128 [R229+0x4100], [R12.64], !P3 ;  /* 0x041000000ce57fae */ /* 0x0007e2000d901d46 */
[----:B--2---:R-:W-:Y:S02]  /*6bf0*/  IADD3 R6, P0, R5, R30, RZ ;  /* 0x0000001e05067210 */ /* 0x004fe40007f1e0ff */
[----:B------:R-:W-:Y:S03]  /*6c00*/  SEL R5, RZ, 0x10, P2 ;  /* 0x00000010ff057807 */ /* 0x000fe60001000000 */
[----:B------:R-:W-:Y:S01]  /*6c10*/  IMAD.X R7, R2, 0x1, R22, P0 ;  /* 0x0000000102077824 */ /* 0x000fe200000e0616 */
[----:B------:R-:W-:Y:S04]  /*6c20*/  IADD3 R2, -R233, 0x10, RZ ;  /* 0x00000010e9027810 */ /* 0x000fe80007ffe1ff */
[----:B------:R5:W-:Y:S01]  /*6c30*/  LDGSTS.E.BYPASS.LTC128B.128 [R229+0x6100], [R6.64], !P4 ;  /* 0x0610000006e57fae */ /* 0x000be2000e101d46 */
[----:B------:R-:W-:Y:S04]  /*6c40*/  LOP3.LUT R2, R2, 0xf, RZ, 0xc0, !PT ;  /* 0x0000000f02027812 */ /* 0x000fe800078ec0ff */
[-C--:B-----5:R-:W-:Y:S02]  /*6c50*/  IADD3 R6, P5, P0, R2, R3.reuse, R23 ;  /* 0x0000000302067210 */ /* 0x0a0fe400078be017 */
[----:B------:R-:W-:Y:S02]  /*6c60*/  IADD3 R2, -R5, 0x10, RZ ;  /* 0x0000001005027810 */ /* 0x000fe40007ffe1ff */
[-C--:B-1----:R-:W-:Y:S02]  /*6c70*/  IADD3.X R7, RZ, R4.reuse, R15, P5, P0 ;  /* 0x00000004ff077210 */ /* 0x082fe40002fe040f */
[----:B------:R-:W-:Y:S02]  /*6c80*/  ISETP.NE.U32.AND P0, PT, R233, RZ, PT ;  /* 0x000000ffe900720c */ /* 0x000fe40003f05070 */
[----:B------:R-:W-:Y:S02]  /*6c90*/  LOP3.LUT R2, R2, 0xf, RZ, 0xc0, !PT ;  /* 0x0000000f02027812 */ /* 0x000fe400078ec0ff */
[----:B------:R-:W-:Y:S09]  /*6ca0*/  SEL R23, RZ, 0x10, P4 ;  /* 0x00000010ff177807 */ /* 0x000ff20002000000 */
[----:B------:R1:W-:Y:S01]  /*6cb0*/  LDGSTS.E.BYPASS.LTC128B.128.ZFILL [R229+0x1100], [R6.64], P0 ;  /* 0x0110000006e57fae */ /* 0x0003e20008141d46 */
[-C--:B---3--:R-:W-:Y:S04]  /*6cc0*/  IADD3 R12, P5, P0, R2, R3.reuse, R28 ;  /* 0x00000003020c7210 */ /* 0x088fe800078be01c */
[-C--:B------:R-:W-:Y:S02]  /*6cd0*/  IADD3.X R13, RZ, R4.reuse, R20, P5, P0 ;  /* 0x00000004ff0d7210 */ /* 0x080fe40002fe0414 */
[----:B-1----:R-:W-:Y:S04]  /*6ce0*/  IADD3 R6, -R14, 0x10, RZ ;  /* 0x000000100e067810 */ /* 0x002fe80007ffe1ff */
        /* <DEDUP_REMOVED lines=8> */
[C---:B------:R-:W-:Y:S03]  /*6d70*/  HMMA.16816.F32 R4, R32.reuse, R8, RZ ;  /* 0x000000082004723c */ /* 0x040fe600000018ff */
[----:B------:R-:W-:Y:S05]  /*6d80*/  ISETP.NE.U32.AND P5, PT, R14, RZ, PT ;  /* 0x000000ff0e00720c */ /* 0x000fea0003fa5070 */
[C---:B------:R-:W-:Y:S03]  /*6d90*/  HMMA.16816.F32 R8, R32.reuse, R10, RZ ;  /* 0x0000000a2008723c */ /* 0x040fe600000018ff */
[----:B------:R1:W-:Y:S01]  /*6da0*/  LDGSTS.E.BYPASS.LTC128B.128.ZFILL [R229+0x3100], [R12.64], P0 ;  /* 0x031000000ce57fae */ /* 0x0003e20008141d46 */
[----:B------:R-:W-:Y:S04]  /*6db0*/  ISETP.NE.U32.AND P0, PT, R23, RZ, PT ;  /* 0x000000ff1700720c */ /* 0x000fe80003f05070 */
[----:B------:R2:W-:Y:S09]  /*6dc0*/  LDGSTS.E.BYPASS.LTC128B.128.ZFILL [R229+0x5100], [R20.64], P5 ;  /* 0x0510000014e57fae */ /* 0x0005f2000a941d46 */
[----:B------:R3:W-:Y:S01]  /*6dd0*/  LDGSTS.E.BYPASS.LTC128B.128.ZFILL [R229+0x7100], [R2.64], P0 ;  /* 0x0710000002e57fae */ /* 0x0007e20008141d46 */
[----:B------:R-:W-:Y:S04]  /*6de0*/  ISETP.GT.AND P0, PT, R234, R242, PT ;  /* 0x000000f2ea00720c */ /* 0x000fe80003f04270 */
        /* <DEDUP_REMOVED lines=16> */
[----:B------:R-:W-:Y:S07]  /*6ef0*/  LDSM.16.M88.4 R184, [R222] ;  /* 0x00000000deb8783b */ /* 0x000fee0000000200 */
[C---:B------:R-:W-:Y:S08]  /*6f00*/  HMMA.16816.F32 R28, R172.reuse, R188, R28 ;  /* 0x000000bcac1c723c */ /* 0x040ff0000000181c */
[----:B------:R-:W-:Y:S01]  /*6f10*/  HMMA.16816.F32 R32, R172, R190, R32 ;  /* 0x000000beac20723c */ /* 0x000fe20000001820 */
[----:B------:R-:W4:Y:S05]  /*6f20*/  LDSM.16.M88.4 R172, [R133] ;  /* 0x0000000085ac783b */ /* 0x000f2a0000000200 */
[----:B------:R-:W-:Y:S02]  /*6f30*/  LDSM.16.M88.4 R188, [R209+-0x6000] ;  /* 0xffa00000d1bc783b */ /* 0x000fe40000000200 */
[C---:B-1----:R-:W-:Y:S08]  /*6f40*/  HMMA.16816.F32 R4, R168.reuse, R176, R4 ;  /* 0x000000b0a804723c */ /* 0x042ff00000001804 */
[C---:B------:R-:W-:Y:S01]  /*6f50*/  HMMA.16816.F32 R8, R168.reuse, R178, R8 ;  /* 0x000000b2a808723c */ /* 0x040fe20000001808 */
[----:B------:R-:W1:Y:S07]  /*6f60*/  LDSM.16.M88.4 R176, [R192] ;  /* 0x00000000c0b0783b */ /* 0x000e6e0000000200 */
[C---:B--2---:R-:W-:Y:S08]  /*6f70*/  HMMA.16816.F32 R12, R168.reuse, R180, R12 ;  /* 0x000000b4a80c723c */ /* 0x044ff0000000180c */
[C---:B------:R-:W-:Y:S01]  /*6f80*/  HMMA.16816.F32 R16, R168.reuse, R182, R16 ;  /* 0x000000b6a810723c */ /* 0x040fe20000001810 */
[----:B------:R-:W2:Y:S07]  /*6f90*/  LDSM.16.M88.4 R180, [R209+-0x5800] ;  /* 0xffa80000d1b4783b */ /* 0x000eae0000000200 */
[C---:B----4-:R-:W-:Y:S08]  /*6fa0*/  HMMA.16816.F32 R20, R168.reuse, R172, R20 ;  /* 0x000000aca814723c */ /* 0x050ff00000001814 */
[C---:B------:R-:W-:Y:S01]  /*6fb0*/  HMMA.16816.F32 R24, R168.reuse, R174, R24 ;  /* 0x000000aea818723c */ /* 0x040fe20000001818 */
[----:B------:R-:W4:Y:S07]  /*6fc0*/  LDSM.16.M88.4 R172, [R209+-0x5000] ;  /* 0xffb00000d1ac783b */ /* 0x000f2e0000000200 */
[C---:B-1----:R-:W-:Y:S08]  /*6fd0*/  HMMA.16816.F32 R28, R168.reuse, R176, R28 ;  /* 0x000000b0a81c723c */ /* 0x042ff0000000181c */
[----:B------:R-:W-:Y:S01]  /*6fe0*/  HMMA.16816.F32 R32, R168, R178, R32 ;  /* 0x000000b2a820723c */ /* 0x000fe20000001820 */
[----:B------:R-:W1:Y:S05]  /*6ff0*/  LDSM.16.M88.4 R168, [R209+-0x4800] ;  /* 0xffb80000d1a8783b */ /* 0x000e6a0000000200 */
[----:B------:R-:W-:Y:S02]  /*7000*/  LDSM.16.M88.4 R176, [R220+0x4000] ;  /* 0x00400000dcb0783b */ /* 0x000fe40000000200 */
[C---:B------:R-:W-:Y:S08]  /*7010*/  HMMA.16816.F32 R4, R184.reuse, R188, R4 ;  /* 0x000000bcb804723c */ /* 0x040ff00000001804 */
[C---:B------:R-:W-:Y:S01]  /*7020*/  HMMA.16816.F32 R8, R184.reuse, R190, R8 ;  /* 0x000000beb808723c */ /* 0x040fe20000001808 */
[----:B------:R-:W5:Y:S07]  /*7030*/  LDSM.16.M88.4 R188, [R208+0x2000] ;  /* 0x00200000d0bc783b */ /* 0x000f6e0000000200 */
[C---:B--2---:R-:W-:Y:S08]  /*7040*/  HMMA.16816.F32 R12, R184.reuse, R180, R12 ;  /* 0x000000b4b80c723c */ /* 0x044ff0000000180c */
[C---:B------:R-:W-:Y:S01]  /*7050*/  HMMA.16816.F32 R16, R184.reuse, R182, R16 ;  /* 0x000000b6b810723c */ /* 0x040fe20000001810 */
[----:B------:R-:W2:Y:S07]  /*7060*/  LDSM.16.M88.4 R180, [R208+0x2800] ;  /* 0x00280000d0b4783b */ /* 0x000eae0000000200 */
[C---:B----4-:R-:W-:Y:S08]  /*7070*/  HMMA.16816.F32 R20, R184.reuse, R172, R20 ;  /* 0x000000acb814723c */ /* 0x050ff00000001814 */
[C---:B------:R-:W-:Y:S01]  /*7080*/  HMMA.16816.F32 R24, R184.reuse, R174, R24 ;  /* 0x000000aeb818723c */ /* 0x040fe20000001818 */
[----:B------:R-:W4:Y:S07]  /*7090*/  LDSM.16.M88.4 R172, [R208+0x3000] ;  /* 0x00300000d0ac783b */ /* 0x000f2e0000000200 */
[C---:B-1----:R-:W-:Y:S08]  /*70a0*/  HMMA.16816.F32 R28, R184.reuse, R168, R28 ;  /* 0x000000a8b81c723c */ /* 0x042ff0000000181c */
[----:B------:R-:W-:Y:S01]  /*70b0*/  HMMA.16816.F32 R32, R184, R170, R32 ;  /* 0x000000aab820723c */ /* 0x000fe20000001820 */
[----:B------:R-:W1:Y:S05]  /*70c0*/  LDSM.16.M88.4 R168, [R208+0x3800] ;  /* 0x00380000d0a8783b */ /* 0x000e6a0000000200 */
[----:B------:R-:W-:Y:S02]  /*70d0*/  LDSM.16.M88.4 R184, [R221+0x4000] ;  /* 0x00400000ddb8783b */ /* 0x000fe40000000200 */
[C---:B-----5:R-:W-:Y:S08]  /*70e0*/  HMMA.16816.F32 R4, R176.reuse, R188, R4 ;  /* 0x000000bcb004723c */ /* 0x060ff00000001804 */
[C---:B------:R-:W-:Y:S01]  /*70f0*/  HMMA.16816.F32 R8, R176.reuse, R190, R8 ;  /* 0x000000beb008723c */ /* 0x040fe20000001808 */
[----:B------:R-:W5:Y:S05]  /*7100*/  LDSM.16.M88.4 R188, [R193] ;  /* 0x00000000c1bc783b */ /* 0x000f6a0000000200 */
[----:B------:R-:W3:Y:S02]  /*7110*/  LDSM.16.M88.4 R192, [R194] ;  /* 0x00000000c2c0783b */ /* 0x000ee40000000200 */
[C---:B--2---:R-:W-:Y:S08]  /*7120*/  HMMA.16816.F32 R12, R176.reuse, R180, R12 ;  /* 0x000000b4b00c723c */ /* 0x044ff0000000180c */
[C---:B------:R-:W-:Y:S01]  /*7130*/  HMMA.16816.F32 R16, R176.reuse, R182, R16 ;  /* 0x000000b6b010723c */ /* 0x040fe20000001810 */
[----:B------:R-:W2:Y:S07]  /*7140*/  LDSM.16.M88.4 R180, [R196] ;  /* 0x00000000c4b4783b */ /* 0x000eae0000000200 */
[C---:B----4-:R-:W-:Y:S08]  /*7150*/  HMMA.16816.F32 R20, R176.reuse, R172, R20 ;  /* 0x000000acb014723c */ /* 0x050ff00000001814 */
[C---:B------:R-:W-:Y:S01]  /*7160*/  HMMA.16816.F32 R24, R176.reuse, R174, R24 ;  /* 0x000000aeb018723c */ /* 0x040fe20000001818 */
[----:B------:R-:W4:Y:S07]  /*7170*/  LDSM.16.M88.4 R172, [R197] ;  /* 0x00000000c5ac783b */ /* 0x000f2e0000000200 */
[C---:B-1----:R-:W-:Y:S08]  /*7180*/  HMMA.16816.F32 R28, R176.reuse, R168, R28 ;  /* 0x000000a8b01c723c */ /* 0x042ff0000000181c */
[----:B------:R-:W-:Y:S01]  /*7190*/  HMMA.16816.F32 R32, R176, R170, R32 ;  /* 0x000000aab020723c */ /* 0x000fe20000001820 */
[----:B------:R-:W-:Y:S05]  /*71a0*/  LDSM.16.M88.4 R176, [R198] ;  /* 0x00000000c6b0783b */ /* 0x000fea0000000200 */
[----:B------:R-:W1:Y:S02]  /*71b0*/  LDSM.16.M88.4 R168, [R223+0x4000] ;  /* 0x00400000dfa8783b */ /* 0x000e640000000200 */
[C---:B-----5:R-:W-:Y:S08]  /*71c0*/  HMMA.16816.F32 R4, R184.reuse, R188, R4 ;  /* 0x000000bcb804723c */ /* 0x060ff00000001804 */
[C---:B------:R-:W-:Y:S01]  /*71d0*/  HMMA.16816.F32 R8, R184.reuse, R190, R8 ;  /* 0x000000beb808723c */ /* 0x040fe20000001808 */
[----:B------:R-:W5:Y:S05]  /*71e0*/  LDSM.16.M88.4 R188, [R199] ;  /* 0x00000000c7bc783b */ /* 0x000f6a0000000200 */
[----:B------:R-:W1:Y:S02]  /*71f0*/  LDSM.16.M88.4 R196, [R200] ;  /* 0x00000000c8c4783b */ /* 0x000e640000000200 */
[C---:B---3--:R-:W-:Y:S08]  /*7200*/  HMMA.16816.F32 R12, R184.reuse, R192, R12 ;  /* 0x000000c0b80c723c */ /* 0x048ff0000000180c */
[C---:B------:R-:W-:Y:S01]  /*7210*/  HMMA.16816.F32 R16, R184.reuse, R194, R16 ;  /* 0x000000c2b810723c */ /* 0x040fe20000001810 */
[----:B------:R-:W3:Y:S07]  /*7220*/  LDSM.16.M88.4 R192, [R201] ;  /* 0x00000000c9c0783b */ /* 0x000eee0000000200 */
[C---:B--2---:R-:W-:Y:S08]  /*7230*/  HMMA.16816.F32 R20, R184.reuse, R180, R20 ;  /* 0x000000b4b814723c */ /* 0x044ff00000001814 */
[C---:B------:R-:W-:Y:S01]  /*7240*/  HMMA.16816.F32 R24, R184.reuse, R182, R24 ;  /* 0x000000b6b818723c */ /* 0x040fe20000001818 */
[----:B------:R-:W-:Y:S07]  /*7250*/  LDSM.16.M88.4 R180, [R209+-0x4000] ;  /* 0xffc00000d1b4783b */ /* 0x000fee0000000200 */
[C---:B----4-:R-:W-:Y:S08]  /*7260*/  HMMA.16816.F32 R28, R184.reuse, R172, R28 ;  /* 0x000000acb81c723c */ /* 0x050ff0000000181c */
[----:B------:R-:W-:Y:S01]  /*7270*/  HMMA.16816.F32 R32, R184, R174, R32 ;  /* 0x000000aeb820723c */ /* 0x000fe20000001820 */
[----:B------:R-:W2:Y:S05]  /*7280*/  LDSM.16.M88.4 R172, [R222+0x4000] ;  /* 0x00400000deac783b */ /* 0x000eaa0000000200 */
[----:B------:R-:W4:Y:S02]  /*7290*/  LDSM.16.M88.4 R184, [R209+-0x3800] ;  /* 0xffc80000d1b8783b */ /* 0x000f240000000200 */
[C---:B-1----:R-:W-:Y:S08]  /*72a0*/  HMMA.16816.F32 R4, R168.reuse, R176, R4 ;  /* 0x000000b0a804723c */ /* 0x042ff00000001804 */
[C---:B------:R-:W-:Y:S01]  /*72b0*/  HMMA.16816.F32 R8, R168.reuse, R178, R8 ;  /* 0x000000b2a808723c */ /* 0x040fe20000001808 */
[----:B------:R-:W1:Y:S07]  /*72c0*/  LDSM.16.M88.4 R176, [R209+-0x3000] ;  /* 0xffd00000d1b0783b */ /* 0x000e6e0000000200 */
[C---:B-----5:R-:W-:Y:S08]  /*72d0*/  HMMA.16816.F32 R12, R168.reuse, R188, R12 ;  /* 0x000000bca80c723c */ /* 0x060ff0000000180c */
[C---:B------:R-:W-:Y:S01]  /*72e0*/  HMMA.16816.F32 R16, R168.reuse, R190, R16 ;  /* 0x000000bea810723c */ /* 0x040fe20000001810 */
[----:B------:R-:W-:Y:S07]  /*72f0*/  LDSM.16.M88.4 R188, [R220+0x8000] ;  /* 0x00800000dcbc783b */ /* 0x000fee0000000200 */
[C---:B------:R-:W-:Y:S08]  /*7300*/  HMMA.16816.F32 R20, R168.reuse, R196, R20 ;  /* 0x000000c4a814723c */ /* 0x040ff00000001814 */
[C---:B------:R-:W-:Y:S01]  /*7310*/  HMMA.16816.F32 R24, R168.reuse, R198, R24 ;  /* 0x000000c6a818723c */ /* 0x040fe20000001818 */
[----:B------:R-:W-:Y:S07]  /*7320*/  LDSM.16.M88.4 R196, [R208+0x5000] ;  /* 0x00500000d0c4783b */ /* 0x000fee0000000200 */
[C---:B---3--:R-:W-:Y:S08]  /*7330*/  HMMA.16816.F32 R28, R168.reuse, R192, R28 ;  /* 0x000000c0a81c723c */ /* 0x048ff0000000181c */
[----:B------:R-:W-:Y:S01]  /*7340*/  HMMA.16816.F32 R32, R168, R194, R32 ;  /* 0x000000c2a820723c */ /* 0x000fe20000001820 */
[----:B------:R-:W3:Y:S05]  /*7350*/  LDSM.16.M88.4 R168, [R209+-0x2800] ;  /* 0xffd80000d1a8783b */ /* 0x000eea0000000200 */
[----:B------:R-:W5:Y:S02]  /*7360*/  LDSM.16.M88.4 R192, [R208+0x4000] ;  /* 0x00400000d0c0783b */ /* 0x000f640000000200 */
        /* <DEDUP_REMOVED lines=8> */
[----:B------:R-:W-:Y:S07]  /*73f0*/  LDSM.16.M88.4 R176, [R203] ;  /* 0x00000000cbb0783b */ /* 0x000fee0000000200 */
[C---:B---3--:R-:W-:Y:S08]  /*7400*/  HMMA.16816.F32 R28, R172.reuse, R168, R28 ;  /* 0x000000a8ac1c723c */ /* 0x048ff0000000181c */
[----:B------:R-:W-:Y:S01]  /*7410*/  HMMA.16816.F32 R32, R172, R170, R32 ;  /* 0x000000aaac20723c */ /* 0x000fe20000001820 */
[----:B------:R-:W-:Y:S05]  /*7420*/  LDSM.16.M88.4 R172, [R202] ;  /* 0x00000000caac783b */ /* 0x000fea0000000200 */
[----:B------:R-:W1:Y:S02]  /*7430*/  LDSM.16.M88.4 R168, [R221+0x8000] ;  /* 0x00800000dda8783b */ /* 0x000e640000000200 */
[C---:B-----5:R-:W-:Y:S03]  /*7440*/  HMMA.16816.F32 R4, R188.reuse, R192, R4 ;  /* 0x000000c0bc04723c */ /* 0x060fe60000001804 */
[----:B------:R-:W3:Y:S05]  /*7450*/  LDSM.16.M88.4 R200, [R204] ;  /* 0x00000000ccc8783b */ /* 0x000eea0000000200 */
[C---:B------:R-:W-:Y:S01]  /*7460*/  HMMA.16816.F32 R8, R188.reuse, R194, R8 ;  /* 0x000000c2bc08723c */ /* 0x040fe20000001808 */
[----:B------:R-:W5:Y:S07]  /*7470*/  LDSM.16.M88.4 R192, [R205] ;  /* 0x00000000cdc0783b */ /* 0x000f6e0000000200 */
[C---:B--2---:R-:W-:Y:S08]  /*7480*/  HMMA.16816.F32 R12, R188.reuse, R180, R12 ;  /* 0x000000b4bc0c723c */ /* 0x044ff0000000180c */
[C---:B------:R-:W-:Y:S01]  /*7490*/  HMMA.16816.F32 R16, R188.reuse, R182, R16 ;  /* 0x000000b6bc10723c */ /* 0x040fe20000001810 */
[----:B------:R-:W-:Y:S07]  /*74a0*/  LDSM.16.M88.4 R180, [R223+0x8000] ;  /* 0x00800000dfb4783b */ /* 0x000fee0000000200 */
[C---:B------:R-:W-:Y:S08]  /*74b0*/  HMMA.16816.F32 R20, R188.reuse, R196, R20 ;  /* 0x000000c4bc14723c */ /* 0x040ff00000001814 */
[C---:B------:R-:W-:Y:S01]  /*74c0*/  HMMA.16816.F32 R24, R188.reuse, R198, R24 ;  /* 0x000000c6bc18723c */ /* 0x040fe20000001818 */
[----:B------:R-:W2:Y:S05]  /*74d0*/  LDSM.16.M88.4 R196, [R206] ;  /* 0x00000000cec4783b */ /* 0x000eaa0000000200 */
[----:B------:R-:W2:Y:S02]  /*74e0*/  LDSM.16.M88.4 R204, [R207] ;  /* 0x00000000cfcc783b */ /* 0x000ea40000000200 */
[C---:B----4-:R-:W-:Y:S08]  /*74f0*/  HMMA.16816.F32 R28, R188.reuse, R184, R28 ;  /* 0x000000b8bc1c723c */ /* 0x050ff0000000181c */
[----:B------:R-:W-:Y:S01]  /*7500*/  HMMA.16816.F32 R32, R188, R186, R32 ;  /* 0x000000babc20723c */ /* 0x000fe20000001820 */
[----:B------:R-:W4:Y:S05]  /*7510*/  LDSM.16.M88.4 R184, [R214] ;  /* 0x00000000d6b8783b */ /* 0x000f2a0000000200 */
[----:B------:R-:W2:Y:S02]  /*7520*/  LDSM.16.M88.4 R188, [R215] ;  /* 0x00000000d7bc783b */ /* 0x000ea40000000200 */
[C---:B-1----:R-:W-:Y:S08]  /*7530*/  HMMA.16816.F32 R4, R168.reuse, R172, R4 ;  /* 0x000000aca804723c */ /* 0x042ff00000001804 */
[C---:B------:R-:W-:Y:S01]  /*7540*/  HMMA.16816.F32 R8, R168.reuse, R174, R8 ;  /* 0x000000aea808723c */ /* 0x040fe20000001808 */
[----:B------:R-:W-:Y:S07]  /*7550*/  LDSM.16.M88.4 R172, [R222+0x8000] ;  /* 0x00800000deac783b */ /* 0x000fee0000000200 */
[C---:B------:R-:W-:Y:S08]  /*7560*/  HMMA.16816.F32 R12, R168.reuse, R176, R12 ;  /* 0x000000b0a80c723c */ /* 0x040ff0000000180c */
[C---:B------:R-:W-:Y:S01]  /*7570*/  HMMA.16816.F32 R16, R168.reuse, R178, R16 ;  /* 0x000000b2a810723c */ /* 0x040fe20000001810 */
[----:B------:R-:W1:Y:S07]  /*7580*/  LDSM.16.M88.4 R176, [R209+-0x2000] ;  /* 0xffe00000d1b0783b */ /* 0x000e6e0000000200 */
[C---:B---3--:R-:W-:Y:S08]  /*7590*/  HMMA.16816.F32 R20, R168.reuse, R200, R20 ;  /* 0x000000c8a814723c */ /* 0x048ff00000001814 */
[C---:B------:R-:W-:Y:S01]  /*75a0*/  HMMA.16816.F32 R24, R168.reuse, R202, R24 ;  /* 0x000000caa818723c */ /* 0x040fe20000001818 */
[----:B------:R-:W3:Y:S07]  /*75b0*/  LDSM.16.M88.4 R200, [R209+-0x1800] ;  /* 0xffe80000d1c8783b */ /* 0x000eee0000000200 */
[C---:B-----5:R-:W-:Y:S08]  /*75c0*/  HMMA.16816.F32 R28, R168.reuse, R192, R28 ;  /* 0x000000c0a81c723c */ /* 0x060ff0000000181c */
[----:B------:R-:W-:Y:S01]  /*75d0*/  HMMA.16816.F32 R32, R168, R194, R32 ;  /* 0x000000c2a820723c */ /* 0x000fe20000001820 */
[----:B------:R-:W5:Y:S05]  /*75e0*/  LDSM.16.M88.4 R168, [R209+-0x1000] ;  /* 0xfff00000d1a8783b */ /* 0x000f6a0000000200 */
[----:B------:R-:W1:Y:S02]  /*75f0*/  LDSM.16.M88.4 R192, [R209+-0x800] ;  /* 0xfff80000d1c0783b */ /* 0x000e640000000200 */
[C---:B--2---:R-:W-:Y:S08]  /*7600*/  HMMA.16816.F32 R4, R180.reuse, R196, R4 ;  /* 0x000000c4b404723c */ /* 0x044ff00000001804 */
[C---:B------:R-:W-:Y:S01]  /*7610*/  HMMA.16816.F32 R8, R180.reuse, R198, R8 ;  /* 0x000000c6b408723c */ /* 0x040fe20000001808 */
[----:B------:R-:W-:Y:S07]  /*7620*/  LDSM.16.M88.4 R196, [R208+0x6000] ;  /* 0x00600000d0c4783b */ /* 0x000fee0000000200 */
[C---:B------:R-:W-:Y:S08]  /*7630*/  HMMA.16816.F32 R12, R180.reuse, R204, R12 ;  /* 0x000000ccb40c723c */ /* 0x040ff0000000180c */
[C---:B------:R-:W-:Y:S01]  /*7640*/  HMMA.16816.F32 R16, R180.reuse, R206, R16 ;  /* 0x000000ceb410723c */ /* 0x040fe20000001810 */
[----:B------:R-:W-:Y:S07]  /*7650*/  LDSM.16.M88.4 R204, [R208+0x6800] ;  /* 0x00680000d0cc783b */ /* 0x000fee0000000200 */
[C---:B----4-:R-:W-:Y:S08]  /*7660*/  HMMA.16816.F32 R20, R180.reuse, R184, R20 ;  /* 0x000000b8b414723c */ /* 0x050ff00000001814 */
[C---:B------:R-:W-:Y:S01]  /*7670*/  HMMA.16816.F32 R24, R180.reuse, R186, R24 ;  /* 0x000000bab418723c */ /* 0x040fe20000001818 */
[----:B------:R-:W2:Y:S07]  /*7680*/  LDSM.16.M88.4 R184, [R220+0xc000] ;  /* 0x00c00000dcb8783b */ /* 0x000eae0000000200 */
[C---:B------:R-:W-:Y:S08]  /*7690*/  HMMA.16816.F32 R28, R180.reuse, R188, R28 ;  /* 0x000000bcb41c723c */ /* 0x040ff0000000181c */
[----:B------:R-:W-:Y:S01]  /*76a0*/  HMMA.16816.F32 R32, R180, R190, R32 ;  /* 0x000000beb420723c */ /* 0x000fe20000001820 */
[----:B------:R-:W4:Y:S05]  /*76b0*/  LDSM.16.M88.4 R180, [R208+0x7000] ;  /* 0x00700000d0b4783b */ /* 0x000f2a0000000200 */
[----:B------:R-:W2:Y:S02]  /*76c0*/  LDSM.16.M88.4 R188, [R208+0x7800] ;  /* 0x00780000d0bc783b */ /* 0x000ea40000000200 */
[C---:B-1----:R-:W-:Y:S08]  /*76d0*/  HMMA.16816.F32 R4, R172.reuse, R176, R4 ;  /* 0x000000b0ac04723c */ /* 0x042ff00000001804 */
[C---:B------:R-:W-:Y:S01]  /*76e0*/  HMMA.16816.F32 R8, R172.reuse, R178, R8 ;  /* 0x000000b2ac08723c */ /* 0x040fe20000001808 */
[----:B------:R-:W-:Y:S07]  /*76f0*/  LDSM.16.M88.4 R176, [R216] ;  /* 0x00000000d8b0783b */ /* 0x000fee0000000200 */
[C---:B---3--:R-:W-:Y:S08]  /*7700*/  HMMA.16816.F32 R12, R172.reuse, R200, R12 ;  /* 0x000000c8ac0c723c */ /* 0x048ff0000000180c */
[C---:B------:R-:W-:Y:S01]  /*7710*/  HMMA.16816.F32 R16, R172.reuse, R202, R16 ;  /* 0x000000caac10723c */ /* 0x040fe20000001810 */
[----:B------:R-:W-:Y:S07]  /*7720*/  LDSM.16.M88.4 R200, [R217] ;  /* 0x00000000d9c8783b */ /* 0x000fee0000000200 */
[C---:B-----5:R-:W-:Y:S08]  /*7730*/  HMMA.16816.F32 R20, R172.reuse, R168, R20 ;  /* 0x000000a8ac14723c */ /* 0x060ff00000001814 */
[C---:B------:R-:W-:Y:S01]  /*7740*/  HMMA.16816.F32 R24, R172.reuse, R170, R24 ;  /* 0x000000aaac18723c */ /* 0x040fe20000001818 */
[----:B------:R-:W1:Y:S07]  /*7750*/  LDSM.16.M88.4 R168, [R221+0xc000] ;  /* 0x00c00000dda8783b */ /* 0x000e6e0000000200 */
[C---:B------:R-:W-:Y:S08]  /*7760*/  HMMA.16816.F32 R28, R172.reuse, R192, R28 ;  /* 0x000000c0ac1c723c */ /* 0x040ff0000000181c */
[----:B------:R-:W-:Y:S01]  /*7770*/  HMMA.16816.F32 R32, R172, R194, R32 ;  /* 0x000000c2ac20723c */ /* 0x000fe20000001820 */
[----:B------:R-:W3:Y:S05]  /*7780*/  LDSM.16.M88.4 R172, [R218] ;  /* 0x00000000daac783b */ /* 0x000eea0000000200 */
[----:B------:R-:W5:Y:S02]  /*7790*/  LDSM.16.M88.4 R192, [R219] ;  /* 0x00000000dbc0783b */ /* 0x000f640000000200 */
[C---:B--2---:R-:W-:Y:S08]  /*77a0*/  HMMA.16816.F32 R4, R184.reuse, R196, R4 ;  /* 0x000000c4b804723c */ /* 0x044ff00000001804 */
[C---:B------:R-:W-:Y:S01]  /*77b0*/  HMMA.16816.F32 R8, R184.reuse, R198, R8 ;  /* 0x000000c6b808723c */ /* 0x040fe20000001808 */
[----:B------:R-:W-:Y:S07]  /*77c0*/  LDSM.16.M88.4 R196, [R224] ;  /* 0x00000000e0c4783b */ /* 0x000fee0000000200 */
[C---:B------:R-:W-:Y:S08]  /*77d0*/  HMMA.16816.F32 R12, R184.reuse, R204, R12 ;  /* 0x000000ccb80c723c */ /* 0x040ff0000000180c */
[C---:B------:R-:W-:Y:S01]  /*77e0*/  HMMA.16816.F32 R16, R184.reuse, R206, R16 ;  /* 0x000000ceb810723c */ /* 0x040fe20000001810 */
[----:B------:R-:W-:Y:S07]  /*77f0*/  LDSM.16.M88.4 R204, [R225] ;  /* 0x00000000e1cc783b */ /* 0x000fee0000000200 */
[C---:B----4-:R-:W-:Y:S08]  /*7800*/  HMMA.16816.F32 R20, R184.reuse, R180, R20 ;  /* 0x000000b4b814723c */ /* 0x050ff00000001814 */
[C---:B------:R-:W-:Y:S01]  /*7810*/  HMMA.16816.F32 R24, R184.reuse, R182, R24 ;  /* 0x000000b6b818723c */ /* 0x040fe20000001818 */
[----:B------:R-:W2:Y:S07]  /*7820*/  LDSM.16.M88.4 R180, [R223+0xc000] ;  /* 0x00c00000dfb4783b */ /* 0x000eae0000000200 */
[C---:B------:R-:W-:Y:S08]  /*7830*/  HMMA.16816.F32 R28, R184.reuse, R188, R28 ;  /* 0x000000bcb81c723c */ /* 0x040ff0000000181c */
[----:B------:R-:W-:Y:S01]  /*7840*/  HMMA.16816.F32 R32, R184, R190, R32 ;  /* 0x000000beb820723c */ /* 0x000fe20000001820 */
[----:B------:R-:W4:Y:S05]  /*7850*/  LDSM.16.M88.4 R184, [R226] ;  /* 0x00000000e2b8783b */ /* 0x000f2a0000000200 */
[----:B------:R-:W2:Y:S02]  /*7860*/  LDSM.16.M88.4 R188, [R227] ;  /* 0x00000000e3bc783b */ /* 0x000ea40000000200 */
[C---:B-1----:R-:W-:Y:S08]  /*7870*/  HMMA.16816.F32 R4, R168.reuse, R176, R4 ;  /* 0x000000b0a804723c */ /* 0x042ff00000001804 */
[C---:B------:R-:W-:Y:S01]  /*7880*/  HMMA.16816.F32 R8, R168.reuse, R178, R8 ;  /* 0x000000b2a808723c */ /* 0x040fe20000001808 */
[----:B------:R-:W-:Y:S07]  /*7890*/  LDSM.16.M88.4 R176, [R209] ;  /* 0x00000000d1b0783b */ /* 0x000fee0000000200 */
        /* <DEDUP_REMOVED lines=8> */
[----:B------:R-:W3:Y:S05]  /*7920*/  LDSM.16.M88.4 R168, [R209+0x1000] ;  /* 0x00100000d1a8783b */ /* 0x000eea0000000200 */
[----:B------:R-:W5:Y:S02]  /*7930*/  LDSM.16.M88.4 R192, [R209+0x1800] ;  /* 0x00180000d1c0783b */ /* 0x000f640000000200 */
[C---:B--2---:R-:W-:Y:S01]  /*7940*/  HMMA.16816.F32 R4, R180.reuse, R196, R4 ;  /* 0x000000c4b404723c */ /* 0x044fe20000001804 */
[----:B------:R-:W-:Y:S04]  /*7950*/  DEPBAR.LE SB0, 0x0 ;  /* 0x000080000000791a */ /* 0x000fe80000000000 */
[----:B------:R-:W-:Y:S03]  /*7960*/  BAR.SYNC.DEFER_BLOCKING 0x0 ;  /* 0x0000000000007b1d */ /* 0x000fe60000010000 */
[C---:B------:R-:W-:Y:S08]  /*7970*/  HMMA.16816.F32 R8, R180.reuse, R198, R8 ;  /* 0x000000c6b408723c */ /* 0x040ff00000001808 */
[C---:B------:R-:W-:Y:S08]  /*7980*/  HMMA.16816.F32 R12, R180.reuse, R204, R12 ;  /* 0x000000ccb40c723c */ /* 0x040ff0000000180c */
[C---:B------:R-:W-:Y:S08]  /*7990*/  HMMA.16816.F32 R16, R180.reuse, R206, R16 ;  /* 0x000000ceb410723c */ /* 0x040ff00000001810 */
[C---:B----4-:R-:W-:Y:S08]  /*79a0*/  HMMA.16816.F32 R20, R180.reuse, R184, R20 ;  /* 0x000000b8b414723c */ /* 0x050ff00000001814 */
[C---:B------:R-:W-:Y:S08]  /*79b0*/  HMMA.16816.F32 R24, R180.reuse, R186, R24 ;  /* 0x000000bab418723c */ /* 0x040ff00000001818 */
[C---:B------:R-:W-:Y:S08]  /*79c0*/  HMMA.16816.F32 R28, R180.reuse, R188, R28 ;  /* 0x000000bcb41c723c */ /* 0x040ff0000000181c */
[----:B------:R-:W-:Y:S08]  /*79d0*/  HMMA.16816.F32 R32, R180, R190, R32 ;  /* 0x000000beb420723c */ /* 0x000ff00000001820 */
[C---:B-1----:R-:W-:Y:S08]  /*79e0*/  HMMA.16816.F32 R4, R172.reuse, R176, R4 ;  /* 0x000000b0ac04723c */ /* 0x042ff00000001804 */
[C---:B------:R-:W-:Y:S08]  /*79f0*/  HMMA.16816.F32 R8, R172.reuse, R178, R8 ;  /* 0x000000b2ac08723c */ /* 0x040ff00000001808 */
[C---:B------:R-:W-:Y:S08]  /*7a00*/  HMMA.16816.F32 R12, R172.reuse, R200, R12 ;  /* 0x000000c8ac0c723c */ /* 0x040ff0000000180c */
[C---:B------:R-:W-:Y:S08]  /*7a10*/  HMMA.16816.F32 R16, R172.reuse, R202, R16 ;  /* 0x000000caac10723c */ /* 0x040ff00000001810 */
[C---:B---3--:R-:W-:Y:S08]  /*7a20*/  HMMA.16816.F32 R20, R172.reuse, R168, R20 ;  /* 0x000000a8ac14723c */ /* 0x048ff00000001814 */
[C---:B------:R-:W-:Y:S08]  /*7a30*/  HMMA.16816.F32 R24, R172.reuse, R170, R24 ;  /* 0x000000aaac18723c */ /* 0x040ff00000001818 */
[C---:B-----5:R-:W-:Y:S08]  /*7a40*/  HMMA.16816.F32 R28, R172.reuse, R192, R28 ;  /* 0x000000c0ac1c723c */ /* 0x060ff0000000181c */
[----:B------:R-:W-:Y:S01]  /*7a50*/  HMMA.16816.F32 R32, R172, R194, R32 ;  /* 0x000000c2ac20723c */ /* 0x000fe20000001820 */
[----:B------:R-:W-:Y:S07]  /*7a60*/  @!UPT UIADD3 URZ, URZ, URZ, URZ ;  /* 0x0000003f3f3ff290 */ /* 0x000fee000fffe03f */
[----:B------:R-:W-:-:S11]  /*7a70*/  @!P0 BRA `(.L_x_4817) ;  /* 0x0000056000008947 */ /* 0x000fd60003800000 */
[----:B------:R-:W-:Y:S01]  /*7a80*/  IMAD.MOV.U32 R0, RZ, RZ, 0x1 ;  /* 0x00000001ff007424 */ /* 0x000fe200078e00ff */
        /* <DEDUP_REMOVED lines=11> */
[C---:B------:R-:W-:Y:S01]  /*7b40*/  IMAD.SHL.U32 R176, R240.reuse, 0x2, RZ ;  /* 0x00000002f0b07824 */ /* 0x040fe200078e00ff */
[----:B------:R-:W-:Y:S01]  /*7b50*/  SHF.L.U64.HI R173, R239, 0x1, R230 ;  /* 0x00000001efad7819 */ /* 0x000fe200000102e6 */
[C---:B------:R-:W-:Y:S01]  /*7b60*/  IMAD.SHL.U32 R175, R231.reuse, 0x2, RZ ;  /* 0x00000002e7af7824 */ /* 0x040fe200078e00ff */
        /* <DEDUP_REMOVED lines=28> */
.L_x_4896:
        /* <DEDUP_REMOVED lines=22> */
.L_x_4897:
[C---:B---3--:R-:W-:Y:S02]  /*7e90*/  IADD3 R2, -R233.reuse, 0x10, RZ ;  /* 0x00000010e9027810 */ /* 0x048fe40007ffe1ff */
[----:B------:R-:W-:Y:S02]  /*7ea0*/  LOP3.LUT R238, R238, 0xfffffff7, RZ, 0xc0, !PT ;  /* 0xfffffff7eeee7812 */ /* 0x000fe400078ec0ff */
[----:B------:R-:W-:Y:S02]  /*7eb0*/  ISETP.NE.U32.AND P0, PT, R233, RZ, PT ;  /* 0x000000ffe900720c */ /* 0x000fe40003f05070 */
[----:B------:R-:W-:Y:S02]  /*7ec0*/  LOP3.LUT R2, R2, 0xf, RZ, 0xc0, !PT ;  /* 0x0000000f02027812 */ /* 0x000fe400078ec0ff */
[----:B------:R-:W-:Y:S02]  /*7ed0*/  @P1 LOP3.LUT R238, R238, 0x8, RZ, 0xfc, !PT ;  /* 0x00000008eeee1812 */ /* 0x000fe400078efcff */
[----:B--2---:R-:W-:Y:S04]  /*7ee0*/  IADD3 R2, P1, P5, R2, R0, R175 ;  /* 0x0000000002027210 */ /* 0x004fe80007d3e0af */
[----:B----4-:R-:W-:Y:S02]  /*7ef0*/  IADD3.X R3, RZ, R132, R171, P1, P5 ;  /* 0x00000084ff037210 */ /* 0x010fe40000fea4ab */
[----:B------:R-:W-:Y:S02]  /*7f00*/  IADD3 R168, P5, R0, R177, RZ ;  /* 0x000000b100a87210 */ /* 0x000fe40007fbe0ff */
[----:B------:R-:W-:Y:S01]  /*7f10*/  LOP3.LUT P1, RZ, R238, 0x8, RZ, 0xc0, !PT ;  /* 0x00000008eeff7812 */ /* 0x000fe2000782c0ff */
        /* <DEDUP_REMOVED lines=12> */
.L_x_4817:
[----:B------:R-:W-:Y:S05]  /*7fe0*/  BSYNC B0 ;  /* 0x0000000000007941 */ /* 0x000fea0003800000 */
.L_x_4816:
        /* <DEDUP_REMOVED lines=41> */
.L_x_4898:
[----:B--2---:R-:W-:Y:S01]  /*8280*/  FMNMX.FTZ R3, R0, R132, !PT ;  /* 0x0000008400037209 */ /* 0x004fe20007810000 */
[C---:B-1----:R-:W-:Y:S01]  /*8290*/  FMUL.FTZ R132, R133.reuse, c[0x0][0x2d0] ;  /* 0x0000b40085847a20 */ /* 0x042fe20000410000 */
[----:B------:R-:W-:Y:S01]  /*82a0*/  WARPSYNC 0xffffffff ;  /* 0xffffffff00007948 */ /* 0x000fe20003800000 */
[----:B------:R-:W-:Y:S01]  /*82b0*/  FADD.FTZ R0, -R133, R134 ;  /* 0x0000008685007221 */ /* 0x000fe20000010100 */
[----:B------:R-:W-:Y:S01]  /*82c0*/  ISETP.GT.AND P0, PT, R234, R242, PT ;  /* 0x000000f2ea00720c */ /* 0x000fe20003f04270 */
        /* <DEDUP_REMOVED lines=20> */
[----:B------:R3:W-:Y:S10]  /*8410*/  MUFU.EX2 R13, R4 ;  /* 0x00000004000d7308 */ /* 0x0007f40000000800 */
[----:B------:R-:W4:Y:S10]  /*8420*/  MUFU.EX2 R9, R9 ;  /* 0x0000000900097308 */ /* 0x000f340000000800 */
[----:B------:R-:W-:Y:S01]  /*8430*/  MUFU.EX2 R132, R132 ;  /* 0x0000008400847308 */ /* 0x000fe20000000800 */
[----:B---3--:R-:W-:Y:S04]  /*8440*/  FMUL.FTZ R4, R3, c[0x0][0x2d0] ;  /* 0x0000b40003047a20 */ /* 0x008fe80000410000 */
        /* <DEDUP_REMOVED lines=16> */
[----:B------:R-:W-:Y:S02]  /*8550*/  FFMA.FTZ R172, R15, c[0x0][0x2d0], -R4 ;  /* 0x0000b4000fac7a23 */ /* 0x000fe40000010804 */
[----:B------:R-:W-:Y:S10]  /*8560*/  MUFU.EX2 R197, R173 ;  /* 0x000000ad00c57308 */ /* 0x000ff40000000800 */
[----:B------:R-:W-:Y:S10]  /*8570*/  MUFU.EX2 R196, R172 ;  /* 0x000000ac00c47308 */ /* 0x000ff40000000800 */
[----:B------:R-:W-:Y:S10]  /*8580*/  MUFU.EX2 R173, R189 ;  /* 0x000000bd00ad7308 */ /* 0x000ff40000000800 */
[----:B------:R-:W-:Y:S01]  /*8590*/  MUFU.EX2 R172, R190 ;  /* 0x000000be00ac7308 */ /* 0x000fe20000000800 */
[----:B-1----:R-:W-:Y:S01]  /*85a0*/  FFMA.FTZ R0, R2, R237, R12 ;  /* 0x000000ed02007223 */ /* 0x002fe2000001000c */
[----:B--2---:R-:W-:Y:S01]  /*85b0*/  F2FP.PACK_AB R168, R8, R12 ;  /* 0x0000000c08a8723e */ /* 0x004fe200000000ff */
[----:B------:R-:W-:Y:S01]  /*85c0*/  FMUL.FTZ R32, R2, R136 ;  /* 0x0000008802207220 */ /* 0x000fe20000410000 */
[----:B----4-:R-:W-:Y:S01]  /*85d0*/  F2FP.PACK_AB R170, R9, R13 ;  /* 0x0000000d09aa723e */ /* 0x010fe200000000ff */
[----:B------:R-:W-:Y:S01]  /*85e0*/  FADD.FTZ R5, R8, R0 ;  /* 0x0000000008057221 */ /* 0x000fe20000010000 */
[----:B---3--:R-:W-:Y:S01]  /*85f0*/  F2FP.PACK_AB R169, R7, R10 ;  /* 0x0000000a07a9723e */ /* 0x008fe200000000ff */
[----:B------:R-:W-:Y:S02]  /*8600*/  FADD.FTZ R0, -R3, R135 ;  /* 0x0000008703007221 */ /* 0x000fe40000010100 */
[----:B------:R-:W-:Y:S02]  /*8610*/  FMUL.FTZ R33, R2, R137 ;  /* 0x0000008902217220 */ /* 0x000fe40000410000 */
[----:B------:R-:W-:Y:S02]  /*8620*/  FMUL.FTZ R0, R0, c[0x0][0x2d0] ;  /* 0x0000b40000007a20 */ /* 0x000fe40000410000 */
[----:B------:R-:W-:Y:S02]  /*8630*/  FFMA.FTZ R135, R11, c[0x0][0x2d0], -R4 ;  /* 0x0000b4000b877a23 */ /* 0x000fe40000010804 */
[C---:B------:R-:W-:Y:S02]  /*8640*/  FMUL.FTZ R12, R2.reuse, R156 ;  /* 0x0000009c020c7220 */ /* 0x040fe40000410000 */
[----:B------:R-:W1:Y:S01]  /*8650*/  MUFU.EX2 R0, R0 ;  /* 0x0000000000007308 */ /* 0x000e620000000800 */
[C---:B------:R-:W-:Y:S02]  /*8660*/  FMUL.FTZ R17, R2.reuse, R153 ;  /* 0x0000009902117220 */ /* 0x040fe40000410000 */
[----:B------:R-:W-:Y:S02]  /*8670*/  FADD.FTZ R4, R13, R5 ;  /* 0x000000050d047221 */ /* 0x000fe40000010000 */
[C---:B------:R-:W-:Y:S02]  /*8680*/  FMUL.FTZ R5, R2.reuse, R165 ;  /* 0x000000a502057220 */ /* 0x040fe40000410000 */
[----:B------:R-:W-:Y:S02]  /*8690*/  FADD.FTZ R180, R9, R4 ;  /* 0x0000000409b47221 */ /* 0x000fe40000010000 */
        /* <DEDUP_REMOVED lines=9> */
[----:B------:R-:W-:Y:S02]  /*8730*/  FMUL.FTZ R25, R2, R145 ;  /* 0x0000009102197220 */ /* 0x000fe40000410000 */
[C---:B-1----:R-:W-:Y:S02]  /*8740*/  FMUL.FTZ R34, R0.reuse, R138 ;  /* 0x0000008a00227220 */ /* 0x042fe40000410000 */
[C---:B------:R-:W-:Y:S02]  /*8750*/  FMUL.FTZ R35, R0.reuse, R139 ;  /* 0x0000008b00237220 */ /* 0x040fe40000410000 */
[----:B------:R-:W1:Y:S01]  /*8760*/  LDSM.16.MT88.4 R136, [R210] ;  /* 0x00000000d288783b */ /* 0x000e620000004200 */
[C---:B------:R-:W-:Y:S01]  /*8770*/  FFMA.FTZ R6, R0.reuse, R236, R10 ;  /* 0x000000ec00067223 */ /* 0x040fe2000001000a */
[----:B------:R-:W-:Y:S01]  /*8780*/  MUFU.EX2 R148, R186 ;  /* 0x000000ba00947308 */ /* 0x000fe20000000800 */
[C---:B------:R-:W-:Y:S02]  /*8790*/  FMUL.FTZ R10, R0.reuse, R162 ;  /* 0x000000a2000a7220 */ /* 0x040fe40000410000 */
[----:B------:R-:W-:Y:S02]  /*87a0*/  FADD.FTZ R152, R7, R6 ;  /* 0x0000000607987221 */ /* 0x000fe40000010000 */
[C---:B------:R-:W-:Y:S02]  /*87b0*/  FMUL.FTZ R6, R0.reuse, R166 ;  /* 0x000000a600067220 */ /* 0x040fe40000410000 */
[C---:B------:R-:W-:Y:S02]  /*87c0*/  FMUL.FTZ R7, R0.reuse, R167 ;  /* 0x000000a700077220 */ /* 0x040fe40000410000 */
[C---:B------:R-:W-:Y:S01]  /*87d0*/  FMUL.FTZ R11, R0.reuse, R163 ;  /* 0x000000a3000b7220 */ /* 0x040fe20000410000 */
[----:B------:R-:W-:Y:S01]  /*87e0*/  MUFU.EX2 R135, R176 ;  /* 0x000000b000877308 */ /* 0x000fe20000000800 */
[----:B------:R-:W-:Y:S01]  /*87f0*/  FMUL.FTZ R14, R0, R158 ;  /* 0x0000009e000e7220 */ /* 0x000fe20000410000 */
[----:B------:R-:W-:Y:S01]  /*8800*/  LDSM.16.MT88.4 R160, [R210+0x1800] ;  /* 0x00180000d2a0783b */ /* 0x000fe20000004200 */
[----:B--2---:R-:W-:Y:S01]  /*8810*/  F2FP.PACK_AB R171, R156, R153 ;  /* 0x000000999cab723e */ /* 0x004fe200000000ff */
        /* <DEDUP_REMOVED lines=10> */
[----:B------:R-:W2:Y:S01]  /*88c0*/  MUFU.EX2 R134, R179 ;  /* 0x000000b300867308 */ /* 0x000ea20000000800 */
[C---:B------:R-:W-:Y:S02]  /*88d0*/  FMUL.FTZ R31, R0.reuse, R143 ;  /* 0x0000008f001f7220 */ /* 0x040fe40000410000 */
[----:B------:R-:W-:Y:S01]  /*88e0*/  LDSM.16.MT88.4 R140, [R210+0x800] ;  /* 0x00080000d28c783b */ /* 0x000fe20000004200 */
[----:B------:R-:W-:Y:S02]  /*88f0*/  FMUL.FTZ R15, R0, R159 ;  /* 0x0000009f000f7220 */ /* 0x000fe40000410000 */
[C---:B------:R-:W-:Y:S01]  /*8900*/  FMUL.FTZ R24, R2.reuse, R144 ;  /* 0x0000009002187220 */ /* 0x040fe20000410000 */
[C---:B-1----:R-:W-:Y:S03]  /*8910*/  HMMA.16816.F32 R4, R168.reuse, R136, R4 ;  /* 0x00000088a804723c */ /* 0x042fe60000001804 */
[----:B------:R-:W-:Y:S02]  /*8920*/  MUFU.EX2 R144, R177 ;  /* 0x000000b100907308 */ /* 0x000fe40000000800 */
        /* <DEDUP_REMOVED lines=116> */
[----:B------:R-:W-:Y:S01]  /*9070*/  MUFU.EX2 R175, R183 ;  /* 0x000000b700af7308 */ /* 0x000fe20000000800 */
[C---:B-1----:R-:W-:Y:S03]  /*9080*/  HMMA.16816.F32 R44, R168.reuse, R136, R44 ;  /* 0x00000088a82c723c */ /* 0x042fe6000000182c */
[----:B---3--:R-:W-:Y:S04]  /*9090*/  FADD.FTZ R0, R2, R0 ;  /* 0x0000000002007221 */ /* 0x008fe80000010000 */
[----:B------:R-:W-:Y:S01]  /*90a0*/  FADD.FTZ R0, R144, R0 ;  /* 0x0000000090007221 */ /* 0x000fe20000010000 */
[C---:B------:R-:W-:Y:S01]  /*90b0*/  HMMA.16816.F32 R48, R168.reuse, R138, R48 ;  /* 0x0000008aa830723c */ /* 0x040fe20000001830 */
[----:B------:R-:W1:Y:S03]  /*90c0*/  LDSM.16.MT88.4 R136, [R213+0x2000] ;  /* 0x00200000d588783b */ /* 0x000e660000004200 */
[C---:B------:R-:W-:Y:S04]  /*90d0*/  FADD.FTZ R0, R135.reuse, R0 ;  /* 0x0000000087007221 */ /* 0x040fe80000010000 */
        /* <DEDUP_REMOVED lines=96> */
[----:B------:R-:W-:Y:S03]  /*96e0*/  MUFU.EX2 R2, R193 ;  /* 0x000000c100027308 */ /* 0x000fe60000000800 */
[C---:B-1----:R-:W-:Y:S07]  /*96f0*/  HMMA.16816.F32 R4, R136.reuse, R140, R4 ;  /* 0x0000008c8804723c */ /* 0x042fee0000001804 */
[----:B------:R-:W1:Y:S01]  /*9700*/  MUFU.EX2 R134, R191 ;  /* 0x000000bf00867308 */ /* 0x000e620000000800 */
[C---:B------:R-:W-:Y:S01]  /*9710*/  HMMA.16816.F32 R8, R136.reuse, R142, R8 ;  /* 0x0000008e8808723c */ /* 0x040fe20000001808 */
[----:B------:R-:W5:Y:S03]  /*9720*/  LDSM.16.MT88.4 R140, [R212+0x1000] ;  /* 0x00100000d48c783b */ /* 0x000f660000004200 */
[----:B----4-:R-:W-:Y:S04]  /*9730*/  F2FP.PACK_AB R170, R132, R135 ;  /* 0x0000008784aa723e */ /* 0x010fe800000000ff */
[C---:B--2---:R-:W-:Y:S08]  /*9740*/  HMMA.16816.F32 R12, R136.reuse, R144, R12 ;  /* 0x00000090880c723c */ /* 0x044ff0000000180c */
[C---:B------:R-:W-:Y:S01]  /*9750*/  HMMA.16816.F32 R16, R136.reuse, R146, R16 ;  /* 0x000000928810723c */ /* 0x040fe20000001810 */
[----:B------:R-:W2:Y:S03]  /*9760*/  LDSM.16.MT88.4 R144, [R210+0x3000] ;  /* 0x00300000d290783b */ /* 0x000ea60000004200 */
[----:B-1----:R-:W-:Y:S01]  /*9770*/  F2FP.PACK_AB R168, R2, R134 ;  /* 0x0000008602a8723e */ /* 0x002fe200000000ff */
[----:B------:R-:W-:Y:S03]  /*9780*/  FADD.FTZ R0, R134, R0 ;  /* 0x0000000086007221 */ /* 0x000fe60000010000 */
[C---:B---3--:R-:W-:Y:S01]  /*9790*/  HMMA.16816.F32 R20, R136.reuse, R148, R20 ;  /* 0x000000948814723c */ /* 0x048fe20000001814 */
[----:B------:R-:W-:Y:S03]  /*97a0*/  MUFU.EX2 R134, R192 ;  /* 0x000000c000867308 */ /* 0x000fe60000000800 */
[----:B------:R-:W-:Y:S02]  /*97b0*/  FADD.FTZ R0, R2, R0 ;  /* 0x0000000002007221 */ /* 0x000fe40000010000 */
[----:B------:R-:W-:Y:S02]  /*97c0*/  FADD.FTZ R2, R153, R152 ;  /* 0x0000009899027221 */ /* 0x000fe40000010000 */
[C---:B------:R-:W-:Y:S01]  /*97d0*/  HMMA.16816.F32 R24, R136.reuse, R150, R24 ;  /* 0x000000968818723c */ /* 0x040fe20000001818 */
[----:B------:R-:W1:Y:S03]  /*97e0*/  LDSM.16.MT88.4 R148, [R211+0x3000] ;  /* 0x00300000d394783b */ /* 0x000e660000004200 */
[----:B------:R-:W-:Y:S01]  /*97f0*/  FADD.FTZ R0, R135, R0 ;  /* 0x0000000087007221 */ /* 0x000fe20000010000 */
[----:B------:R-:W-:Y:S03]  /*9800*/  MOV R135, R3 ;  /* 0x0000000300877202 */ /* 0x000fe60000000f00 */
[C---:B-----5:R-:W-:Y:S01]  /*9810*/  HMMA.16816.F32 R28, R136.reuse, R140, R28 ;  /* 0x0000008c881c723c */ /* 0x060fe2000000181c */
[----:B------:R-:W-:Y:S03]  /*9820*/  LDSM.16.MT88.4 R152, [R211+0x1800] ;  /* 0x00180000d398783b */ /* 0x000fe60000004200 */
[----:B------:R-:W-:Y:S02]  /*9830*/  FADD.FTZ R237, R132, R0 ;  /* 0x0000000084ed7221 */ /* 0x000fe40000010000 */
[----:B------:R-:W-:Y:S01]  /*9840*/  FADD.FTZ R0, R156, R2 ;  /* 0x000000029c007221 */ /* 0x000fe20000010000 */
[----:B------:R-:W3:Y:S01]  /*9850*/  MUFU.EX2 R132, R195 ;  /* 0x000000c300847308 */ /* 0x000ee20000000800 */
[C---:B------:R-:W-:Y:S01]  /*9860*/  HMMA.16816.F32 R32, R136.reuse, R142, R32 ;  /* 0x0000008e8820723c */ /* 0x040fe20000001820 */
[----:B------:R-:W4:Y:S03]  /*9870*/  LDSM.16.MT88.4 R140, [R213+0x3000] ;  /* 0x00300000d58c783b */ /* 0x000f260000004200 */
[----:B------:R-:W-:Y:S04]  /*9880*/  FADD.FTZ R0, R197, R0 ;  /* 0x00000000c5007221 */ /* 0x000fe80000010000 */
[----:B------:R-:W-:Y:S01]  /*9890*/  FADD.FTZ R0, R196, R0 ;  /* 0x00000000c4007221 */ /* 0x000fe20000010000 */
[C---:B--2---:R-:W-:Y:S03]  /*98a0*/  HMMA.16816.F32 R36, R136.reuse, R144, R36 ;  /* 0x000000908824723c */ /* 0x044fe60000001824 */
[----:B------:R-:W-:Y:S04]  /*98b0*/  FADD.FTZ R0, R179, R0 ;  /* 0x00000000b3007221 */ /* 0x000fe80000010000 */
[----:B------:R-:W-:Y:S01]  /*98c0*/  FADD.FTZ R0, R178, R0 ;  /* 0x00000000b2007221 */ /* 0x000fe20000010000 */
[C---:B------:R-:W-:Y:S01]  /*98d0*/  HMMA.16816.F32 R40, R136.reuse, R146, R40 ;  /* 0x000000928828723c */ /* 0x040fe20000001828 */
[----:B------:R-:W2:Y:S03]  /*98e0*/  LDSM.16.MT88.4 R144, [R212+0x3000] ;  /* 0x00300000d490783b */ /* 0x000ea60000004200 */
[----:B------:R-:W-:Y:S01]  /*98f0*/  FADD.FTZ R0, R177, R0 ;  /* 0x00000000b1007221 */ /* 0x000fe20000010000 */
[----:B---3--:R-:W-:Y:S03]  /*9900*/  F2FP.PACK_AB R171, R132, R134 ;  /* 0x0000008684ab723e */ /* 0x008fe600000000ff */
        /* <DEDUP_REMOVED lines=12> */
[----:B------:R-:W-:Y:S01]  /*99d0*/  FADD.FTZ R2, R134, R0 ;  /* 0x0000000086027221 */ /* 0x000fe20000010000 */
[----:B------:R-:W-:Y:S02]  /*99e0*/  IADD3 R0, R234, -0x1, RZ ;  /* 0xffffffffea007810 */ /* 0x000fe40007ffe0ff */
[----:B------:R-:W-:Y:S01]  /*99f0*/  MOV R134, R133 ;  /* 0x0000008500867202 */ /* 0x000fe20000000f00 */
        /* <DEDUP_REMOVED lines=24> */
[C---:B---3--:R-:W-:Y:S08]  /*9b80*/  HMMA.16816.F32 R124, R136.reuse, R140, R124 ;  /* 0x0000008c887c723c */ /* 0x048ff0000000187c */
[----:B------:R-:W-:Y:S01]  /*9b90*/  HMMA.16816.F32 R128, R136, R142, R128 ;  /* 0x0000008e8880723c */ /* 0x000fe20000001880 */
[----:B------:R-:W1:Y:S07]  /*9ba0*/  LDSM.16.MT88.4 R136, [R212+0x1800] ;  /* 0x00180000d488783b */ /* 0x000e6e0000004200 */
        /* <DEDUP_REMOVED lines=8> */
[C---:B--2---:R-:W-:Y:S08]  /*9c30*/  HMMA.16816.F32 R148, R168.reuse, R144, R20 ;  /* 0x00000090a894723c */ /* 0x044ff00000001814 */
[C---:B------:R-:W-:Y:S07]  /*9c40*/  HMMA.16816.F32 R144, R168.reuse, R146, R24 ;  /* 0x00000092a890723c */ /* 0x040fee0000001818 */
[----:B------:R-:W-:Y:S01]  /*9c50*/  MOV R24, R3 ;  /* 0x0000000300187202 */ /* 0x000fe20000000f00 */
        /* <DEDUP_REMOVED lines=36> */
.L_x_4814:
[----:B------:R-:W-:Y:S05]  /*9ea0*/  BRA.DIV ~URZ, `(.L_x_4822) ;  /* 0x000069127f007947 */ /* 0x000fea000b800000 */
[----:B------:R1:W2:Y:S02]  /*9eb0*/  SHFL.BFLY PT, R0, R237, 0x2, 0x1f ;  /* 0x0c401f00ed007f89 */ /* 0x0002a400000e0000 */
.L_x_4899:
[----:B--2---:R-:W-:Y:S01]  /*9ec0*/  FADD.FTZ R4, R0, R237 ;  /* 0x000000ed00047221 */ /* 0x004fe20000010000 */
[----:B------:R-:W-:Y:S05]  /*9ed0*/  BRA.DIV ~URZ, `(.L_x_4823) ;  /* 0x000069327f007947 */ /* 0x000fea000b800000 */
[----:B------:R-:W2:Y:S02]  /*9ee0*/  SHFL.BFLY PT, R0, R236, 0x2, 0x1f ;  /* 0x0c401f00ec007f89 */ /* 0x000ea400000e0000 */
[----:B--2---:R-:W-:-:S02]  /*9ef0*/  FADD.FTZ R5, R0, R236 ;  /* 0x000000ec00057221 */ /* 0x004fc40000010000 */
[----:B------:R-:W2:Y:S04]  /*9f00*/  SHFL.BFLY PT, R0, R4, 0x1, 0x1f ;  /* 0x0c201f0004007f89 */ /* 0x000ea800000e0000 */
[----:B------:R3:W4:Y:S01]  /*9f10*/  SHFL.BFLY PT, R3, R5, 0x1, 0x1f ;  /* 0x0c201f0005037f89 */ /* 0x00072200000e0000 */
[----:B--2---:R-:W-:-:S05]  /*9f20*/  FADD.FTZ R4, R4, R0 ;  /* 0x0000000004047221 */ /* 0x004fca0000010000 */
.L_x_4900:
[----:B------:R-:W-:Y:S01]  /*9f30*/  FSETP.NE.FTZ.AND P1, PT, R4, RZ, PT ;  /* 0x000000ff0400720b */ /* 0x000fe20003f35000 */
[----:B----4-:R-:W-:Y:S01]  /*9f40*/  FADD.FTZ R3, R3, R5 ;  /* 0x0000000503037221 */ /* 0x010fe20000010000 */
[----:B------:R-:W-:Y:S02]  /*9f50*/  MOV R15, 0xff800000 ;  /* 0xff800000000f7802 */ /* 0x000fe40000000f00 */
[----:B------:R-:W-:Y:S02]  /*9f60*/  MOV R20, 0xff800000 ;  /* 0xff80000000147802 */ /* 0x000fe40000000f00 */
[----:B------:R-:W-:-:S07]  /*9f70*/  FSETP.NE.FTZ.AND P0, PT, R3, RZ, PT ;  /* 0x000000ff0300720b */ /* 0x000fce0003f15000 */
[----:B------:R-:W2:Y:S01]  /*9f80*/  @P1 MUFU.LG2 R0, R4 ;  /* 0x0000000400001308 */ /* 0x000ea20000000c00 */
[----:B------:R-:W-:-:S05]  /*9f90*/  @P1 MOV R2, 0x3f317218 ;  /* 0x3f31721800021802 */ /* 0x000fca0000000f00 */
[----:B------:R-:W-:Y:S02]  /*9fa0*/  @P1 FMUL.FTZ R2, R2, c[0x0][0x2d0] ;  /* 0x0000b40002021a20 */ /* 0x000fe40000410000 */
[----:B--2---:R-:W-:-:S04]  /*9fb0*/  @P1 FMUL.FTZ R0, R0, 0.69314718246459960938 ;  /* 0x3f31721800001820 */ /* 0x004fc80000410000 */
[----:B------:R-:W-:Y:S01]  /*9fc0*/  @P1 FFMA.FTZ R15, R2, R133, R0 ;  /* 0x00000085020f1223 */ /* 0x000fe20000010000 */
[----:B------:R-:W-:Y:S01]  /*9fd0*/  MOV R2, RZ ;  /* 0x000000ff00027202 */ /* 0x000fe20000000f00 */
[----:B------:R-:W2:Y:S08]  /*9fe0*/  @P0 MUFU.LG2 R0, R3 ;  /* 0x0000000300000308 */ /* 0x000eb00000000c00 */
[----:B------:R4:W5:Y:S01]  /*9ff0*/  @P1 MUFU.RCP R2, R4 ;  /* 0x0000000400021308 */ /* 0x0009620000001000 */
[----:B--2---:R-:W-:Y:S01]  /*a000*/  @P0 FMUL.FTZ R0, R0, 0.69314718246459960938 ;  /* 0x3f31721800000820 */ /* 0x004fe20000410000 */
[----:B----4-:R-:W-:Y:S01]  /*a010*/  @P0 MOV R4, 0x3f317218 ;  /* 0x3f31721800040802 */ /* 0x010fe20000000f00 */
[----:B-----5:R-:W-:-:S02]  /*a020*/  FMUL.FTZ R134, R2, R136 ;  /* 0x0000008802867220 */ /* 0x020fc40000410000 */
        /* <DEDUP_REMOVED lines=8> */
[----:B------:R-:W2:Y:S01]  /*a0b0*/  @P0 MUFU.RCP R0, R3 ;  /* 0x0000000300000308 */ /* 0x000ea20000001000 */
        /* <DEDUP_REMOVED lines=16> */
[----:B--2---:R-:W-:-:S02]  /*a1c0*/  FMUL.FTZ R156, R0, R46 ;  /* 0x0000002e009c7220 */ /* 0x004fc40000410000 */
        /* <DEDUP_REMOVED lines=106> */
.L_x_4796:
[----:B------:R2:W5:Y:S04]  /*a870*/  LDL R6, [R1] ;  /* 0x0000000001067983 */ /* 0x0005680000100800 */
        /* <DEDUP_REMOVED lines=8> */
[----:B---3--:R-:W-:Y:S01]  /*a900*/  IMAD.MOV.U32 R5, RZ, RZ, c[0x0][0x564] ;  /* 0x00015900ff057624 */ /* 0x008fe200078e00ff */
        /* <DEDUP_REMOVED lines=9> */
.L_x_4825:
[----:B--2---:R-:W-:Y:S05]  /*a9a0*/  BSYNC B0 ;  /* 0x0000000000007941 */ /* 0x004fea0003800000 */
.L_x_4824:
[----:B------:R-:W-:Y:S01]  /*a9b0*/  PRMT R0, R0, 0x9910, RZ ;  /* 0x0000991000007816 */ /* 0x000fe200000000ff */
[----:B------:R-:W-:Y:S01]  /*a9c0*/  BSSY B1, `(.L_x_4826) ;  /* 0x0000424000017945 */ /* 0x000fe20003800000 */
[----:B-----5:R-:W-:Y:S02]  /*a9d0*/  IMAD.MOV.U32 R106, RZ, RZ, R6 ;  /* 0x000000ffff6a7224 */ /* 0x020fe400078e0006 */
[----:B------:R-:W-:-:S13]  /*a9e0*/  ISETP.NE.AND P0, PT, R0, RZ, PT ;  /* 0x000000ff0000720c */ /* 0x000fda0003f05270 */
[----:B------:R-:W-:Y:S05]  /*a9f0*/  @!P0 BRA `(.L_x_4827) ;  /* 0x0000339000008947 */ /* 0x000fea0003800000 */
[----:B---3--:R-:W2:Y:S04]  /*aa00*/  LDL R5, [R1+0x24] ;  /* 0x0000240001057983 */ /* 0x008ea80000100800 */
        /* <DEDUP_REMOVED lines=160> */
.L_x_4828:
[----:B-1----:R-:W2:Y:S04]  /*b410*/  LDL.LU R6, [R1+0x14] ;  /* 0x0000140001067983 */ /* 0x002ea80000300800 */
[----:B------:R-:W3:Y:S04]  /*b420*/  LDL.LU R3, [R1+0x8] ;  /* 0x0000080001037983 */ /* 0x000ee80000300800 */
[----:B------:R-:W4:Y:S04]  /*b430*/  LDL.LU R2, [R1+0x4c] ;  /* 0x00004c0001027983 */ /* 0x000f280000300800 */
        /* <DEDUP_REMOVED lines=8> */
[----:B------:R-:W-:-:S05]  /*b4c0*/  ISETP.NE.AND.EX P0, PT, RZ, c[0x0][0x504], PT, P0 ;  /* 0x00014100ff007a0c */ /* 0x000fca0003f05300 */
[----:B------:R-:W1:Y:S08]  /*b4d0*/  LDC.64 R12, c[0x0][R10+0x168] ;  /* 0x00005a000a0c7b82 */ /* 0x000e700000000a00 */
[----:B------:R1:W1:Y:S08]  /*b4e0*/  LDC.64 R18, c[0x0][R10+0x178] ;  /* 0x00005e000a127b82 */ /* 0x0002700000000a00 */
[----:B------:R1:W1:Y:S01]  /*b4f0*/  LDC.64 R16, c[0x0][R10+0x160] ;  /* 0x000058000a107b82 */ /* 0x0002620000000a00 */
[----:B--2---:R-:W-:-:S02]  /*b500*/  SEL R8, R6, RZ, !P0 ;  /* 0x000000ff06087207 */ /* 0x004fc40004000000 */
[----:B---3--:R-:W-:Y:S02]  /*b510*/  LOP3.LUT R11, R3, 0xffff, RZ, 0xc0, !PT ;  /* 0x0000ffff030b7812 */ /* 0x008fe400078ec0ff */
[----:B----4-:R-:W-:Y:S01]  /*b520*/  SEL R3, R2, RZ, !P0 ;  /* 0x000000ff02037207 */ /* 0x010fe20004000000 */
        /* <DEDUP_REMOVED lines=57> */
[----:B------:R-:W-:Y:S01]  /*b8c0*/  IMAD R9, R9, c[0x0][0x3a0], RZ ;  /* 0x0000e80009097a24 */ /* 0x000fe200078e02ff */
[----:B-1----:R-:W-:Y:S01]  /*b8d0*/  LEA R4, R235, R243, 0x5 ;  /* 0x000000f3eb047211 */ /* 0x002fe200078e28ff */
[C---:B------:R-:W-:Y:S01]  /*b8e0*/  IMAD.WIDE.U32 R2, R0.reuse, c[0x0][0x3a0], RZ ;  /* 0x0000e80000027a25 */ /* 0x040fe200078e00ff */
[----:B------:R-:W-:Y:S01]  /*b8f0*/  SHF.R.S32.HI R5, RZ, 0x1f, R8 ;  /* 0x0000001fff057819 */ /* 0x000fe20000011408 */
[----:B------:R1:W2:Y:S01]  /*b900*/  LDS.128 R28, [R229+0x80] ;  /* 0x00008000e51c7984 */ /* 0x0002a20000000c00 */
[----:B------:R-:W-:Y:S01]  /*b910*/  LEA R4, R21, R4, 0x7 ;  /* 0x0000000415047211 */ /* 0x000fe200078e38ff */
[----:B------:R-:W-:Y:S02]  /*b920*/  IMAD R0, R0, c[0x0][0x3a4], R9 ;  /* 0x0000e90000007a24 */ /* 0x000fe400078e0209 */
        /* <DEDUP_REMOVED lines=41> */
.L_x_4901:
[----:B------:R-:W-:Y:S05]  /*bbc0*/  BRA.DIV ~URZ, `(.L_x_4831) ;  /* 0x00004db27f007947 */ /* 0x000fea000b800000 */
[----:B------:R4:W2:Y:S02]  /*bbd0*/  SHFL.IDX PT, R0, R14, RZ, 0x181f ;  /* 0x00181fff0e007589 */ /* 0x0008a400000e0000 */
.L_x_4902:
        /* <DEDUP_REMOVED lines=25> */
.L_x_4833:
[----:B------:R-:W-:Y:S05]  /*bd70*/  BSYNC B0 ;  /* 0x0000000000007941 */ /* 0x000fea0003800000 */
.L_x_4832:
[----:B------:R-:W-:Y:S05]  /*bd80*/  BRA.DIV ~URZ, `(.L_x_4834) ;  /* 0x00004c627f007947 */ /* 0x000fea000b800000 */
[----:B---3--:R3:W4:Y:S04]  /*bd90*/  SHFL.IDX PT, R4, R5, 0x1, 0x181f ;  /* 0x00381f0005047f89 */ /* 0x00872800000e0000 */
[----:B--2---:R3:W2:Y:S02]  /*bda0*/  SHFL.IDX PT, R0, R14, 0x1, 0x181f ;  /* 0x00381f000e007f89 */ /* 0x0046a400000e0000 */
.L_x_4903:
        /* <DEDUP_REMOVED lines=24> */
.L_x_4836:
[----:B------:R-:W-:Y:S05]  /*bf30*/  BSYNC B0 ;  /* 0x0000000000007941 */ /* 0x000fea0003800000 */
.L_x_4835:
[----:B------:R-:W-:Y:S05]  /*bf40*/  BRA.DIV ~URZ, `(.L_x_4837) ;  /* 0x00004b727f007947 */ /* 0x000fea000b800000 */
[----:B----4-:R4:W3:Y:S02]  /*bf50*/  SHFL.IDX PT, R4, R5, 0x2, 0x181f ;  /* 0x00581f0005047f89 */ /* 0x0108e400000e0000 */
.L_x_4904:
[----:B------:R-:W-:Y:S05]  /*bf60*/  BRA.DIV ~URZ, `(.L_x_4838) ;  /* 0x00004bc27f007947 */ /* 0x000fea000b800000 */
[----:B--2---:R2:W4:Y:S02]  /*bf70*/  SHFL.IDX PT, R0, R14, 0x2, 0x181f ;  /* 0x00581f000e007f89 */ /* 0x00452400000e0000 */
.L_x_4905:
        /* <DEDUP_REMOVED lines=24> */
.L_x_4840:
[----:B------:R-:W-:Y:S05]  /*c100*/  BSYNC B0 ;  /* 0x0000000000007941 */ /* 0x000fea0003800000 */
.L_x_4839:
[----:B------:R-:W-:Y:S05]  /*c110*/  BRA.DIV ~URZ, `(.L_x_4841) ;  /* 0x00004a827f007947 */ /* 0x000fea000b800000 */
[----:B---3--:R3:W1:Y:S04]  /*c120*/  SHFL.IDX PT, R4, R5, 0x3, 0x181f ;  /* 0x00781f0005047f89 */ /* 0x00866800000e0000 */
[----:B----4-:R3:W4:Y:S02]  /*c130*/  SHFL.IDX PT, R0, R14, 0x3, 0x181f ;  /* 0x00781f000e007f89 */ /* 0x01072400000e0000 */
.L_x_4906:
        /* <DEDUP_REMOVED lines=10> */
[CC--:B------:R-:W-:Y:S02]  /*c1e0*/  @!P1 LEA R6, P4, R240.reuse, R0.reuse, 0x1 ;  /* 0x00000000f0069211 */ /* 0x0c0fe400078808ff */
[----:B------:R-:W-:Y:S02]  /*c1f0*/  @!P0 LEA R2, P3, R239, R0, 0x1 ;  /* 0x00000000ef028211 */ /* 0x000fe400078608ff */
        /* <DEDUP_REMOVED lines=13> */
.L_x_4829:
        /* <DEDUP_REMOVED lines=33> */
.L_x_4907:
[----:B------:R-:W-:Y:S05]  /*c4e0*/  BRA.DIV ~URZ, `(.L_x_4844) ;  /* 0x000047f27f007947 */ /* 0x000fea000b800000 */
[----:B------:R3:W4:Y:S02]  /*c4f0*/  SHFL.IDX PT, R0, R12, RZ, 0x1c1f ;  /* 0x001c1fff0c007589 */ /* 0x00072400000e0000 */
.L_x_4908:
        /* <DEDUP_REMOVED lines=31> */
[----:B------:R-:W-:Y:S02]  /*c6f0*/  @!P3 LEA.HI.X R3, R6, R4, R7, 0x2, P2 ;  /* 0x000000040603b211 */ /* 0x000fe400010f1407 */
[----:B------:R-:W-:-:S03]  /*c700*/  ISETP.GE.AND P6, PT, R9, c[0x0][0x3c8], PT ;  /* 0x0000f20009007a0c */ /* 0x000fc60003fc6270 */
[----:B------:R2:W-:Y:S01]  /*c710*/  @!P3 ST.E.64 [R2.64], R26 ;  /* 0x0000001a0200b985 */ /* 0x0005e2000c101b06 */
[----:B------:R-:W-:-:S05]  /*c720*/  ISETP.GE.AND P2, PT, R16, c[0x0][0x3c8], PT ;  /* 0x0000f20010007a0c */ /* 0x000fca0003f46270 */
        /* <DEDUP_REMOVED lines=29> */
[C---:B------:R-:W-:Y:S02]  /*c900*/  @!P1 LEA R6, P3, R13.reuse, R0, 0x2 ;  /* 0x000000000d069211 */ /* 0x040fe400078610ff */
        /* <DEDUP_REMOVED lines=14> */
[----:B------:R2:W-:Y:S01]  /*c9f0*/  @!P6 ST.E.64 [R2.64], R36 ;  /* 0x000000240200e985 */ /* 0x0005e2000c101b06 */
[----:B----4-:R-:W-:-:S02]  /*ca00*/  ISETP.GE.AND P6, PT, R25, c[0x0][0x3c8], PT ;  /* 0x0000f20019007a0c */ /* 0x010fc40003fc6270 */
[----:B-1----:R-:W-:-:S04]  /*ca10*/  @!P2 LEA R6, P3, R8, R0, 0x2 ;  /* 0x000000000806a211 */ /* 0x002fc800078610ff */
[----:B------:R-:W-:Y:S02]  /*ca20*/  @!P2 LEA.HI.X R7, R8, R4, R10, 0x2, P3 ;  /* 0x000000040807a211 */ /* 0x000fe400018f140a */
[----:B------:R-:W4:Y:S01]  /*ca30*/  LDL R10, [R1+0x84] ;  /* 0x00008400010a7983 */ /* 0x000f220000100800 */
[----:B--2---:R-:W-:-:S03]  /*ca40*/  ISETP.GE.AND P1, PT, R11, c[0x0][0x3c8], PT ;  /* 0x0000f2000b007a0c */ /* 0x004fc60003f26270 */
[----:B------:R1:W-:Y:S01]  /*ca50*/  @!P2 ST.E.64 [R6.64], R40 ;  /* 0x000000280600a985 */ /* 0x0003e2000c101b06 */
[----:B------:R-:W-:-:S03]  /*ca60*/  @!P5 LEA R2, P4, R17, R0, 0x2 ;  /* 0x000000001102d211 */ /* 0x000fc600078810ff */
[----:B------:R-:W2:Y:S06]  /*ca70*/  LDL R8, [R1+0x80] ;  /* 0x0000800001087983 */ /* 0x000eac0000100800 */
[----:B-1----:R-:W-:Y:S02]  /*ca80*/  @!P1 LEA R6, P3, R11, R0, 0x2 ;  /* 0x000000000b069211 */ /* 0x002fe400078610ff */
[----:B------:R-:W-:Y:S02]  /*ca90*/  ISETP.GE.AND P2, PT, R9, c[0x0][0x3c8], PT ;  /* 0x0000f20009007a0c */ /* 0x000fe40003f46270 */
[----:B------:R-:W-:-:S02]  /*caa0*/  @!P5 LEA.HI.X R3, R17, R4, R20, 0x2, P4 ;  /* 0x000000041103d211 */ /* 0x000fc400020f1414 */
        /* <DEDUP_REMOVED lines=8> */
[C---:B------:R-:W-:Y:S02]  /*cb30*/  @!P2 LEA R6, P3, R9.reuse, R0, 0x2 ;  /* 0x000000000906a211 */ /* 0x040fe400078610ff */
        /* <DEDUP_REMOVED lines=42> */
[CC--:B------:R-:W-:Y:S01]  /*cde0*/  @!P2 LEA R8, P3, R11.reuse, R0.reuse, 0x2 ;  /* 0x000000000b08a211 */ /* 0x0c0fe200078610ff */
[----:B------:R1:W-:Y:S02]  /*cdf0*/  @!P5 ST.E.64 [R2.64], R76 ;  /* 0x0000004c0200d985 */ /* 0x0003e4000c101b06 */
[C---:B-1----:R-:W-:Y:S02]  /*ce00*/  @!P6 LEA R2, P4, R16.reuse, R0, 0x2 ;  /* 0x000000001002e211 */ /* 0x042fe400078810ff */
        /* <DEDUP_REMOVED lines=23> */
[-C--:B-1----:R-:W-:Y:S02]  /*cf80*/  @!P3 LEA R6, P2, R21, R0.reuse, 0x2 ;  /* 0x000000001506b211 */ /* 0x082fe400078410ff */
[----:B---3--:R-:W-:Y:S02]  /*cf90*/  @!P4 LEA R2, P5, R25, R0, 0x2 ;  /* 0x000000001902c211 */ /* 0x008fe400078a10ff */
[-C--:B------:R-:W-:Y:S02]  /*cfa0*/  @!P3 LEA.HI.X R7, R21, R4.reuse, R24, 0x2, P2 ;  /* 0x000000041507b211 */ /* 0x080fe400010f1418 */
[----:B------:R-:W-:Y:S02]  /*cfb0*/  @!P4 LEA.HI.X R3, R25, R4, R26, 0x2, P5 ;  /* 0x000000041903c211 */ /* 0x000fe400028f141a */
[----:B--2---:R-:W-:-:S03]  /*cfc0*/  ISETP.GE.AND P6, PT, R19, c[0x0][0x3c8], PT ;  /* 0x0000f20013007a0c */ /* 0x004fc60003fc6270 */
[----:B------:R1:W-:Y:S01]  /*cfd0*/  @!P4 ST.E.64 [R2.64], R100 ;  /* 0x000000640200c985 */ /* 0x0003e2000c101b06 */
[----:B----4-:R-:W-:-:S03]  /*cfe0*/  ISETP.GE.AND P5, PT, R17, c[0x0][0x3c8], PT ;  /* 0x0000f20011007a0c */ /* 0x010fc60003fa6270 */
[----:B------:R2:W-:Y:S01]  /*cff0*/  @!P3 ST.E.64 [R6.64], R104 ;  /* 0x000000680600b985 */ /* 0x0005e2000c101b06 */
[----:B------:R-:W-:Y:S02]  /*d000*/  ISETP.GE.AND P4, PT, R15, c[0x0][0x3c8], PT ;  /* 0x0000f2000f007a0c */ /* 0x000fe40003f86270 */
[----:B------:R-:W-:Y:S02]  /*d010*/  ISETP.GE.AND P1, PT, R10, c[0x0][0x3c8], PT ;  /* 0x0000f2000a007a0c */ /* 0x000fe40003f26270 */
[----:B------:R-:W-:-:S11]  /*d020*/  ISETP.GE.AND P3, PT, R13, c[0x0][0x3c8], PT ;  /* 0x0000f2000d007a0c */ /* 0x000fd60003f66270 */
[----:B-1----:R-:W-:-:S04]  /*d030*/  @!P1 LEA R2, P2, R10, R0, 0x2 ;  /* 0x000000000a029211 */ /* 0x002fc800078410ff */
[----:B-----5:R-:W-:Y:S02]  /*d040*/  @!P1 LEA.HI.X R3, R10, R4, R11, 0x2, P2 ;  /* 0x000000040a039211 */ /* 0x020fe400010f140b */
        /* <DEDUP_REMOVED lines=13> */
.L_x_4846:
[----:B------:R-:W-:Y:S05]  /*d120*/  BSYNC B0 ;  /* 0x0000000000007941 */ /* 0x000fea0003800000 */
.L_x_4845:
[----:B------:R-:W-:Y:S05]  /*d130*/  BRA.DIV ~URZ, `(.L_x_4847) ;  /* 0x00003c127f007947 */ /* 0x000fea000b800000 */
[----:B--2---:R2:W1:Y:S04]  /*d140*/  SHFL.IDX PT, R4, R5, 0x1, 0x1c1f ;  /* 0x003c1f0005047f89 */ /* 0x00446800000e0000 */
[----:B----4-:R2:W4:Y:S02]  /*d150*/  SHFL.IDX PT, R0, R12, 0x1, 0x1c1f ;  /* 0x003c1f000c007f89 */ /* 0x01052400000e0000 */
.L_x_4909:
        /* <DEDUP_REMOVED lines=195> */
.L_x_4827:
[----:B------:R-:W2:Y:S04]  /*dd90*/  LDL.LU R4, [R1+0x18] ;  /* 0x0000180001047983 */ /* 0x000ea80000300800 */
[----:B------:R-:W4:Y:S01]  /*dda0*/  LDL.LU R6, [R1+0x1c] ;  /* 0x00001c0001067983 */ /* 0x000f220000300800 */
[----:B------:R-:W-:Y:S02]  /*ddb0*/  ISETP.NE.U32.AND P1, PT, RZ, c[0x0][0x508], PT ;  /* 0x00014200ff007a0c */ /* 0x000fe40003f25070 */
[----:B------:R-:W-:Y:S01]  /*ddc0*/  ISETP.NE.U32.AND P3, PT, RZ, c[0x0][0x500], PT ;  /* 0x00014000ff007a0c */ /* 0x000fe20003f65070 */
[----:B---3--:R-:W3:Y:S01]  /*ddd0*/  LDL.LU R0, [R1+0x20] ;  /* 0x0000200001007983 */ /* 0x008ee20000300800 */
[----:B------:R-:W-:Y:S01]  /*dde0*/  ISETP.NE.AND.EX P1, PT, RZ, c[0x0][0x50c], PT, P1 ;  /* 0x00014300ff007a0c */ /* 0x000fe20003f25310 */
[----:B------:R-:W-:Y:S01]  /*ddf0*/  IMAD.MOV.U32 R8, RZ, RZ, RZ ;  /* 0x000000ffff087224 */ /* 0x000fe200078e00ff */
[----:B------:R-:W-:Y:S01]  /*de00*/  ISETP.NE.AND.EX P3, PT, RZ, c[0x0][0x504], PT, P3 ;  /* 0x00014100ff007a0c */ /* 0x000fe20003f65330 */
[----:B------:R-:W-:Y:S01]  /*de10*/  IMAD.MOV.U32 R20, RZ, RZ, c[0x0][0x388] ;  /* 0x0000e200ff147624 */ /* 0x000fe200078e00ff */
[----:B--2---:R-:W-:-:S09]  /*de20*/  IADD3 R2, P2, R4, c[0x0][0x500], RZ ;  /* 0x0001400004027a10 */ /* 0x004fd20007f5e0ff */
[----:B------:R-:W-:Y:S02]  /*de30*/  @P1 IADD3 R4, P0, R4, c[0x0][0x508], RZ ;  /* 0x0001420004041a10 */ /* 0x000fe40007f1e0ff */
[C---:B----4-:R-:W-:Y:S02]  /*de40*/  IADD3.X R3, R6.reuse, c[0x0][0x504], RZ, P2, !PT ;  /* 0x0001410006037a10 */ /* 0x050fe400017fe4ff */
[----:B------:R-:W-:-:S03]  /*de50*/  @P1 IADD3.X R5, R6, c[0x0][0x50c], RZ, P0, !PT ;  /* 0x0001430006051a10 */ /* 0x000fc600007fe4ff */
[----:B------:R2:W5:Y:S04]  /*de60*/  @P3 LDG.E R8, [R2.64] ;  /* 0x0000000602083981 */ /* 0x000568000c1e1900 */
[----:B------:R2:W5:Y:S01]  /*de70*/  @P1 LDG.E R20, [R4.64] ;  /* 0x0000000604141981 */ /* 0x000562000c1e1900 */
[----:B---3--:R-:W-:-:S04]  /*de80*/  ISETP.NE.AND P0, PT, R0, RZ, PT ;  /* 0x000000ff0000720c */ /* 0x008fc80003f05270 */
[----:B------:R-:W-:Y:S01]  /*de90*/  SEL R19, R0, c[0x0][0x3d4], P0 ;  /* 0x0000f50000137a07 */ /* 0x000fe20000000000 */
[----:B------:R-:W-:Y:S05]  /*dea0*/  @P1 BRA `(.L_x_4848) ;  /* 0x0000004000001947 */ /* 0x000fea0003800000 */
[----:B------:R-:W-:Y:S05]  /*deb0*/  @!P3 BRA `(.L_x_4848) ;  /* 0x000000300000b947 */ /* 0x000fea0003800000 */
[----:B------:R3:W4:Y:S04]  /*dec0*/  LDG.E R0, [R2.64] ;  /* 0x0000000602007981 */ /* 0x000728000c1e1900 */
[----:B--23--:R-:W4:Y:S02]  /*ded0*/  LDG.E R2, [R2.64+0x4] ;  /* 0x0000040602027981 */ /* 0x00cf24000c1e1900 */
[----:B----45:R-:W-:Y:S02]  /*dee0*/  IADD3 R20, -R0, R2, RZ ;  /* 0x0000000200147210 */ /* 0x030fe40007ffe1ff */
.L_x_4848:
[----:B--2---:R-:W2:Y:S04]  /*def0*/  LDL.LU R4, [R1+0x8] ;  /* 0x0000080001047983 */ /* 0x004ea80000300800 */
        /* <DEDUP_REMOVED lines=59> */
.L_x_4850:
[----:B------:R-:W-:Y:S05]  /*e2b0*/  BSYNC B0 ;  /* 0x0000000000007941 */ /* 0x000fea0003800000 */
.L_x_4849:
        /* <DEDUP_REMOVED lines=36> */
.L_x_4910:
[----:B------:R-:W-:Y:S05]  /*e500*/  BRA.DIV ~URZ, `(.L_x_4852) ;  /* 0x000029827f007947 */ /* 0x000fea000b800000 */
[----:B------:R3:W4:Y:S02]  /*e510*/  SHFL.IDX PT, R0, R14, RZ, 0x181f ;  /* 0x00181fff0e007589 */ /* 0x00072400000e0000 */
.L_x_4911:
        /* <DEDUP_REMOVED lines=26> */
.L_x_4854:
[----:B------:R-:W-:Y:S05]  /*e6c0*/  BSYNC B0 ;  /* 0x0000000000007941 */ /* 0x000fea0003800000 */
.L_x_4853:
[----:B------:R-:W-:Y:S05]  /*e6d0*/  BRA.DIV ~URZ, `(.L_x_4855) ;  /* 0x000028227f007947 */ /* 0x000fea000b800000 */
[----:B--2---:R2:W1:Y:S04]  /*e6e0*/  SHFL.IDX PT, R4, R5, 0x1, 0x181f ;  /* 0x00381f0005047f89 */ /* 0x00446800000e0000 */
[----:B----4-:R2:W4:Y:S02]  /*e6f0*/  SHFL.IDX PT, R0, R14, 0x1, 0x181f ;  /* 0x00381f000e007f89 */ /* 0x01052400000e0000 */
.L_x_4912:
        /* <DEDUP_REMOVED lines=24> */
.L_x_4857:
[----:B------:R-:W-:Y:S05]  /*e880*/  BSYNC B0 ;  /* 0x0000000000007941 */ /* 0x000fea0003800000 */
.L_x_4856:
[----:B------:R-:W-:Y:S05]  /*e890*/  BRA.DIV ~URZ, `(.L_x_4858) ;  /* 0x000027327f007947 */ /* 0x000fea000b800000 */
[----:B-1----:R1:W2:Y:S02]  /*e8a0*/  SHFL.IDX PT, R4, R5, 0x2, 0x181f ;  /* 0x00581f0005047f89 */ /* 0x0022a400000e0000 */
.L_x_4913:
[----:B------:R-:W-:Y:S05]  /*e8b0*/  BRA.DIV ~URZ, `(.L_x_4859) ;  /* 0x000027827f007947 */ /* 0x000fea000b800000 */
[----:B----4-:R4:W1:Y:S02]  /*e8c0*/  SHFL.IDX PT, R0, R14, 0x2, 0x181f ;  /* 0x00581f000e007f89 */ /* 0x01086400000e0000 */
.L_x_4914:
        /* <DEDUP_REMOVED lines=24> */
.L_x_4861:
[----:B------:R-:W-:Y:S05]  /*ea50*/  BSYNC B0 ;  /* 0x0000000000007941 */ /* 0x000fea0003800000 */
.L_x_4860:
[----:B------:R-:W-:Y:S05]  /*ea60*/  BRA.DIV ~URZ, `(.L_x_4862) ;  /* 0x000026427f007947 */ /* 0x000fea000b800000 */
[----:B--2---:R2:W3:Y:S04]  /*ea70*/  SHFL.IDX PT, R4, R5, 0x3, 0x181f ;  /* 0x00781f0005047f89 */ /* 0x0044e800000e0000 */
[----:B-1----:R2:W1:Y:S02]  /*ea80*/  SHFL.IDX PT, R0, R14, 0x3, 0x181f ;  /* 0x00781f000e007f89 */ /* 0x00246400000e0000 */
.L_x_4915:
        /* <DEDUP_REMOVED lines=23> */
.L_x_4842:
[----:B------:R-:W-:Y:S05]  /*ec00*/  BSYNC B1 ;  /* 0x0000000000017941 */ /* 0x000fea0003800000 */
.L_x_4826:
        /* <DEDUP_REMOVED lines=15> */
.L_x_4916:
[----:B------:R-:W-:Y:S05]  /*ed00*/  BRA.DIV ~URZ, `(.L_x_4865) ;  /* 0x000024e27f007947 */ /* 0x000fea000b800000 */
[----:B------:R3:W4:Y:S02]  /*ed10*/  SHFL.IDX PT, R8, R106, 0x1, 0x1f ;  /* 0x00201f006a087f89 */ /* 0x00072400000e0000 */
.L_x_4917:
        /* <DEDUP_REMOVED lines=19> */
.L_x_4918:
        /* <DEDUP_REMOVED lines=16> */
.L_x_4919:
[----:B---3--:R-:W-:Y:S01]  /*ef50*/  IMAD R0, R0, c[0x0][0x538], RZ ;  /* 0x00014e0000007a24 */ /* 0x008fe200078e02ff */
[----:B------:R-:W-:Y:S04]  /*ef60*/  BSSY B1, `(.L_x_4868) ;  /* 0x0000083000017945 */ /* 0x000fe80003800000 */
[----:B----4-:R-:W-:-:S04]  /*ef70*/  IADD3 R8, R0, R8, RZ ;  /* 0x0000000800087210 */ /* 0x010fc80007ffe0ff */
[----:B--2---:R-:W-:-:S13]  /*ef80*/  ISETP.GT.AND P6, PT, R8, R9, PT ;  /* 0x000000090800720c */ /* 0x004fda0003fc4270 */
[----:B------:R-:W-:Y:S05]  /*ef90*/  @P6 BRA `(.L_x_4869) ;  /* 0x0000025000006947 */ /* 0x000fea0003800000 */
.L_x_4873:
        /* <DEDUP_REMOVED lines=17> */
.L_x_4920:
        /* <DEDUP_REMOVED lines=16> */
.L_x_4921:
[----:B--2---:R-:W-:-:S05]  /*f1b0*/  IMAD R0, R0, c[0x0][0x538], RZ ;  /* 0x00014e0000007a24 */ /* 0x004fca00078e02ff */
[----:B------:R-:W-:-:S04]  /*f1c0*/  IADD3 R8, R0, R8, RZ ;  /* 0x0000000800087210 */ /* 0x000fc80007ffe0ff */
[----:B------:R-:W-:-:S13]  /*f1d0*/  ISETP.GT.AND P6, PT, R8, R9, PT ;  /* 0x000000090800720c */ /* 0x000fda0003fc4270 */
[----:B-1----:R-:W-:Y:S05]  /*f1e0*/  @!P6 BRA `(.L_x_4873) ;  /* 0xfffffdb00000e947 */ /* 0x002fea000383ffff */
.L_x_4869:
[----:B------:R-:W-:-:S05]  /*f1f0*/  IADD3 R8, -R0, R8, RZ ;  /* 0x0000000800087210 */ /* 0x000fca0007ffe1ff */
[----:B------:R-:W-:-:S05]  /*f200*/  IMAD R0, R4, c[0x0][0x538], R8 ;  /* 0x00014e0004007a24 */ /* 0x000fca00078e0208 */
[----:B------:R-:W-:Y:S01]  /*f210*/  ISETP.GT.AND P0, PT, R0, R9, PT ;  /* 0x000000090000720c */ /* 0x000fe20003f04270 */
[----:B------:R-:W-:-:S12]  /*f220*/  BRA.DIV ~URZ, `(.L_x_4874) ;  /* 0x000024227f007947 */ /* 0x000fd8000b800000 */
[----:B------:R-:W-:-:S04]  /*f230*/  VOTE.ANY R0, PT, !P0 ;  /* 0x0000000000007806 */ /* 0x000fc800040e0100 */
.L_x_4922:
[----:B------:R2:W3:Y:S01]  /*f240*/  POPC R11, R0 ;  /* 0x00000000000b7309 */ /* 0x0004e20000000000 */
[----:B------:R-:W-:Y:S05]  /*f250*/  BRA.DIV ~URZ, `(.L_x_4875) ;  /* 0x000024327f007947 */ /* 0x000fea000b800000 */
[----:B---3--:R3:W4:Y:S04]  /*f260*/  SHFL.IDX PT, R6, R6, R11, 0x1f ;  /* 0x00001f0b06067589 */ /* 0x00872800000e0000 */
[----:B------:R3:W1:Y:S02]  /*f270*/  SHFL.IDX PT, R7, R7, R11, 0x1f ;  /* 0x00001f0b07077589 */ /* 0x00066400000e0000 */
.L_x_4923:
[----:B------:R-:W-:Y:S01]  /*f280*/  ISETP.NE.AND P0, PT, R0, RZ, PT ;  /* 0x000000ff0000720c */ /* 0x000fe20003f05270 */
[----:B------:R-:W-:-:S12]  /*f290*/  BSSY B0, `(.L_x_4876) ;  /* 0x0000005000007945 */ /* 0x000fd80003800000 */
[----:B------:R-:W-:Y:S05]  /*f2a0*/  @!P0 BRA `(.L_x_4877) ;  /* 0x0000003000008947 */ /* 0x000fea0003800000 */
[----:B--2---:R-:W-:Y:S01]  /*f2b0*/  IADD3 R0, R11, -0x1, RZ ;  /* 0xffffffff0b007810 */ /* 0x004fe20007ffe0ff */
[----:B------:R-:W-:Y:S05]  /*f2c0*/  BRA.DIV ~URZ, `(.L_x_4878) ;  /* 0x000024927f007947 */ /* 0x000fea000b800000 */
[----:B------:R2:W3:Y:S02]  /*f2d0*/  SHFL.IDX PT, R10, R4, R0, 0x1f ;  /* 0x00001f00040a7589 */ /* 0x0004e400000e0000 */
.L_x_4877:
[----:B------:R-:W-:Y:S05]  /*f2e0*/  BSYNC B0 ;  /* 0x0000000000007941 */ /* 0x000fea0003800000 */
.L_x_4876:
        /* <DEDUP_REMOVED lines=69> */
.L_x_4870:
[----:B------:R-:W-:Y:S01]  /*f740*/  MOV R0, c[0x0][0x53c] ;  /* 0x00014f0000007a02 */ /* 0x000fe20000000f00 */
[----:B------:R2:W-:Y:S04]  /*f750*/  STL [R1], R9 ;  /* 0x0000000901007387 */ /* 0x0005e80000100800 */
[----:B------:R2:W-:Y:S04]  /*f760*/  STL [R1+0x4], RZ ;  /* 0x000004ff01007387 */ /* 0x0005e80000100800 */
[----:B------:R2:W-:Y:S04]  /*f770*/  STL [R1+0x8], RZ ;  /* 0x000008ff01007387 */ /* 0x0005e80000100800 */
[----:B------:R2:W-:Y:S02]  /*f780*/  STL [R1+0xc], R0 ;  /* 0x00000c0001007387 */ /* 0x0005e40000100800 */
.L_x_4879:
[----:B------:R-:W-:Y:S05]  /*f790*/  BSYNC B1 ;  /* 0x0000000000017941 */ /* 0x000fea0003800000 */
.L_x_4868:
        /* <DEDUP_REMOVED lines=9> */
.L_x_4863:
[----:B--2---:R-:W2:Y:S02]  /*f830*/  LDL R0, [R1+0xc] ;  /* 0x00000c0001007983 */ /* 0x004ea40000100800 */
[----:B--2---:R-:W-:-:S13]  /*f840*/  ISETP.GE.AND P0, PT, R0, c[0x0][0x53c], PT ;  /* 0x00014f0000007a0c */ /* 0x004fda0003f06270 */
[----:B-1----:R-:W-:Y:S01]  /*f850*/  @P0 CALL.REL.NOINC `(.L_x_4880) ;  /* 0x0000001000000944 */ /* 0x002fe20003c00000 */
[----:B------:R-:W-:Y:S05]  /*f860*/  BRA `(.L_x_4881) ;  /* 0xffff235000007947 */ /* 0x000fea000383ffff */
.L_x_4880:
[----:B------:R-:W-:Y:S05]  /*f870*/  EXIT ;  /* 0x000000000000794d */ /* 0x000fea0003800000 */
.L_x_4782:
[----:B------:R-:W-:Y:S01]  /*f880*/  IMAD.MOV.U32 R0, RZ, RZ, R5 ;  /* 0x000000ffff007224 */ /* 0x000fe200078e0005 */
[----:B------:R-:W-:Y:S02]  /*f890*/  MOV R3, 0x1 ;  /* 0x0000000100037802 */ /* 0x000fe40000000f00 */
[----:B------:R-:W-:Y:S02]  /*f8a0*/  MOV R2, 0xf8c0 ;  /* 0x0000f8c000027802 */ /* 0x000fe40000000f00 */
[----:B------:R-:W-:Y:S05]  /*f8b0*/  CALL.REL.NOINC `($__internal_82_$__cuda_sm70_shflsync_up_p) ;  /* 0x00001fe000007944 */ /* 0x000fea0003c00000 */
[----:B------:R-:W-:Y:S01]  /*f8c0*/  MOV R0, R4 ;  /* 0x0000000400007202 */ /* 0x000fe20000000f00 */
[----:B------:R-:W-:Y:S05]  /*f8d0*/  BRA `(.L_x_4882) ;  /* 0xffff0b9000007947 */ /* 0x000fea000383ffff */
.L_x_4783:
[----:B------:R-:W-:Y:S01]  /*f8e0*/  IMAD.MOV.U32 R0, RZ, RZ, R5 ;  /* 0x000000ffff007224 */ /* 0x000fe200078e0005 */
[----:B------:R-:W-:Y:S02]  /*f8f0*/  MOV R3, 0x2 ;  /* 0x0000000200037802 */ /* 0x000fe40000000f00 */
[----:B------:R-:W-:Y:S02]  /*f900*/  MOV R2, 0xf920 ;  /* 0x0000f92000027802 */ /* 0x000fe40000000f00 */
[----:B------:R-:W-:Y:S05]  /*f910*/  CALL.REL.NOINC `($__internal_82_$__cuda_sm70_shflsync_up_p) ;  /* 0x00001f8000007944 */ /* 0x000fea0003c00000 */
[----:B------:R-:W-:Y:S01]  /*f920*/  SEL R4, R4, RZ, P4 ;  /* 0x000000ff04047207 */ /* 0x000fe20002000000 */
[----:B------:R-:W-:Y:S01]  /*f930*/  IMAD.MOV.U32 R3, RZ, RZ, 0x4 ;  /* 0x00000004ff037424 */ /* 0x000fe200078e00ff */
[----:B------:R-:W-:-:S03]  /*f940*/  MOV R2, 0xf970 ;  /* 0x0000f97000027802 */ /* 0x000fc60000000f00 */
[----:B------:R-:W-:Y:S02]  /*f950*/  IMAD.IADD R0, R5, 0x1, R4 ;  /* 0x0000000105007824 */ /* 0x000fe400078e0204 */
        /* <DEDUP_REMOVED lines=13> */
[----:B------:R-:W-:Y:S02]  /*fa30*/  MOV R3, 0x1f ;  /* 0x0000001f00037802 */ /* 0x000fe40000000f00 */
[----:B------:R-:W-:Y:S01]  /*fa40*/  MOV R2, 0xfa80 ;  /* 0x0000fa8000027802 */ /* 0x000fe20000000f00 */
[----:B------:R-:W-:-:S04]  /*fa50*/  IMAD.IADD R4, R0, 0x1, R4 ;  /* 0x0000000100047824 */ /* 0x000fc800078e0204 */
[----:B------:R-:W-:Y:S02]  /*fa60*/  IMAD.MOV.U32 R230, RZ, RZ, R4 ;  /* 0x000000ffffe67224 */ /* 0x000fe400078e0004 */
[----:B------:R-:W-:Y:S05]  /*fa70*/  CALL.REL.NOINC `($__internal_81_$__cuda_sm70_shflsync_idx_p) ;  /* 0x00001db000007944 */ /* 0x000fea0003c00000 */
[----:B-----5:R-:W-:Y:S01]  /*fa80*/  MOV R0, R195 ;  /* 0x000000c300007202 */ /* 0x020fe20000000f00 */
[----:B-1----:R-:W-:Y:S05]  /*fa90*/  BRA `(.L_x_4883) ;  /* 0xffff0ad000007947 */ /* 0x002fea000383ffff */
.L_x_4785:
[----:B------:R-:W-:Y:S02]  /*faa0*/  SEL R0, RZ, 0x1, P0 ;  /* 0x00000001ff007807 */ /* 0x000fe40000000000 */
[----:B------:R-:W-:Y:S02]  /*fab0*/  MOV R2, 0xfad0 ;  /* 0x0000fad000027802 */ /* 0x000fe40000000f00 */
[----:B------:R-:W-:Y:S05]  /*fac0*/  CALL.REL.NOINC `($__internal_83_$__cuda_sm70_votesync_ballot) ;  /* 0x00001e3000007944 */ /* 0x000fea0003c00000 */
[----:B------:R-:W-:Y:S05]  /*fad0*/  BRA `(.L_x_4884) ;  /* 0xffff0b2000007947 */ /* 0x000fea000383ffff */
.L_x_4786:
[----:B------:R-:W-:Y:S01]  /*fae0*/  IMAD.MOV.U32 R230, RZ, RZ, R8 ;  /* 0x000000ffffe67224 */ /* 0x000fe200078e0008 */
[----:B--2---:R-:W-:Y:S01]  /*faf0*/  MOV R195, R13 ;  /* 0x0000000d00c37202 */ /* 0x004fe20000000f00 */
[----:B------:R-:W-:Y:S01]  /*fb00*/  IMAD.MOV.U32 R3, RZ, RZ, 0x1f ;  /* 0x0000001fff037424 */ /* 0x000fe200078e00ff */
[----:B------:R-:W-:Y:S02]  /*fb10*/  MOV R2, 0xfb30 ;  /* 0x0000fb3000027802 */ /* 0x000fe40000000f00 */
[----:B-1----:R-:W-:Y:S05]  /*fb20*/  CALL.REL.NOINC `($__internal_81_$__cuda_sm70_shflsync_idx_p) ;  /* 0x00001d0000007944 */ /* 0x002fea0003c00000 */
[----:B------:R-:W-:Y:S01]  /*fb30*/  IMAD.MOV.U32 R11, RZ, RZ, R195 ;  /* 0x000000ffff0b7224 */ /* 0x000fe200078e00c3 */
[----:B------:R-:W-:Y:S01]  /*fb40*/  MOV R230, R7 ;  /* 0x0000000700e67202 */ /* 0x000fe20000000f00 */
[----:B------:R-:W-:Y:S01]  /*fb50*/  IMAD.MOV.U32 R6, RZ, RZ, RZ ;  /* 0x000000ffff067224 */ /* 0x000fe200078e00ff */
[----:B------:R-:W-:Y:S01]  /*fb60*/  MOV R195, R13 ;  /* 0x0000000d00c37202 */ /* 0x000fe20000000f00 */
[----:B------:R-:W-:Y:S01]  /*fb70*/  IMAD.MOV.U32 R3, RZ, RZ, 0x1f ;  /* 0x0000001fff037424 */ /* 0x000fe200078e00ff */
[----:B------:R-:W-:-:S02]  /*fb80*/  MOV R2, 0xfba0 ;  /* 0x0000fba000027802 */ /* 0x000fc40000000f00 */
[----:B-1---5:R-:W-:Y:S05]  /*fb90*/  CALL.REL.NOINC `($__internal_81_$__cuda_sm70_shflsync_idx_p) ;  /* 0x00001c9000007944 */ /* 0x022fea0003c00000 */
[----:B------:R-:W-:Y:S01]  /*fba0*/  MOV R10, R195 ;  /* 0x000000c3000a7202 */ /* 0x000fe20000000f00 */
[----:B-1---5:R-:W-:Y:S05]  /*fbb0*/  BRA `(.L_x_4885) ;  /* 0xffff0a9000007947 */ /* 0x022fea000383ffff */
.L_x_4789:
[----:B------:R-:W-:Y:S01]  /*fbc0*/  IMAD.MOV.U32 R230, RZ, RZ, R4 ;  /* 0x000000ffffe67224 */ /* 0x000fe200078e0004 */
[----:B------:R-:W-:-:S02]  /*fbd0*/  MOV R3, 0x1f ;  /* 0x0000001f00037802 */ /* 0x000fc40000000f00 */
[----:B------:R-:W-:Y:S02]  /*fbe0*/  MOV R2, 0xfc00 ;  /* 0x0000fc0000027802 */ /* 0x000fe40000000f00 */
[----:B-1234-:R-:W-:Y:S05]  /*fbf0*/  CALL.REL.NOINC `($__internal_81_$__cuda_sm70_shflsync_idx_p) ;  /* 0x00001c3000007944 */ /* 0x01efea0003c00000 */
[----:B------:R-:W-:Y:S01]  /*fc00*/  MOV R6, R195 ;  /* 0x000000c300067202 */ /* 0x000fe20000000f00 */
[----:B-1---5:R-:W-:Y:S05]  /*fc10*/  BRA `(.L_x_4788) ;  /* 0xffff0a9000007947 */ /* 0x022fea000383ffff */
.L_x_4797:
[----:B------:R-:W-:Y:S01]  /*fc20*/  IMAD.MOV.U32 R230, RZ, RZ, R5 ;  /* 0x000000ffffe67224 */ /* 0x000fe200078e0005 */
[----:B------:R-:W-:Y:S01]  /*fc30*/  MOV R195, RZ ;  /* 0x000000ff00c37202 */ /* 0x000fe20000000f00 */
[----:B------:R-:W-:Y:S01]  /*fc40*/  IMAD.MOV.U32 R3, RZ, RZ, 0x181f ;  /* 0x0000181fff037424 */ /* 0x000fe200078e00ff */
[----:B------:R-:W-:Y:S02]  /*fc50*/  MOV R2, 0xfc70 ;  /* 0x0000fc7000027802 */ /* 0x000fe40000000f00 */
[----:B-----5:R-:W-:Y:S05]  /*fc60*/  CALL.REL.NOINC `($__internal_81_$__cuda_sm70_shflsync_idx_p) ;  /* 0x00001bc000007944 */ /* 0x020fea0003c00000 */
[----:B------:R-:W-:Y:S01]  /*fc70*/  MOV R4, R195 ;  /* 0x000000c300047202 */ /* 0x000fe20000000f00 */
[----:B-1---5:R-:W-:Y:S05]  /*fc80*/  BRA `(.L_x_4886) ;  /* 0xffff2cf000007947 */ /* 0x022fea000383ffff */
.L_x_4798:
[----:B------:R-:W-:Y:S01]  /*fc90*/  IMAD.MOV.U32 R230, RZ, RZ, R14 ;  /* 0x000000ffffe67224 */ /* 0x000fe200078e000e */
[----:B------:R-:W-:Y:S01]  /*fca0*/  MOV R195, RZ ;  /* 0x000000ff00c37202 */ /* 0x000fe20000000f00 */
[----:B------:R-:W-:Y:S01]  /*fcb0*/  IMAD.MOV.U32 R3, RZ, RZ, 0x181f ;  /* 0x0000181fff037424 */ /* 0x000fe200078e00ff */
[----:B------:R-:W-:Y:S02]  /*fcc0*/  MOV R2, 0xfce0 ;  /* 0x0000fce000027802 */ /* 0x000fe40000000f00 */
[----:B-12--5:R-:W-:Y:S05]  /*fcd0*/  CALL.REL.NOINC `($__internal_81_$__cuda_sm70_shflsync_idx_p) ;  /* 0x00001b5000007944 */ /* 0x026fea0003c00000 */
[----:B-----5:R-:W-:Y:S01]  /*fce0*/  MOV R0, R195 ;  /* 0x000000c300007202 */ /* 0x020fe20000000f00 */
[----:B-1----:R-:W-:Y:S05]  /*fcf0*/  BRA `(.L_x_4887) ;  /* 0xffff2ca000007947 */ /* 0x002fea000383ffff */
.L_x_4801:
[----:B------:R-:W-:Y:S01]  /*fd00*/  IMAD.MOV.U32 R230, RZ, RZ, R5 ;  /* 0x000000ffffe67224 */ /* 0x000fe200078e0005 */
[----:B------:R-:W-:Y:S01]  /*fd10*/  MOV R195, 0x1 ;  /* 0x0000000100c37802 */ /* 0x000fe20000000f00 */
[----:B--2---:R-:W-:Y:S01]  /*fd20*/  IMAD.MOV.U32 R3, RZ, RZ, 0x181f ;  /* 0x0000181fff037424 */ /* 0x004fe200078e00ff */
[----:B------:R-:W-:-:S02]  /*fd30*/  MOV R2, 0xfd50 ;  /* 0x0000fd5000027802 */ /* 0x000fc40000000f00 */
[----:B-1--45:R-:W-:Y:S05]  /*fd40*/  CALL.REL.NOINC `($__internal_81_$__cuda_sm70_shflsync_idx_p) ;  /* 0x00001ae000007944 */ /* 0x032fea0003c00000 */
[----:B------:R-:W-:Y:S01]  /*fd50*/  IMAD.MOV.U32 R4, RZ, RZ, R195 ;  /* 0x000000ffff047224 */ /* 0x000fe200078e00c3 */
[----:B------:R-:W-:Y:S01]  /*fd60*/  MOV R195, 0x1 ;  /* 0x0000000100c37802 */ /* 0x000fe20000000f00 */
[----:B------:R-:W-:Y:S01]  /*fd70*/  IMAD.MOV.U32 R230, RZ, RZ, R14 ;  /* 0x000000ffffe67224 */ /* 0x000fe200078e000e */
[----:B------:R-:W-:-:S02]  /*fd80*/  MOV R3, 0x181f ;  /* 0x0000181f00037802 */ /* 0x000fc40000000f00 */
[----:B------:R-:W-:Y:S02]  /*fd90*/  MOV R2, 0xfdb0 ;  /* 0x0000fdb000027802 */ /* 0x000fe40000000f00 */
[----:B-1---5:R-:W-:Y:S05]  /*fda0*/  CALL.REL.NOINC `($__internal_81_$__cuda_sm70_shflsync_idx_p) ;  /* 0x00001a8000007944 */ /* 0x022fea0003c00000 */
[----:B-----5:R-:W-:Y:S01]  /*fdb0*/  MOV R0, R195 ;  /* 0x000000c300007202 */ /* 0x020fe20000000f00 */
[----:B-1----:R-:W-:Y:S05]  /*fdc0*/  BRA `(.L_x_4888) ;  /* 0xffff2da000007947 */ /* 0x002fea000383ffff */
.L_x_4804:
[----:B------:R-:W-:Y:S01]  /*fdd0*/  IMAD.MOV.U32 R230, RZ, RZ, R5 ;  /* 0x000000ffffe67224 */ /* 0x000fe200078e0005 */
[----:B------:R-:W-:Y:S01]  /*fde0*/  MOV R195, 0x2 ;  /* 0x0000000200c37802 */ /* 0x000fe20000000f00 */
[----:B---3--:R-:W-:Y:S01]  /*fdf0*/  IMAD.MOV.U32 R3, RZ, RZ, 0x181f ;  /* 0x0000181fff037424 */ /* 0x008fe200078e00ff */
[----:B------:R-:W-:Y:S02]  /*fe00*/  MOV R2, 0xfe20 ;  /* 0x0000fe2000027802 */ /* 0x000fe40000000f00 */
[----:B-12-45:R-:W-:Y:S05]  /*fe10*/  CALL.REL.NOINC `($__internal_81_$__cuda_sm70_shflsync_idx_p) ;  /* 0x00001a1000007944 */ /* 0x036fea0003c00000 */
[----:B------:R-:W-:Y:S01]  /*fe20*/  MOV R4, R195 ;  /* 0x000000c300047202 */ /* 0x000fe20000000f00 */
[----:B-1---5:R-:W-:Y:S05]  /*fe30*/  BRA `(.L_x_4889) ;  /* 0xffff2ed000007947 */ /* 0x022fea000383ffff */
.L_x_4805:
[----:B------:R-:W-:Y:S01]  /*fe40*/  IMAD.MOV.U32 R230, RZ, RZ, R14 ;  /* 0x000000ffffe67224 */ /* 0x000fe200078e000e */
[----:B------:R-:W-:Y:S01]  /*fe50*/  MOV R195, 0x2 ;  /* 0x0000000200c37802 */ /* 0x000fe20000000f00 */
[----:B------:R-:W-:Y:S01]  /*fe60*/  IMAD.MOV.U32 R3, RZ, RZ, 0x181f ;  /* 0x0000181fff037424 */ /* 0x000fe200078e00ff */
[----:B------:R-:W-:Y:S02]  /*fe70*/  MOV R2, 0xfe90 ;  /* 0x0000fe9000027802 */ /* 0x000fe40000000f00 */
[----:B-12345:R-:W-:Y:S05]  /*fe80*/  CALL.REL.NOINC `($__internal_81_$__cuda_sm70_shflsync_idx_p) ;  /* 0x000019a000007944 */ /* 0x03efea0003c00000 */
[----:B-----5:R-:W-:Y:S01]  /*fe90*/  MOV R0, R195 ;  /* 0x000000c300007202 */ /* 0x020fe20000000f00 */
[----:B-1----:R-:W-:Y:S05]  /*fea0*/  BRA `(.L_x_4890) ;  /* 0xffff2e8000007947 */ /* 0x002fea000383ffff */
.L_x_4808:
[----:B------:R-:W-:Y:S01]  /*feb0*/  IMAD.MOV.U32 R230, RZ, RZ, R5 ;  /* 0x000000ffffe67224 */ /* 0x000fe200078e0005 */
[----:B------:R-:W-:Y:S01]  /*fec0*/  MOV R195, 0x3 ;  /* 0x0000000300c37802 */ /* 0x000fe20000000f00 */
[----:B-1----:R-:W-:Y:S01]  /*fed0*/  IMAD.MOV.U32 R3, RZ, RZ, 0x181f ;  /* 0x0000181fff037424 */ /* 0x002fe200078e00ff */
[----:B------:R-:W-:-:S02]  /*fee0*/  MOV R2, 0xff00 ;  /* 0x0000ff0000027802 */ /* 0x000fc40000000f00 */
[----:B--2345:R-:W-:Y:S05]  /*fef0*/  CALL.REL.NOINC `($__internal_81_$__cuda_sm70_shflsync_idx_p) ;  /* 0x0000193000007944 */ /* 0x03cfea0003c00000 */
        /* <DEDUP_REMOVED lines=8> */
.L_x_4811:
[----:B------:R-:W-:Y:S01]  /*ff80*/  IMAD.MOV.U32 R230, RZ, RZ, R5 ;  /* 0x000000ffffe67224 */ /* 0x000fe200078e0005 */
[----:B------:R-:W-:Y:S01]  /*ff90*/  MOV R195, RZ ;  /* 0x000000ff00c37202 */ /* 0x000fe20000000f00 */
[----:B------:R-:W-:Y:S01]  /*ffa0*/  IMAD.MOV.U32 R3, RZ, RZ, 0x181f ;  /* 0x0000181fff037424 */ /* 0x000fe200078e00ff */
[----:B------:R-:W-:Y:S02]  /*ffb0*/  MOV R2, 0xffd0 ;  /* 0x0000ffd000027802 */ /* 0x000fe40000000f00 */
[----:B------:R-:W-:Y:S05]  /*ffc0*/  CALL.REL.NOINC `($__internal_81_$__cuda_sm70_shflsync_idx_p) ;  /* 0x0000186000007944 */ /* 0x000fea0003c00000 */
[----:B------:R-:W-:Y:S01]  /*ffd0*/  MOV R4, R195 ;  /* 0x000000c300047202 */ /* 0x000fe20000000f00 */
[----:B-1---5:R-:W-:Y:S05]  /*ffe0*/  BRA `(.L_x_4892) ;  /* 0xffff499000007947 */ /* 0x022fea000383ffff */
.L_x_4812:
[----:B------:R-:W-:Y:S01]  /*fff0*/  IMAD.MOV.U32 R230, RZ, RZ, R15 ;  /* 0x000000ffffe67224 */ /* 0x000fe200078e000f */
[----:B------:R-:W-:Y:S01]  /*10000*/  MOV R195, RZ ;  /* 0x000000ff00c37202 */ /* 0x000fe20000000f00 */
[----:B------:R-:W-:Y:S01]  /*10010*/  IMAD.MOV.U32 R3, RZ, RZ, 0x181f ;  /* 0x0000181fff037424 */ /* 0x000fe200078e00ff */
[----:B------:R-:W-:Y:S02]  /*10020*/  MOV R2, 0x10040 ;  /* 0x0001004000027802 */ /* 0x000fe40000000f00 */
[----:B-12---:R-:W-:Y:S05]  /*10030*/  CALL.REL.NOINC `($__internal_81_$__cuda_sm70_shflsync_idx_p) ;  /* 0x000017f000007944 */ /* 0x006fea0003c00000 */
[C---:B------:R-:W-:Y:S01]  /*10040*/  IADD3 R10, P2, R195.reuse, R119, RZ ;  /* 0x00000077c30a7210 */ /* 0x040fe20007f5e0ff */
[----:B------:R-:W-:Y:S01]  /*10050*/  IMAD.MOV.U32 R230, RZ, RZ, R5 ;  /* 0x000000ffffe67224 */ /* 0x000fe200078e0005 */
[----:B------:R-:W-:-:S02]  /*10060*/  IADD3 R8, P0, R195, R120, RZ ;  /* 0x00000078c3087210 */ /* 0x000fc40007f1e0ff */
[----:B------:R-:W-:Y:S01]  /*10070*/  SEL R13, RZ, 0x10, P5 ;  /* 0x00000010ff0d7807 */ /* 0x000fe20002800000 */
[C---:B------:R-:W-:Y:S01]  /*10080*/  IMAD.X R11, R4.reuse, 0x1, R113, P2 ;  /* 0x00000001040b7824 */ /* 0x040fe200010e0671 */
[C---:B------:R-:W-:Y:S01]  /*10090*/  IADD3 R6, P2, R195.reuse, R122, RZ ;  /* 0x0000007ac3067210 */ /* 0x040fe20007f5e0ff */
[C---:B------:R-:W-:Y:S01]  /*100a0*/  IMAD.X R9, R4.reuse, 0x1, R114, P0 ;  /* 0x0000000104097824 */ /* 0x040fe200000e0672 */
[----:B------:R-:W-:Y:S01]  /*100b0*/  IADD3 R2, P0, R195, R121, RZ ;  /* 0x00000079c3027210 */ /* 0x000fe20007f1e0ff */
[----:B------:R-:W-:Y:S01]  /*100c0*/  IMAD.MOV.U32 R195, RZ, RZ, 0x1 ;  /* 0x00000001ffc37424 */ /* 0x000fe200078e00ff */
[----:B------:R-:W-:Y:S01]  /*100d0*/  @!PT LDS RZ, [RZ] ;  /* 0x00000000fffff984 */ /* 0x000fe20000000800 */
[----:B------:R-:W-:Y:S01]  /*100e0*/  @!PT LDS RZ, [RZ] ;  /* 0x00000000fffff984 */ /* 0x000fe20000000800 */
[----:B------:R-:W-:Y:S01]  /*100f0*/  @!PT LDS RZ, [RZ] ;  /* 0x00000000fffff984 */ /* 0x000fe20000000800 */
[----:B------:R2:W-:Y:S01]  /*10100*/  LDGSTS.E.BYPASS.LTC128B.128 [R229+0x8100], [R10.64], !P6 ;  /* 0x081000000ae57fae */ /* 0x0005e2000f101d46 */
[C---:B------:R-:W-:Y:S01]  /*10110*/  IMAD.X R7, R4.reuse, 0x1, R115, P2 ;  /* 0x0000000104077824 */ /* 0x040fe200010e0673 */
[----:B------:R-:W-:Y:S01]  /*10120*/  SEL R12, RZ, 0x10, P4 ;  /* 0x00000010ff0c7807 */ /* 0x000fe20002000000 */
[----:B------:R-:W-:Y:S01]  /*10130*/  IMAD.X R3, R4, 0x1, R112, P0 ;  /* 0x0000000104037824 */ /* 0x000fe200000e0670 */
[----:B------:R2:W-:Y:S04]  /*10140*/  LDGSTS.E.BYPASS.LTC128B.128 [R229+0xa100], [R8.64], !P5 ;  /* 0x0a10000008e57fae */ /* 0x0005e8000e901d46 */
[----:B------:R3:W-:Y:S04]  /*10150*/  LDGSTS.E.BYPASS.LTC128B.128 [R229+0xc100], [R6.64], !P4 ;  /* 0x0c10000006e57fae */ /* 0x0007e8000e101d46 */
[----:B------:R4:W-:Y:S01]  /*10160*/  LDGSTS.E.BYPASS.LTC128B.128 [R229+0xe100], [R2.64], !P3 ;  /* 0x0e10000002e57fae */ /* 0x0009e2000d901d46 */
[----:B---3--:R-:W-:Y:S01]  /*10170*/  SEL R7, RZ, 0x10, P6 ;  /* 0x00000010ff077807 */ /* 0x008fe20003000000 */
[----:B----4-:R-:W-:Y:S01]  /*10180*/  IMAD.MOV.U32 R3, RZ, RZ, 0x181f ;  /* 0x0000181fff037424 */ /* 0x010fe200078e00ff */
        /* <DEDUP_REMOVED lines=10> */
.L_x_4813:
[----:B------:R-:W-:Y:S01]  /*10230*/  IMAD.MOV.U32 R132, RZ, RZ, R4 ;  /* 0x000000ffff847224 */ /* 0x000fe200078e0004 */
[----:B------:R-:W-:Y:S02]  /*10240*/  MOV R0, 0x2 ;  /* 0x0000000200007802 */ /* 0x000fe40000000f00 */
[----:B------:R-:W-:Y:S02]  /*10250*/  MOV R2, 0x10270 ;  /* 0x0001027000027802 */ /* 0x000fe40000000f00 */
[----:B------:R-:W-:Y:S05]  /*10260*/  CALL.REL.NOINC `($__internal_80_$__cuda_sm70_shflsync_bfly_p) ;  /* 0x0000156000007944 */ /* 0x000fea0003c00000 */
[----:B------:R-:W-:Y:S01]  /*10270*/  FMNMX.FTZ R4, R4, R0, !PT ;  /* 0x0000000004047209 */ /* 0x000fe20007810000 */
[----:B------:R-:W-:Y:S01]  /*10280*/  IMAD.MOV.U32 R0, RZ, RZ, 0x1 ;  /* 0x00000001ff007424 */ /* 0x000fe200078e00ff */
[----:B------:R-:W-:-:S03]  /*10290*/  MOV R2, 0x102c0 ;  /* 0x000102c000027802 */ /* 0x000fc60000000f00 */
[----:B------:R-:W-:Y:S02]  /*102a0*/  IMAD.MOV.U32 R132, RZ, RZ, R4 ;  /* 0x000000ffff847224 */ /* 0x000fe400078e0004 */
[----:B------:R-:W-:Y:S05]  /*102b0*/  CALL.REL.NOINC `($__internal_80_$__cuda_sm70_shflsync_bfly_p) ;  /* 0x0000151000007944 */ /* 0x000fea0003c00000 */
[----:B------:R-:W-:Y:S01]  /*102c0*/  FMNMX.FTZ R133, R4, R0, !PT ;  /* 0x0000000004857209 */ /* 0x000fe20007810000 */
[----:B------:R-:W-:Y:S01]  /*102d0*/  IMAD.MOV.U32 R132, RZ, RZ, R5 ;  /* 0x000000ffff847224 */ /* 0x000fe200078e0005 */
[----:B------:R-:W-:Y:S01]  /*102e0*/  MOV R2, 0x10310 ;  /* 0x0001031000027802 */ /* 0x000fe20000000f00 */
[----:B------:R-:W-:Y:S02]  /*102f0*/  IMAD.MOV.U32 R0, RZ, RZ, 0x2 ;  /* 0x00000002ff007424 */ /* 0x000fe400078e00ff */
[----:B------:R-:W-:Y:S05]  /*10300*/  CALL.REL.NOINC `($__internal_80_$__cuda_sm70_shflsync_bfly_p) ;  /* 0x000014c000007944 */ /* 0x000fea0003c00000 */
[----:B------:R-:W-:Y:S01]  /*10310*/  FMNMX.FTZ R5, R5, R0, !PT ;  /* 0x0000000005057209 */ /* 0x000fe20007810000 */
[----:B------:R-:W-:Y:S01]  /*10320*/  IMAD.MOV.U32 R0, RZ, RZ, 0x1 ;  /* 0x00000001ff007424 */ /* 0x000fe200078e00ff */
[----:B------:R-:W-:-:S03]  /*10330*/  MOV R2, 0x10360 ;  /* 0x0001036000027802 */ /* 0x000fc60000000f00 */
[----:B------:R-:W-:Y:S02]  /*10340*/  IMAD.MOV.U32 R132, RZ, RZ, R5 ;  /* 0x000000ffff847224 */ /* 0x000fe400078e0005 */
[----:B------:R-:W-:Y:S05]  /*10350*/  CALL.REL.NOINC `($__internal_80_$__cuda_sm70_shflsync_bfly_p) ;  /* 0x0000147000007944 */ /* 0x000fea0003c00000 */
[----:B------:R-:W-:Y:S01]  /*10360*/  MOV R3, R0 ;  /* 0x0000000000037202 */ /* 0x000fe20000000f00 */
[----:B------:R-:W-:Y:S05]  /*10370*/  BRA `(.L_x_4894) ;  /* 0xffff4ea000007947 */ /* 0x000fea000383ffff */
.L_x_4815:
[----:B-1234-:R-:W-:Y:S01]  /*10380*/  MOV R195, RZ ;  /* 0x000000ff00c37202 */ /* 0x01efe20000000f00 */
[----:B------:R-:W-:Y:S01]  /*10390*/  IMAD.MOV.U32 R230, RZ, RZ, R4 ;  /* 0x000000ffffe67224 */ /* 0x000fe200078e0004 */
[----:B------:R-:W-:Y:S01]  /*103a0*/  MOV R2, 0x103d0 ;  /* 0x000103d000027802 */ /* 0x000fe20000000f00 */
[----:B------:R-:W-:Y:S02]  /*103b0*/  IMAD.MOV.U32 R3, RZ, RZ, 0x181f ;  /* 0x0000181fff037424 */ /* 0x000fe400078e00ff */
[----:B------:R-:W-:Y:S05]  /*103c0*/  CALL.REL.NOINC `($__internal_81_$__cuda_sm70_shflsync_idx_p) ;  /* 0x0000146000007944 */ /* 0x000fea0003c00000 */
[----:B------:R-:W-:Y:S01]  /*103d0*/  MOV R2, R195 ;  /* 0x000000c300027202 */ /* 0x000fe20000000f00 */
[----:B-1---5:R-:W-:-:S05]  /*103e0*/  BRA `(.L_x_4895) ;  /* 0xffff671000007947 */ /* 0x022fca000383ffff */
.L_x_4818:
[----:B------:R-:W-:Y:S01]  /*103f0*/  MOV R195, RZ ;  /* 0x000000ff00c37202 */ /* 0x000fe20000000f00 */
[----:B------:R-:W-:Y:S01]  /*10400*/  IMAD.MOV.U32 R230, RZ, RZ, R133 ;  /* 0x000000ffffe67224 */ /* 0x000fe200078e0085 */
[----:B------:R-:W-:Y:S01]  /*10410*/  MOV R2, 0x10440 ;  /* 0x0001044000027802 */ /* 0x000fe20000000f00 */
[----:B------:R-:W-:Y:S02]  /*10420*/  IMAD.MOV.U32 R3, RZ, RZ, 0x181f ;  /* 0x0000181fff037424 */ /* 0x000fe400078e00ff */
[----:B------:R-:W-:Y:S05]  /*10430*/  CALL.REL.NOINC `($__internal_81_$__cuda_sm70_shflsync_idx_p) ;  /* 0x000013f000007944 */ /* 0x000fea0003c00000 */
[----:B------:R-:W-:Y:S01]  /*10440*/  MOV R132, R195 ;  /* 0x000000c300847202 */ /* 0x000fe20000000f00 */
[----:B-1---5:R-:W-:-:S05]  /*10450*/  BRA `(.L_x_4896) ;  /* 0xffff78d000007947 */ /* 0x022fca000383ffff */
.L_x_4819:
[----:B------:R-:W-:Y:S01]  /*10460*/  MOV R195, RZ ;  /* 0x000000ff00c37202 */ /* 0x000fe20000000f00 */
[----:B------:R-:W-:Y:S01]  /*10470*/  IMAD.MOV.U32 R230, RZ, RZ, R170 ;  /* 0x000000ffffe67224 */ /* 0x000fe200078e00aa */
[----:B------:R-:W-:Y:S01]  /*10480*/  MOV R2, 0x104b0 ;  /* 0x000104b000027802 */ /* 0x000fe20000000f00 */
[----:B------:R-:W-:Y:S02]  /*10490*/  IMAD.MOV.U32 R3, RZ, RZ, 0x181f ;  /* 0x0000181fff037424 */ /* 0x000fe400078e00ff */
[----:B-12---:R-:W-:Y:S05]  /*104a0*/  CALL.REL.NOINC `($__internal_81_$__cuda_sm70_shflsync_idx_p) ;  /* 0x0000138000007944 */ /* 0x006fea0003c00000 */
        /* <DEDUP_REMOVED lines=23> */
[----:B-1-3-5:R-:W-:Y:S05]  /*10620*/  CALL.REL.NOINC `($__internal_81_$__cuda_sm70_shflsync_idx_p) ;  /* 0x0000120000007944 */ /* 0x02afea0003c00000 */
[----:B------:R-:W-:Y:S01]  /*10630*/  MOV R3, 0x181f ;  /* 0x0000181f00037802 */ /* 0x000fe20000000f00 */
[----:B------:R-:W-:Y:S01]  /*10640*/  IMAD.MOV.U32 R132, RZ, RZ, R195 ;  /* 0x000000ffff847224 */ /* 0x000fe200078e00c3 */
[----:B------:R-:W-:Y:S01]  /*10650*/  MOV R195, 0x1 ;  /* 0x0000000100c37802 */ /* 0x000fe20000000f00 */
[----:B------:R-:W-:Y:S01]  /*10660*/  IMAD.MOV.U32 R230, RZ, RZ, R170 ;  /* 0x000000ffffe67224 */ /* 0x000fe200078e00aa */
[----:B------:R-:W-:Y:S02]  /*10670*/  MOV R2, 0x10690 ;  /* 0x0001069000027802 */ /* 0x000fe40000000f00 */
[----:B-1---5:R-:W-:Y:S05]  /*10680*/  CALL.REL.NOINC `($__internal_81_$__cuda_sm70_shflsync_idx_p) ;  /* 0x000011a000007944 */ /* 0x022fea0003c00000 */
[----:B-----5:R-:W-:Y:S01]  /*10690*/  MOV R0, R195 ;  /* 0x000000c300007202 */ /* 0x020fe20000000f00 */
[----:B-1----:R-:W-:-:S05]  /*106a0*/  BRA `(.L_x_4897) ;  /* 0xffff77e000007947 */ /* 0x002fca000383ffff */
.L_x_4820:
[----:B------:R-:W-:Y:S02]  /*106b0*/  MOV R0, 0x2 ;  /* 0x0000000200007802 */ /* 0x000fe40000000f00 */
[----:B------:R-:W-:Y:S02]  /*106c0*/  MOV R2, 0x106e0 ;  /* 0x000106e000027802 */ /* 0x000fe40000000f00 */
[----:B-1----:R-:W-:Y:S05]  /*106d0*/  CALL.REL.NOINC `($__internal_80_$__cuda_sm70_shflsync_bfly_p) ;  /* 0x000010f000007944 */ /* 0x002fea0003c00000 */
[----:B------:R-:W-:Y:S01]  /*106e0*/  FMNMX.FTZ R132, R132, R0, !PT ;  /* 0x0000000084847209 */ /* 0x000fe20007810000 */
[----:B------:R-:W-:Y:S01]  /*106f0*/  IMAD.MOV.U32 R0, RZ, RZ, 0x1 ;  /* 0x00000001ff007424 */ /* 0x000fe200078e00ff */
[----:B------:R-:W-:Y:S02]  /*10700*/  MOV R2, 0x10720 ;  /* 0x0001072000027802 */ /* 0x000fe40000000f00 */
        /* <DEDUP_REMOVED lines=8> */
[----:B------:R-:W-:Y:S02]  /*10790*/  MOV R2, 0x107b0 ;  /* 0x000107b000027802 */ /* 0x000fe40000000f00 */
[----:B------:R-:W-:Y:S05]  /*107a0*/  CALL.REL.NOINC `($__internal_80_$__cuda_sm70_shflsync_bfly_p) ;  /* 0x0000102000007944 */ /* 0x000fea0003c00000 */
[----:B------:R-:W-:-:S05]  /*107b0*/  BRA `(.L_x_4898) ;  /* 0xffff7ac000007947 */ /* 0x000fca000383ffff */
.L_x_4822:
[----:B------:R-:W-:Y:S01]  /*107c0*/  IMAD.MOV.U32 R132, RZ, RZ, R237 ;  /* 0x000000ffff847224 */ /* 0x000fe200078e00ed */
[----:B------:R-:W-:-:S02]  /*107d0*/  MOV R0, 0x2 ;  /* 0x0000000200007802 */ /* 0x000fc40000000f00 */
[----:B------:R-:W-:Y:S02]  /*107e0*/  MOV R2, 0x10800 ;  /* 0x0001080000027802 */ /* 0x000fe40000000f00 */
[----:B------:R-:W-:Y:S05]  /*107f0*/  CALL.REL.NOINC `($__internal_80_$__cuda_sm70_shflsync_bfly_p) ;  /* 0x00000fd000007944 */ /* 0x000fea0003c00000 */
[----:B------:R-:W-:Y:S05]  /*10800*/  BRA `(.L_x_4899) ;  /* 0xffff96b000007947 */ /* 0x000fea000383ffff */
.L_x_4823:
[----:B------:R-:W-:Y:S01]  /*10810*/  IMAD.MOV.U32 R132, RZ, RZ, R4 ;  /* 0x000000ffff847224 */ /* 0x000fe200078e0004 */
[----:B------:R-:W-:Y:S02]  /*10820*/  MOV R0, 0x1 ;  /* 0x0000000100007802 */ /* 0x000fe40000000f00 */
[----:B------:R-:W-:Y:S02]  /*10830*/  MOV R2, 0x10850 ;  /* 0x0001085000027802 */ /* 0x000fe40000000f00 */
[----:B-1----:R-:W-:Y:S05]  /*10840*/  CALL.REL.NOINC `($__internal_80_$__cuda_sm70_shflsync_bfly_p) ;  /* 0x00000f8000007944 */ /* 0x002fea0003c00000 */
[----:B------:R-:W-:Y:S01]  /*10850*/  FADD.FTZ R4, R4, R0 ;  /* 0x0000000004047221 */ /* 0x000fe20000010000 */
[----:B------:R-:W-:Y:S02]  /*10860*/  MOV R132, R236 ;  /* 0x000000ec00847202 */ /* 0x000fe40000000f00 */
[----:B------:R-:W-:Y:S02]  /*10870*/  MOV R0, 0x2 ;  /* 0x0000000200007802 */ /* 0x000fe40000000f00 */
[----:B------:R-:W-:Y:S02]  /*10880*/  MOV R2, 0x108a0 ;  /* 0x000108a000027802 */ /* 0x000fe40000000f00 */
[----:B------:R-:W-:Y:S05]  /*10890*/  CALL.REL.NOINC `($__internal_80_$__cuda_sm70_shflsync_bfly_p) ;  /* 0x00000f3000007944 */ /* 0x000fea0003c00000 */
[----:B------:R-:W-:Y:S01]  /*108a0*/  FADD.FTZ R5, R236, R0 ;  /* 0x00000000ec057221 */ /* 0x000fe20000010000 */
[----:B------:R-:W-:Y:S02]  /*108b0*/  MOV R0, 0x1 ;  /* 0x0000000100007802 */ /* 0x000fe40000000f00 */
[----:B------:R-:W-:-:S02]  /*108c0*/  MOV R2, 0x108f0 ;  /* 0x000108f000027802 */ /* 0x000fc40000000f00 */
[----:B------:R-:W-:Y:S02]  /*108d0*/  MOV R132, R5 ;  /* 0x0000000500847202 */ /* 0x000fe40000000f00 */
[----:B------:R-:W-:Y:S05]  /*108e0*/  CALL.REL.NOINC `($__internal_80_$__cuda_sm70_shflsync_bfly_p) ;  /* 0x00000ee000007944 */ /* 0x000fea0003c00000 */
[----:B------:R-:W-:Y:S01]  /*108f0*/  MOV R3, R0 ;  /* 0x0000000000037202 */ /* 0x000fe20000000f00 */
[----:B------:R-:W-:Y:S05]  /*10900*/  BRA `(.L_x_4900) ;  /* 0xffff962000007947 */ /* 0x000fea000383ffff */
.L_x_4830:
[----:B--234-:R-:W-:Y:S01]  /*10910*/  IMAD.MOV.U32 R230, RZ, RZ, R5 ;  /* 0x000000ffffe67224 */ /* 0x01cfe200078e0005 */
[----:B------:R-:W-:Y:S01]  /*10920*/  MOV R195, RZ ;  /* 0x000000ff00c37202 */ /* 0x000fe20000000f00 */
[----:B------:R-:W-:Y:S01]  /*10930*/  IMAD.MOV.U32 R3, RZ, RZ, 0x181f ;  /* 0x0000181fff037424 */ /* 0x000fe200078e00ff */
[----:B------:R-:W-:Y:S02]  /*10940*/  MOV R2, 0x10960 ;  /* 0x0001096000027802 */ /* 0x000fe40000000f00 */
[----:B-1----:R-:W-:Y:S05]  /*10950*/  CALL.REL.NOINC `($__internal_81_$__cuda_sm70_shflsync_idx_p) ;  /* 0x00000ed000007944 */ /* 0x002fea0003c00000 */
[----:B------:R-:W-:Y:S01]  /*10960*/  MOV R4, R195 ;  /* 0x000000c300047202 */ /* 0x000fe20000000f00 */
[----:B-1---5:R-:W-:Y:S05]  /*10970*/  BRA `(.L_x_4901) ;  /* 0xffffb24000007947 */ /* 0x022fea000383ffff */
.L_x_4831:
[----:B------:R-:W-:Y:S01]  /*10980*/  IMAD.MOV.U32 R230, RZ, RZ, R14 ;  /* 0x000000ffffe67224 */ /* 0x000fe200078e000e */
[----:B------:R-:W-:Y:S01]  /*10990*/  MOV R195, RZ ;  /* 0x000000ff00c37202 */ /* 0x000fe20000000f00 */
[----:B------:R-:W-:Y:S01]  /*109a0*/  IMAD.MOV.U32 R3, RZ, RZ, 0x181f ;  /* 0x0000181fff037424 */ /* 0x000fe200078e00ff */
[----:B------:R-:W-:Y:S02]  /*109b0*/  MOV R2, 0x109d0 ;  /* 0x000109d000027802 */ /* 0x000fe40000000f00 */
[----:B-123--:R-:W-:Y:S05]  /*109c0*/  CALL.REL.NOINC `($__internal_81_$__cuda_sm70_shflsync_idx_p) ;  /* 0x00000e6000007944 */ /* 0x00efea0003c00000 */
[----:B-----5:R-:W-:Y:S01]  /*109d0*/  MOV R0, R195 ;  /* 0x000000c300007202 */ /* 0x020fe20000000f00 */
[----:B-1----:R-:W-:Y:S05]  /*109e0*/  BRA `(.L_x_4902) ;  /* 0xffffb1f000007947 */ /* 0x002fea000383ffff */
.L_x_4834:
[----:B------:R-:W-:Y:S01]  /*109f0*/  IMAD.MOV.U32 R230, RZ, RZ, R5 ;  /* 0x000000ffffe67224 */ /* 0x000fe200078e0005 */
[----:B------:R-:W-:Y:S01]  /*10a00*/  MOV R195, 0x1 ;  /* 0x0000000100c37802 */ /* 0x000fe20000000f00 */
[----:B--2---:R-:W-:Y:S01]  /*10a10*/  IMAD.MOV.U32 R3, RZ, RZ, 0x181f ;  /* 0x0000181fff037424 */ /* 0x004fe200078e00ff */
[----:B------:R-:W-:-:S02]  /*10a20*/  MOV R2, 0x10a40 ;  /* 0x00010a4000027802 */ /* 0x000fc40000000f00 */
[----:B-1-34-:R-:W-:Y:S05]  /*10a30*/  CALL.REL.NOINC `($__internal_81_$__cuda_sm70_shflsync_idx_p) ;  /* 0x00000df000007944 */ /* 0x01afea0003c00000 */
        /* <DEDUP_REMOVED lines=8> */
.L_x_4837:
[----:B------:R-:W-:Y:S01]  /*10ac0*/  IMAD.MOV.U32 R230, RZ, RZ, R5 ;  /* 0x000000ffffe67224 */ /* 0x000fe200078e0005 */
[----:B------:R-:W-:Y:S01]  /*10ad0*/  MOV R195, 0x2 ;  /* 0x0000000200c37802 */ /* 0x000fe20000000f00 */
[----:B-1----:R-:W-:Y:S01]  /*10ae0*/  IMAD.MOV.U32 R3, RZ, RZ, 0x181f ;  /* 0x0000181fff037424 */ /* 0x002fe200078e00ff */
[----:B------:R-:W-:Y:S02]  /*10af0*/  MOV R2, 0x10b10 ;  /* 0x00010b1000027802 */ /* 0x000fe40000000f00 */
[----:B--234-:R-:W-:Y:S05]  /*10b00*/  CALL.REL.NOINC `($__internal_81_$__cuda_sm70_shflsync_idx_p) ;  /* 0x00000d2000007944 */ /* 0x01cfea0003c00000 */
[----:B------:R-:W-:Y:S01]  /*10b10*/  MOV R4, R195 ;  /* 0x000000c300047202 */ /* 0x000fe20000000f00 */
[----:B-1---5:R-:W-:Y:S05]  /*10b20*/  BRA `(.L_x_4904) ;  /* 0xffffb43000007947 */ /* 0x022fea000383ffff */
.L_x_4838:
[----:B------:R-:W-:Y:S01]  /*10b30*/  IMAD.MOV.U32 R230, RZ, RZ, R14 ;  /* 0x000000ffffe67224 */ /* 0x000fe200078e000e */
[----:B------:R-:W-:Y:S01]  /*10b40*/  MOV R195, 0x2 ;  /* 0x0000000200c37802 */ /* 0x000fe20000000f00 */
[----:B-1----:R-:W-:Y:S01]  /*10b50*/  IMAD.MOV.U32 R3, RZ, RZ, 0x181f ;  /* 0x0000181fff037424 */ /* 0x002fe200078e00ff */
[----:B------:R-:W-:Y:S02]  /*10b60*/  MOV R2, 0x10b80 ;  /* 0x00010b8000027802 */ /* 0x000fe40000000f00 */
[----:B--234-:R-:W-:Y:S05]  /*10b70*/  CALL.REL.NOINC `($__internal_81_$__cuda_sm70_shflsync_idx_p) ;  /* 0x00000cb000007944 */ /* 0x01cfea0003c00000 */
[----:B-----5:R-:W-:Y:S01]  /*10b80*/  MOV R0, R195 ;  /* 0x000000c300007202 */ /* 0x020fe20000000f00 */
[----:B-1----:R-:W-:Y:S05]  /*10b90*/  BRA `(.L_x_4905) ;  /* 0xffffb3e000007947 */ /* 0x002fea000383ffff */
.L_x_4841:
[----:B------:R-:W-:Y:S01]  /*10ba0*/  IMAD.MOV.U32 R230, RZ, RZ, R5 ;  /* 0x000000ffffe67224 */ /* 0x000fe200078e0005 */
[----:B------:R-:W-:Y:S01]  /*10bb0*/  MOV R195, 0x3 ;  /* 0x0000000300c37802 */ /* 0x000fe20000000f00 */
[----:B-1----:R-:W-:Y:S01]  /*10bc0*/  IMAD.MOV.U32 R3, RZ, RZ, 0x181f ;  /* 0x0000181fff037424 */ /* 0x002fe200078e00ff */
[----:B------:R-:W-:-:S02]  /*10bd0*/  MOV R2, 0x10bf0 ;  /* 0x00010bf000027802 */ /* 0x000fc40000000f00 */
[----:B--234-:R-:W-:Y:S05]  /*10be0*/  CALL.REL.NOINC `($__internal_81_$__cuda_sm70_shflsync_idx_p) ;  /* 0x00000c4000007944 */ /* 0x01cfea0003c00000 */
        /* <DEDUP_REMOVED lines=8> */
.L_x_4843:
[----:B------:R-:W-:Y:S01]  /*10c70*/  IMAD.MOV.U32 R230, RZ, RZ, R5 ;  /* 0x000000ffffe67224 */ /* 0x000fe200078e0005 */
[----:B------:R-:W-:Y:S01]  /*10c80*/  MOV R195, RZ ;  /* 0x000000ff00c37202 */ /* 0x000fe20000000f00 */
[----:B------:R-:W-:Y:S01]  /*10c90*/  IMAD.MOV.U32 R3, RZ, RZ, 0x1c1f ;  /* 0x00001c1fff037424 */ /* 0x000fe200078e00ff */
[----:B------:R-:W-:Y:S02]  /*10ca0*/  MOV R2, 0x10cc0 ;  /* 0x00010cc000027802 */ /* 0x000fe40000000f00 */
[----:B------:R-:W-:Y:S05]  /*10cb0*/  CALL.REL.NOINC `($__internal_81_$__cuda_sm70_shflsync_idx_p) ;  /* 0x00000b7000007944 */ /* 0x000fea0003c00000 */
[----:B------:R-:W-:Y:S01]  /*10cc0*/  MOV R4, R195 ;  /* 0x000000c300047202 */ /* 0x000fe20000000f00 */
[----:B-1---5:R-:W-:Y:S05]  /*10cd0*/  BRA `(.L_x_4907) ;  /* 0xffffb80000007947 */ /* 0x022fea000383ffff */
.L_x_4844:
[----:B------:R-:W-:Y:S01]  /*10ce0*/  IMAD.MOV.U32 R230, RZ, RZ, R12 ;  /* 0x000000ffffe67224 */ /* 0x000fe200078e000c */
[----:B------:R-:W-:Y:S01]  /*10cf0*/  MOV R195, RZ ;  /* 0x000000ff00c37202 */ /* 0x000fe20000000f00 */
[----:B------:R-:W-:Y:S01]  /*10d00*/  IMAD.MOV.U32 R3, RZ, RZ, 0x1c1f ;  /* 0x00001c1fff037424 */ /* 0x000fe200078e00ff */
[----:B------:R-:W-:Y:S02]  /*10d10*/  MOV R2, 0x10d30 ;  /* 0x00010d3000027802 */ /* 0x000fe40000000f00 */
[----:B-12---:R-:W-:Y:S05]  /*10d20*/  CALL.REL.NOINC `($__internal_81_$__cuda_sm70_shflsync_idx_p) ;  /* 0x00000b0000007944 */ /* 0x006fea0003c00000 */
[----:B-----5:R-:W-:Y:S01]  /*10d30*/  MOV R0, R195 ;  /* 0x000000c300007202 */ /* 0x020fe20000000f00 */
[----:B-1----:R-:W-:Y:S05]  /*10d40*/  BRA `(.L_x_4908) ;  /* 0xffffb7b000007947 */ /* 0x002fea000383ffff */
.L_x_4847:
        /* <DEDUP_REMOVED lines=13> */
.L_x_4851:
[----:B------:R-:W-:Y:S01]  /*10e20*/  IMAD.MOV.U32 R230, RZ, RZ, R5 ;  /* 0x000000ffffe67224 */ /* 0x000fe200078e0005 */
[----:B------:R-:W-:Y:S01]  /*10e30*/  MOV R195, RZ ;  /* 0x000000ff00c37202 */ /* 0x000fe20000000f00 */
[----:B------:R-:W-:Y:S01]  /*10e40*/  IMAD.MOV.U32 R3, RZ, RZ, 0x181f ;  /* 0x0000181fff037424 */ /* 0x000fe200078e00ff */
[----:B------:R-:W-:Y:S02]  /*10e50*/  MOV R2, 0x10e70 ;  /* 0x00010e7000027802 */ /* 0x000fe40000000f00 */
[----:B------:R-:W-:Y:S05]  /*10e60*/  CALL.REL.NOINC `($__internal_81_$__cuda_sm70_shflsync_idx_p) ;  /* 0x000009c000007944 */ /* 0x000fea0003c00000 */
[----:B------:R-:W-:Y:S01]  /*10e70*/  MOV R4, R195 ;  /* 0x000000c300047202 */ /* 0x000fe20000000f00 */
[----:B-1---5:R-:W-:Y:S05]  /*10e80*/  BRA `(.L_x_4910) ;  /* 0xffffd67000007947 */ /* 0x022fea000383ffff */
.L_x_4852:
[----:B------:R-:W-:Y:S01]  /*10e90*/  IMAD.MOV.U32 R230, RZ, RZ, R14 ;  /* 0x000000ffffe67224 */ /* 0x000fe200078e000e */
[----:B------:R-:W-:Y:S01]  /*10ea0*/  MOV R195, RZ ;  /* 0x000000ff00c37202 */ /* 0x000fe20000000f00 */
[----:B------:R-:W-:Y:S01]  /*10eb0*/  IMAD.MOV.U32 R3, RZ, RZ, 0x181f ;  /* 0x0000181fff037424 */ /* 0x000fe200078e00ff */
[----:B------:R-:W-:Y:S02]  /*10ec0*/  MOV R2, 0x10ee0 ;  /* 0x00010ee000027802 */ /* 0x000fe40000000f00 */
[----:B-12---:R-:W-:Y:S05]  /*10ed0*/  CALL.REL.NOINC `($__internal_81_$__cuda_sm70_shflsync_idx_p) ;  /* 0x0000095000007944 */ /* 0x006fea0003c00000 */
[----:B-----5:R-:W-:Y:S01]  /*10ee0*/  MOV R0, R195 ;  /* 0x000000c300007202 */ /* 0x020fe20000000f00 */
[----:B-1----:R-:W-:Y:S05]  /*10ef0*/  BRA `(.L_x_4911) ;  /* 0xffffd62000007947 */ /* 0x002fea000383ffff */
.L_x_4855:
        /* <DEDUP_REMOVED lines=13> */
.L_x_4858:
[----:B------:R-:W-:Y:S01]  /*10fd0*/  IMAD.MOV.U32 R230, RZ, RZ, R5 ;  /* 0x000000ffffe67224 */ /* 0x000fe200078e0005 */
[----:B------:R-:W-:Y:S01]  /*10fe0*/  MOV R195, 0x2 ;  /* 0x0000000200c37802 */ /* 0x000fe20000000f00 */
[----:B-1----:R-:W-:Y:S01]  /*10ff0*/  IMAD.MOV.U32 R3, RZ, RZ, 0x181f ;  /* 0x0000181fff037424 */ /* 0x002fe200078e00ff */
[----:B------:R-:W-:Y:S02]  /*11000*/  MOV R2, 0x11020 ;  /* 0x0001102000027802 */ /* 0x000fe40000000f00 */
[----:B--234-:R-:W-:Y:S05]  /*11010*/  CALL.REL.NOINC `($__internal_81_$__cuda_sm70_shflsync_idx_p) ;  /* 0x0000081000007944 */ /* 0x01cfea0003c00000 */
[----:B------:R-:W-:Y:S01]  /*11020*/  MOV R4, R195 ;  /* 0x000000c300047202 */ /* 0x000fe20000000f00 */
[----:B-1---5:R-:W-:Y:S05]  /*11030*/  BRA `(.L_x_4913) ;  /* 0xffffd87000007947 */ /* 0x022fea000383ffff */
.L_x_4859:
[----:B------:R-:W-:Y:S01]  /*11040*/  IMAD.MOV.U32 R230, RZ, RZ, R14 ;  /* 0x000000ffffe67224 */ /* 0x000fe200078e000e */
[----:B------:R-:W-:Y:S01]  /*11050*/  MOV R195, 0x2 ;  /* 0x0000000200c37802 */ /* 0x000fe20000000f00 */
[----:B------:R-:W-:Y:S01]  /*11060*/  IMAD.MOV.U32 R3, RZ, RZ, 0x181f ;  /* 0x0000181fff037424 */ /* 0x000fe200078e00ff */
[----:B------:R-:W-:Y:S02]  /*11070*/  MOV R2, 0x11090 ;  /* 0x0001109000027802 */ /* 0x000fe40000000f00 */
[----:B-1234-:R-:W-:Y:S05]  /*11080*/  CALL.REL.NOINC `($__internal_81_$__cuda_sm70_shflsync_idx_p) ;  /* 0x000007a000007944 */ /* 0x01efea0003c00000 */
[----:B-----5:R-:W-:Y:S01]  /*11090*/  MOV R0, R195 ;  /* 0x000000c300007202 */ /* 0x020fe20000000f00 */
[----:B-1----:R-:W-:Y:S05]  /*110a0*/  BRA `(.L_x_4914) ;  /* 0xffffd82000007947 */ /* 0x002fea000383ffff */
.L_x_4862:
        /* <DEDUP_REMOVED lines=13> */
.L_x_4864:
[----:B------:R-:W-:Y:S01]  /*11180*/  IMAD.MOV.U32 R230, RZ, RZ, R106 ;  /* 0x000000ffffe67224 */ /* 0x000fe200078e006a */
[----:B------:R-:W-:Y:S01]  /*11190*/  MOV R195, RZ ;  /* 0x000000ff00c37202 */ /* 0x000fe20000000f00 */
[----:B------:R-:W-:Y:S01]  /*111a0*/  IMAD.MOV.U32 R3, RZ, RZ, 0x1f ;  /* 0x0000001fff037424 */ /* 0x000fe200078e00ff */
[----:B------:R-:W-:Y:S02]  /*111b0*/  MOV R2, 0x111d0 ;  /* 0x000111d000027802 */ /* 0x000fe40000000f00 */
[----:B------:R-:W-:Y:S05]  /*111c0*/  CALL.REL.NOINC `($__internal_81_$__cuda_sm70_shflsync_idx_p) ;  /* 0x0000066000007944 */ /* 0x000fea0003c00000 */
[----:B------:R-:W-:Y:S01]  /*111d0*/  MOV R9, R195 ;  /* 0x000000c300097202 */ /* 0x000fe20000000f00 */
[----:B-1---5:R-:W-:Y:S05]  /*111e0*/  BRA `(.L_x_4916) ;  /* 0xffffdb1000007947 */ /* 0x022fea000383ffff */
.L_x_4865:
[----:B------:R-:W-:Y:S01]  /*111f0*/  IMAD.MOV.U32 R230, RZ, RZ, R106 ;  /* 0x000000ffffe67224 */ /* 0x000fe200078e006a */
[----:B------:R-:W-:Y:S01]  /*11200*/  MOV R195, 0x1 ;  /* 0x0000000100c37802 */ /* 0x000fe20000000f00 */
[----:B------:R-:W-:Y:S01]  /*11210*/  IMAD.MOV.U32 R3, RZ, RZ, 0x1f ;  /* 0x0000001fff037424 */ /* 0x000fe200078e00ff */
[----:B------:R-:W-:Y:S02]  /*11220*/  MOV R2, 0x11240 ;  /* 0x0001124000027802 */ /* 0x000fe40000000f00 */
[----:B-12---:R-:W-:Y:S05]  /*11230*/  CALL.REL.NOINC `($__internal_81_$__cuda_sm70_shflsync_idx_p) ;  /* 0x000005f000007944 */ /* 0x006fea0003c00000 */
[----:B------:R-:W-:Y:S01]  /*11240*/  MOV R8, R195 ;  /* 0x000000c300087202 */ /* 0x000fe20000000f00 */
[----:B-1---5:R-:W-:Y:S05]  /*11250*/  BRA `(.L_x_4917) ;  /* 0xffffdac000007947 */ /* 0x022fea000383ffff */
.L_x_4866:
[----:B------:R-:W-:Y:S02]  /*11260*/  MOV R3, 0x1 ;  /* 0x0000000100037802 */ /* 0x000fe40000000f00 */
[----:B------:R-:W-:-:S02]  /*11270*/  MOV R2, 0x11290 ;  /* 0x0001129000027802 */ /* 0x000fc40000000f00 */
[----:B-1234-:R-:W-:Y:S05]  /*11280*/  CALL.REL.NOINC `($__internal_82_$__cuda_sm70_shflsync_up_p) ;  /* 0x0000061000007944 */ /* 0x01efea0003c00000 */
[----:B------:R-:W-:Y:S05]  /*11290*/  BRA `(.L_x_4918) ;  /* 0xffffdbb000007947 */ /* 0x000fea000383ffff */
.L_x_4867:
[----:B------:R-:W-:Y:S02]  /*112a0*/  MOV R3, 0x2 ;  /* 0x0000000200037802 */ /* 0x000fe40000000f00 */
[----:B------:R-:W-:-:S02]  /*112b0*/  MOV R2, 0x112d0 ;  /* 0x000112d000027802 */ /* 0x000fc40000000f00 */
[----:B--2-4-:R-:W-:Y:S05]  /*112c0*/  CALL.REL.NOINC `($__internal_82_$__cuda_sm70_shflsync_up_p) ;  /* 0x000005d000007944 */ /* 0x014fea0003c00000 */
        /* <DEDUP_REMOVED lines=24> */
.L_x_4871:
[----:B------:R-:W-:Y:S02]  /*11450*/  MOV R3, 0x1 ;  /* 0x0000000100037802 */ /* 0x000fe40000000f00 */
[----:B------:R-:W-:Y:S02]  /*11460*/  MOV R2, 0x11480 ;  /* 0x0001148000027802 */ /* 0x000fe40000000f00 */
[----:B------:R-:W-:Y:S05]  /*11470*/  CALL.REL.NOINC `($__internal_82_$__cuda_sm70_shflsync_up_p) ;  /* 0x0000042000007944 */ /* 0x000fea0003c00000 */
[----:B------:R-:W-:Y:S01]  /*11480*/  MOV R2, R4 ;  /* 0x0000000400027202 */ /* 0x000fe20000000f00 */
[----:B------:R-:W-:Y:S05]  /*11490*/  BRA `(.L_x_4920) ;  /* 0xffffdc1000007947 */ /* 0x000fea000383ffff */
.L_x_4872:
        /* <DEDUP_REMOVED lines=27> */
.L_x_4874:
[----:B------:R-:W-:Y:S02]  /*11650*/  SEL R0, RZ, 0x1, P0 ;  /* 0x00000001ff007807 */ /* 0x000fe40000000000 */
[----:B------:R-:W-:Y:S02]  /*11660*/  MOV R2, 0x11680 ;  /* 0x0001168000027802 */ /* 0x000fe40000000f00 */
[----:B-1----:R-:W-:Y:S05]  /*11670*/  CALL.REL.NOINC `($__internal_83_$__cuda_sm70_votesync_ballot) ;  /* 0x0000028000007944 */ /* 0x002fea0003c00000 */
[----:B------:R-:W-:Y:S05]  /*11680*/  BRA `(.L_x_4922) ;  /* 0xffffdbb000007947 */ /* 0x000fea000383ffff */
.L_x_4875:
[----:B------:R-:W-:Y:S01]  /*11690*/  IMAD.MOV.U32 R230, RZ, RZ, R6 ;  /* 0x000000ffffe67224 */ /* 0x000fe200078e0006 */
[----:B---3--:R-:W-:Y:S01]  /*116a0*/  MOV R195, R11 ;  /* 0x0000000b00c37202 */ /* 0x008fe20000000f00 */
[----:B------:R-:W-:Y:S01]  /*116b0*/  IMAD.MOV.U32 R3, RZ, RZ, 0x1f ;  /* 0x0000001fff037424 */ /* 0x000fe200078e00ff */
[----:B------:R-:W-:Y:S02]  /*116c0*/  MOV R2, 0x116e0 ;  /* 0x000116e000027802 */ /* 0x000fe40000000f00 */
[----:B-12---:R-:W-:Y:S05]  /*116d0*/  CALL.REL.NOINC `($__internal_81_$__cuda_sm70_shflsync_idx_p) ;  /* 0x0000015000007944 */ /* 0x006fea0003c00000 */
[----:B------:R-:W-:Y:S01]  /*116e0*/  IMAD.MOV.U32 R6, RZ, RZ, R195 ;  /* 0x000000ffff067224 */ /* 0x000fe200078e00c3 */
[----:B------:R-:W-:Y:S01]  /*116f0*/  MOV R195, R11 ;  /* 0x0000000b00c37202 */ /* 0x000fe20000000f00 */
[----:B------:R-:W-:Y:S01]  /*11700*/  IMAD.MOV.U32 R230, RZ, RZ, R7 ;  /* 0x000000ffffe67224 */ /* 0x000fe200078e0007 */
[----:B------:R-:W-:Y:S02]  /*11710*/  MOV R3, 0x1f ;  /* 0x0000001f00037802 */ /* 0x000fe40000000f00 */
[----:B------:R-:W-:-:S02]  /*11720*/  MOV R2, 0x11740 ;  /* 0x0001174000027802 */ /* 0x000fc40000000f00 */
[----:B-1---5:R-:W-:Y:S05]  /*11730*/  CALL.REL.NOINC `($__internal_81_$__cuda_sm70_shflsync_idx_p) ;  /* 0x000000f000007944 */ /* 0x022fea0003c00000 */
[----:B------:R-:W-:Y:S01]  /*11740*/  MOV R7, R195 ;  /* 0x000000c300077202 */ /* 0x000fe20000000f00 */
[----:B-1---5:R-:W-:Y:S05]  /*11750*/  BRA `(.L_x_4923) ;  /* 0xffffdb2000007947 */ /* 0x022fea000383ffff */
.L_x_4878:
[----:B------:R-:W-:Y:S01]  /*11760*/  IMAD.MOV.U32 R230, RZ, RZ, R4 ;  /* 0x000000ffffe67224 */ /* 0x000fe200078e0004 */
[----:B------:R-:W-:Y:S01]  /*11770*/  MOV R195, R0 ;  /* 0x0000000000c37202 */ /* 0x000fe20000000f00 */
[----:B------:R-:W-:Y:S01]  /*11780*/  IMAD.MOV.U32 R3, RZ, RZ, 0x1f ;  /* 0x0000001fff037424 */ /* 0x000fe200078e00ff */
[----:B------:R-:W-:-:S02]  /*11790*/  MOV R2, 0x117b0 ;  /* 0x000117b000027802 */ /* 0x000fc40000000f00 */
[----:B-1-34-:R-:W-:Y:S05]  /*117a0*/  CALL.REL.NOINC `($__internal_81_$__cuda_sm70_shflsync_idx_p) ;  /* 0x0000008000007944 */ /* 0x01afea0003c00000 */
[----:B------:R-:W-:Y:S01]  /*117b0*/  MOV R10, R195 ;  /* 0x000000c3000a7202 */ /* 0x000fe20000000f00 */
[----:B-1---5:R-:W-:Y:S05]  /*117c0*/  BRA `(.L_x_4877) ;  /* 0xffffdb1000007947 */ /* 0x022fea000383ffff */
        .weak           $__internal_80_$__cuda_sm70_shflsync_bfly_p
        .type           $__internal_80_$__cuda_sm70_shflsync_bfly_p,@function
        .size           $__internal_80_$__cuda_sm70_shflsync_bfly_p,($__internal_81_$__cuda_sm70_shflsync_idx_p - $__internal_80_$__cuda_sm70_shflsync_bfly_p)
$__internal_80_$__cuda_sm70_shflsync_bfly_p:
[----:B------:R-:W-:Y:S02]  /*117d0*/  MOV R169, 0xffffffff ;  /* 0xffffffff00a97802 */ /* 0x000fe40000000f00 */
[----:B------:R-:W-:-:S02]  /*117e0*/  MOV R3, 0x1f ;  /* 0x0000001f00037802 */ /* 0x000fc40000000f00 */
[----:B------:R-:W-:Y:S04]  /*117f0*/  WARPSYNC R169 ;  /* 0x000000a900007348 */ /* 0x000fe80003800000 */
[----:B------:R1:W2:Y:S02]  /*11800*/  SHFL.BFLY PT, R0, R132, R0, R3 ;  /* 0x0c00000084007389 */ /* 0x0002a400000e0003 */
[----:B-1----:R-:W-:-:S04]  /*11810*/  MOV R3, 0x0 ;  /* 0x0000000000037802 */ /* 0x002fc80000000f00 */
[----:B--2---:R-:W-:Y:S05]  /*11820*/  RET.REL.NODEC R2 `(_ZN7cutlass13device_kernelIN5flash19enable_sm80_to_sm89INS1_16FlashAttnFwdSm80INS1_25CollectiveMainloopFwdSm80ILi8ELi1ELb0EN4cute5tupleIJNS5_1CILi128EEENS7_ILi64EEENS7_ILi256EEEEEELi256ENS_6half_tEfNS_4arch4Sm80ELb0ELb0ELb0ELb1ELb1ELb0ELb1ELb1EEENS1_21CollectiveEpilogueFwdINS6_IJS8_SA_S9_EEENS6_IJNS7_ILi1EEESI_SI_EEESC_SE_Li256ELb1ELb1ELb1ELb0EEENS1_36VarlenDynamicPersistentTileSchedulerILi128ELi64ELi256ELi256ELb1ELb1ELb0ELb0ELb1ELb1EEEEEEEEEvNT_6ParamsE) ;  /* 0xfffee7d002007950 */ /* 0x004fea0003c3ffff */
        .weak           $__internal_81_$__cuda_sm70_shflsync_idx_p
        .type           $__internal_81_$__cuda_sm70_shflsync_idx_p,@function
        .size           $__internal_81_$__cuda_sm70_shflsync_idx_p,($__internal_82_$__cuda_sm70_shflsync_up_p - $__internal_81_$__cuda_sm70_shflsync_idx_p)
$__internal_81_$__cuda_sm70_shflsync_idx_p:
[----:B------:R1:W-:Y:S02]  /*11830*/  STL [R1+0x154], R0 ;  /* 0x0001540001007387 */ /* 0x0003e40000100800 */
[----:B-1----:R-:W-:-:S04]  /*11840*/  MOV R0, 0xffffffff ;  /* 0xffffffff00007802 */ /* 0x002fc80000000f00 */
[----:B------:R-:W-:Y:S04]  /*11850*/  WARPSYNC R0 ;  /* 0x0000000000007348 */ /* 0x000fe80003800000 */
[----:B------:R1:W2:Y:S04]  /*11860*/  SHFL.IDX PT, R195, R230, R195, R3 ;  /* 0x000000c3e6c37389 */ /* 0x0002a800000e0003 */
[----:B-1----:R1:W5:Y:S01]  /*11870*/  LDL.LU R0, [R1+0x154] ;  /* 0x0001540001007983 */ /* 0x0023620000300800 */
[----:B------:R-:W-:-:S04]  /*11880*/  MOV R3, 0x0 ;  /* 0x0000000000037802 */ /* 0x000fc80000000f00 */
[----:B--2---:R-:W-:Y:S05]  /*11890*/  RET.REL.NODEC R2 `(_ZN7cutlass13device_kernelIN5flash19enable_sm80_to_sm89INS1_16FlashAttnFwdSm80INS1_25CollectiveMainloopFwdSm80ILi8ELi1ELb0EN4cute5tupleIJNS5_1CILi128EEENS7_ILi64EEENS7_ILi256EEEEEELi256ENS_6half_tEfNS_4arch4Sm80ELb0ELb0ELb0ELb1ELb1ELb0ELb1ELb1EEENS1_21CollectiveEpilogueFwdINS6_IJS8_SA_S9_EEENS6_IJNS7_ILi1EEESI_SI_EEESC_SE_Li256ELb1ELb1ELb1ELb0EEENS1_36VarlenDynamicPersistentTileSchedulerILi128ELi64ELi256ELi256ELb1ELb1ELb0ELb0ELb1ELb1EEEEEEEEEvNT_6ParamsE) ;  /* 0xfffee76002007950 */ /* 0x004fea0003c3ffff */
        .weak           $__internal_82_$__cuda_sm70_shflsync_up_p
        .type           $__internal_82_$__cuda_sm70_shflsync_up_p,@function
        .size           $__internal_82_$__cuda_sm70_shflsync_up_p,($__internal_83_$__cuda_sm70_votesync_ballot - $__internal_82_$__cuda_sm70_shflsync_up_p)
$__internal_82_$__cuda_sm70_shflsync_up_p:
[----:B------:R-:W-:Y:S02]  /*118a0*/  MOV R4, RZ ;  /* 0x000000ff00047202 */ /* 0x000fe40000000f00 */
[----:B------:R-:W-:-:S04]  /*118b0*/  MOV R11, 0xffffffff ;  /* 0xffffffff000b7802 */ /* 0x000fc80000000f00 */
[----:B------:R-:W-:Y:S04]  /*118c0*/  WARPSYNC R11 ;  /* 0x0000000b00007348 */ /* 0x000fe80003800000 */
[----:B------:R1:W2:Y:S02]  /*118d0*/  SHFL.UP PT, R4, R0, R3, R4 ;  /* 0x0400000300047389 */ /* 0x0002a400000e0004 */
[----:B-1----:R-:W-:-:S04]  /*118e0*/  MOV R3, 0x0 ;  /* 0x0000000000037802 */ /* 0x002fc80000000f00 */
[----:B--2---:R-:W-:Y:S05]  /*118f0*/  RET.REL.NODEC R2 `(_ZN7cutlass13device_kernelIN5flash19enable_sm80_to_sm89INS1_16FlashAttnFwdSm80INS1_25CollectiveMainloopFwdSm80ILi8ELi1ELb0EN4cute5tupleIJNS5_1CILi128EEENS7_ILi64EEENS7_ILi256EEEEEELi256ENS_6half_tEfNS_4arch4Sm80ELb0ELb0ELb0ELb1ELb1ELb0ELb1ELb1EEENS1_21CollectiveEpilogueFwdINS6_IJS8_SA_S9_EEENS6_IJNS7_ILi1EEESI_SI_EEESC_SE_Li256ELb1ELb1ELb1ELb0EEENS1_36VarlenDynamicPersistentTileSchedulerILi128ELi64ELi256ELi256ELb1ELb1ELb0ELb0ELb1ELb1EEEEEEEEEvNT_6ParamsE) ;  /* 0xfffee70002007950 */ /* 0x004fea0003c3ffff */
        .weak           $__internal_83_$__cuda_sm70_votesync_ballot
        .type           $__internal_83_$__cuda_sm70_votesync_ballot,@function
        .size           $__internal_83_$__cuda_sm70_votesync_ballot,(.L_x_6565 - $__internal_83_$__cuda_sm70_votesync_ballot)
$__internal_83_$__cuda_sm70_votesync_ballot:
[----:B------:R-:W-:Y:S01]  /*11900*/  ISETP.NE.U32.AND P0, PT, R0, 0x1, PT ;  /* 0x000000010000780c */ /* 0x000fe20003f05070 */
[----:B------:R-:W-:-:S04]  /*11910*/  IMAD.MOV.U32 R3, RZ, RZ, -0x1 ;  /* 0xffffffffff037424 */ /* 0x000fc800078e00ff */
[----:B------:R-:W-:Y:S08]  /*11920*/  WARPSYNC R3 ;  /* 0x0000000300007348 */ /* 0x000ff00003800000 */
[----:B------:R-:W-:-:S04]  /*11930*/  VOTE.ANY R0, PT, !P0 ;  /* 0x0000000000007806 */ /* 0x000fc800040e0100 */
[----:B------:R-:W-:Y:S01]  /*11940*/  LOP3.LUT R0, R0, R3, RZ, 0xc0, !PT ;  /* 0x0000000300007212 */ /* 0x000fe200078ec0ff */
[----:B------:R-:W-:-:S04]  /*11950*/  IMAD.MOV.U32 R3, RZ, RZ, 0x0 ;  /* 0x00000000ff037424 */ /* 0x000fc800078e00ff */
[----:B------:R-:W-:Y:S05]  /*11960*/  RET.REL.NODEC R2 `(_ZN7cutlass13device_kernelIN5flash19enable_sm80_to_sm89INS1_16FlashAttnFwdSm80INS1_25CollectiveMainloopFwdSm80ILi8ELi1ELb0EN4cute5tupleIJNS5_1CILi128EEENS7_ILi64EEENS7_ILi256EEEEEELi256ENS_6half_tEfNS_4arch4Sm80ELb0ELb0ELb0ELb1ELb1ELb0ELb1ELb1EEENS1_21CollectiveEpilogueFwdINS6_IJS8_SA_S9_EEENS6_IJNS7_ILi1EEESI_SI_EEESC_SE_Li256ELb1ELb1ELb1ELb0EEENS1_36VarlenDynamicPersistentTileSchedulerILi128ELi64ELi256ELi256ELb1ELb1ELb0ELb0ELb1ELb1EEEEEEEEEvNT_6ParamsE) ;  /* 0xfffee69002007950 */ /* 0x000fea0003c3ffff */
.L_x_4924:
        /* <DEDUP_REMOVED lines=9> */
.L_x_6565:


//--------------------- .text._ZN7cutlass13device_kernelIN5flash19enable_sm80_to_sm89INS1_16FlashAttnFwdSm80INS1_25CollectiveMainloopFwdSm80ILi8ELi1ELb0EN4cute5tupleIJNS5_1CILi128EEENS7_ILi48EEENS7_ILi256EEEEEELi256ENS_6half_tEfNS_4arch4Sm80ELb0ELb0ELb0ELb1ELb1ELb1ELb1ELb1EEENS1_21CollectiveEpilogueFwdINS6_IJS8_SA_S9_EEENS6_IJNS7_ILi1EEESI_SI_EEESC_SE_Li256ELb1ELb1ELb1ELb0EEENS1_36VarlenDynamicPersistentTileSchedulerILi128ELi48ELi256ELi256ELb1ELb1ELb0ELb0ELb1ELb1EEEEEEEEEvNT_6ParamsE --------------------------
	.section	.text._ZN7cutlass13device_kernelIN5flash19enable_sm80_to_sm89INS1_16FlashAttnFwdSm80INS1_25CollectiveMainloopFwdSm80ILi8ELi1ELb0EN4cute5tupleIJNS5_1CILi128EEENS7_ILi48EEENS7_ILi256EEEEEELi256ENS_6half_tEfNS_4arch4Sm80ELb0ELb0ELb0ELb1ELb1ELb1ELb1ELb1EEENS1_21CollectiveEpilogueFwdINS6_IJS8_SA_S9_EEENS6_IJNS7_ILi1EEESI_SI_EEESC_SE_Li256ELb1ELb1ELb1ELb0EEENS1_36VarlenDynamicPersistentTileSchedulerILi128ELi48ELi256ELi256ELb1ELb1ELb0ELb0ELb1ELb1EEEEEEEEEvNT_6ParamsE,"ax",@progbits
	.sectioninfo	@"SHI_REGISTERS=255"
	.align	128
.text._ZN7cutlass13device_kernelIN5flash19enable_sm80_to_sm89INS1_16FlashAttnFwdSm80INS1_25CollectiveMainloopFwdSm80ILi8ELi1ELb0EN4cute5tupleIJNS5_1CILi128EEENS7_ILi48EEENS7_ILi256EEEEEELi256ENS_6half_tEfNS_4arch4Sm80ELb0ELb0ELb0ELb1ELb1ELb1ELb1ELb1EEENS1_21CollectiveEpilogueFwdINS6_IJS8_SA_S9_EEENS6_IJNS7_ILi1EEESI_SI_EEESC_SE_Li256ELb1ELb1ELb1ELb0EEENS1_36VarlenDynamicPersistentTileSchedulerILi128ELi48ELi256ELi256ELb1ELb1ELb0ELb0ELb1ELb1EEEEEEEEEvNT_6ParamsE:
        .type           _ZN7cutlass13device_kernelIN5flash19enable_sm80_to_sm89INS1_16FlashAttnFwdSm80INS1_25CollectiveMainloopFwdSm80ILi8ELi1ELb0EN4cute5tupleIJNS5_1CILi128EEENS7_ILi48EEENS7_ILi256EEEEEELi256ENS_6half_tEfNS_4arch4Sm80ELb0ELb0ELb0ELb1ELb1ELb1ELb1ELb1EEENS1_21CollectiveEpilogueFwdINS6_IJS8_SA_S9_EEENS6_IJNS7_ILi1EEESI_SI_EEESC_SE_Li256ELb1ELb1ELb1ELb0EEENS1_36VarlenDynamicPersistentTileSchedulerILi128ELi48ELi256ELi256ELb1ELb1ELb0ELb0ELb1ELb1EEEEEEEEEvNT_6ParamsE,@function
        .size           _ZN7cutlass13device_kernelIN5flash19enable_sm80_to_sm89INS1_16FlashAttnFwdSm80INS1_25CollectiveMainloopFwdSm80ILi8ELi1ELb0EN4cute5tupleIJNS5_1CILi128EEENS7_ILi48EEENS7_ILi256EEEEEELi256ENS_6half_tEfNS_4arch4Sm80ELb0ELb0ELb0ELb1ELb1ELb1ELb1ELb1EEENS1_21CollectiveEpilogueFwdINS6_IJS8_SA_S9_EEENS6_IJNS7_ILi1EEESI_SI_EEESC_SE_Li256ELb1ELb1ELb1ELb0EEENS1_36VarlenDynamicPersistentTileSchedulerILi128ELi48ELi256ELi256ELb1ELb1ELb0ELb0ELb1ELb1EEEEEEEEEvNT_6ParamsE,(.L_x_6570 - _ZN7cutlass13device_kernelIN5flash19enable_sm80_to_sm89INS1_16FlashAttnFwdSm80INS1_25CollectiveMainloopFwdSm80ILi8ELi1ELb0EN4cute5tupleIJNS5_1CILi128EEENS7_ILi48EEENS7_ILi256EEEEEELi256ENS_6half_tEfNS_4arch4Sm80ELb0ELb0ELb0ELb1ELb1ELb1ELb1ELb1EEENS1_21CollectiveEpilogueFwdINS6_IJS8_SA_S9_EEENS6_IJNS7_ILi1EEESI_SI_EEESC_SE_Li256ELb1ELb1ELb1ELb0EEENS1_36VarlenDynamicPersistentTileSchedulerILi128ELi48ELi256ELi256ELb1ELb1ELb0ELb0ELb1ELb1EEEEEEEEEvNT_6ParamsE)
        .other          _ZN7cutlass13device_kernelIN5flash19enable_sm80_to_sm89INS1_16FlashAttnFwdSm80INS1_25CollectiveMainloopFwdSm80ILi8ELi1ELb0EN4cute5tupleIJNS5_1CILi128EEENS7_ILi48EEENS7_ILi256EEEEEELi256ENS_6half_tEfNS_4arch4Sm80ELb0ELb0ELb0ELb1ELb1ELb1ELb1ELb1EEENS1_21CollectiveEpilogueFwdINS6_IJS8_SA_S9_EEENS6_IJNS7_ILi1EEESI_SI_EEESC_SE_Li256ELb1ELb1ELb1ELb0EEENS1_36VarlenDynamicPersistentTileSchedulerILi128ELi48ELi256ELi256ELb1ELb1ELb0ELb0ELb1ELb1EEEEEEEEEvNT_6ParamsE,@"STO_CUDA_ENTRY STV_DEFAULT"
_ZN7cutlass13device_kernelIN5flash19enable_sm80_to_sm89INS1_16FlashAttnFwdSm80INS1_25CollectiveMainloopFwdSm80ILi8ELi1ELb0EN4cute5tupleIJNS5_1CILi128EEENS7_ILi48EEENS7_ILi256EEEEEELi256ENS_6half_tEfNS_4arch4Sm80ELb0ELb0ELb0ELb1ELb1ELb1ELb1ELb1EEENS1_21CollectiveEpilogueFwdINS6_IJS8_SA_S9_EEENS6_IJNS7_ILi1EEESI_SI_EEESC_SE_Li256ELb1ELb1ELb1ELb0EEENS1_36VarlenDynamicPersistentTileSchedulerILi128ELi48ELi256ELi256ELb1ELb1ELb0ELb0ELb1ELb1EEEEEEEEEvNT_6ParamsE:
        /* <DEDUP_REMOVED lines=54> */
.L_x_4930:
        /* <DEDUP_REMOVED lines=17> */
.L_x_5137:
        /* <DEDUP_REMOVED lines=16> */
.L_x_5138:
[----:B--2---:R-:W-:-:S05]  /*0570*/  IMAD R0, R0, c[0x0][0x538], RZ ;  /* 0x00014e0000007a24 */ /* 0x004fca00078e02ff */
[----:B------:R-:W-:-:S04]  /*0580*/  IADD3 R6, R0, R6, RZ ;  /* 0x0000000600067210 */ /* 0x000fc80007ffe0ff */
[----:B------:R-:W-:-:S13]  /*0590*/  ISETP.GT.AND P0, PT, R6, UR4, PT ;  /* 0x0000000406007c0c */ /* 0x000fda000bf04270 */
[----:B-1----:R-:W-:Y:S05]  /*05a0*/  @!P0 BRA `(.L_x_4930) ;  /* 0xfffffdb000008947 */ /* 0x002fea000383ffff */
.L_x_4926:
[----:B------:R-:W-:-:S05]  /*05b0*/  IADD3 R12, -R0, R6, RZ ;  /* 0x00000006000c7210 */ /* 0x000fca0007ffe1ff */
[----:B------:R-:W-:-:S05]  /*05c0*/  IMAD R0, R4, c[0x0][0x538], R12 ;  /* 0x00014e0004007a24 */ /* 0x000fca00078e020c */
[----:B------:R-:W-:Y:S01]  /*05d0*/  ISETP.GT.AND P0, PT, R0, UR4, PT ;  /* 0x0000000400007c0c */ /* 0x000fe2000bf04270 */
[----:B------:R-:W-:-:S12]  /*05e0*/  BRA.DIV ~URZ, `(.L_x_4931) ;  /* 0x0001bba27f007947 */ /* 0x000fd8000b800000 */
[----:B------:R-:W-:-:S04]  /*05f0*/  VOTE.ANY R13, PT, !P0 ;  /* 0x00000000000d7806 */ /* 0x000fc800040e0100 */
.L_x_5139:
[----:B------:R1:W2:Y:S01]  /*0600*/  POPC R14, R13 ;  /* 0x0000000d000e7309 */ /* 0x0002a20000000000 */
[----:B------:R-:W-:Y:S05]  /*0610*/  BRA.DIV ~URZ, `(.L_x_4932) ;  /* 0x0001bbb27f007947 */ /* 0x000fea000b800000 */
[----:B--2---:R2:W3:Y:S01]  /*0620*/  SHFL.IDX PT, R11, R8, R14, 0x1f ;  /* 0x00001f0e080b7589 */ /* 0x0044e200000e0000 */
[----:B------:R-:W-:-:S03]  /*0630*/  MOV R6, RZ ;  /* 0x000000ff00067202 */ /* 0x000fc60000000f00 */
[----:B------:R2:W4:Y:S04]  /*0640*/  SHFL.IDX PT, R10, R7, R14, 0x1f ;  /* 0x00001f0e070a7589 */ /* 0x00052800000e0000 */
.L_x_5140:
[----:B------:R-:W-:Y:S01]  /*0650*/  ISETP.NE.AND P0, PT, R13, RZ, PT ;  /* 0x000000ff0d00720c */ /* 0x000fe20003f05270 */
[----:B------:R-:W-:-:S12]  /*0660*/  BSSY B0, `(.L_x_4933) ;  /* 0x0000005000007945 */ /* 0x000fd80003800000 */
[----:B------:R-:W-:Y:S05]  /*0670*/  @!P0 BRA `(.L_x_4934) ;  /* 0x0000003000008947 */ /* 0x000fea0003800000 */
[----:B------:R-:W-:Y:S01]  /*0680*/  IADD3 R208, R14, -0x1, RZ ;  /* 0xffffffff0ed07810 */ /* 0x000fe20007ffe0ff */
[----:B------:R-:W-:Y:S05]  /*0690*/  BRA.DIV ~URZ, `(.L_x_4935) ;  /* 0x0001bc127f007947 */ /* 0x000fea000b800000 */
[----:B------:R1:W2:Y:S02]  /*06a0*/  SHFL.IDX PT, R6, R4, R208, 0x1f ;  /* 0x00001fd004067589 */ /* 0x0002a400000e0000 */
.L_x_4934:
[----:B------:R-:W-:Y:S05]  /*06b0*/  BSYNC B0 ;  /* 0x0000000000007941 */ /* 0x000fea0003800000 */
.L_x_4933:
        /* <DEDUP_REMOVED lines=69> */
.L_x_4927:
[----:B------:R-:W-:Y:S01]  /*0b10*/  MOV R0, UR4 ;  /* 0x0000000400007c02 */ /* 0x000fe20008000f00 */
[----:B------:R-:W-:Y:S04]  /*0b20*/  STL [R1+0x4], RZ ;  /* 0x000004ff01007387 */ /* 0x000fe80000100800 */
[----:B------:R-:W-:Y:S04]  /*0b30*/  STL [R1+0x8], RZ ;  /* 0x000008ff01007387 */ /* 0x000fe80000100800 */
[----:B------:R1:W-:Y:S02]  /*0b40*/  STL [R1], R0 ;  /* 0x0000000001007387 */ /* 0x0003e40000100800 */
[----:B-1----:R-:W-:-:S05]  /*0b50*/  MOV R0, c[0x0][0x53c] ;  /* 0x00014f0000007a02 */ /* 0x002fca0000000f00 */
[----:B------:R1:W-:Y:S02]  /*0b60*/  STL [R1+0xc], R0 ;  /* 0x00000c0001007387 */ /* 0x0003e40000100800 */
.L_x_4936:
        /* <DEDUP_REMOVED lines=8> */
.L_x_4925:
        /* <DEDUP_REMOVED lines=343> */
.L_x_5136:
        /* <DEDUP_REMOVED lines=46> */
.L_x_4937:
[----:B------:R-:W-:-:S04]  /*2440*/  ISETP.NE.U32.AND P0, PT, RZ, c[0x0][0x368], PT ;  /* 0x0000da00ff007a0c */ /* 0x000fc80003f05070 */
[----:B------:R-:W-:-:S13]  /*2450*/  ISETP.NE.AND.EX P0, PT, RZ, c[0x0][0x36c], PT, P0 ;  /* 0x0000db00ff007a0c */ /* 0x000fda0003f05300 */
[----:B------:R-:W-:Y:S05]  /*2460*/  @!P0 BRA `(.L_x_4938) ;  /* 0x0000004000008947 */ /* 0x000fea0003800000 */
[----:B-1----:R-:W-:-:S04]  /*2470*/  IADD3 R4, P0, R252, c[0x0][0x368], RZ ;  /* 0x0000da00fc047a10 */ /* 0x002fc80007f1e0ff */
[----:B------:R-:W-:-:S05]  /*2480*/  IADD3.X R5, R19, c[0x0][0x36c], RZ, P0, !PT ;  /* 0x0000db0013057a10 */ /* 0x000fca00007fe4ff */
[----:B------:R1:W5:Y:S01]  /*2490*/  LDG.E R10, [R4.64] ;  /* 0x00000006040a7981 */ /* 0x000362000c1e1900 */
[----:B------:R-:W-:Y:S05]  /*24a0*/  BRA `(.L_x_4939) ;  /* 0x0000005000007947 */ /* 0x000fea0003800000 */
.L_x_4938:
[----:B------:R-:W-:Y:S01]  /*24b0*/  MOV R10, UR5 ;  /* 0x00000005000a7c02 */ /* 0x000fe20008000f00 */
[----:B------:R-:W-:Y:S05]  /*24c0*/  @!P5 BRA `(.L_x_4939) ;  /* 0x000000300000d947 */ /* 0x000fea0003800000 */
[----:B------:R2:W3:Y:S04]  /*24d0*/  LDG.E R6, [R4.64] ;  /* 0x0000000604067981 */ /* 0x0004e8000c1e1900 */
[----:B-12---:R-:W3:Y:S02]  /*24e0*/  LDG.E R4, [R4.64+0x4] ;  /* 0x0000040604047981 */ /* 0x006ee4000c1e1900 */
[----:B---3--:R-:W-:Y:S02]  /*24f0*/  IADD3 R10, -R6, R4, RZ ;  /* 0x00000004060a7210 */ /* 0x008fe40007ffe1ff */
.L_x_4939:
        /* <DEDUP_REMOVED lines=60> */
.L_x_4941:
[----:B------:R-:W-:Y:S05]  /*28c0*/  BSYNC B0 ;  /* 0x0000000000007941 */ /* 0x000fea0003800000 */
.L_x_4940:
        /* <DEDUP_REMOVED lines=198> */
.L_x_4983:
        /* <DEDUP_REMOVED lines=97> */
.L_x_4947:
[----:B------:R-:W-:Y:S05]  /*3b40*/  BSYNC B0 ;  /* 0x0000000000007941 */ /* 0x000fea0003800000 */
.L_x_4946:
        /* <DEDUP_REMOVED lines=70> */
.L_x_4949:
[----:B------:R-:W-:Y:S05]  /*3fb0*/  BSYNC B0 ;  /* 0x0000000000007941 */ /* 0x000fea0003800000 */
.L_x_4948:
        /* <DEDUP_REMOVED lines=91> */
.L_x_4953:
[----:B------:R-:W-:Y:S05]  /*4570*/  BSYNC B0 ;  /* 0x0000000000007941 */ /* 0x000fea0003800000 */
.L_x_4952:
        /* <DEDUP_REMOVED lines=58> */
.L_x_4955:
[----:B------:R-:W-:Y:S05]  /*4920*/  BSYNC B0 ;  /* 0x0000000000007941 */ /* 0x000fea0003800000 */
.L_x_4954:
        /* <DEDUP_REMOVED lines=58> */
.L_x_4957:
[----:B------:R-:W-:Y:S05]  /*4cd0*/  BSYNC B0 ;  /* 0x0000000000007941 */ /* 0x000fea0003800000 */
.L_x_4956:
        /* <DEDUP_REMOVED lines=56> */
.L_x_4951:
[----:B-123--:R-:W-:Y:S05]  /*5060*/  BSYNC B1 ;  /* 0x0000000000017941 */ /* 0x00efea0003800000 */
.L_x_4950:
        /* <DEDUP_REMOVED lines=61> */
.L_x_4960:
[----:B------:R-:W-:Y:S05]  /*5440*/  BSYNC B0 ;  /* 0x0000000000007941 */ /* 0x000fea0003800000 */
.L_x_4959:
        /* <DEDUP_REMOVED lines=57> */
.L_x_4962:
[----:B------:R-:W-:Y:S05]  /*57e0*/  BSYNC B0 ;  /* 0x0000000000007941 */ /* 0x000fea0003800000 */
.L_x_4961:
        /* <DEDUP_REMOVED lines=58> */
.L_x_4964:
[----:B------:R-:W-:Y:S05]  /*5b90*/  BSYNC B0 ;  /* 0x0000000000007941 */ /* 0x000fea0003800000 */
.L_x_4963:
        /* <DEDUP_REMOVED lines=58> */
.L_x_4945:
        /* <DEDUP_REMOVED lines=36> */
.L_x_4966:
[----:B------:R-:W-:Y:S05]  /*6180*/  BSYNC B0 ;  /* 0x0000000000007941 */ /* 0x000fea0003800000 */
.L_x_4965:
        /* <DEDUP_REMOVED lines=61> */
.L_x_4968:
[----:B------:R-:W-:Y:S05]  /*6560*/  BSYNC B0 ;  /* 0x0000000000007941 */ /* 0x000fea0003800000 */
.L_x_4967:
        /* <DEDUP_REMOVED lines=152> */
.L_x_4972:
[----:B------:R-:W-:Y:S05]  /*6ef0*/  BSYNC B0 ;  /* 0x0000000000007941 */ /* 0x000fea0003800000 */
.L_x_4971:
        /* <DEDUP_REMOVED lines=121> */
.L_x_4970:
[----:B-123--:R-:W-:Y:S05]  /*7690*/  BSYNC B1 ;  /* 0x0000000000017941 */ /* 0x00efea0003800000 */
.L_x_4969:
        /* <DEDUP_REMOVED lines=125> */
.L_x_4974:
[----:B------:R-:W-:Y:S05]  /*7e70*/  BSYNC B0 ;  /* 0x0000000000007941 */ /* 0x000fea0003800000 */
.L_x_4973:
        /* <DEDUP_REMOVED lines=125> */
.L_x_4944:
        /* <DEDUP_REMOVED lines=30> */
.L_x_4976:
[----:B-12---:R-:W-:Y:S05]  /*8830*/  BSYNC B0 ;  /* 0x0000000000007941 */ /* 0x006fea0003800000 */
.L_x_4975:
        /* <DEDUP_REMOVED lines=25> */
.L_x_4958:
[----:B------:R-:W-:Y:S05]  /*89d0*/  BSYNC B2 ;  /* 0x0000000000027941 */ /* 0x000fea0003800000 */
.L_x_4943:
        /* <DEDUP_REMOVED lines=80> */
.L_x_4978:
[----:B---3--:R-:W-:Y:S05]  /*8ee0*/  BSYNC B0 ;  /* 0x0000000000007941 */ /* 0x008fea0003800000 */
.L_x_4977:
        /* <DEDUP_REMOVED lines=25> */
.L_x_4980:
[----:B------:R-:W-:Y:S05]  /*9080*/  BSYNC B0 ;  /* 0x0000000000007941 */ /* 0x000fea0003800000 */
.L_x_4979:
        /* <DEDUP_REMOVED lines=43> */
.L_x_4982:
[----:B------:R-:W-:Y:S05]  /*9340*/  BSYNC B0 ;  /* 0x0000000000007941 */ /* 0x000fea0003800000 */
.L_x_4981:
[----:B------:R-:W0:Y:S01]  /*9350*/  LDGDEPBAR ;  /* 0x00000000000079af */ /* 0x000e220000000000 */
[----:B------:R-:W-:Y:S01]  /*9360*/  IADD3 R39, R39, -0x1, RZ ;  /* 0xffffffff27277810 */ /* 0x000fe20007ffe0ff */
[----:B------:R-:W-:-:S05]  /*9370*/  @P4 BRA `(.L_x_4983) ;  /* 0xffffa1b000004947 */ /* 0x000fca000383ffff */
[----:B------:R-:W-:Y:S01]  /*9380*/  WARPSYNC 0xffffffff ;  /* 0xffffffff00007948 */ /* 0x000fe20003800000 */
[----:B------:R-:W-:Y:S06]  /*9390*/  BAR.SYNC.DEFER_BLOCKING 0x0 ;  /* 0x0000000000007b1d */ /* 0x000fec0000010000 */
.L_x_4942:
        /* <DEDUP_REMOVED lines=32> */
.L_x_4985:
[----:B------:R-:W-:Y:S05]  /*95a0*/  BSYNC B0 ;  /* 0x0000000000007941 */ /* 0x000fea0003800000 */
.L_x_4984:
        /* <DEDUP_REMOVED lines=129> */
.L_x_5141:
[----:B------:R-:W-:Y:S05]  /*9dc0*/  BRA.DIV ~URZ, `(.L_x_4988) ;  /* 0x000125b27f007947 */ /* 0x000fea000b800000 */
[----:B------:R3:W4:Y:S02]  /*9dd0*/  SHFL.IDX PT, R2, R13, RZ, 0x181f ;  /* 0x00181fff0d027589 */ /* 0x00072400000e0000 */
.L_x_5142:
        /* <DEDUP_REMOVED lines=22> */
.L_x_4990:
[----:B------:R-:W-:Y:S05]  /*9f40*/  BSYNC B0 ;  /* 0x0000000000007941 */ /* 0x000fea0003800000 */
.L_x_4989:
[----:B------:R-:W-:Y:S05]  /*9f50*/  BRA.DIV ~URZ, `(.L_x_4991) ;  /* 0x000124927f007947 */ /* 0x000fea000b800000 */
[----:B--2---:R2:W1:Y:S04]  /*9f60*/  SHFL.IDX PT, R4, R5, 0x1, 0x181f ;  /* 0x00381f0005047f89 */ /* 0x00446800000e0000 */
[----:B----4-:R2:W4:Y:S02]  /*9f70*/  SHFL.IDX PT, R2, R13, 0x1, 0x181f ;  /* 0x00381f000d027f89 */ /* 0x01052400000e0000 */
.L_x_5143:
        /* <DEDUP_REMOVED lines=20> */
.L_x_4993:
[----:B------:R-:W-:Y:S05]  /*a0c0*/  BSYNC B0 ;  /* 0x0000000000007941 */ /* 0x000fea0003800000 */
.L_x_4992:
[----:B------:R-:W-:Y:S05]  /*a0d0*/  BRA.DIV ~URZ, `(.L_x_4994) ;  /* 0x000123e27f007947 */ /* 0x000fea000b800000 */
[----:B-1----:R1:W2:Y:S02]  /*a0e0*/  SHFL.IDX PT, R4, R5, 0x2, 0x181f ;  /* 0x00581f0005047f89 */ /* 0x0022a400000e0000 */
.L_x_5144:
[----:B------:R-:W-:Y:S05]  /*a0f0*/  BRA.DIV ~URZ, `(.L_x_4995) ;  /* 0x000124327f007947 */ /* 0x000fea000b800000 */
[----:B----4-:R4:W1:Y:S02]  /*a100*/  SHFL.IDX PT, R2, R13, 0x2, 0x181f ;  /* 0x00581f000d027f89 */ /* 0x01086400000e0000 */
.L_x_5145:
        /* <DEDUP_REMOVED lines=20> */
.L_x_4997:
[----:B------:R-:W-:Y:S05]  /*a250*/  BSYNC B0 ;  /* 0x0000000000007941 */ /* 0x000fea0003800000 */
.L_x_4996:
[----:B------:R-:W-:Y:S05]  /*a260*/  BRA.DIV ~URZ, `(.L_x_4998) ;  /* 0x000123327f007947 */ /* 0x000fea000b800000 */
[----:B--2---:R2:W3:Y:S04]  /*a270*/  SHFL.IDX PT, R4, R5, 0x3, 0x181f ;  /* 0x00781f0005047f89 */ /* 0x0044e800000e0000 */
[----:B-1----:R2:W1:Y:S02]  /*a280*/  SHFL.IDX PT, R2, R13, 0x3, 0x181f ;  /* 0x00781f000d027f89 */ /* 0x00246400000e0000 */
.L_x_5146:
        /* <DEDUP_REMOVED lines=102> */
.L_x_5000:
[----:B------:R-:W-:Y:S05]  /*a8f0*/  BSYNC B0 ;  /* 0x0000000000007941 */ /* 0x000fea0003800000 */
.L_x_4999:
[----:B------:R-:W-:Y:S01]  /*a900*/  ISETP.LT.AND P0, PT, RZ, c[0x0][0x27c], PT ;  /* 0x00009f00ff007a0c */ /* 0x000fe20003f01270 */
[----:B------:R-:W0:-:S12]  /*a910*/  LDGDEPBAR ;  /* 0x00000000000079af */ /* 0x000e180000000000 */
[----:B------:R-:W-:Y:S05]  /*a920*/  @P0 BRA `(.L_x_5001) ;  /* 0x0000002000000947 */ /* 0x000fea0003800000 */
[----:B------:R-:W-:-:S04]  /*a930*/  DEPBAR.LE SB0, 0x1 ;  /* 0x000080400000791a */ /* 0x000fc80000000000 */
[----:B------:R-:W-:Y:S05]  /*a940*/  BRA `(.L_x_5002) ;  /* 0x000068a000007947 */ /* 0x000fea0003800000 */
.L_x_5001:
        /* <DEDUP_REMOVED lines=72> */
.L_x_5005:
[----:B--2-4-:R-:W-:Y:S05]  /*add0*/  BSYNC B0 ;  /* 0x0000000000007941 */ /* 0x014fea0003800000 */
.L_x_5004:
        /* <DEDUP_REMOVED lines=105> */
.L_x_5009:
[----:B------:R-:W-:Y:S05]  /*b470*/  BSYNC B0 ;  /* 0x0000000000007941 */ /* 0x000fea0003800000 */
.L_x_5008:
        /* <DEDUP_REMOVED lines=41> */
.L_x_5011:
[----:B------:R-:W-:Y:S05]  /*b710*/  BSYNC B0 ;  /* 0x0000000000007941 */ /* 0x000fea0003800000 */
.L_x_5010:
        /* <DEDUP_REMOVED lines=41> */
.L_x_5013:
[----:B------:R-:W-:Y:S05]  /*b9b0*/  BSYNC B0 ;  /* 0x0000000000007941 */ /* 0x000fea0003800000 */
.L_x_5012:
        /* <DEDUP_REMOVED lines=40> */
.L_x_5007:
[----:B------:R-:W-:Y:S05]  /*bc40*/  BSYNC B1 ;  /* 0x0000000000017941 */ /* 0x000fea0003800000 */
.L_x_5006:
        /* <DEDUP_REMOVED lines=45> */
.L_x_5017:
[----:B------:R-:W-:Y:S05]  /*bf20*/  BSYNC B0 ;  /* 0x0000000000007941 */ /* 0x000fea0003800000 */
.L_x_5016:
        /* <DEDUP_REMOVED lines=41> */
.L_x_5019:
[----:B------:R-:W-:Y:S05]  /*c1c0*/  BSYNC B0 ;  /* 0x0000000000007941 */ /* 0x000fea0003800000 */
.L_x_5018:
        /* <DEDUP_REMOVED lines=41> */
.L_x_5021:
[----:B------:R-:W-:Y:S05]  /*c460*/  BSYNC B0 ;  /* 0x0000000000007941 */ /* 0x000fea0003800000 */
.L_x_5020:
        /* <DEDUP_REMOVED lines=40> */
.L_x_5015:
[----:B------:R-:W-:Y:S05]  /*c6f0*/  BSYNC B1 ;  /* 0x0000000000017941 */ /* 0x000fea0003800000 */
.L_x_5014:
        /* <DEDUP_REMOVED lines=45> */
.L_x_5025:
[----:B------:R-:W-:Y:S05]  /*c9d0*/  BSYNC B0 ;  /* 0x0000000000007941 */ /* 0x000fea0003800000 */
.L_x_5024:
        /* <DEDUP_REMOVED lines=41> */
.L_x_5027:
[----:B------:R-:W-:Y:S05]  /*cc70*/  BSYNC B0 ;  /* 0x0000000000007941 */ /* 0x000fea0003800000 */
.L_x_5026:
        /* <DEDUP_REMOVED lines=41> */
.L_x_5029:
[----:B------:R-:W-:Y:S05]  /*cf10*/  BSYNC B0 ;  /* 0x0000000000007941 */ /* 0x000fea0003800000 */
.L_x_5028:
        /* <DEDUP_REMOVED lines=40> */
.L_x_5023:
[----:B------:R-:W-:Y:S05]  /*d1a0*/  BSYNC B1 ;  /* 0x0000000000017941 */ /* 0x000fea0003800000 */
.L_x_5022:
        /* <DEDUP_REMOVED lines=44> */
.L_x_5032:
[----:B------:R-:W-:Y:S05]  /*d470*/  BSYNC B0 ;  /* 0x0000000000007941 */ /* 0x000fea0003800000 */
.L_x_5031:
        /* <DEDUP_REMOVED lines=41> */
.L_x_5034:
[----:B------:R-:W-:Y:S05]  /*d710*/  BSYNC B0 ;  /* 0x0000000000007941 */ /* 0x000fea0003800000 */
.L_x_5033:
        /* <DEDUP_REMOVED lines=41> */
.L_x_5036:
[----:B------:R-:W-:Y:S05]  /*d9b0*/  BSYNC B0 ;  /* 0x0000000000007941 */ /* 0x000fea0003800000 */
.L_x_5035:
        /* <DEDUP_REMOVED lines=41> */
.L_x_5003:
        /* <DEDUP_REMOVED lines=37> */
.L_x_5038:
[----:B---3--:R-:W-:Y:S05]  /*dea0*/  BSYNC B0 ;  /* 0x0000000000007941 */ /* 0x008fea0003800000 */
.L_x_5037:
        /* <DEDUP_REMOVED lines=147> */
.L_x_5042:
[----:B------:R-:W-:Y:S05]  /*e7e0*/  BSYNC B0 ;  /* 0x0000000000007941 */ /* 0x000fea0003800000 */
.L_x_5041:
        /* <DEDUP_REMOVED lines=91> */
.L_x_5040:
[----:B------:R-:W-:Y:S05]  /*eda0*/  BSYNC B1 ;  /* 0x0000000000017941 */ /* 0x000fea0003800000 */
.L_x_5039:
        /* <DEDUP_REMOVED lines=96> */
.L_x_5046:
[----:B------:R-:W-:Y:S05]  /*f3b0*/  BSYNC B0 ;  /* 0x0000000000007941 */ /* 0x000fea0003800000 */
.L_x_5045:
        /* <DEDUP_REMOVED lines=91> */
.L_x_5044:
[----:B------:R-:W-:Y:S05]  /*f970*/  BSYNC B1 ;  /* 0x0000000000017941 */ /* 0x000fea0003800000 */
.L_x_5043:
        /* <DEDUP_REMOVED lines=103> */
.L_x_5050:
[----:B------:R-:W-:Y:S05]  /*fff0*/  BSYNC B0 ;  /* 0x0000000000007941 */ /* 0x000fea0003800000 */
.L_x_5049:
        /* <DEDUP_REMOVED lines=91> */
.L_x_5048:
[----:B------:R-:W-:Y:S05]  /*105b0*/  BSYNC B1 ;  /* 0x0000000000017941 */ /* 0x000fea0003800000 */
.L_x_5047:
        /* <DEDUP_REMOVED lines=102> */
.L_x_5052:
[----:B------:R-:W-:Y:S05]  /*10c20*/  BSYNC B0 ;  /* 0x0000000000007941 */ /* 0x000fea0003800000 */
.L_x_5051:
        /* <DEDUP_REMOVED lines=91> */
.L_x_5030:
[----:B------:R-:W-:Y:S05]  /*111e0*/  BSYNC B2 ;  /* 0x0000000000027941 */ /* 0x000fea0003800000 */
.L_x_5002:
[----:B-1----:R-:W-:Y:S01]  /*111f0*/  IMAD R4, R60, c[0x0][0x208], RZ ;  /* 0x000082003c047a24 */ /* 0x002fe200078e02ff */
[----:B------:R-:W-:Y:S01]  /*11200*/  ISETP.GE.AND P1, PT, R140, c[0x0][0x1d4], PT ;  /* 0x000075008c007a0c */ /* 0x000fe20003f26270 */
[----:B--23--:R-:W-:Y:S01]  /*11210*/  IMAD.WIDE.U32 R2, R212, c[0x0][0x208], RZ ;  /* 0x00008200d4027a25 */ /* 0x00cfe200078e00ff */
[----:B------:R-:W-:-:S04]  /*11220*/  DEPBAR.LE SB0, 0x0 ;  /* 0x000080000000791a */ /* 0x000fc80000000000 */
[----:B------:R-:W-:Y:S01]  /*11230*/  IMAD R4, R212, c[0x0][0x20c], R4 ;  /* 0x00008300d4047a24 */ /* 0x000fe200078e0204 */
[----:B------:R-:W-:Y:S01]  /*11240*/  BAR.SYNC.DEFER_BLOCKING 0x0 ;  /* 0x0000000000007b1d */ /* 0x000fe20000010000 */
[----:B------:R-:W-:Y:S01]  /*11250*/  IMAD.WIDE.U32 R220, R59, c[0x0][0x210], RZ ;  /* 0x000084003bdc7a25 */ /* 0x000fe200078e00ff */
[----:B------:R-:W-:Y:S02]  /*11260*/  LOP3.LUT R213, R213, 0xfffffffe, RZ, 0xc0, !PT ;  /* 0xfffffffed5d57812 */ /* 0x000fe400078ec0ff */
[----:B------:R-:W-:Y:S01]  /*11270*/  ISETP.GE.AND P6, PT, R142, c[0x0][0x1d4], PT ;  /* 0x000075008e007a0c */ /* 0x000fe20003fc6270 */
[----:B------:R-:W-:Y:S01]  /*11280*/  IMAD.IADD R3, R3, 0x1, R4 ;  /* 0x0000000103037824 */ /* 0x000fe200078e0204 */
[----:B------:R-:W-:Y:S01]  /*11290*/  @P1 LOP3.LUT R213, R213, 0x1, RZ, 0xfc, !PT ;  /* 0x00000001d5d51812 */ /* 0x000fe200078efcff */
[----:B------:R-:W-:Y:S01]  /*112a0*/  IMAD R4, R61, c[0x0][0x218], RZ ;  /* 0x000086003d047a24 */ /* 0x000fe200078e02ff */
[----:B------:R-:W-:Y:S01]  /*112b0*/  ISETP.GE.AND P2, PT, R205, c[0x0][0x1d4], PT ;  /* 0x00007500cd007a0c */ /* 0x000fe20003f46270 */
[C---:B------:R-:W-:Y:S01]  /*112c0*/  IMAD.WIDE.U32 R2, R211.reuse, c[0x0][0x218], R2 ;  /* 0x00008600d3027a25 */ /* 0x040fe200078e0002 */
[----:B------:R-:W1:Y:S01]  /*112d0*/  S2R R22, SR_TID.X ;  /* 0x0000000000167919 */ /* 0x000e620000002100 */
[----:B------:R-:W-:Y:S02]  /*112e0*/  BSSY B0, `(.L_x_5053) ;  /* 0x0000042000007945 */ /* 0x000fe40003800000 */
        /* <DEDUP_REMOVED lines=10> */
[----:B------:R-:W-:Y:S01]  /*11390*/  IADD3 R2, R150, 0x20, RZ ;  /* 0x0000002096027810 */ /* 0x000fe20007ffe0ff */
[----:B------:R-:W3:Y:S01]  /*113a0*/  SHFL.IDX PT, R5, R6, RZ, 0x181f ;  /* 0x00181fff06057589 */ /* 0x000ee200000e0000 */
[----:B------:R-:W-:-:S03]  /*113b0*/  ISETP.LT.OR P1, PT, R4, 0x1, P1 ;  /* 0x000000010400780c */ /* 0x000fc60000f21670 */
[----:B------:R-:W4:Y:S04]  /*113c0*/  LDSM.16.M88.4 R24, [R150] ;  /* 0x000000009618783b */ /* 0x000f280000000200 */
[----:B------:R-:W1:Y:S02]  /*113d0*/  LDSM.16.M88.4 R28, [R150+0x800] ;  /* 0x00080000961c783b */ /* 0x000e640000000200 */
[----:B------:R-:W-:Y:S02]  /*113e0*/  @P0 IADD3 R2, R150, -0x20, RZ ;  /* 0xffffffe096020810 */ /* 0x000fe40007ffe0ff */
[----:B------:R-:W1:Y:S04]  /*113f0*/  LDSM.16.M88.4 R48, [R150+0x1000] ;  /* 0x001000009630783b */ /* 0x000e680000000200 */
[----:B------:R-:W1:Y:S01]  /*11400*/  LDSM.16.M88.4 R40, [R2] ;  /* 0x000000000228783b */ /* 0x000e620000000200 */
[----:B--2---:R-:W-:-:S03]  /*11410*/  LEA R20, P0, R140, R3, 0x1 ;  /* 0x000000038c147211 */ /* 0x004fc600078008ff */
[----:B------:R-:W2:Y:S01]  /*11420*/  LDSM.16.M88.4 R64, [R2+0x800] ;  /* 0x000800000240783b */ /* 0x000ea20000000200 */
[----:B---3--:R-:W-:-:S03]  /*11430*/  LEA.HI.X R21, R140, R5, R141, 0x1, P0 ;  /* 0x000000058c157211 */ /* 0x008fc600000f0c8d */
[----:B------:R3:W1:Y:S01]  /*11440*/  LDSM.16.M88.4 R68, [R2+0x1000] ;  /* 0x001000000244783b */ /* 0x0006620000000200 */
        /* <DEDUP_REMOVED lines=12> */
[----:B---3--:R-:W-:-:S04]  /*11510*/  LEA R2, P0, R204, R3, 0x1 ;  /* 0x00000003cc027211 */ /* 0x008fc800078008ff */
[----:B------:R-:W-:Y:S02]  /*11520*/  LEA.HI.X R3, R204, R5, R215, 0x1, P0 ;  /* 0x00000005cc037211 */ /* 0x000fe400000f0cd7 */
[----:B------:R-:W-:-:S13]  /*11530*/  ISETP.LT.OR P0, PT, R4, 0x1, P2 ;  /* 0x000000010400780c */ /* 0x000fda0001701670 */
[----:B------:R1:W-:Y:S01]  /*11540*/  LDGSTS.E.BYPASS.LTC128B.128 [R203+0x7080], [R14.64], !P0 ;  /* 0x070800000ecb7fae */ /* 0x0003e2000c101d46 */
[----:B------:R-:W-:-:S13]  /*11550*/  ISETP.LT.OR P0, PT, R4, 0x1, P1 ;  /* 0x000000010400780c */ /* 0x000fda0000f01670 */
[----:B------:R1:W-:Y:S01]  /*11560*/  LDGSTS.E.BYPASS.LTC128B.128 [R203+0x8880], [R2.64], !P0 ;  /* 0x0888000002cb7fae */ /* 0x0003e2000c101d46 */
[----:B------:R-:W-:-:S13]  /*11570*/  ISETP.GT.AND P0, PT, R22, 0x7f, PT ;  /* 0x0000007f1600780c */ /* 0x000fda0003f04270 */
[----:B------:R-:W-:Y:S05]  /*11580*/  @P0 BRA `(.L_x_5054) ;  /* 0x0000017000000947 */ /* 0x000fea0003800000 */
[----:B--2-4-:R-:W-:Y:S05]  /*11590*/  BRA.DIV ~URZ, `(.L_x_5055) ;  /* 0x0000b0d27f007947 */ /* 0x014fea000b800000 */
[----:B------:R2:W3:Y:S04]  /*115a0*/  SHFL.IDX PT, R5, R6, 0x1, 0x181f ;  /* 0x00381f0006057f89 */ /* 0x0004e800000e0000 */
[----:B-1----:R2:W1:Y:S02]  /*115b0*/  SHFL.IDX PT, R2, R13, 0x1, 0x181f ;  /* 0x00381f000d027f89 */ /* 0x00246400000e0000 */
.L_x_5147:
[-C--:B-1----:R-:W-:Y:S02]  /*115c0*/  LEA R14, P0, R206, R2.reuse, 0x1 ;  /* 0x00000002ce0e7211 */ /* 0x082fe400078008ff */
[----:B------:R-:W-:Y:S02]  /*115d0*/  ISETP.LT.OR P2, PT, R4, 0x21, P2 ;  /* 0x000000210400780c */ /* 0x000fe40001741670 */
[----:B---3--:R-:W-:Y:S02]  /*115e0*/  LEA.HI.X R15, R206, R5, R214, 0x1, P0 ;  /* 0x00000005ce0f7211 */ /* 0x008fe400000f0cd6 */
        /* <DEDUP_REMOVED lines=17> */
.L_x_5054:
[----:B--2-4-:R-:W-:Y:S05]  /*11700*/  BSYNC B0 ;  /* 0x0000000000007941 */ /* 0x014fea0003800000 */
.L_x_5053:
[----:B------:R-:W-:Y:S01]  /*11710*/  R2P PR, R149, 0x6 ;  /* 0x0000000695007804 */ /* 0x000fe20000000000 */
[----:B-1----:R-:W-:Y:S01]  /*11720*/  IMAD.MOV.U32 R2, RZ, RZ, 0x40 ;  /* 0x00000040ff027424 */ /* 0x002fe200078e00ff */
[----:B------:R-:W-:Y:S01]  /*11730*/  HMMA.16816.F32 R20, R8, R24, RZ ;  /* 0x000000180814723c */ /* 0x000fe200000018ff */
[----:B------:R-:W-:Y:S01]  /*11740*/  IADD3 R15, R150, 0x20, RZ ;  /* 0x00000020960f7810 */ /* 0x000fe20007ffe0ff */
[----:B------:R-:W0:Y:S01]  /*11750*/  LDGDEPBAR ;  /* 0x00000000000079af */ /* 0x000e220000000000 */
[----:B------:R-:W-:Y:S01]  /*11760*/  ISETP.GT.AND P0, PT, R77, R219, PT ;  /* 0x000000db4d00720c */ /* 0x000fe20003f04270 */
[----:B------:R-:W-:Y:S01]  /*11770*/  BSSY B1, `(.L_x_5056) ;  /* 0x00000eb000017945 */ /* 0x000fe20003800000 */
[----:B------:R-:W-:-:S03]  /*11780*/  SEL R2, R2, 0xffffffc0, !P2 ;  /* 0xffffffc002027807 */ /* 0x000fc60005000000 */
[----:B------:R-:W-:Y:S02]  /*11790*/  HMMA.16816.F32 R24, R8, R26, RZ ;  /* 0x0000001a0818723c */ /* 0x000fe400000018ff */
[C---:B------:R-:W-:Y:S01]  /*117a0*/  IMAD.IADD R3, R150.reuse, 0x1, R2 ;  /* 0x0000000196037824 */ /* 0x040fe200078e0202 */
[----:B------:R-:W-:-:S04]  /*117b0*/  @P1 IADD3 R15, R150, -0x20, RZ ;  /* 0xffffffe0960f1810 */ /* 0x000fc80007ffe0ff */
[----:B------:R-:W-:Y:S01]  /*117c0*/  LDSM.16.M88.4 R44, [R3] ;  /* 0x00000000032c783b */ /* 0x000fe20000000200 */
[C---:B------:R-:W-:Y:S01]  /*117d0*/  HMMA.16816.F32 R32, R8.reuse, R28, RZ ;  /* 0x0000001c0820723c */ /* 0x040fe200000018ff */
[----:B------:R-:W-:Y:S02]  /*117e0*/  IMAD.IADD R14, R2, 0x1, R15 ;  /* 0x00000001020e7824 */ /* 0x000fe400078e020f */
[----:B------:R-:W-:Y:S04]  /*117f0*/  LDSM.16.M88.4 R56, [R3+0x800] ;  /* 0x000800000338783b */ /* 0x000fe80000000200 */
[----:B-----5:R-:W-:Y:S01]  /*11800*/  LDSM.16.M88.4 R60, [R3+0x1000] ;  /* 0x00100000033c783b */ /* 0x020fe20000000200 */
[C---:B------:R-:W-:Y:S03]  /*11810*/  HMMA.16816.F32 R28, R8.reuse, R30, RZ ;  /* 0x0000001e081c723c */ /* 0x040fe600000018ff */
[----:B------:R-:W-:Y:S05]  /*11820*/  LDSM.16.M88.4 R72, [R14+0x1000] ;  /* 0x001000000e48783b */ /* 0x000fea0000000200 */
[C---:B------:R-:W-:Y:S08]  /*11830*/  HMMA.16816.F32 R36, R8.reuse, R48, RZ ;  /* 0x000000300824723c */ /* 0x040ff000000018ff */
[----:B------:R-:W-:Y:S01]  /*11840*/  HMMA.16816.F32 R48, R8, R50, RZ ;  /* 0x000000320830723c */ /* 0x000fe200000018ff */
[----:B------:R-:W1:Y:S07]  /*11850*/  LDSM.16.M88.4 R8, [R202] ;  /* 0x00000000ca08783b */ /* 0x000e6e0000000200 */
[C---:B------:R-:W-:Y:S08]  /*11860*/  HMMA.16816.F32 R52, R16.reuse, R40, R20 ;  /* 0x000000281034723c */ /* 0x040ff00000001814 */
[C---:B------:R-:W-:Y:S08]  /*11870*/  HMMA.16816.F32 R40, R16.reuse, R42, R24 ;  /* 0x0000002a1028723c */ /* 0x040ff00000001818 */
[C---:B------:R-:W-:Y:S08]  /*11880*/  HMMA.16816.F32 R32, R16.reuse, R64, R32 ;  /* 0x000000401020723c */ /* 0x040ff00000001820 */
[C---:B------:R-:W-:Y:S01]  /*11890*/  HMMA.16816.F32 R28, R16.reuse, R66, R28 ;  /* 0x00000042101c723c */ /* 0x040fe2000000181c */
[----:B------:R-:W-:Y:S07]  /*118a0*/  LDSM.16.M88.4 R64, [R14] ;  /* 0x000000000e40783b */ /* 0x000fee0000000200 */
[C---:B------:R-:W-:Y:S08]  /*118b0*/  HMMA.16816.F32 R24, R16.reuse, R68, R36 ;  /* 0x000000441018723c */ /* 0x040ff00000001824 */
[----:B------:R-:W-:Y:S01]  /*118c0*/  HMMA.16816.F32 R20, R16, R70, R48 ;  /* 0x000000461014723c */ /* 0x000fe20000001830 */
[----:B------:R-:W2:Y:S04]  /*118d0*/  LDSM.16.M88.4 R16, [R201] ;  /* 0x00000000c910783b */ /* 0x000ea80000000200 */
[----:B------:R-:W3:Y:S03]  /*118e0*/  LDSM.16.M88.4 R68, [R14+0x800] ;  /* 0x000800000e44783b */ /* 0x000ee60000000200 */
[C---:B-1----:R-:W-:Y:S01]  /*118f0*/  HMMA.16816.F32 R48, R8.reuse, R44, R52 ;  /* 0x0000002c0830723c */ /* 0x042fe20000001834 */
[----:B------:R-:W-:Y:S07]  /*11900*/  LDSM.16.M88.4 R52, [R150+0x2000] ;  /* 0x002000009634783b */ /* 0x000fee0000000200 */
        /* <DEDUP_REMOVED lines=8> */
[----:B------:R-:W4:Y:S03]  /*11990*/  LDSM.16.M88.4 R60, [R150+0x2800] ;  /* 0x00280000963c783b */ /* 0x000f260000000200 */
[C---:B--2---:R-:W-:Y:S01]  /*119a0*/  HMMA.16816.F32 R40, R16.reuse, R64, R48 ;  /* 0x000000401028723c */ /* 0x044fe20000001830 */
[----:B------:R-:W-:Y:S07]  /*119b0*/  LDSM.16.M88.4 R48, [R15+0x1800] ;  /* 0x001800000f30783b */ /* 0x000fee0000000200 */
[C---:B------:R-:W-:Y:S01]  /*119c0*/  HMMA.16816.F32 R36, R16.reuse, R66, R36 ;  /* 0x000000421024723c */ /* 0x040fe20000001824 */
[----:B------:R-:W-:Y:S07]  /*119d0*/  LDSM.16.M88.4 R64, [R15+0x2800] ;  /* 0x002800000f40783b */ /* 0x000fee0000000200 */
[C---:B---3--:R-:W-:Y:S08]  /*119e0*/  HMMA.16816.F32 R32, R16.reuse, R68, R32 ;  /* 0x000000441020723c */ /* 0x048ff00000001820 */
[C---:B------:R-:W-:Y:S01]  /*119f0*/  HMMA.16816.F32 R28, R16.reuse, R70, R28 ;  /* 0x00000046101c723c */ /* 0x040fe2000000181c */
[----:B------:R-:W-:Y:S07]  /*11a00*/  LDSM.16.M88.4 R68, [R14+0x2800] ;  /* 0x002800000e44783b */ /* 0x000fee0000000200 */
[C---:B------:R-:W-:Y:S08]  /*11a10*/  HMMA.16816.F32 R24, R16.reuse, R72, R24 ;  /* 0x000000481018723c */ /* 0x040ff00000001818 */
[----:B------:R-:W-:Y:S01]  /*11a20*/  HMMA.16816.F32 R20, R16, R74, R20 ;  /* 0x0000004a1014723c */ /* 0x000fe20000001814 */
[----:B------:R-:W2:Y:S07]  /*11a30*/  LDSM.16.M88.4 R16, [R200+0x4000] ;  /* 0x00400000c810783b */ /* 0x000eae0000000200 */
[C---:B-1----:R-:W-:Y:S08]  /*11a40*/  HMMA.16816.F32 R40, R8.reuse, R44, R40 ;  /* 0x0000002c0828723c */ /* 0x042ff00000001828 */
[C---:B------:R-:W-:Y:S01]  /*11a50*/  HMMA.16816.F32 R36, R8.reuse, R46, R36 ;  /* 0x0000002e0824723c */ /* 0x040fe20000001824 */
[----:B------:R-:W-:Y:S07]  /*11a60*/  LDSM.16.M88.4 R44, [R3+0x1800] ;  /* 0x00180000032c783b */ /* 0x000fee0000000200 */
[C---:B------:R-:W-:Y:S08]  /*11a70*/  HMMA.16816.F32 R32, R8.reuse, R52, R32 ;  /* 0x000000340820723c */ /* 0x040ff00000001820 */
        /* <DEDUP_REMOVED lines=46> */
[C---:B--2---:R-:W-:Y:S08]  /*11d60*/  HMMA.16816.F32 R40, R16.reuse, R48, R40 ;  /* 0x000000301028723c */ /* 0x044ff00000001828 */
[C---:B------:R-:W-:Y:S01]  /*11d70*/  HMMA.16816.F32 R36, R16.reuse, R50, R36 ;  /* 0x000000321024723c */ /* 0x040fe20000001824 */
[----:B------:R-:W-:Y:S07]  /*11d80*/  LDSM.16.M88.4 R48, [R150+0x4800] ;  /* 0x004800009630783b */ /* 0x000fee0000000200 */
        /* <DEDUP_REMOVED lines=45> */
[----:B------:R-:W2:Y:S01]  /*12060*/  LDSM.16.M88.4 R8, [R201+0xc000] ;  /* 0x00c00000c908783b */ /* 0x000ea20000000200 */
[----:B------:R-:W-:-:S06]  /*12070*/  DEPBAR.LE SB0, 0x0 ;  /* 0x000080000000791a */ /* 0x000fcc0000000000 */
[C---:B-1----:R-:W-:Y:S08]  /*12080*/  HMMA.16816.F32 R40, R16.reuse, R56, R40 ;  /* 0x000000381028723c */ /* 0x042ff00000001828 */
[C---:B------:R-:W-:Y:S08]  /*12090*/  HMMA.16816.F32 R36, R16.reuse, R58, R36 ;  /* 0x0000003a1024723c */ /* 0x040ff00000001824 */
[C---:B------:R-:W-:Y:S08]  /*120a0*/  HMMA.16816.F32 R32, R16.reuse, R60, R32 ;  /* 0x0000003c1020723c */ /* 0x040ff00000001820 */
[C---:B------:R-:W-:Y:S08]  /*120b0*/  HMMA.16816.F32 R28, R16.reuse, R62, R28 ;  /* 0x0000003e101c723c */ /* 0x040ff0000000181c */
[C---:B----4-:R-:W-:Y:S08]  /*120c0*/  HMMA.16816.F32 R24, R16.reuse, R64, R24 ;  /* 0x000000401018723c */ /* 0x050ff00000001818 */
        /* <DEDUP_REMOVED lines=10> */
[----:B------:R-:W-:Y:S01]  /*12170*/  IMAD.MOV.U32 R2, RZ, RZ, 0x1 ;  /* 0x00000001ff027424 */ /* 0x000fe200078e00ff */
        /* <DEDUP_REMOVED lines=32> */
.L_x_5148:
[----:B------:R-:W-:Y:S05]  /*12380*/  BRA.DIV ~URZ, `(.L_x_5059) ;  /* 0x0000a4227f007947 */ /* 0x000fea000b800000 */
[----:B------:R3:W4:Y:S02]  /*12390*/  SHFL.IDX PT, R2, R6, RZ, 0x181f ;  /* 0x00181fff06027589 */ /* 0x00072400000e0000 */
.L_x_5149:
        /* <DEDUP_REMOVED lines=18> */
.L_x_5061:
[----:B------:R-:W-:Y:S05]  /*124c0*/  BSYNC B0 ;  /* 0x0000000000007941 */ /* 0x000fea0003800000 */
.L_x_5060:
[----:B------:R-:W-:Y:S01]  /*124d0*/  ISETP.GE.AND P0, PT, R13, 0x21, PT ;  /* 0x000000210d00780c */ /* 0x000fe20003f06270 */
[----:B------:R-:W-:Y:S06]  /*124e0*/  BRA.DIV ~URZ, `(.L_x_5062) ;  /* 0x0000a3327f007947 */ /* 0x000fec000b800000 */
[----:B--2---:R2:W1:Y:S04]  /*124f0*/  SHFL.IDX PT, R4, R5, 0x1, 0x181f ;  /* 0x00381f0005047f89 */ /* 0x00446800000e0000 */
[----:B----4-:R2:W4:Y:S02]  /*12500*/  SHFL.IDX PT, R2, R6, 0x1, 0x181f ;  /* 0x00381f0006027f89 */ /* 0x01052400000e0000 */
.L_x_5150:
        /* <DEDUP_REMOVED lines=17> */
.L_x_5057:
[----:B------:R-:W-:Y:S05]  /*12620*/  BSYNC B1 ;  /* 0x0000000000017941 */ /* 0x000fea0003800000 */
.L_x_5056:
[----:B-1--4-:R-:W4:Y:S04]  /*12630*/  LDL R2, [R1+0x4c] ;  /* 0x00004c0001027983 */ /* 0x012f280000100800 */
[----:B------:R-:W0:Y:S01]  /*12640*/  LDGDEPBAR ;  /* 0x00000000000079af */ /* 0x000e220000000000 */
[----:B----4-:R-:W-:-:S05]  /*12650*/  IMAD.IADD R2, R131, 0x1, -R2 ;  /* 0x0000000183027824 */ /* 0x010fca00078e0a02 */
[C---:B------:R-:W-:Y:S02]  /*12660*/  ISETP.GT.AND P1, PT, R2.reuse, RZ, PT ;  /* 0x000000ff0200720c */ /* 0x040fe40003f24270 */
[----:B------:R-:W-:Y:S02]  /*12670*/  ISETP.GT.AND P0, PT, R2, 0x1, PT ;  /* 0x000000010200780c */ /* 0x000fe40003f04270 */
[----:B------:R-:W-:Y:S02]  /*12680*/  FSEL R8, R40, -INF , P1 ;  /* 0xff80000028087808 */ /* 0x000fe40000800000 */
[----:B------:R-:W-:Y:S02]  /*12690*/  FSEL R9, R41, -INF , P0 ;  /* 0xff80000029097808 */ /* 0x000fe40000000000 */
[----:B------:R-:W-:Y:S02]  /*126a0*/  ISETP.GT.AND P6, PT, R2, 0x8, PT ;  /* 0x000000080200780c */ /* 0x000fe40003fc4270 */
        /* <DEDUP_REMOVED lines=17> */
[----:B------:R-:W-:Y:S02]  /*127c0*/  FSEL R24, R33, -INF , P0 ;  /* 0xff80000021187808 */ /* 0x000fe40000000000 */
[----:B------:R-:W-:-:S02]  /*127d0*/  ISETP.GT.AND P1, PT, R2, 0x18, PT ;  /* 0x000000180200780c */ /* 0x000fc40003f24270 */
        /* <DEDUP_REMOVED lines=32> */
[----:B--23--:R-:W-:Y:S02]  /*129e0*/  FMNMX.FTZ R6, R80, R2, !PT ;  /* 0x0000000250067209 */ /* 0x00cfe40007810000 */
[----:B------:R-:W-:Y:S01]  /*129f0*/  FMNMX.FTZ R5, R84, R3, !PT ;  /* 0x0000000354057209 */ /* 0x000fe20007810000 */
[----:B------:R-:W-:Y:S05]  /*12a00*/  BRA.DIV ~URZ, `(.L_x_5063) ;  /* 0x00009ee27f007947 */ /* 0x000fea000b800000 */
[----:B------:R1:W2:Y:S02]  /*12a10*/  SHFL.BFLY PT, R2, R6, 0x2, 0x1f ;  /* 0x0c401f0006027f89 */ /* 0x0002a400000e0000 */
.L_x_5151:
[----:B-12---:R-:W-:Y:S01]  /*12a20*/  FMNMX.FTZ R6, R6, R2, !PT ;  /* 0x0000000206067209 */ /* 0x006fe20007810000 */
[----:B------:R-:W-:Y:S05]  /*12a30*/  BRA.DIV ~URZ, `(.L_x_5064) ;  /* 0x00009f127f007947 */ /* 0x000fea000b800000 */
[----:B------:R-:W1:Y:S04]  /*12a40*/  SHFL.BFLY PT, R2, R5, 0x2, 0x1f ;  /* 0x0c401f0005027f89 */ /* 0x000e6800000e0000 */
[----:B------:R-:W2:Y:S01]  /*12a50*/  SHFL.BFLY PT, R3, R6, 0x1, 0x1f ;  /* 0x0c201f0006037f89 */ /* 0x000ea200000e0000 */
[----:B-1----:R-:W-:-:S02]  /*12a60*/  FMNMX.FTZ R5, R5, R2, !PT ;  /* 0x0000000205057209 */ /* 0x002fc40007810000 */
[----:B--2---:R-:W-:-:S03]  /*12a70*/  FMNMX.FTZ R6, R6, R3, !PT ;  /* 0x0000000306067209 */ /* 0x004fc60007810000 */
[----:B------:R1:W2:Y:S04]  /*12a80*/  SHFL.BFLY PT, R4, R5, 0x1, 0x1f ;  /* 0x0c201f0005047f89 */ /* 0x0002a800000e0000 */
.L_x_5152:
        /* <DEDUP_REMOVED lines=19> */
[----:B------:R-:W-:Y:S01]  /*12bc0*/  LDSM.16.MT88.4 R76, [R196+0x1800] ;  /* 0x00180000c44c783b */ /* 0x000fe20000004200 */
[----:B------:R2:W4:Y:S03]  /*12bd0*/  MUFU.EX2 R108, R2 ;  /* 0x00000002006c7308 */ /* 0x0005260000000800 */
[----:B------:R-:W-:Y:S01]  /*12be0*/  LDSM.16.MT88.4 R72, [R197+0x800] ;  /* 0x00080000c548783b */ /* 0x000fe20000004200 */
[----:B---3--:R-:W-:-:S03]  /*12bf0*/  FFMA.FTZ R4, R11, c[0x0][0x2d0], -R3 ;  /* 0x0000b4000b047a23 */ /* 0x008fc60000010803 */
[----:B------:R-:W3:Y:S01]  /*12c00*/  LDSM.16.MT88.4 R8, [R196] ;  /* 0x00000000c408783b */ /* 0x000ee20000004200 */
[----:B------:R5:W-:Y:S03]  /*12c10*/  MUFU.EX2 R118, R4 ;  /* 0x0000000400767308 */ /* 0x000be60000000800 */
[----:B------:R-:W-:Y:S01]  /*12c20*/  LDSM.16.MT88.4 R168, [R151+0x1000] ;  /* 0x0010000097a8783b */ /* 0x000fe20000004200 */
[----:B--2---:R-:W-:-:S05]  /*12c30*/  FMUL.FTZ R2, R5, c[0x0][0x2d0] ;  /* 0x0000b40005027a20 */ /* 0x004fca0000410000 */
[----:B------:R-:W-:Y:S02]  /*12c40*/  FSEL R2, R2, RZ, P0 ;  /* 0x000000ff02027208 */ /* 0x000fe40000000000 */
[----:B------:R-:W-:-:S03]  /*12c50*/  ISETP.GE.AND P0, PT, R210, R219, PT ;  /* 0x000000dbd200720c */ /* 0x000fc60003f06270 */
[----:B-----5:R-:W-:-:S04]  /*12c60*/  FFMA.FTZ R4, R13, c[0x0][0x2d0], -R2 ;  /* 0x0000b4000d047a23 */ /* 0x020fc80000010802 */
[----:B------:R2:W-:Y:S02]  /*12c70*/  MUFU.EX2 R117, R4 ;  /* 0x0000000400757308 */ /* 0x0005e40000000800 */
[----:B--2---:R-:W-:Y:S01]  /*12c80*/  FFMA.FTZ R4, R16, c[0x0][0x2d0], -R2 ;  /* 0x0000b40010047a23 */ /* 0x004fe20000010802 */
[----:B----4-:R-:W-:-:S05]  /*12c90*/  F2FP.PACK_AB R16, R108, R109 ;  /* 0x0000006d6c10723e */ /* 0x010fca00000000ff */
[----:B------:R2:W4:Y:S02]  /*12ca0*/  MUFU.EX2 R13, R4 ;  /* 0x00000004000d7308 */ /* 0x0005240000000800 */
[----:B--2---:R-:W-:Y:S01]  /*12cb0*/  FFMA.FTZ R4, R17, c[0x0][0x2d0], -R2 ;  /* 0x0000b40011047a23 */ /* 0x004fe20000010802 */
[----:B----4-:R-:W-:Y:S01]  /*12cc0*/  F2FP.PACK_AB R17, R13, R117 ;  /* 0x000000750d11723e */ /* 0x010fe200000000ff */
[----:B------:R-:W-:-:S04]  /*12cd0*/  FADD.FTZ R13, R117, R13 ;  /* 0x0000000d750d7221 */ /* 0x000fc80000010000 */
[----:B------:R2:W4:Y:S02]  /*12ce0*/  MUFU.EX2 R116, R4 ;  /* 0x0000000400747308 */ /* 0x0005240000000800 */
[----:B--2---:R-:W-:Y:S01]  /*12cf0*/  FFMA.FTZ R4, R18, c[0x0][0x2d0], -R2 ;  /* 0x0000b40012047a23 */ /* 0x004fe20000010802 */
[----:B------:R-:W-:Y:S01]  /*12d00*/  F2FP.PACK_AB R18, R118, R119 ;  /* 0x000000777612723e */ /* 0x000fe200000000ff */
[----:B----4-:R-:W-:-:S04]  /*12d10*/  FADD.FTZ R13, R116, R13 ;  /* 0x0000000d740d7221 */ /* 0x010fc80000010000 */
[----:B------:R2:W4:Y:S02]  /*12d20*/  MUFU.EX2 R125, R4 ;  /* 0x00000004007d7308 */ /* 0x0005240000000800 */
[----:B--2---:R-:W-:Y:S01]  /*12d30*/  FFMA.FTZ R4, R19, c[0x0][0x2d0], -R3 ;  /* 0x0000b40013047a23 */ /* 0x004fe20000010803 */
[C---:B----4-:R-:W-:Y:S01]  /*12d40*/  F2FP.PACK_AB R19, R125.reuse, R116 ;  /* 0x000000747d13723e */ /* 0x050fe200000000ff */
[----:B------:R-:W-:-:S04]  /*12d50*/  FADD.FTZ R13, R125, R13 ;  /* 0x0000000d7d0d7221 */ /* 0x000fc80000010000 */
[----:B------:R2:W-:Y:S02]  /*12d60*/  MUFU.EX2 R124, R4 ;  /* 0x00000004007c7308 */ /* 0x0005e40000000800 */
[C---:B-1----:R-:W-:Y:S08]  /*12d70*/  HMMA.16816.F32 R64, R16.reuse, R20, RZ ;  /* 0x000000141040723c */ /* 0x042ff000000018ff */
[----:B------:R-:W-:Y:S01]  /*12d80*/  HMMA.16816.F32 R56, R16, R22, RZ ;  /* 0x000000161038723c */ /* 0x000fe200000018ff */
[----:B--2---:R-:W-:-:S04]  /*12d90*/  FFMA.FTZ R4, R24, c[0x0][0x2d0], -R3 ;  /* 0x0000b40018047a23 */ /* 0x004fc80000010803 */
[----:B------:R1:W2:Y:S03]  /*12da0*/  MUFU.EX2 R137, R4 ;  /* 0x0000000400897308 */ /* 0x0002a60000000800 */
[C---:B---3--:R-:W-:Y:S08]  /*12db0*/  HMMA.16816.F32 R52, R16.reuse, R8, RZ ;  /* 0x000000081034723c */ /* 0x048ff000000018ff */
[----:B------:R-:W-:Y:S01]  /*12dc0*/  HMMA.16816.F32 R32, R16, R10, RZ ;  /* 0x0000000a1020723c */ /* 0x000fe200000018ff */
[----:B-1----:R-:W-:Y:S01]  /*12dd0*/  FFMA.FTZ R4, R26, c[0x0][0x2d0], -R3 ;  /* 0x0000b4001a047a23 */ /* 0x002fe20000010803 */
[----:B--2---:R-:W-:-:S06]  /*12de0*/  F2FP.PACK_AB R8, R137, R124 ;  /* 0x0000007c8908723e */ /* 0x004fcc00000000ff */
[----:B------:R-:W-:Y:S01]  /*12df0*/  HMMA.16816.F32 R20, R16, R60, RZ ;  /* 0x0000003c1014723c */ /* 0x000fe200000018ff */
[----:B------:R1:W-:Y:S02]  /*12e00*/  MUFU.EX2 R138, R4 ;  /* 0x00000004008a7308 */ /* 0x0003e40000000800 */
[----:B-1----:R-:W-:-:S06]  /*12e10*/  FFMA.FTZ R4, R25, c[0x0][0x2d0], -R3 ;  /* 0x0000b40019047a23 */ /* 0x002fcc0000010803 */
[----:B------:R1:W2:Y:S02]  /*12e20*/  MUFU.EX2 R139, R4 ;  /* 0x00000004008b7308 */ /* 0x0002a40000000800 */
[--C-:B-1----:R-:W-:Y:S01]  /*12e30*/  FFMA.FTZ R4, R27, c[0x0][0x2d0], -R2.reuse ;  /* 0x0000b4001b047a23 */ /* 0x102fe20000010802 */
[----:B--2---:R-:W-:Y:S01]  /*12e40*/  F2FP.PACK_AB R10, R139, R138 ;  /* 0x0000008a8b0a723e */ /* 0x004fe200000000ff */
[----:B------:R-:W-:Y:S04]  /*12e50*/  HMMA.16816.F32 R24, R16, R50, RZ ;  /* 0x000000321018723c */ /* 0x000fe800000018ff */
[----:B------:R1:W2:Y:S02]  /*12e60*/  MUFU.EX2 R126, R4 ;  /* 0x00000004007e7308 */ /* 0x0002a40000000800 */
[----:B-1----:R-:W-:-:S02]  /*12e70*/  FFMA.FTZ R4, R28, c[0x0][0x2d0], -R2 ;  /* 0x0000b4001c047a23 */ /* 0x002fc40000010802 */
        /* <DEDUP_REMOVED lines=18> */
[----:B------:R-:W3:Y:S07]  /*12fa0*/  LDSM.16.MT88.4 R40, [R196+0x2000] ;  /* 0x00200000c428783b */ /* 0x000eee0000004200 */
[C---:B------:R-:W-:Y:S08]  /*12fb0*/  HMMA.16816.F32 R92, R8.reuse, R36, R28 ;  /* 0x00000024085c723c */ /* 0x040ff0000000181c */
[----:B------:R-:W-:Y:S08]  /*12fc0*/  HMMA.16816.F32 R244, R8, R38, R24 ;  /* 0x0000002608f4723c */ /* 0x000ff00000001818 */
[C---:B------:R-:W-:Y:S01]  /*12fd0*/  HMMA.16816.F32 R36, R16.reuse, R62, RZ ;  /* 0x0000003e1024723c */ /* 0x040fe200000018ff */
[----:B------:R-:W4:Y:S07]  /*12fe0*/  LDSM.16.MT88.4 R60, [R198+0x2000] ;  /* 0x00200000c63c783b */ /* 0x000f2e0000004200 */
        /* <DEDUP_REMOVED lines=8> */
[C---:B------:R-:W-:Y:S08]  /*13070*/  HMMA.16816.F32 R228, R8.reuse, R74, R36 ;  /* 0x0000004a08e4723c */ /* 0x040ff00000001824 */
[----:B-1----:R-:W-:Y:S08]  /*13080*/  HMMA.16816.F32 R236, R8, R48, R32 ;  /* 0x0000003008ec723c */ /* 0x002ff00000001820 */
[C---:B--2---:R-:W-:Y:S08]  /*13090*/  HMMA.16816.F32 R36, R16.reuse, R44, RZ ;  /* 0x0000002c1024723c */ /* 0x044ff000000018ff */
[----:B------:R-:W-:Y:S01]  /*130a0*/  HMMA.16816.F32 R32, R16, R46, RZ ;  /* 0x0000002e1020723c */ /* 0x000fe200000018ff */
[----:B------:R-:W1:Y:S07]  /*130b0*/  LDSM.16.MT88.4 R44, [R196+0x3000] ;  /* 0x00300000c42c783b */ /* 0x000e6e0000004200 */
[C---:B------:R-:W-:Y:S08]  /*130c0*/  HMMA.16816.F32 R248, R8.reuse, R72, R20 ;  /* 0x0000004808f8723c */ /* 0x040ff00000001814 */
[C---:B------:R-:W-:Y:S01]  /*130d0*/  HMMA.16816.F32 R192, R8.reuse, R50, R28 ;  /* 0x0000003208c0723c */ /* 0x040fe2000000181c */
[----:B------:R-:W-:Y:S07]  /*130e0*/  LDSM.16.MT88.4 R48, [R196+0x3800] ;  /* 0x00380000c430783b */ /* 0x000fee0000004200 */
[----:B---3--:R-:W-:Y:S08]  /*130f0*/  HMMA.16816.F32 R232, R8, R40, R24 ;  /* 0x0000002808e8723c */ /* 0x008ff00000001818 */
[C---:B------:R-:W-:Y:S08]  /*13100*/  HMMA.16816.F32 R20, R16.reuse, R78, RZ ;  /* 0x0000004e1014723c */ /* 0x040ff000000018ff */
[C---:B------:R-:W-:Y:S08]  /*13110*/  HMMA.16816.F32 R28, R16.reuse, R52, RZ ;  /* 0x00000034101c723c */ /* 0x040ff000000018ff */
[----:B------:R-:W-:Y:S01]  /*13120*/  HMMA.16816.F32 R24, R16, R54, RZ ;  /* 0x000000361018723c */ /* 0x000fe200000018ff */
[----:B------:R-:W2:Y:S07]  /*13130*/  LDSM.16.MT88.4 R52, [R198+0x3000] ;  /* 0x00300000c634783b */ /* 0x000eae0000004200 */
[C---:B------:R-:W-:Y:S01]  /*13140*/  HMMA.16816.F32 R188, R8.reuse, R42, R20 ;  /* 0x0000002a08bc723c */ /* 0x040fe20000001814 */
[----:B------:R-:W3:Y:S07]  /*13150*/  LDSM.16.MT88.4 R40, [R198+0x3800] ;  /* 0x00380000c628783b */ /* 0x000eee0000004200 */
[C---:B----4-:R-:W-:Y:S07]  /*13160*/  HMMA.16816.F32 R72, R8.reuse, R62, R32 ;  /* 0x0000003e0848723c */ /* 0x050fee0000001820 */
        /* <DEDUP_REMOVED lines=141> */
.L_x_5077:
        /* <DEDUP_REMOVED lines=31> */
.L_x_5153:
        /* <DEDUP_REMOVED lines=22> */
.L_x_5154:
        /* <DEDUP_REMOVED lines=15> */
.L_x_5068:
[----:B------:R-:W-:Y:S05]  /*13e80*/  BSYNC B0 ;  /* 0x0000000000007941 */ /* 0x000fea0003800000 */
.L_x_5067:
        /* <DEDUP_REMOVED lines=31> */
[----:B------:R-:W2:Y:S05]  /*14080*/  LDSM.16.M88.4 R176, [R14+0x800] ;  /* 0x000800000eb0783b */ /* 0x000eaa0000000200 */
[----:B------:R-:W3:Y:S02]  /*14090*/  LDSM.16.M88.4 R188, [R14+0x1000] ;  /* 0x001000000ebc783b */ /* 0x000ee40000000200 */
        /* <DEDUP_REMOVED lines=120> */
[----:B------:R-:W-:Y:S04]  /*14820*/  DEPBAR.LE SB0, 0x0 ;  /* 0x000080000000791a */ /* 0x000fe80000000000 */
[----:B------:R-:W-:Y:S01]  /*14830*/  BAR.SYNC.DEFER_BLOCKING 0x0 ;  /* 0x0000000000007b1d */ /* 0x000fe20000010000 */
[C---:B-1----:R-:W-:Y:S08]  /*14840*/  HMMA.16816.F32 R8, R180.reuse, R184, R8 ;  /* 0x000000b8b408723c */ /* 0x042ff00000001808 */
[C---:B------:R-:W-:Y:S08]  /*14850*/  HMMA.16816.F32 R16, R180.reuse, R186, R16 ;  /* 0x000000bab410723c */ /* 0x040ff00000001810 */
[C---:B--2---:R-:W-:Y:S08]  /*14860*/  HMMA.16816.F32 R20, R180.reuse, R176, R20 ;  /* 0x000000b0b414723c */ /* 0x044ff00000001814 */
[C---:B------:R-:W-:Y:S08]  /*14870*/  HMMA.16816.F32 R24, R180.reuse, R178, R24 ;  /* 0x000000b2b418723c */ /* 0x040ff00000001818 */
[C---:B---3--:R-:W-:Y:S08]  /*14880*/  HMMA.16816.F32 R28, R180.reuse, R188, R28 ;  /* 0x000000bcb41c723c */ /* 0x048ff0000000181c */
        /* <DEDUP_REMOVED lines=36> */
.L_x_5155:
[----:B------:R-:W-:-:S05]  /*14ad0*/  BRA.DIV ~URZ, `(.L_x_5073) ;  /* 0x000081227f007947 */ /* 0x000fca000b800000 */
[----:B------:R3:W4:Y:S02]  /*14ae0*/  SHFL.IDX PT, R2, R180, RZ, 0x181f ;  /* 0x00181fffb4027589 */ /* 0x00072400000e0000 */
.L_x_5156:
[C---:B----4-:R-:W-:Y:S04]  /*14af0*/  @P0 LEA R178, P1, R140.reuse, R2, 0x1 ;  /* 0x000000028cb20211 */ /* 0x050fe800078208ff */
[----:B--2---:R-:W-:Y:S05]  /*14b00*/  @P0 LEA.HI.X R179, R140, R4, R141, 0x1, P1 ;  /* 0x000000048cb30211 */ /* 0x004fea00008f0c8d */
        /* <DEDUP_REMOVED lines=15> */
[----:B------:R4:W1:Y:S04]  /*14c00*/  SHFL.IDX PT, R4, R177, 0x1, 0x181f ;  /* 0x00381f00b1047f89 */ /* 0x00086800000e0000 */
[----:B--2---:R4:W2:Y:S02]  /*14c10*/  SHFL.IDX PT, R2, R180, 0x1, 0x181f ;  /* 0x00381f00b4027f89 */ /* 0x0048a400000e0000 */
.L_x_5157:
[C---:B--2---:R-:W-:Y:S04]  /*14c20*/  @P0 LEA R176, P1, R140.reuse, R2, 0x1 ;  /* 0x000000028cb00211 */ /* 0x044fe800078208ff */
[----:B-1--4-:R-:W-:Y:S05]  /*14c30*/  @P0 LEA.HI.X R177, R140, R4, R141, 0x1, P1 ;  /* 0x000000048cb10211 */ /* 0x012fea00008f0c8d */
[----:B------:R-:W-:Y:S01]  /*14c40*/  @!PT LDS RZ, [RZ] ;  /* 0x00000000fffff984 */ /* 0x000fe20000000800 */
[----:B------:R-:W-:Y:S01]  /*14c50*/  @!PT LDS RZ, [RZ] ;  /* 0x00000000fffff984 */ /* 0x000fe20000000800 */
[----:B------:R-:W-:Y:S01]  /*14c60*/  @!PT LDS RZ, [RZ] ;  /* 0x00000000fffff984 */ /* 0x000fe20000000800 */
[----:B------:R1:W-:Y:S02]  /*14c70*/  @P0 LDGSTS.E.BYPASS.LTC128B.128 [R207+0xb080], [R176.64], !P5 ;  /* 0x0b080000b0cf0fae */ /* 0x0003e4000e901d46 */
[C---:B-1----:R-:W-:Y:S04]  /*14c80*/  @P0 LEA R176, P1, R206.reuse, R2, 0x1 ;  /* 0x00000002ceb00211 */ /* 0x042fe800078208ff */
[----:B------:R-:W-:Y:S05]  /*14c90*/  @P0 LEA.HI.X R177, R206, R4, R214, 0x1, P1 ;  /* 0x00000004ceb10211 */ /* 0x000fea00008f0cd6 */
[----:B------:R1:W-:Y:S02]  /*14ca0*/  @P0 LDGSTS.E.BYPASS.LTC128B.128 [R207+0xc880], [R176.64], !P4 ;  /* 0x0c880000b0cf0fae */ /* 0x0003e4000e101d46 */
[C---:B-1----:R-:W-:Y:S04]  /*14cb0*/  @P0 LEA R176, P1, R205.reuse, R2, 0x1 ;  /* 0x00000002cdb00211 */ /* 0x042fe800078208ff */
[----:B------:R-:W-:Y:S02]  /*14cc0*/  @P0 LEA.HI.X R177, R205, R4, R216, 0x1, P1 ;  /* 0x00000004cdb10211 */ /* 0x000fe400008f0cd8 */
[C---:B------:R-:W-:Y:S03]  /*14cd0*/  @P0 LEA R2, P1, R204.reuse, R2, 0x1 ;  /* 0x00000002cc020211 */ /* 0x040fe600078208ff */
[----:B------:R1:W-:Y:S01]  /*14ce0*/  @P0 LDGSTS.E.BYPASS.LTC128B.128 [R207+0xe080], [R176.64], !P3 ;  /* 0x0e080000b0cf0fae */ /* 0x0003e2000d901d46 */
[----:B------:R-:W-:Y:S05]  /*14cf0*/  @P0 LEA.HI.X R3, R204, R4, R215, 0x1, P1 ;  /* 0x00000004cc030211 */ /* 0x000fea00008f0cd7 */
[----:B------:R1:W-:Y:S04]  /*14d00*/  @P0 LDGSTS.E.BYPASS.LTC128B.128 [R207+0xf880], [R2.64], !P2 ;  /* 0x0f88000002cf0fae */ /* 0x0003e8000d101d46 */
.L_x_5071:
[----:B------:R-:W-:Y:S05]  /*14d10*/  BSYNC B0 ;  /* 0x0000000000007941 */ /* 0x000fea0003800000 */
.L_x_5070:
        /* <DEDUP_REMOVED lines=27> */
.L_x_5158:
[----:B-12---:R-:W-:Y:S01]  /*14ed0*/  FMNMX.FTZ R4, R4, R2, !PT ;  /* 0x0000000204047209 */ /* 0x006fe20007810000 */
[----:B------:R-:W-:-:S05]  /*14ee0*/  BRA.DIV ~URZ, `(.L_x_5076) ;  /* 0x00007ea27f007947 */ /* 0x000fca000b800000 */
[----:B------:R-:W1:Y:S02]  /*14ef0*/  SHFL.BFLY PT, R2, R4, 0x1, 0x1f ;  /* 0x0c201f0004027f89 */ /* 0x000e6400000e0000 */
[----:B-1----:R-:W-:Y:S02]  /*14f00*/  FMNMX.FTZ R6, R4, R2, !PT ;  /* 0x0000000204067209 */ /* 0x002fe40007810000 */
[----:B------:R-:W1:Y:S02]  /*14f10*/  SHFL.BFLY PT, R2, R176, 0x2, 0x1f ;  /* 0x0c401f00b0027f89 */ /* 0x000e6400000e0000 */
[----:B-1----:R-:W-:Y:S05]  /*14f20*/  FMNMX.FTZ R4, R176, R2, !PT ;  /* 0x00000002b0047209 */ /* 0x002fea0007810000 */
[----:B------:R1:W2:Y:S02]  /*14f30*/  SHFL.BFLY PT, R2, R4, 0x1, 0x1f ;  /* 0x0c201f0004027f89 */ /* 0x0002a400000e0000 */
.L_x_5159:
[----:B-12---:R-:W-:Y:S01]  /*14f40*/  FMNMX.FTZ R4, R2, R4, !PT ;  /* 0x0000000402047209 */ /* 0x006fe20007810000 */
[C---:B------:R-:W-:Y:S01]  /*14f50*/  FADD.FTZ R2, -R6.reuse, R13 ;  /* 0x0000000d06027221 */ /* 0x040fe20000010100 */
        /* <DEDUP_REMOVED lines=18> */
[----:B------:R-:W-:Y:S10]  /*15080*/  MUFU.EX2 R16, R176 ;  /* 0x000000b000107308 */ /* 0x000ff40000000800 */
[----:B------:R-:W-:Y:S10]  /*15090*/  MUFU.EX2 R21, R9 ;  /* 0x0000000900157308 */ /* 0x000ff40000000800 */
[----:B------:R2:W4:Y:S10]  /*150a0*/  MUFU.EX2 R20, R8 ;  /* 0x0000000800147308 */ /* 0x0005340000000800 */
[----:B------:R-:W-:Y:S01]  /*150b0*/  MUFU.EX2 R13, R13 ;  /* 0x0000000d000d7308 */ /* 0x000fe20000000800 */
[----:B--2---:R-:W-:Y:S04]  /*150c0*/  FMUL.FTZ R8, R4, c[0x0][0x2d0] ;  /* 0x0000b40004087a20 */ /* 0x004fe80000410000 */
[--C-:B------:R-:W-:Y:S02]  /*150d0*/  FFMA.FTZ R191, R34, c[0x0][0x2d0], -R8.reuse ;  /* 0x0000b40022bf7a23 */ /* 0x100fe40000010808 */
[--C-:B------:R-:W-:Y:S02]  /*150e0*/  FFMA.FTZ R192, R35, c[0x0][0x2d0], -R8.reuse ;  /* 0x0000b40023c07a23 */ /* 0x100fe40000010808 */
[----:B------:R-:W-:Y:S02]  /*150f0*/  FFMA.FTZ R177, R18, c[0x0][0x2d0], -R8 ;  /* 0x0000b40012b17a23 */ /* 0x000fe40000010808 */
[C---:B-1----:R-:W-:Y:S01]  /*15100*/  FFMA.FTZ R2, R3.reuse, R218, R17 ;  /* 0x000000da03027223 */ /* 0x042fe20000010011 */
[----:B----4-:R-:W-:Y:S01]  /*15110*/  F2FP.PACK_AB R178, R20, R21 ;  /* 0x0000001514b2723e */ /* 0x010fe200000000ff */
[C---:B------:R-:W-:Y:S01]  /*15120*/  FMUL.FTZ R32, R3.reuse, R152 ;  /* 0x0000009803207220 */ /* 0x040fe20000410000 */
[C---:B------:R-:W-:Y:S01]  /*15130*/  F2FP.PACK_AB R176, R16.reuse, R17 ;  /* 0x0000001110b0723e */ /* 0x040fe200000000ff */
[----:B------:R-:W-:Y:S02]  /*15140*/  FADD.FTZ R9, R16, R2 ;  /* 0x0000000210097221 */ /* 0x000fe40000010000 */
[----:B------:R-:W-:Y:S02]  /*15150*/  FADD.FTZ R2, -R4, R5 ;  /* 0x0000000504027221 */ /* 0x000fe40000010100 */
[----:B------:R-:W-:Y:S02]  /*15160*/  FMUL.FTZ R33, R3, R153 ;  /* 0x0000009903217220 */ /* 0x000fe40000410000 */
        /* <DEDUP_REMOVED lines=11> */
[----:B---3--:R-:W-:Y:S02]  /*15220*/  FFMA.FTZ R180, R23, c[0x0][0x2d0], -R8 ;  /* 0x0000b40017b47a23 */ /* 0x008fe40000010808 */
[----:B------:R-:W-:Y:S02]  /*15230*/  FMUL.FTZ R8, R3, R172 ;  /* 0x000000ac03087220 */ /* 0x000fe40000410000 */
[----:B------:R-:W-:Y:S02]  /*15240*/  FADD.FTZ R9, R21, R9 ;  /* 0x0000000915097221 */ /* 0x000fe40000010000 */
[C---:B------:R-:W-:Y:S01]  /*15250*/  FMUL.FTZ R21, R3.reuse, R165 ;  /* 0x000000a503157220 */ /* 0x040fe20000410000 */
[----:B------:R2:W3:Y:S01]  /*15260*/  MUFU.EX2 R172, R11 ;  /* 0x0000000b00ac7308 */ /* 0x0004e20000000800 */
[----:B------:R-:W-:Y:S02]  /*15270*/  FADD.FTZ R188, R20, R9 ;  /* 0x0000000914bc7221 */ /* 0x000fe40000010000 */
[C---:B------:R-:W-:Y:S02]  /*15280*/  FMUL.FTZ R9, R3.reuse, R173 ;  /* 0x000000ad03097220 */ /* 0x040fe40000410000 */
[C---:B-1----:R-:W-:Y:S02]  /*15290*/  FMUL.FTZ R34, R2.reuse, R154 ;  /* 0x0000009a02227220 */ /* 0x042fe40000410000 */
[C---:B------:R-:W-:Y:S02]  /*152a0*/  FMUL.FTZ R35, R2.reuse, R155 ;  /* 0x0000009b02237220 */ /* 0x040fe40000410000 */
[----:B------:R-:W1:Y:S01]  /*152b0*/  LDSM.16.MT88.4 R152, [R151] ;  /* 0x000000009798783b */ /* 0x000e620000004200 */
[----:B------:R3:W-:Y:S01]  /*152c0*/  MUFU.EX2 R165, R177 ;  /* 0x000000b100a57308 */ /* 0x0007e20000000800 */
[C---:B------:R-:W-:Y:S02]  /*152d0*/  FMUL.FTZ R10, R2.reuse, R174 ;  /* 0x000000ae020a7220 */ /* 0x040fe40000410000 */
[C---:B------:R-:W-:Y:S02]  /*152e0*/  FMUL.FTZ R16, R3.reuse, R168 ;  /* 0x000000a803107220 */ /* 0x040fe40000410000 */
[C---:B------:R-:W-:Y:S02]  /*152f0*/  FMUL.FTZ R17, R3.reuse, R169 ;  /* 0x000000a903117220 */ /* 0x040fe40000410000 */
[C---:B------:R-:W-:Y:S02]  /*15300*/  FMUL.FTZ R18, R2.reuse, R170 ;  /* 0x000000aa02127220 */ /* 0x040fe40000410000 */
[C---:B------:R-:W-:Y:S01]  /*15310*/  FMUL.FTZ R19, R2.reuse, R171 ;  /* 0x000000ab02137220 */ /* 0x040fe20000410000 */
[----:B------:R-:W4:Y:S01]  /*15320*/  MUFU.EX2 R208, R179 ;  /* 0x000000b300d07308 */ /* 0x000f220000000800 */
[C---:B------:R-:W-:Y:S01]  /*15330*/  FMUL.FTZ R20, R3.reuse, R164 ;  /* 0x000000a403147220 */ /* 0x040fe20000410000 */
[----:B------:R-:W-:Y:S01]  /*15340*/  LDSM.16.MT88.4 R168, [R151+0x1000] ;  /* 0x0010000097a8783b */ /* 0x000fe20000004200 */
[C---:B------:R-:W-:Y:S02]  /*15350*/  FMUL.FTZ R22, R2.reuse, R166 ;  /* 0x000000a602167220 */ /* 0x040fe40000410000 */
[C---:B--2---:R-:W-:Y:S02]  /*15360*/  FMUL.FTZ R11, R2.reuse, R175 ;  /* 0x000000af020b7220 */ /* 0x044fe40000410000 */
[C---:B------:R-:W-:Y:S02]  /*15370*/  FMUL.FTZ R23, R2.reuse, R167 ;  /* 0x000000a702177220 */ /* 0x040fe40000410000 */
[C---:B------:R-:W-:Y:S02]  /*15380*/  FMUL.FTZ R26, R2.reuse, R162 ;  /* 0x000000a2021a7220 */ /* 0x040fe40000410000 */
[----:B------:R-:W-:Y:S02]  /*15390*/  FMUL.FTZ R27, R2, R163 ;  /* 0x000000a3021b7220 */ /* 0x000fe40000410000 */
[C---:B------:R-:W-:Y:S01]  /*153a0*/  FMUL.FTZ R24, R3.reuse, R160 ;  /* 0x000000a003187220 */ /* 0x040fe20000410000 */
[----:B---3--:R-:W-:Y:S01]  /*153b0*/  F2FP.PACK_AB R177, R172, R5 ;  /* 0x00000005acb1723e */ /* 0x008fe200000000ff */
[C---:B------:R-:W-:Y:S01]  /*153c0*/  FMUL.FTZ R25, R3.reuse, R161 ;  /* 0x000000a103197220 */ /* 0x040fe20000410000 */
[----:B------:R-:W-:Y:S01]  /*153d0*/  MUFU.EX2 R160, R184 ;  /* 0x000000b800a07308 */ /* 0x000fe20000000800 */
[C---:B------:R-:W-:Y:S02]  /*153e0*/  FMUL.FTZ R28, R3.reuse, R156 ;  /* 0x0000009c031c7220 */ /* 0x040fe40000410000 */
[C---:B------:R-:W-:Y:S02]  /*153f0*/  FMUL.FTZ R29, R3.reuse, R157 ;  /* 0x0000009d031d7220 */ /* 0x040fe40000410000 */
[C---:B------:R-:W-:Y:S02]  /*15400*/  FMUL.FTZ R30, R2.reuse, R158 ;  /* 0x0000009e021e7220 */ /* 0x040fe40000410000 */
[----:B------:R-:W-:Y:S01]  /*15410*/  FMUL.FTZ R31, R2, R159 ;  /* 0x0000009f021f7220 */ /* 0x000fe20000410000 */
[----:B----4-:R-:W-:Y:S01]  /*15420*/  F2FP.PACK_AB R179, R208, R165 ;  /* 0x000000a5d0b3723e */ /* 0x010fe200000000ff */
[----:B------:R-:W-:Y:S01]  /*15430*/  LDSM.16.MT88.4 R156, [R151+0x800] ;  /* 0x00080000979c783b */ /* 0x000fe20000004200 */
[----:B------:R-:W-:Y:S01]  /*15440*/  MUFU.EX2 R161, R185 ;  /* 0x000000b900a17308 */ /* 0x000fe20000000800 */
[C---:B------:R-:W-:Y:S02]  /*15450*/  FMUL.FTZ R36, R3.reuse, R36 ;  /* 0x0000002403247220 */ /* 0x040fe40000410000 */
[C---:B------:R-:W-:Y:S02]  /*15460*/  FMUL.FTZ R37, R3.reuse, R37 ;  /* 0x0000002503257220 */ /* 0x040fe40000410000 */
[C---:B-1----:R-:W-:Y:S05]  /*15470*/  HMMA.16816.F32 R8, R176.reuse, R152, R8 ;  /* 0x00000098b008723c */ /* 0x042fea0000001808 */
[C---:B------:R-:W-:Y:S01]  /*15480*/  FMUL.FTZ R38, R2.reuse, R38 ;  /* 0x0000002602267220 */ /* 0x040fe20000410000 */
[----:B------:R-:W-:Y:S01]  /*15490*/  MUFU.EX2 R185, R182 ;  /* 0x000000b600b97308 */ /* 0x000fe20000000800 */
[C---:B------:R-:W-:Y:S01]  /*154a0*/  FMUL.FTZ R39, R2.reuse, R39 ;  /* 0x0000002702277220 */ /* 0x040fe20000410000 */
[C---:B------:R-:W-:Y:S01]  /*154b0*/  HMMA.16816.F32 R16, R176.reuse, R154, R16 ;  /* 0x0000009ab010723c */ /* 0x040fe20000001810 */
[----:B------:R-:W1:Y:S03]  /*154c0*/  LDSM.16.MT88.4 R152, [R196] ;  /* 0x00000000c498783b */ /* 0x000e660000004200 */
[C---:B------:R-:W-:Y:S02]  /*154d0*/  FMUL.FTZ R40, R3.reuse, R40 ;  /* 0x0000002803287220 */ /* 0x040fe40000410000 */
[C---:B------:R-:W-:Y:S02]  /*154e0*/  FMUL.FTZ R41, R3.reuse, R41 ;  /* 0x0000002903297220 */ /* 0x040fe40000410000 */
[C---:B------:R-:W-:Y:S01]  /*154f0*/  FMUL.FTZ R42, R2.reuse, R42 ;  /* 0x0000002a022a7220 */ /* 0x040fe20000410000 */
[----:B------:R-:W-:Y:S03]  /*15500*/  MUFU.EX2 R184, R183 ;  /* 0x000000b700b87308 */ /* 0x000fe60000000800 */
        /* <DEDUP_REMOVED lines=113> */
[----:B------:R-:W-:Y:S01]  /*15c20*/  FMUL.FTZ R139, R2, R139 ;  /* 0x0000008b028b7220 */ /* 0x000fe20000410000 */
[C---:B-1----:R-:W-:Y:S04]  /*15c30*/  HMMA.16816.F32 R52, R176.reuse, R152, R52 ;  /* 0x00000098b034723c */ /* 0x042fe80000001834 */
[----:B------:R-:W-:Y:S01]  /*15c40*/  MUFU.EX2 R187, R181 ;  /* 0x000000b500bb7308 */ /* 0x000fe20000000800 */
[----:B--2---:R-:W-:Y:S03]  /*15c50*/  FADD.FTZ R2, R5, R188 ;  /* 0x000000bc05027221 */ /* 0x004fe60000010000 */
[C---:B------:R-:W-:Y:S01]  /*15c60*/  HMMA.16816.F32 R56, R176.reuse, R154, R56 ;  /* 0x0000009ab038723c */ /* 0x040fe20000001838 */
[----:B------:R-:W1:Y:S05]  /*15c70*/  LDSM.16.MT88.4 R152, [R198+0x1800] ;  /* 0x00180000c698783b */ /* 0x000e6a0000004200 */
[----:B------:R-:W2:Y:S01]  /*15c80*/  MUFU.EX2 R186, R180 ;  /* 0x000000b400ba7308 */ /* 0x000ea20000000800 */
[----:B---3--:R-:W-:Y:S05]  /*15c90*/  FADD.FTZ R2, R3, R2 ;  /* 0x0000000203027221 */ /* 0x008fea0000010000 */
[----:B------:R-:W-:Y:S04]  /*15ca0*/  FADD.FTZ R2, R161, R2 ;  /* 0x00000002a1027221 */ /* 0x000fe80000010000 */
[----:B------:R-:W-:Y:S01]  /*15cb0*/  MUFU.EX2 R180, R191 ;  /* 0x000000bf00b47308 */ /* 0x000fe20000000800 */
[----:B------:R-:W-:Y:S09]  /*15cc0*/  FADD.FTZ R2, R160, R2 ;  /* 0x00000002a0027221 */ /* 0x000ff20000010000 */
[----:B------:R-:W3:Y:S01]  /*15cd0*/  MUFU.EX2 R181, R192 ;  /* 0x000000c000b57308 */ /* 0x000ee20000000800 */
        /* <DEDUP_REMOVED lines=34> */
[----:B------:R-:W4:Y:S01]  /*15f00*/  MUFU.EX2 R3, R194 ;  /* 0x000000c200037308 */ /* 0x000f220000000800 */
[----:B------:R-:W-:Y:S02]  /*15f10*/  F2FP.PACK_AB R155, R184, R185 ;  /* 0x000000b9b89b723e */ /* 0x000fe400000000ff */
[----:B------:R-:W-:Y:S02]  /*15f20*/  F2FP.PACK_AB R177, R183, R182 ;  /* 0x000000b6b7b1723e */ /* 0x000fe400000000ff */
[----:B---3--:R-:W-:Y:S03]  /*15f30*/  F2FP.PACK_AB R179, R181, R180 ;  /* 0x000000b4b5b3723e */ /* 0x008fe600000000ff */
[C---:B------:R-:W-:Y:S05]  /*15f40*/  HMMA.16816.F32 R8, R152.reuse, R156, R8 ;  /* 0x0000009c9808723c */ /* 0x040fea0000001808 */
[----:B-1----:R-:W-:Y:S03]  /*15f50*/  FADD.FTZ R2, R5, R2 ;  /* 0x0000000205027221 */ /* 0x002fe60000010000 */
[C---:B------:R-:W-:Y:S01]  /*15f60*/  HMMA.16816.F32 R16, R152.reuse, R158, R16 ;  /* 0x0000009e9810723c */ /* 0x040fe20000001810 */
[----:B------:R-:W1:Y:S03]  /*15f70*/  LDSM.16.MT88.4 R156, [R198+0x800] ;  /* 0x00080000c69c783b */ /* 0x000e660000004200 */
[C---:B----4-:R-:W-:Y:S01]  /*15f80*/  F2FP.PACK_AB R176, R3.reuse, R5 ;  /* 0x0000000503b0723e */ /* 0x050fe200000000ff */
[----:B------:R-:W-:Y:S02]  /*15f90*/  FADD.FTZ R2, R3, R2 ;  /* 0x0000000203027221 */ /* 0x000fe40000010000 */
[----:B------:R-:W-:Y:S01]  /*15fa0*/  FADD.FTZ R3, R172, R164 ;  /* 0x000000a4ac037221 */ /* 0x000fe20000010000 */
[----:B------:R-:W-:Y:S01]  /*15fb0*/  MOV R5, R4 ;  /* 0x0000000400057202 */ /* 0x000fe20000000f00 */
        /* <DEDUP_REMOVED lines=42> */
[C---:B-1----:R-:W-:Y:S01]  /*16260*/  F2FP.PACK_AB R178, R13.reuse, R156 ;  /* 0x0000009c0db2723e */ /* 0x042fe200000000ff */
        /* <DEDUP_REMOVED lines=22> */
[----:B------:R-:W-:Y:S03]  /*163d0*/  FADD.FTZ R217, R181, R3 ;  /* 0x00000003b5d97221 */ /* 0x000fe60000010000 */
        /* <DEDUP_REMOVED lines=42> */
.L_x_5065:
        /* <DEDUP_REMOVED lines=8> */
.L_x_5160:
        /* <DEDUP_REMOVED lines=148> */
.L_x_4986:
        /* <DEDUP_REMOVED lines=19> */
.L_x_5080:
[----:B-1----:R-:W-:Y:S05]  /*17170*/  BSYNC B0 ;  /* 0x0000000000007941 */ /* 0x002fea0003800000 */
.L_x_5079:
        /* <DEDUP_REMOVED lines=165> */
.L_x_5083:
        /* <DEDUP_REMOVED lines=124> */
.L_x_5161:
[----:B------:R-:W-:Y:S05]  /*18390*/  BRA.DIV ~URZ, `(.L_x_5086) ;  /* 0x00004c727f007947 */ /* 0x000fea000b800000 */
[----:B------:R4:W2:Y:S02]  /*183a0*/  SHFL.IDX PT, R2, R16, RZ, 0x181f ;  /* 0x00181fff10027589 */ /* 0x0008a400000e0000 */
.L_x_5162:
        /* <DEDUP_REMOVED lines=19> */
.L_x_5088:
[----:B------:R-:W-:Y:S05]  /*184e0*/  BSYNC B0 ;  /* 0x0000000000007941 */ /* 0x000fea0003800000 */
.L_x_5087:
[----:B------:R-:W-:Y:S05]  /*184f0*/  BRA.DIV ~URZ, `(.L_x_5089) ;  /* 0x00004b827f007947 */ /* 0x000fea000b800000 */
[----:B---3--:R3:W4:Y:S04]  /*18500*/  SHFL.IDX PT, R5, R13, 0x1, 0x181f ;  /* 0x00381f000d057f89 */ /* 0x00872800000e0000 */
[----:B--2---:R3:W2:Y:S02]  /*18510*/  SHFL.IDX PT, R2, R16, 0x1, 0x181f ;  /* 0x00381f0010027f89 */ /* 0x0046a400000e0000 */
.L_x_5163:
        /* <DEDUP_REMOVED lines=20> */
.L_x_5091:
[----:B------:R-:W-:Y:S05]  /*18660*/  BSYNC B0 ;  /* 0x0000000000007941 */ /* 0x000fea0003800000 */
.L_x_5090:
[----:B------:R-:W-:Y:S05]  /*18670*/  BRA.DIV ~URZ, `(.L_x_5092) ;  /* 0x00004ad27f007947 */ /* 0x000fea000b800000 */
[----:B----4-:R4:W3:Y:S02]  /*18680*/  SHFL.IDX PT, R5, R13, 0x2, 0x181f ;  /* 0x00581f000d057f89 */ /* 0x0108e400000e0000 */
.L_x_5164:
[----:B------:R-:W-:Y:S05]  /*18690*/  BRA.DIV ~URZ, `(.L_x_5093) ;  /* 0x00004b227f007947 */ /* 0x000fea000b800000 */
[----:B--2---:R2:W4:Y:S02]  /*186a0*/  SHFL.IDX PT, R2, R16, 0x2, 0x181f ;  /* 0x00581f0010027f89 */ /* 0x00452400000e0000 */
.L_x_5165:
        /* <DEDUP_REMOVED lines=20> */
.L_x_5095:
[----:B------:R-:W-:Y:S05]  /*187f0*/  BSYNC B0 ;  /* 0x0000000000007941 */ /* 0x000fea0003800000 */
.L_x_5094:
[----:B------:R-:W-:Y:S05]  /*18800*/  BRA.DIV ~URZ, `(.L_x_5096) ;  /* 0x00004a227f007947 */ /* 0x000fea000b800000 */
[----:B---3--:R3:W2:Y:S04]  /*18810*/  SHFL.IDX PT, R5, R13, 0x3, 0x181f ;  /* 0x00781f000d057f89 */ /* 0x0086a800000e0000 */
[----:B----4-:R3:W4:Y:S02]  /*18820*/  SHFL.IDX PT, R2, R16, 0x3, 0x181f ;  /* 0x00781f0010027f89 */ /* 0x01072400000e0000 */
.L_x_5166:
        /* <DEDUP_REMOVED lines=21> */
.L_x_5084:
        /* <DEDUP_REMOVED lines=37> */
.L_x_5167:
[----:B------:R-:W-:Y:S05]  /*18bd0*/  BRA.DIV ~URZ, `(.L_x_5099) ;  /* 0x000047927f007947 */ /* 0x000fea000b800000 */
[----:B------:R3:W4:Y:S02]  /*18be0*/  SHFL.IDX PT, R2, R5, RZ, 0x1c1f ;  /* 0x001c1fff05027589 */ /* 0x00072400000e0000 */
.L_x_5168:
        /* <DEDUP_REMOVED lines=193> */
.L_x_5101:
[----:B------:R-:W-:Y:S05]  /*19800*/  BSYNC B0 ;  /* 0x0000000000007941 */ /* 0x000fea0003800000 */
.L_x_5100:
[----:B------:R-:W-:Y:S05]  /*19810*/  BRA.DIV ~URZ, `(.L_x_5102) ;  /* 0x00003bc27f007947 */ /* 0x000fea000b800000 */
[----:B--2---:R2:W1:Y:S04]  /*19820*/  SHFL.IDX PT, R4, R6, 0x1, 0x1c1f ;  /* 0x003c1f0006047f89 */ /* 0x00446800000e0000 */
[----:B----4-:R2:W4:Y:S02]  /*19830*/  SHFL.IDX PT, R2, R5, 0x1, 0x1c1f ;  /* 0x003c1f0005027f89 */ /* 0x01052400000e0000 */
.L_x_5169:
        /* <DEDUP_REMOVED lines=211> */
.L_x_5082:
        /* <DEDUP_REMOVED lines=21> */
.L_x_5103:
        /* <DEDUP_REMOVED lines=60> */
.L_x_5105:
[----:B------:R-:W-:Y:S05]  /*1aa80*/  BSYNC B0 ;  /* 0x0000000000007941 */ /* 0x000fea0003800000 */
.L_x_5104:
        /* <DEDUP_REMOVED lines=36> */
.L_x_5170:
[----:B------:R-:W-:Y:S05]  /*1acd0*/  BRA.DIV ~URZ, `(.L_x_5107) ;  /* 0x000028427f007947 */ /* 0x000fea000b800000 */
[----:B------:R3:W4:Y:S02]  /*1ace0*/  SHFL.IDX PT, R2, R16, RZ, 0x181f ;  /* 0x00181fff10027589 */ /* 0x00072400000e0000 */
.L_x_5171:
        /* <DEDUP_REMOVED lines=20> */
.L_x_5109:
[----:B------:R-:W-:Y:S05]  /*1ae30*/  BSYNC B0 ;  /* 0x0000000000007941 */ /* 0x000fea0003800000 */
.L_x_5108:
[----:B------:R-:W-:Y:S05]  /*1ae40*/  BRA.DIV ~URZ, `(.L_x_5110) ;  /* 0x000027427f007947 */ /* 0x000fea000b800000 */
[----:B--2---:R2:W1:Y:S04]  /*1ae50*/  SHFL.IDX PT, R4, R5, 0x1, 0x181f ;  /* 0x00381f0005047f89 */ /* 0x00446800000e0000 */
[----:B----4-:R2:W4:Y:S02]  /*1ae60*/  SHFL.IDX PT, R2, R16, 0x1, 0x181f ;  /* 0x00381f0010027f89 */ /* 0x01052400000e0000 */
.L_x_5172:
        /* <DEDUP_REMOVED lines=20> */
.L_x_5112:
[----:B------:R-:W-:Y:S05]  /*1afb0*/  BSYNC B0 ;  /* 0x0000000000007941 */ /* 0x000fea0003800000 */
.L_x_5111:
[----:B------:R-:W-:Y:S05]  /*1afc0*/  BRA.DIV ~URZ, `(.L_x_5113) ;  /* 0x000026927f007947 */ /* 0x000fea000b800000 */
[----:B-1----:R1:W2:Y:S02]  /*1afd0*/  SHFL.IDX PT, R4, R5, 0x2, 0x181f ;  /* 0x00581f0005047f89 */ /* 0x0022a400000e0000 */
.L_x_5173:
[----:B------:R-:W-:Y:S05]  /*1afe0*/  BRA.DIV ~URZ, `(.L_x_5114) ;  /* 0x000026e27f007947 */ /* 0x000fea000b800000 */
[----:B----4-:R4:W1:Y:S02]  /*1aff0*/  SHFL.IDX PT, R2, R16, 0x2, 0x181f ;  /* 0x00581f0010027f89 */ /* 0x01086400000e0000 */
.L_x_5174:
        /* <DEDUP_REMOVED lines=20> */
.L_x_5116:
[----:B------:R-:W-:Y:S05]  /*1b140*/  BSYNC B0 ;  /* 0x0000000000007941 */ /* 0x000fea0003800000 */
.L_x_5115:
[----:B------:R-:W-:Y:S05]  /*1b150*/  BRA.DIV ~URZ, `(.L_x_5117) ;  /* 0x000025e27f007947 */ /* 0x000fea000b800000 */
[----:B--2---:R2:W3:Y:S04]  /*1b160*/  SHFL.IDX PT, R4, R5, 0x3, 0x181f ;  /* 0x00781f0005047f89 */ /* 0x0044e800000e0000 */
[----:B-1----:R2:W1:Y:S02]  /*1b170*/  SHFL.IDX PT, R2, R16, 0x3, 0x181f ;  /* 0x00781f0010027f89 */ /* 0x00246400000e0000 */
.L_x_5175:
        /* <DEDUP_REMOVED lines=19> */
.L_x_5097:
[----:B------:R-:W-:Y:S05]  /*1b2b0*/  BSYNC B1 ;  /* 0x0000000000017941 */ /* 0x000fea0003800000 */
.L_x_5081:
        /* <DEDUP_REMOVED lines=15> */
.L_x_5176:
[----:B------:R-:W-:Y:S05]  /*1b3b0*/  BRA.DIV ~URZ, `(.L_x_5120) ;  /* 0x000024c27f007947 */ /* 0x000fea000b800000 */
[----:B------:R3:W4:Y:S02]  /*1b3c0*/  SHFL.IDX PT, R6, R114, 0x1, 0x1f ;  /* 0x00201f0072067f89 */ /* 0x00072400000e0000 */
.L_x_5177:
        /* <DEDUP_REMOVED lines=19> */
.L_x_5178:
        /* <DEDUP_REMOVED lines=16> */
.L_x_5179:
[----:B---3--:R-:W-:Y:S01]  /*1b600*/  IMAD R2, R2, c[0x0][0x538], RZ ;  /* 0x00014e0002027a24 */ /* 0x008fe200078e02ff */
[----:B------:R-:W-:Y:S04]  /*1b610*/  BSSY B1, `(.L_x_5123) ;  /* 0x0000084000017945 */ /* 0x000fe80003800000 */
[----:B----4-:R-:W-:-:S04]  /*1b620*/  IADD3 R6, R2, R6, RZ ;  /* 0x0000000602067210 */ /* 0x010fc80007ffe0ff */
[----:B--2---:R-:W-:-:S13]  /*1b630*/  ISETP.GT.AND P0, PT, R6, R10, PT ;  /* 0x0000000a0600720c */ /* 0x004fda0003f04270 */
[----:B------:R-:W-:Y:S05]  /*1b640*/  @P0 BRA `(.L_x_5124) ;  /* 0x0000025000000947 */ /* 0x000fea0003800000 */
.L_x_5128:
        /* <DEDUP_REMOVED lines=17> */
.L_x_5180:
        /* <DEDUP_REMOVED lines=16> */
.L_x_5181:
[----:B--2---:R-:W-:-:S05]  /*1b860*/  IMAD R2, R2, c[0x0][0x538], RZ ;  /* 0x00014e0002027a24 */ /* 0x004fca00078e02ff */
[----:B------:R-:W-:-:S04]  /*1b870*/  IADD3 R6, R2, R6, RZ ;  /* 0x0000000602067210 */ /* 0x000fc80007ffe0ff */
[----:B------:R-:W-:-:S13]  /*1b880*/  ISETP.GT.AND P0, PT, R6, R10, PT ;  /* 0x0000000a0600720c */ /* 0x000fda0003f04270 */
[----:B-1----:R-:W-:Y:S05]  /*1b890*/  @!P0 BRA `(.L_x_5128) ;  /* 0xfffffdb000008947 */ /* 0x002fea000383ffff */
.L_x_5124:
[----:B------:R-:W-:-:S05]  /*1b8a0*/  IADD3 R14, -R2, R6, RZ ;  /* 0x00000006020e7210 */ /* 0x000fca0007ffe1ff */
[----:B------:R-:W-:-:S05]  /*1b8b0*/  IMAD R2, R4, c[0x0][0x538], R14 ;  /* 0x00014e0004027a24 */ /* 0x000fca00078e020e */
[----:B------:R-:W-:Y:S01]  /*1b8c0*/  ISETP.GT.AND P0, PT, R2, R10, PT ;  /* 0x0000000a0200720c */ /* 0x000fe20003f04270 */
[----:B------:R-:W-:-:S12]  /*1b8d0*/  BRA.DIV ~URZ, `(.L_x_5129) ;  /* 0x000024a27f007947 */ /* 0x000fd8000b800000 */
[----:B------:R-:W-:-:S04]  /*1b8e0*/  VOTE.ANY R13, PT, !P0 ;  /* 0x00000000000d7806 */ /* 0x000fc800040e0100 */
.L_x_5182:
[----:B------:R2:W3:Y:S01]  /*1b8f0*/  POPC R11, R13 ;  /* 0x0000000d000b7309 */ /* 0x0004e20000000000 */
[----:B------:R-:W-:Y:S05]  /*1b900*/  BRA.DIV ~URZ, `(.L_x_5130) ;  /* 0x000024b27f007947 */ /* 0x000fea000b800000 */
[----:B---3--:R3:W4:Y:S04]  /*1b910*/  SHFL.IDX PT, R6, R8, R11, 0x1f ;  /* 0x00001f0b08067589 */ /* 0x00872800000e0000 */
[----:B------:R3:W1:Y:S02]  /*1b920*/  SHFL.IDX PT, R5, R9, R11, 0x1f ;  /* 0x00001f0b09057589 */ /* 0x00066400000e0000 */
.L_x_5183:
[----:B------:R-:W-:Y:S01]  /*1b930*/  ISETP.NE.AND P0, PT, R13, RZ, PT ;  /* 0x000000ff0d00720c */ /* 0x000fe20003f05270 */
[----:B------:R-:W-:-:S12]  /*1b940*/  BSSY B0, `(.L_x_5131) ;  /* 0x0000005000007945 */ /* 0x000fd80003800000 */
[----:B------:R-:W-:Y:S05]  /*1b950*/  @!P0 BRA `(.L_x_5132) ;  /* 0x0000003000008947 */ /* 0x000fea0003800000 */
[----:B------:R-:W-:Y:S01]  /*1b960*/  IADD3 R2, R11, -0x1, RZ ;  /* 0xffffffff0b027810 */ /* 0x000fe20007ffe0ff */
[----:B------:R-:W-:Y:S05]  /*1b970*/  BRA.DIV ~URZ, `(.L_x_5133) ;  /* 0x000025127f007947 */ /* 0x000fea000b800000 */
[----:B------:R2:W3:Y:S02]  /*1b980*/  SHFL.IDX PT, R15, R4, R2, 0x1f ;  /* 0x00001f02040f7589 */ /* 0x0004e400000e0000 */
.L_x_5132:
[----:B------:R-:W-:Y:S05]  /*1b990*/  BSYNC B0 ;  /* 0x0000000000007941 */ /* 0x000fea0003800000 */
.L_x_5131:
        /* <DEDUP_REMOVED lines=70> */
.L_x_5125:
[----:B------:R-:W-:Y:S01]  /*1be00*/  MOV R2, c[0x0][0x53c] ;  /* 0x00014f0000027a02 */ /* 0x000fe20000000f00 */
[----:B------:R2:W-:Y:S04]  /*1be10*/  STL [R1], R10 ;  /* 0x0000000a01007387 */ /* 0x0005e80000100800 */
[----:B------:R2:W-:Y:S04]  /*1be20*/  STL [R1+0x4], RZ ;  /* 0x000004ff01007387 */ /* 0x0005e80000100800 */
[----:B------:R2:W-:Y:S04]  /*1be30*/  STL [R1+0x8], RZ ;  /* 0x000008ff01007387 */ /* 0x0005e80000100800 */
[----:B------:R2:W-:Y:S02]  /*1be40*/  STL [R1+0xc], R2 ;  /* 0x00000c0201007387 */ /* 0x0005e40000100800 */
.L_x_5134:
[----:B------:R-:W-:Y:S05]  /*1be50*/  BSYNC B1 ;  /* 0x0000000000017941 */ /* 0x000fea0003800000 */
.L_x_5123:
        /* <DEDUP_REMOVED lines=9> */
.L_x_5118:
[----:B-1----:R-:W4:Y:S02]  /*1bef0*/  LDL R2, [R1+0xc] ;  /* 0x00000c0001027983 */ /* 0x002f240000100800 */
[----:B----4-:R-:W-:-:S13]  /*1bf00*/  ISETP.GE.AND P0, PT, R2, c[0x0][0x53c], PT ;  /* 0x00014f0002007a0c */ /* 0x010fda0003f06270 */
[----:B--23--:R-:W-:Y:S01]  /*1bf10*/  @P0 CALL.REL.NOINC `(.L_x_5135) ;  /* 0x0000001000000944 */ /* 0x00cfe20003c00000 */
[----:B------:R-:W-:Y:S05]  /*1bf20*/  BRA `(.L_x_5136) ;  /* 0xfffe623000007947 */ /* 0x000fea000383ffff */
.L_x_5135:
[----:B------:R-:W-:Y:S05]  /*1bf30*/  EXIT ;  /* 0x000000000000794d */ /* 0x000fea0003800000 */
.L_x_4928:
[----:B------:R-:W-:Y:S01]  /*1bf40*/  IMAD.MOV.U32 R2, RZ, RZ, R4 ;  /* 0x000000ffff027224 */ /* 0x000fe200078e0004 */
[----:B------:R-:W-:Y:S02]  /*1bf50*/  MOV R5, 0x1 ;  /* 0x0000000100057802 */ /* 0x000fe40000000f00 */
[----:B------:R-:W-:Y:S02]  /*1bf60*/  MOV R3, 0x1bf80 ;  /* 0x0001bf8000037802 */ /* 0x000fe40000000f00 */
[----:B------:R-:W-:Y:S05]  /*1bf70*/  CALL.REL.NOINC `($__internal_86_$__cuda_sm70_shflsync_up_p) ;  /* 0x0000203000007944 */ /* 0x000fea0003c00000 */
[----:B------:R-:W-:Y:S01]  /*1bf80*/  MOV R0, R5 ;  /* 0x0000000500007202 */ /* 0x000fe20000000f00 */
[----:B------:R-:W-:Y:S05]  /*1bf90*/  BRA `(.L_x_5137) ;  /* 0xfffe44d000007947 */ /* 0x000fea000383ffff */
.L_x_4929:
[----:B------:R-:W-:Y:S01]  /*1bfa0*/  IMAD.MOV.U32 R2, RZ, RZ, R4 ;  /* 0x000000ffff027224 */ /* 0x000fe200078e0004 */
[----:B------:R-:W-:Y:S02]  /*1bfb0*/  MOV R5, 0x2 ;  /* 0x0000000200057802 */ /* 0x000fe40000000f00 */
[----:B------:R-:W-:Y:S02]  /*1bfc0*/  MOV R3, 0x1bfe0 ;  /* 0x0001bfe000037802 */ /* 0x000fe40000000f00 */
[----:B------:R-:W-:Y:S05]  /*1bfd0*/  CALL.REL.NOINC `($__internal_86_$__cuda_sm70_shflsync_up_p) ;  /* 0x00001fd000007944 */ /* 0x000fea0003c00000 */
[----:B------:R-:W-:Y:S02]  /*1bfe0*/  SEL R5, R5, RZ, P4 ;  /* 0x000000ff05057207 */ /* 0x000fe40002000000 */
[----:B------:R-:W-:-:S03]  /*1bff0*/  MOV R3, 0x1c040 ;  /* 0x0001c04000037802 */ /* 0x000fc60000000f00 */
[----:B------:R-:W-:Y:S01]  /*1c000*/  IMAD.IADD R0, R4, 0x1, R5 ;  /* 0x0000000104007824 */ /* 0x000fe200078e0205 */
[----:B------:R-:W-:-:S03]  /*1c010*/  MOV R5, 0x4 ;  /* 0x0000000400057802 */ /* 0x000fc60000000f00 */
[----:B------:R-:W-:Y:S02]  /*1c020*/  IMAD.MOV.U32 R2, RZ, RZ, R0 ;  /* 0x000000ffff027224 */ /* 0x000fe400078e0000 */
        /* <DEDUP_REMOVED lines=13> */
[----:B------:R-:W-:Y:S01]  /*1c100*/  SEL R4, R5, RZ, P1 ;  /* 0x000000ff05047207 */ /* 0x000fe20000800000 */
[----:B------:R-:W-:Y:S01]  /*1c110*/  IMAD.MOV.U32 R208, RZ, RZ, 0x1f ;  /* 0x0000001fffd07424 */ /* 0x000fe200078e00ff */
[----:B------:R-:W-:Y:S02]  /*1c120*/  MOV R3, 0x1f ;  /* 0x0000001f00037802 */ /* 0x000fe40000000f00 */
[----:B------:R-:W-:Y:S01]  /*1c130*/  MOV R2, 0x1c170 ;  /* 0x0001c17000027802 */ /* 0x000fe20000000f00 */
[----:B------:R-:W-:-:S04]  /*1c140*/  IMAD.IADD R4, R0, 0x1, R4 ;  /* 0x0000000100047824 */ /* 0x000fc800078e0204 */
[----:B------:R-:W-:Y:S02]  /*1c150*/  IMAD.MOV.U32 R209, RZ, RZ, R4 ;  /* 0x000000ffffd17224 */ /* 0x000fe400078e0004 */
[----:B------:R-:W-:Y:S05]  /*1c160*/  CALL.REL.NOINC `($__internal_85_$__cuda_sm70_shflsync_idx_p) ;  /* 0x00001df000007944 */ /* 0x000fea0003c00000 */
[----:B------:R-:W-:Y:S01]  /*1c170*/  MOV R0, R208 ;  /* 0x000000d000007202 */ /* 0x000fe20000000f00 */
[----:B------:R-:W-:Y:S05]  /*1c180*/  BRA `(.L_x_5138) ;  /* 0xfffe43e000007947 */ /* 0x000fea000383ffff */
.L_x_4931:
[----:B------:R-:W-:Y:S02]  /*1c190*/  SEL R2, RZ, 0x1, P0 ;  /* 0x00000001ff027807 */ /* 0x000fe40000000000 */
[----:B------:R-:W-:Y:S02]  /*1c1a0*/  MOV R3, 0x1c1c0 ;  /* 0x0001c1c000037802 */ /* 0x000fe40000000f00 */
[----:B------:R-:W-:Y:S05]  /*1c1b0*/  CALL.REL.NOINC `($__internal_87_$__cuda_sm70_votesync_ballot) ;  /* 0x00001e6000007944 */ /* 0x000fea0003c00000 */
[----:B------:R-:W-:Y:S05]  /*1c1c0*/  BRA `(.L_x_5139) ;  /* 0xfffe443000007947 */ /* 0x000fea000383ffff */
.L_x_4932:
[----:B------:R-:W-:Y:S01]  /*1c1d0*/  IMAD.MOV.U32 R209, RZ, RZ, R8 ;  /* 0x000000ffffd17224 */ /* 0x000fe200078e0008 */
[----:B--2---:R-:W-:Y:S01]  /*1c1e0*/  MOV R208, R14 ;  /* 0x0000000e00d07202 */ /* 0x004fe20000000f00 */
[----:B------:R-:W-:Y:S01]  /*1c1f0*/  IMAD.MOV.U32 R3, RZ, RZ, 0x1f ;  /* 0x0000001fff037424 */ /* 0x000fe200078e00ff */
[----:B------:R-:W-:Y:S02]  /*1c200*/  MOV R2, 0x1c220 ;  /* 0x0001c22000027802 */ /* 0x000fe40000000f00 */
[----:B-1----:R-:W-:Y:S05]  /*1c210*/  CALL.REL.NOINC `($__internal_85_$__cuda_sm70_shflsync_idx_p) ;  /* 0x00001d4000007944 */ /* 0x002fea0003c00000 */
[----:B------:R-:W-:Y:S01]  /*1c220*/  IMAD.MOV.U32 R11, RZ, RZ, R208 ;  /* 0x000000ffff0b7224 */ /* 0x000fe200078e00d0 */
[----:B------:R-:W-:Y:S01]  /*1c230*/  MOV R209, R7 ;  /* 0x0000000700d17202 */ /* 0x000fe20000000f00 */
[----:B------:R-:W-:Y:S01]  /*1c240*/  IMAD.MOV.U32 R6, RZ, RZ, RZ ;  /* 0x000000ffff067224 */ /* 0x000fe200078e00ff */
[----:B------:R-:W-:Y:S01]  /*1c250*/  MOV R208, R14 ;  /* 0x0000000e00d07202 */ /* 0x000fe20000000f00 */
[----:B------:R-:W-:Y:S01]  /*1c260*/  IMAD.MOV.U32 R3, RZ, RZ, 0x1f ;  /* 0x0000001fff037424 */ /* 0x000fe200078e00ff */
[----:B------:R-:W-:-:S02]  /*1c270*/  MOV R2, 0x1c290 ;  /* 0x0001c29000027802 */ /* 0x000fc40000000f00 */
[----:B------:R-:W-:Y:S05]  /*1c280*/  CALL.REL.NOINC `($__internal_85_$__cuda_sm70_shflsync_idx_p) ;  /* 0x00001cd000007944 */ /* 0x000fea0003c00000 */
[----:B------:R-:W-:Y:S01]  /*1c290*/  MOV R10, R208 ;  /* 0x000000d0000a7202 */ /* 0x000fe20000000f00 */
[----:B------:R-:W-:Y:S05]  /*1c2a0*/  BRA `(.L_x_5140) ;  /* 0xfffe43a000007947 */ /* 0x000fea000383ffff */
.L_x_4935:
[----:B------:R-:W-:Y:S01]  /*1c2b0*/  IMAD.MOV.U32 R209, RZ, RZ, R4 ;  /* 0x000000ffffd17224 */ /* 0x000fe200078e0004 */
[----:B------:R-:W-:-:S02]  /*1c2c0*/  MOV R3, 0x1f ;  /* 0x0000001f00037802 */ /* 0x000fc40000000f00 */
[----:B------:R-:W-:Y:S02]  /*1c2d0*/  MOV R2, 0x1c2f0 ;  /* 0x0001c2f000027802 */ /* 0x000fe40000000f00 */
[----:B-1234-:R-:W-:Y:S05]  /*1c2e0*/  CALL.REL.NOINC `($__internal_85_$__cuda_sm70_shflsync_idx_p) ;  /* 0x00001c7000007944 */ /* 0x01efea0003c00000 */
[----:B------:R-:W-:Y:S01]  /*1c2f0*/  MOV R6, R208 ;  /* 0x000000d000067202 */ /* 0x000fe20000000f00 */
[----:B------:R-:W-:Y:S05]  /*1c300*/  BRA `(.L_x_4934) ;  /* 0xfffe43a000007947 */ /* 0x000fea000383ffff */
.L_x_4987:
[----:B------:R-:W-:Y:S01]  /*1c310*/  IMAD.MOV.U32 R209, RZ, RZ, R5 ;  /* 0x000000ffffd17224 */ /* 0x000fe200078e0005 */
[----:B------:R-:W-:Y:S01]  /*1c320*/  MOV R208, RZ ;  /* 0x000000ff00d07202 */ /* 0x000fe20000000f00 */
[----:B------:R-:W-:Y:S01]  /*1c330*/  IMAD.MOV.U32 R3, RZ, RZ, 0x181f ;  /* 0x0000181fff037424 */ /* 0x000fe200078e00ff */
[----:B------:R-:W-:Y:S02]  /*1c340*/  MOV R2, 0x1c360 ;  /* 0x0001c36000027802 */ /* 0x000fe40000000f00 */
[----:B-----5:R-:W-:Y:S05]  /*1c350*/  CALL.REL.NOINC `($__internal_85_$__cuda_sm70_shflsync_idx_p) ;  /* 0x00001c0000007944 */ /* 0x020fea0003c00000 */
[----:B------:R-:W-:Y:S01]  /*1c360*/  MOV R4, R208 ;  /* 0x000000d000047202 */ /* 0x000fe20000000f00 */
[----:B------:R-:W-:Y:S05]  /*1c370*/  BRA `(.L_x_5141) ;  /* 0xfffeda4000007947 */ /* 0x000fea000383ffff */
.L_x_4988:
[----:B------:R-:W-:Y:S01]  /*1c380*/  IMAD.MOV.U32 R209, RZ, RZ, R13 ;  /* 0x000000ffffd17224 */ /* 0x000fe200078e000d */
[----:B------:R-:W-:Y:S01]  /*1c390*/  MOV R208, RZ ;  /* 0x000000ff00d07202 */ /* 0x000fe20000000f00 */
[----:B------:R-:W-:Y:S01]  /*1c3a0*/  IMAD.MOV.U32 R3, RZ, RZ, 0x181f ;  /* 0x0000181fff037424 */ /* 0x000fe200078e00ff */
[----:B------:R-:W-:Y:S02]  /*1c3b0*/  MOV R2, 0x1c3d0 ;  /* 0x0001c3d000027802 */ /* 0x000fe40000000f00 */
[----:B-12--5:R-:W-:Y:S05]  /*1c3c0*/  CALL.REL.NOINC `($__internal_85_$__cuda_sm70_shflsync_idx_p) ;  /* 0x00001b9000007944 */ /* 0x026fea0003c00000 */
[----:B------:R-:W-:Y:S01]  /*1c3d0*/  MOV R2, R208 ;  /* 0x000000d000027202 */ /* 0x000fe20000000f00 */
[----:B------:R-:W-:Y:S05]  /*1c3e0*/  BRA `(.L_x_5142) ;  /* 0xfffed9f000007947 */ /* 0x000fea000383ffff */
.L_x_4991:
[----:B------:R-:W-:Y:S01]  /*1c3f0*/  IMAD.MOV.U32 R209, RZ, RZ, R5 ;  /* 0x000000ffffd17224 */ /* 0x000fe200078e0005 */
[----:B------:R-:W-:Y:S01]  /*1c400*/  MOV R208, 0x1 ;  /* 0x0000000100d07802 */ /* 0x000fe20000000f00 */
[----:B--2---:R-:W-:Y:S01]  /*1c410*/  IMAD.MOV.U32 R3, RZ, RZ, 0x181f ;  /* 0x0000181fff037424 */ /* 0x004fe200078e00ff */
[----:B----4-:R-:W-:-:S02]  /*1c420*/  MOV R2, 0x1c440 ;  /* 0x0001c44000027802 */ /* 0x010fc40000000f00 */
[----:B-1-3-5:R-:W-:Y:S05]  /*1c430*/  CALL.REL.NOINC `($__internal_85_$__cuda_sm70_shflsync_idx_p) ;  /* 0x00001b2000007944 */ /* 0x02afea0003c00000 */
[----:B------:R-:W-:Y:S01]  /*1c440*/  IMAD.MOV.U32 R4, RZ, RZ, R208 ;  /* 0x000000ffff047224 */ /* 0x000fe200078e00d0 */
[----:B------:R-:W-:Y:S01]  /*1c450*/  MOV R208, 0x1 ;  /* 0x0000000100d07802 */ /* 0x000fe20000000f00 */
[----:B------:R-:W-:Y:S01]  /*1c460*/  IMAD.MOV.U32 R209, RZ, RZ, R13 ;  /* 0x000000ffffd17224 */ /* 0x000fe200078e000d */
[----:B------:R-:W-:-:S02]  /*1c470*/  MOV R3, 0x181f ;  /* 0x0000181f00037802 */ /* 0x000fc40000000f00 */
[----:B------:R-:W-:Y:S02]  /*1c480*/  MOV R2, 0x1c4a0 ;  /* 0x0001c4a000027802 */ /* 0x000fe40000000f00 */
[----:B------:R-:W-:Y:S05]  /*1c490*/  CALL.REL.NOINC `($__internal_85_$__cuda_sm70_shflsync_idx_p) ;  /* 0x00001ac000007944 */ /* 0x000fea0003c00000 */
[----:B------:R-:W-:Y:S01]  /*1c4a0*/  MOV R2, R208 ;  /* 0x000000d000027202 */ /* 0x000fe20000000f00 */
[----:B------:R-:W-:Y:S05]  /*1c4b0*/  BRA `(.L_x_5143) ;  /* 0xfffedac000007947 */ /* 0x000fea000383ffff */
.L_x_4994:
[----:B------:R-:W-:Y:S01]  /*1c4c0*/  IMAD.MOV.U32 R209, RZ, RZ, R5 ;  /* 0x000000ffffd17224 */ /* 0x000fe200078e0005 */
[----:B------:R-:W-:Y:S01]  /*1c4d0*/  MOV R208, 0x2 ;  /* 0x0000000200d07802 */ /* 0x000fe20000000f00 */
[----:B-1----:R-:W-:Y:S01]  /*1c4e0*/  IMAD.MOV.U32 R3, RZ, RZ, 0x181f ;  /* 0x0000181fff037424 */ /* 0x002fe200078e00ff */
[----:B----4-:R-:W-:Y:S02]  /*1c4f0*/  MOV R2, 0x1c510 ;  /* 0x0001c51000027802 */ /* 0x010fe40000000f00 */
[----:B--23-5:R-:W-:Y:S05]  /*1c500*/  CALL.REL.NOINC `($__internal_85_$__cuda_sm70_shflsync_idx_p) ;  /* 0x00001a5000007944 */ /* 0x02cfea0003c00000 */
[----:B------:R-:W-:Y:S01]  /*1c510*/  MOV R4, R208 ;  /* 0x000000d000047202 */ /* 0x000fe20000000f00 */
[----:B------:R-:W-:Y:S05]  /*1c520*/  BRA `(.L_x_5144) ;  /* 0xfffedbc000007947 */ /* 0x000fea000383ffff */
.L_x_4995:
[----:B------:R-:W-:Y:S01]  /*1c530*/  IMAD.MOV.U32 R209, RZ, RZ, R13 ;  /* 0x000000ffffd17224 */ /* 0x000fe200078e000d */
[----:B------:R-:W-:Y:S01]  /*1c540*/  MOV R208, 0x2 ;  /* 0x0000000200d07802 */ /* 0x000fe20000000f00 */
[----:B------:R-:W-:Y:S01]  /*1c550*/  IMAD.MOV.U32 R3, RZ, RZ, 0x181f ;  /* 0x0000181fff037424 */ /* 0x000fe200078e00ff */
[----:B----4-:R-:W-:Y:S02]  /*1c560*/  MOV R2, 0x1c580 ;  /* 0x0001c58000027802 */ /* 0x010fe40000000f00 */
[----:B-123-5:R-:W-:Y:S05]  /*1c570*/  CALL.REL.NOINC `($__internal_85_$__cuda_sm70_shflsync_idx_p) ;  /* 0x000019e000007944 */ /* 0x02efea0003c00000 */
[----:B------:R-:W-:Y:S01]  /*1c580*/  MOV R2, R208 ;  /* 0x000000d000027202 */ /* 0x000fe20000000f00 */
[----:B------:R-:W-:Y:S05]  /*1c590*/  BRA `(.L_x_5145) ;  /* 0xfffedb7000007947 */ /* 0x000fea000383ffff */
.L_x_4998:
[----:B------:R-:W-:Y:S01]  /*1c5a0*/  IMAD.MOV.U32 R209, RZ, RZ, R5 ;  /* 0x000000ffffd17224 */ /* 0x000fe200078e0005 */
[----:B------:R-:W-:Y:S01]  /*1c5b0*/  MOV R208, 0x3 ;  /* 0x0000000300d07802 */ /* 0x000fe20000000f00 */
[----:B-1----:R-:W-:Y:S01]  /*1c5c0*/  IMAD.MOV.U32 R3, RZ, RZ, 0x181f ;  /* 0x0000181fff037424 */ /* 0x002fe200078e00ff */
[----:B------:R-:W-:-:S02]  /*1c5d0*/  MOV R2, 0x1c5f0 ;  /* 0x0001c5f000027802 */ /* 0x000fc40000000f00 */
[----:B--2345:R-:W-:Y:S05]  /*1c5e0*/  CALL.REL.NOINC `($__internal_85_$__cuda_sm70_shflsync_idx_p) ;  /* 0x0000197000007944 */ /* 0x03cfea0003c00000 */
        /* <DEDUP_REMOVED lines=8> */
.L_x_5055:
[----:B------:R-:W-:Y:S01]  /*1c670*/  IMAD.MOV.U32 R209, RZ, RZ, R6 ;  /* 0x000000ffffd17224 */ /* 0x000fe200078e0006 */
[----:B------:R-:W-:Y:S01]  /*1c680*/  MOV R208, 0x1 ;  /* 0x0000000100d07802 */ /* 0x000fe20000000f00 */
[----:B-1----:R-:W-:Y:S01]  /*1c690*/  IMAD.MOV.U32 R3, RZ, RZ, 0x181f ;  /* 0x0000181fff037424 */ /* 0x002fe200078e00ff */
[----:B------:R-:W-:Y:S02]  /*1c6a0*/  MOV R2, 0x1c6c0 ;  /* 0x0001c6c000027802 */ /* 0x000fe40000000f00 */
[----:B-----5:R-:W-:Y:S05]  /*1c6b0*/  CALL.REL.NOINC `($__internal_85_$__cuda_sm70_shflsync_idx_p) ;  /* 0x000018a000007944 */ /* 0x020fea0003c00000 */
[----:B------:R-:W-:Y:S01]  /*1c6c0*/  IMAD.MOV.U32 R5, RZ, RZ, R208 ;  /* 0x000000ffff057224 */ /* 0x000fe200078e00d0 */
[----:B------:R-:W-:Y:S01]  /*1c6d0*/  MOV R208, 0x1 ;  /* 0x0000000100d07802 */ /* 0x000fe20000000f00 */
[----:B------:R-:W-:Y:S01]  /*1c6e0*/  IMAD.MOV.U32 R209, RZ, RZ, R13 ;  /* 0x000000ffffd17224 */ /* 0x000fe200078e000d */
[----:B------:R-:W-:Y:S02]  /*1c6f0*/  MOV R3, 0x181f ;  /* 0x0000181f00037802 */ /* 0x000fe40000000f00 */
[----:B------:R-:W-:Y:S02]  /*1c700*/  MOV R2, 0x1c720 ;  /* 0x0001c72000027802 */ /* 0x000fe40000000f00 */
[----:B------:R-:W-:Y:S05]  /*1c710*/  CALL.REL.NOINC `($__internal_85_$__cuda_sm70_shflsync_idx_p) ;  /* 0x0000184000007944 */ /* 0x000fea0003c00000 */
[----:B------:R-:W-:Y:S01]  /*1c720*/  MOV R2, R208 ;  /* 0x000000d000027202 */ /* 0x000fe20000000f00 */
[----:B------:R-:W-:Y:S05]  /*1c730*/  BRA `(.L_x_5147) ;  /* 0xffff4e8000007947 */ /* 0x000fea000383ffff */
.L_x_5058:
[----:B------:R-:W-:Y:S01]  /*1c740*/  IMAD.MOV.U32 R209, RZ, RZ, R5 ;  /* 0x000000ffffd17224 */ /* 0x000fe200078e0005 */
[----:B------:R-:W-:Y:S01]  /*1c750*/  MOV R208, RZ ;  /* 0x000000ff00d07202 */ /* 0x000fe20000000f00 */
[----:B------:R-:W-:Y:S01]  /*1c760*/  IMAD.MOV.U32 R3, RZ, RZ, 0x181f ;  /* 0x0000181fff037424 */ /* 0x000fe200078e00ff */
[----:B------:R-:W-:-:S02]  /*1c770*/  MOV R2, 0x1c790 ;  /* 0x0001c79000027802 */ /* 0x000fc40000000f00 */
[----:B------:R-:W-:Y:S05]  /*1c780*/  CALL.REL.NOINC `($__internal_85_$__cuda_sm70_shflsync_idx_p) ;  /* 0x000017d000007944 */ /* 0x000fea0003c00000 */
[----:B------:R-:W-:Y:S01]  /*1c790*/  MOV R4, R208 ;  /* 0x000000d000047202 */ /* 0x000fe20000000f00 */
[----:B------:R-:W-:Y:S05]  /*1c7a0*/  BRA `(.L_x_5148) ;  /* 0xffff5bd000007947 */ /* 0x000fea000383ffff */
.L_x_5059:
[----:B------:R-:W-:Y:S01]  /*1c7b0*/  IMAD.MOV.U32 R209, RZ, RZ, R6 ;  /* 0x000000ffffd17224 */ /* 0x000fe200078e0006 */
[----:B------:R-:W-:Y:S01]  /*1c7c0*/  MOV R208, RZ ;  /* 0x000000ff00d07202 */ /* 0x000fe20000000f00 */
[----:B------:R-:W-:Y:S01]  /*1c7d0*/  IMAD.MOV.U32 R3, RZ, RZ, 0x181f ;  /* 0x0000181fff037424 */ /* 0x000fe200078e00ff */
[----:B------:R-:W-:-:S02]  /*1c7e0*/  MOV R2, 0x1c800 ;  /* 0x0001c80000027802 */ /* 0x000fc40000000f00 */
[----:B-12---:R-:W-:Y:S05]  /*1c7f0*/  CALL.REL.NOINC `($__internal_85_$__cuda_sm70_shflsync_idx_p) ;  /* 0x0000176000007944 */ /* 0x006fea0003c00000 */
[----:B------:R-:W-:Y:S01]  /*1c800*/  MOV R2, R208 ;  /* 0x000000d000027202 */ /* 0x000fe20000000f00 */
[----:B------:R-:W-:Y:S05]  /*1c810*/  BRA `(.L_x_5149) ;  /* 0xffff5b8000007947 */ /* 0x000fea000383ffff */
.L_x_5062:
[----:B------:R-:W-:Y:S01]  /*1c820*/  IMAD.MOV.U32 R209, RZ, RZ, R5 ;  /* 0x000000ffffd17224 */ /* 0x000fe200078e0005 */
[----:B------:R-:W-:Y:S01]  /*1c830*/  MOV R208, 0x1 ;  /* 0x0000000100d07802 */ /* 0x000fe20000000f00 */
[----:B--2---:R-:W-:Y:S01]  /*1c840*/  IMAD.MOV.U32 R3, RZ, RZ, 0x181f ;  /* 0x0000181fff037424 */ /* 0x004fe200078e00ff */
[----:B----4-:R-:W-:-:S03]  /*1c850*/  MOV R2, 0x1c870 ;  /* 0x0001c87000027802 */ /* 0x010fc60000000f00 */
[----:B-1-3--:R-:W-:Y:S05]  /*1c860*/  CALL.REL.NOINC `($__internal_85_$__cuda_sm70_shflsync_idx_p) ;  /* 0x000016f000007944 */ /* 0x00afea0003c00000 */
        /* <DEDUP_REMOVED lines=8> */
.L_x_5063:
[----:B------:R-:W-:Y:S01]  /*1c8f0*/  IMAD.MOV.U32 R4, RZ, RZ, R6 ;  /* 0x000000ffff047224 */ /* 0x000fe200078e0006 */
[----:B------:R-:W-:Y:S02]  /*1c900*/  MOV R3, 0x2 ;  /* 0x0000000200037802 */ /* 0x000fe40000000f00 */
[----:B------:R-:W-:Y:S02]  /*1c910*/  MOV R2, 0x1c930 ;  /* 0x0001c93000027802 */ /* 0x000fe40000000f00 */
[----:B------:R-:W-:Y:S05]  /*1c920*/  CALL.REL.NOINC `($__internal_84_$__cuda_sm70_shflsync_bfly_p) ;  /* 0x000015d000007944 */ /* 0x000fea0003c00000 */
[----:B------:R-:W-:Y:S01]  /*1c930*/  MOV R2, R177 ;  /* 0x000000b100027202 */ /* 0x000fe20000000f00 */
[----:B------:R-:W-:Y:S05]  /*1c940*/  BRA `(.L_x_5151) ;  /* 0xffff60d000007947 */ /* 0x000fea000383ffff */
.L_x_5064:
[----:B------:R-:W-:Y:S01]  /*1c950*/  IMAD.MOV.U32 R4, RZ, RZ, R6 ;  /* 0x000000ffff047224 */ /* 0x000fe200078e0006 */
[----:B------:R-:W-:Y:S02]  /*1c960*/  MOV R3, 0x1 ;  /* 0x0000000100037802 */ /* 0x000fe40000000f00 */
[----:B------:R-:W-:Y:S02]  /*1c970*/  MOV R2, 0x1c990 ;  /* 0x0001c99000027802 */ /* 0x000fe40000000f00 */
[----:B------:R-:W-:Y:S05]  /*1c980*/  CALL.REL.NOINC `($__internal_84_$__cuda_sm70_shflsync_bfly_p) ;  /* 0x0000157000007944 */ /* 0x000fea0003c00000 */
[----:B------:R-:W-:Y:S01]  /*1c990*/  FMNMX.FTZ R6, R6, R177, !PT ;  /* 0x000000b106067209 */ /* 0x000fe20007810000 */
[----:B------:R-:W-:Y:S01]  /*1c9a0*/  IMAD.MOV.U32 R4, RZ, RZ, R5 ;  /* 0x000000ffff047224 */ /* 0x000fe200078e0005 */
[----:B------:R-:W-:Y:S01]  /*1c9b0*/  MOV R2, 0x1c9e0 ;  /* 0x0001c9e000027802 */ /* 0x000fe20000000f00 */
[----:B------:R-:W-:-:S02]  /*1c9c0*/  IMAD.MOV.U32 R3, RZ, RZ, 0x2 ;  /* 0x00000002ff037424 */ /* 0x000fc400078e00ff */
[----:B------:R-:W-:Y:S05]  /*1c9d0*/  CALL.REL.NOINC `($__internal_84_$__cuda_sm70_shflsync_bfly_p) ;  /* 0x0000152000007944 */ /* 0x000fea0003c00000 */
[----:B------:R-:W-:Y:S01]  /*1c9e0*/  FMNMX.FTZ R5, R5, R177, !PT ;  /* 0x000000b105057209 */ /* 0x000fe20007810000 */
[----:B------:R-:W-:Y:S01]  /*1c9f0*/  IMAD.MOV.U32 R3, RZ, RZ, 0x1 ;  /* 0x00000001ff037424 */ /* 0x000fe200078e00ff */
[----:B------:R-:W-:-:S03]  /*1ca00*/  MOV R2, 0x1ca30 ;  /* 0x0001ca3000027802 */ /* 0x000fc60000000f00 */
[----:B------:R-:W-:Y:S02]  /*1ca10*/  IMAD.MOV.U32 R4, RZ, RZ, R5 ;  /* 0x000000ffff047224 */ /* 0x000fe400078e0005 */
[----:B------:R-:W-:Y:S05]  /*1ca20*/  CALL.REL.NOINC `($__internal_84_$__cuda_sm70_shflsync_bfly_p) ;  /* 0x000014d000007944 */ /* 0x000fea0003c00000 */
[----:B------:R-:W-:Y:S01]  /*1ca30*/  MOV R4, R177 ;  /* 0x000000b100047202 */ /* 0x000fe20000000f00 */
[----:B------:R-:W-:Y:S05]  /*1ca40*/  BRA `(.L_x_5152) ;  /* 0xffff604000007947 */ /* 0x000fea000383ffff */
.L_x_5066:
[----:B------:R-:W-:Y:S01]  /*1ca50*/  MOV R208, RZ ;  /* 0x000000ff00d07202 */ /* 0x000fe20000000f00 */
[----:B------:R-:W-:Y:S01]  /*1ca60*/  IMAD.MOV.U32 R209, RZ, RZ, R4 ;  /* 0x000000ffffd17224 */ /* 0x000fe200078e0004 */
[----:B-1----:R-:W-:Y:S01]  /*1ca70*/  MOV R2, 0x1caa0 ;  /* 0x0001caa000027802 */ /* 0x002fe20000000f00 */
[----:B------:R-:W-:Y:S02]  /*1ca80*/  IMAD.MOV.U32 R3, RZ, RZ, 0x181f ;  /* 0x0000181fff037424 */ /* 0x000fe400078e00ff */
[----:B--234-:R-:W-:Y:S05]  /*1ca90*/  CALL.REL.NOINC `($__internal_85_$__cuda_sm70_shflsync_idx_p) ;  /* 0x000014c000007944 */ /* 0x01cfea0003c00000 */
[----:B------:R-:W-:Y:S01]  /*1caa0*/  MOV R2, R208 ;  /* 0x000000d000027202 */ /* 0x000fe20000000f00 */
[----:B------:R-:W-:-:S05]  /*1cab0*/  BRA `(.L_x_5153) ;  /* 0xffff717000007947 */ /* 0x000fca000383ffff */
.L_x_5069:
[----:B------:R-:W-:Y:S01]  /*1cac0*/  MOV R208, 0x1 ;  /* 0x0000000100d07802 */ /* 0x000fe20000000f00 */
[----:B------:R-:W-:Y:S01]  /*1cad0*/  IMAD.MOV.U32 R209, RZ, RZ, R4 ;  /* 0x000000ffffd17224 */ /* 0x000fe200078e0004 */
[----:B------:R-:W-:Y:S01]  /*1cae0*/  MOV R2, 0x1cb10 ;  /* 0x0001cb1000027802 */ /* 0x000fe20000000f00 */
[----:B------:R-:W-:Y:S02]  /*1caf0*/  IMAD.MOV.U32 R3, RZ, RZ, 0x181f ;  /* 0x0000181fff037424 */ /* 0x000fe400078e00ff */
[----:B--23--:R-:W-:Y:S05]  /*1cb00*/  CALL.REL.NOINC `($__internal_85_$__cuda_sm70_shflsync_idx_p) ;  /* 0x0000145000007944 */ /* 0x00cfea0003c00000 */
[----:B------:R-:W-:Y:S01]  /*1cb10*/  MOV R3, 0x181f ;  /* 0x0000181f00037802 */ /* 0x000fe20000000f00 */
[----:B------:R-:W-:Y:S01]  /*1cb20*/  IMAD.MOV.U32 R4, RZ, RZ, R208 ;  /* 0x000000ffff047224 */ /* 0x000fe200078e00d0 */
[----:B------:R-:W-:Y:S01]  /*1cb30*/  MOV R208, 0x1 ;  /* 0x0000000100d07802 */ /* 0x000fe20000000f00 */
[----:B------:R-:W-:Y:S01]  /*1cb40*/  IMAD.MOV.U32 R209, RZ, RZ, R20 ;  /* 0x000000ffffd17224 */ /* 0x000fe200078e0014 */
[----:B------:R-:W-:Y:S02]  /*1cb50*/  MOV R2, 0x1cb70 ;  /* 0x0001cb7000027802 */ /* 0x000fe40000000f00 */
[----:B------:R-:W-:Y:S05]  /*1cb60*/  CALL.REL.NOINC `($__internal_85_$__cuda_sm70_shflsync_idx_p) ;  /* 0x000013f000007944 */ /* 0x000fea0003c00000 */
[----:B------:R-:W-:Y:S01]  /*1cb70*/  MOV R2, R208 ;  /* 0x000000d000027202 */ /* 0x000fe20000000f00 */
[----:B------:R-:W-:-:S05]  /*1cb80*/  BRA `(.L_x_5154) ;  /* 0xffff720000007947 */ /* 0x000fca000383ffff */
.L_x_5072:
[----:B------:R-:W-:Y:S01]  /*1cb90*/  MOV R208, RZ ;  /* 0x000000ff00d07202 */ /* 0x000fe20000000f00 */
[----:B------:R-:W-:Y:S01]  /*1cba0*/  IMAD.MOV.U32 R209, RZ, RZ, R177 ;  /* 0x000000ffffd17224 */ /* 0x000fe200078e00b1 */
[----:B------:R-:W-:Y:S01]  /*1cbb0*/  MOV R2, 0x1cbe0 ;  /* 0x0001cbe000027802 */ /* 0x000fe20000000f00 */
[----:B------:R-:W-:Y:S02]  /*1cbc0*/  IMAD.MOV.U32 R3, RZ, RZ, 0x181f ;  /* 0x0000181fff037424 */ /* 0x000fe400078e00ff */
[----:B------:R-:W-:Y:S05]  /*1cbd0*/  CALL.REL.NOINC `($__internal_85_$__cuda_sm70_shflsync_idx_p) ;  /* 0x0000138000007944 */ /* 0x000fea0003c00000 */
[----:B------:R-:W-:Y:S01]  /*1cbe0*/  MOV R4, R208 ;  /* 0x000000d000047202 */ /* 0x000fe20000000f00 */
[----:B------:R-:W-:-:S05]  /*1cbf0*/  BRA `(.L_x_5155) ;  /* 0xffff7ed000007947 */ /* 0x000fca000383ffff */
.L_x_5073:
[----:B------:R-:W-:Y:S01]  /*1cc00*/  MOV R208, RZ ;  /* 0x000000ff00d07202 */ /* 0x000fe20000000f00 */
[----:B------:R-:W-:Y:S01]  /*1cc10*/  IMAD.MOV.U32 R209, RZ, RZ, R180 ;  /* 0x000000ffffd17224 */ /* 0x000fe200078e00b4 */
[----:B------:R-:W-:Y:S01]  /*1cc20*/  MOV R2, 0x1cc50 ;  /* 0x0001cc5000027802 */ /* 0x000fe20000000f00 */
[----:B------:R-:W-:Y:S02]  /*1cc30*/  IMAD.MOV.U32 R3, RZ, RZ, 0x181f ;  /* 0x0000181fff037424 */ /* 0x000fe400078e00ff */
[----:B-12---:R-:W-:Y:S05]  /*1cc40*/  CALL.REL.NOINC `($__internal_85_$__cuda_sm70_shflsync_idx_p) ;  /* 0x0000131000007944 */ /* 0x006fea0003c00000 */
[----:B------:R-:W-:Y:S01]  /*1cc50*/  MOV R2, R208 ;  /* 0x000000d000027202 */ /* 0x000fe20000000f00 */
[----:B------:R-:W-:-:S05]  /*1cc60*/  BRA `(.L_x_5156) ;  /* 0xffff7e8000007947 */ /* 0x000fca000383ffff */
.L_x_5074:
[----:B------:R-:W-:Y:S01]  /*1cc70*/  MOV R208, 0x1 ;  /* 0x0000000100d07802 */ /* 0x000fe20000000f00 */
[----:B------:R-:W-:Y:S01]  /*1cc80*/  IMAD.MOV.U32 R209, RZ, RZ, R177 ;  /* 0x000000ffffd17224 */ /* 0x000fe200078e00b1 */
[----:B--2---:R-:W-:Y:S01]  /*1cc90*/  MOV R2, 0x1ccc0 ;  /* 0x0001ccc000027802 */ /* 0x004fe20000000f00 */
[----:B------:R-:W-:Y:S03]  /*1cca0*/  IMAD.MOV.U32 R3, RZ, RZ, 0x181f ;  /* 0x0000181fff037424 */ /* 0x000fe600078e00ff */
[----:B-1-3--:R-:W-:Y:S05]  /*1ccb0*/  CALL.REL.NOINC `($__internal_85_$__cuda_sm70_shflsync_idx_p) ;  /* 0x000012a000007944 */ /* 0x00afea0003c00000 */
        /* <DEDUP_REMOVED lines=8> */
.L_x_5075:
[----:B------:R-:W-:Y:S02]  /*1cd40*/  MOV R3, 0x2 ;  /* 0x0000000200037802 */ /* 0x000fe40000000f00 */
[----:B------:R-:W-:Y:S02]  /*1cd50*/  MOV R2, 0x1cd70 ;  /* 0x0001cd7000027802 */ /* 0x000fe40000000f00 */
[----:B---3--:R-:W-:Y:S05]  /*1cd60*/  CALL.REL.NOINC `($__internal_84_$__cuda_sm70_shflsync_bfly_p) ;  /* 0x0000119000007944 */ /* 0x008fea0003c00000 */
[----:B------:R-:W-:Y:S01]  /*1cd70*/  MOV R2, R177 ;  /* 0x000000b100027202 */ /* 0x000fe20000000f00 */
[----:B------:R-:W-:-:S05]  /*1cd80*/  BRA `(.L_x_5158) ;  /* 0xffff814000007947 */ /* 0x000fca000383ffff */
.L_x_5076:
[----:B------:R-:W-:Y:S02]  /*1cd90*/  MOV R3, 0x1 ;  /* 0x0000000100037802 */ /* 0x000fe40000000f00 */
[----:B------:R-:W-:Y:S02]  /*1cda0*/  MOV R2, 0x1cdc0 ;  /* 0x0001cdc000027802 */ /* 0x000fe40000000f00 */
[----:B---3--:R-:W-:Y:S05]  /*1cdb0*/  CALL.REL.NOINC `($__internal_84_$__cuda_sm70_shflsync_bfly_p) ;  /* 0x0000114000007944 */ /* 0x008fea0003c00000 */
[----:B------:R-:W-:Y:S01]  /*1cdc0*/  IMAD.MOV.U32 R3, RZ, RZ, 0x2 ;  /* 0x00000002ff037424 */ /* 0x000fe200078e00ff */
[----:B------:R-:W-:Y:S01]  /*1cdd0*/  FMNMX.FTZ R6, R4, R177, !PT ;  /* 0x000000b104067209 */ /* 0x000fe20007810000 */
[----:B------:R-:W-:Y:S01]  /*1cde0*/  IMAD.MOV.U32 R4, RZ, RZ, R176 ;  /* 0x000000ffff047224 */ /* 0x000fe200078e00b0 */
[----:B------:R-:W-:Y:S02]  /*1cdf0*/  MOV R2, 0x1ce10 ;  /* 0x0001ce1000027802 */ /* 0x000fe40000000f00 */
[----:B------:R-:W-:Y:S05]  /*1ce00*/  CALL.REL.NOINC `($__internal_84_$__cuda_sm70_shflsync_bfly_p) ;  /* 0x000010f000007944 */ /* 0x000fea0003c00000 */
[----:B------:R-:W-:Y:S01]  /*1ce10*/  FMNMX.FTZ R4, R176, R177, !PT ;  /* 0x000000b1b0047209 */ /* 0x000fe20007810000 */
[----:B------:R-:W-:Y:S01]  /*1ce20*/  IMAD.MOV.U32 R3, RZ, RZ, 0x1 ;  /* 0x00000001ff037424 */ /* 0x000fe200078e00ff */
[----:B------:R-:W-:Y:S02]  /*1ce30*/  MOV R2, 0x1ce50 ;  /* 0x0001ce5000027802 */ /* 0x000fe40000000f00 */
[----:B------:R-:W-:Y:S05]  /*1ce40*/  CALL.REL.NOINC `($__internal_84_$__cuda_sm70_shflsync_bfly_p) ;  /* 0x000010b000007944 */ /* 0x000fea0003c00000 */
[----:B------:R-:W-:Y:S01]  /*1ce50*/  MOV R2, R177 ;  /* 0x000000b100027202 */ /* 0x000fe20000000f00 */
[----:B------:R-:W-:-:S05]  /*1ce60*/  BRA `(.L_x_5159) ;  /* 0xffff80d000007947 */ /* 0x000fca000383ffff */
.L_x_5078:
[----:B------:R-:W-:Y:S01]  /*1ce70*/  IMAD.MOV.U32 R4, RZ, RZ, R218 ;  /* 0x000000ffff047224 */ /* 0x000fe200078e00da */
[----:B------:R-:W-:-:S02]  /*1ce80*/  MOV R3, 0x2 ;  /* 0x0000000200037802 */ /* 0x000fc40000000f00 */
[----:B------:R-:W-:Y:S02]  /*1ce90*/  MOV R2, 0x1ceb0 ;  /* 0x0001ceb000027802 */ /* 0x000fe40000000f00 */
[----:B------:R-:W-:Y:S05]  /*1cea0*/  CALL.REL.NOINC `($__internal_84_$__cuda_sm70_shflsync_bfly_p) ;  /* 0x0000105000007944 */ /* 0x000fea0003c00000 */
[----:B------:R-:W-:Y:S01]  /*1ceb0*/  FADD.FTZ R4, R218, R177 ;  /* 0x000000b1da047221 */ /* 0x000fe20000010000 */
[----:B------:R-:W-:Y:S02]  /*1cec0*/  MOV R3, 0x1 ;  /* 0x0000000100037802 */ /* 0x000fe40000000f00 */
[----:B------:R-:W-:Y:S02]  /*1ced0*/  MOV R2, 0x1cef0 ;  /* 0x0001cef000027802 */ /* 0x000fe40000000f00 */
[----:B------:R-:W-:Y:S05]  /*1cee0*/  CALL.REL.NOINC `($__internal_84_$__cuda_sm70_shflsync_bfly_p) ;  /* 0x0000101000007944 */ /* 0x000fea0003c00000 */
[----:B------:R-:W-:Y:S01]  /*1cef0*/  FADD.FTZ R8, R4, R177 ;  /* 0x000000b104087221 */ /* 0x000fe20000010000 */
[----:B------:R-:W-:Y:S02]  /*1cf00*/  MOV R4, R217 ;  /* 0x000000d900047202 */ /* 0x000fe40000000f00 */
[----:B------:R-:W-:Y:S02]  /*1cf10*/  MOV R3, 0x2 ;  /* 0x0000000200037802 */ /* 0x000fe40000000f00 */
[----:B------:R-:W-:Y:S02]  /*1cf20*/  MOV R2, 0x1cf40 ;  /* 0x0001cf4000027802 */ /* 0x000fe40000000f00 */
[----:B------:R-:W-:Y:S05]  /*1cf30*/  CALL.REL.NOINC `($__internal_84_$__cuda_sm70_shflsync_bfly_p) ;  /* 0x00000fc000007944 */ /* 0x000fea0003c00000 */
[----:B------:R-:W-:Y:S01]  /*1cf40*/  FADD.FTZ R4, R217, R177 ;  /* 0x000000b1d9047221 */ /* 0x000fe20000010000 */
[----:B------:R-:W-:Y:S02]  /*1cf50*/  MOV R3, 0x1 ;  /* 0x0000000100037802 */ /* 0x000fe40000000f00 */
[----:B------:R-:W-:-:S02]  /*1cf60*/  MOV R2, 0x1cf80 ;  /* 0x0001cf8000027802 */ /* 0x000fc40000000f00 */
[----:B------:R-:W-:Y:S05]  /*1cf70*/  CALL.REL.NOINC `($__internal_84_$__cuda_sm70_shflsync_bfly_p) ;  /* 0x00000f8000007944 */ /* 0x000fea0003c00000 */
[----:B------:R-:W-:Y:S01]  /*1cf80*/  MOV R2, R177 ;  /* 0x000000b100027202 */ /* 0x000fe20000000f00 */
[----:B------:R-:W-:Y:S05]  /*1cf90*/  BRA `(.L_x_5160) ;  /* 0xffff976000007947 */ /* 0x000fea000383ffff */
.L_x_5085:
[----:B--234-:R-:W-:Y:S01]  /*1cfa0*/  IMAD.MOV.U32 R209, RZ, RZ, R13 ;  /* 0x000000ffffd17224 */ /* 0x01cfe200078e000d */
[----:B------:R-:W-:Y:S01]  /*1cfb0*/  MOV R208, RZ ;  /* 0x000000ff00d07202 */ /* 0x000fe20000000f00 */
[----:B------:R-:W-:Y:S01]  /*1cfc0*/  IMAD.MOV.U32 R3, RZ, RZ, 0x181f ;  /* 0x0000181fff037424 */ /* 0x000fe200078e00ff */
[----:B------:R-:W-:-:S02]  /*1cfd0*/  MOV R2, 0x1cff0 ;  /* 0x0001cff000027802 */ /* 0x000fc40000000f00 */
[----:B-1----:R-:W-:Y:S05]  /*1cfe0*/  CALL.REL.NOINC `($__internal_85_$__cuda_sm70_shflsync_idx_p) ;  /* 0x00000f7000007944 */ /* 0x002fea0003c00000 */
[----:B------:R-:W-:Y:S01]  /*1cff0*/  MOV R5, R208 ;  /* 0x000000d000057202 */ /* 0x000fe20000000f00 */
[----:B------:R-:W-:Y:S05]  /*1d000*/  BRA `(.L_x_5161) ;  /* 0xffffb38000007947 */ /* 0x000fea000383ffff */
.L_x_5086:
[----:B------:R-:W-:Y:S01]  /*1d010*/  IMAD.MOV.U32 R209, RZ, RZ, R16 ;  /* 0x000000ffffd17224 */ /* 0x000fe200078e0010 */
[----:B------:R-:W-:Y:S01]  /*1d020*/  MOV R208, RZ ;  /* 0x000000ff00d07202 */ /* 0x000fe20000000f00 */
[----:B------:R-:W-:Y:S01]  /*1d030*/  IMAD.MOV.U32 R3, RZ, RZ, 0x181f ;  /* 0x0000181fff037424 */ /* 0x000fe200078e00ff */
[----:B------:R-:W-:-:S02]  /*1d040*/  MOV R2, 0x1d060 ;  /* 0x0001d06000027802 */ /* 0x000fc40000000f00 */
[----:B-123--:R-:W-:Y:S05]  /*1d050*/  CALL.REL.NOINC `($__internal_85_$__cuda_sm70_shflsync_idx_p) ;  /* 0x00000f0000007944 */ /* 0x00efea0003c00000 */
[----:B------:R-:W-:Y:S01]  /*1d060*/  MOV R2, R208 ;  /* 0x000000d000027202 */ /* 0x000fe20000000f00 */
[----:B------:R-:W-:Y:S05]  /*1d070*/  BRA `(.L_x_5162) ;  /* 0xffffb33000007947 */ /* 0x000fea000383ffff */
.L_x_5089:
[----:B------:R-:W-:Y:S01]  /*1d080*/  IMAD.MOV.U32 R209, RZ, RZ, R13 ;  /* 0x000000ffffd17224 */ /* 0x000fe200078e000d */
[----:B------:R-:W-:Y:S01]  /*1d090*/  MOV R208, 0x1 ;  /* 0x0000000100d07802 */ /* 0x000fe20000000f00 */
[----:B--2---:R-:W-:Y:S01]  /*1d0a0*/  IMAD.MOV.U32 R3, RZ, RZ, 0x181f ;  /* 0x0000181fff037424 */ /* 0x004fe200078e00ff */
[----:B------:R-:W-:-:S02]  /*1d0b0*/  MOV R2, 0x1d0d0 ;  /* 0x0001d0d000027802 */ /* 0x000fc40000000f00 */
[----:B-1-34-:R-:W-:Y:S05]  /*1d0c0*/  CALL.REL.NOINC `($__internal_85_$__cuda_sm70_shflsync_idx_p) ;  /* 0x00000e9000007944 */ /* 0x01afea0003c00000 */
        /* <DEDUP_REMOVED lines=8> */
.L_x_5092:
[----:B------:R-:W-:Y:S01]  /*1d150*/  IMAD.MOV.U32 R209, RZ, RZ, R13 ;  /* 0x000000ffffd17224 */ /* 0x000fe200078e000d */
[----:B------:R-:W-:Y:S01]  /*1d160*/  MOV R208, 0x2 ;  /* 0x0000000200d07802 */ /* 0x000fe20000000f00 */
[----:B--2---:R-:W-:Y:S01]  /*1d170*/  IMAD.MOV.U32 R3, RZ, RZ, 0x181f ;  /* 0x0000181fff037424 */ /* 0x004fe200078e00ff */
[----:B------:R-:W-:Y:S02]  /*1d180*/  MOV R2, 0x1d1a0 ;  /* 0x0001d1a000027802 */ /* 0x000fe40000000f00 */
[----:B-1-34-:R-:W-:Y:S05]  /*1d190*/  CALL.REL.NOINC `($__internal_85_$__cuda_sm70_shflsync_idx_p) ;  /* 0x00000dc000007944 */ /* 0x01afea0003c00000 */
[----:B------:R-:W-:Y:S01]  /*1d1a0*/  MOV R5, R208 ;  /* 0x000000d000057202 */ /* 0x000fe20000000f00 */
[----:B------:R-:W-:Y:S05]  /*1d1b0*/  BRA `(.L_x_5164) ;  /* 0xffffb4d000007947 */ /* 0x000fea000383ffff */
.L_x_5093:
[----:B------:R-:W-:Y:S01]  /*1d1c0*/  IMAD.MOV.U32 R209, RZ, RZ, R16 ;  /* 0x000000ffffd17224 */ /* 0x000fe200078e0010 */
[----:B------:R-:W-:Y:S01]  /*1d1d0*/  MOV R208, 0x2 ;  /* 0x0000000200d07802 */ /* 0x000fe20000000f00 */
[----:B--2---:R-:W-:Y:S01]  /*1d1e0*/  IMAD.MOV.U32 R3, RZ, RZ, 0x181f ;  /* 0x0000181fff037424 */ /* 0x004fe200078e00ff */
[----:B------:R-:W-:Y:S02]  /*1d1f0*/  MOV R2, 0x1d210 ;  /* 0x0001d21000027802 */ /* 0x000fe40000000f00 */
[----:B-1-34-:R-:W-:Y:S05]  /*1d200*/  CALL.REL.NOINC `($__internal_85_$__cuda_sm70_shflsync_idx_p) ;  /* 0x00000d5000007944 */ /* 0x01afea0003c00000 */
[----:B------:R-:W-:Y:S01]  /*1d210*/  MOV R2, R208 ;  /* 0x000000d000027202 */ /* 0x000fe20000000f00 */
[----:B------:R-:W-:Y:S05]  /*1d220*/  BRA `(.L_x_5165) ;  /* 0xffffb48000007947 */ /* 0x000fea000383ffff */
.L_x_5096:
[----:B------:R-:W-:Y:S01]  /*1d230*/  IMAD.MOV.U32 R209, RZ, RZ, R13 ;  /* 0x000000ffffd17224 */ /* 0x000fe200078e000d */
[----:B------:R-:W-:Y:S01]  /*1d240*/  MOV R208, 0x3 ;  /* 0x0000000300d07802 */ /* 0x000fe20000000f00 */
[----:B---3--:R-:W-:Y:S01]  /*1d250*/  IMAD.MOV.U32 R3, RZ, RZ, 0x181f ;  /* 0x0000181fff037424 */ /* 0x008fe200078e00ff */
[----:B----4-:R-:W-:-:S02]  /*1d260*/  MOV R2, 0x1d280 ;  /* 0x0001d28000027802 */ /* 0x010fc40000000f00 */
[----:B-12---:R-:W-:Y:S05]  /*1d270*/  CALL.REL.NOINC `($__internal_85_$__cuda_sm70_shflsync_idx_p) ;  /* 0x00000ce000007944 */ /* 0x006fea0003c00000 */
        /* <DEDUP_REMOVED lines=8> */
.L_x_5098:
[----:B------:R-:W-:Y:S01]  /*1d300*/  IMAD.MOV.U32 R209, RZ, RZ, R6 ;  /* 0x000000ffffd17224 */ /* 0x000fe200078e0006 */
[----:B------:R-:W-:Y:S01]  /*1d310*/  MOV R208, RZ ;  /* 0x000000ff00d07202 */ /* 0x000fe20000000f00 */
[----:B------:R-:W-:Y:S01]  /*1d320*/  IMAD.MOV.U32 R3, RZ, RZ, 0x1c1f ;  /* 0x00001c1fff037424 */ /* 0x000fe200078e00ff */
[----:B------:R-:W-:Y:S02]  /*1d330*/  MOV R2, 0x1d350 ;  /* 0x0001d35000027802 */ /* 0x000fe40000000f00 */
[----:B------:R-:W-:Y:S05]  /*1d340*/  CALL.REL.NOINC `($__internal_85_$__cuda_sm70_shflsync_idx_p) ;  /* 0x00000c1000007944 */ /* 0x000fea0003c00000 */
[----:B------:R-:W-:Y:S01]  /*1d350*/  MOV R4, R208 ;  /* 0x000000d000047202 */ /* 0x000fe20000000f00 */
[----:B------:R-:W-:Y:S05]  /*1d360*/  BRA `(.L_x_5167) ;  /* 0xffffb86000007947 */ /* 0x000fea000383ffff */
.L_x_5099:
[----:B------:R-:W-:Y:S01]  /*1d370*/  IMAD.MOV.U32 R209, RZ, RZ, R5 ;  /* 0x000000ffffd17224 */ /* 0x000fe200078e0005 */
[----:B------:R-:W-:Y:S01]  /*1d380*/  MOV R208, RZ ;  /* 0x000000ff00d07202 */ /* 0x000fe20000000f00 */
[----:B------:R-:W-:Y:S01]  /*1d390*/  IMAD.MOV.U32 R3, RZ, RZ, 0x1c1f ;  /* 0x00001c1fff037424 */ /* 0x000fe200078e00ff */
[----:B------:R-:W-:Y:S02]  /*1d3a0*/  MOV R2, 0x1d3c0 ;  /* 0x0001d3c000027802 */ /* 0x000fe40000000f00 */
[----:B-12---:R-:W-:Y:S05]  /*1d3b0*/  CALL.REL.NOINC `($__internal_85_$__cuda_sm70_shflsync_idx_p) ;  /* 0x00000ba000007944 */ /* 0x006fea0003c00000 */
[----:B------:R-:W-:Y:S01]  /*1d3c0*/  MOV R2, R208 ;  /* 0x000000d000027202 */ /* 0x000fe20000000f00 */
[----:B------:R-:W-:Y:S05]  /*1d3d0*/  BRA `(.L_x_5168) ;  /* 0xffffb81000007947 */ /* 0x000fea000383ffff */
.L_x_5102:
[----:B------:R-:W-:Y:S01]  /*1d3e0*/  IMAD.MOV.U32 R209, RZ, RZ, R6 ;  /* 0x000000ffffd17224 */ /* 0x000fe200078e0006 */
[----:B------:R-:W-:Y:S01]  /*1d3f0*/  MOV R208, 0x1 ;  /* 0x0000000100d07802 */ /* 0x000fe20000000f00 */
[----:B--2---:R-:W-:Y:S01]  /*1d400*/  IMAD.MOV.U32 R3, RZ, RZ, 0x1c1f ;  /* 0x00001c1fff037424 */ /* 0x004fe200078e00ff */
[----:B----4-:R-:W-:-:S02]  /*1d410*/  MOV R2, 0x1d430 ;  /* 0x0001d43000027802 */ /* 0x010fc40000000f00 */
        /* <DEDUP_REMOVED lines=9> */
.L_x_5106:
[----:B------:R-:W-:Y:S01]  /*1d4b0*/  IMAD.MOV.U32 R209, RZ, RZ, R5 ;  /* 0x000000ffffd17224 */ /* 0x000fe200078e0005 */
[----:B------:R-:W-:Y:S01]  /*1d4c0*/  MOV R208, RZ ;  /* 0x000000ff00d07202 */ /* 0x000fe20000000f00 */
[----:B------:R-:W-:Y:S01]  /*1d4d0*/  IMAD.MOV.U32 R3, RZ, RZ, 0x181f ;  /* 0x0000181fff037424 */ /* 0x000fe200078e00ff */
[----:B------:R-:W-:Y:S02]  /*1d4e0*/  MOV R2, 0x1d500 ;  /* 0x0001d50000027802 */ /* 0x000fe40000000f00 */
[----:B------:R-:W-:Y:S05]  /*1d4f0*/  CALL.REL.NOINC `($__internal_85_$__cuda_sm70_shflsync_idx_p) ;  /* 0x00000a6000007944 */ /* 0x000fea0003c00000 */
[----:B------:R-:W-:Y:S01]  /*1d500*/  MOV R4, R208 ;  /* 0x000000d000047202 */ /* 0x000fe20000000f00 */
[----:B------:R-:W-:Y:S05]  /*1d510*/  BRA `(.L_x_5170) ;  /* 0xffffd7b000007947 */ /* 0x000fea000383ffff */
.L_x_5107:
[----:B------:R-:W-:Y:S01]  /*1d520*/  IMAD.MOV.U32 R209, RZ, RZ, R16 ;  /* 0x000000ffffd17224 */ /* 0x000fe200078e0010 */
[----:B------:R-:W-:Y:S01]  /*1d530*/  MOV R208, RZ ;  /* 0x000000ff00d07202 */ /* 0x000fe20000000f00 */
[----:B------:R-:W-:Y:S01]  /*1d540*/  IMAD.MOV.U32 R3, RZ, RZ, 0x181f ;  /* 0x0000181fff037424 */ /* 0x000fe200078e00ff */
[----:B------:R-:W-:Y:S02]  /*1d550*/  MOV R2, 0x1d570 ;  /* 0x0001d57000027802 */ /* 0x000fe40000000f00 */
[----:B-12---:R-:W-:Y:S05]  /*1d560*/  CALL.REL.NOINC `($__internal_85_$__cuda_sm70_shflsync_idx_p) ;  /* 0x000009f000007944 */ /* 0x006fea0003c00000 */
[----:B------:R-:W-:Y:S01]  /*1d570*/  MOV R2, R208 ;  /* 0x000000d000027202 */ /* 0x000fe20000000f00 */
[----:B------:R-:W-:Y:S05]  /*1d580*/  BRA `(.L_x_5171) ;  /* 0xffffd76000007947 */ /* 0x000fea000383ffff */
.L_x_5110:
        /* <DEDUP_REMOVED lines=13> */
.L_x_5113:
[----:B------:R-:W-:Y:S01]  /*1d660*/  IMAD.MOV.U32 R209, RZ, RZ, R5 ;  /* 0x000000ffffd17224 */ /* 0x000fe200078e0005 */
[----:B------:R-:W-:Y:S01]  /*1d670*/  MOV R208, 0x2 ;  /* 0x0000000200d07802 */ /* 0x000fe20000000f00 */
[----:B-1----:R-:W-:Y:S01]  /*1d680*/  IMAD.MOV.U32 R3, RZ, RZ, 0x181f ;  /* 0x0000181fff037424 */ /* 0x002fe200078e00ff */
[----:B----4-:R-:W-:Y:S02]  /*1d690*/  MOV R2, 0x1d6b0 ;  /* 0x0001d6b000027802 */ /* 0x010fe40000000f00 */
[----:B--23--:R-:W-:Y:S05]  /*1d6a0*/  CALL.REL.NOINC `($__internal_85_$__cuda_sm70_shflsync_idx_p) ;  /* 0x000008b000007944 */ /* 0x00cfea0003c00000 */
[----:B------:R-:W-:Y:S01]  /*1d6b0*/  MOV R4, R208 ;  /* 0x000000d000047202 */ /* 0x000fe20000000f00 */
[----:B------:R-:W-:Y:S05]  /*1d6c0*/  BRA `(.L_x_5173) ;  /* 0xffffd91000007947 */ /* 0x000fea000383ffff */
.L_x_5114:
[----:B------:R-:W-:Y:S01]  /*1d6d0*/  IMAD.MOV.U32 R209, RZ, RZ, R16 ;  /* 0x000000ffffd17224 */ /* 0x000fe200078e0010 */
[----:B------:R-:W-:Y:S01]  /*1d6e0*/  MOV R208, 0x2 ;  /* 0x0000000200d07802 */ /* 0x000fe20000000f00 */
[----:B------:R-:W-:Y:S01]  /*1d6f0*/  IMAD.MOV.U32 R3, RZ, RZ, 0x181f ;  /* 0x0000181fff037424 */ /* 0x000fe200078e00ff */
[----:B----4-:R-:W-:Y:S02]  /*1d700*/  MOV R2, 0x1d720 ;  /* 0x0001d72000027802 */ /* 0x010fe40000000f00 */
[----:B-123--:R-:W-:Y:S05]  /*1d710*/  CALL.REL.NOINC `($__internal_85_$__cuda_sm70_shflsync_idx_p) ;  /* 0x0000084000007944 */ /* 0x00efea0003c00000 */
[----:B------:R-:W-:Y:S01]  /*1d720*/  MOV R2, R208 ;  /* 0x000000d000027202 */ /* 0x000fe20000000f00 */
[----:B------:R-:W-:Y:S05]  /*1d730*/  BRA `(.L_x_5174) ;  /* 0xffffd8c000007947 */ /* 0x000fea000383ffff */
.L_x_5117:
[----:B------:R-:W-:Y:S01]  /*1d740*/  IMAD.MOV.U32 R209, RZ, RZ, R5 ;  /* 0x000000ffffd17224 */ /* 0x000fe200078e0005 */
[----:B------:R-:W-:Y:S01]  /*1d750*/  MOV R208, 0x3 ;  /* 0x0000000300d07802 */ /* 0x000fe20000000f00 */
[----:B-1----:R-:W-:Y:S01]  /*1d760*/  IMAD.MOV.U32 R3, RZ, RZ, 0x181f ;  /* 0x0000181fff037424 */ /* 0x002fe200078e00ff */
[----:B------:R-:W-:-:S02]  /*1d770*/  MOV R2, 0x1d790 ;  /* 0x0001d79000027802 */ /* 0x000fc40000000f00 */
[----:B--234-:R-:W-:Y:S05]  /*1d780*/  CALL.REL.NOINC `($__internal_85_$__cuda_sm70_shflsync_idx_p) ;  /* 0x000007d000007944 */ /* 0x01cfea0003c00000 */
        /* <DEDUP_REMOVED lines=8> */
.L_x_5119:
[----:B------:R-:W-:Y:S01]  /*1d810*/  IMAD.MOV.U32 R209, RZ, RZ, R114 ;  /* 0x000000ffffd17224 */ /* 0x000fe200078e0072 */
[----:B------:R-:W-:Y:S01]  /*1d820*/  MOV R208, RZ ;  /* 0x000000ff00d07202 */ /* 0x000fe20000000f00 */
[----:B------:R-:W-:Y:S01]  /*1d830*/  IMAD.MOV.U32 R3, RZ, RZ, 0x1f ;  /* 0x0000001fff037424 */ /* 0x000fe200078e00ff */
[----:B------:R-:W-:Y:S02]  /*1d840*/  MOV R2, 0x1d860 ;  /* 0x0001d86000027802 */ /* 0x000fe40000000f00 */
[----:B------:R-:W-:Y:S05]  /*1d850*/  CALL.REL.NOINC `($__internal_85_$__cuda_sm70_shflsync_idx_p) ;  /* 0x0000070000007944 */ /* 0x000fea0003c00000 */
[----:B------:R-:W-:Y:S01]  /*1d860*/  MOV R10, R208 ;  /* 0x000000d0000a7202 */ /* 0x000fe20000000f00 */
[----:B------:R-:W-:Y:S05]  /*1d870*/  BRA `(.L_x_5176) ;  /* 0xffffdb3000007947 */ /* 0x000fea000383ffff */
.L_x_5120:
[----:B------:R-:W-:Y:S01]  /*1d880*/  IMAD.MOV.U32 R209, RZ, RZ, R114 ;  /* 0x000000ffffd17224 */ /* 0x000fe200078e0072 */
[----:B------:R-:W-:Y:S01]  /*1d890*/  MOV R208, 0x1 ;  /* 0x0000000100d07802 */ /* 0x000fe20000000f00 */
[----:B------:R-:W-:Y:S01]  /*1d8a0*/  IMAD.MOV.U32 R3, RZ, RZ, 0x1f ;  /* 0x0000001fff037424 */ /* 0x000fe200078e00ff */
[----:B------:R-:W-:Y:S02]  /*1d8b0*/  MOV R2, 0x1d8d0 ;  /* 0x0001d8d000027802 */ /* 0x000fe40000000f00 */
[----:B-12---:R-:W-:Y:S05]  /*1d8c0*/  CALL.REL.NOINC `($__internal_85_$__cuda_sm70_shflsync_idx_p) ;  /* 0x0000069000007944 */ /* 0x006fea0003c00000 */
[----:B------:R-:W-:Y:S01]  /*1d8d0*/  MOV R6, R208 ;  /* 0x000000d000067202 */ /* 0x000fe20000000f00 */
[----:B------:R-:W-:Y:S05]  /*1d8e0*/  BRA `(.L_x_5177) ;  /* 0xffffdae000007947 */ /* 0x000fea000383ffff */
.L_x_5121:
[----:B------:R-:W-:Y:S01]  /*1d8f0*/  IMAD.MOV.U32 R2, RZ, RZ, R4 ;  /* 0x000000ffff027224 */ /* 0x000fe200078e0004 */
[----:B------:R-:W-:-:S02]  /*1d900*/  MOV R5, 0x1 ;  /* 0x0000000100057802 */ /* 0x000fc40000000f00 */
[----:B------:R-:W-:Y:S02]  /*1d910*/  MOV R3, 0x1d930 ;  /* 0x0001d93000037802 */ /* 0x000fe40000000f00 */
[----:B-1234-:R-:W-:Y:S05]  /*1d920*/  CALL.REL.NOINC `($__internal_86_$__cuda_sm70_shflsync_up_p) ;  /* 0x0000068000007944 */ /* 0x01efea0003c00000 */
[----:B------:R-:W-:Y:S05]  /*1d930*/  BRA `(.L_x_5178) ;  /* 0xffffdbc000007947 */ /* 0x000fea000383ffff */
.L_x_5122:
[----:B------:R-:W-:Y:S01]  /*1d940*/  IMAD.MOV.U32 R2, RZ, RZ, R4 ;  /* 0x000000ffff027224 */ /* 0x000fe200078e0004 */
[----:B------:R-:W-:Y:S02]  /*1d950*/  MOV R5, 0x2 ;  /* 0x0000000200057802 */ /* 0x000fe40000000f00 */
[----:B------:R-:W-:Y:S02]  /*1d960*/  MOV R3, 0x1d980 ;  /* 0x0001d98000037802 */ /* 0x000fe40000000f00 */
[----:B--2-4-:R-:W-:Y:S05]  /*1d970*/  CALL.REL.NOINC `($__internal_86_$__cuda_sm70_shflsync_up_p) ;  /* 0x0000063000007944 */ /* 0x014fea0003c00000 */
        /* <DEDUP_REMOVED lines=27> */
.L_x_5126:
[----:B------:R-:W-:Y:S01]  /*1db30*/  IMAD.MOV.U32 R2, RZ, RZ, R4 ;  /* 0x000000ffff027224 */ /* 0x000fe200078e0004 */
[----:B------:R-:W-:Y:S02]  /*1db40*/  MOV R5, 0x1 ;  /* 0x0000000100057802 */ /* 0x000fe40000000f00 */
[----:B------:R-:W-:Y:S02]  /*1db50*/  MOV R3, 0x1db70 ;  /* 0x0001db7000037802 */ /* 0x000fe40000000f00 */
[----:B------:R-:W-:Y:S05]  /*1db60*/  CALL.REL.NOINC `($__internal_86_$__cuda_sm70_shflsync_up_p) ;  /* 0x0000044000007944 */ /* 0x000fea0003c00000 */
[----:B------:R-:W-:Y:S01]  /*1db70*/  MOV R2, R5 ;  /* 0x0000000500027202 */ /* 0x000fe20000000f00 */
[----:B------:R-:W-:Y:S05]  /*1db80*/  BRA `(.L_x_5180) ;  /* 0xffffdbd000007947 */ /* 0x000fea000383ffff */
.L_x_5127:
        /* <DEDUP_REMOVED lines=31> */
.L_x_5129:
[----:B------:R-:W-:Y:S02]  /*1dd80*/  SEL R2, RZ, 0x1, P0 ;  /* 0x00000001ff027807 */ /* 0x000fe40000000000 */
[----:B------:R-:W-:Y:S02]  /*1dd90*/  MOV R3, 0x1ddb0 ;  /* 0x0001ddb000037802 */ /* 0x000fe40000000f00 */
[----:B-1----:R-:W-:Y:S05]  /*1dda0*/  CALL.REL.NOINC `($__internal_87_$__cuda_sm70_votesync_ballot) ;  /* 0x0000027000007944 */ /* 0x002fea0003c00000 */
[----:B------:R-:W-:Y:S05]  /*1ddb0*/  BRA `(.L_x_5182) ;  /* 0xffffdb3000007947 */ /* 0x000fea000383ffff */
.L_x_5130:
[----:B------:R-:W-:Y:S01]  /*1ddc0*/  IMAD.MOV.U32 R209, RZ, RZ, R8 ;  /* 0x000000ffffd17224 */ /* 0x000fe200078e0008 */
[----:B---3--:R-:W-:Y:S01]  /*1ddd0*/  MOV R208, R11 ;  /* 0x0000000b00d07202 */ /* 0x008fe20000000f00 */
[----:B------:R-:W-:Y:S01]  /*1dde0*/  IMAD.MOV.U32 R3, RZ, RZ, 0x1f ;  /* 0x0000001fff037424 */ /* 0x000fe200078e00ff */
[----:B------:R-:W-:Y:S02]  /*1ddf0*/  MOV R2, 0x1de10 ;  /* 0x0001de1000027802 */ /* 0x000fe40000000f00 */
[----:B-12---:R-:W-:Y:S05]  /*1de00*/  CALL.REL.NOINC `($__internal_85_$__cuda_sm70_shflsync_idx_p) ;  /* 0x0000015000007944 */ /* 0x006fea0003c00000 */
[----:B------:R-:W-:Y:S01]  /*1de10*/  IMAD.MOV.U32 R6, RZ, RZ, R208 ;  /* 0x000000ffff067224 */ /* 0x000fe200078e00d0 */
[----:B------:R-:W-:Y:S01]  /*1de20*/  MOV R208, R11 ;  /* 0x0000000b00d07202 */ /* 0x000fe20000000f00 */
[----:B------:R-:W-:Y:S01]  /*1de30*/  IMAD.MOV.U32 R209, RZ, RZ, R9 ;  /* 0x000000ffffd17224 */ /* 0x000fe200078e0009 */
[----:B------:R-:W-:Y:S02]  /*1de40*/  MOV R3, 0x1f ;  /* 0x0000001f00037802 */ /* 0x000fe40000000f00 */
[----:B------:R-:W-:-:S02]  /*1de50*/  MOV R2, 0x1de70 ;  /* 0x0001de7000027802 */ /* 0x000fc40000000f00 */
[----:B------:R-:W-:Y:S05]  /*1de60*/  CALL.REL.NOINC `($__internal_85_$__cuda_sm70_shflsync_idx_p) ;  /* 0x000000f000007944 */ /* 0x000fea0003c00000 */
[----:B------:R-:W-:Y:S01]  /*1de70*/  MOV R5, R208 ;  /* 0x000000d000057202 */ /* 0x000fe20000000f00 */
[----:B------:R-:W-:Y:S05]  /*1de80*/  BRA `(.L_x_5183) ;  /* 0xffffdaa000007947 */ /* 0x000fea000383ffff */
.L_x_5133:
[----:B------:R-:W-:Y:S01]  /*1de90*/  MOV R208, R2 ;  /* 0x0000000200d07202 */ /* 0x000fe20000000f00 */
[----:B------:R-:W-:Y:S01]  /*1dea0*/  IMAD.MOV.U32 R209, RZ, RZ, R4 ;  /* 0x000000ffffd17224 */ /* 0x000fe200078e0004 */
[----:B------:R-:W-:Y:S01]  /*1deb0*/  MOV R2, 0x1dee0 ;  /* 0x0001dee000027802 */ /* 0x000fe20000000f00 */
[----:B------:R-:W-:-:S02]  /*1dec0*/  IMAD.MOV.U32 R3, RZ, RZ, 0x1f ;  /* 0x0000001fff037424 */ /* 0x000fc400078e00ff */
[----:B-1234-:R-:W-:Y:S05]  /*1ded0*/  CALL.REL.NOINC `($__internal_85_$__cuda_sm70_shflsync_idx_p) ;  /* 0x0000008000007944 */ /* 0x01efea0003c00000 */
[----:B------:R-:W-:Y:S01]  /*1dee0*/  MOV R15, R208 ;  /* 0x000000d0000f7202 */ /* 0x000fe20000000f00 */
[----:B------:R-:W-:Y:S05]  /*1def0*/  BRA `(.L_x_5132) ;  /* 0xffffda9000007947 */ /* 0x000fea000383ffff */
        .weak           $__internal_84_$__cuda_sm70_shflsync_bfly_p
        .type           $__internal_84_$__cuda_sm70_shflsync_bfly_p,@function
        .size           $__internal_84_$__cuda_sm70_shflsync_bfly_p,($__internal_85_$__cuda_sm70_shflsync_idx_p - $__internal_84_$__cuda_sm70_shflsync_bfly_p)
$__internal_84_$__cuda_sm70_shflsync_bfly_p:
[----:B------:R-:W-:Y:S02]  /*1df00*/  MOV R177, 0x1f ;  /* 0x0000001f00b17802 */ /* 0x000fe40000000f00 */
[----:B------:R-:W-:-:S04]  /*1df10*/  MOV R178, 0xffffffff ;  /* 0xffffffff00b27802 */ /* 0x000fc80000000f00 */
[----:B------:R-:W-:Y:S04]  /*1df20*/  WARPSYNC R178 ;  /* 0x000000b200007348 */ /* 0x000fe80003800000 */
[----:B------:R1:W2:Y:S02]  /*1df30*/  SHFL.BFLY PT, R177, R4, R3, R177 ;  /* 0x0c00000304b17389 */ /* 0x0002a400000e00b1 */
[----:B-1----:R-:W-:-:S04]  /*1df40*/  MOV R3, 0x0 ;  /* 0x0000000000037802 */ /* 0x002fc80000000f00 */
[----:B--2---:R-:W-:Y:S05]  /*1df50*/  RET.REL.NODEC R2 `(_ZN7cutlass13device_kernelIN5flash19enable_sm80_to_sm89INS1_16FlashAttnFwdSm80INS1_25CollectiveMainloopFwdSm80ILi8ELi1ELb0EN4cute5tupleIJNS5_1CILi128EEENS7_ILi48EEENS7_ILi256EEEEEELi256ENS_6half_tEfNS_4arch4Sm80ELb0ELb0ELb0ELb1ELb1ELb1ELb1ELb1EEENS1_21CollectiveEpilogueFwdINS6_IJS8_SA_S9_EEENS6_IJNS7_ILi1EEESI_SI_EEESC_SE_Li256ELb1ELb1ELb1ELb0EEENS1_36VarlenDynamicPersistentTileSchedulerILi128ELi48ELi256ELi256ELb1ELb1ELb0ELb0ELb1ELb1EEEEEEEEEvNT_6ParamsE) ;  /* 0xfffe20a002007950 */ /* 0x004fea0003c3ffff */
        .weak           $__internal_85_$__cuda_sm70_shflsync_idx_p
        .type           $__internal_85_$__cuda_sm70_shflsync_idx_p,@function
        .size           $__internal_85_$__cuda_sm70_shflsync_idx_p,($__internal_86_$__cuda_sm70_shflsync_up_p - $__internal_85_$__cuda_sm70_shflsync_idx_p)
$__internal_85_$__cuda_sm70_shflsync_idx_p:
[----:B------:R-:W-:-:S04]  /*1df60*/  MOV R228, 0xffffffff ;  /* 0xffffffff00e47802 */ /* 0x000fc80000000f00 */
[----:B------:R-:W-:Y:S04]  /*1df70*/  WARPSYNC R228 ;  /* 0x000000e400007348 */ /* 0x000fe80003800000 */
[----:B------:R1:W2:Y:S02]  /*1df80*/  SHFL.IDX PT, R208, R209, R208, R3 ;  /* 0x000000d0d1d07389 */ /* 0x0002a400000e0003 */
[----:B-1----:R-:W-:-:S04]  /*1df90*/  MOV R3, 0x0 ;  /* 0x0000000000037802 */ /* 0x002fc80000000f00 */
[----:B--2---:R-:W-:Y:S05]  /*1dfa0*/  RET.REL.NODEC R2 `(_ZN7cutlass13device_kernelIN5flash19enable_sm80_to_sm89INS1_16FlashAttnFwdSm80INS1_25CollectiveMainloopFwdSm80ILi8ELi1ELb0EN4cute5tupleIJNS5_1CILi128EEENS7_ILi48EEENS7_ILi256EEEEEELi256ENS_6half_tEfNS_4arch4Sm80ELb0ELb0ELb0ELb1ELb1ELb1ELb1ELb1EEENS1_21CollectiveEpilogueFwdINS6_IJS8_SA_S9_EEENS6_IJNS7_ILi1EEESI_SI_EEESC_SE_Li256ELb1ELb1ELb1ELb0EEENS1_36VarlenDynamicPersistentTileSchedulerILi128ELi48ELi256ELi256ELb1ELb1ELb0ELb0ELb1ELb1EEEEEEEEEvNT_6ParamsE) ;  /* 0xfffe205002007950 */ /* 0x004fea0003c3ffff */
        .weak           $__internal_86_$__cuda_sm70_shflsync_up_p
        .type           $__internal_86_$__cuda_sm70_shflsync_up_p,@function
        .size           $__internal_86_$__cuda_sm70_shflsync_up_p,($__internal_87_$__cuda_sm70_votesync_ballot - $__internal_86_$__cuda_sm70_shflsync_up_p)
$__internal_86_$__cuda_sm70_shflsync_up_p:
[----:B------:R-:W-:Y:S02]  /*1dfb0*/  IMAD.MOV.U32 R13, RZ, RZ, -0x1 ;  /* 0xffffffffff0d7424 */ /* 0x000fe400078e00ff */
[----:B------:R-:W-:Y:S02]  /*1dfc0*/  IMAD.MOV.U32 R11, RZ, RZ, RZ ;  /* 0x000000ffff0b7224 */ /* 0x000fe400078e00ff */
[----:B------:R-:W-:Y:S04]  /*1dfd0*/  WARPSYNC R13 ;  /* 0x0000000d00007348 */ /* 0x000fe80003800000 */
[----:B------:R1:W2:Y:S02]  /*1dfe0*/  SHFL.UP PT, R5, R2, R5, R11 ;  /* 0x0400000502057389 */ /* 0x0002a400000e000b */
[----:B-1----:R-:W-:-:S02]  /*1dff0*/  MOV R2, R3 ;  /* 0x0000000300027202 */ /* 0x002fc40000000f00 */
[----:B------:R-:W-:-:S04]  /*1e000*/  MOV R3, 0x0 ;  /* 0x0000000000037802 */ /* 0x000fc80000000f00 */
[----:B--2---:R-:W-:Y:S05]  /*1e010*/  RET.REL.NODEC R2 `(_ZN7cutlass13device_kernelIN5flash19enable_sm80_to_sm89INS1_16FlashAttnFwdSm80INS1_25CollectiveMainloopFwdSm80ILi8ELi1ELb0EN4cute5tupleIJNS5_1CILi128EEENS7_ILi48EEENS7_ILi256EEEEEELi256ENS_6half_tEfNS_4arch4Sm80ELb0ELb0ELb0ELb1ELb1ELb1ELb1ELb1EEENS1_21CollectiveEpilogueFwdINS6_IJS8_SA_S9_EEENS6_IJNS7_ILi1EEESI_SI_EEESC_SE_Li256ELb1ELb1ELb1ELb0EEENS1_36VarlenDynamicPersistentTileSchedulerILi128ELi48ELi256ELi256ELb1ELb1ELb0ELb0ELb1ELb1EEEEEEEEEvNT_6ParamsE) ;  /* 0xfffe1fe002007950 */ /* 0x004fea0003c3ffff */
        .weak           $__internal_87_$__cuda_sm70_votesync_ballot
        .type           $__internal_87_$__cuda_sm70_votesync_ballot,@function
        .size           $__internal_87_$__cuda_sm70_votesync_ballot,(.L_x_6570 - $__internal_87_$__cuda_sm70_votesync_ballot)
$__internal_87_$__cuda_sm70_votesync_ballot:
[----:B------:R-:W-:Y:S01]  /*1e020*/  ISETP.NE.U32.AND P0, PT, R2, 0x1, PT ;  /* 0x000000010200780c */ /* 0x000fe20003f05070 */
[----:B------:R-:W-:-:S04]  /*1e030*/  IMAD.MOV.U32 R5, RZ, RZ, -0x1 ;  /* 0xffffffffff057424 */ /* 0x000fc800078e00ff */
[----:B------:R-:W-:Y:S08]  /*1e040*/  WARPSYNC R5 ;  /* 0x0000000500007348 */ /* 0x000ff00003800000 */
[----:B------:R-:W-:-:S04]  /*1e050*/  VOTE.ANY R2, PT, !P0 ;  /* 0x0000000000027806 */ /* 0x000fc800040e0100 */
[----:B------:R-:W-:Y:S01]  /*1e060*/  LOP3.LUT R13, R2, R5, RZ, 0xc0, !PT ;  /* 0x00000005020d7212 */ /* 0x000fe200078ec0ff */
[----:B------:R-:W-:Y:S02]  /*1e070*/  IMAD.MOV.U32 R2, RZ, RZ, R3 ;  /* 0x000000ffff027224 */ /* 0x000fe400078e0003 */
[----:B------:R-:W-:-:S04]  /*1e080*/  IMAD.MOV.U32 R3, RZ, RZ, 0x0 ;  /* 0x00000000ff037424 */ /* 0x000fc800078e00ff */
[----:B------:R-:W-:Y:S05]  /*1e090*/  RET.REL.NODEC R2 `(_ZN7cutlass13device_kernelIN5flash19enable_sm80_to_sm89INS1_16FlashAttnFwdSm80INS1_25CollectiveMainloopFwdSm80ILi8ELi1ELb0EN4cute5tupleIJNS5_1CILi128EEENS7_ILi48EEENS7_ILi256EEEEEELi256ENS_6half_tEfNS_4arch4Sm80ELb0ELb0ELb0ELb1ELb1ELb1ELb1ELb1EEENS1_21CollectiveEpilogueFwdINS6_IJS8_SA_S9_EEENS6_IJNS7_ILi1EEESI_SI_EEESC_SE_Li256ELb1ELb1ELb1ELb0EEENS1_36VarlenDynamicPersistentTileSchedulerILi128ELi48ELi256ELi256ELb1ELb1ELb0ELb0ELb1ELb1EEEEEEEEEvNT_6ParamsE) ;  /* 0xfffe1f6002007950 */ /* 0x000fea0003c3ffff */
.L_x_5184:
        /* <DEDUP_REMOVED lines=14> */
.L_x_6570:


//--------------------- .text._ZN7cutlass13device_kernelIN5flash19enable_sm80_to_sm89INS1_16FlashAttnFwdSm80INS1_25CollectiveMainloopFwdSm80ILi8ELi1ELb0EN4cute5tupleIJNS5_1CILi128EEENS7_ILi64EEENS7_ILi256EEEEEELi256ENS_6half_tEfNS_4arch4Sm80ELb0ELb1ELb0ELb0ELb1ELb0ELb1ELb1EEENS1_21CollectiveEpilogueFwdINS6_IJS8_SA_S9_EEENS6_IJNS7_ILi1EEESI_SI_EEESC_SE_Li256ELb0ELb1ELb1ELb0EEENS1_19SingleTileSchedulerILb0ELb1ELb1ELi128EEEEEEEEEvNT_6ParamsE --------------------------
	.section	.text._ZN7cutlass13device_kernelIN5flash19enable_sm80_to_sm89INS1_16FlashAttnFwdSm80INS1_25CollectiveMainloopFwdSm80ILi8ELi1ELb0EN4cute5tupleIJNS5_1CILi128EEENS7_ILi64EEENS7_ILi256EEEEEELi256ENS_6half_tEfNS_4arch4Sm80ELb0ELb1ELb0ELb0ELb1ELb0ELb1ELb1EEENS1_21CollectiveEpilogueFwdINS6_IJS8_SA_S9_EEENS6_IJNS7_ILi1EEESI_SI_EEESC_SE_Li256ELb0ELb1ELb1ELb0EEENS1_19SingleTileSchedulerILb0ELb1ELb1ELi128EEEEEEEEEvNT_6ParamsE,"ax",@progbits
	.sectioninfo	@"SHI_REGISTERS=255"
	.align	128
.text._ZN7cutlass13device_kernelIN5flash19enable_sm80_to_sm89INS1_16FlashAttnFwdSm80INS1_25CollectiveMainloopFwdSm80ILi8ELi1ELb0EN4cute5tupleIJNS5_1CILi128EEENS7_ILi64EEENS7_ILi256EEEEEELi256ENS_6half_tEfNS_4arch4Sm80ELb0ELb1ELb0ELb0ELb1ELb0ELb1ELb1EEENS1_21CollectiveEpilogueFwdINS6_IJS8_SA_S9_EEENS6_IJNS7_ILi1EEESI_SI_EEESC_SE_Li256ELb0ELb1ELb1ELb0EEENS1_19SingleTileSchedulerILb0ELb1ELb1ELi128EEEEEEEEEvNT_6ParamsE:
        .type           _ZN7cutlass13device_kernelIN5flash19enable_sm80_to_sm89INS1_16FlashAttnFwdSm80INS1_25CollectiveMainloopFwdSm80ILi8ELi1ELb0EN4cute5tupleIJNS5_1CILi128EEENS7_ILi64EEENS7_ILi256EEEEEELi256ENS_6half_tEfNS_4arch4Sm80ELb0ELb1ELb0ELb0ELb1ELb0ELb1ELb1EEENS1_21CollectiveEpilogueFwdINS6_IJS8_SA_S9_EEENS6_IJNS7_ILi1EEESI_SI_EEESC_SE_Li256ELb0ELb1ELb1ELb0EEENS1_19SingleTileSchedulerILb0ELb1ELb1ELi128EEEEEEEEEvNT_6ParamsE,@function
        .size           _ZN7cutlass13device_kernelIN5flash19enable_sm80_to_sm89INS1_16FlashAttnFwdSm80INS1_25CollectiveMainloopFwdSm80ILi8ELi1ELb0EN4cute5tupleIJNS5_1CILi128EEENS7_ILi64EEENS7_ILi256EEEEEELi256ENS_6half_tEfNS_4arch4Sm80ELb0ELb1ELb0ELb0ELb1ELb0ELb1ELb1EEENS1_21CollectiveEpilogueFwdINS6_IJS8_SA_S9_EEENS6_IJNS7_ILi1EEESI_SI_EEESC_SE_Li256ELb0ELb1ELb1ELb0EEENS1_19SingleTileSchedulerILb0ELb1ELb1ELi128EEEEEEEEEvNT_6ParamsE,(.L_x_6575 - _ZN7cutlass13device_kernelIN5flash19enable_sm80_to_sm89INS1_16FlashAttnFwdSm80INS1_25CollectiveMainloopFwdSm80ILi8ELi1ELb0EN4cute5tupleIJNS5_1CILi128EEENS7_ILi64EEENS7_ILi256EEEEEELi256ENS_6half_tEfNS_4arch4Sm80ELb0ELb1ELb0ELb0ELb1ELb0ELb1ELb1EEENS1_21CollectiveEpilogueFwdINS6_IJS8_SA_S9_EEENS6_IJNS7_ILi1EEESI_SI_EEESC_SE_Li256ELb0ELb1ELb1ELb0EEENS1_19SingleTileSchedulerILb0ELb1ELb1ELi128EEEEEEEEEvNT_6ParamsE)
        .other          _ZN7cutlass13device_kernelIN5flash19enable_sm80_to_sm89INS1_16FlashAttnFwdSm80INS1_25CollectiveMainloopFwdSm80ILi8ELi1ELb0EN4cute5tupleIJNS5_1CILi128EEENS7_ILi64EEENS7_ILi256EEEEEELi256ENS_6half_tEfNS_4arch4Sm80ELb0ELb1ELb0ELb0ELb1ELb0ELb1ELb1EEENS1_21CollectiveEpilogueFwdINS6_IJS8_SA_S9_EEENS6_IJNS7_ILi1EEESI_SI_EEESC_SE_Li256ELb0ELb1ELb1ELb0EEENS1_19SingleTileSchedulerILb0ELb1ELb1ELi128EEEEEEEEEvNT_6ParamsE,@"STO_CUDA_ENTRY STV_DEFAULT"
_ZN7cutlass13device_kernelIN5flash19enable_sm80_to_sm89INS1_16FlashAttnFwdSm80INS1_25CollectiveMainloopFwdSm80ILi8ELi1ELb0EN4cute5tupleIJNS5_1CILi128EEENS7_ILi64EEENS7_ILi256EEEEEELi256ENS_6half_tEfNS_4arch4Sm80ELb0ELb1ELb0ELb0ELb1ELb0ELb1ELb1EEENS1_21CollectiveEpilogueFwdINS6_IJS8_SA_S9_EEENS6_IJNS7_ILi1EEESI_SI_EEESC_SE_Li256ELb0ELb1ELb1ELb0EEENS1_19SingleTileSchedulerILb0ELb1ELb1ELi128EEEEEEEEEvNT_6ParamsE:
[----:B------:R-:W-:Y:S02]  /*0000*/  MOV R1, c[0x0][0x28] ;  /* 0x00000a0000017a02 */ /* 0x000fe40000000f00 */
[----:B------:R-:W1:Y:S01]  /*0010*/  S2R R83, SR_TID.X ;  /* 0x0000000000537919 */ /* 0x000e620000002100 */
[----:B------:R-:W2:Y:S08]  /*0020*/  S2UR UR7, SR_CTAID.Y ;  /* 0x00000000000779c3 */ /* 0x000eb00000002600 */
        /* <DEDUP_REMOVED lines=14> */
.L_x_5185:
[----:B------:R-:W-:Y:S02]  /*0110*/  ULDC.64 UR4, c[0x0][0x550] ;  /* 0x0001540000047ab9 */ /* 0x000fe40000000a00 */
[----:B------:R-:W-:Y:S02]  /*0120*/  UISETP.NE.AND UP0, UPT, UR4, 0x1, UPT ;  /* 0x000000010400788c */ /* 0x000fe4000bf05270 */
[----:B------:R-:W-:-:S02]  /*0130*/  UIMAD.WIDE.U32 UR8, UR7, UR5, URZ ;  /* 0x00000005070872a5 */ /* 0x000fc4000f8e003f */
[----:B------:R-:W-:Y:S02]  /*0140*/  ULDC UR4, c[0x0][0x558] ;  /* 0x0001560000047ab9 */ /* 0x000fe40000000800 */
[----:B------:R-:W-:-:S05]  /*0150*/  UMOV UR13, UR7 ;  /* 0x00000007000d7c82 */ /* 0x000fca0008000000 */
[----:B------:R-:W-:-:S03]  /*0160*/  @UP0 USHF.R.U32.HI UR13, URZ, UR4, UR9 ;  /* 0x000000043f0d0299 */ /* 0x000fc60008011609 */
.L_x_5186:
        /* <DEDUP_REMOVED lines=52> */
.L_x_5188:
[----:B------:R-:W-:Y:S02]  /*04b0*/  ULDC UR4, c[0x0][0x32c] ;  /* 0x0000cb0000047ab9 */ /* 0x000fe40000000800 */
[----:B------:R-:W-:-:S03]  /*04c0*/  UISETP.NE.AND UP2, UPT, UR9, UR4, UPT ;  /* 0x000000040900728c */ /* 0x000fc6000bf45270 */
[----:B------:R-:W-:Y:S02]  /*04d0*/  ULDC.64 UR4, c[0x0][0x330] ;  /* 0x0000cc0000047ab9 */ /* 0x000fe40000000a00 */
[----:B------:R-:W-:-:S07]  /*04e0*/  UIMAD.WIDE.U32 UR14, UR11, UR4, URZ ;  /* 0x000000040b0e72a5 */ /* 0x000fce000f8e003f */
[----:B------:R-:W-:Y:S02]  /*04f0*/  @UP2 UMOV UR9, UR15 ;  /* 0x0000000f00092c82 */ /* 0x000fe40008000000 */
[----:B------:R-:W-:Y:S02]  /*0500*/  @UP2 USHF.R.U32.HI UR11, URZ, UR5, UR9 ;  /* 0x000000053f0b2299 */ /* 0x000fe40008011609 */
.L_x_5189:
[----:B------:R-:W-:Y:S02]  /*0510*/  ULDC UR4, c[0x0][0x32c] ;  /* 0x0000cb0000047ab9 */ /* 0x000fe40000000800 */
[----:B------:R-:W-:-:S04]  /*0520*/  UIMAD UR4, UR11, UR4, UR4 ;  /* 0x000000040b0472a4 */ /* 0x000fc8000f8e0204 */
[----:B------:R-:W-:-:S04]  /*0530*/  UISETP.LT.AND UP2, UPT, UR8, UR4, UPT ;  /* 0x000000040800728c */ /* 0x000fc8000bf41270 */
[----:B------:R-:W-:Y:S02]  /*0540*/  USEL UR8, UR8, UR4, UP2 ;  /* 0x0000000408087287 */ /* 0x000fe40009000000 */
.L_x_5187:
        /* <DEDUP_REMOVED lines=34> */
.L_x_5191:
[----:B------:R-:W-:Y:S02]  /*0770*/  ULDC UR4, c[0x0][0x32c] ;  /* 0x0000cb0000047ab9 */ /* 0x000fe40000000800 */
[----:B------:R-:W-:-:S03]  /*0780*/  UISETP.NE.AND UP2, UPT, UR4, 0x1, UPT ;  /* 0x000000010400788c */ /* 0x000fc6000bf45270 */
[----:B------:R-:W-:Y:S02]  /*0790*/  ULDC.64 UR4, c[0x0][0x330] ;  /* 0x0000cc0000047ab9 */ /* 0x000fe40000000a00 */
[----:B------:R-:W-:-:S07]  /*07a0*/  UIMAD.WIDE.U32 UR14, UR9, UR4, URZ ;  /* 0x00000004090e72a5 */ /* 0x000fce000f8e003f */
[----:B------:R-:W-:Y:S02]  /*07b0*/  @UP2 UMOV UR11, UR15 ;  /* 0x0000000f000b2c82 */ /* 0x000fe40008000000 */
[----:B------:R-:W-:Y:S02]  /*07c0*/  @UP2 USHF.R.U32.HI UR9, URZ, UR5, UR11 ;  /* 0x000000053f092299 */ /* 0x000fe4000801160b */
.L_x_5192:
[----:B------:R-:W-:Y:S02]  /*07d0*/  ULDC UR4, c[0x0][0x32c] ;  /* 0x0000cb0000047ab9 */ /* 0x000fe40000000800 */
[----:B------:R-:W-:-:S04]  /*07e0*/  UIMAD UR4, UR9, UR4, URZ ;  /* 0x00000004090472a4 */ /* 0x000fc8000f8e023f */
[----:B------:R-:W-:-:S04]  /*07f0*/  UISETP.LT.AND UP2, UPT, UR8, UR4, UPT ;  /* 0x000000040800728c */ /* 0x000fc8000bf41270 */
[----:B------:R-:W-:-:S04]  /*0800*/  USEL UR8, UR8, UR4, !UP2 ;  /* 0x0000000408087287 */ /* 0x000fc8000d000000 */
.L_x_5190:
        /* <DEDUP_REMOVED lines=46> */
.L_x_5193:
        /* <DEDUP_REMOVED lines=100> */
[----:B------:R-:W-:Y:S01]  /*1130*/  IMAD.SHL.U32 R231, R8, 0x40, RZ ;  /* 0x0000004008e77824 */ /* 0x000fe200078e00ff */
[----:B------:R-:W-:Y:S01]  /*1140*/  UIADD3 UR15, UR15, UR7, URZ ;  /* 0x000000070f0f7290 */ /* 0x000fe2000fffe03f */
[C---:B------:R-:W-:Y:S01]  /*1150*/  IMAD R235, R11.reuse, 0x20, R8 ;  /* 0x000000200beb7824 */ /* 0x040fe200078e0208 */
[----:B------:R-:W-:Y:S01]  /*1160*/  UIMAD UR8, UR8, UR4, URZ ;  /* 0x00000004080872a4 */ /* 0x000fe2000f8e023f */
[----:B------:R-:W-:Y:S01]  /*1170*/  IMAD.SHL.U32 R244, R11, 0x8, RZ ;  /* 0x000000080bf47824 */ /* 0x000fe200078e00ff */
[----:B------:R-:W-:Y:S01]  /*1180*/  UIMAD.WIDE.U32 UR14, UR6, UR4, UR14 ;  /* 0x00000004060e72a5 */ /* 0x000fe2000f8e000e */
[----:B------:R-:W-:Y:S01]  /*1190*/  LOP3.LUT R231, R231, 0x1c0, RZ, 0xc0, !PT ;  /* 0x000001c0e7e77812 */ /* 0x000fe200078ec0ff */
[----:B------:R-:W-:Y:S01]  /*11a0*/  UIMAD UR5, UR6, UR5, UR8 ;  /* 0x00000005060572a4 */ /* 0x000fe2000f8e0208 */
[----:B------:R-:W-:Y:S01]  /*11b0*/  IADD3 R0, R235, UR24, RZ ;  /* 0x00000018eb007c10 */ /* 0x000fe2000fffe0ff */
[----:B------:R-:W-:Y:S01]  /*11c0*/  ULDC UR4, c[0x0][0x168] ;  /* 0x00005a0000047ab9 */ /* 0x000fe20000000800 */
[C---:B------:R-:W-:Y:S01]  /*11d0*/  IADD3 R10, R244.reuse, 0x40, RZ ;  /* 0x00000040f40a7810 */ /* 0x040fe20007ffe0ff */
[----:B------:R-:W-:Y:S01]  /*11e0*/  UIADD3 UR5, UR15, UR5, URZ ;  /* 0x000000050f057290 */ /* 0x000fe2000fffe03f */
[----:B------:R-:W-:Y:S01]  /*11f0*/  IMAD.U32 R7, RZ, RZ, UR15 ;  /* 0x0000000fff077e24 */ /* 0x000fe2000f8e00ff */
[----:B------:R-:W-:Y:S01]  /*1200*/  ISETP.GE.AND P3, PT, R244, c[0x0][0x198], PT ;  /* 0x00006600f4007a0c */ /* 0x000fe20003f66270 */
[----:B-1----:R-:W-:Y:S01]  /*1210*/  @P1 IMAD.HI.U32 R3, R0, c[0x0][0x2c8], RZ ;  /* 0x0000b20000031a27 */ /* 0x002fe200078e00ff */
[----:B------:R-:W-:Y:S01]  /*1220*/  ISETP.GE.AND P4, PT, R10, c[0x0][0x198], PT ;  /* 0x000066000a007a0c */ /* 0x000fe20003f86270 */
[----:B------:R-:W-:Y:S02]  /*1230*/  BSSY B0, `(.L_x_5195) ;  /* 0x0000044000007945 */ /* 0x000fe40003800000 */
[----:B------:R-:W-:Y:S01]  /*1240*/  IMAD.MOV.U32 R5, RZ, RZ, R0 ;  /* 0x000000ffff057224 */ /* 0x000fe200078e0000 */
[----:B------:R-:W-:Y:S01]  /*1250*/  @P0 SHF.R.U32.HI R5, RZ, c[0x0][0x2cc], R3 ;  /* 0x0000b300ff050a19 */ /* 0x000fe20000011603 */
[----:B------:R-:W-:-:S02]  /*1260*/  IMAD.U32 R6, RZ, RZ, UR14 ;  /* 0x0000000eff067e24 */ /* 0x000fc4000f8e00ff */
[----:B------:R-:W-:Y:S01]  /*1270*/  IMAD.U32 R7, RZ, RZ, UR5 ;  /* 0x00000005ff077e24 */ /* 0x000fe2000f8e00ff */
[--C-:B------:R-:W-:Y:S01]  /*1280*/  SHF.R.S32.HI R4, RZ, 0x1f, R5.reuse ;  /* 0x0000001fff047819 */ /* 0x100fe20000011405 */
[----:B------:R-:W-:Y:S01]  /*1290*/  IMAD.MOV R3, RZ, RZ, -R5 ;  /* 0x000000ffff037224 */ /* 0x000fe200078e0a05 */
[----:B------:R-:W-:Y:S01]  /*12a0*/  ULDC UR5, c[0x0][0x2c4] ;  /* 0x0000b10000057ab9 */ /* 0x000fe20000000800 */
[----:B------:R-:W-:Y:S01]  /*12b0*/  IMAD.WIDE.U32 R6, R5, c[0x0][0x1b0], R6 ;  /* 0x00006c0005067a25 */ /* 0x000fe200078e0006 */
[----:B------:R-:W-:-:S03]  /*12c0*/  UIMAD UR4, UR5, UR4, URZ ;  /* 0x00000004050472a4 */ /* 0x000fc6000f8e023f */
[----:B------:R-:W-:Y:S02]  /*12d0*/  IMAD R4, R4, c[0x0][0x1b0], RZ ;  /* 0x00006c0004047a24 */ /* 0x000fe400078e02ff */
[----:B------:R-:W-:Y:S02]  /*12e0*/  IMAD R3, R3, c[0x0][0x2c4], R0 ;  /* 0x0000b10003037a24 */ /* 0x000fe400078e0200 */
[----:B------:R-:W-:Y:S02]  /*12f0*/  IMAD R5, R5, c[0x0][0x1b4], R4 ;  /* 0x00006d0005057a24 */ /* 0x000fe400078e0204 */
[----:B------:R-:W-:Y:S01]  /*1300*/  IMAD.SHL.U32 R16, R16, 0x8, RZ ;  /* 0x0000000810107824 */ /* 0x000fe200078e00ff */
[----:B------:R-:W-:Y:S01]  /*1310*/  SHF.R.S32.HI R0, RZ, 0x1f, R3 ;  /* 0x0000001fff007819 */ /* 0x000fe20000011403 */
[----:B------:R-:W-:-:S04]  /*1320*/  IMAD.IADD R7, R7, 0x1, R5 ;  /* 0x0000000107077824 */ /* 0x000fc800078e0205 */
[----:B------:R-:W-:Y:S02]  /*1330*/  IMAD R0, R0, c[0x0][0x1a8], RZ ;  /* 0x00006a0000007a24 */ /* 0x000fe400078e02ff */
[----:B------:R-:W-:Y:S01]  /*1340*/  IMAD.WIDE.U32 R4, R3, c[0x0][0x1a8], R6 ;  /* 0x00006a0003047a25 */ /* 0x000fe200078e0006 */
[----:B------:R-:W-:-:S03]  /*1350*/  LEA.HI R7, R84, R83, RZ, 0x4 ;  /* 0x0000005354077211 */ /* 0x000fc600078f20ff */
[----:B------:R-:W-:Y:S01]  /*1360*/  IMAD R9, R3, c[0x0][0x1ac], R0 ;  /* 0x00006b0003097a24 */ /* 0x000fe200078e0200 */
[----:B------:R-:W-:Y:S02]  /*1370*/  LOP3.LUT R0, R7, 0xfffffff0, RZ, 0xc0, !PT ;  /* 0xfffffff007007812 */ /* 0x000fe400078ec0ff */
[----:B------:R-:W-:Y:S01]  /*1380*/  LEA R12, P0, R4, c[0x0][0x160], 0x1 ;  /* 0x00005800040c7a11 */ /* 0x000fe200078008ff */
[----:B------:R-:W-:Y:S01]  /*1390*/  IMAD.IADD R5, R5, 0x1, R9 ;  /* 0x0000000105057824 */ /* 0x000fe200078e0209 */
[----:B------:R-:W-:Y:S01]  /*13a0*/  IADD3 R9, R244, 0x80, RZ ;  /* 0x00000080f4097810 */ /* 0x000fe20007ffe0ff */
[----:B------:R-:W-:Y:S01]  /*13b0*/  IMAD.IADD R3, R83, 0x1, -R0 ;  /* 0x0000000153037824 */ /* 0x000fe200078e0a00 */
[----:B------:R-:W-:Y:S01]  /*13c0*/  SHF.R.U32.HI R0, RZ, 0x3, R231 ;  /* 0x00000003ff007819 */ /* 0x000fe200000116e7 */
[----:B------:R1:W4:Y:S01]  /*13d0*/  SHFL.IDX PT, R18, R12, RZ, 0x181f ;  /* 0x00181fff0c127589 */ /* 0x00032200000e0000 */
[----:B------:R-:W-:Y:S02]  /*13e0*/  LEA.HI.X R5, R4, c[0x0][0x164], R5, 0x1, P0 ;  /* 0x0000590004057a11 */ /* 0x000fe400000f0c05 */
[----:B------:R-:W-:-:S02]  /*13f0*/  SHF.R.S32.HI R6, RZ, 0x1f, R3 ;  /* 0x0000001fff067819 */ /* 0x000fc40000011403 */
[----:B------:R-:W-:Y:S01]  /*1400*/  IADD3 R4, R8, UR24, RZ ;  /* 0x0000001808047c10 */ /* 0x000fe2000fffe0ff */
[----:B------:R1:W2:Y:S01]  /*1410*/  SHFL.IDX PT, R19, R5, RZ, 0x181f ;  /* 0x00181fff05137589 */ /* 0x0002a200000e0000 */
[----:B------:R-:W-:Y:S02]  /*1420*/  LEA.HI R6, R6, R3, RZ, 0x3 ;  /* 0x0000000306067211 */ /* 0x000fe400078f18ff */
[----:B------:R-:W-:Y:S02]  /*1430*/  LOP3.LUT R231, R231, 0x38, R244, 0xf8, !PT ;  /* 0x00000038e7e77812 */ /* 0x000fe400078ef8f4 */
[----:B------:R-:W-:Y:S02]  /*1440*/  LOP3.LUT R14, R6, 0xfffffff8, RZ, 0xc0, !PT ;  /* 0xfffffff8060e7812 */ /* 0x000fe400078ec0ff */
[----:B------:R-:W-:Y:S02]  /*1450*/  ISETP.GE.AND P0, PT, R4, UR4, PT ;  /* 0x0000000404007c0c */ /* 0x000fe4000bf06270 */
[----:B------:R-:W-:Y:S01]  /*1460*/  LOP3.LUT R231, R231, R0, RZ, 0x3c, !PT ;  /* 0x00000000e7e77212 */ /* 0x000fe200078e3cff */
[----:B------:R-:W-:Y:S01]  /*1470*/  IMAD.IADD R14, R3, 0x1, -R14 ;  /* 0x00000001030e7824 */ /* 0x000fe200078e0a0e */
[----:B------:R-:W-:Y:S01]  /*1480*/  IADD3 R0, R244, 0xc0, RZ ;  /* 0x000000c0f4007810 */ /* 0x000fe20007ffe0ff */
[----:B------:R-:W-:Y:S01]  /*1490*/  IMAD.MOV.U32 R3, RZ, RZ, 0x20 ;  /* 0x00000020ff037424 */ /* 0x000fe200078e00ff */
[----:B------:R-:W-:-:S02]  /*14a0*/  ISETP.GE.AND P6, PT, R9, c[0x0][0x198], PT ;  /* 0x0000660009007a0c */ /* 0x000fc40003fc6270 */
[----:B------:R-:W-:Y:S02]  /*14b0*/  ISETP.GE.AND P5, PT, R0, c[0x0][0x198], PT ;  /* 0x0000660000007a0c */ /* 0x000fe40003fa6270 */
[----:B------:R-:W-:Y:S01]  /*14c0*/  LOP3.LUT R231, R231, 0xfffffe00, R16, 0xf8, !PT ;  /* 0xfffffe00e7e77812 */ /* 0x000fe200078ef810 */
[----:B---3--:R3:W5:Y:S01]  /*14d0*/  @P2 R2UR UR7, R2 ;  /* 0x00000000020723c2 */ /* 0x00876200000e0000 */
[----:B------:R-:W-:Y:S01]  /*14e0*/  R2P PR, R14, 0x6 ;  /* 0x000000060e007804 */ /* 0x000fe20000000000 */
[----:B-----5:R-:W-:-:S04]  /*14f0*/  @!UP2 UMOV UR7, UR6 ;  /* 0x000000060007ac82 */ /* 0x020fc80008000000 */
[----:B------:R-:W-:Y:S01]  /*1500*/  SEL R3, R3, 0xffffffe0, !P2 ;  /* 0xffffffe003037807 */ /* 0x000fe20005000000 */
[----:B---3--:R-:W-:-:S05]  /*1510*/  IMAD.MOV.U32 R2, RZ, RZ, 0x10 ;  /* 0x00000010ff027424 */ /* 0x008fca00078e00ff */
[----:B------:R-:W-:Y:S01]  /*1520*/  SEL R2, R2, 0xfffffff0, !P1 ;  /* 0xfffffff002027807 */ /* 0x000fe20004800000 */
[----:B------:R-:W-:Y:S05]  /*1530*/  @P0 BRA `(.L_x_5196) ;  /* 0x0000013000000947 */ /* 0x000fea0003800000 */
[----:B-12-4-:R-:W-:Y:S01]  /*1540*/  SHF.R.S32.HI R15, RZ, 0x1f, R10 ;  /* 0x0000001fff0f7819 */ /* 0x016fe2000001140a */
[----:B------:R-:W-:Y:S01]  /*1550*/  IMAD.SHL.U32 R17, R231, 0x2, RZ ;  /* 0x00000002e7117824 */ /* 0x000fe200078e00ff */
[----:B------:R-:W-:Y:S02]  /*1560*/  SHF.R.S32.HI R20, RZ, 0x1f, R9 ;  /* 0x0000001fff147819 */ /* 0x000fe40000011409 */
[----:B------:R-:W-:Y:S02]  /*1570*/  SHF.R.S32.HI R13, RZ, 0x1f, R0 ;  /* 0x0000001fff0d7819 */ /* 0x000fe40000011400 */
[----:B------:R-:W-:Y:S02]  /*1580*/  LEA.HI R16, R15, R10, RZ, 0x3 ;  /* 0x0000000a0f107211 */ /* 0x000fe400078f18ff */
[----:B------:R-:W-:Y:S01]  /*1590*/  LEA.HI R15, R20, R9, RZ, 0x3 ;  /* 0x00000009140f7211 */ /* 0x000fe200078f18ff */
[----:B------:R-:W-:Y:S01]  /*15a0*/  IMAD.WIDE R20, R244, 0x2, R18 ;  /* 0x00000002f4147825 */ /* 0x000fe200078e0212 */
        /* <DEDUP_REMOVED lines=12> */
.L_x_5196:
[----:B-12-4-:R-:W-:Y:S05]  /*1670*/  BSYNC B0 ;  /* 0x0000000000007941 */ /* 0x016fea0003800000 */
.L_x_5195:
        /* <DEDUP_REMOVED lines=25> */
.L_x_5198:
[----:B------:R-:W-:Y:S05]  /*1810*/  BSYNC B0 ;  /* 0x0000000000007941 */ /* 0x000fea0003800000 */
.L_x_5197:
        /* <DEDUP_REMOVED lines=25> */
.L_x_5200:
[----:B------:R-:W-:Y:S05]  /*19b0*/  BSYNC B0 ;  /* 0x0000000000007941 */ /* 0x000fea0003800000 */
.L_x_5199:
[----:B---3--:R-:W-:Y:S01]  /*19c0*/  SHFL.IDX PT, R18, R12, 0x3, 0x181f ;  /* 0x00781f000c127f89 */ /* 0x008fe200000e0000 */
[----:B------:R-:W-:Y:S01]  /*19d0*/  IADD3 R4, R4, 0x60, RZ ;  /* 0x0000006004047810 */ /* 0x000fe20007ffe0ff */
[----:B------:R-:W-:Y:S01]  /*19e0*/  UIADD3 UR26, UR20, -0x1, URZ ;  /* 0xffffffff141a7890 */ /* 0x000fe2000fffe03f */
[----:B------:R-:W-:Y:S01]  /*19f0*/  SHF.R.S32.HI R243, RZ, 0x1f, R10 ;  /* 0x0000001ffff37819 */ /* 0x000fe2000001140a */
[----:B----4-:R-:W3:Y:S01]  /*1a00*/  SHFL.IDX PT, R19, R5, 0x3, 0x181f ;  /* 0x00781f0005137f89 */ /* 0x010ee200000e0000 */
[----:B------:R-:W-:Y:S01]  /*1a10*/  ISETP.GE.AND P0, PT, R4, UR4, PT ;  /* 0x0000000404007c0c */ /* 0x000fe2000bf06270 */
[----:B------:R-:W-:Y:S01]  /*1a20*/  IMAD.MOV.U32 R232, RZ, RZ, c[0x0][0x2b8] ;  /* 0x0000ae00ffe87624 */ /* 0x000fe200078e00ff */
[----:B------:R-:W-:Y:S01]  /*1a30*/  SHF.R.S32.HI R242, RZ, 0x1f, R9 ;  /* 0x0000001ffff27819 */ /* 0x000fe20000011409 */
[----:B------:R-:W-:Y:S01]  /*1a40*/  USHF.L.U32 UR11, UR26, 0x6, URZ ;  /* 0x000000061a0b7899 */ /* 0x000fe2000800063f */
        /* <DEDUP_REMOVED lines=17> */
[----:B---3--:R-:W-:-:S03]  /*1b60*/  @!P0 IMAD.WIDE R24, R244, 0x2, R18 ;  /* 0x00000002f4188825 */ /* 0x008fc600078e0212 */
[----:B------:R-:W-:Y:S01]  /*1b70*/  ISETP.GE.AND P1, PT, R13, UR10, PT ;  /* 0x0000000a0d007c0c */ /* 0x000fe2000bf26270 */
[--C-:B------:R-:W-:Y:S01]  /*1b80*/  @!P0 IMAD.WIDE R22, R243, 0x2, R18.reuse ;  /* 0x00000002f3168825 */ /* 0x100fe200078e0212 */
[----:B------:R-:W-:Y:S01]  /*1b90*/  @!PT LDS RZ, [RZ] ;  /* 0x00000000fffff984 */ /* 0x000fe20000000800 */
[----:B------:R3:W-:Y:S01]  /*1ba0*/  @!P0 LDGSTS.E.BYPASS.LTC128B.128 [R231+0x13100], [R24.64], !P3 ;  /* 0x1310000018e78fae */ /* 0x0007e2000d901d52 */
[----:B------:R-:W-:Y:S02]  /*1bb0*/  IADD3 R234, R13, UR12, RZ ;  /* 0x0000000c0dea7c10 */ /* 0x000fe4000fffe0ff */
[--C-:B------:R-:W-:Y:S01]  /*1bc0*/  @!P0 IMAD.WIDE R20, R242, 0x2, R18.reuse ;  /* 0x00000002f2148825 */ /* 0x100fe200078e0212 */
[----:B------:R4:W-:Y:S01]  /*1bd0*/  @!P0 LDGSTS.E.BYPASS.LTC128B.128 [R231+0x17100], [R22.64], !P4 ;  /* 0x1710000016e78fae */ /* 0x0009e2000e101d52 */
[----:B------:R-:W-:Y:S01]  /*1be0*/  ISETP.GT.OR P1, PT, R235, 0x3f, P1 ;  /* 0x0000003feb00780c */ /* 0x000fe20000f24670 */
[----:B------:R-:W-:Y:S01]  /*1bf0*/  USHF.R.S32.HI UR6, URZ, 0x1f, UR13 ;  /* 0x0000001f3f067899 */ /* 0x000fe2000801140d */
[----:B------:R-:W-:Y:S01]  /*1c00*/  @!P0 IMAD.WIDE R18, R241, 0x2, R18 ;  /* 0x00000002f1128825 */ /* 0x000fe200078e0212 */
[----:B------:R5:W-:Y:S01]  /*1c10*/  @!P0 LDGSTS.E.BYPASS.LTC128B.128 [R231+0x1b100], [R20.64], !P6 ;  /* 0x1b10000014e78fae */ /* 0x000be2000f101d52 */
[----:B------:R-:W-:-:S02]  /*1c20*/  ULDC.64 UR4, c[0x0][0x1e8] ;  /* 0x00007a0000047ab9 */ /* 0x000fc40000000a00 */
[----:B------:R-:W-:Y:S01]  /*1c30*/  @P2 IMAD.HI.U32 R15, R234, c[0x0][0x2bc], RZ ;  /* 0x0000af00ea0f2a27 */ /* 0x000fe200078e00ff */
[----:B------:R1:W-:Y:S03]  /*1c40*/  @!P0 LDGSTS.E.BYPASS.LTC128B.128 [R231+0x1f100], [R18.64], !P5 ;  /* 0x1f10000012e78fae */ /* 0x0003e6000e901d52 */
[----:B------:R-:W-:Y:S01]  /*1c50*/  IMAD.MOV.U32 R4, RZ, RZ, R234 ;  /* 0x000000ffff047224 */ /* 0x000fe200078e00ea */
[----:B------:R-:W0:Y:S01]  /*1c60*/  LDGDEPBAR ;  /* 0x00000000000079af */ /* 0x000e220000000000 */
[----:B------:R-:W-:-:S04]  /*1c70*/  @P2 SHF.R.U32.HI R4, RZ, c[0x0][0x2c0], R15 ;  /* 0x0000b000ff042a19 */ /* 0x000fc8000001160f */
[----:B------:R-:W-:-:S04]  /*1c80*/  @!P1 IADD3 R16, P2, R4, UR16, RZ ;  /* 0x0000001004109c10 */ /* 0x000fc8000ff5e0ff */
[----:B-12---:R-:W-:Y:S02]  /*1c90*/  @!P1 LEA.HI.X.SX32 R5, R4, UR8, 0x1, P2 ;  /* 0x0000000804059c11 */ /* 0x006fe400090f0eff */
[----:B------:R-:W-:-:S04]  /*1ca0*/  @!P1 LEA R12, P2, R16, c[0x0][0x2a0], 0x2 ;  /* 0x0000a800100c9a11 */ /* 0x000fc800078410ff */
[----:B------:R-:W-:Y:S01]  /*1cb0*/  @!P1 LEA.HI.X R13, R16, c[0x0][0x2a4], R5, 0x2, P2 ;  /* 0x0000a900100d9a11 */ /* 0x000fe200010f1405 */
[----:B------:R-:W-:Y:S06]  /*1cc0*/  BAR.SYNC.DEFER_BLOCKING 0x0 ;  /* 0x0000000000007b1d */ /* 0x000fec0000010000 */
[----:B------:R-:W2:Y:S01]  /*1cd0*/  @!P1 LDG.E R233, [R12.64] ;  /* 0x000000120ce99981 */ /* 0x000ea2000c1e1900 */
[----:B------:R-:W-:Y:S01]  /*1ce0*/  IMAD.MOV R5, RZ, RZ, -R4 ;  /* 0x000000ffff057224 */ /* 0x000fe200078e0a04 */
[----:B------:R-:W-:Y:S01]  /*1cf0*/  UIMAD.WIDE.U32 UR14, UR13, UR4, URZ ;  /* 0x000000040d0e72a5 */ /* 0x000fe2000f8e003f */
[----:B----4-:R-:W-:Y:S01]  /*1d00*/  SHF.R.S32.HI R22, RZ, 0x4, R7 ;  /* 0x00000004ff167819 */ /* 0x010fe20000011407 */
[----:B------:R-:W-:Y:S01]  /*1d10*/  UIMAD UR4, UR6, UR4, URZ ;  /* 0x00000004060472a4 */ /* 0x000fe2000f8e023f */
[----:B------:R-:W-:Y:S01]  /*1d20*/  IMAD R234, R5, c[0x0][0x2b8], R234 ;  /* 0x0000ae0005ea7a24 */ /* 0x000fe200078e02ea */
[----:B------:R-:W-:Y:S01]  /*1d30*/  ISETP.GE.AND P3, PT, R244, c[0x0][0x1d4], PT ;  /* 0x00007500f4007a0c */ /* 0x000fe20003f66270 */
[----:B------:R-:W-:Y:S01]  /*1d40*/  IMAD.U32 R80, RZ, RZ, UR11 ;  /* 0x0000000bff507e24 */ /* 0x000fe2000f8e00ff */
[----:B------:R-:W-:Y:S01]  /*1d50*/  UIMAD UR4, UR13, UR5, UR4 ;  /* 0x000000050d0472a4 */ /* 0x000fe2000f8e0204 */
[C---:B-----5:R-:W-:Y:S01]  /*1d60*/  IMAD.WIDE.U32 R20, R234.reuse, c[0x0][0x1e0], RZ ;  /* 0x00007800ea147a25 */ /* 0x060fe200078e00ff */
[----:B------:R-:W-:Y:S01]  /*1d70*/  SHF.R.S32.HI R5, RZ, 0x1f, R234 ;  /* 0x0000001fff057819 */ /* 0x000fe200000114ea */
[----:B------:R-:W-:Y:S01]  /*1d80*/  UISETP.GT.AND UP2, UPT, UR26, UR9, UPT ;  /* 0x000000091a00728c */ /* 0x000fe2000bf44270 */
[----:B------:R-:W-:Y:S01]  /*1d90*/  LEA.HI R7, R7, R22, RZ, 0x1 ;  /* 0x0000001607077211 */ /* 0x000fe200078f08ff */
[----:B------:R-:W-:Y:S01]  /*1da0*/  UIADD3 UR7, UR15, UR4, URZ ;  /* 0x000000040f077290 */ /* 0x000fe2000fffe03f */
[----:B------:R-:W-:Y:S01]  /*1db0*/  IMAD.WIDE.U32 R18, R234, c[0x0][0x208], RZ ;  /* 0x00008200ea127a25 */ /* 0x000fe200078e00ff */
        /* <DEDUP_REMOVED lines=15> */
[----:B------:R-:W-:Y:S01]  /*1eb0*/  IMAD.MOV.U32 R16, RZ, RZ, R18 ;  /* 0x000000ffff107224 */ /* 0x000fe200078e0012 */
[----:B------:R-:W-:Y:S01]  /*1ec0*/  LEA.HI R86, R84, R83, RZ, 0x5 ;  /* 0x0000005354567211 */ /* 0x000fe200078f28ff */
[----:B------:R-:W-:Y:S01]  /*1ed0*/  IMAD.SHL.U32 R5, R11, 0x40, RZ ;  /* 0x000000400b057824 */ /* 0x000fe200078e00ff */
[----:B------:R-:W-:Y:S01]  /*1ee0*/  ISETP.GE.AND P2, PT, R244, c[0x0][0x1d4], PT ;  /* 0x00007500f4007a0c */ /* 0x000fe20003f46270 */
[----:B------:R-:W-:Y:S01]  /*1ef0*/  IMAD.IADD R7, R22, 0x1, -R7 ;  /* 0x0000000116077824 */ /* 0x000fe200078e0a07 */
[----:B------:R-:W-:Y:S01]  /*1f00*/  SHF.R.S32.HI R85, RZ, 0x5, R86 ;  /* 0x00000005ff557819 */ /* 0x000fe20000011456 */
[----:B------:R-:W-:Y:S01]  /*1f10*/  IMAD.SHL.U32 R82, R6, 0x40, RZ ;  /* 0x0000004006527824 */ /* 0x000fe200078e00ff */
[----:B------:R-:W-:Y:S01]  /*1f20*/  LOP3.LUT R5, R5, 0x1c0, RZ, 0xc0, !PT ;  /* 0x000001c005057812 */ /* 0x000fe200078ec0ff */
[----:B------:R-:W-:Y:S01]  /*1f30*/  IMAD.SHL.U32 R81, R7, 0x8, RZ ;  /* 0x0000000807517824 */ /* 0x000fe200078e00ff */
[----:B------:R-:W-:-:S02]  /*1f40*/  SEL R247, RZ, 0x10, P6 ;  /* 0x00000010fff77807 */ /* 0x000fc40003000000 */
[----:B------:R-:W-:Y:S02]  /*1f50*/  LOP3.LUT R82, R82, 0xfffffe00, RZ, 0xc0, !PT ;  /* 0xfffffe0052527812 */ /* 0x000fe400078ec0ff */
[----:B------:R-:W-:Y:S02]  /*1f60*/  IADD3 R238, R231, 0x100, RZ ;  /* 0x00000100e7ee7810 */ /* 0x000fe40007ffe0ff */
[----:B------:R-:W-:Y:S01]  /*1f70*/  SHF.R.S32.HI R248, RZ, 0x1f, R243 ;  /* 0x0000001ffff87819 */ /* 0x000fe200000114f3 */
[----:B------:R-:W-:Y:S01]  /*1f80*/  IMAD R230, R85, 0x400, R82 ;  /* 0x0000040055e67824 */ /* 0x000fe200078e0252 */
[----:B------:R-:W-:Y:S02]  /*1f90*/  SHF.R.S32.HI R245, RZ, 0x1f, R242 ;  /* 0x0000001ffff57819 */ /* 0x000fe400000114f2 */
[----:B------:R-:W-:Y:S02]  /*1fa0*/  SHF.R.S32.HI R246, RZ, 0x1f, R241 ;  /* 0x0000001ffff67819 */ /* 0x000fe400000114f1 */
[----:B--2---:R-:W-:Y:S01]  /*1fb0*/  SHF.R.S32.HI R12, RZ, 0x1f, R233 ;  /* 0x0000001fff0c7819 */ /* 0x004fe200000114e9 */
        /* <DEDUP_REMOVED lines=15> */
[----:B------:R-:W3:Y:S01]  /*20b0*/  SHFL.IDX PT, R19, R13, RZ, 0x181f ;  /* 0x00181fff0d137589 */ /* 0x000ee200000e0000 */
[----:B------:R-:W-:Y:S02]  /*20c0*/  LEA R17, P0, R12, c[0x0][0x1f8], 0x1 ;  /* 0x00007e000c117a11 */ /* 0x000fe400078008ff */
[----:B------:R-:W-:Y:S01]  /*20d0*/  LOP3.LUT R4, R5, 0x8, R4, 0xf8, !PT ;  /* 0x0000000805047812 */ /* 0x000fe200078ef804 */
[----:B------:R-:W-:Y:S01]  /*20e0*/  SHFL.IDX PT, R13, R13, 0x1, 0x181f ;  /* 0x00381f000d0d7f89 */ /* 0x000fe200000e0000 */
[----:B------:R-:W-:-:S02]  /*20f0*/  SHF.R.U32.HI R5, RZ, 0x3, R5 ;  /* 0x00000003ff057819 */ /* 0x000fc40000011605 */
[----:B------:R-:W-:Y:S01]  /*2100*/  LEA.HI.X R15, R12, c[0x0][0x1fc], R15, 0x1, P0 ;  /* 0x00007f000c0f7a11 */ /* 0x000fe200000f0c0f */
[----:B------:R-:W1:Y:S01]  /*2110*/  SHFL.IDX PT, R20, R17, RZ, 0x181f ;  /* 0x00181fff11147589 */ /* 0x000e6200000e0000 */
[----:B------:R-:W-:Y:S02]  /*2120*/  LOP3.LUT R4, R4, R5, RZ, 0x3c, !PT ;  /* 0x0000000504047212 */ /* 0x000fe400078e3cff */
[----:B------:R-:W-:Y:S01]  /*2130*/  ISETP.GE.AND P1, PT, R8, 0x1, PT ;  /* 0x000000010800780c */ /* 0x000fe20003f26270 */
[----:B------:R-:W2:Y:S01]  /*2140*/  SHFL.IDX PT, R5, R15, RZ, 0x181f ;  /* 0x00181fff0f057589 */ /* 0x000ea200000e0000 */
[----:B------:R-:W-:Y:S01]  /*2150*/  LOP3.LUT P0, RZ, R11, 0x2, RZ, 0xc0, !PT ;  /* 0x000000020bff7812 */ /* 0x000fe2000780c0ff */
[----:B------:R-:W-:Y:S02]  /*2160*/  IMAD R229, R7, 0x200, R4 ;  /* 0x0000020007e57824 */ /* 0x000fe400078e0204 */
[----:B------:R-:W4:Y:S01]  /*2170*/  SHFL.IDX PT, R64, R17, 0x1, 0x181f ;  /* 0x00381f0011407f89 */ /* 0x000f2200000e0000 */
[----:B------:R-:W-:-:S03]  /*2180*/  IMAD.WIDE R6, R241, 0x2, RZ ;  /* 0x00000002f1067825 */ /* 0x000fc600078e02ff */
[----:B------:R-:W-:Y:S01]  /*2190*/  SHFL.IDX PT, R12, R21, 0x1, 0x181f ;  /* 0x00381f00150c7f89 */ /* 0x000fe200000e0000 */
[----:B------:R-:W-:-:S03]  /*21a0*/  IMAD.SHL.U32 R229, R229, 0x2, RZ ;  /* 0x00000002e5e57824 */ /* 0x000fc600078e00ff */
[----:B------:R-:W5:Y:S01]  /*21b0*/  SHFL.IDX PT, R4, R15, 0x1, 0x181f ;  /* 0x00381f000f047f89 */ /* 0x000f6200000e0000 */
[--C-:B---3--:R-:W-:Y:S01]  /*21c0*/  @P1 IMAD.WIDE R24, R244, 0x2, R18.reuse ;  /* 0x00000002f4181825 */ /* 0x108fe200078e0212 */
[C---:B------:R-:W-:Y:S02]  /*21d0*/  IADD3 R16, R229.reuse, 0x8100, RZ ;  /* 0x00008100e5107810 */ /* 0x040fe40007ffe0ff */
[----:B------:R-:W-:Y:S01]  /*21e0*/  IADD3 R228, R229, 0x8120, RZ ;  /* 0x00008120e5e47810 */ /* 0x000fe20007ffe0ff */
[--C-:B------:R-:W-:Y:S01]  /*21f0*/  @P1 IMAD.WIDE R22, R243, 0x2, R18.reuse ;  /* 0x00000002f3161825 */ /* 0x100fe200078e0212 */
[----:B------:R-:W-:Y:S01]  /*2200*/  @P0 IADD3 R228, R16, -0x20, RZ ;  /* 0xffffffe010e40810 */ /* 0x000fe20007ffe0ff */
[----:B------:R3:W-:Y:S01]  /*2210*/  @P1 LDGSTS.E.BYPASS.LTC128B.128 [R231+0x8100], [R24.64], !P3 ;  /* 0x0810000018e71fae */ /* 0x0007e2000d901d52 */
[----:B------:R-:W-:Y:S01]  /*2220*/  ISETP.GT.AND P0, PT, R8, 0x20, PT ;  /* 0x000000200800780c */ /* 0x000fe20003f04270 */
[--C-:B------:R-:W-:Y:S01]  /*2230*/  @P1 IMAD.WIDE R26, R242, 0x2, R18.reuse ;  /* 0x00000002f21a1825 */ /* 0x100fe200078e0212 */
[C---:B------:R-:W-:Y:S01]  /*2240*/  IADD3 R219, R228.reuse, 0x800, RZ ;  /* 0x00000800e4db7810 */ /* 0x040fe20007ffe0ff */
[----:B------:R3:W-:Y:S01]  /*2250*/  @P1 LDGSTS.E.BYPASS.LTC128B.128 [R231+0xa100], [R22.64], !P5 ;  /* 0x0a10000016e71fae */ /* 0x0007e2000e901d52 */
[C---:B------:R-:W-:Y:S01]  /*2260*/  IADD3 R218, R228.reuse, 0x1000, RZ ;  /* 0x00001000e4da7810 */ /* 0x040fe20007ffe0ff */
[----:B------:R-:W-:Y:S01]  /*2270*/  @P1 IMAD.WIDE R28, R241, 0x2, R18 ;  /* 0x00000002f11c1825 */ /* 0x000fe200078e0212 */
[C---:B------:R-:W-:Y:S01]  /*2280*/  IADD3 R217, R228.reuse, 0x1800, RZ ;  /* 0x00001800e4d97810 */ /* 0x040fe20007ffe0ff */
[----:B------:R3:W-:Y:S01]  /*2290*/  @P1 LDGSTS.E.BYPASS.LTC128B.128 [R231+0xc100], [R26.64], !P4 ;  /* 0x0c1000001ae71fae */ /* 0x0007e2000e101d52 */
[----:B------:R-:W-:Y:S01]  /*22a0*/  IADD3 R215, R228, 0x2000, RZ ;  /* 0x00002000e4d77810 */ /* 0x000fe20007ffe0ff */
[----:B------:R-:W-:Y:S01]  /*22b0*/  IMAD.WIDE R18, R244, 0x2, RZ ;  /* 0x00000002f4127825 */ /* 0x000fe200078e02ff */
[C---:B------:R-:W-:Y:S01]  /*22c0*/  IADD3 R214, R228.reuse, 0x2800, RZ ;  /* 0x00002800e4d67810 */ /* 0x040fe20007ffe0ff */
[----:B------:R3:W-:Y:S01]  /*22d0*/  @P1 LDGSTS.E.BYPASS.LTC128B.128 [R231+0xe100], [R28.64], !P6 ;  /* 0x0e1000001ce71fae */ /* 0x0007e2000f101d52 */
[----:B------:R-:W-:Y:S01]  /*22e0*/  IADD3 R213, R228, 0x3000, RZ ;  /* 0x00003000e4d57810 */ /* 0x000fe20007ffe0ff */
[----:B------:R-:W-:Y:S01]  /*22f0*/  IMAD.SHL.U32 R16, R14, 0x40, RZ ;  /* 0x000000400e107824 */ /* 0x000fe200078e00ff */
[----:B-1----:R-:W-:-:S02]  /*2300*/  IADD3 R30, P1, R20, R18, RZ ;  /* 0x00000012141e7210 */ /* 0x002fc40007f3e0ff */
[----:B------:R-:W-:Y:S02]  /*2310*/  IADD3 R212, R228, 0x3800, RZ ;  /* 0x00003800e4d47810 */ /* 0x000fe40007ffe0ff */
[----:B------:R-:W-:Y:S01]  /*2320*/  LOP3.LUT R16, R16, 0x1c0, RZ, 0xc0, !PT ;  /* 0x000001c010107812 */ /* 0x000fe200078ec0ff */
[----:B--2---:R-:W-:Y:S01]  /*2330*/  IMAD.X R31, R5, 0x1, R19, P1 ;  /* 0x00000001051f7824 */ /* 0x004fe200008e0613 */
[----:B----4-:R-:W-:Y:S02]  /*2340*/  IADD3 R14, P1, R18, R64, RZ ;  /* 0x00000040120e7210 */ /* 0x010fe40007f3e0ff */
[----:B------:R-:W-:Y:S02]  /*2350*/  LOP3.LUT R81, R16, 0x8, R81, 0xf8, !PT ;  /* 0x0000000810517812 */ /* 0x000fe400078ef851 */
[----:B------:R-:W-:Y:S01]  /*2360*/  SHF.R.U32.HI R16, RZ, 0x3, R16 ;  /* 0x00000003ff107819 */ /* 0x000fe20000011610 */
[----:B-----5:R-:W-:Y:S01]  /*2370*/  IMAD.X R15, R19, 0x1, R4, P1 ;  /* 0x00000001130f7824 */ /* 0x020fe200008e0604 */
[----:B------:R-:W-:Y:S01]  /*2380*/  IADD3 R211, R228, 0x4000, RZ ;  /* 0x00004000e4d37810 */ /* 0x000fe20007ffe0ff */
[----:B---3--:R-:W-:Y:S01]  /*2390*/  @P0 IMAD.WIDE R24, R244, 0x2, R12 ;  /* 0x00000002f4180825 */ /* 0x008fe200078e020c */
[----:B------:R-:W-:-:S02]  /*23a0*/  LOP3.LUT R81, R81, R16, RZ, 0x3c, !PT ;  /* 0x0000001051517212 */ /* 0x000fc400078e3cff */
[C---:B------:R-:W-:Y:S01]  /*23b0*/  IADD3 R210, R228.reuse, 0x4800, RZ ;  /* 0x00004800e4d27810 */ /* 0x040fe20007ffe0ff */
[--C-:B------:R-:W-:Y:S01]  /*23c0*/  @P0 IMAD.WIDE R22, R243, 0x2, R12.reuse ;  /* 0x00000002f3160825 */ /* 0x100fe200078e020c */
[----:B------:R1:W-:Y:S01]  /*23d0*/  @P0 LDGSTS.E.BYPASS.LTC128B.128 [R231+0x9100], [R24.64], !P3 ;  /* 0x0910000018e70fae */ /* 0x0003e2000d901d52 */
[----:B------:R-:W-:Y:S02]  /*23e0*/  IADD3 R209, R228, 0x5000, RZ ;  /* 0x00005000e4d17810 */ /* 0x000fe40007ffe0ff */
[--C-:B------:R-:W-:Y:S01]  /*23f0*/  @P0 IMAD.WIDE R26, R242, 0x2, R12.reuse ;  /* 0x00000002f21a0825 */ /* 0x100fe200078e020c */
[----:B------:R2:W-:Y:S01]  /*2400*/  @P0 LDGSTS.E.BYPASS.LTC128B.128 [R231+0xb100], [R22.64], !P5 ;  /* 0x0b10000016e70fae */ /* 0x0005e2000e901d52 */
[C---:B------:R-:W-:Y:S02]  /*2410*/  IADD3 R208, R228.reuse, 0x5800, RZ ;  /* 0x00005800e4d07810 */ /* 0x040fe40007ffe0ff */
[----:B------:R-:W-:Y:S01]  /*2420*/  @P0 IMAD.WIDE R18, R241, 0x2, R12 ;  /* 0x00000002f1120825 */ /* 0x000fe200078e020c */
[----:B------:R1:W-:Y:S01]  /*2430*/  @P0 LDGSTS.E.BYPASS.LTC128B.128 [R231+0xd100], [R26.64], !P4 ;  /* 0x0d1000001ae70fae */ /* 0x0003e2000e101d52 */
[----:B------:R-:W-:-:S02]  /*2440*/  IADD3 R207, R228, 0x6000, RZ ;  /* 0x00006000e4cf7810 */ /* 0x000fc40007ffe0ff */
[----:B------:R-:W-:Y:S01]  /*2450*/  IMAD.WIDE R12, R243, 0x2, RZ ;  /* 0x00000002f30c7825 */ /* 0x000fe200078e02ff */
[----:B------:R3:W-:Y:S01]  /*2460*/  @P0 LDGSTS.E.BYPASS.LTC128B.128 [R231+0xf100], [R18.64], !P6 ;  /* 0x0f10000012e70fae */ /* 0x0007e2000f101d52 */
[----:B------:R-:W-:Y:S02]  /*2470*/  IADD3 R206, R228, 0x6800, RZ ;  /* 0x00006800e4ce7810 */ /* 0x000fe40007ffe0ff */
[----:B------:R-:W-:Y:S01]  /*2480*/  IMAD.WIDE R16, R242, 0x2, RZ ;  /* 0x00000002f2107825 */ /* 0x000fe200078e02ff */
[----:B------:R-:W0:Y:S01]  /*2490*/  LDGDEPBAR ;  /* 0x00000000000079af */ /* 0x000e220000000000 */
[----:B------:R-:W-:Y:S02]  /*24a0*/  IADD3 R28, P1, R20, R12, RZ ;  /* 0x0000000c141c7210 */ /* 0x000fe40007f3e0ff */
[-C--:B------:R-:W-:Y:S01]  /*24b0*/  IADD3 R12, P0, R12, R64.reuse, RZ ;  /* 0x000000400c0c7210 */ /* 0x080fe20007f1e0ff */
[----:B------:R-:W-:Y:S01]  /*24c0*/  IMAD.IADD R230, R81, 0x1, R230 ;  /* 0x0000000151e67824 */ /* 0x000fe200078e02e6 */
[C---:B------:R-:W-:Y:S01]  /*24d0*/  IADD3 R205, R228.reuse, 0x7000, RZ ;  /* 0x00007000e4cd7810 */ /* 0x040fe20007ffe0ff */
[----:B------:R-:W-:Y:S01]  /*24e0*/  IMAD.X R29, R5, 0x1, R13, P1 ;  /* 0x00000001051d7824 */ /* 0x000fe200008e060d */
[----:B------:R-:W-:Y:S01]  /*24f0*/  IADD3 R204, R228, 0x7800, RZ ;  /* 0x00007800e4cc7810 */ /* 0x000fe20007ffe0ff */
[----:B------:R-:W-:Y:S01]  /*2500*/  IMAD.X R13, R13, 0x1, R4, P0 ;  /* 0x000000010d0d7824 */ /* 0x000fe200000e0604 */
[----:B------:R-:W-:Y:S01]  /*2510*/  IADD3 R66, P0, R16, R64, RZ ;  /* 0x0000004010427210 */ /* 0x000fe20007f1e0ff */
[----:B------:R-:W-:-:S04]  /*2520*/  IMAD.SHL.U32 R230, R230, 0x2, RZ ;  /* 0x00000002e6e67824 */ /* 0x000fc800078e00ff */
[----:B------:R-:W-:Y:S01]  /*2530*/  IMAD.X R67, R17, 0x1, R4, P0 ;  /* 0x0000000111437824 */ /* 0x000fe200000e0604 */
[----:B------:R-:W-:Y:S01]  /*2540*/  IADD3 R64, P0, R6, R64, RZ ;  /* 0x0000004006407210 */ /* 0x000fe20007f1e0ff */
[--C-:B------:R-:W-:Y:S01]  /*2550*/  IMAD R226, R2, 0x2, R230.reuse ;  /* 0x0000000202e27824 */ /* 0x100fe200078e02e6 */
[----:B--2---:R-:W-:Y:S01]  /*2560*/  IADD3 R22, P1, R20, R16, RZ ;  /* 0x0000001014167210 */ /* 0x004fe20007f3e0ff */
[----:B------:R-:W-:Y:S02]  /*2570*/  IMAD R225, R3, 0x2, R230 ;  /* 0x0000000203e17824 */ /* 0x000fe400078e02e6 */
[----:B------:R-:W-:Y:S01]  /*2580*/  IMAD.X R65, R7, 0x1, R4, P0 ;  /* 0x0000000107417824 */ /* 0x000fe200000e0604 */
[----:B------:R-:W-:Y:S01]  /*2590*/  ISETP.LT.OR P0, PT, R8, 0x1, P2 ;  /* 0x000000010800780c */ /* 0x000fe20001701670 */
[----:B------:R-:W-:Y:S01]  /*25a0*/  IMAD.X R23, R5, 0x1, R17, P1 ;  /* 0x0000000105177824 */ /* 0x000fe200008e0611 */
[----:B------:R-:W-:Y:S01]  /*25b0*/  IADD3 R20, P1, R20, R6, RZ ;  /* 0x0000000614147210 */ /* 0x000fe20007f3e0ff */
[----:B------:R-:W-:-:S04]  /*25c0*/  DEPBAR.LE SB0, 0x1 ;  /* 0x000080400000791a */ /* 0x000fc80000000000 */
[----:B------:R-:W-:-:S04]  /*25d0*/  DEPBAR.LE SB0, 0x0 ;  /* 0x000080000000791a */ /* 0x000fc80000000000 */
[----:B------:R-:W-:Y:S01]  /*25e0*/  BAR.SYNC.DEFER_BLOCKING 0x0 ;  /* 0x0000000000007b1d */ /* 0x000fe20000010000 */
[----:B------:R-:W-:Y:S01]  /*25f0*/  IMAD.X R21, R5, 0x1, R7, P1 ;  /* 0x0000000105157824 */ /* 0x000fe200008e0607 */
[----:B------:R-:W-:Y:S01]  /*2600*/  ISETP.GE.AND P1, PT, R10, c[0x0][0x1d4], PT ;  /* 0x000075000a007a0c */ /* 0x000fe20003f26270 */
[----:B------:R-:W-:Y:S01]  /*2610*/  IMAD R223, R3, 0x2, R226 ;  /* 0x0000000203df7824 */ /* 0x000fe200078e02e2 */
[----:B------:R-:W-:Y:S02]  /*2620*/  ISETP.GE.AND P2, PT, R9, c[0x0][0x1d4], PT ;  /* 0x0000750009007a0c */ /* 0x000fe40003f46270 */
[----:B------:R-:W-:Y:S04]  /*2630*/  LDSM.16.M88.4 R68, [R230+0x10100] ;  /* 0x01010000e644783b */ /* 0x000fe80000000200 */
[----:B------:R-:W-:Y:S04]  /*2640*/  LDSM.16.M88.4 R48, [R226+0x10100] ;  /* 0x01010000e230783b */ /* 0x000fe80000000200 */
[----:B------:R-:W2:Y:S04]  /*2650*/  LDSM.16.M88.4 R40, [R229+0x8100] ;  /* 0x00810000e528783b */ /* 0x000ea80000000200 */
[----:B------:R-:W4:Y:S04]  /*2660*/  LDSM.16.M88.4 R32, [R229+0x8900] ;  /* 0x00890000e520783b */ /* 0x000f280000000200 */
[----:B-1----:R-:W-:Y:S04]  /*2670*/  LDSM.16.M88.4 R24, [R229+0x9100] ;  /* 0x00910000e518783b */ /* 0x002fe80000000200 */
[----:B------:R-:W-:Y:S04]  /*2680*/  LDSM.16.M88.4 R4, [R229+0x9900] ;  /* 0x00990000e504783b */ /* 0x000fe80000000200 */
[----:B------:R-:W1:Y:S04]  /*2690*/  LDSM.16.M88.4 R56, [R228] ;  /* 0x00000000e438783b */ /* 0x000e680000000200 */
[----:B---3--:R-:W3:Y:S04]  /*26a0*/  LDSM.16.M88.4 R16, [R228+0x800] ;  /* 0x00080000e410783b */ /* 0x008ee80000000200 */
[----:B------:R-:W5:Y:S04]  /*26b0*/  LDSM.16.M88.4 R60, [R228+0x1000] ;  /* 0x00100000e43c783b */ /* 0x000f680000000200 */
[----:B------:R-:W1:Y:S04]  /*26c0*/  LDSM.16.M88.4 R52, [R228+0x1800] ;  /* 0x00180000e434783b */ /* 0x000e680000000200 */
[----:B------:R-:W-:Y:S01]  /*26d0*/  @!PT LDS RZ, [RZ] ;  /* 0x00000000fffff984 */ /* 0x000fe20000000800 */
[----:B------:R-:W-:Y:S01]  /*26e0*/  @!PT LDS RZ, [RZ] ;  /* 0x00000000fffff984 */ /* 0x000fe20000000800 */
[----:B------:R-:W-:Y:S01]  /*26f0*/  @!PT LDS RZ, [RZ] ;  /* 0x00000000fffff984 */ /* 0x000fe20000000800 */
[----:B------:R1:W-:Y:S01]  /*2700*/  LDGSTS.E.BYPASS.LTC128B.128 [R231+0x100], [R30.64], !P0 ;  /* 0x001000001ee77fae */ /* 0x0003e2000c101d52 */
[C---:B------:R-:W-:Y:S01]  /*2710*/  ISETP.LT.OR P0, PT, R8.reuse, 0x1, P1 ;  /* 0x000000010800780c */ /* 0x040fe20000f01670 */
[C---:B--2---:R-:W-:Y:S11]  /*2720*/  HMMA.16816.F32 R44, R68.reuse, R40, RZ ;  /* 0x00000028442c723c */ /* 0x044ff600000018ff */
[----:B------:R-:W-:Y:S01]  /*2730*/  @!UPT UIADD3 URZ, URZ, URZ, URZ ;  /* 0x0000003f3f3ff290 */ /* 0x000fe2000fffe03f */
[----:B------:R2:W-:Y:S01]  /*2740*/  LDGSTS.E.BYPASS.LTC128B.128 [R231+0x2100], [R28.64], !P0 ;  /* 0x021000001ce77fae */ /* 0x0005e2000c101d52 */
[----:B------:R-:W-:Y:S01]  /*2750*/  ISETP.LT.OR P0, PT, R8, 0x1, P2 ;  /* 0x000000010800780c */ /* 0x000fe20001701670 */
[----:B------:R-:W-:Y:S01]  /*2760*/  HMMA.16816.F32 R40, R68, R42, RZ ;  /* 0x0000002a4428723c */ /* 0x000fe200000018ff */
[----:B------:R-:W-:Y:S01]  /*2770*/  ISETP.GE.AND P2, PT, R0, c[0x0][0x1d4], PT ;  /* 0x0000750000007a0c */ /* 0x000fe20003f46270 */
[----:B------:R-:W-:-:S06]  /*2780*/  IMAD.MOV.U32 R0, RZ, RZ, 0x40 ;  /* 0x00000040ff007424 */ /* 0x000fcc00078e00ff */
[----:B----4-:R-:W-:Y:S04]  /*2790*/  HMMA.16816.F32 R36, R68, R32, RZ ;  /* 0x000000204424723c */ /* 0x010fe800000018ff */
[----:B------:R4:W-:Y:S01]  /*27a0*/  LDGSTS.E.BYPASS.LTC128B.128 [R231+0x4100], [R22.64], !P0 ;  /* 0x0410000016e77fae */ /* 0x0009e2000c101d52 */
[----:B------:R-:W-:-:S03]  /*27b0*/  ISETP.LT.OR P0, PT, R8, 0x1, P2 ;  /* 0x000000010800780c */ /* 0x000fc60001701670 */
[----:B------:R-:W-:Y:S08]  /*27c0*/  HMMA.16816.F32 R32, R68, R34, RZ ;  /* 0x000000224420723c */ /* 0x000ff000000018ff */
[----:B-1----:R-:W-:Y:S02]  /*27d0*/  HMMA.16816.F32 R44, R48, R56, R44 ;  /* 0x00000038302c723c */ /* 0x002fe4000000182c */
[----:B------:R4:W-:Y:S01]  /*27e0*/  LDGSTS.E.BYPASS.LTC128B.128 [R231+0x6100], [R20.64], !P0 ;  /* 0x0610000014e77fae */ /* 0x0009e2000c101d52 */
[----:B------:R-:W-:-:S04]  /*27f0*/  ISETP.GE.AND P0, PT, R244, c[0x0][0x1d4], PT ;  /* 0x00007500f4007a0c */ /* 0x000fc80003f06270 */
[C---:B------:R-:W-:Y:S01]  /*2800*/  ISETP.LT.OR P0, PT, R8.reuse, 0x21, P0 ;  /* 0x000000210800780c */ /* 0x040fe20000701670 */
[C---:B--2---:R-:W-:Y:S08]  /*2810*/  HMMA.16816.F32 R28, R68.reuse, R24, RZ ;  /* 0x00000018441c723c */ /* 0x044ff000000018ff */
[----:B------:R-:W-:Y:S04]  /*2820*/  HMMA.16816.F32 R24, R68, R26, RZ ;  /* 0x0000001a4418723c */ /* 0x000fe800000018ff */
[----:B------:R1:W-:Y:S01]  /*2830*/  LDGSTS.E.BYPASS.LTC128B.128 [R231+0x1100], [R14.64], !P0 ;  /* 0x011000000ee77fae */ /* 0x0003e2000c101d52 */
[----:B------:R-:W-:-:S02]  /*2840*/  ISETP.LT.OR P0, PT, R8, 0x21, P1 ;  /* 0x000000210800780c */ /* 0x000fc40000f01670 */
[----:B------:R-:W-:Y:S01]  /*2850*/  ISETP.GE.AND P1, PT, R9, c[0x0][0x1d4], PT ;  /* 0x0000750009007a0c */ /* 0x000fe20003f26270 */
[----:B------:R-:W-:Y:S03]  /*2860*/  HMMA.16816.F32 R40, R48, R58, R40 ;  /* 0x0000003a3028723c */ /* 0x000fe60000001828 */
[----:B------:R-:W-:-:S05]  /*2870*/  ISETP.LT.OR P1, PT, R8, 0x21, P1 ;  /* 0x000000210800780c */ /* 0x000fca0000f21670 */
[----:B----4-:R-:W-:Y:S02]  /*2880*/  HMMA.16816.F32 R20, R68, R4, RZ ;  /* 0x000000044414723c */ /* 0x010fe400000018ff */
        /* <DEDUP_REMOVED lines=9> */
[----:B---3--:R-:W-:Y:S04]  /*2920*/  HMMA.16816.F32 R36, R48, R16, R36 ;  /* 0x000000103024723c */ /* 0x008fe80000001824 */
[----:B------:R2:W-:Y:S01]  /*2930*/  LDGSTS.E.BYPASS.LTC128B.128 [R231+0x7100], [R64.64], !P0 ;  /* 0x0710000040e77fae */ /* 0x0005e2000c101d52 */
[----:B------:R-:W-:-:S03]  /*2940*/  PLOP3.LUT P0, PT, PT, PT, UP2, 0x40, 0x0 ;  /* 0x000000000000781c */ /* 0x000fc60003f0e828 */
[----:B------:R-:W-:Y:S01]  /*2950*/  LDSM.16.M88.4 R4, [R225+0x10100] ;  /* 0x01010000e104783b */ /* 0x000fe20000000200 */
[C---:B------:R-:W-:Y:S03]  /*2960*/  HMMA.16816.F32 R32, R48.reuse, R18, R32 ;  /* 0x000000123020723c */ /* 0x040fe60000001820 */
[----:B------:R-:W3:Y:S04]  /*2970*/  LDSM.16.M88.4 R8, [R224+0x8100] ;  /* 0x00810000e008783b */ /* 0x000ee80000000200 */
[----:B-1----:R-:W1:Y:S01]  /*2980*/  LDSM.16.M88.4 R12, [R224+0x8900] ;  /* 0x00890000e00c783b */ /* 0x002e620000000200 */
[C---:B-----5:R-:W-:Y:S03]  /*2990*/  HMMA.16816.F32 R28, R48.reuse, R60, R28 ;  /* 0x0000003c301c723c */ /* 0x060fe6000000181c */
[----:B------:R-:W4:Y:S04]  /*29a0*/  LDSM.16.M88.4 R56, [R224+0x9100] ;  /* 0x00910000e038783b */ /* 0x000f280000000200 */
[----:B------:R-:W5:Y:S01]  /*29b0*/  LDSM.16.M88.4 R16, [R224+0x9900] ;  /* 0x00990000e010783b */ /* 0x000f620000000200 */
[C---:B------:R-:W-:Y:S03]  /*29c0*/  HMMA.16816.F32 R24, R48.reuse, R62, R24 ;  /* 0x0000003e3018723c */ /* 0x040fe60000001818 */
[----:B------:R-:W-:Y:S04]  /*29d0*/  LDSM.16.M88.4 R60, [R224+0xb900] ;  /* 0x00b90000e03c783b */ /* 0x000fe80000000200 */
[----:B------:R-:W-:Y:S01]  /*29e0*/  LDSM.16.M88.4 R72, [R216+0x3000] ;  /* 0x00300000d848783b */ /* 0x000fe20000000200 */
[C---:B------:R-:W-:Y:S03]  /*29f0*/  HMMA.16816.F32 R20, R48.reuse, R52, R20 ;  /* 0x000000343014723c */ /* 0x040fe60000001814 */
[----:B--2---:R-:W-:Y:S04]  /*2a00*/  LDSM.16.M88.4 R64, [R229+0xd100] ;  /* 0x00d10000e540783b */ /* 0x004fe80000000200 */
[----:B------:R-:W-:Y:S01]  /*2a10*/  LDSM.16.M88.4 R76, [R224+0xd900] ;  /* 0x00d90000e04c783b */ /* 0x000fe20000000200 */
[----:B------:R-:W-:Y:S03]  /*2a20*/  HMMA.16816.F32 R68, R48, R54, R68 ;  /* 0x000000363044723c */ /* 0x000fe60000001844 */
[----:B------:R-:W-:Y:S04]  /*2a30*/  LDSM.16.M88.4 R48, [R223+0x10100] ;  /* 0x01010000df30783b */ /* 0x000fe80000000200 */
[----:B------:R-:W-:Y:S01]  /*2a40*/  LDSM.16.M88.4 R52, [R216+0x800] ;  /* 0x00080000d834783b */ /* 0x000fe20000000200 */
[C---:B---3--:R-:W-:Y:S03]  /*2a50*/  HMMA.16816.F32 R44, R4.reuse, R8, R44 ;  /* 0x00000008042c723c */ /* 0x048fe6000000182c */
[----:B------:R-:W0:Y:S05]  /*2a60*/  LDGDEPBAR ;  /* 0x00000000000079af */ /* 0x000e2a0000000000 */
[C---:B------:R-:W-:Y:S01]  /*2a70*/  HMMA.16816.F32 R40, R4.reuse, R10, R40 ;  /* 0x0000000a0428723c */ /* 0x040fe20000001828 */
[----:B------:R-:W2:Y:S07]  /*2a80*/  LDSM.16.M88.4 R8, [R216] ;  /* 0x00000000d808783b */ /* 0x000eae0000000200 */
[C---:B-1----:R-:W-:Y:S08]  /*2a90*/  HMMA.16816.F32 R36, R4.reuse, R12, R36 ;  /* 0x0000000c0424723c */ /* 0x042ff00000001824 */
[C---:B------:R-:W-:Y:S01]  /*2aa0*/  HMMA.16816.F32 R32, R4.reuse, R14, R32 ;  /* 0x0000000e0420723c */ /* 0x040fe20000001820 */
[----:B------:R-:W1:Y:S07]  /*2ab0*/  LDSM.16.M88.4 R12, [R216+0x1000] ;  /* 0x00100000d80c783b */ /* 0x000e6e0000000200 */
[C---:B----4-:R-:W-:Y:S08]  /*2ac0*/  HMMA.16816.F32 R28, R4.reuse, R56, R28 ;  /* 0x00000038041c723c */ /* 0x050ff0000000181c */
[C---:B------:R-:W-:Y:S01]  /*2ad0*/  HMMA.16816.F32 R24, R4.reuse, R58, R24 ;  /* 0x0000003a0418723c */ /* 0x040fe20000001818 */
[----:B------:R-:W3:Y:S07]  /*2ae0*/  LDSM.16.M88.4 R56, [R216+0x1800] ;  /* 0x00180000d838783b */ /* 0x000eee0000000200 */
[C---:B-----5:R-:W-:Y:S08]  /*2af0*/  HMMA.16816.F32 R20, R4.reuse, R16, R20 ;  /* 0x000000100414723c */ /* 0x060ff00000001814 */
[----:B------:R-:W-:Y:S01]  /*2b00*/  HMMA.16816.F32 R68, R4, R18, R68 ;  /* 0x000000120444723c */ /* 0x000fe20000001844 */
[----:B------:R-:W-:Y:S04]  /*2b10*/  LDSM.16.M88.4 R4, [R230+0x14100] ;  /* 0x01410000e604783b */ /* 0x000fe80000000200 */
[----:B------:R-:W4:Y:S03]  /*2b20*/  LDSM.16.M88.4 R16, [R229+0xa100] ;  /* 0x00a10000e510783b */ /* 0x000f260000000200 */
[C---:B--2---:R-:W-:Y:S08]  /*2b30*/  HMMA.16816.F32 R44, R48.reuse, R8, R44 ;  /* 0x00000008302c723c */ /* 0x044ff0000000182c */
[C---:B------:R-:W-:Y:S01]  /*2b40*/  HMMA.16816.F32 R40, R48.reuse, R10, R40 ;  /* 0x0000000a3028723c */ /* 0x040fe20000001828 */
[----:B------:R-:W2:Y:S07]  /*2b50*/  LDSM.16.M88.4 R8, [R229+0xa900] ;  /* 0x00a90000e508783b */ /* 0x000eae0000000200 */
        /* <DEDUP_REMOVED lines=8> */
[----:B------:R-:W-:Y:S04]  /*2be0*/  LDSM.16.M88.4 R48, [R228+0x2000] ;  /* 0x00200000e430783b */ /* 0x000fe80000000200 */
[----:B------:R-:W-:Y:S03]  /*2bf0*/  LDSM.16.M88.4 R56, [R228+0x3000] ;  /* 0x00300000e438783b */ /* 0x000fe60000000200 */
[C---:B----4-:R-:W-:Y:S08]  /*2c00*/  HMMA.16816.F32 R44, R4.reuse, R16, R44 ;  /* 0x00000010042c723c */ /* 0x050ff0000000182c */
[C---:B------:R-:W-:Y:S01]  /*2c10*/  HMMA.16816.F32 R40, R4.reuse, R18, R40 ;  /* 0x000000120428723c */ /* 0x040fe20000001828 */
[----:B------:R-:W3:Y:S07]  /*2c20*/  LDSM.16.M88.4 R16, [R226+0x14100] ;  /* 0x01410000e210783b */ /* 0x000eee0000000200 */
[C---:B--2---:R-:W-:Y:S08]  /*2c30*/  HMMA.16816.F32 R36, R4.reuse, R8, R36 ;  /* 0x000000080424723c */ /* 0x044ff00000001824 */
[C---:B------:R-:W-:Y:S01]  /*2c40*/  HMMA.16816.F32 R32, R4.reuse, R10, R32 ;  /* 0x0000000a0420723c */ /* 0x040fe20000001820 */
[----:B------:R-:W2:Y:S07]  /*2c50*/  LDSM.16.M88.4 R8, [R228+0x2800] ;  /* 0x00280000e408783b */ /* 0x000eae0000000200 */
[C---:B-----5:R-:W-:Y:S08]  /*2c60*/  HMMA.16816.F32 R28, R4.reuse, R52, R28 ;  /* 0x00000034041c723c */ /* 0x060ff0000000181c */
[C---:B------:R-:W-:Y:S01]  /*2c70*/  HMMA.16816.F32 R24, R4.reuse, R54, R24 ;  /* 0x000000360418723c */ /* 0x040fe20000001818 */
[----:B------:R-:W4:Y:S07]  /*2c80*/  LDSM.16.M88.4 R52, [R228+0x3800] ;  /* 0x00380000e434783b */ /* 0x000f2e0000000200 */
[C---:B-1----:R-:W-:Y:S08]  /*2c90*/  HMMA.16816.F32 R20, R4.reuse, R12, R20 ;  /* 0x0000000c0414723c */ /* 0x042ff00000001814 */
[----:B------:R-:W-:Y:S01]  /*2ca0*/  HMMA.16816.F32 R68, R4, R14, R68 ;  /* 0x0000000e0444723c */ /* 0x000fe20000001844 */
[----:B------:R-:W-:Y:S04]  /*2cb0*/  LDSM.16.M88.4 R12, [R225+0x14100] ;  /* 0x01410000e10c783b */ /* 0x000fe80000000200 */
[----:B------:R-:W1:Y:S03]  /*2cc0*/  LDSM.16.M88.4 R4, [R224+0xa100] ;  /* 0x00a10000e004783b */ /* 0x000e660000000200 */
[C---:B---3--:R-:W-:Y:S08]  /*2cd0*/  HMMA.16816.F32 R44, R16.reuse, R48, R44 ;  /* 0x00000030102c723c */ /* 0x048ff0000000182c */
[C---:B------:R-:W-:Y:S01]  /*2ce0*/  HMMA.16816.F32 R40, R16.reuse, R50, R40 ;  /* 0x000000321028723c */ /* 0x040fe20000001828 */
[----:B------:R-:W3:Y:S07]  /*2cf0*/  LDSM.16.M88.4 R48, [R224+0xa900] ;  /* 0x00a90000e030783b */ /* 0x000eee0000000200 */
[C---:B--2---:R-:W-:Y:S08]  /*2d00*/  HMMA.16816.F32 R36, R16.reuse, R8, R36 ;  /* 0x000000081024723c */ /* 0x044ff00000001824 */
[C---:B------:R-:W-:Y:S01]  /*2d10*/  HMMA.16816.F32 R32, R16.reuse, R10, R32 ;  /* 0x0000000a1020723c */ /* 0x040fe20000001820 */
[----:B------:R-:W2:Y:S07]  /*2d20*/  LDSM.16.M88.4 R8, [R224+0xb100] ;  /* 0x00b10000e008783b */ /* 0x000eae0000000200 */
[C---:B------:R-:W-:Y:S08]  /*2d30*/  HMMA.16816.F32 R28, R16.reuse, R56, R28 ;  /* 0x00000038101c723c */ /* 0x040ff0000000181c */
[C---:B------:R-:W-:Y:S01]  /*2d40*/  HMMA.16816.F32 R24, R16.reuse, R58, R24 ;  /* 0x0000003a1018723c */ /* 0x040fe20000001818 */
[----:B------:R-:W-:Y:S07]  /*2d50*/  LDSM.16.M88.4 R56, [R216+0x3800] ;  /* 0x00380000d838783b */ /* 0x000fee0000000200 */
[C---:B----4-:R-:W-:Y:S08]  /*2d60*/  HMMA.16816.F32 R20, R16.reuse, R52, R20 ;  /* 0x000000341014723c */ /* 0x050ff00000001814 */
[----:B------:R-:W-:Y:S01]  /*2d70*/  HMMA.16816.F32 R68, R16, R54, R68 ;  /* 0x000000361044723c */ /* 0x000fe20000001844 */
[----:B------:R-:W-:Y:S04]  /*2d80*/  LDSM.16.M88.4 R52, [R223+0x14100] ;  /* 0x01410000df34783b */ /* 0x000fe80000000200 */
[----:B------:R-:W4:Y:S03]  /*2d90*/  LDSM.16.M88.4 R16, [R216+0x2000] ;  /* 0x00200000d810783b */ /* 0x000f260000000200 */
[C---:B-1----:R-:W-:Y:S08]  /*2da0*/  HMMA.16816.F32 R44, R12.reuse, R4, R44 ;  /* 0x000000040c2c723c */ /* 0x042ff0000000182c */
[C---:B------:R-:W-:Y:S01]  /*2db0*/  HMMA.16816.F32 R40, R12.reuse, R6, R40 ;  /* 0x000000060c28723c */ /* 0x040fe20000001828 */
[----:B------:R-:W1:Y:S07]  /*2dc0*/  LDSM.16.M88.4 R4, [R216+0x2800] ;  /* 0x00280000d804783b */ /* 0x000e6e0000000200 */
[C---:B---3--:R-:W-:Y:S08]  /*2dd0*/  HMMA.16816.F32 R36, R12.reuse, R48, R36 ;  /* 0x000000300c24723c */ /* 0x048ff00000001824 */
[C---:B------:R-:W-:Y:S01]  /*2de0*/  HMMA.16816.F32 R32, R12.reuse, R50, R32 ;  /* 0x000000320c20723c */ /* 0x040fe20000001820 */
[----:B------:R-:W-:Y:S07]  /*2df0*/  LDSM.16.M88.4 R48, [R229+0xc100] ;  /* 0x00c10000e530783b */ /* 0x000fee0000000200 */
[C---:B--2---:R-:W-:Y:S08]  /*2e00*/  HMMA.16816.F32 R28, R12.reuse, R8, R28 ;  /* 0x000000080c1c723c */ /* 0x044ff0000000181c */
[C---:B------:R-:W-:Y:S01]  /*2e10*/  HMMA.16816.F32 R24, R12.reuse, R10, R24 ;  /* 0x0000000a0c18723c */ /* 0x040fe20000001818 */
[----:B------:R-:W2:Y:S07]  /*2e20*/  LDSM.16.M88.4 R8, [R230+0x18100] ;  /* 0x01810000e608783b */ /* 0x000eae0000000200 */
[C---:B------:R-:W-:Y:S08]  /*2e30*/  HMMA.16816.F32 R20, R12.reuse, R60, R20 ;  /* 0x0000003c0c14723c */ /* 0x040ff00000001814 */
[----:B------:R-:W-:Y:S01]  /*2e40*/  HMMA.16816.F32 R68, R12, R62, R68 ;  /* 0x0000003e0c44723c */ /* 0x000fe20000001844 */
[----:B------:R-:W3:Y:S04]  /*2e50*/  LDSM.16.M88.4 R12, [R229+0xc900] ;  /* 0x00c90000e50c783b */ /* 0x000ee80000000200 */
[----:B------:R-:W5:Y:S03]  /*2e60*/  LDSM.16.M88.4 R60, [R229+0xd900] ;  /* 0x00d90000e53c783b */ /* 0x000f660000000200 */
        /* <DEDUP_REMOVED lines=10> */
[----:B------:R-:W-:Y:S01]  /*2f10*/  HMMA.16816.F32 R68, R52, R58, R68 ;  /* 0x0000003a3444723c */ /* 0x000fe20000001844 */
[----:B------:R-:W4:Y:S04]  /*2f20*/  LDSM.16.M88.4 R56, [R228+0x4800] ;  /* 0x00480000e438783b */ /* 0x000f280000000200 */
[----:B------:R-:W1:Y:S03]  /*2f30*/  LDSM.16.M88.4 R52, [R228+0x5000] ;  /* 0x00500000e434783b */ /* 0x000e660000000200 */
[C---:B--2---:R-:W-:Y:S08]  /*2f40*/  HMMA.16816.F32 R44, R8.reuse, R48, R44 ;  /* 0x00000030082c723c */ /* 0x044ff0000000182c */
[C---:B------:R-:W-:Y:S01]  /*2f50*/  HMMA.16816.F32 R40, R8.reuse, R50, R40 ;  /* 0x000000320828723c */ /* 0x040fe20000001828 */
[----:B------:R-:W2:Y:S07]  /*2f60*/  LDSM.16.M88.4 R48, [R228+0x5800] ;  /* 0x00580000e430783b */ /* 0x000eae0000000200 */
[C---:B---3--:R-:W-:Y:S08]  /*2f70*/  HMMA.16816.F32 R36, R8.reuse, R12, R36 ;  /* 0x0000000c0824723c */ /* 0x048ff00000001824 */
[C---:B------:R-:W-:Y:S01]  /*2f80*/  HMMA.16816.F32 R32, R8.reuse, R14, R32 ;  /* 0x0000000e0820723c */ /* 0x040fe20000001820 */
[----:B------:R-:W-:Y:S07]  /*2f90*/  LDSM.16.M88.4 R12, [R224+0xc100] ;  /* 0x00c10000e00c783b */ /* 0x000fee0000000200 */
[C---:B------:R-:W-:Y:S08]  /*2fa0*/  HMMA.16816.F32 R28, R8.reuse, R64, R28 ;  /* 0x00000040081c723c */ /* 0x040ff0000000181c */
[C---:B------:R-:W-:Y:S01]  /*2fb0*/  HMMA.16816.F32 R24, R8.reuse, R66, R24 ;  /* 0x000000420818723c */ /* 0x040fe20000001818 */
[----:B------:R-:W-:Y:S07]  /*2fc0*/  LDSM.16.M88.4 R64, [R223+0x18100] ;  /* 0x01810000df40783b */ /* 0x000fee0000000200 */
[C---:B-----5:R-:W-:Y:S08]  /*2fd0*/  HMMA.16816.F32 R20, R8.reuse, R60, R20 ;  /* 0x0000003c0814723c */ /* 0x060ff00000001814 */
[----:B------:R-:W-:Y:S01]  /*2fe0*/  HMMA.16816.F32 R68, R8, R62, R68 ;  /* 0x0000003e0844723c */ /* 0x000fe20000001844 */
[----:B------:R-:W3:Y:S04]  /*2ff0*/  LDSM.16.M88.4 R8, [R224+0xc900] ;  /* 0x00c90000e008783b */ /* 0x000ee80000000200 */
[----:B------:R-:W-:Y:S03]  /*3000*/  LDSM.16.M88.4 R60, [R216+0x4000] ;  /* 0x00400000d83c783b */ /* 0x000fe60000000200 */
[C---:B-1----:R-:W-:Y:S08]  /*3010*/  HMMA.16816.F32 R44, R16.reuse, R4, R44 ;  /* 0x00000004102c723c */ /* 0x042ff0000000182c */
[C---:B------:R-:W-:Y:S01]  /*3020*/  HMMA.16816.F32 R40, R16.reuse, R6, R40 ;  /* 0x000000061028723c */ /* 0x040fe20000001828 */
[----:B------:R-:W1:Y:S07]  /*3030*/  LDSM.16.M88.4 R4, [R224+0xd100] ;  /* 0x00d10000e004783b */ /* 0x000e6e0000000200 */
[C---:B----4-:R-:W-:Y:S08]  /*3040*/  HMMA.16816.F32 R36, R16.reuse, R56, R36 ;  /* 0x000000381024723c */ /* 0x050ff00000001824 */
[C---:B------:R-:W-:Y:S01]  /*3050*/  HMMA.16816.F32 R32, R16.reuse, R58, R32 ;  /* 0x0000003a1020723c */ /* 0x040fe20000001820 */
[----:B------:R-:W4:Y:S07]  /*3060*/  LDSM.16.M88.4 R56, [R216+0x4800] ;  /* 0x00480000d838783b */ /* 0x000f2e0000000200 */
[C---:B------:R-:W-:Y:S08]  /*3070*/  HMMA.16816.F32 R28, R16.reuse, R52, R28 ;  /* 0x00000034101c723c */ /* 0x040ff0000000181c */
[C---:B------:R-:W-:Y:S01]  /*3080*/  HMMA.16816.F32 R24, R16.reuse, R54, R24 ;  /* 0x000000361018723c */ /* 0x040fe20000001818 */
[----:B------:R-:W5:Y:S07]  /*3090*/  LDSM.16.M88.4 R52, [R216+0x5000] ;  /* 0x00500000d834783b */ /* 0x000f6e0000000200 */
[C---:B--2---:R-:W-:Y:S08]  /*30a0*/  HMMA.16816.F32 R20, R16.reuse, R48, R20 ;  /* 0x000000301014723c */ /* 0x044ff00000001814 */
[----:B------:R-:W-:Y:S01]  /*30b0*/  HMMA.16816.F32 R68, R16, R50, R68 ;  /* 0x000000321044723c */ /* 0x000fe20000001844 */
[----:B------:R-:W2:Y:S04]  /*30c0*/  LDSM.16.M88.4 R48, [R216+0x5800] ;  /* 0x00580000d830783b */ /* 0x000ea80000000200 */
[----:B------:R-:W-:Y:S03]  /*30d0*/  LDSM.16.M88.4 R16, [R230+0x1c100] ;  /* 0x01c10000e610783b */ /* 0x000fe60000000200 */
        /* <DEDUP_REMOVED lines=8> */
[----:B------:R-:W1:Y:S07]  /*3160*/  LDSM.16.M88.4 R12, [R229+0xe100] ;  /* 0x00e10000e50c783b */ /* 0x000e6e0000000200 */
[C---:B------:R-:W-:Y:S08]  /*3170*/  HMMA.16816.F32 R20, R72.reuse, R76, R20 ;  /* 0x0000004c4814723c */ /* 0x040ff00000001814 */
[----:B------:R-:W-:Y:S08]  /*3180*/  HMMA.16816.F32 R68, R72, R78, R68 ;  /* 0x0000004e4844723c */ /* 0x000ff00000001844 */
[C---:B----4-:R-:W-:Y:S08]  /*3190*/  HMMA.16816.F32 R36, R64.reuse, R56, R36 ;  /* 0x000000384024723c */ /* 0x050ff00000001824 */
[C---:B------:R-:W-:Y:S01]  /*31a0*/  HMMA.16816.F32 R32, R64.reuse, R58, R32 ;  /* 0x0000003a4020723c */ /* 0x040fe20000001820 */
[----:B------:R-:W-:Y:S07]  /*31b0*/  LDSM.16.M88.4 R56, [R228+0x6000] ;  /* 0x00600000e438783b */ /* 0x000fee0000000200 */
[C---:B-----5:R-:W-:Y:S08]  /*31c0*/  HMMA.16816.F32 R28, R64.reuse, R52, R28 ;  /* 0x00000034401c723c */ /* 0x060ff0000000181c */
[C---:B------:R-:W-:Y:S01]  /*31d0*/  HMMA.16816.F32 R24, R64.reuse, R54, R24 ;  /* 0x000000364018723c */ /* 0x040fe20000001818 */
[----:B------:R-:W4:Y:S07]  /*31e0*/  LDSM.16.M88.4 R52, [R229+0xf900] ;  /* 0x00f90000e534783b */ /* 0x000f2e0000000200 */
[C---:B------:R-:W-:Y:S08]  /*31f0*/  HMMA.16816.F32 R44, R64.reuse, R60, R44 ;  /* 0x0000003c402c723c */ /* 0x040ff0000000182c */
[C---:B------:R-:W-:Y:S01]  /*3200*/  HMMA.16816.F32 R40, R64.reuse, R62, R40 ;  /* 0x0000003e4028723c */ /* 0x040fe20000001828 */
[----:B------:R-:W-:Y:S07]  /*3210*/  LDSM.16.M88.4 R60, [R226+0x1c100] ;  /* 0x01c10000e23c783b */ /* 0x000fee0000000200 */
[C---:B--2---:R-:W-:Y:S01]  /*3220*/  HMMA.16816.F32 R72, R64.reuse, R48, R20 ;  /* 0x000000304048723c */ /* 0x044fe20000001814 */
[----:B------:R-:W2:Y:S07]  /*3230*/  LDSM.16.M88.4 R20, [R228+0x6800] ;  /* 0x00680000e414783b */ /* 0x000eae0000000200 */
[----:B------:R-:W-:Y:S01]  /*3240*/  HMMA.16816.F32 R68, R64, R50, R68 ;  /* 0x000000324044723c */ /* 0x000fe20000001844 */
[----:B------:R-:W5:Y:S04]  /*3250*/  LDSM.16.M88.4 R48, [R228+0x7000] ;  /* 0x00700000e430783b */ /* 0x000f680000000200 */
[----:B------:R-:W-:Y:S03]  /*3260*/  LDSM.16.M88.4 R64, [R216+0x6800] ;  /* 0x00680000d840783b */ /* 0x000fe60000000200 */
        /* <DEDUP_REMOVED lines=9> */
[C---:B----4-:R-:W-:Y:S08]  /*3300*/  HMMA.16816.F32 R72, R16.reuse, R52, R72 ;  /* 0x000000341048723c */ /* 0x050ff00000001848 */
[----:B------:R-:W-:Y:S01]  /*3310*/  HMMA.16816.F32 R68, R16, R54, R68 ;  /* 0x000000361044723c */ /* 0x000fe20000001844 */
[----:B------:R-:W-:Y:S04]  /*3320*/  LDSM.16.M88.4 R16, [R224+0xf100] ;  /* 0x00f10000e010783b */ /* 0x000fe80000000200 */
[----:B------:R-:W-:Y:S03]  /*3330*/  LDSM.16.M88.4 R52, [R216+0x6000] ;  /* 0x00600000d834783b */ /* 0x000fe60000000200 */
[C---:B--2---:R-:W-:Y:S08]  /*3340*/  HMMA.16816.F32 R36, R60.reuse, R20, R36 ;  /* 0x000000143c24723c */ /* 0x044ff00000001824 */
[C---:B------:R-:W-:Y:S01]  /*3350*/  HMMA.16816.F32 R32, R60.reuse, R22, R32 ;  /* 0x000000163c20723c */ /* 0x040fe20000001820 */
[----:B------:R-:W2:Y:S07]  /*3360*/  LDSM.16.M88.4 R20, [R224+0xe900] ;  /* 0x00e90000e014783b */ /* 0x000eae0000000200 */
[C---:B-----5:R-:W-:Y:S08]  /*3370*/  HMMA.16816.F32 R28, R60.reuse, R48, R28 ;  /* 0x000000303c1c723c */ /* 0x060ff0000000181c */
[C---:B------:R-:W-:Y:S01]  /*3380*/  HMMA.16816.F32 R24, R60.reuse, R50, R24 ;  /* 0x000000323c18723c */ /* 0x040fe20000001818 */
[----:B------:R-:W4:Y:S07]  /*3390*/  LDSM.16.M88.4 R48, [R224+0xf900] ;  /* 0x00f90000e030783b */ /* 0x000f2e0000000200 */
[C---:B------:R-:W-:Y:S08]  /*33a0*/  HMMA.16816.F32 R44, R60.reuse, R56, R44 ;  /* 0x000000383c2c723c */ /* 0x040ff0000000182c */
[C---:B------:R-:W-:Y:S01]  /*33b0*/  HMMA.16816.F32 R40, R60.reuse, R58, R40 ;  /* 0x0000003a3c28723c */ /* 0x040fe20000001828 */
[----:B------:R-:W5:Y:S07]  /*33c0*/  LDSM.16.M88.4 R56, [R223+0x1c100] ;  /* 0x01c10000df38783b */ /* 0x000f6e0000000200 */
[C---:B---3--:R-:W-:Y:S08]  /*33d0*/  HMMA.16816.F32 R72, R60.reuse, R8, R72 ;  /* 0x000000083c48723c */ /* 0x048ff00000001848 */
[----:B------:R-:W-:Y:S01]  /*33e0*/  HMMA.16816.F32 R68, R60, R10, R68 ;  /* 0x0000000a3c44723c */ /* 0x000fe20000001844 */
[----:B------:R-:W3:Y:S04]  /*33f0*/  LDSM.16.M88.4 R60, [R216+0x7000] ;  /* 0x00700000d83c783b */ /* 0x000ee80000000200 */
[----:B------:R-:W3:Y:S01]  /*3400*/  LDSM.16.M88.4 R8, [R216+0x7800] ;  /* 0x00780000d808783b */ /* 0x000ee20000000200 */
[----:B------:R-:W-:-:S04]  /*3410*/  DEPBAR.LE SB0, 0x0 ;  /* 0x000080000000791a */ /* 0x000fc80000000000 */
[C---:B-1----:R-:W-:Y:S08]  /*3420*/  HMMA.16816.F32 R44, R12.reuse, R4, R44 ;  /* 0x000000040c2c723c */ /* 0x042ff0000000182c */
[C---:B------:R-:W-:Y:S08]  /*3430*/  HMMA.16816.F32 R40, R12.reuse, R6, R40 ;  /* 0x000000060c28723c */ /* 0x040ff00000001828 */
[C---:B--2---:R-:W-:Y:S08]  /*3440*/  HMMA.16816.F32 R36, R12.reuse, R20, R36 ;  /* 0x000000140c24723c */ /* 0x044ff00000001824 */
[C---:B------:R-:W-:Y:S08]  /*3450*/  HMMA.16816.F32 R32, R12.reuse, R22, R32 ;  /* 0x000000160c20723c */ /* 0x040ff00000001820 */
[C---:B------:R-:W-:Y:S08]  /*3460*/  HMMA.16816.F32 R28, R12.reuse, R16, R28 ;  /* 0x000000100c1c723c */ /* 0x040ff0000000181c */
[C---:B------:R-:W-:Y:S08]  /*3470*/  HMMA.16816.F32 R24, R12.reuse, R18, R24 ;  /* 0x000000120c18723c */ /* 0x040ff00000001818 */
[C---:B----4-:R-:W-:Y:S08]  /*3480*/  HMMA.16816.F32 R72, R12.reuse, R48, R72 ;  /* 0x000000300c48723c */ /* 0x050ff00000001848 */
[----:B------:R-:W-:Y:S08]  /*3490*/  HMMA.16816.F32 R68, R12, R50, R68 ;  /* 0x000000320c44723c */ /* 0x000ff00000001844 */
[C---:B-----5:R-:W-:Y:S08]  /*34a0*/  HMMA.16816.F32 R44, R56.reuse, R52, R44 ;  /* 0x00000034382c723c */ /* 0x060ff0000000182c */
[C---:B------:R-:W-:Y:S08]  /*34b0*/  HMMA.16816.F32 R40, R56.reuse, R54, R40 ;  /* 0x000000363828723c */ /* 0x040ff00000001828 */
[C---:B------:R-:W-:Y:S08]  /*34c0*/  HMMA.16816.F32 R36, R56.reuse, R64, R36 ;  /* 0x000000403824723c */ /* 0x040ff00000001824 */
[C---:B------:R-:W-:Y:S08]  /*34d0*/  HMMA.16816.F32 R32, R56.reuse, R66, R32 ;  /* 0x000000423820723c */ /* 0x040ff00000001820 */
[C---:B---3--:R-:W-:Y:S08]  /*34e0*/  HMMA.16816.F32 R28, R56.reuse, R60, R28 ;  /* 0x0000003c381c723c */ /* 0x048ff0000000181c */
[C---:B------:R-:W-:Y:S08]  /*34f0*/  HMMA.16816.F32 R24, R56.reuse, R62, R24 ;  /* 0x0000003e3818723c */ /* 0x040ff00000001818 */
[C---:B------:R-:W-:Y:S07]  /*3500*/  HMMA.16816.F32 R72, R56.reuse, R8, R72 ;  /* 0x000000083848723c */ /* 0x040fee0000001848 */
[----:B------:R-:W-:Y:S01]  /*3510*/  SHF.R.S32.HI R9, RZ, 0x1f, R244 ;  /* 0x0000001fff097819 */ /* 0x000fe200000114f4 */
[----:B------:R-:W-:Y:S01]  /*3520*/  HMMA.16816.F32 R68, R56, R10, R68 ;  /* 0x0000000a3844723c */ /* 0x000fe20000001844 */
[----:B------:R-:W-:Y:S06]  /*3530*/  BAR.SYNC.DEFER_BLOCKING 0x0 ;  /* 0x0000000000007b1d */ /* 0x000fec0000010000 */
[----:B------:R-:W-:Y:S05]  /*3540*/  @P0 BRA `(.L_x_5201) ;  /* 0x000004e000000947 */ /* 0x000fea0003800000 */
[----:B------:R-:W-:Y:S01]  /*3550*/  ISETP.NE.AND P1, PT, R232, 0x1, PT ;  /* 0x00000001e800780c */ /* 0x000fe20003f25270 */
        /* <DEDUP_REMOVED lines=19> */
[----:B------:R-:W-:Y:S01]  /*3690*/  IMAD.WIDE.U32 R6, R234, c[0x0][0x1e0], RZ ;  /* 0x00007800ea067a25 */ /* 0x000fe200078e00ff */
[----:B------:R-:W-:-:S02]  /*36a0*/  SHF.R.S32.HI R11, RZ, 0x1f, R234 ;  /* 0x0000001fff0b7819 */ /* 0x000fc400000114ea */
[----:B------:R-:W-:Y:S02]  /*36b0*/  LOP3.LUT R48, R48, 0xf, RZ, 0xc0, !PT ;  /* 0x0000000f30307812 */ /* 0x000fe400078ec0ff */
[----:B------:R-:W-:Y:S01]  /*36c0*/  SHF.L.U64.HI R14, R244, 0x1, R9 ;  /* 0x00000001f40e7819 */ /* 0x000fe20000010209 */
[----:B------:R-:W-:Y:S01]  /*36d0*/  IMAD R11, R11, c[0x0][0x1e0], RZ ;  /* 0x000078000b0b7a24 */ /* 0x000fe200078e02ff */
[----:B------:R-:W-:Y:S02]  /*36e0*/  LOP3.LUT R22, R22, 0xf, RZ, 0xc0, !PT ;  /* 0x0000000f16167812 */ /* 0x000fe400078ec0ff */
[----:B------:R-:W-:Y:S01]  /*36f0*/  IADD3 R17, -R247, 0x10, RZ ;  /* 0x00000010f7117810 */ /* 0x000fe20007ffe1ff */
[----:B------:R-:W-:-:S03]  /*3700*/  IMAD R11, R234, c[0x0][0x1e4], R11 ;  /* 0x00007900ea0b7a24 */ /* 0x000fc600078e020b */
[----:B------:R-:W-:Y:S01]  /*3710*/  LOP3.LUT R17, R17, 0xf, RZ, 0xc0, !PT ;  /* 0x0000000f11117812 */ /* 0x000fe200078ec0ff */
[----:B------:R-:W-:Y:S01]  /*3720*/  IMAD.IADD R7, R7, 0x1, R11 ;  /* 0x0000000107077824 */ /* 0x000fe200078e020b */
[----:B------:R-:W-:Y:S02]  /*3730*/  SHF.L.U64.HI R11, R243, 0x1, R248 ;  /* 0x00000001f30b7819 */ /* 0x000fe400000102f8 */
[----:B--2---:R-:W-:Y:S01]  /*3740*/  SHF.R.S32.HI R0, RZ, 0x1f, R233 ;  /* 0x0000001fff007819 */ /* 0x004fe200000114e9 */
[----:B------:R-:W-:Y:S01]  /*3750*/  IMAD.WIDE.U32 R4, R233, c[0x0][0x1f0], R6 ;  /* 0x00007c00e9047a25 */ /* 0x000fe200078e0006 */
[----:B------:R-:W-:-:S03]  /*3760*/  SHF.L.U64.HI R7, R242, 0x1, R245 ;  /* 0x00000001f2077819 */ /* 0x000fc600000102f5 */
[----:B------:R-:W-:Y:S01]  /*3770*/  IMAD R0, R0, c[0x0][0x1f0], RZ ;  /* 0x00007c0000007a24 */ /* 0x000fe200078e02ff */
[----:B------:R-:W-:Y:S01]  /*3780*/  IADD3 R15, P0, R4, UR14, RZ ;  /* 0x0000000e040f7c10 */ /* 0x000fe2000ff1e0ff */
[----:B------:R-:W-:Y:S01]  /*3790*/  IMAD.SHL.U32 R6, R242, 0x2, RZ ;  /* 0x00000002f2067824 */ /* 0x000fe200078e00ff */
[----:B------:R-:W-:Y:S01]  /*37a0*/  SHF.L.U64.HI R4, R241, 0x1, R246 ;  /* 0x00000001f1047819 */ /* 0x000fe200000102f6 */
[----:B------:R-:W-:-:S05]  /*37b0*/  IMAD R0, R233, c[0x0][0x1f4], R0 ;  /* 0x00007d00e9007a24 */ /* 0x000fca00078e0200 */
[----:B------:R-:W-:Y:S02]  /*37c0*/  IADD3.X R0, R5, UR7, R0, P0, !PT ;  /* 0x0000000705007c10 */ /* 0x000fe400087fe400 */
[C---:B------:R-:W-:Y:S02]  /*37d0*/  LEA R16, P0, R15.reuse, c[0x0][0x1c8], 0x1 ;  /* 0x000072000f107a11 */ /* 0x040fe400078008ff */
[----:B------:R-:W-:Y:S02]  /*37e0*/  SEL R5, RZ, 0x10, P4 ;  /* 0x00000010ff057807 */ /* 0x000fe40002000000 */
[----:B------:R-:W-:Y:S01]  /*37f0*/  LEA.HI.X R15, R15, c[0x0][0x1cc], R0, 0x1, P0 ;  /* 0x000073000f0f7a11 */ /* 0x000fe200000f0c00 */
[----:B------:R-:W1:Y:S01]  /*3800*/  SHFL.IDX PT, R19, R16, 0x1, 0x181f ;  /* 0x00381f0010137f89 */ /* 0x000e6200000e0000 */
[----:B------:R-:W-:Y:S01]  /*3810*/  IADD3 R20, -R5, 0x10, RZ ;  /* 0x0000001005147810 */ /* 0x000fe20007ffe1ff */
[----:B------:R-:W-:Y:S02]  /*3820*/  IMAD.SHL.U32 R0, R241, 0x2, RZ ;  /* 0x00000002f1007824 */ /* 0x000fe400078e00ff */
[----:B------:R-:W2:Y:S01]  /*3830*/  SHFL.IDX PT, R18, R15, 0x1, 0x181f ;  /* 0x00381f000f127f89 */ /* 0x000ea200000e0000 */
[----:B------:R-:W-:-:S03]  /*3840*/  LOP3.LUT R20, R20, 0xf, RZ, 0xc0, !PT ;  /* 0x0000000f14147812 */ /* 0x000fc600078ec0ff */
[----:B------:R-:W-:Y:S01]  /*3850*/  SHFL.IDX PT, R15, R15, RZ, 0x181f ;  /* 0x00181fff0f0f7589 */ /* 0x000fe200000e0000 */
[----:B-1----:R-:W-:-:S04]  /*3860*/  IADD3 R48, P1, P0, R48, R19, R13 ;  /* 0x0000001330307210 */ /* 0x002fc8000783e00d */
[----:B--2---:R-:W-:Y:S02]  /*3870*/  IADD3.X R49, RZ, R18, R14, P1, P0 ;  /* 0x00000012ff317210 */ /* 0x004fe40000fe040e */
[----:B------:R-:W-:-:S04]  /*3880*/  IADD3 R22, P1, P0, R22, R19, R10 ;  /* 0x0000001316167210 */ /* 0x000fc8000783e00a */
[----:B------:R-:W-:Y:S02]  /*3890*/  IADD3.X R23, RZ, R18, R11, P1, P0 ;  /* 0x00000012ff177210 */ /* 0x000fe40000fe040b */
[----:B------:R-:W-:-:S04]  /*38a0*/  IADD3 R20, P1, P0, R20, R19, R6 ;  /* 0x0000001314147210 */ /* 0x000fc8000783e006 */
[-C--:B------:R-:W-:Y:S02]  /*38b0*/  IADD3.X R21, RZ, R18.reuse, R7, P1, P0 ;  /* 0x00000012ff157210 */ /* 0x080fe40000fe0407 */
[----:B------:R-:W-:Y:S02]  /*38c0*/  IADD3 R50, P1, P0, R17, R19, R0 ;  /* 0x0000001311327210 */ /* 0x000fe4000783e000 */
[----:B------:R-:W1:Y:S02]  /*38d0*/  SHFL.IDX PT, R17, R16, RZ, 0x181f ;  /* 0x00181fff10117589 */ /* 0x000e6400000e0000 */
[----:B------:R-:W-:Y:S02]  /*38e0*/  IADD3.X R51, RZ, R18, R4, P1, P0 ;  /* 0x00000012ff337210 */ /* 0x000fe40000fe0404 */
        /* <DEDUP_REMOVED lines=20> */
.L_x_5201:
[----:B------:R-:W-:Y:S01]  /*3a30*/  LOP3.LUT R0, R86, 0xffffffe0, RZ, 0xc0, !PT ;  /* 0xffffffe056007812 */ /* 0x000fe200078ec0ff */
[----:B------:R-:W-:Y:S01]  /*3a40*/  UIADD3 UR4, UR10, 0x1, -UR11 ;  /* 0x000000010a047890 */ /* 0x000fe2000fffe80b */
[----:B------:R-:W-:Y:S01]  /*3a50*/  LEA.HI R4, R84, R83, RZ, 0x2 ;  /* 0x0000005354047211 */ /* 0x000fe200078f10ff */
[----:B------:R-:W-:Y:S01]  /*3a60*/  ULDC UR26, c[0x0][0x2ac] ;  /* 0x0000ab00001a7ab9 */ /* 0x000fe20000000800 */
[----:B-1----:R-:W-:Y:S01]  /*3a70*/  SHF.R.S32.HI R6, RZ, 0x1f, R85 ;  /* 0x0000001fff067819 */ /* 0x002fe20000011455 */
[C---:B------:R-:W-:Y:S01]  /*3a80*/  IMAD.IADD R0, R83.reuse, 0x1, -R0 ;  /* 0x0000000153007824 */ /* 0x040fe200078e0a00 */
[----:B------:R-:W-:Y:S01]  /*3a90*/  LOP3.LUT R4, R4, 0xfffffffc, RZ, 0xc0, !PT ;  /* 0xfffffffc04047812 */ /* 0x000fe200078ec0ff */
[----:B------:R-:W-:Y:S01]  /*3aa0*/  ULDC UR5, c[0x0][0x324] ;  /* 0x0000c90000057ab9 */ /* 0x000fe20000000800 */
[----:B------:R-:W-:Y:S01]  /*3ab0*/  LEA.HI R6, R6, R85, RZ, 0x3 ;  /* 0x0000005506067211 */ /* 0x000fe200078f18ff */
[----:B------:R-:W0:Y:S01]  /*3ac0*/  LDGDEPBAR ;  /* 0x00000000000079af */ /* 0x000e220000000000 */
[----:B------:R-:W-:Y:S01]  /*3ad0*/  SHF.R.S32.HI R5, RZ, 0x1f, R0 ;  /* 0x0000001fff057819 */ /* 0x000fe20000011400 */
[----:B------:R-:W-:Y:S01]  /*3ae0*/  IMAD.IADD R83, R83, 0x1, -R4 ;  /* 0x0000000153537824 */ /* 0x000fe200078e0a04 */
[----:B------:R-:W-:-:S02]  /*3af0*/  LOP3.LUT R6, R6, 0xffffff8, RZ, 0xc0, !PT ;  /* 0x0ffffff806067812 */ /* 0x000fc400078ec0ff */
[----:B------:R-:W-:Y:S02]  /*3b00*/  LEA.HI R4, R5, R0, RZ, 0x2 ;  /* 0x0000000005047211 */ /* 0x000fe400078f10ff */
[----:B------:R-:W-:Y:S01]  /*3b10*/  LEA.HI R5, R83, R83, RZ, 0x1 ;  /* 0x0000005353057211 */ /* 0x000fe200078f08ff */
[----:B------:R-:W-:Y:S01]  /*3b20*/  IMAD.IADD R85, R85, 0x1, -R6 ;  /* 0x0000000155557824 */ /* 0x000fe200078e0a06 */
[----:B------:R-:W-:Y:S02]  /*3b30*/  PLOP3.LUT P0, PT, PT, PT, UP1, 0x80, 0x0 ;  /* 0x000000000000781c */ /* 0x000fe40003f0f018 */
[C---:B------:R-:W-:Y:S02]  /*3b40*/  LEA.HI.SX32 R6, R4.reuse, UR24, 0x1e ;  /* 0x0000001804067c11 */ /* 0x040fe4000f8ff2ff */
[----:B------:R-:W-:Y:S02]  /*3b50*/  LOP3.LUT R8, R5, 0x1ffffffe, RZ, 0xc0, !PT ;  /* 0x1ffffffe05087812 */ /* 0x000fe400078ec0ff */
[----:B------:R-:W-:Y:S01]  /*3b60*/  LOP3.LUT R237, R4, 0x7ffffffc, RZ, 0xc0, !PT ;  /* 0x7ffffffc04ed7812 */ /* 0x000fe200078ec0ff */
[----:B------:R-:W-:-:S02]  /*3b70*/  IMAD R6, R85, 0x10, R6 ;  /* 0x0000001055067824 */ /* 0x000fc400078e0206 */
[----:B------:R-:W-:Y:S02]  /*3b80*/  IMAD.IADD R83, R83, 0x1, -R8 ;  /* 0x0000000153537824 */ /* 0x000fe400078e0a08 */
[----:B------:R-:W-:Y:S02]  /*3b90*/  IMAD.IADD R237, R0, 0x1, -R237 ;  /* 0x0000000100ed7824 */ /* 0x000fe400078e0aed */
[----:B------:R-:W-:Y:S02]  /*3ba0*/  IMAD R236, R83, 0x8, R6 ;  /* 0x0000000853ec7824 */ /* 0x000fe400078e0206 */
[----:B------:R-:W-:Y:S01]  /*3bb0*/  IMAD.U32 R0, RZ, RZ, UR4 ;  /* 0x00000004ff007e24 */ /* 0x000fe2000f8e00ff */
[----:B------:R-:W-:Y:S01]  /*3bc0*/  ULDC UR4, c[0x0][0x1d0] ;  /* 0x0000740000047ab9 */ /* 0x000fe20000000800 */
[----:B------:R-:W-:Y:S01]  /*3bd0*/  @P0 IMAD.HI.U32 R5, R236, c[0x0][0x2c8], RZ ;  /* 0x0000b200ec050a27 */ /* 0x000fe200078e00ff */
[----:B------:R-:W-:Y:S01]  /*3be0*/  PLOP3.LUT P0, PT, PT, PT, UP1, 0x80, 0x0 ;  /* 0x000000000000781c */ /* 0x000fe20003f0f018 */
[----:B------:R-:W-:-:S02]  /*3bf0*/  UIMAD UR4, UR26, UR4, -UR11 ;  /* 0x000000041a0472a4 */ /* 0x000fc4000f8e0a0b */
[----:B------:R-:W-:Y:S01]  /*3c00*/  IMAD.MOV.U32 R11, RZ, RZ, R236 ;  /* 0x000000ffff0b7224 */ /* 0x000fe200078e00ec */
[----:B------:R-:W-:Y:S01]  /*3c10*/  ULOP3.LUT UR11, URZ, UR5, URZ, 0x33, !UPT ;  /* 0x000000053f0b7292 */ /* 0x000fe2000f8e333f */
[----:B------:R-:W-:Y:S02]  /*3c20*/  IMAD.SHL.U32 R237, R237, 0x2, RZ ;  /* 0x00000002eded7824 */ /* 0x000fe400078e00ff */
[----:B------:R-:W-:-:S06]  /*3c30*/  IMAD.IADD R4, R82, 0x1, R81 ;  /* 0x0000000152047824 */ /* 0x000fcc00078e0251 */
[----:B------:R-:W-:Y:S02]  /*3c40*/  @P0 SHF.R.U32.HI R11, RZ, c[0x0][0x2cc], R5 ;  /* 0x0000b300ff0b0a19 */ /* 0x000fe40000011605 */
[----:B------:R-:W-:Y:S02]  /*3c50*/  PLOP3.LUT P0, PT, PT, PT, UP0, 0x40, 0x0 ;  /* 0x000000000000781c */ /* 0x000fe40003f0e808 */
[----:B------:R-:W-:Y:S01]  /*3c60*/  IADD3 R5, R0, -c[0x0][0x168], -R237 ;  /* 0x80005a0000057a10 */ /* 0x000fe20007ffe8ed */
[----:B------:R-:W1:Y:S01]  /*3c70*/  SHFL.IDX PT, R6, R11, RZ, 0x1c1f ;  /* 0x001c1fff0b067589 */ /* 0x000e6200000e0000 */
[----:B------:R-:W-:Y:S02]  /*3c80*/  IADD3 R0, -R237, UR4, RZ ;  /* 0x00000004ed007c10 */ /* 0x000fe4000fffe1ff */
[C---:B------:R-:W-:Y:S02]  /*3c90*/  IADD3 R7, R5.reuse, c[0x0][0x328], RZ ;  /* 0x0000ca0005077a10 */ /* 0x040fe40007ffe0ff */
[----:B------:R-:W-:-:S03]  /*3ca0*/  IADD3 R5, R5, UR11, RZ ;  /* 0x0000000b05057c10 */ /* 0x000fc6000fffe0ff */
[--C-:B-1----:R-:W-:Y:S02]  /*3cb0*/  IMAD.IADD R15, R7, 0x1, R6.reuse ;  /* 0x00000001070f7824 */ /* 0x102fe400078e0206 */
[----:B------:R-:W-:-:S03]  /*3cc0*/  IMAD.IADD R13, R5, 0x1, R6 ;  /* 0x00000001050d7824 */ /* 0x000fc600078e0206 */
[----:B------:R-:W-:Y:S01]  /*3cd0*/  IMNMX R15, R15, R0, PT ;  /* 0x000000000f0f7217 */ /* 0x000fe20003800200 */
        /* <DEDUP_REMOVED lines=13> */
.L_x_5204:
[----:B------:R-:W-:-:S04]  /*3db0*/  MOV R6, c[0x0][0x32c] ;  /* 0x0000cb0000067a02 */ /* 0x000fc80000000f00 */
[----:B------:R-:W-:-:S13]  /*3dc0*/  ISETP.NE.AND P0, PT, R6, 0x1, PT ;  /* 0x000000010600780c */ /* 0x000fda0003f05270 */
[----:B------:R-:W-:-:S05]  /*3dd0*/  @P0 IMAD.HI.U32 R6, R17, c[0x0][0x330], RZ ;  /* 0x0000cc0011060a27 */ /* 0x000fca00078e00ff */
[----:B------:R-:W-:Y:S02]  /*3de0*/  @P0 SHF.R.U32.HI R17, RZ, c[0x0][0x334], R6 ;  /* 0x0000cd00ff110a19 */ /* 0x000fe40000011606 */
.L_x_5205:
[----:B------:R-:W-:Y:S05]  /*3df0*/  BSYNC B0 ;  /* 0x0000000000007941 */ /* 0x000fea0003800000 */
.L_x_5203:
[----:B------:R-:W-:-:S04]  /*3e00*/  IMAD R8, R17, c[0x0][0x32c], -R80 ;  /* 0x0000cb0011087a24 */ /* 0x000fc800078e0a50 */
[----:B------:R-:W-:-:S05]  /*3e10*/  IMAD.IADD R8, R8, 0x1, -R237 ;  /* 0x0000000108087824 */ /* 0x000fca00078e0aed */
[----:B------:R-:W-:Y:S02]  /*3e20*/  IADD3 R6, R8, c[0x0][0x32c], RZ ;  /* 0x0000cb0008067a10 */ /* 0x000fe40007ffe0ff */
[----:B------:R-:W-:Y:S02]  /*3e30*/  IMNMX R13, R13, R8, !PT ;  /* 0x000000080d0d7217 */ /* 0x000fe40007800200 */
[----:B------:R-:W-:Y:S02]  /*3e40*/  IMNMX R15, R15, R6, PT ;  /* 0x000000060f0f7217 */ /* 0x000fe40003800200 */
.L_x_5202:
[----:B------:R-:W-:Y:S01]  /*3e50*/  ISETP.LT.AND P1, PT, RZ, UR20, PT ;  /* 0x00000014ff007c0c */ /* 0x000fe2000bf21270 */
[----:B------:R-:W1:Y:S03]  /*3e60*/  SHFL.IDX PT, R16, R11, 0x1, 0x1c1f ;  /* 0x003c1f000b107f89 */ /* 0x000e6600000e0000 */
[----:B------:R-:W-:-:S04]  /*3e70*/  ISETP.GT.AND P0, PT, R13, RZ, P1 ;  /* 0x000000ff0d00720c */ /* 0x000fc80000f04270 */
[----:B------:R-:W-:-:S04]  /*3e80*/  ISETP.LT.OR P0, PT, R15, 0x1, P0 ;  /* 0x000000010f00780c */ /* 0x000fc80000701670 */
[----:B------:R-:W-:Y:S02]  /*3e90*/  FSEL R44, R44, -INF , !P0 ;  /* 0xff8000002c2c7808 */ /* 0x000fe40004000000 */
[----:B------:R-:W-:-:S04]  /*3ea0*/  ISETP.GT.AND P0, PT, R13, 0x1, P1 ;  /* 0x000000010d00780c */ /* 0x000fc80000f04270 */
[----:B------:R-:W-:-:S04]  /*3eb0*/  ISETP.LT.OR P0, PT, R15, 0x2, P0 ;  /* 0x000000020f00780c */ /* 0x000fc80000701670 */
[----:B------:R-:W-:Y:S02]  /*3ec0*/  FSEL R8, R45, -INF , !P0 ;  /* 0xff8000002d087808 */ /* 0x000fe40004000000 */
[----:B------:R-:W-:Y:S01]  /*3ed0*/  ISETP.GT.AND P0, PT, R13, 0x8, P1 ;  /* 0x000000080d00780c */ /* 0x000fe20000f04270 */
[----:B-1----:R-:W-:-:S03]  /*3ee0*/  IMAD.IADD R7, R7, 0x1, R16 ;  /* 0x0000000107077824 */ /* 0x002fc600078e0210 */
[----:B------:R-:W-:Y:S02]  /*3ef0*/  ISETP.LT.OR P0, PT, R15, 0x9, P0 ;  /* 0x000000090f00780c */ /* 0x000fe40000701670 */
[----:B------:R-:W-:Y:S01]  /*3f00*/  IMNMX R0, R7, R0, PT ;  /* 0x0000000007007217 */ /* 0x000fe20003800200 */
[----:B------:R-:W-:Y:S01]  /*3f10*/  IMAD.IADD R7, R5, 0x1, R16 ;  /* 0x0000000105077824 */ /* 0x000fe200078e0210 */
        /* <DEDUP_REMOVED lines=40> */
[----:B------:R-:W-:-:S13]  /*41a0*/  PLOP3.LUT P0, PT, PT, PT, UP0, 0x40, 0x0 ;  /* 0x000000000000781c */ /* 0x000fda0003f0e808 */
        /* <DEDUP_REMOVED lines=13> */
.L_x_5208:
[----:B------:R-:W-:-:S04]  /*4280*/  MOV R5, c[0x0][0x32c] ;  /* 0x0000cb0000057a02 */ /* 0x000fc80000000f00 */
[----:B------:R-:W-:-:S13]  /*4290*/  ISETP.NE.AND P0, PT, R5, 0x1, PT ;  /* 0x000000010500780c */ /* 0x000fda0003f05270 */
[----:B------:R-:W-:-:S05]  /*42a0*/  @P0 IMAD.HI.U32 R5, R11, c[0x0][0x330], RZ ;  /* 0x0000cc000b050a27 */ /* 0x000fca00078e00ff */
[----:B------:R-:W-:Y:S02]  /*42b0*/  @P0 SHF.R.U32.HI R11, RZ, c[0x0][0x334], R5 ;  /* 0x0000cd00ff0b0a19 */ /* 0x000fe40000011605 */
.L_x_5209:
[----:B------:R-:W-:Y:S05]  /*42c0*/  BSYNC B0 ;  /* 0x0000000000007941 */ /* 0x000fea0003800000 */
.L_x_5207:
[----:B------:R-:W-:-:S04]  /*42d0*/  IMAD R16, R11, c[0x0][0x32c], -R80 ;  /* 0x0000cb000b107a24 */ /* 0x000fc800078e0a50 */
[----:B------:R-:W-:-:S05]  /*42e0*/  IMAD.IADD R16, R16, 0x1, -R237 ;  /* 0x0000000110107824 */ /* 0x000fca00078e0aed */
[----:B------:R-:W-:Y:S02]  /*42f0*/  IADD3 R5, R16, c[0x0][0x32c], RZ ;  /* 0x0000cb0010057a10 */ /* 0x000fe40007ffe0ff */
[----:B------:R-:W-:Y:S02]  /*4300*/  IMNMX R7, R7, R16, !PT ;  /* 0x0000001007077217 */ /* 0x000fe40007800200 */
[----:B------:R-:W-:Y:S02]  /*4310*/  IMNMX R0, R0, R5, PT ;  /* 0x0000000500007217 */ /* 0x000fe40003800200 */
.L_x_5206:
[----:B------:R-:W-:Y:S01]  /*4320*/  ISETP.GT.AND P0, PT, R7, 0x8, P1 ;  /* 0x000000080700780c */ /* 0x000fe20000f04270 */
[----:B------:R-:W-:Y:S01]  /*4330*/  IMAD.SHL.U32 R227, R4, 0x2, RZ ;  /* 0x0000000204e37824 */ /* 0x000fe200078e00ff */
[----:B------:R-:W-:Y:S01]  /*4340*/  FMNMX.FTZ R11, R44, R8, !PT ;  /* 0x000000082c0b7209 */ /* 0x000fe20007810000 */
[----:B------:R-:W-:Y:S01]  /*4350*/  @UP1 USHF.L.U32 UR25, UR25, 0x7, URZ ;  /* 0x0000000719191899 */ /* 0x000fe2000800063f */
[----:B------:R-:W-:Y:S01]  /*4360*/  ISETP.LT.OR P0, PT, R0, 0x9, P0 ;  /* 0x000000090000780c */ /* 0x000fe20000701670 */
[--C-:B------:R-:W-:Y:S01]  /*4370*/  IMAD R222, R2, 0x2, R227.reuse ;  /* 0x0000000202de7824 */ /* 0x100fe200078e02e3 */
[----:B------:R-:W-:Y:S01]  /*4380*/  FMNMX.FTZ R11, R40, R11, !PT ;  /* 0x0000000b280b7209 */ /* 0x000fe20007810000 */
[C---:B------:R-:W-:Y:S01]  /*4390*/  IMAD R221, R3.reuse, 0x2, R227 ;  /* 0x0000000203dd7824 */ /* 0x040fe200078e02e3 */
[----:B------:R-:W-:Y:S01]  /*43a0*/  FSEL R5, R42, -INF , !P0 ;  /* 0xff8000002a057808 */ /* 0x000fe20004000000 */
[----:B------:R-:W-:Y:S01]  /*43b0*/  IMAD R220, R3, 0x2, R222 ;  /* 0x0000000203dc7824 */ /* 0x000fe200078e02de */
[----:B------:R-:W-:Y:S01]  /*43c0*/  ISETP.GT.AND P0, PT, R7, 0x9, P1 ;  /* 0x000000090700780c */ /* 0x000fe20000f04270 */
[----:B------:R-:W-:Y:S01]  /*43d0*/  LDSM.16.MT88.4 R140, [R222+0x100] ;  /* 0x00010000de8c783b */ /* 0x000fe20000004200 */
[----:B------:R-:W-:Y:S01]  /*43e0*/  FMNMX.FTZ R11, R14, R11, !PT ;  /* 0x0000000b0e0b7209 */ /* 0x000fe20007810000 */
[----:B------:R-:W-:Y:S01]  /*43f0*/  ULDC.64 UR4, c[0x0][0x2c8] ;  /* 0x0000b20000047ab9 */ /* 0x000fe20000000a00 */
[----:B------:R-:W-:Y:S01]  /*4400*/  ISETP.LT.OR P0, PT, R0, 0xa, P0 ;  /* 0x0000000a0000780c */ /* 0x000fe20000701670 */
[----:B------:R-:W-:Y:S01]  /*4410*/  LDSM.16.MT88.4 R132, [R227+0x100] ;  /* 0x00010000e384783b */ /* 0x000fe20000004200 */
[----:B------:R-:W-:Y:S01]  /*4420*/  FMNMX.FTZ R11, R12, R11, !PT ;  /* 0x0000000b0c0b7209 */ /* 0x000fe20007810000 */
[----:B------:R-:W-:Y:S01]  /*4430*/  UIMAD.WIDE.U32 UR26, UR25, UR4, URZ ;  /* 0x00000004191a72a5 */ /* 0x000fe2000f8e003f */
[----:B------:R-:W-:Y:S01]  /*4440*/  FSEL R43, R43, -INF , !P0 ;  /* 0xff8000002b2b7808 */ /* 0x000fe20004000000 */
[----:B------:R-:W-:Y:S01]  /*4450*/  LDSM.16.MT88.4 R148, [R221+0x100] ;  /* 0x00010000dd94783b */ /* 0x000fe20000004200 */
[C---:B------:R-:W-:Y:S01]  /*4460*/  ISETP.GT.AND P0, PT, R7.reuse, 0x10, P1 ;  /* 0x000000100700780c */ /* 0x040fe20000f04270 */
[----:B------:R-:W-:Y:S01]  /*4470*/  UIADD3 UR20, UR20, -0x2, URZ ;  /* 0xfffffffe14147890 */ /* 0x000fe2000fffe03f */
[----:B------:R-:W-:Y:S01]  /*4480*/  FMNMX.FTZ R11, R6, R11, !PT ;  /* 0x0000000b060b7209 */ /* 0x000fe20007810000 */
[----:B------:R-:W-:Y:S01]  /*4490*/  LDSM.16.MT88.4 R156, [R220+0x100] ;  /* 0x00010000dc9c783b */ /* 0x000fe20000004200 */
[----:B------:R-:W-:Y:S01]  /*44a0*/  ISETP.LT.OR P0, PT, R0, 0x11, P0 ;  /* 0x000000110000780c */ /* 0x000fe20000701670 */
[----:B------:R-:W-:Y:S01]  /*44b0*/  @UP1 UMOV UR25, UR27 ;  /* 0x0000001b00191c82 */ /* 0x000fe20008000000 */
[----:B------:R-:W-:Y:S01]  /*44c0*/  FMNMX.FTZ R11, R32, R11, !PT ;  /* 0x0000000b200b7209 */ /* 0x000fe20007810000 */
[----:B------:R-:W-:Y:S01]  /*44d0*/  LDSM.16.MT88.4 R48, [R222+0x2100] ;  /* 0x00210000de30783b */ /* 0x000fe20000004200 */
[----:B------:R-:W-:Y:S01]  /*44e0*/  FSEL R19, R38, -INF , !P0 ;  /* 0xff80000026137808 */ /* 0x000fe20004000000 */
[----:B------:R-:W-:Y:S01]  /*44f0*/  @UP1 USHF.R.U32.HI UR24, URZ, UR5, UR25 ;  /* 0x000000053f181299 */ /* 0x000fe20008011619 */
[----:B------:R-:W-:Y:S01]  /*4500*/  ISETP.GT.AND P0, PT, R7, 0x11, P1 ;  /* 0x000000110700780c */ /* 0x000fe20000f04270 */
[----:B------:R-:W-:Y:S01]  /*4510*/  LDSM.16.MT88.4 R56, [R221+0x2100] ;  /* 0x00210000dd38783b */ /* 0x000fe20000004200 */
[----:B------:R-:W-:Y:S01]  /*4520*/  FMNMX.FTZ R11, R10, R11, !PT ;  /* 0x0000000b0a0b7209 */ /* 0x000fe20007810000 */
[----:B------:R-:W-:Y:S01]  /*4530*/  UIADD3 UR4, UR21, UR24, URZ ;  /* 0x0000001815047290 */ /* 0x000fe2000fffe03f */
[----:B------:R-:W-:Y:S01]  /*4540*/  ISETP.LT.OR P0, PT, R0, 0x12, P0 ;  /* 0x000000120000780c */ /* 0x000fe20000701670 */
[----:B------:R-:W-:Y:S01]  /*4550*/  LDSM.16.MT88.4 R64, [R220+0x2100] ;  /* 0x00210000dc40783b */ /* 0x000fe20000004200 */
[----:B------:R-:W-:Y:S01]  /*4560*/  FMNMX.FTZ R11, R180, R11, !PT ;  /* 0x0000000bb40b7209 */ /* 0x000fe20007810000 */
[----:B------:R-:W-:Y:S01]  /*4570*/  ULDC UR21, c[0x0][0x328] ;  /* 0x0000ca0000157ab9 */ /* 0x000fe20000000800 */
[----:B------:R-:W-:Y:S01]  /*4580*/  FSEL R15, R39, -INF , !P0 ;  /* 0xff800000270f7808 */ /* 0x000fe20004000000 */
[----:B------:R-:W-:Y:S01]  /*4590*/  LDSM.16.MT88.4 R80, [R222+0x4100] ;  /* 0x00410000de50783b */ /* 0x000fe20000004200 */
[----:B------:R-:W-:Y:S01]  /*45a0*/  ISETP.GT.AND P0, PT, R7, 0x18, P1 ;  /* 0x000000180700780c */ /* 0x000fe20000f04270 */
[----:B------:R-:W-:Y:S01]  /*45b0*/  UIADD3 UR21, UR4, UR21, URZ ;  /* 0x0000001504157290 */ /* 0x000fe2000fffe03f */
[----:B------:R-:W-:Y:S01]  /*45c0*/  FMNMX.FTZ R11, R190, R11, !PT ;  /* 0x0000000bbe0b7209 */ /* 0x000fe20007810000 */
[----:B------:R-:W-:Y:S01]  /*45d0*/  LDSM.16.MT88.4 R88, [R221+0x4100] ;  /* 0x00410000dd58783b */ /* 0x000fe20000004200 */
[----:B------:R-:W-:-:S02]  /*45e0*/  ISETP.LT.OR P0, PT, R0, 0x19, P0 ;  /* 0x000000190000780c */ /* 0x000fc40000701670 */
[----:B------:R-:W-:Y:S01]  /*45f0*/  FMNMX.FTZ R11, R182, R11, !PT ;  /* 0x0000000bb60b7209 */ /* 0x000fe20007810000 */
[----:B------:R-:W-:Y:S01]  /*4600*/  LDSM.16.MT88.4 R96, [R220+0x4100] ;  /* 0x00410000dc60783b */ /* 0x000fe20000004200 */
[----:B------:R-:W-:Y:S02]  /*4610*/  FSEL R13, R34, -INF , !P0 ;  /* 0xff800000220d7808 */ /* 0x000fe40004000000 */
[----:B------:R-:W-:Y:S01]  /*4620*/  ISETP.GT.AND P0, PT, R7, 0x19, P1 ;  /* 0x000000190700780c */ /* 0x000fe20000f04270 */
[----:B------:R-:W-:Y:S01]  /*4630*/  LDSM.16.MT88.4 R104, [R227+0x6100] ;  /* 0x00610000e368783b */ /* 0x000fe20000004200 */
[----:B------:R-:W-:Y:S02]  /*4640*/  FMNMX.FTZ R11, R188, R11, !PT ;  /* 0x0000000bbc0b7209 */ /* 0x000fe40007810000 */
[----:B------:R-:W-:Y:S01]  /*4650*/  ISETP.LT.OR P0, PT, R0, 0x1a, P0 ;  /* 0x0000001a0000780c */ /* 0x000fe20000701670 */
[----:B------:R-:W-:Y:S01]  /*4660*/  LDSM.16.MT88.4 R112, [R222+0x6100] ;  /* 0x00610000de70783b */ /* 0x000fe20000004200 */
[----:B------:R-:W-:-:S02]  /*4670*/  FMNMX.FTZ R11, R194, R11, !PT ;  /* 0x0000000bc20b7209 */ /* 0x000fc40007810000 */
[----:B------:R-:W-:Y:S01]  /*4680*/  FSEL R17, R35, -INF , !P0 ;  /* 0xff80000023117808 */ /* 0x000fe20004000000 */
[----:B------:R-:W-:Y:S01]  /*4690*/  LDSM.16.MT88.4 R120, [R221+0x6100] ;  /* 0x00610000dd78783b */ /* 0x000fe20000004200 */
[----:B------:R-:W-:Y:S02]  /*46a0*/  ISETP.GT.AND P0, PT, R7, 0x20, P1 ;  /* 0x000000200700780c */ /* 0x000fe40000f04270 */
[----:B------:R-:W-:Y:S02]  /*46b0*/  FMNMX.FTZ R11, R192, R11, !PT ;  /* 0x0000000bc00b7209 */ /* 0x000fe40007810000 */
[----:B------:R-:W-:Y:S02]  /*46c0*/  ISETP.LT.OR P0, PT, R0, 0x21, P0 ;  /* 0x000000210000780c */ /* 0x000fe40000701670 */
[----:B------:R-:W-:Y:S02]  /*46d0*/  FMNMX.FTZ R11, R166, R11, !PT ;  /* 0x0000000ba60b7209 */ /* 0x000fe40007810000 */
[----:B------:R-:W-:-:S02]  /*46e0*/  FSEL R187, R30, -INF , !P0 ;  /* 0xff8000001ebb7808 */ /* 0x000fc40004000000 */
[----:B------:R-:W-:Y:S02]  /*46f0*/  ISETP.GT.AND P0, PT, R7, 0x21, P1 ;  /* 0x000000210700780c */ /* 0x000fe40000f04270 */
[----:B------:R-:W-:Y:S02]  /*4700*/  FMNMX.FTZ R11, R164, R11, !PT ;  /* 0x0000000ba40b7209 */ /* 0x000fe40007810000 */
[----:B------:R-:W-:-:S03]  /*4710*/  ISETP.LT.OR P0, PT, R0, 0x22, P0 ;  /* 0x000000220000780c */ /* 0x000fc60000701670 */
[----:B------:R-:W1:Y:S01]  /*4720*/  SHFL.BFLY PT, R16, R11, 0x2, 0x1f ;  /* 0x0c401f000b107f89 */ /* 0x000e6200000e0000 */
[----:B------:R-:W-:Y:S02]  /*4730*/  FSEL R195, R31, -INF , !P0 ;  /* 0xff8000001fc37808 */ /* 0x000fe40004000000 */
[----:B------:R-:W-:Y:S01]  /*4740*/  ISETP.GT.AND P0, PT, R7, 0x28, P1 ;  /* 0x000000280700780c */ /* 0x000fe20000f04270 */
[----:B------:R-:W-:Y:S03]  /*4750*/  LDSM.16.MT88.4 R28, [R221+0x900] ;  /* 0x00090000dd1c783b */ /* 0x000fe60000004200 */
[----:B------:R-:W-:-:S04]  /*4760*/  ISETP.LT.OR P0, PT, R0, 0x29, P0 ;  /* 0x000000290000780c */ /* 0x000fc80000701670 */
[----:B------:R-:W-:Y:S02]  /*4770*/  FSEL R193, R26, -INF , !P0 ;  /* 0xff8000001ac17808 */ /* 0x000fe40004000000 */
[----:B------:R-:W-:-:S04]  /*4780*/  ISETP.GT.AND P0, PT, R7, 0x29, P1 ;  /* 0x000000290700780c */ /* 0x000fc80000f04270 */
[----:B------:R-:W-:-:S04]  /*4790*/  ISETP.LT.OR P0, PT, R0, 0x2a, P0 ;  /* 0x0000002a0000780c */ /* 0x000fc80000701670 */
[----:B------:R-:W-:Y:S02]  /*47a0*/  FSEL R191, R27, -INF , !P0 ;  /* 0xff8000001bbf7808 */ /* 0x000fe40004000000 */
[----:B------:R-:W-:Y:S01]  /*47b0*/  ISETP.GT.AND P0, PT, R7, 0x30, P1 ;  /* 0x000000300700780c */ /* 0x000fe20000f04270 */
[----:B------:R-:W-:Y:S01]  /*47c0*/  LDSM.16.MT88.4 R24, [R227+0x2900] ;  /* 0x00290000e318783b */ /* 0x000fe20000004200 */
[----:B-1----:R-:W-:Y:S02]  /*47d0*/  FMNMX.FTZ R20, R11, R16, !PT ;  /* 0x000000100b147209 */ /* 0x002fe40007810000 */
[----:B------:R-:W-:-:S04]  /*47e0*/  ISETP.LT.OR P0, PT, R0, 0x31, P0 ;  /* 0x000000310000780c */ /* 0x000fc80000701670 */
[----:B------:R-:W-:Y:S02]  /*47f0*/  FSEL R165, R74, -INF , !P0 ;  /* 0xff8000004aa57808 */ /* 0x000fe40004000000 */
[----:B------:R-:W-:-:S04]  /*4800*/  ISETP.GT.AND P0, PT, R7, 0x31, P1 ;  /* 0x000000310700780c */ /* 0x000fc80000f04270 */
[----:B------:R-:W-:-:S04]  /*4810*/  ISETP.LT.OR P0, PT, R0, 0x32, P0 ;  /* 0x000000320000780c */ /* 0x000fc80000701670 */
[----:B------:R-:W-:Y:S02]  /*4820*/  FSEL R189, R75, -INF , !P0 ;  /* 0xff8000004bbd7808 */ /* 0x000fe40004000000 */
[----:B------:R-:W-:Y:S01]  /*4830*/  ISETP.GT.AND P0, PT, R7, 0x1, P1 ;  /* 0x000000010700780c */ /* 0x000fe20000f04270 */
[----:B------:R-:W-:Y:S03]  /*4840*/  LDSM.16.MT88.4 R72, [R227+0x4100] ;  /* 0x00410000e348783b */ /* 0x000fe60000004200 */
[----:B------:R-:W-:-:S04]  /*4850*/  ISETP.LT.OR P0, PT, R0, 0x2, P0 ;  /* 0x000000020000780c */ /* 0x000fc80000701670 */
[----:B------:R-:W-:Y:S02]  /*4860*/  FSEL R47, R47, -INF , !P0 ;  /* 0xff8000002f2f7808 */ /* 0x000fe40004000000 */
[----:B------:R-:W-:-:S04]  /*4870*/  ISETP.GT.AND P0, PT, R7, RZ, P1 ;  /* 0x000000ff0700720c */ /* 0x000fc80000f04270 */
[----:B------:R-:W-:-:S04]  /*4880*/  ISETP.LT.OR P0, PT, R0, 0x1, P0 ;  /* 0x000000010000780c */ /* 0x000fc80000701670 */
[----:B------:R-:W-:Y:S02]  /*4890*/  FSEL R46, R46, -INF , !P0 ;  /* 0xff8000002e2e7808 */ /* 0x000fe40004000000 */
[----:B------:R-:W-:Y:S02]  /*48a0*/  ISETP.GT.AND P0, PT, R7, 0x38, P1 ;  /* 0x000000380700780c */ /* 0x000fe40000f04270 */
[----:B------:R-:W-:Y:S02]  /*48b0*/  FMNMX.FTZ R18, R46, R47, !PT ;  /* 0x0000002f2e127209 */ /* 0x000fe40007810000 */
[----:B------:R-:W-:Y:S02]  /*48c0*/  ISETP.LT.OR P0, PT, R0, 0x39, P0 ;  /* 0x000000390000780c */ /* 0x000fe40000701670 */
[----:B------:R-:W-:Y:S02]  /*48d0*/  FMNMX.FTZ R18, R5, R18, !PT ;  /* 0x0000001205127209 */ /* 0x000fe40007810000 */
[----:B------:R-:W-:-:S02]  /*48e0*/  FSEL R185, R70, -INF , !P0 ;  /* 0xff80000046b97808 */ /* 0x000fc40004000000 */
[----:B------:R-:W-:Y:S02]  /*48f0*/  FMNMX.FTZ R18, R43, R18, !PT ;  /* 0x000000122b127209 */ /* 0x000fe40007810000 */
[----:B------:R-:W-:Y:S02]  /*4900*/  ISETP.GT.AND P0, PT, R7, 0x39, P1 ;  /* 0x000000390700780c */ /* 0x000fe40000f04270 */
        /* <DEDUP_REMOVED lines=13> */
[----:B------:R-:W-:Y:S02]  /*49e0*/  FMNMX.FTZ R18, R184, R7, !PT ;  /* 0x00000007b8127209 */ /* 0x000fe40007810000 */
[----:B------:R-:W1:Y:S04]  /*49f0*/  SHFL.BFLY PT, R7, R20, 0x1, 0x1f ;  /* 0x0c201f0014077f89 */ /* 0x000e6800000e0000 */
[----:B------:R-:W2:Y:S01]  /*4a00*/  SHFL.BFLY PT, R21, R18, 0x2, 0x1f ;  /* 0x0c401f0012157f89 */ /* 0x000ea200000e0000 */
[----:B-1----:R-:W-:Y:S02]  /*4a10*/  FMNMX.FTZ R0, R20, R7, !PT ;  /* 0x0000000714007209 */ /* 0x002fe40007810000 */
[----:B--2---:R-:W-:-:S03]  /*4a20*/  FMNMX.FTZ R16, R18, R21, !PT ;  /* 0x0000001512107209 */ /* 0x004fc60007810000 */
[C---:B------:R-:W-:Y:S01]  /*4a30*/  FMUL.FTZ R167, R0.reuse, c[0x0][0x2d0] ;  /* 0x0000b40000a77a20 */ /* 0x040fe20000410000 */
[----:B------:R-:W-:Y:S01]  /*4a40*/  FSETP.NEU.FTZ.AND P0, PT, R0, -INF , PT ;  /* 0xff8000000000780b */ /* 0x000fe20003f1d000 */
[----:B------:R-:W-:Y:S03]  /*4a50*/  LDSM.16.MT88.4 R20, [R220+0x900] ;  /* 0x00090000dc14783b */ /* 0x000fe60000004200 */
[----:B------:R-:W-:Y:S01]  /*4a60*/  FSEL R167, R167, RZ, P0 ;  /* 0x000000ffa7a77208 */ /* 0x000fe20000000000 */
[----:B------:R-:W1:Y:S04]  /*4a70*/  SHFL.BFLY PT, R7, R16, 0x1, 0x1f ;  /* 0x0c201f0010077f89 */ /* 0x000e6800000e0000 */
[----:B------:R-:W-:-:S02]  /*4a80*/  FFMA.FTZ R178, R8, c[0x0][0x2d0], -R167 ;  /* 0x0000b40008b27a23 */ /* 0x000fc400000108a7 */
[--C-:B------:R-:W-:Y:S02]  /*4a90*/  FFMA.FTZ R179, R44, c[0x0][0x2d0], -R167.reuse ;  /* 0x0000b4002cb37a23 */ /* 0x100fe400000108a7 */
        /* <DEDUP_REMOVED lines=8> */
[----:B------:R-:W-:Y:S01]  /*4b20*/  LDSM.16.MT88.4 R32, [R227+0x900] ;  /* 0x00090000e320783b */ /* 0x000fe20000004200 */
[--C-:B------:R-:W-:Y:S02]  /*4b30*/  FFMA.FTZ R181, R190, c[0x0][0x2d0], -R167.reuse ;  /* 0x0000b400beb57a23 */ /* 0x100fe400000108a7 */
[--C-:B------:R-:W-:Y:S01]  /*4b40*/  FFMA.FTZ R183, R188, c[0x0][0x2d0], -R167.reuse ;  /* 0x0000b400bcb77a23 */ /* 0x100fe200000108a7 */
[----:B-1----:R-:W-:Y:S01]  /*4b50*/  FMNMX.FTZ R8, R7, R16, !PT ;  /* 0x0000001007087209 */ /* 0x002fe20007810000 */
[----:B------:R-:W-:Y:S02]  /*4b60*/  FFMA.FTZ R180, R180, c[0x0][0x2d0], -R167 ;  /* 0x0000b400b4b47a23 */ /* 0x000fe400000108a7 */
[----:B------:R-:W-:Y:S01]  /*4b70*/  MUFU.EX2 R176, R176 ;  /* 0x000000b000b07308 */ /* 0x000fe20000000800 */
[C---:B------:R-:W-:Y:S01]  /*4b80*/  FSETP.NEU.FTZ.AND P0, PT, R8.reuse, -INF , PT ;  /* 0xff8000000800780b */ /* 0x040fe20003f1d000 */
[----:B------:R-:W-:-:S02]  /*4b90*/  FMUL.FTZ R186, R8, c[0x0][0x2d0] ;  /* 0x0000b40008ba7a20 */ /* 0x000fc40000410000 */
[--C-:B------:R-:W-:Y:S02]  /*4ba0*/  FFMA.FTZ R182, R182, c[0x0][0x2d0], -R167.reuse ;  /* 0x0000b400b6b67a23 */ /* 0x100fe400000108a7 */
[----:B------:R-:W-:Y:S01]  /*4bb0*/  FFMA.FTZ R192, R192, c[0x0][0x2d0], -R167 ;  /* 0x0000b400c0c07a23 */ /* 0x000fe200000108a7 */
[----:B------:R-:W-:Y:S01]  /*4bc0*/  FSEL R186, R186, RZ, P0 ;  /* 0x000000ffbaba7208 */ /* 0x000fe20000000000 */
[----:B------:R-:W1:Y:S01]  /*4bd0*/  MUFU.EX2 R173, R173 ;  /* 0x000000ad00ad7308 */ /* 0x000e620000000800 */
[----:B--2---:R-:W-:Y:S01]  /*4be0*/  F2FP.PACK_AB R128, R178, R179 ;  /* 0x000000b3b280723e */ /* 0x004fe200000000ff */
[----:B------:R-:W-:Y:S01]  /*4bf0*/  FADD.FTZ R179, R179, R178 ;  /* 0x000000b2b3b37221 */ /* 0x000fe20000010000 */
[----:B------:R-:W-:Y:S01]  /*4c00*/  PLOP3.LUT P0, PT, PT, PT, UP0, 0x40, 0x0 ;  /* 0x000000000000781c */ /* 0x000fe20003f0e808 */
[--C-:B------:R-:W-:Y:S02]  /*4c10*/  FFMA.FTZ R172, R46, c[0x0][0x2d0], -R186.reuse ;  /* 0x0000b4002eac7a23 */ /* 0x100fe400000108ba */
[----:B------:R-:W-:-:S02]  /*4c20*/  FFMA.FTZ R175, R47, c[0x0][0x2d0], -R186 ;  /* 0x0000b4002faf7a23 */ /* 0x000fc400000108ba */
[--C-:B------:R-:W-:Y:S01]  /*4c30*/  FFMA.FTZ R177, R5, c[0x0][0x2d0], -R186.reuse ;  /* 0x0000b40005b17a23 */ /* 0x100fe200000108ba */
[----:B------:R-:W-:Y:S01]  /*4c40*/  MUFU.EX2 R174, R174 ;  /* 0x000000ae00ae7308 */ /* 0x000fe20000000800 */
[--C-:B------:R-:W-:Y:S01]  /*4c50*/  FFMA.FTZ R168, R43, c[0x0][0x2d0], -R186.reuse ;  /* 0x0000b4002ba87a23 */ /* 0x100fe200000108ba */
[----:B------:R-:W-:Y:S01]  /*4c60*/  LDSM.16.MT88.4 R4, [R220+0x6100] ;  /* 0x00610000dc04783b */ /* 0x000fe20000004200 */
[--C-:B------:R-:W-:Y:S02]  /*4c70*/  FFMA.FTZ R10, R15, c[0x0][0x2d0], -R186.reuse ;  /* 0x0000b4000f0a7a23 */ /* 0x100fe400000108ba */
[--C-:B------:R-:W-:Y:S01]  /*4c80*/  FFMA.FTZ R3, R13, c[0x0][0x2d0], -R186.reuse ;  /* 0x0000b4000d037a23 */ /* 0x100fe200000108ba */
[----:B------:R-:W2:Y:S01]  /*4c90*/  LDSM.16.MT88.4 R40, [R227+0x2100] ;  /* 0x00210000e328783b */ /* 0x000ea20000004200 */
[----:B-1----:R-:W-:Y:S01]  /*4ca0*/  F2FP.PACK_AB R130, R173, R176 ;  /* 0x000000b0ad82723e */ /* 0x002fe200000000ff */
[----:B------:R-:W-:Y:S01]  /*4cb0*/  MUFU.EX2 R172, R172 ;  /* 0x000000ac00ac7308 */ /* 0x000fe20000000800 */
[--C-:B------:R-:W-:Y:S01]  /*4cc0*/  FFMA.FTZ R169, R19, c[0x0][0x2d0], -R186.reuse ;  /* 0x0000b40013a97a23 */ /* 0x100fe200000108ba */
[----:B------:R-:W1:Y:S01]  /*4cd0*/  LDSM.16.MT88.4 R12, [R222+0x900] ;  /* 0x00090000de0c783b */ /* 0x000e620000004200 */
[----:B------:R-:W-:-:S02]  /*4ce0*/  FFMA.FTZ R2, R17, c[0x0][0x2d0], -R186 ;  /* 0x0000b40011027a23 */ /* 0x000fc400000108ba */
[--C-:B------:R-:W-:Y:S01]  /*4cf0*/  FFMA.FTZ R187, R187, c[0x0][0x2d0], -R186.reuse ;  /* 0x0000b400bbbb7a23 */ /* 0x100fe200000108ba */
[----:B------:R-:W3:Y:S01]  /*4d00*/  LDSM.16.MT88.4 R16, [R222+0x2900] ;  /* 0x00290000de10783b */ /* 0x000ee20000004200 */
[--C-:B------:R-:W-:Y:S01]  /*4d10*/  FFMA.FTZ R188, R195, c[0x0][0x2d0], -R186.reuse ;  /* 0x0000b400c3bc7a23 */ /* 0x100fe200000108ba */
[----:B------:R-:W4:Y:S01]  /*4d20*/  MUFU.EX2 R175, R175 ;  /* 0x000000af00af7308 */ /* 0x000f220000000800 */
[--C-:B------:R-:W-:Y:S02]  /*4d30*/  FFMA.FTZ R190, R193, c[0x0][0x2d0], -R186.reuse ;  /* 0x0000b400c1be7a23 */ /* 0x100fe400000108ba */
[----:B------:R-:W-:Y:S02]  /*4d40*/  FFMA.FTZ R191, R191, c[0x0][0x2d0], -R186 ;  /* 0x0000b400bfbf7a23 */ /* 0x000fe400000108ba */
[--C-:B------:R-:W-:Y:S02]  /*4d50*/  FFMA.FTZ R193, R194, c[0x0][0x2d0], -R167.reuse ;  /* 0x0000b400c2c17a23 */ /* 0x100fe400000108a7 */
[--C-:B------:R-:W-:Y:S01]  /*4d60*/  FFMA.FTZ R194, R166, c[0x0][0x2d0], -R167.reuse ;  /* 0x0000b400a6c27a23 */ /* 0x100fe200000108a7 */
[----:B------:R-:W-:Y:S01]  /*4d70*/  MUFU.EX2 R177, R177 ;  /* 0x000000b100b17308 */ /* 0x000fe20000000800 */
[----:B------:R-:W-:-:S02]  /*4d80*/  FFMA.FTZ R195, R164, c[0x0][0x2d0], -R167 ;  /* 0x0000b400a4c37a23 */ /* 0x000fc400000108a7 */
[--C-:B------:R-:W-:Y:S02]  /*4d90*/  FFMA.FTZ R196, R165, c[0x0][0x2d0], -R186.reuse ;  /* 0x0000b400a5c47a23 */ /* 0x100fe400000108ba */
[--C-:B------:R-:W-:Y:S01]  /*4da0*/  FFMA.FTZ R189, R189, c[0x0][0x2d0], -R186.reuse ;  /* 0x0000b400bdbd7a23 */ /* 0x100fe200000108ba */
[----:B------:R-:W-:Y:S01]  /*4db0*/  LDSM.16.MT88.4 R164, [R227+0x1900] ;  /* 0x00190000e3a4783b */ /* 0x000fe20000004200 */
[--C-:B------:R-:W-:Y:S01]  /*4dc0*/  FFMA.FTZ R185, R185, c[0x0][0x2d0], -R186.reuse ;  /* 0x0000b400b9b97a23 */ /* 0x100fe200000108ba */
[----:B------:R-:W5:Y:S01]  /*4dd0*/  MUFU.EX2 R168, R168 ;  /* 0x000000a800a87308 */ /* 0x000f620000000800 */
[----:B----4-:R-:W-:Y:S01]  /*4de0*/  F2FP.PACK_AB R129, R175, R172 ;  /* 0x000000acaf81723e */ /* 0x010fe200000000ff */
[----:B------:R-:W-:Y:S02]  /*4df0*/  FFMA.FTZ R184, R184, c[0x0][0x2d0], -R186 ;  /* 0x0000b400b8b87a23 */ /* 0x000fe400000108ba */
[----:B------:R-:W-:Y:S02]  /*4e00*/  FADD.FTZ R172, R172, R175 ;  /* 0x000000afacac7221 */ /* 0x000fe40000010000 */
[----:B------:R-:W-:-:S02]  /*4e10*/  FADD.FTZ R176, R176, R179 ;  /* 0x000000b3b0b07221 */ /* 0x000fc40000010000 */
[----:B------:R-:W4:Y:S02]  /*4e20*/  MUFU.EX2 R171, R171 ;  /* 0x000000ab00ab7308 */ /* 0x000f240000000800 */
[----:B------:R-:W-:Y:S01]  /*4e30*/  FADD.FTZ R173, R173, R176 ;  /* 0x000000b0adad7221 */ /* 0x000fe20000010000 */
[----:B-----5:R-:W-:-:S05]  /*4e40*/  F2FP.PACK_AB R131, R168, R177 ;  /* 0x000000b1a883723e */ /* 0x020fca00000000ff */
[----:B------:R-:W-:Y:S01]  /*4e50*/  MUFU.EX2 R170, R170 ;  /* 0x000000aa00aa7308 */ /* 0x000fe20000000800 */
[----:B------:R-:W-:-:S04]  /*4e60*/  FADD.FTZ R177, R177, R172 ;  /* 0x000000acb1b17221 */ /* 0x000fc80000010000 */
[----:B------:R-:W-:Y:S01]  /*4e70*/  FADD.FTZ R168, R168, R177 ;  /* 0x000000b1a8a87221 */ /* 0x000fe20000010000 */
[C---:B------:R-:W-:Y:S02]  /*4e80*/  HMMA.16816.F32 R136, R128.reuse, R140, RZ ;  /* 0x0000008c8088723c */ /* 0x040fe400000018ff */
[----:B------:R-:W-:Y:S06]  /*4e90*/  MUFU.EX2 R11, R11 ;  /* 0x0000000b000b7308 */ /* 0x000fec0000000800 */
        /* <DEDUP_REMOVED lines=8> */
[C---:B--2---:R-:W-:Y:S02]  /*4f20*/  HMMA.16816.F32 R36, R128.reuse, R40, RZ ;  /* 0x000000288024723c */ /* 0x044fe400000018ff */
[----:B------:R-:W-:Y:S06]  /*4f30*/  MUFU.EX2 R180, R180 ;  /* 0x000000b400b47308 */ /* 0x000fec0000000800 */
[C---:B------:R-:W-:Y:S02]  /*4f40*/  HMMA.16816.F32 R44, R128.reuse, R48, RZ ;  /* 0x00000030802c723c */ /* 0x040fe400000018ff */
[----:B------:R-:W2:Y:S06]  /*4f50*/  MUFU.EX2 R181, R181 ;  /* 0x000000b500b57308 */ /* 0x000eac0000000800 */
        /* <DEDUP_REMOVED lines=37> */
[C---:B------:R-:W-:Y:S07]  /*51b0*/  HMMA.16816.F32 R124, R128.reuse, R4, RZ ;  /* 0x00000004807c723c */ /* 0x040fee00000018ff */
[----:B----4-:R-:W-:Y:S01]  /*51c0*/  F2FP.PACK_AB R4, R171, R174 ;  /* 0x000000aeab04723e */ /* 0x010fe200000000ff */
[----:B------:R-:W-:Y:S01]  /*51d0*/  HMMA.16816.F32 R128, R128, R6, RZ ;  /* 0x000000068080723c */ /* 0x000fe200000018ff */
[----:B-----5:R-:W-:Y:S01]  /*51e0*/  F2FP.PACK_AB R5, R10, R169 ;  /* 0x000000a90a05723e */ /* 0x020fe200000000ff */
[----:B------:R-:W-:-:S02]  /*51f0*/  FADD.FTZ R174, R174, R173 ;  /* 0x000000adaeae7221 */ /* 0x000fc40000010000 */
[----:B------:R-:W-:Y:S02]  /*5200*/  FADD.FTZ R169, R169, R168 ;  /* 0x000000a8a9a97221 */ /* 0x000fe40000010000 */
[----:B------:R-:W-:Y:S01]  /*5210*/  FADD.FTZ R171, R171, R174 ;  /* 0x000000aeabab7221 */ /* 0x000fe20000010000 */
[----:B------:R-:W-:Y:S01]  /*5220*/  F2FP.PACK_AB R6, R11, R170 ;  /* 0x000000aa0b06723e */ /* 0x000fe200000000ff */
[----:B------:R-:W-:Y:S01]  /*5230*/  FADD.FTZ R10, R10, R169 ;  /* 0x000000a90a0a7221 */ /* 0x000fe20000010000 */
[----:B-1----:R-:W-:Y:S01]  /*5240*/  F2FP.PACK_AB R7, R2, R3 ;  /* 0x000000030207723e */ /* 0x002fe200000000ff */
[----:B------:R-:W-:Y:S02]  /*5250*/  FADD.FTZ R170, R170, R171 ;  /* 0x000000abaaaa7221 */ /* 0x000fe40000010000 */
[----:B------:R-:W-:Y:S02]  /*5260*/  FADD.FTZ R3, R3, R10 ;  /* 0x0000000a03037221 */ /* 0x000fe40000010000 */
[----:B------:R-:W-:-:S02]  /*5270*/  FADD.FTZ R11, R11, R170 ;  /* 0x000000aa0b0b7221 */ /* 0x000fc40000010000 */
[----:B------:R-:W-:Y:S01]  /*5280*/  HMMA.16816.F32 R136, R4, R12, R136 ;  /* 0x0000000c0488723c */ /* 0x000fe20000001888 */
[----:B------:R-:W-:-:S07]  /*5290*/  FADD.FTZ R2, R2, R3 ;  /* 0x0000000302027221 */ /* 0x000fce0000010000 */
[C---:B------:R-:W-:Y:S01]  /*52a0*/  HMMA.16816.F32 R140, R4.reuse, R14, R140 ;  /* 0x0000000e048c723c */ /* 0x040fe2000000188c */
[----:B------:R-:W1:Y:S07]  /*52b0*/  LDSM.16.MT88.4 R12, [R221+0x2900] ;  /* 0x00290000dd0c783b */ /* 0x000e6e0000004200 */
[C---:B---3--:R-:W-:Y:S08]  /*52c0*/  HMMA.16816.F32 R44, R4.reuse, R16, R44 ;  /* 0x00000010042c723c */ /* 0x048ff0000000182c */
[C---:B------:R-:W-:Y:S01]  /*52d0*/  HMMA.16816.F32 R48, R4.reuse, R18, R48 ;  /* 0x000000120430723c */ /* 0x040fe20000001830 */
[----:B------:R-:W3:Y:S07]  /*52e0*/  LDSM.16.MT88.4 R16, [R221+0x4900] ;  /* 0x00490000dd10783b */ /* 0x000eee0000004200 */
[C---:B------:R-:W-:Y:S08]  /*52f0*/  HMMA.16816.F32 R152, R4.reuse, R20, R152 ;  /* 0x000000140498723c */ /* 0x040ff00000001898 */
[C---:B------:R-:W-:Y:S01]  /*5300*/  HMMA.16816.F32 R156, R4.reuse, R22, R156 ;  /* 0x00000016049c723c */ /* 0x040fe2000000189c */
[----:B------:R-:W-:Y:S07]  /*5310*/  LDSM.16.MT88.4 R20, [R227+0x4900] ;  /* 0x00490000e314783b */ /* 0x000fee0000004200 */
[C---:B------:R-:W-:Y:S08]  /*5320*/  HMMA.16816.F32 R160, R4.reuse, R32, R160 ;  /* 0x0000002004a0723c */ /* 0x040ff000000018a0 */
[C---:B-1----:R-:W-:Y:S08]  /*5330*/  HMMA.16816.F32 R52, R4.reuse, R12, R52 ;  /* 0x0000000c0434723c */ /* 0x042ff00000001834 */
[C---:B------:R-:W-:Y:S01]  /*5340*/  HMMA.16816.F32 R56, R4.reuse, R14, R56 ;  /* 0x0000000e0438723c */ /* 0x040fe20000001838 */
[----:B------:R-:W1:Y:S07]  /*5350*/  LDSM.16.MT88.4 R12, [R220+0x4900] ;  /* 0x00490000dc0c783b */ /* 0x000e6e0000004200 */
[C---:B---3--:R-:W-:Y:S08]  /*5360*/  HMMA.16816.F32 R84, R4.reuse, R16, R84 ;  /* 0x000000100454723c */ /* 0x048ff00000001854 */
[C---:B------:R-:W-:Y:S01]  /*5370*/  HMMA.16816.F32 R88, R4.reuse, R18, R88 ;  /* 0x000000120458723c */ /* 0x040fe20000001858 */
[----:B------:R-:W3:Y:S07]  /*5380*/  LDSM.16.MT88.4 R16, [R221+0x6900] ;  /* 0x00690000dd10783b */ /* 0x000eee0000004200 */
        /* <DEDUP_REMOVED lines=10> */
[----:B------:R-:W4:Y:S07]  /*5430*/  LDSM.16.MT88.4 R24, [R227+0x6900] ;  /* 0x00690000e318783b */ /* 0x000f2e0000004200 */
[C---:B------:R-:W-:Y:S08]  /*5440*/  HMMA.16816.F32 R68, R4.reuse, R20, R68 ;  /* 0x000000140444723c */ /* 0x040ff00000001844 */
        /* <DEDUP_REMOVED lines=14> */
[C---:B----4-:R-:W-:Y:S08]  /*5530*/  HMMA.16816.F32 R100, R4.reuse, R24, R100 ;  /* 0x000000180464723c */ /* 0x050ff00000001864 */
[C---:B------:R-:W-:Y:S01]  /*5540*/  HMMA.16816.F32 R104, R4.reuse, R26, R104 ;  /* 0x0000001a0468723c */ /* 0x040fe20000001868 */
[----:B------:R-:W4:Y:S07]  /*5550*/  LDSM.16.MT88.4 R24, [R227+0x1100] ;  /* 0x00110000e318783b */ /* 0x000f2e0000004200 */
[C---:B-----5:R-:W-:Y:S08]  /*5560*/  HMMA.16816.F32 R108, R4.reuse, R20, R108 ;  /* 0x00000014046c723c */ /* 0x060ff0000000186c */
[----:B------:R-:W-:Y:S01]  /*5570*/  HMMA.16816.F32 R112, R4, R22, R112 ;  /* 0x000000160470723c */ /* 0x000fe20000001870 */
[----:B------:R-:W5:Y:S06]  /*5580*/  LDSM.16.MT88.4 R20, [R222+0x1100] ;  /* 0x00110000de14783b */ /* 0x000f6c0000004200 */
[----:B--2---:R-:W-:Y:S01]  /*5590*/  F2FP.PACK_AB R4, R181, R180 ;  /* 0x000000b4b504723e */ /* 0x004fe200000000ff */
        /* <DEDUP_REMOVED lines=17> */
[C---:B----4-:R-:W-:Y:S08]  /*56b0*/  HMMA.16816.F32 R160, R4.reuse, R24, R160 ;  /* 0x0000001804a0723c */ /* 0x050ff000000018a0 */
[C---:B------:R-:W-:Y:S01]  /*56c0*/  HMMA.16816.F32 R132, R4.reuse, R26, R132 ;  /* 0x0000001a0484723c */ /* 0x040fe20000001884 */
[----:B------:R-:W3:Y:S07]  /*56d0*/  LDSM.16.MT88.4 R24, [R221+0x3100] ;  /* 0x00310000dd18783b */ /* 0x000eee0000004200 */
[C---:B-----5:R-:W-:Y:S08]  /*56e0*/  HMMA.16816.F32 R136, R4.reuse, R20, R136 ;  /* 0x000000140488723c */ /* 0x060ff00000001888 */
        /* <DEDUP_REMOVED lines=105> */
.L_x_5211:
[----:B------:R-:W-:Y:S02]  /*5d80*/  UMOV UR5, 0x1 ;  /* 0x0000000100057882 */ /* 0x000fe40000000000 */
[----:B------:R-:W-:Y:S02]  /*5d90*/  ULDC UR4, c[0x0][0x32c] ;  /* 0x0000cb0000047ab9 */ /* 0x000fe40000000800 */
[----:B------:R-:W-:-:S03]  /*5da0*/  UISETP.NE.AND UP2, UPT, UR5, UR4, UPT ;  /* 0x000000040500728c */ /* 0x000fc6000bf45270 */
[----:B------:R-:W-:Y:S02]  /*5db0*/  ULDC.64 UR4, c[0x0][0x330] ;  /* 0x0000cc0000047ab9 */ /* 0x000fe40000000a00 */
[----:B------:R-:W-:-:S07]  /*5dc0*/  UIMAD.WIDE.U32 UR26, UR24, UR4, URZ ;  /* 0x00000004181a72a5 */ /* 0x000fce000f8e003f */
[----:B------:R-:W-:Y:S02]  /*5dd0*/  @UP2 UMOV UR25, UR27 ;  /* 0x0000001b00192c82 */ /* 0x000fe40008000000 */
[----:B------:R-:W-:Y:S02]  /*5de0*/  @UP2 USHF.R.U32.HI UR24, URZ, UR5, UR25 ;  /* 0x000000053f182299 */ /* 0x000fe40008011619 */
.L_x_5212:
[----:B------:R-:W-:Y:S02]  /*5df0*/  ULDC UR4, c[0x0][0x32c] ;  /* 0x0000cb0000047ab9 */ /* 0x000fe40000000800 */
[----:B------:R-:W-:-:S04]  /*5e00*/  UIMAD UR4, UR24, UR4, UR4 ;  /* 0x00000004180472a4 */ /* 0x000fc8000f8e0204 */
[----:B------:R-:W-:-:S04]  /*5e10*/  UISETP.LT.AND UP2, UPT, UR21, UR4, UPT ;  /* 0x000000041500728c */ /* 0x000fc8000bf41270 */
[----:B------:R-:W-:-:S04]  /*5e20*/  USEL UR21, UR21, UR4, UP2 ;  /* 0x0000000415157287 */ /* 0x000fc80009000000 */
.L_x_5210:
        /* <DEDUP_REMOVED lines=16> */
.L_x_5224:
        /* <DEDUP_REMOVED lines=33> */
[----:B------:R-:W-:Y:S01]  /*6140*/  IMAD.SHL.U32 R25, R244, 0x2, RZ ;  /* 0x00000002f4197824 */ /* 0x000fe200078e00ff */
[----:B------:R-:W-:Y:S02]  /*6150*/  IADD3 R0, P0, R10, UR22, RZ ;  /* 0x000000160a007c10 */ /* 0x000fe4000ff1e0ff */
[----:B------:R-:W-:Y:S02]  /*6160*/  SHF.L.U64.HI R24, R244, 0x1, R24 ;  /* 0x00000001f4187819 */ /* 0x000fe40000010218 */
[----:B------:R-:W-:Y:S02]  /*6170*/  IADD3.X R11, R11, UR6, R4, P0, !PT ;  /* 0x000000060b0b7c10 */ /* 0x000fe400087fe404 */
[C---:B------:R-:W-:Y:S02]  /*6180*/  LEA R8, P0, R0.reuse, c[0x0][0x1f8], 0x1 ;  /* 0x00007e0000087a11 */ /* 0x040fe400078008ff */
[C---:B------:R-:W-:Y:S02]  /*6190*/  SHF.L.U64.HI R4, R241.reuse, 0x1, R246 ;  /* 0x00000001f1047819 */ /* 0x040fe400000102f6 */
        /* <DEDUP_REMOVED lines=35> */
.L_x_5214:
        /* <DEDUP_REMOVED lines=11> */
[----:B------:R-:W1:Y:S07]  /*6480*/  LDSM.16.M88.4 R176, [R224+0x8900] ;  /* 0x00890000e0b0783b */ /* 0x000e6e0000000200 */
[C---:B------:R-:W-:Y:S08]  /*6490*/  HMMA.16816.F32 R28, R164.reuse, R180, RZ ;  /* 0x000000b4a41c723c */ /* 0x040ff000000018ff */
[----:B------:R-:W-:Y:S01]  /*64a0*/  HMMA.16816.F32 R32, R164, R182, RZ ;  /* 0x000000b6a420723c */ /* 0x000fe200000018ff */
[----:B------:R-:W3:Y:S06]  /*64b0*/  LDSM.16.M88.4 R164, [R224+0x9100] ;  /* 0x00910000e0a4783b */ /* 0x000eec0000000200 */
[----:B------:R-:W4:Y:S01]  /*64c0*/  LDSM.16.M88.4 R180, [R224+0x9900] ;  /* 0x00990000e0b4783b */ /* 0x000f220000000200 */
[C---:B------:R-:W-:Y:S08]  /*64d0*/  HMMA.16816.F32 R4, R184.reuse, R188, R4 ;  /* 0x000000bcb804723c */ /* 0x040ff00000001804 */
[C---:B------:R-:W-:Y:S01]  /*64e0*/  HMMA.16816.F32 R8, R184.reuse, R190, R8 ;  /* 0x000000beb808723c */ /* 0x040fe20000001808 */
[----:B------:R-:W-:Y:S07]  /*64f0*/  LDSM.16.M88.4 R188, [R223+0x10100] ;  /* 0x01010000dfbc783b */ /* 0x000fee0000000200 */
[C---:B------:R-:W-:Y:S08]  /*6500*/  HMMA.16816.F32 R12, R184.reuse, R192, R12 ;  /* 0x000000c0b80c723c */ /* 0x040ff0000000180c */
[C---:B------:R-:W-:Y:S01]  /*6510*/  HMMA.16816.F32 R16, R184.reuse, R194, R16 ;  /* 0x000000c2b810723c */ /* 0x040fe20000001810 */
[----:B------:R-:W5:Y:S07]  /*6520*/  LDSM.16.M88.4 R192, [R216] ;  /* 0x00000000d8c0783b */ /* 0x000f6e0000000200 */
        /* <DEDUP_REMOVED lines=17> */
[----:B------:R-:W4:Y:S06]  /*6640*/  LDSM.16.M88.4 R168, [R229+0xa900] ;  /* 0x00a90000e5a8783b */ /* 0x000f2c0000000200 */
[----:B------:R-:W3:Y:S01]  /*6650*/  LDSM.16.M88.4 R180, [R229+0xb100] ;  /* 0x00b10000e5b4783b */ /* 0x000ee20000000200 */
[C---:B-----5:R-:W-:Y:S08]  /*6660*/  HMMA.16816.F32 R4, R188.reuse, R192, R4 ;  /* 0x000000c0bc04723c */ /* 0x060ff00000001804 */
[C---:B------:R-:W-:Y:S01]  /*6670*/  HMMA.16816.F32 R8, R188.reuse, R194, R8 ;  /* 0x000000c2bc08723c */ /* 0x040fe20000001808 */
[----:B------:R-:W5:Y:S07]  /*6680*/  LDSM.16.M88.4 R192, [R229+0xb900] ;  /* 0x00b90000e5c0783b */ /* 0x000f6e0000000200 */
[C---:B--2---:R-:W-:Y:S08]  /*6690*/  HMMA.16816.F32 R12, R188.reuse, R172, R12 ;  /* 0x000000acbc0c723c */ /* 0x044ff0000000180c */
[C---:B------:R-:W-:Y:S01]  /*66a0*/  HMMA.16816.F32 R16, R188.reuse, R174, R16 ;  /* 0x000000aebc10723c */ /* 0x040fe20000001810 */
[----:B------:R-:W-:Y:S07]  /*66b0*/  LDSM.16.M88.4 R172, [R215] ;  /* 0x00000000d7ac783b */ /* 0x000fee0000000200 */
[C---:B-1----:R-:W-:Y:S08]  /*66c0*/  HMMA.16816.F32 R20, R188.reuse, R176, R20 ;  /* 0x000000b0bc14723c */ /* 0x042ff00000001814 */
[C---:B------:R-:W-:Y:S01]  /*66d0*/  HMMA.16816.F32 R24, R188.reuse, R178, R24 ;  /* 0x000000b2bc18723c */ /* 0x040fe20000001818 */
[----:B------:R-:W-:Y:S07]  /*66e0*/  LDSM.16.M88.4 R176, [R214] ;  /* 0x00000000d6b0783b */ /* 0x000fee0000000200 */
[C---:B---3--:R-:W-:Y:S08]  /*66f0*/  HMMA.16816.F32 R28, R188.reuse, R164, R28 ;  /* 0x000000a4bc1c723c */ /* 0x048ff0000000181c */
[----:B------:R-:W-:Y:S01]  /*6700*/  HMMA.16816.F32 R32, R188, R166, R32 ;  /* 0x000000a6bc20723c */ /* 0x000fe20000001820 */
[----:B------:R-:W1:Y:S06]  /*6710*/  LDSM.16.M88.4 R164, [R226+0x14100] ;  /* 0x01410000e2a4783b */ /* 0x000e6c0000000200 */
[----:B------:R-:W2:Y:S01]  /*6720*/  LDSM.16.M88.4 R188, [R213] ;  /* 0x00000000d5bc783b */ /* 0x000ea20000000200 */
[C---:B------:R-:W-:Y:S08]  /*6730*/  HMMA.16816.F32 R4, R184.reuse, R196, R4 ;  /* 0x000000c4b804723c */ /* 0x040ff00000001804 */
[C---:B------:R-:W-:Y:S01]  /*6740*/  HMMA.16816.F32 R8, R184.reuse, R198, R8 ;  /* 0x000000c6b808723c */ /* 0x040fe20000001808 */
[----:B------:R-:W3:Y:S07]  /*6750*/  LDSM.16.M88.4 R196, [R212] ;  /* 0x00000000d4c4783b */ /* 0x000eee0000000200 */
[C---:B----4-:R-:W-:Y:S08]  /*6760*/  HMMA.16816.F32 R12, R184.reuse, R168, R12 ;  /* 0x000000a8b80c723c */ /* 0x050ff0000000180c */
[C---:B------:R-:W-:Y:S01]  /*6770*/  HMMA.16816.F32 R16, R184.reuse, R170, R16 ;  /* 0x000000aab810723c */ /* 0x040fe20000001810 */
[----:B------:R-:W-:Y:S07]  /*6780*/  LDSM.16.M88.4 R168, [R225+0x14100] ;  /* 0x01410000e1a8783b */ /* 0x000fee0000000200 */
[C---:B------:R-:W-:Y:S08]  /*6790*/  HMMA.16816.F32 R20, R184.reuse, R180, R20 ;  /* 0x000000b4b814723c */ /* 0x040ff00000001814 */
[C---:B------:R-:W-:Y:S01]  /*67a0*/  HMMA.16816.F32 R24, R184.reuse, R182, R24 ;  /* 0x000000b6b818723c */ /* 0x040fe20000001818 */
[----:B------:R-:W4:Y:S07]  /*67b0*/  LDSM.16.M88.4 R180, [R224+0xa100] ;  /* 0x00a10000e0b4783b */ /* 0x000f2e0000000200 */
[C---:B-----5:R-:W-:Y:S08]  /*67c0*/  HMMA.16816.F32 R28, R184.reuse, R192, R28 ;  /* 0x000000c0b81c723c */ /* 0x060ff0000000181c */
[----:B------:R-:W-:Y:S01]  /*67d0*/  HMMA.16816.F32 R32, R184, R194, R32 ;  /* 0x000000c2b820723c */ /* 0x000fe20000001820 */
[----:B------:R-:W5:Y:S06]  /*67e0*/  LDSM.16.M88.4 R184, [R224+0xa900] ;  /* 0x00a90000e0b8783b */ /* 0x000f6c0000000200 */
[----:B------:R-:W3:Y:S01]  /*67f0*/  LDSM.16.M88.4 R192, [R224+0xb100] ;  /* 0x00b10000e0c0783b */ /* 0x000ee20000000200 */
[C---:B-1----:R-:W-:Y:S08]  /*6800*/  HMMA.16816.F32 R4, R164.reuse, R172, R4 ;  /* 0x000000aca404723c */ /* 0x042ff00000001804 */
[C---:B------:R-:W-:Y:S01]  /*6810*/  HMMA.16816.F32 R8, R164.reuse, R174, R8 ;  /* 0x000000aea408723c */ /* 0x040fe20000001808 */
[----:B------:R-:W1:Y:S07]  /*6820*/  LDSM.16.M88.4 R172, [R224+0xb900] ;  /* 0x00b90000e0ac783b */ /* 0x000e6e0000000200 */
[C---:B------:R-:W-:Y:S08]  /*6830*/  HMMA.16816.F32 R12, R164.reuse, R176, R12 ;  /* 0x000000b0a40c723c */ /* 0x040ff0000000180c */
[C---:B------:R-:W-:Y:S01]  /*6840*/  HMMA.16816.F32 R16, R164.reuse, R178, R16 ;  /* 0x000000b2a410723c */ /* 0x040fe20000001810 */
[----:B------:R-:W-:Y:S07]  /*6850*/  LDSM.16.M88.4 R176, [R223+0x14100] ;  /* 0x01410000dfb0783b */ /* 0x000fee0000000200 */
[C---:B--2---:R-:W-:Y:S08]  /*6860*/  HMMA.16816.F32 R20, R164.reuse, R188, R20 ;  /* 0x000000bca414723c */ /* 0x044ff00000001814 */
[C---:B------:R-:W-:Y:S01]  /*6870*/  HMMA.16816.F32 R24, R164.reuse, R190, R24 ;  /* 0x000000bea418723c */ /* 0x040fe20000001818 */
[----:B------:R-:W2:Y:S07]  /*6880*/  LDSM.16.M88.4 R188, [R216+0x2000] ;  /* 0x00200000d8bc783b */ /* 0x000eae0000000200 */
[C---:B---3--:R-:W-:Y:S08]  /*6890*/  HMMA.16816.F32 R28, R164.reuse, R196, R28 ;  /* 0x000000c4a41c723c */ /* 0x048ff0000000181c */
[----:B------:R-:W-:Y:S01]  /*68a0*/  HMMA.16816.F32 R32, R164, R198, R32 ;  /* 0x000000c6a420723c */ /* 0x000fe20000001820 */
[----:B------:R-:W3:Y:S06]  /*68b0*/  LDSM.16.M88.4 R164, [R216+0x2800] ;  /* 0x00280000d8a4783b */ /* 0x000eec0000000200 */
[----:B------:R-:W1:Y:S01]  /*68c0*/  LDSM.16.M88.4 R196, [R216+0x3000] ;  /* 0x00300000d8c4783b */ /* 0x000e620000000200 */
[C---:B----4-:R-:W-:Y:S08]  /*68d0*/  HMMA.16816.F32 R4, R168.reuse, R180, R4 ;  /* 0x000000b4a804723c */ /* 0x050ff00000001804 */
[C---:B------:R-:W-:Y:S01]  /*68e0*/  HMMA.16816.F32 R8, R168.reuse, R182, R8 ;  /* 0x000000b6a808723c */ /* 0x040fe20000001808 */
[----:B------:R-:W4:Y:S07]  /*68f0*/  LDSM.16.M88.4 R180, [R216+0x3800] ;  /* 0x00380000d8b4783b */ /* 0x000f2e0000000200 */
[C---:B-----5:R-:W-:Y:S08]  /*6900*/  HMMA.16816.F32 R12, R168.reuse, R184, R12 ;  /* 0x000000b8a80c723c */ /* 0x060ff0000000180c */
[C---:B------:R-:W-:Y:S01]  /*6910*/  HMMA.16816.F32 R16, R168.reuse, R186, R16 ;  /* 0x000000baa810723c */ /* 0x040fe20000001810 */
[----:B------:R-:W-:Y:S07]  /*6920*/  LDSM.16.M88.4 R184, [R230+0x18100] ;  /* 0x01810000e6b8783b */ /* 0x000fee0000000200 */
[C---:B------:R-:W-:Y:S08]  /*6930*/  HMMA.16816.F32 R20, R168.reuse, R192, R20 ;  /* 0x000000c0a814723c */ /* 0x040ff00000001814 */
[C---:B------:R-:W-:Y:S01]  /*6940*/  HMMA.16816.F32 R24, R168.reuse, R194, R24 ;  /* 0x000000c2a818723c */ /* 0x040fe20000001818 */
[----:B------:R-:W5:Y:S07]  /*6950*/  LDSM.16.M88.4 R192, [R229+0xc100] ;  /* 0x00c10000e5c0783b */ /* 0x000f6e0000000200 */
[C---:B-1----:R-:W-:Y:S08]  /*6960*/  HMMA.16816.F32 R28, R168.reuse, R172, R28 ;  /* 0x000000aca81c723c */ /* 0x042ff0000000181c */
[----:B------:R-:W-:Y:S01]  /*6970*/  HMMA.16816.F32 R32, R168, R174, R32 ;  /* 0x000000aea820723c */ /* 0x000fe20000001820 */
[----:B------:R-:W-:Y:S06]  /*6980*/  LDSM.16.M88.4 R168, [R229+0xd100] ;  /* 0x00d10000e5a8783b */ /* 0x000fec0000000200 */
[----:B------:R-:W-:Y:S01]  /*6990*/  LDSM.16.M88.4 R172, [R229+0xd900] ;  /* 0x00d90000e5ac783b */ /* 0x000fe20000000200 */
[C---:B--2---:R-:W-:Y:S08]  /*69a0*/  HMMA.16816.F32 R4, R176.reuse, R188, R4 ;  /* 0x000000bcb004723c */ /* 0x044ff00000001804 */
[C---:B------:R-:W-:Y:S01]  /*69b0*/  HMMA.16816.F32 R8, R176.reuse, R190, R8 ;  /* 0x000000beb008723c */ /* 0x040fe20000001808 */
[----:B------:R-:W-:Y:S07]  /*69c0*/  LDSM.16.M88.4 R188, [R226+0x18100] ;  /* 0x01810000e2bc783b */ /* 0x000fee0000000200 */
[C---:B---3--:R-:W-:Y:S08]  /*69d0*/  HMMA.16816.F32 R12, R176.reuse, R164, R12 ;  /* 0x000000a4b00c723c */ /* 0x048ff0000000180c */
[C---:B------:R-:W-:Y:S01]  /*69e0*/  HMMA.16816.F32 R16, R176.reuse, R166, R16 ;  /* 0x000000a6b010723c */ /* 0x040fe20000001810 */
[----:B------:R-:W1:Y:S07]  /*69f0*/  LDSM.16.M88.4 R164, [R229+0xc900] ;  /* 0x00c90000e5a4783b */ /* 0x000e6e0000000200 */
[C---:B------:R-:W-:Y:S08]  /*6a00*/  HMMA.16816.F32 R20, R176.reuse, R196, R20 ;  /* 0x000000c4b014723c */ /* 0x040ff00000001814 */
[C---:B------:R-:W-:Y:S01]  /*6a10*/  HMMA.16816.F32 R24, R176.reuse, R198, R24 ;  /* 0x000000c6b018723c */ /* 0x040fe20000001818 */
[----:B------:R-:W2:Y:S07]  /*6a20*/  LDSM.16.M88.4 R196, [R211] ;  /* 0x00000000d3c4783b */ /* 0x000eae0000000200 */
[C---:B----4-:R-:W-:Y:S08]  /*6a30*/  HMMA.16816.F32 R28, R176.reuse, R180, R28 ;  /* 0x000000b4b01c723c */ /* 0x050ff0000000181c */
[----:B------:R-:W-:Y:S01]  /*6a40*/  HMMA.16816.F32 R32, R176, R182, R32 ;  /* 0x000000b6b020723c */ /* 0x000fe20000001820 */
[----:B------:R-:W3:Y:S06]  /*6a50*/  LDSM.16.M88.4 R176, [R210] ;  /* 0x00000000d2b0783b */ /* 0x000eec0000000200 */
[----:B------:R-:W4:Y:S01]  /*6a60*/  LDSM.16.M88.4 R180, [R209] ;  /* 0x00000000d1b4783b */ /* 0x000f220000000200 */
[C---:B-----5:R-:W-:Y:S08]  /*6a70*/  HMMA.16816.F32 R4, R184.reuse, R192, R4 ;  /* 0x000000c0b804723c */ /* 0x060ff00000001804 */
[C---:B------:R-:W-:Y:S01]  /*6a80*/  HMMA.16816.F32 R8, R184.reuse, R194, R8 ;  /* 0x000000c2b808723c */ /* 0x040fe20000001808 */
[----:B------:R-:W5:Y:S07]  /*6a90*/  LDSM.16.M88.4 R192, [R208] ;  /* 0x00000000d0c0783b */ /* 0x000f6e0000000200 */
        /* <DEDUP_REMOVED lines=8> */
[----:B------:R-:W1:Y:S06]  /*6b20*/  LDSM.16.M88.4 R172, [R224+0xc900] ;  /* 0x00c90000e0ac783b */ /* 0x000e6c0000000200 */
[----:B------:R-:W1:Y:S01]  /*6b30*/  LDSM.16.M88.4 R184, [R224+0xd100] ;  /* 0x00d10000e0b8783b */ /* 0x000e620000000200 */
[C---:B--2---:R-:W-:Y:S08]  /*6b40*/  HMMA.16816.F32 R4, R188.reuse, R196, R4 ;  /* 0x000000c4bc04723c */ /* 0x044ff00000001804 */
[C---:B------:R-:W-:Y:S01]  /*6b50*/  HMMA.16816.F32 R8, R188.reuse, R198, R8 ;  /* 0x000000c6bc08723c */ /* 0x040fe20000001808 */
[----:B------:R-:W2:Y:S07]  /*6b60*/  LDSM.16.M88.4 R196, [R224+0xd900] ;  /* 0x00d90000e0c4783b */ /* 0x000eae0000000200 */
        /* <DEDUP_REMOVED lines=18> */
[----:B------:R-:W1:Y:S07]  /*6c90*/  LDSM.16.M88.4 R184, [R229+0xe100] ;  /* 0x00e10000e5b8783b */ /* 0x000e6e0000000200 */
[C---:B--2---:R-:W-:Y:S08]  /*6ca0*/  HMMA.16816.F32 R28, R164.reuse, R196, R28 ;  /* 0x000000c4a41c723c */ /* 0x044ff0000000181c */
[----:B------:R-:W-:Y:S01]  /*6cb0*/  HMMA.16816.F32 R32, R164, R198, R32 ;  /* 0x000000c6a420723c */ /* 0x000fe20000001820 */
[----:B------:R-:W2:Y:S06]  /*6cc0*/  LDSM.16.M88.4 R164, [R229+0xe900] ;  /* 0x00e90000e5a4783b */ /* 0x000eac0000000200 */
[----:B------:R-:W1:Y:S01]  /*6cd0*/  LDSM.16.M88.4 R196, [R229+0xf100] ;  /* 0x00f10000e5c4783b */ /* 0x000e620000000200 */
[C---:B---3--:R-:W-:Y:S08]  /*6ce0*/  HMMA.16816.F32 R4, R176.reuse, R180, R4 ;  /* 0x000000b4b004723c */ /* 0x048ff00000001804 */
[C---:B------:R-:W-:Y:S01]  /*6cf0*/  HMMA.16816.F32 R8, R176.reuse, R182, R8 ;  /* 0x000000b6b008723c */ /* 0x040fe20000001808 */
[----:B------:R-:W3:Y:S07]  /*6d00*/  LDSM.16.M88.4 R180, [R229+0xf900] ;  /* 0x00f90000e5b4783b */ /* 0x000eee0000000200 */
[C---:B----4-:R-:W-:Y:S08]  /*6d10*/  HMMA.16816.F32 R12, R176.reuse, R188, R12 ;  /* 0x000000bcb00c723c */ /* 0x050ff0000000180c */
[C---:B------:R-:W-:Y:S01]  /*6d20*/  HMMA.16816.F32 R16, R176.reuse, R190, R16 ;  /* 0x000000beb010723c */ /* 0x040fe20000001810 */
[----:B------:R-:W-:Y:S07]  /*6d30*/  LDSM.16.M88.4 R188, [R226+0x1c100] ;  /* 0x01c10000e2bc783b */ /* 0x000fee0000000200 */
[C---:B-----5:R-:W-:Y:S08]  /*6d40*/  HMMA.16816.F32 R20, R176.reuse, R192, R20 ;  /* 0x000000c0b014723c */ /* 0x060ff00000001814 */
[C---:B------:R-:W-:Y:S01]  /*6d50*/  HMMA.16816.F32 R24, R176.reuse, R194, R24 ;  /* 0x000000c2b018723c */ /* 0x040fe20000001818 */
[----:B------:R-:W4:Y:S07]  /*6d60*/  LDSM.16.M88.4 R192, [R207] ;  /* 0x00000000cfc0783b */ /* 0x000f2e0000000200 */
[C---:B-1----:R-:W-:Y:S08]  /*6d70*/  HMMA.16816.F32 R28, R176.reuse, R168, R28 ;  /* 0x000000a8b01c723c */ /* 0x042ff0000000181c */
[----:B------:R-:W-:Y:S01]  /*6d80*/  HMMA.16816.F32 R32, R176, R170, R32 ;  /* 0x000000aab020723c */ /* 0x000fe20000001820 */
[----:B------:R-:W-:Y:S06]  /*6d90*/  LDSM.16.M88.4 R168, [R205] ;  /* 0x00000000cda8783b */ /* 0x000fec0000000200 */
[----:B------:R-:W-:Y:S01]  /*6da0*/  LDSM.16.M88.4 R176, [R204] ;  /* 0x00000000ccb0783b */ /* 0x000fe20000000200 */
[C---:B------:R-:W-:Y:S08]  /*6db0*/  HMMA.16816.F32 R4, R172.reuse, R184, R4 ;  /* 0x000000b8ac04723c */ /* 0x040ff00000001804 */
        /* <DEDUP_REMOVED lines=11> */
[----:B------:R-:W5:Y:S01]  /*6e70*/  LDSM.16.M88.4 R180, [R224+0xf100] ;  /* 0x00f10000e0b4783b */ /* 0x000f620000000200 */
[C---:B----4-:R-:W-:Y:S08]  /*6e80*/  HMMA.16816.F32 R4, R188.reuse, R192, R4 ;  /* 0x000000c0bc04723c */ /* 0x050ff00000001804 */
[C---:B------:R-:W-:Y:S01]  /*6e90*/  HMMA.16816.F32 R8, R188.reuse, R194, R8 ;  /* 0x000000c2bc08723c */ /* 0x040fe20000001808 */
[----:B------:R-:W4:Y:S07]  /*6ea0*/  LDSM.16.M88.4 R192, [R224+0xf900] ;  /* 0x00f90000e0c0783b */ /* 0x000f2e0000000200 */
        /* <DEDUP_REMOVED lines=12> */
[----:B------:R-:W2:Y:S01]  /*6f70*/  LDSM.16.M88.4 R196, [R216+0x7800] ;  /* 0x00780000d8c4783b */ /* 0x000ea20000000200 */
[----:B------:R-:W-:Y:S05]  /*6f80*/  DEPBAR.LE SB0, 0x0 ;  /* 0x000080000000791a */ /* 0x000fea0000000000 */
[----:B------:R-:W-:Y:S01]  /*6f90*/  BAR.SYNC.DEFER_BLOCKING 0x0 ;  /* 0x0000000000007b1d */ /* 0x000fe20000010000 */
[C---:B---3--:R-:W-:Y:S08]  /*6fa0*/  HMMA.16816.F32 R12, R184.reuse, R172, R12 ;  /* 0x000000acb80c723c */ /* 0x048ff0000000180c */
[C---:B------:R-:W-:Y:S08]  /*6fb0*/  HMMA.16816.F32 R16, R184.reuse, R174, R16 ;  /* 0x000000aeb810723c */ /* 0x040ff00000001810 */
[C---:B-----5:R-:W-:Y:S08]  /*6fc0*/  HMMA.16816.F32 R20, R184.reuse, R180, R20 ;  /* 0x000000b4b814723c */ /* 0x060ff00000001814 */
[C---:B------:R-:W-:Y:S08]  /*6fd0*/  HMMA.16816.F32 R24, R184.reuse, R182, R24 ;  /* 0x000000b6b818723c */ /* 0x040ff00000001818 */
[C---:B----4-:R-:W-:Y:S08]  /*6fe0*/  HMMA.16816.F32 R28, R184.reuse, R192, R28 ;  /* 0x000000c0b81c723c */ /* 0x050ff0000000181c */
[----:B------:R-:W-:Y:S08]  /*6ff0*/  HMMA.16816.F32 R32, R184, R194, R32 ;  /* 0x000000c2b820723c */ /* 0x000ff00000001820 */
[C---:B-1----:R-:W-:Y:S08]  /*7000*/  HMMA.16816.F32 R4, R164.reuse, R168, R4 ;  /* 0x000000a8a404723c */ /* 0x042ff00000001804 */
[C---:B------:R-:W-:Y:S08]  /*7010*/  HMMA.16816.F32 R8, R164.reuse, R170, R8 ;  /* 0x000000aaa408723c */ /* 0x040ff00000001808 */
[C---:B------:R-:W-:Y:S08]  /*7020*/  HMMA.16816.F32 R12, R164.reuse, R176, R12 ;  /* 0x000000b0a40c723c */ /* 0x040ff0000000180c */
[C---:B------:R-:W-:Y:S08]  /*7030*/  HMMA.16816.F32 R16, R164.reuse, R178, R16 ;  /* 0x000000b2a410723c */ /* 0x040ff00000001810 */
[C---:B------:R-:W-:Y:S08]  /*7040*/  HMMA.16816.F32 R20, R164.reuse, R188, R20 ;  /* 0x000000bca414723c */ /* 0x040ff00000001814 */
[C---:B------:R-:W-:Y:S08]  /*7050*/  HMMA.16816.F32 R24, R164.reuse, R190, R24 ;  /* 0x000000bea418723c */ /* 0x040ff00000001818 */
[C---:B--2---:R-:W-:Y:S08]  /*7060*/  HMMA.16816.F32 R28, R164.reuse, R196, R28 ;  /* 0x000000c4a41c723c */ /* 0x044ff0000000181c */
[----:B------:R-:W-:Y:S01]  /*7070*/  HMMA.16816.F32 R32, R164, R198, R32 ;  /* 0x000000c6a420723c */ /* 0x000fe20000001820 */
[----:B------:R-:W-:-:S07]  /*7080*/  @P0 BRA `(.L_x_5215) ;  /* 0x000004a000000947 */ /* 0x000fce0003800000 */
[----:B------:R-:W-:Y:S01]  /*7090*/  ISETP.NE.AND P1, PT, R232, 0x1, PT ;  /* 0x00000001e800780c */ /* 0x000fe20003f25270 */
[----:B------:R-:W-:Y:S01]  /*70a0*/  ULEA UR5, UR20, UR12, 0x6 ;  /* 0x0000000c14057291 */ /* 0x000fe2000f8e303f */
[----:B------:R-:W-:Y:S01]  /*70b0*/  IADD3 R176, -R250, 0x10, RZ ;  /* 0x00000010fab07810 */ /* 0x000fe20007ffe1ff */
[----:B------:R-:W-:Y:S01]  /*70c0*/  IMAD.MOV.U32 R233, RZ, RZ, RZ ;  /* 0x000000ffffe97224 */ /* 0x000fe200078e00ff */
[----:B------:R-:W-:Y:S01]  /*70d0*/  IADD3 R174, -R249, 0x10, RZ ;  /* 0x00000010f9ae7810 */ /* 0x000fe20007ffe1ff */
[----:B------:R-:W-:Y:S01]  /*70e0*/  IMAD.SHL.U32 R200, R244, 0x2, RZ ;  /* 0x00000002f4c87824 */ /* 0x000fe200078e00ff */
        /* <DEDUP_REMOVED lines=17> */
[----:B------:R1:W2:Y:S01]  /*7200*/  @!P2 LDG.E R233, [R164.64] ;  /* 0x00000012a4e9a981 */ /* 0x0002a2000c1e1900 */
[----:B------:R-:W-:Y:S04]  /*7210*/  IMAD R234, R167, c[0x0][0x2b8], R234 ;  /* 0x0000ae00a7ea7a24 */ /* 0x000fe800078e02ea */
[C---:B------:R-:W-:Y:S01]  /*7220*/  IMAD.WIDE.U32 R170, R234.reuse, c[0x0][0x1e0], RZ ;  /* 0x00007800eaaa7a25 */ /* 0x040fe200078e00ff */
[----:B------:R-:W-:Y:S05]  /*7230*/  SHF.R.S32.HI R167, RZ, 0x1f, R234 ;  /* 0x0000001fffa77819 */ /* 0x000fea00000114ea */
[----:B------:R-:W-:Y:S04]  /*7240*/  IMAD R167, R167, c[0x0][0x1e0], RZ ;  /* 0x00007800a7a77a24 */ /* 0x000fe800078e02ff */
[----:B------:R-:W-:Y:S04]  /*7250*/  IMAD R167, R234, c[0x0][0x1e4], R167 ;  /* 0x00007900eaa77a24 */ /* 0x000fe800078e02a7 */
[----:B------:R-:W-:Y:S01]  /*7260*/  IMAD.IADD R171, R171, 0x1, R167 ;  /* 0x00000001abab7824 */ /* 0x000fe200078e02a7 */
[----:B-1----:R-:W-:Y:S02]  /*7270*/  SHF.L.U64.HI R164, R241, 0x1, R246 ;  /* 0x00000001f1a47819 */ /* 0x002fe400000102f6 */
[----:B--2---:R-:W-:Y:S01]  /*7280*/  SHF.R.S32.HI R0, RZ, 0x1f, R233 ;  /* 0x0000001fff007819 */ /* 0x004fe200000114e9 */
[C---:B------:R-:W-:Y:S04]  /*7290*/  IMAD.WIDE.U32 R170, R233.reuse, c[0x0][0x1f0], R170 ;  /* 0x00007c00e9aa7a25 */ /* 0x040fe800078e00aa */
[----:B------:R-:W-:Y:S01]  /*72a0*/  IMAD R0, R0, c[0x0][0x1f0], RZ ;  /* 0x00007c0000007a24 */ /* 0x000fe200078e02ff */
[----:B------:R-:W-:Y:S03]  /*72b0*/  IADD3 R165, P0, R170, UR14, RZ ;  /* 0x0000000eaaa57c10 */ /* 0x000fe6000ff1e0ff */
[----:B------:R-:W-:Y:S05]  /*72c0*/  IMAD R0, R233, c[0x0][0x1f4], R0 ;  /* 0x00007d00e9007a24 */ /* 0x000fea00078e0200 */
[----:B------:R-:W-:Y:S02]  /*72d0*/  IADD3.X R0, R171, UR7, R0, P0, !PT ;  /* 0x00000007ab007c10 */ /* 0x000fe400087fe400 */
[C---:B------:R-:W-:Y:S04]  /*72e0*/  LEA R168, P0, R165.reuse, c[0x0][0x1c8], 0x1 ;  /* 0x00007200a5a87a11 */ /* 0x040fe800078008ff */
[----:B------:R-:W-:Y:S01]  /*72f0*/  LEA.HI.X R167, R165, c[0x0][0x1cc], R0, 0x1, P0 ;  /* 0x00007300a5a77a11 */ /* 0x000fe200000f0c00 */
[----:B------:R-:W1:Y:S01]  /*7300*/  SHFL.IDX PT, R170, R168, 0x1, 0x181f ;  /* 0x00381f00a8aa7f89 */ /* 0x000e6200000e0000 */
[----:B------:R-:W-:Y:S02]  /*7310*/  IMAD.SHL.U32 R165, R242, 0x2, RZ ;  /* 0x00000002f2a57824 */ /* 0x000fe400078e00ff */
[----:B------:R-:W-:Y:S01]  /*7320*/  IMAD.SHL.U32 R0, R241, 0x2, RZ ;  /* 0x00000002f1007824 */ /* 0x000fe200078e00ff */
[----:B------:R-:W2:Y:S04]  /*7330*/  SHFL.IDX PT, R169, R167, 0x1, 0x181f ;  /* 0x00381f00a7a97f89 */ /* 0x000ea800000e0000 */
[----:B------:R-:W3:Y:S04]  /*7340*/  SHFL.IDX PT, R168, R168, RZ, 0x181f ;  /* 0x00181fffa8a87589 */ /* 0x000ee800000e0000 */
[----:B------:R-:W4:Y:S01]  /*7350*/  SHFL.IDX PT, R167, R167, RZ, 0x181f ;  /* 0x00181fffa7a77589 */ /* 0x000f2200000e0000 */
[-C--:B-1----:R-:W-:Y:S04]  /*7360*/  IADD3 R176, P1, P0, R176, R170.reuse, R251 ;  /* 0x000000aab0b07210 */ /* 0x082fe8000783e0fb */
[-C--:B--2---:R-:W-:Y:S02]  /*7370*/  IADD3.X R177, RZ, R169.reuse, R252, P1, P0 ;  /* 0x000000a9ffb17210 */ /* 0x084fe40000fe04fc */
[-C--:B------:R-:W-:Y:S04]  /*7380*/  IADD3 R174, P1, P0, R174, R170.reuse, R165 ;  /* 0x000000aaaeae7210 */ /* 0x080fe8000783e0a5 */
[-C--:B------:R-:W-:Y:S02]  /*7390*/  IADD3.X R175, RZ, R169.reuse, R166, P1, P0 ;  /* 0x000000a9ffaf7210 */ /* 0x080fe40000fe04a6 */
[----:B------:R-:W-:Y:S04]  /*73a0*/  IADD3 R172, P1, P0, R173, R170, R0 ;  /* 0x000000aaadac7210 */ /* 0x000fe8000783e000 */
[----:B------:R-:W-:Y:S02]  /*73b0*/  IADD3.X R173, RZ, R169, R164, P1, P0 ;  /* 0x000000a9ffad7210 */ /* 0x000fe40000fe04a4 */
[C---:B---3--:R-:W-:Y:S05]  /*73c0*/  IADD3 R178, P0, R168.reuse, R165, RZ ;  /* 0x000000a5a8b27210 */ /* 0x048fea0007f1e0ff */
[C---:B----4-:R-:W-:Y:S01]  /*73d0*/  IMAD.X R179, R167.reuse, 0x1, R166, P0 ;  /* 0x00000001a7b37824 */ /* 0x050fe200000e06a6 */
[C---:B------:R-:W-:Y:S05]  /*73e0*/  IADD3 R180, P0, R168.reuse, R0, RZ ;  /* 0x00000000a8b47210 */ /* 0x040fea0007f1e0ff */
[C---:B------:R-:W-:Y:S01]  /*73f0*/  IMAD.X R181, R167.reuse, 0x1, R164, P0 ;  /* 0x00000001a7b57824 */ /* 0x040fe200000e06a4 */
[CC--:B------:R-:W-:Y:S05]  /*7400*/  IADD3 R164, P0, R168.reuse, R200.reuse, RZ ;  /* 0x000000c8a8a47210 */ /* 0x0c0fea0007f1e0ff */
[C-C-:B------:R-:W-:Y:S01]  /*7410*/  IMAD.X R165, R167.reuse, 0x1, R201.reuse, P0 ;  /* 0x00000001a7a57824 */ /* 0x140fe200000e06c9 */
        /* <DEDUP_REMOVED lines=17> */
.L_x_5215:
[----:B-1----:R-:W-:Y:S01]  /*7530*/  IMAD.MOV.U32 R171, RZ, RZ, R236 ;  /* 0x000000ffffab7224 */ /* 0x002fe200078e00ec */
        /* <DEDUP_REMOVED lines=10> */
[----:B------:R-:W1:Y:S01]  /*75e0*/  SHFL.IDX PT, R173, R171, RZ, 0x1c1f ;  /* 0x001c1fffabad7589 */ /* 0x000e6200000e0000 */
[----:B------:R-:W-:Y:S05]  /*75f0*/  IADD3 R165, -R237, 0x1, -R0 ;  /* 0x00000001eda57810 */ /* 0x000fea0007ffe900 */
        /* <DEDUP_REMOVED lines=22> */
.L_x_5218:
[----:B------:R-:W-:Y:S04]  /*7760*/  MOV R166, c[0x0][0x32c] ;  /* 0x0000cb0000a67a02 */ /* 0x000fe80000000f00 */
[----:B------:R-:W-:Y:S11]  /*7770*/  ISETP.NE.AND P0, PT, R166, 0x1, PT ;  /* 0x00000001a600780c */ /* 0x000ff60003f05270 */
[----:B------:R-:W-:Y:S02]  /*7780*/  @!UPT UIADD3 URZ, URZ, URZ, URZ ;  /* 0x0000003f3f3ff290 */ /* 0x000fe4000fffe03f */
[----:B------:R-:W-:Y:S05]  /*7790*/  @P0 IMAD.HI.U32 R166, R173, c[0x0][0x330], RZ ;  /* 0x0000cc00ada60a27 */ /* 0x000fea00078e00ff */
[----:B------:R-:W-:Y:S02]  /*77a0*/  @P0 SHF.R.U32.HI R173, RZ, c[0x0][0x334], R166 ;  /* 0x0000cd00ffad0a19 */ /* 0x000fe400000116a6 */
.L_x_5219:
[----:B------:R-:W-:Y:S05]  /*77b0*/  BSYNC B0 ;  /* 0x0000000000007941 */ /* 0x000fea0003800000 */
.L_x_5217:
[----:B------:R-:W-:Y:S04]  /*77c0*/  IMAD R168, R173, c[0x0][0x32c], -R0 ;  /* 0x0000cb00ada87a24 */ /* 0x000fe800078e0a00 */
[----:B------:R-:W-:Y:S05]  /*77d0*/  IMAD.IADD R168, R168, 0x1, -R237 ;  /* 0x00000001a8a87824 */ /* 0x000fea00078e0aed */
[----:B------:R-:W-:Y:S02]  /*77e0*/  IADD3 R166, R168, c[0x0][0x32c], RZ ;  /* 0x0000cb00a8a67a10 */ /* 0x000fe40007ffe0ff */
[----:B------:R-:W-:Y:S02]  /*77f0*/  IMNMX R167, R167, R168, !PT ;  /* 0x000000a8a7a77217 */ /* 0x000fe40007800200 */
[----:B------:R-:W-:Y:S02]  /*7800*/  IMNMX R169, R169, R166, PT ;  /* 0x000000a6a9a97217 */ /* 0x000fe40003800200 */
.L_x_5216:
[----:B------:R-:W-:Y:S06]  /*7810*/  UISETP.GT.AND UP2, UPT, UR20, -0x1, UPT ;  /* 0xffffffff1400788c */ /* 0x000fec000bf44270 */
[----:B------:R-:W-:Y:S04]  /*7820*/  PLOP3.LUT P0, PT, PT, PT, UP2, 0x80, 0x0 ;  /* 0x000000000000781c */ /* 0x000fe80003f0f028 */
[----:B------:R-:W-:Y:S04]  /*7830*/  ISETP.GT.AND P0, PT, R167, RZ, P0 ;  /* 0x000000ffa700720c */ /* 0x000fe80000704270 */
[----:B------:R-:W-:Y:S04]  /*7840*/  ISETP.LT.OR P0, PT, R169, 0x1, P0 ;  /* 0x00000001a900780c */ /* 0x000fe80000701670 */
[----:B------:R-:W-:Y:S02]  /*7850*/  FSEL R170, R4, -INF , !P0 ;  /* 0xff80000004aa7808 */ /* 0x000fe40004000000 */
[----:B------:R-:W-:Y:S01]  /*7860*/  PLOP3.LUT P0, PT, PT, PT, UP2, 0x80, 0x0 ;  /* 0x000000000000781c */ /* 0x000fe20003f0f028 */
[----:B------:R-:W1:Y:S03]  /*7870*/  SHFL.IDX PT, R4, R171, 0x1, 0x1c1f ;  /* 0x003c1f00ab047f89 */ /* 0x000e6600000e0000 */
[----:B------:R-:W-:Y:S04]  /*7880*/  ISETP.GT.AND P0, PT, R167, 0x1, P0 ;  /* 0x00000001a700780c */ /* 0x000fe80000704270 */
[----:B------:R-:W-:Y:S04]  /*7890*/  ISETP.LT.OR P0, PT, R169, 0x2, P0 ;  /* 0x00000002a900780c */ /* 0x000fe80000701670 */
[----:B------:R-:W-:Y:S02]  /*78a0*/  FSEL R168, R5, -INF , !P0 ;  /* 0xff80000005a87808 */ /* 0x000fe40004000000 */
[----:B------:R-:W-:Y:S04]  /*78b0*/  PLOP3.LUT P0, PT, PT, PT, UP2, 0x80, 0x0 ;  /* 0x000000000000781c */ /* 0x000fe80003f0f028 */
[----:B------:R-:W-:Y:S04]  /*78c0*/  ISETP.GT.AND P0, PT, R167, 0x8, P0 ;  /* 0x00000008a700780c */ /* 0x000fe80000704270 */
[----:B------:R-:W-:Y:S01]  /*78d0*/  ISETP.LT.OR P0, PT, R169, 0x9, P0 ;  /* 0x00000009a900780c */ /* 0x000fe20000701670 */
[--C-:B-1----:R-:W-:Y:S03]  /*78e0*/  IMAD.IADD R165, R165, 0x1, R4.reuse ;  /* 0x00000001a5a57824 */ /* 0x102fe600078e0204 */
[----:B------:R-:W-:Y:S01]  /*78f0*/  FSEL R166, R8, -INF , !P0 ;  /* 0xff80000008a67808 */ /* 0x000fe20004000000 */
[----:B------:R-:W-:Y:S01]  /*7900*/  IMAD.IADD R164, R164, 0x1, R4 ;  /* 0x00000001a4a47824 */ /* 0x000fe200078e0204 */
        /* <DEDUP_REMOVED lines=70> */
.L_x_5222:
[----:B------:R-:W-:Y:S04]  /*7d70*/  MOV R4, 0x1 ;  /* 0x0000000100047802 */ /* 0x000fe80000000f00 */
[----:B------:R-:W-:Y:S11]  /*7d80*/  ISETP.NE.AND P0, PT, R4, c[0x0][0x32c], PT ;  /* 0x0000cb0004007a0c */ /* 0x000ff60003f05270 */
[----:B------:R-:W-:Y:S02]  /*7d90*/  @!UPT UIADD3 URZ, URZ, URZ, URZ ;  /* 0x0000003f3f3ff290 */ /* 0x000fe4000fffe03f */
[----:B------:R-:W-:Y:S05]  /*7da0*/  @P0 IMAD.HI.U32 R4, R5, c[0x0][0x330], RZ ;  /* 0x0000cc0005040a27 */ /* 0x000fea00078e00ff */
[----:B------:R-:W-:Y:S02]  /*7db0*/  @P0 SHF.R.U32.HI R5, RZ, c[0x0][0x334], R4 ;  /* 0x0000cd00ff050a19 */ /* 0x000fe40000011604 */
.L_x_5223:
[----:B------:R-:W-:Y:S05]  /*7dc0*/  BSYNC B0 ;  /* 0x0000000000007941 */ /* 0x000fea0003800000 */
.L_x_5221:
[----:B------:R-:W-:Y:S04]  /*7dd0*/  IMAD R0, R5, c[0x0][0x32c], -R0 ;  /* 0x0000cb0005007a24 */ /* 0x000fe800078e0a00 */
[----:B------:R-:W-:Y:S05]  /*7de0*/  IMAD.IADD R5, R0, 0x1, -R237 ;  /* 0x0000000100057824 */ /* 0x000fea00078e0aed */
[----:B------:R-:W-:Y:S02]  /*7df0*/  IADD3 R0, R5, c[0x0][0x32c], RZ ;  /* 0x0000cb0005007a10 */ /* 0x000fe40007ffe0ff */
[----:B------:R-:W-:Y:S02]  /*7e00*/  IMNMX R164, R164, R5, !PT ;  /* 0x00000005a4a47217 */ /* 0x000fe40007800200 */
[----:B------:R-:W-:Y:S02]  /*7e10*/  IMNMX R165, R165, R0, PT ;  /* 0x00000000a5a57217 */ /* 0x000fe40003800200 */
.L_x_5220:
[----:B------:R-:W-:Y:S02]  /*7e20*/  PLOP3.LUT P0, PT, PT, PT, UP2, 0x80, 0x0 ;  /* 0x000000000000781c */ /* 0x000fe40003f0f028 */
[----:B------:R-:W-:Y:S02]  /*7e30*/  FMNMX.FTZ R5, R170, R3, !PT ;  /* 0x00000003aa057209 */ /* 0x000fe40007810000 */
[----:B------:R-:W-:Y:S02]  /*7e40*/  ISETP.GT.AND P0, PT, R164, RZ, P0 ;  /* 0x000000ffa400720c */ /* 0x000fe40000704270 */
[----:B------:R-:W-:Y:S02]  /*7e50*/  FMNMX.FTZ R5, R168, R5, !PT ;  /* 0x00000005a8057209 */ /* 0x000fe40007810000 */
[C---:B------:R-:W-:Y:S02]  /*7e60*/  ISETP.LT.OR P0, PT, R165.reuse, 0x1, P0 ;  /* 0x00000001a500780c */ /* 0x040fe40000701670 */
        /* <DEDUP_REMOVED lines=46> */
[C---:B------:R-:W-:Y:S02]  /*8150*/  ISETP.GT.AND P0, PT, R164.reuse, 0x19, P0 ;  /* 0x00000019a400780c */ /* 0x040fe40000704270 */
        /* <DEDUP_REMOVED lines=13> */
[----:B------:R-:W-:Y:S03]  /*8230*/  ISETP.LT.OR P0, PT, R165, 0x22, P0 ;  /* 0x00000022a500780c */ /* 0x000fe60000701670 */
[----:B------:R-:W1:Y:S01]  /*8240*/  SHFL.BFLY PT, R15, R6, 0x1, 0x1f ;  /* 0x0c201f00060f7f89 */ /* 0x000e6200000e0000 */
[----:B------:R-:W-:Y:S02]  /*8250*/  FSEL R185, R23, -INF , !P0 ;  /* 0xff80000017b97808 */ /* 0x000fe40004000000 */
[----:B------:R-:W-:Y:S02]  /*8260*/  PLOP3.LUT P0, PT, PT, PT, UP2, 0x80, 0x0 ;  /* 0x000000000000781c */ /* 0x000fe40003f0f028 */
[----:B------:R-:W-:Y:S02]  /*8270*/  FMNMX.FTZ R4, R185, R4, !PT ;  /* 0x00000004b9047209 */ /* 0x000fe40007810000 */
[----:B------:R-:W-:Y:S01]  /*8280*/  ISETP.GT.AND P0, PT, R164, 0x28, P0 ;  /* 0x00000028a400780c */ /* 0x000fe20000704270 */
[----:B------:R-:W-:Y:S03]  /*8290*/  LDSM.16.MT88.4 R20, [R222+0x100] ;  /* 0x00010000de14783b */ /* 0x000fe60000004200 */
[----:B------:R-:W-:Y:S04]  /*82a0*/  ISETP.LT.OR P0, PT, R165, 0x29, P0 ;  /* 0x00000029a500780c */ /* 0x000fe80000701670 */
[----:B------:R-:W-:Y:S02]  /*82b0*/  FSEL R183, R26, -INF , !P0 ;  /* 0xff8000001ab77808 */ /* 0x000fe40004000000 */
[----:B------:R-:W-:Y:S02]  /*82c0*/  PLOP3.LUT P0, PT, PT, PT, UP2, 0x80, 0x0 ;  /* 0x000000000000781c */ /* 0x000fe40003f0f028 */
[----:B------:R-:W-:Y:S02]  /*82d0*/  FMNMX.FTZ R4, R183, R4, !PT ;  /* 0x00000004b7047209 */ /* 0x000fe40007810000 */
[C---:B------:R-:W-:Y:S04]  /*82e0*/  ISETP.GT.AND P0, PT, R164.reuse, 0x29, P0 ;  /* 0x00000029a400780c */ /* 0x040fe80000704270 */
        /* <DEDUP_REMOVED lines=9> */
[C---:B------:R-:W-:Y:S04]  /*8380*/  ISETP.GT.AND P0, PT, R164.reuse, 0x31, P0 ;  /* 0x00000031a400780c */ /* 0x040fe80000704270 */
[----:B------:R-:W-:Y:S04]  /*8390*/  ISETP.LT.OR P0, PT, R165, 0x32, P0 ;  /* 0x00000032a500780c */ /* 0x000fe80000701670 */
[----:B------:R-:W-:Y:S02]  /*83a0*/  FSEL R175, R31, -INF , !P0 ;  /* 0xff8000001faf7808 */ /* 0x000fe40004000000 */
[----:B------:R-:W-:Y:S01]  /*83b0*/  PLOP3.LUT P0, PT, PT, PT, UP2, 0x80, 0x0 ;  /* 0x000000000000781c */ /* 0x000fe20003f0f028 */
[----:B------:R-:W-:Y:S01]  /*83c0*/  LDSM.16.MT88.4 R28, [R221+0x100] ;  /* 0x00010000dd1c783b */ /* 0x000fe20000004200 */
[----:B------:R-:W-:Y:S02]  /*83d0*/  FMNMX.FTZ R0, R175, R10, !PT ;  /* 0x0000000aaf007209 */ /* 0x000fe40007810000 */
[----:B------:R-:W-:Y:S04]  /*83e0*/  ISETP.GT.AND P0, PT, R164, 0x38, P0 ;  /* 0x00000038a400780c */ /* 0x000fe80000704270 */
        /* <DEDUP_REMOVED lines=8> */
[----:B------:R-:W-:Y:S04]  /*8470*/  FSEL R165, R35, -INF , !P0 ;  /* 0xff80000023a57808 */ /* 0x000fe80004000000 */
[----:B------:R-:W-:Y:S02]  /*8480*/  FMNMX.FTZ R4, R165, R0, !PT ;  /* 0x00000000a5047209 */ /* 0x000fe40007810000 */
[----:B-1----:R-:W-:Y:S03]  /*8490*/  FMNMX.FTZ R0, R6, R15, !PT ;  /* 0x0000000f06007209 */ /* 0x002fe60007810000 */
[----:B------:R-:W1:Y:S01]  /*84a0*/  SHFL.BFLY PT, R7, R4, 0x2, 0x1f ;  /* 0x0c401f0004077f89 */ /* 0x000e6200000e0000 */
[C---:B------:R-:W-:Y:S01]  /*84b0*/  FSETP.NEU.FTZ.AND P0, PT, R0.reuse, -INF , PT ;  /* 0xff8000000000780b */ /* 0x040fe20003f1d000 */
[----:B------:R-:W-:Y:S05]  /*84c0*/  FMUL.FTZ R179, R0, c[0x0][0x2d0] ;  /* 0x0000b40000b37a20 */ /* 0x000fea0000410000 */
[----:B------:R-:W-:Y:S05]  /*84d0*/  FSEL R179, R179, RZ, P0 ;  /* 0x000000ffb3b37208 */ /* 0x000fea0000000000 */
[--C-:B------:R-:W-:Y:S02]  /*84e0*/  FFMA.FTZ R188, R170, c[0x0][0x2d0], -R179.reuse ;  /* 0x0000b400aabc7a23 */ /* 0x100fe400000108b3 */
[--C-:B------:R-:W-:Y:S02]  /*84f0*/  FFMA.FTZ R167, R168, c[0x0][0x2d0], -R179.reuse ;  /* 0x0000b400a8a77a23 */ /* 0x100fe400000108b3 */
[--C-:B------:R-:W-:Y:S02]  /*8500*/  FFMA.FTZ R166, R166, c[0x0][0x2d0], -R179.reuse ;  /* 0x0000b400a6a67a23 */ /* 0x100fe400000108b3 */
[--C-:B------:R-:W-:Y:S01]  /*8510*/  FFMA.FTZ R189, R8, c[0x0][0x2d0], -R179.reuse ;  /* 0x0000b40008bd7a23 */ /* 0x100fe200000108b3 */
[----:B------:R-:W-:Y:S01]  /*8520*/  MUFU.EX2 R188, R188 ;  /* 0x000000bc00bc7308 */ /* 0x000fe20000000800 */
[--C-:B------:R-:W-:Y:S02]  /*8530*/  FFMA.FTZ R176, R176, c[0x0][0x2d0], -R179.reuse ;  /* 0x0000b400b0b07a23 */ /* 0x100fe400000108b3 */
[--C-:B------:R-:W-:Y:S01]  /*8540*/  FFMA.FTZ R194, R194, c[0x0][0x2d0], -R179.reuse ;  /* 0x0000b400c2c27a23 */ /* 0x100fe200000108b3 */
[----:B-1----:R-:W-:Y:S01]  /*8550*/  FMNMX.FTZ R5, R4, R7, !PT ;  /* 0x0000000704057209 */ /* 0x002fe20007810000 */
[--C-:B------:R-:W-:Y:S01]  /*8560*/  FFMA.FTZ R195, R195, c[0x0][0x2d0], -R179.reuse ;  /* 0x0000b400c3c37a23 */ /* 0x100fe200000108b3 */
[----:B------:R-:W-:Y:S01]  /*8570*/  FSEL R4, R0, RZ, P0 ;  /* 0x000000ff00047208 */ /* 0x000fe20000000000 */
[----:B------:R-:W-:Y:S02]  /*8580*/  FFMA.FTZ R196, R196, c[0x0][0x2d0], -R179 ;  /* 0x0000b400c4c47a23 */ /* 0x000fe400000108b3 */
[----:B------:R-:W1:Y:S01]  /*8590*/  SHFL.BFLY PT, R164, R5, 0x1, 0x1f ;  /* 0x0c201f0005a47f89 */ /* 0x000e6200000e0000 */
[----:B------:R-:W2:Y:S01]  /*85a0*/  MUFU.EX2 R167, R167 ;  /* 0x000000a700a77308 */ /* 0x000ea20000000800 */
[----:B------:R-:W-:Y:S02]  /*85b0*/  FADD.FTZ R3, -R4, R3 ;  /* 0x0000000304037221 */ /* 0x000fe40000010100 */
[--C-:B------:R-:W-:Y:S02]  /*85c0*/  FFMA.FTZ R197, R198, c[0x0][0x2d0], -R179.reuse ;  /* 0x0000b400c6c57a23 */ /* 0x100fe400000108b3 */
[----:B------:R-:W-:Y:S02]  /*85d0*/  FMUL.FTZ R6, R3, c[0x0][0x2d0] ;  /* 0x0000b40003067a20 */ /* 0x000fe40000410000 */
[--C-:B------:R-:W-:Y:S02]  /*85e0*/  FFMA.FTZ R182, R182, c[0x0][0x2d0], -R179.reuse ;  /* 0x0000b400b6b67a23 */ /* 0x100fe400000108b3 */
[--C-:B------:R-:W-:Y:S01]  /*85f0*/  FFMA.FTZ R184, R184, c[0x0][0x2d0], -R179.reuse ;  /* 0x0000b400b8b87a23 */ /* 0x100fe200000108b3 */
[----:B------:R-:W3:Y:S01]  /*8600*/  MUFU.EX2 R3, R6 ;  /* 0x0000000600037308 */ /* 0x000ee20000000800 */
[--C-:B------:R-:W-:Y:S02]  /*8610*/  FFMA.FTZ R202, R202, c[0x0][0x2d0], -R179.reuse ;  /* 0x0000b400caca7a23 */ /* 0x100fe400000108b3 */
[--C-:B------:R-:W-:Y:S02]  /*8620*/  FFMA.FTZ R180, R180, c[0x0][0x2d0], -R179.reuse ;  /* 0x0000b400b4b47a23 */ /* 0x100fe400000108b3 */
[--C-:B------:R-:W-:Y:S05]  /*8630*/  FFMA.FTZ R178, R178, c[0x0][0x2d0], -R179.reuse ;  /* 0x0000b400b2b27a23 */ /* 0x100fea00000108b3 */
[----:B------:R-:W-:Y:S01]  /*8640*/  MUFU.EX2 R166, R166 ;  /* 0x000000a600a67308 */ /* 0x000fe20000000800 */
[----:B-1----:R-:W-:Y:S02]  /*8650*/  FMNMX.FTZ R164, R164, R5, !PT ;  /* 0x00000005a4a47209 */ /* 0x002fe40007810000 */
[----:B--2---:R-:W-:Y:S02]  /*8660*/  F2FP.PACK_AB R168, R167, R188 ;  /* 0x000000bca7a8723e */ /* 0x004fe400000000ff */
[C---:B------:R-:W-:Y:S01]  /*8670*/  FSETP.NEU.FTZ.AND P0, PT, R164.reuse, -INF , PT ;  /* 0xff800000a400780b */ /* 0x040fe20003f1d000 */
[C---:B------:R-:W-:Y:S04]  /*8680*/  FMUL.FTZ R172, R164.reuse, c[0x0][0x2d0] ;  /* 0x0000b400a4ac7a20 */ /* 0x040fe80000410000 */
[----:B------:R-:W1:Y:S01]  /*8690*/  MUFU.EX2 R189, R189 ;  /* 0x000000bd00bd7308 */ /* 0x000e620000000800 */
[----:B------:R-:W-:Y:S02]  /*86a0*/  FSEL R5, R164, RZ, P0 ;  /* 0x000000ffa4057208 */ /* 0x000fe40000000000 */
[----:B------:R-:W-:Y:S01]  /*86b0*/  FSEL R172, R172, RZ, P0 ;  /* 0x000000ffacac7208 */ /* 0x000fe20000000000 */
[----:B---3--:R-:W-:Y:S01]  /*86c0*/  FMUL.FTZ R4, R3, R160 ;  /* 0x000000a003047220 */ /* 0x008fe20000410000 */
[----:B------:R-:W-:Y:S01]  /*86d0*/  PLOP3.LUT P0, PT, PT, PT, UP2, 0x80, 0x0 ;  /* 0x000000000000781c */ /* 0x000fe20003f0f028 */
[----:B------:R-:W-:Y:S02]  /*86e0*/  FADD.FTZ R5, -R5, R2 ;  /* 0x0000000205057221 */ /* 0x000fe40000010100 */
[--C-:B------:R-:W-:Y:S02]  /*86f0*/  FFMA.FTZ R192, R13, c[0x0][0x2d0], -R172.reuse ;  /* 0x0000b4000dc07a23 */ /* 0x100fe400000108ac */
[----:B------:R-:W2:Y:S01]  /*8700*/  LDSM.16.MT88.4 R12, [R227+0x100] ;  /* 0x00010000e30c783b */ /* 0x000ea20000004200 */
[--C-:B------:R-:W-:Y:S01]  /*8710*/  FFMA.FTZ R193, R17, c[0x0][0x2d0], -R172.reuse ;  /* 0x0000b40011c17a23 */ /* 0x100fe200000108ac */
[----:B------:R-:W-:Y:S01]  /*8720*/  MUFU.EX2 R194, R194 ;  /* 0x000000c200c27308 */ /* 0x000fe20000000800 */
[--C-:B------:R-:W-:Y:S02]  /*8730*/  FFMA.FTZ R191, R9, c[0x0][0x2d0], -R172.reuse ;  /* 0x0000b40009bf7a23 */ /* 0x100fe400000108ac */
[--C-:B------:R-:W-:Y:S02]  /*8740*/  FFMA.FTZ R190, R11, c[0x0][0x2d0], -R172.reuse ;  /* 0x0000b4000bbe7a23 */ /* 0x100fe400000108ac */
[----:B------:R-:W-:Y:S02]  /*8750*/  FMUL.FTZ R2, R5, c[0x0][0x2d0] ;  /* 0x0000b40005027a20 */ /* 0x000fe40000410000 */
[C---:B------:R-:W-:Y:S02]  /*8760*/  FMUL.FTZ R5, R3.reuse, R161 ;  /* 0x000000a103057220 */ /* 0x040fe40000410000 */
        /* <DEDUP_REMOVED lines=8> */
[----:B------:R-:W1:Y:S01]  /*87f0*/  MUFU.EX2 R2, R2 ;  /* 0x0000000200027308 */ /* 0x000e620000000800 */
[C---:B------:R-:W-:Y:S02]  /*8800*/  FMUL.FTZ R32, R3.reuse, R156 ;  /* 0x0000009c03207220 */ /* 0x040fe40000410000 */
[----:B------:R-:W-:Y:S02]  /*8810*/  FMUL.FTZ R33, R3, R157 ;  /* 0x0000009d03217220 */ /* 0x000fe40000410000 */
[--C-:B------:R-:W-:Y:S02]  /*8820*/  FFMA.FTZ R177, R177, c[0x0][0x2d0], -R172.reuse ;  /* 0x0000b400b1b17a23 */ /* 0x100fe400000108ac */
        /* <DEDUP_REMOVED lines=22> */
[----:B------:R-:W3:Y:S01]  /*8990*/  LDSM.16.MT88.4 R132, [R220+0x100] ;  /* 0x00010000dc84783b */ /* 0x000ee20000004200 */
[C---:B------:R-:W-:Y:S01]  /*89a0*/  FMUL.FTZ R34, R2.reuse, R158 ;  /* 0x0000009e02227220 */ /* 0x040fe20000410000 */
[----:B------:R-:W4:Y:S01]  /*89b0*/  MUFU.EX2 R195, R195 ;  /* 0x000000c300c37308 */ /* 0x000f220000000800 */
        /* <DEDUP_REMOVED lines=36> */
[----:B------:R-:W-:Y:S01]  /*8c00*/  LDSM.16.MT88.4 R144, [R221+0x900] ;  /* 0x00090000dd90783b */ /* 0x000fe20000004200 */
        /* <DEDUP_REMOVED lines=14> */
[C---:B---3--:R-:W-:Y:S03]  /*8cf0*/  HMMA.16816.F32 R28, R168.reuse, R132, R28 ;  /* 0x00000084a81c723c */ /* 0x048fe6000000181c */
[C---:B------:R-:W-:Y:S02]  /*8d00*/  FMUL.FTZ R67, R2.reuse, R67 ;  /* 0x0000004302437220 */ /* 0x040fe40000410000 */
[C---:B------:R-:W-:Y:S02]  /*8d10*/  FMUL.FTZ R68, R3.reuse, R68 ;  /* 0x0000004403447220 */ /* 0x040fe40000410000 */
[C---:B------:R-:W-:Y:S01]  /*8d20*/  FMUL.FTZ R69, R3.reuse, R69 ;  /* 0x0000004503457220 */ /* 0x040fe20000410000 */
[C---:B------:R-:W-:Y:S01]  /*8d30*/  HMMA.16816.F32 R32, R168.reuse, R134, R32 ;  /* 0x00000086a820723c */ /* 0x040fe20000001820 */
[----:B------:R-:W2:Y:S03]  /*8d40*/  LDSM.16.MT88.4 R132, [R221+0x2100] ;  /* 0x00210000dd84783b */ /* 0x000ea60000004200 */
        /* <DEDUP_REMOVED lines=74> */
[C---:B------:R-:W-:Y:S04]  /*91f0*/  FMUL.FTZ R116, R3.reuse, R116 ;  /* 0x0000007403747220 */ /* 0x040fe80000410000 */
[----:B------:R-:W-:Y:S01]  /*9200*/  FMUL.FTZ R117, R3, R117 ;  /* 0x0000007503757220 */ /* 0x000fe20000410000 */
[C---:B------:R-:W-:Y:S01]  /*9210*/  HMMA.16816.F32 R112, R168.reuse, R138, R112 ;  /* 0x0000008aa870723c */ /* 0x040fe20000001870 */
[----:B------:R-:W1:Y:S02]  /*9220*/  LDSM.16.MT88.4 R136, [R227+0x900] ;  /* 0x00090000e388783b */ /* 0x000e640000004200 */
[C---:B------:R-:W-:Y:S02]  /*9230*/  FMUL.FTZ R118, R2.reuse, R118 ;  /* 0x0000007602767220 */ /* 0x040fe40000410000 */
[----:B------:R-:W-:Y:S02]  /*9240*/  FMUL.FTZ R119, R2, R119 ;  /* 0x0000007702777220 */ /* 0x000fe40000410000 */
[--C-:B------:R-:W-:Y:S02]  /*9250*/  FFMA.FTZ R198, R200, c[0x0][0x2d0], -R172.reuse ;  /* 0x0000b400c8c67a23 */ /* 0x100fe400000108ac */
[--C-:B------:R-:W-:Y:S03]  /*9260*/  FFMA.FTZ R199, R199, c[0x0][0x2d0], -R172.reuse ;  /* 0x0000b400c7c77a23 */ /* 0x100fe600000108ac */
[C---:B---3--:R-:W-:Y:S01]  /*9270*/  HMMA.16816.F32 R116, R168.reuse, R140, R116 ;  /* 0x0000008ca874723c */ /* 0x048fe20000001874 */
[----:B------:R-:W-:Y:S02]  /*9280*/  MUFU.EX2 R198, R198 ;  /* 0x000000c600c67308 */ /* 0x000fe40000000800 */
[C---:B------:R-:W-:Y:S02]  /*9290*/  FMUL.FTZ R120, R3.reuse, R120 ;  /* 0x0000007803787220 */ /* 0x040fe40000410000 */
[----:B------:R-:W-:Y:S02]  /*92a0*/  FMUL.FTZ R121, R3, R121 ;  /* 0x0000007903797220 */ /* 0x000fe40000410000 */
[--C-:B------:R-:W-:Y:S02]  /*92b0*/  FFMA.FTZ R200, R203, c[0x0][0x2d0], -R172.reuse ;  /* 0x0000b400cbc87a23 */ /* 0x100fe400000108ac */
[C---:B------:R-:W-:Y:S02]  /*92c0*/  FMUL.FTZ R122, R2.reuse, R122 ;  /* 0x0000007a027a7220 */ /* 0x040fe40000410000 */
[----:B------:R-:W3:Y:S01]  /*92d0*/  MUFU.EX2 R199, R199 ;  /* 0x000000c700c77308 */ /* 0x000ee20000000800 */
[C---:B------:R-:W-:Y:S02]  /*92e0*/  FMUL.FTZ R123, R2.reuse, R123 ;  /* 0x0000007b027b7220 */ /* 0x040fe40000410000 */
        /* <DEDUP_REMOVED lines=10> */
[----:B------:R-:W1:Y:S01]  /*9390*/  MUFU.EX2 R201, R201 ;  /* 0x000000c900c97308 */ /* 0x000e620000000800 */
[--C-:B------:R-:W-:Y:S02]  /*93a0*/  FFMA.FTZ R181, R181, c[0x0][0x2d0], -R172.reuse ;  /* 0x0000b400b5b57a23 */ /* 0x100fe400000108ac */
[--C-:B------:R-:W-:Y:S01]  /*93b0*/  FFMA.FTZ R203, R186, c[0x0][0x2d0], -R179.reuse ;  /* 0x0000b400bacb7a23 */ /* 0x100fe200000108b3 */
[C---:B--2---:R-:W-:Y:S03]  /*93c0*/  HMMA.16816.F32 R124, R168.reuse, R132, R124 ;  /* 0x00000084a87c723c */ /* 0x044fe6000000187c */
[C---:B------:R-:W-:Y:S02]  /*93d0*/  FMUL.FTZ R128, R3.reuse, R128 ;  /* 0x0000008003807220 */ /* 0x040fe40000410000 */
[----:B------:R-:W-:Y:S01]  /*93e0*/  FMUL.FTZ R129, R3, R129 ;  /* 0x0000008103817220 */ /* 0x000fe20000410000 */
[----:B------:R-:W-:Y:S01]  /*93f0*/  MUFU.EX2 R186, R176 ;  /* 0x000000b000ba7308 */ /* 0x000fe20000000800 */
[C---:B------:R-:W-:Y:S01]  /*9400*/  FMUL.FTZ R130, R2.reuse, R130 ;  /* 0x0000008202827220 */ /* 0x040fe20000410000 */
[----:B----4-:R-:W-:Y:S01]  /*9410*/  F2FP.PACK_AB R132, R195, R194 ;  /* 0x000000c2c384723e */ /* 0x010fe200000000ff */
[----:B------:R-:W-:Y:S03]  /*9420*/  FMUL.FTZ R131, R2, R131 ;  /* 0x0000008302837220 */ /* 0x000fe60000410000 */
[----:B------:R-:W-:Y:S01]  /*9430*/  FFMA.FTZ R179, R174, c[0x0][0x2d0], -R179 ;  /* 0x0000b400aeb37a23 */ /* 0x000fe200000108b3 */
[----:B---3--:R-:W-:Y:S01]  /*9440*/  F2FP.PACK_AB R133, R199, R198 ;  /* 0x000000c6c785723e */ /* 0x008fe200000000ff */
[----:B------:R-:W-:Y:S02]  /*9450*/  FFMA.FTZ R187, R187, c[0x0][0x2d0], -R172 ;  /* 0x0000b400bbbb7a23 */ /* 0x000fe400000108ac */
[----:B------:R-:W-:Y:S01]  /*9460*/  HMMA.16816.F32 R128, R168, R134, R128 ;  /* 0x00000086a880723c */ /* 0x000fe20000001880 */
[----:B------:R-:W2:Y:S02]  /*9470*/  MUFU.EX2 R171, R184 ;  /* 0x000000b800ab7308 */ /* 0x000ea40000000800 */
[----:B------:R-:W-:Y:S02]  /*9480*/  FFMA.FTZ R188, R3, R240, R188 ;  /* 0x000000f003bc7223 */ /* 0x000fe400000100bc */
[----:B------:R-:W-:Y:S02]  /*9490*/  FFMA.FTZ R193, R2, R239, R193 ;  /* 0x000000ef02c17223 */ /* 0x000fe400000100c1 */
[----:B------:R-:W-:Y:S01]  /*94a0*/  F2FP.PACK_AB R134, R197, R196 ;  /* 0x000000c4c586723e */ /* 0x000fe200000000ff */
[----:B------:R-:W-:Y:S01]  /*94b0*/  FADD.FTZ R167, R167, R188 ;  /* 0x000000bca7a77221 */ /* 0x000fe20000010000 */
[----:B-1----:R-:W-:Y:S02]  /*94c0*/  F2FP.PACK_AB R135, R201, R200 ;  /* 0x000000c8c987723e */ /* 0x002fe400000000ff */
[----:B------:R-:W-:Y:S01]  /*94d0*/  MUFU.EX2 R184, R187 ;  /* 0x000000bb00b87308 */ /* 0x000fe20000000800 */
[----:B------:R-:W-:Y:S02]  /*94e0*/  FADD.FTZ R192, R192, R193 ;  /* 0x000000c1c0c07221 */ /* 0x000fe40000010000 */
[----:B------:R-:W-:Y:S02]  /*94f0*/  FADD.FTZ R166, R166, R167 ;  /* 0x000000a7a6a67221 */ /* 0x000fe40000010000 */
[C---:B------:R-:W-:Y:S05]  /*9500*/  HMMA.16816.F32 R4, R132.reuse, R136, R4 ;  /* 0x000000888404723c */ /* 0x040fea0000001804 */
[----:B------:R-:W-:Y:S01]  /*9510*/  MUFU.EX2 R187, R177 ;  /* 0x000000b100bb7308 */ /* 0x000fe20000000800 */
[----:B------:R-:W-:Y:S02]  /*9520*/  FADD.FTZ R3, R191, R192 ;  /* 0x000000c0bf037221 */ /* 0x000fe40000010000 */
[C---:B------:R-:W-:Y:S01]  /*9530*/  HMMA.16816.F32 R8, R132.reuse, R138, R8 ;  /* 0x0000008a8408723c */ /* 0x040fe20000001808 */
[----:B------:R-:W1:Y:S03]  /*9540*/  LDSM.16.MT88.4 R136, [R222+0x2900] ;  /* 0x00290000de88783b */ /* 0x000e660000004200 */
[----:B------:R-:W-:Y:S02]  /*9550*/  FADD.FTZ R189, R189, R166 ;  /* 0x000000a6bdbd7221 */ /* 0x000fe40000010000 */
[----:B------:R-:W-:Y:S01]  /*9560*/  FADD.FTZ R3, R190, R3 ;  /* 0x00000003be037221 */ /* 0x000fe20000010000 */
[----:B------:R-:W-:Y:S01]  /*9570*/  MUFU.EX2 R169, R182 ;  /* 0x000000b600a97308 */ /* 0x000fe20000000800 */
[C---:B-----5:R-:W-:Y:S04]  /*9580*/  HMMA.16816.F32 R12, R132.reuse, R140, R12 ;  /* 0x0000008c840c723c */ /* 0x060fe8000000180c */
[----:B------:R-:W-:Y:S02]  /*9590*/  FADD.FTZ R194, R194, R189 ;  /* 0x000000bdc2c27221 */ /* 0x000fe40000010000 */
[----:B------:R-:W-:Y:S02]  /*95a0*/  FADD.FTZ R198, R198, R3 ;  /* 0x00000003c6c67221 */ /* 0x000fe40000010000 */
[C---:B------:R-:W-:Y:S01]  /*95b0*/  HMMA.16816.F32 R16, R132.reuse, R142, R16 ;  /* 0x0000008e8410723c */ /* 0x040fe20000001810 */
[----:B------:R-:W3:Y:S01]  /*95c0*/  LDSM.16.MT88.4 R140, [R227+0x4900] ;  /* 0x00490000e38c783b */ /* 0x000ee20000004200 */
[----:B------:R2:W-:Y:S02]  /*95d0*/  MUFU.EX2 R182, R181 ;  /* 0x000000b500b67308 */ /* 0x0005e40000000800 */
[----:B------:R-:W-:Y:S02]  /*95e0*/  FADD.FTZ R195, R195, R194 ;  /* 0x000000c2c3c37221 */ /* 0x000fe40000010000 */
[----:B------:R-:W-:Y:S02]  /*95f0*/  FADD.FTZ R199, R199, R198 ;  /* 0x000000c6c7c77221 */ /* 0x000fe40000010000 */
[C---:B------:R-:W-:Y:S04]  /*9600*/  HMMA.16816.F32 R20, R132.reuse, R144, R20 ;  /* 0x000000908414723c */ /* 0x040fe80000001814 */
[----:B------:R-:W4:Y:S01]  /*9610*/  MUFU.EX2 R168, R185 ;  /* 0x000000b900a87308 */ /* 0x000f220000000800 */
[----:B------:R-:W-:Y:S02]  /*9620*/  FADD.FTZ R196, R196, R195 ;  /* 0x000000c3c4c47221 */ /* 0x000fe40000010000 */
[----:B------:R-:W-:Y:S01]  /*9630*/  FADD.FTZ R200, R200, R199 ;  /* 0x000000c7c8c87221 */ /* 0x000fe20000010000 */
[C---:B------:R-:W-:Y:S01]  /*9640*/  HMMA.16816.F32 R24, R132.reuse, R146, R24 ;  /* 0x000000928418723c */ /* 0x040fe20000001818 */
[----:B------:R-:W5:Y:S03]  /*9650*/  LDSM.16.MT88.4 R144, [R222+0x4900] ;  /* 0x00490000de90783b */ /* 0x000f660000004200 */
[----:B------:R-:W-:Y:S02]  /*9660*/  FADD.FTZ R197, R197, R196 ;  /* 0x000000c4c5c57221 */ /* 0x000fe40000010000 */
[----:B------:R-:W-:Y:S01]  /*9670*/  MUFU.EX2 R185, R178 ;  /* 0x000000b200b97308 */ /* 0x000fe20000000800 */
[----:B------:R-:W-:Y:S01]  /*9680*/  FADD.FTZ R201, R201, R200 ;  /* 0x000000c8c9c97221 */ /* 0x000fe20000010000 */
[C---:B------:R-:W-:Y:S04]  /*9690*/  HMMA.16816.F32 R28, R132.reuse, R148, R28 ;  /* 0x00000094841c723c */ /* 0x040fe8000000181c */
[----:B--2---:R-:W-:Y:S04]  /*96a0*/  MOV R181, R171 ;  /* 0x000000ab00b57202 */ /* 0x004fe80000000f00 */
[C---:B------:R-:W-:Y:S01]  /*96b0*/  HMMA.16816.F32 R32, R132.reuse, R150, R32 ;  /* 0x000000968420723c */ /* 0x040fe20000001820 */
[----:B------:R-:W2:Y:S01]  /*96c0*/  LDSM.16.MT88.4 R148, [R221+0x4900] ;  /* 0x00490000dd94783b */ /* 0x000ea20000004200 */
[----:B------:R-:W-:Y:S06]  /*96d0*/  MUFU.EX2 R178, R179 ;  /* 0x000000b300b27308 */ /* 0x000fec0000000800 */
[C---:B------:R-:W-:Y:S04]  /*96e0*/  HMMA.16816.F32 R36, R132.reuse, R152, R36 ;  /* 0x000000988424723c */ /* 0x040fe80000001824 */
[----:B------:R4:W2:Y:S04]  /*96f0*/  MUFU.EX2 R170, R183 ;  /* 0x000000b700aa7308 */ /* 0x0008a80000000800 */
[C---:B------:R-:W-:Y:S01]  /*9700*/  HMMA.16816.F32 R40, R132.reuse, R154, R40 ;  /* 0x0000009a8428723c */ /* 0x040fe20000001828 */
[----:B------:R-:W-:Y:S05]  /*9710*/  LDSM.16.MT88.4 R152, [R227+0x3100] ;  /* 0x00310000e398783b */ /* 0x000fea0000004200 */
[----:B------:R-:W-:Y:S02]  /*9720*/  MUFU.EX2 R171, R180 ;  /* 0x000000b400ab7308 */ /* 0x000fe40000000800 */
[C---:B-1----:R-:W-:Y:S08]  /*9730*/  HMMA.16816.F32 R44, R132.reuse, R136, R44 ;  /* 0x00000088842c723c */ /* 0x042ff0000000182c */
[C---:B------:R-:W-:Y:S01]  /*9740*/  HMMA.16816.F32 R48, R132.reuse, R138, R48 ;  /* 0x0000008a8430723c */ /* 0x040fe20000001830 */
[----:B------:R-:W1:Y:S01]  /*9750*/  LDSM.16.MT88.4 R136, [R220+0x4900] ;  /* 0x00490000dc88783b */ /* 0x000e620000004200 */
[----:B------:R-:W1:Y:S02]  /*9760*/  MUFU.EX2 R203, R203 ;  /* 0x000000cb00cb7308 */ /* 0x000e640000000800 */
[----:B----4-:R-:W-:Y:S04]  /*9770*/  MOV R183, R168 ;  /* 0x000000a800b77202 */ /* 0x010fe80000000f00 */
        /* <DEDUP_REMOVED lines=28> */
[----:B------:R-:W-:Y:S01]  /*9940*/  HMMA.16816.F32 R128, R132, R138, R128 ;  /* 0x0000008a8480723c */ /* 0x000fe20000001880 */
[----:B------:R-:W1:Y:S06]  /*9950*/  LDSM.16.MT88.4 R136, [R220+0x1100] ;  /* 0x00110000dc88783b */ /* 0x000e6c0000004200 */
[-C--:B------:R-:W-:Y:S02]  /*9960*/  F2FP.PACK_AB R134, R169, R181.reuse ;  /* 0x000000b5a986723e */ /* 0x080fe400000000ff */
        /* <DEDUP_REMOVED lines=25> */
[----:B------:R-:W2:Y:S07]  /*9b00*/  LDSM.16.MT88.4 R140, [R221+0x5100] ;  /* 0x00510000dd8c783b */ /* 0x000eae0000004200 */
[C---:B----4-:R-:W-:Y:S08]  /*9b10*/  HMMA.16816.F32 R60, R132.reuse, R144, R60 ;  /* 0x00000090843c723c */ /* 0x050ff0000000183c */
[C---:B------:R-:W-:Y:S01]  /*9b20*/  HMMA.16816.F32 R64, R132.reuse, R146, R64 ;  /* 0x000000928440723c */ /* 0x040fe20000001840 */
[----:B------:R-:W3:Y:S07]  /*9b30*/  LDSM.16.MT88.4 R144, [R220+0x5100] ;  /* 0x00510000dc90783b */ /* 0x000eee0000004200 */
[C---:B------:R-:W-:Y:S07]  /*9b40*/  HMMA.16816.F32 R68, R132.reuse, R160, R68 ;  /* 0x000000a08444723c */ /* 0x040fee0000001844 */
[--C-:B------:R-:W-:Y:S01]  /*9b50*/  FFMA.FTZ R161, R175, c[0x0][0x2d0], -R172.reuse ;  /* 0x0000b400afa17a23 */ /* 0x100fe200000108ac */
[C---:B------:R-:W-:Y:S03]  /*9b60*/  HMMA.16816.F32 R72, R132.reuse, R162, R72 ;  /* 0x000000a28448723c */ /* 0x040fe60000001848 */
[----:B------:R-:W-:Y:S01]  /*9b70*/  MUFU.EX2 R168, R161 ;  /* 0x000000a100a87308 */ /* 0x000fe20000000800 */
[--C-:B------:R-:W-:Y:S02]  /*9b80*/  FFMA.FTZ R160, R173, c[0x0][0x2d0], -R172.reuse ;  /* 0x0000b400ada07a23 */ /* 0x100fe400000108ac */
[----:B------:R-:W-:Y:S02]  /*9b90*/  FFMA.FTZ R172, R165, c[0x0][0x2d0], -R172 ;  /* 0x0000b400a5ac7a23 */ /* 0x000fe400000108ac */
[C---:B-1----:R-:W-:Y:S05]  /*9ba0*/  HMMA.16816.F32 R76, R132.reuse, R136, R76 ;  /* 0x00000088844c723c */ /* 0x042fea000000184c */
[----:B------:R-:W1:Y:S03]  /*9bb0*/  MUFU.EX2 R180, R160 ;  /* 0x000000a000b47308 */ /* 0x000e660000000800 */
[C---:B------:R-:W-:Y:S01]  /*9bc0*/  HMMA.16816.F32 R80, R132.reuse, R138, R80 ;  /* 0x0000008a8450723c */ /* 0x040fe20000001850 */
[----:B------:R-:W4:Y:S06]  /*9bd0*/  LDSM.16.MT88.4 R136, [R222+0x7100] ;  /* 0x00710000de88783b */ /* 0x000f2c0000004200 */
[----:B------:R5:W1:Y:S01]  /*9be0*/  MUFU.EX2 R165, R172 ;  /* 0x000000ac00a57308 */ /* 0x000a620000000800 */
[C---:B--2---:R-:W-:Y:S08]  /*9bf0*/  HMMA.16816.F32 R84, R132.reuse, R140, R84 ;  /* 0x0000008c8454723c */ /* 0x044ff00000001854 */
[C---:B------:R-:W-:Y:S01]  /*9c00*/  HMMA.16816.F32 R88, R132.reuse, R142, R88 ;  /* 0x0000008e8458723c */ /* 0x040fe20000001858 */
[----:B------:R-:W2:Y:S07]  /*9c10*/  LDSM.16.MT88.4 R140, [R220+0x7100] ;  /* 0x00710000dc8c783b */ /* 0x000eae0000004200 */
[C---:B---3--:R-:W-:Y:S01]  /*9c20*/  HMMA.16816.F32 R92, R132.reuse, R144, R92 ;  /* 0x00000090845c723c */ /* 0x048fe2000000185c */
[----:B-----5:R-:W-:Y:S07]  /*9c30*/  LDSM.16.MT88.4 R172, [R221+0x1900] ;  /* 0x00190000ddac783b */ /* 0x020fee0000004200 */
[C---:B------:R-:W-:Y:S01]  /*9c40*/  HMMA.16816.F32 R96, R132.reuse, R146, R96 ;  /* 0x000000928460723c */ /* 0x040fe20000001860 */
[----:B------:R-:W3:Y:S07]  /*9c50*/  LDSM.16.MT88.4 R144, [R227+0x1900] ;  /* 0x00190000e390783b */ /* 0x000eee0000004200 */
[C---:B------:R-:W-:Y:S07]  /*9c60*/  HMMA.16816.F32 R100, R132.reuse, R148, R100 ;  /* 0x000000948464723c */ /* 0x040fee0000001864 */
[----:B------:R-:W-:Y:S01]  /*9c70*/  MOV R148, R178 ;  /* 0x000000b200947202 */ /* 0x000fe20000000f00 */
[C---:B------:R-:W-:Y:S01]  /*9c80*/  HMMA.16816.F32 R104, R132.reuse, R150, R104 ;  /* 0x000000968468723c */ /* 0x040fe20000001868 */
[----:B------:R-:W5:Y:S03]  /*9c90*/  LDSM.16.MT88.4 R176, [R220+0x1900] ;  /* 0x00190000dcb0783b */ /* 0x000f660000004200 */
[----:B-1----:R-:W-:Y:S03]  /*9ca0*/  MOV R149, R180 ;  /* 0x000000b400957202 */ /* 0x002fe60000000f00 */
[----:B------:R-:W-:Y:S01]  /*9cb0*/  MOV R150, R181 ;  /* 0x000000b500967202 */ /* 0x000fe20000000f00 */
[C---:B----4-:R-:W-:Y:S04]  /*9cc0*/  HMMA.16816.F32 R108, R132.reuse, R136, R108 ;  /* 0x00000088846c723c */ /* 0x050fe8000000186c */
[----:B------:R-:W-:Y:S03]  /*9cd0*/  MOV R151, R183 ;  /* 0x000000b700977202 */ /* 0x000fe60000000f00 */
[----:B------:R-:W-:Y:S01]  /*9ce0*/  MOV R136, R185 ;  /* 0x000000b900887202 */ /* 0x000fe20000000f00 */
[C---:B------:R-:W-:Y:S04]  /*9cf0*/  HMMA.16816.F32 R112, R132.reuse, R138, R112 ;  /* 0x0000008a8470723c */ /* 0x040fe80000001870 */
[----:B------:R-:W-:Y:S03]  /*9d00*/  MOV R137, R187 ;  /* 0x000000bb00897202 */ /* 0x000fe60000000f00 */
[----:B------:R-:W-:Y:S01]  /*9d10*/  MOV R138, R182 ;  /* 0x000000b6008a7202 */ /* 0x000fe20000000f00 */
[C---:B------:R-:W-:Y:S01]  /*9d20*/  HMMA.16816.F32 R116, R132.reuse, R152, R116 ;  /* 0x000000988474723c */ /* 0x040fe20000001874 */
[----:B------:R-:W1:Y:S03]  /*9d30*/  LDSM.16.MT88.4 R180, [R227+0x3900] ;  /* 0x00390000e3b4783b */ /* 0x000e660000004200 */
[----:B------:R-:W-:Y:S03]  /*9d40*/  MOV R139, R184 ;  /* 0x000000b8008b7202 */ /* 0x000fe60000000f00 */
[----:B------:R-:W-:Y:S01]  /*9d50*/  MOV R152, R186 ;  /* 0x000000ba00987202 */ /* 0x000fe20000000f00 */
[C---:B------:R-:W-:Y:S01]  /*9d60*/  HMMA.16816.F32 R120, R132.reuse, R154, R120 ;  /* 0x0000009a8478723c */ /* 0x040fe20000001878 */
[----:B------:R-:W4:Y:S03]  /*9d70*/  LDSM.16.MT88.4 R184, [R222+0x3900] ;  /* 0x00390000deb8783b */ /* 0x000f260000004200 */
[----:B------:R-:W-:Y:S03]  /*9d80*/  MOV R153, R168 ;  /* 0x000000a800997202 */ /* 0x000fe60000000f00 */
[----:B------:R-:W-:Y:S01]  /*9d90*/  MOV R154, R169 ;  /* 0x000000a9009a7202 */ /* 0x000fe20000000f00 */
[C---:B--2---:R-:W-:Y:S04]  /*9da0*/  HMMA.16816.F32 R124, R132.reuse, R140, R124 ;  /* 0x0000008c847c723c */ /* 0x044fe8000000187c */
[----:B------:R-:W-:Y:S02]  /*9db0*/  MOV R155, R170 ;  /* 0x000000aa009b7202 */ /* 0x000fe40000000f00 */
[----:B------:R-:W-:Y:S02]  /*9dc0*/  F2FP.PACK_AB R170, R148, R152 ;  /* 0x0000009894aa723e */ /* 0x000fe400000000ff */
[----:B------:R-:W-:Y:S04]  /*9dd0*/  HMMA.16816.F32 R128, R132, R142, R128 ;  /* 0x0000008e8480723c */ /* 0x000fe80000001880 */
[----:B------:R-:W-:Y:S02]  /*9de0*/  MOV R141, R171 ;  /* 0x000000ab008d7202 */ /* 0x000fe40000000f00 */
[----:B------:R-:W-:Y:S02]  /*9df0*/  F2FP.PACK_AB R169, R153, R137 ;  /* 0x0000008999a9723e */ /* 0x000fe400000000ff */
[----:B------:R-:W-:Y:S04]  /*9e00*/  F2FP.PACK_AB R168, R136, R141 ;  /* 0x0000008d88a8723e */ /* 0x000fe800000000ff */
[----:B------:R-:W-:Y:S07]  /*9e10*/  F2FP.PACK_AB R171, R165, R149 ;  /* 0x00000095a5ab723e */ /* 0x000fee00000000ff */
[C---:B---3--:R-:W-:Y:S01]  /*9e20*/  HMMA.16816.F32 R160, R168.reuse, R144, R4 ;  /* 0x00000090a8a0723c */ /* 0x048fe20000001804 */
[----:B------:R-:W2:Y:S06]  /*9e30*/  LDSM.16.MT88.4 R4, [R221+0x3900] ;  /* 0x00390000dd04783b */ /* 0x000eac0000004200 */
[----:B------:R-:W-:Y:S01]  /*9e40*/  MOV R145, R138 ;  /* 0x0000008a00917202 */ /* 0x000fe20000000f00 */
[C---:B------:R-:W-:Y:S04]  /*9e50*/  HMMA.16816.F32 R132, R168.reuse, R146, R8 ;  /* 0x00000092a884723c */ /* 0x040fe80000001808 */
[----:B------:R-:W-:Y:S03]  /*9e60*/  MOV R144, R141 ;  /* 0x0000008d00907202 */ /* 0x000fe60000000f00 */
[----:B------:R-:W-:Y:S02]  /*9e70*/  MOV R9, R139 ;  /* 0x0000008b00097202 */ /* 0x000fe40000000f00 */
[----:B------:R-:W-:Y:S03]  /*9e80*/  MOV R10, R136 ;  /* 0x00000088000a7202 */ /* 0x000fe60000000f00 */
[----:B------:R-:W-:Y:S02]  /*9e90*/  MOV R11, R137 ;  /* 0x00000089000b7202 */ /* 0x000fe40000000f00 */
[C---:B------:R-:W-:Y:S01]  /*9ea0*/  HMMA.16816.F32 R136, R168.reuse, R156, R12 ;  /* 0x0000009ca888723c */ /* 0x040fe2000000180c */
[----:B------:R-:W-:Y:S07]  /*9eb0*/  LDSM.16.MT88.4 R12, [R227+0x5900] ;  /* 0x00590000e30c783b */ /* 0x000fee0000004200 */
[C---:B------:R-:W-:Y:S07]  /*9ec0*/  HMMA.16816.F32 R140, R168.reuse, R158, R16 ;  /* 0x0000009ea88c723c */ /* 0x040fee0000001810 */
[----:B------:R-:W-:Y:S02]  /*9ed0*/  MOV R18, R144 ;  /* 0x0000009000127202 */ /* 0x000fe40000000f00 */
[----:B------:R-:W-:Y:S02]  /*9ee0*/  MOV R19, R145 ;  /* 0x0000009100137202 */ /* 0x000fe40000000f00 */
[C---:B------:R-:W-:Y:S07]  /*9ef0*/  HMMA.16816.F32 R144, R168.reuse, R172, R20 ;  /* 0x000000aca890723c */ /* 0x040fee0000001814 */
        /* <DEDUP_REMOVED lines=11> */
[----:B------:R-:W-:Y:S01]  /*9fb0*/  MOV R31, R9 ;  /* 0x00000009001f7202 */ /* 0x000fe20000000f00 */
[C---:B------:R-:W-:Y:S01]  /*9fc0*/  HMMA.16816.F32 R156, R168.reuse, R178, R32 ;  /* 0x000000b2a89c723c */ /* 0x040fe20000001820 */
[----:B------:R-:W-:Y:S03]  /*9fd0*/  LDSM.16.MT88.4 R32, [R222+0x7900] ;  /* 0x00790000de20783b */ /* 0x000fe60000004200 */
[----:B------:R-:W-:Y:S02]  /*9fe0*/  MOV R177, R10 ;  /* 0x0000000a00b17202 */ /* 0x000fe40000000f00 */
[----:B------:R-:W-:Y:S02]  /*9ff0*/  MOV R176, R11 ;  /* 0x0000000b00b07202 */ /* 0x000fe40000000f00 */
[C---:B-1----:R-:W-:Y:S01]  /*a000*/  HMMA.16816.F32 R36, R168.reuse, R180, R36 ;  /* 0x000000b4a824723c */ /* 0x042fe20000001824 */
[----:B------:R-:W1:Y:S03]  /*a010*/  LDSM.16.MT88.4 R8, [R220+0x3900] ;  /* 0x00390000dc08783b */ /* 0x000e660000004200 */
[----:B------:R-:W-:Y:S02]  /*a020*/  MOV R179, R18 ;  /* 0x0000001200b37202 */ /* 0x000fe40000000f00 */
[----:B------:R-:W-:Y:S02]  /*a030*/  MOV R178, R19 ;  /* 0x0000001300b27202 */ /* 0x000fe40000000f00 */
[C---:B------:R-:W-:Y:S01]  /*a040*/  HMMA.16816.F32 R40, R168.reuse, R182, R40 ;  /* 0x000000b6a828723c */ /* 0x040fe20000001828 */
[----:B------:R-:W3:Y:S03]  /*a050*/  LDSM.16.MT88.4 R16, [R222+0x5900] ;  /* 0x00590000de10783b */ /* 0x000ee60000004200 */
[----:B------:R-:W-:Y:S02]  /*a060*/  MOV R181, R20 ;  /* 0x0000001400b57202 */ /* 0x000fe40000000f00 */
[----:B------:R-:W-:Y:S02]  /*a070*/  MOV R180, R21 ;  /* 0x0000001500b47202 */ /* 0x000fe40000000f00 */
[C---:B----4-:R-:W-:Y:S04]  /*a080*/  HMMA.16816.F32 R44, R168.reuse, R184, R44 ;  /* 0x000000b8a82c723c */ /* 0x050fe8000000182c */
[----:B------:R-:W-:Y:S02]  /*a090*/  MOV R183, R22 ;  /* 0x0000001600b77202 */ /* 0x000fe40000000f00 */
[----:B------:R-:W-:Y:S02]  /*a0a0*/  MOV R182, R23 ;  /* 0x0000001700b67202 */ /* 0x000fe40000000f00 */
[C---:B------:R-:W-:Y:S01]  /*a0b0*/  HMMA.16816.F32 R48, R168.reuse, R186, R48 ;  /* 0x000000baa830723c */ /* 0x040fe20000001830 */
[----:B------:R-:W4:Y:S03]  /*a0c0*/  LDSM.16.MT88.4 R20, [R221+0x5900] ;  /* 0x00590000dd14783b */ /* 0x000f260000004200 */
[----:B------:R-:W-:Y:S01]  /*a0d0*/  MOV R185, R31 ;  /* 0x0000001f00b97202 */ /* 0x000fe20000000f00 */
[----:B------:R-:W-:Y:S03]  /*a0e0*/  FADD.FTZ R3, R183, R3 ;  /* 0x00000003b7037221 */ /* 0x000fe60000010000 */
[C---:B--2---:R-:W-:Y:S01]  /*a0f0*/  HMMA.16816.F32 R52, R168.reuse, R4, R52 ;  /* 0x00000004a834723c */ /* 0x044fe20000001834 */
[----:B------:R-:W2:Y:S03]  /*a100*/  LDSM.16.MT88.4 R28, [R227+0x7900] ;  /* 0x00790000e31c783b */ /* 0x000ea60000004200 */
[----:B------:R-:W-:Y:S02]  /*a110*/  FADD.FTZ R2, R185, R201 ;  /* 0x000000c9b9027221 */ /* 0x000fe40000010000 */
[----:B------:R-:W-:Y:S02]  /*a120*/  FADD.FTZ R3, R181, R3 ;  /* 0x00000003b5037221 */ /* 0x000fe40000010000 */
[C---:B------:R-:W-:Y:S01]  /*a130*/  HMMA.16816.F32 R56, R168.reuse, R6, R56 ;  /* 0x00000006a838723c */ /* 0x040fe20000001838 */
[----:B------:R-:W5:Y:S03]  /*a140*/  LDSM.16.MT88.4 R4, [R221+0x7900] ;  /* 0x00790000dd04783b */ /* 0x000f660000004200 */
        /* <DEDUP_REMOVED lines=8> */
[----:B------:R-:W-:Y:S02]  /*a1d0*/  FADD.FTZ R3, R175, R3 ;  /* 0x00000003af037221 */ /* 0x000fe40000010000 */
[C---:B------:R-:W-:Y:S04]  /*a1e0*/  HMMA.16816.F32 R68, R168.reuse, R12, R68 ;  /* 0x0000000ca844723c */ /* 0x040fe80000001844 */
[----:B------:R-:W-:Y:S02]  /*a1f0*/  FADD.FTZ R2, R176, R2 ;  /* 0x00000002b0027221 */ /* 0x000fe40000010000 */
[----:B------:R-:W-:Y:S01]  /*a200*/  FADD.FTZ R240, R173, R3 ;  /* 0x00000003adf07221 */ /* 0x000fe20000010000 */
[----:B------:R-:W-:Y:S01]  /*a210*/  MOV R3, R0 ;  /* 0x0000000000037202 */ /* 0x000fe20000000f00 */
[C---:B------:R-:W-:Y:S04]  /*a220*/  HMMA.16816.F32 R72, R168.reuse, R14, R72 ;  /* 0x0000000ea848723c */ /* 0x040fe80000001848 */
[----:B------:R-:W-:Y:S04]  /*a230*/  FADD.FTZ R2, R174, R2 ;  /* 0x00000002ae027221 */ /* 0x000fe80000010000 */
[C---:B---3--:R-:W-:Y:S04]  /*a240*/  HMMA.16816.F32 R76, R168.reuse, R16, R76 ;  /* 0x00000010a84c723c */ /* 0x048fe8000000184c */
[----:B------:R-:W-:Y:S04]  /*a250*/  FADD.FTZ R2, R172, R2 ;  /* 0x00000002ac027221 */ /* 0x000fe80000010000 */
[C---:B------:R-:W-:Y:S04]  /*a260*/  HMMA.16816.F32 R80, R168.reuse, R18, R80 ;  /* 0x00000012a850723c */ /* 0x040fe80000001850 */
[----:B------:R-:W-:Y:S01]  /*a270*/  FADD.FTZ R239, R165, R2 ;  /* 0x00000002a5ef7221 */ /* 0x000fe20000010000 */
[-C--:B------:R-:W-:Y:S03]  /*a280*/  MOV R2, R164.reuse ;  /* 0x000000a400027202 */ /* 0x080fe60000000f00 */
[C---:B----4-:R-:W-:Y:S08]  /*a290*/  HMMA.16816.F32 R84, R168.reuse, R20, R84 ;  /* 0x00000014a854723c */ /* 0x050ff00000001854 */
[C---:B------:R-:W-:Y:S08]  /*a2a0*/  HMMA.16816.F32 R88, R168.reuse, R22, R88 ;  /* 0x00000016a858723c */ /* 0x040ff00000001858 */
[C---:B------:R-:W-:Y:S08]  /*a2b0*/  HMMA.16816.F32 R92, R168.reuse, R24, R92 ;  /* 0x00000018a85c723c */ /* 0x040ff0000000185c */
[C---:B------:R-:W-:Y:S08]  /*a2c0*/  HMMA.16816.F32 R96, R168.reuse, R26, R96 ;  /* 0x0000001aa860723c */ /* 0x040ff00000001860 */
[C---:B--2---:R-:W-:Y:S08]  /*a2d0*/  HMMA.16816.F32 R100, R168.reuse, R28, R100 ;  /* 0x0000001ca864723c */ /* 0x044ff00000001864 */
[C---:B------:R-:W-:Y:S08]  /*a2e0*/  HMMA.16816.F32 R104, R168.reuse, R30, R104 ;  /* 0x0000001ea868723c */ /* 0x040ff00000001868 */
[C---:B------:R-:W-:Y:S08]  /*a2f0*/  HMMA.16816.F32 R108, R168.reuse, R32, R108 ;  /* 0x00000020a86c723c */ /* 0x040ff0000000186c */
[C---:B------:R-:W-:Y:S08]  /*a300*/  HMMA.16816.F32 R112, R168.reuse, R34, R112 ;  /* 0x00000022a870723c */ /* 0x040ff00000001870 */
[C---:B-----5:R-:W-:Y:S08]  /*a310*/  HMMA.16816.F32 R116, R168.reuse, R4, R116 ;  /* 0x00000004a874723c */ /* 0x060ff00000001874 */
[C---:B------:R-:W-:Y:S08]  /*a320*/  HMMA.16816.F32 R120, R168.reuse, R6, R120 ;  /* 0x00000006a878723c */ /* 0x040ff00000001878 */
[C---:B-1----:R-:W-:Y:S07]  /*a330*/  HMMA.16816.F32 R124, R168.reuse, R8, R124 ;  /* 0x00000008a87c723c */ /* 0x042fee000000187c */
[----:B------:R-:W-:Y:S01]  /*a340*/  MOV R8, R164 ;  /* 0x000000a400087202 */ /* 0x000fe20000000f00 */
[----:B------:R-:W-:Y:S01]  /*a350*/  HMMA.16816.F32 R128, R168, R10, R128 ;  /* 0x0000000aa880723c */ /* 0x000fe20000001880 */
[----:B------:R-:W-:-:S07]  /*a360*/  @P0 BRA `(.L_x_5224) ;  /* 0xffffbbc000000947 */ /* 0x000fce000383ffff */
.L_x_5213:
        /* <DEDUP_REMOVED lines=28> */
.L_x_5226:
[----:B------:R-:W-:Y:S02]  /*a530*/  ULDC UR4, c[0x0][0x32c] ;  /* 0x0000cb0000047ab9 */ /* 0x000fe40000000800 */
[----:B------:R-:W-:-:S03]  /*a540*/  UISETP.NE.AND UP2, UPT, UR25, UR4, UPT ;  /* 0x000000041900728c */ /* 0x000fc6000bf45270 */
[----:B------:R-:W-:Y:S02]  /*a550*/  ULDC.64 UR4, c[0x0][0x330] ;  /* 0x0000cc0000047ab9 */ /* 0x000fe40000000a00 */
[----:B------:R-:W-:-:S07]  /*a560*/  UIMAD.WIDE.U32 UR26, UR24, UR4, URZ ;  /* 0x00000004181a72a5 */ /* 0x000fce000f8e003f */
[----:B------:R-:W-:Y:S02]  /*a570*/  @UP2 UMOV UR25, UR27 ;  /* 0x0000001b00192c82 */ /* 0x000fe40008000000 */
[----:B------:R-:W-:Y:S02]  /*a580*/  @UP2 USHF.R.U32.HI UR24, URZ, UR5, UR25 ;  /* 0x000000053f182299 */ /* 0x000fe40008011619 */
.L_x_5227:
[----:B------:R-:W-:Y:S02]  /*a590*/  ULDC UR4, c[0x0][0x32c] ;  /* 0x0000cb0000047ab9 */ /* 0x000fe40000000800 */
[----:B------:R-:W-:-:S04]  /*a5a0*/  UIMAD UR4, UR24, UR4, URZ ;  /* 0x00000004180472a4 */ /* 0x000fc8000f8e023f */
[----:B------:R-:W-:-:S04]  /*a5b0*/  UISETP.LT.AND UP2, UPT, UR21, UR4, UPT ;  /* 0x000000041500728c */ /* 0x000fc8000bf41270 */
[----:B------:R-:W-:-:S04]  /*a5c0*/  USEL UR21, UR21, UR4, !UP2 ;  /* 0x0000000415157287 */ /* 0x000fc8000d000000 */
.L_x_5225:
        /* <DEDUP_REMOVED lines=9> */
[----:B------:R-:W-:Y:S01]  /*a660*/  SHF.R.S32.HI R5, RZ, 0x1f, R244 ;  /* 0x0000001fff057819 */ /* 0x000fe200000114f4 */
[----:B------:R-:W-:Y:S01]  /*a670*/  IMAD.MOV.U32 R3, RZ, RZ, R0 ;  /* 0x000000ffff037224 */ /* 0x000fe200078e0000 */
[C---:B------:R-:W-:Y:S01]  /*a680*/  SHF.L.U64.HI R252, R243.reuse, 0x1, R248 ;  /* 0x00000001f3fc7819 */ /* 0x040fe200000102f8 */
[C---:B------:R-:W-:Y:S01]  /*a690*/  IMAD.SHL.U32 R0, R244.reuse, 0x2, RZ ;  /* 0x00000002f4007824 */ /* 0x040fe200078e00ff */
[----:B------:R-:W-:Y:S01]  /*a6a0*/  SEL R250, RZ, 0x10, P5 ;  /* 0x00000010fffa7807 */ /* 0x000fe20002800000 */
[----:B------:R-:W-:Y:S01]  /*a6b0*/  IMAD.MOV.U32 R165, RZ, RZ, R8 ;  /* 0x000000ffffa57224 */ /* 0x000fe200078e0008 */
[----:B------:R-:W-:Y:S01]  /*a6c0*/  SEL R249, RZ, 0x10, P4 ;  /* 0x00000010fff97807 */ /* 0x000fe20002000000 */
[----:B------:R-:W-:Y:S01]  /*a6d0*/  IMAD.SHL.U32 R251, R243, 0x2, RZ ;  /* 0x00000002f3fb7824 */ /* 0x000fe200078e00ff */
[----:B------:R-:W-:Y:S02]  /*a6e0*/  SHF.L.U64.HI R0, R244, 0x1, R5 ;  /* 0x00000001f4007819 */ /* 0x000fe40000010205 */
.L_x_5231:
        /* <DEDUP_REMOVED lines=36> */
[C---:B------:R-:W-:Y:S02]  /*a930*/  LEA R7, P0, R0.reuse, c[0x0][0x1f8], 0x1 ;  /* 0x00007e0000077a11 */ /* 0x040fe400078008ff */
[C---:B------:R-:W-:Y:S02]  /*a940*/  SHF.L.U64.HI R2, R241.reuse, 0x1, R246 ;  /* 0x00000001f1027819 */ /* 0x040fe400000102f6 */
        /* <DEDUP_REMOVED lines=36> */
.L_x_5229:
[C---:B--23--:R-:W-:Y:S01]  /*ab90*/  HMMA.16816.F32 R4, R168.reuse, R172, RZ ;  /* 0x000000aca804723c */ /* 0x04cfe200000018ff */
[----:B------:R-:W-:Y:S01]  /*aba0*/  LDSM.16.M88.4 R196, [R224+0x8100] ;  /* 0x00810000e0c4783b */ /* 0x000fe20000000200 */
[----:B------:R-:W-:Y:S05]  /*abb0*/  UISETP.GT.AND UP2, UPT, UR20, UR9, UPT ;  /* 0x000000091400728c */ /* 0x000fea000bf44270 */
[----:B------:R-:W0:Y:S01]  /*abc0*/  LDGDEPBAR ;  /* 0x00000000000079af */ /* 0x000e220000000000 */
[C---:B------:R-:W-:Y:S01]  /*abd0*/  HMMA.16816.F32 R8, R168.reuse, R174, RZ ;  /* 0x000000aea808723c */ /* 0x040fe200000018ff */
[----:B------:R-:W-:Y:S04]  /*abe0*/  PLOP3.LUT P0, PT, PT, PT, UP2, 0x40, 0x0 ;  /* 0x000000000000781c */ /* 0x000fe80003f0e828 */
[----:B------:R-:W2:Y:S03]  /*abf0*/  LDSM.16.M88.4 R172, [R225+0x10100] ;  /* 0x01010000e1ac783b */ /* 0x000ea60000000200 */
[C---:B----4-:R-:W-:Y:S03]  /*ac00*/  HMMA.16816.F32 R12, R168.reuse, R16, RZ ;  /* 0x00000010a80c723c */ /* 0x050fe600000018ff */
[----:B------:R-:W3:Y:S05]  /*ac10*/  LDSM.16.M88.4 R200, [R224+0x8900] ;  /* 0x00890000e0c8783b */ /* 0x000eea0000000200 */
[C---:B------:R-:W-:Y:S08]  /*ac20*/  HMMA.16816.F32 R16, R168.reuse, R18, RZ ;  /* 0x00000012a810723c */ /* 0x040ff000000018ff */
[C---:B-1----:R-:W-:Y:S08]  /*ac30*/  HMMA.16816.F32 R20, R168.reuse, R24, RZ ;  /* 0x00000018a814723c */ /* 0x042ff000000018ff */
[C---:B------:R-:W-:Y:S08]  /*ac40*/  HMMA.16816.F32 R24, R168.reuse, R26, RZ ;  /* 0x0000001aa818723c */ /* 0x040ff000000018ff */
[C---:B------:R-:W-:Y:S08]  /*ac50*/  HMMA.16816.F32 R28, R168.reuse, R32, RZ ;  /* 0x00000020a81c723c */ /* 0x040ff000000018ff */
[----:B------:R-:W-:Y:S01]  /*ac60*/  HMMA.16816.F32 R32, R168, R34, RZ ;  /* 0x00000022a820723c */ /* 0x000fe200000018ff */
        /* <DEDUP_REMOVED lines=8> */
[C---:B------:R-:W-:Y:S01]  /*acf0*/  HMMA.16816.F32 R24, R176.reuse, R190, R24 ;  /* 0x000000beb018723c */ /* 0x040fe20000001818 */
[----:B------:R-:W5:Y:S07]  /*ad00*/  LDSM.16.M88.4 R188, [R216] ;  /* 0x00000000d8bc783b */ /* 0x000f6e0000000200 */
[C---:B------:R-:W-:Y:S08]  /*ad10*/  HMMA.16816.F32 R28, R176.reuse, R192, R28 ;  /* 0x000000c0b01c723c */ /* 0x040ff0000000181c */
[----:B------:R-:W-:Y:S01]  /*ad20*/  HMMA.16816.F32 R32, R176, R194, R32 ;  /* 0x000000c2b020723c */ /* 0x000fe20000001820 */
[----:B------:R-:W4:Y:S06]  /*ad30*/  LDSM.16.M88.4 R176, [R216+0x800] ;  /* 0x00080000d8b0783b */ /* 0x000f2c0000000200 */
[----:B------:R-:W4:Y:S01]  /*ad40*/  LDSM.16.M88.4 R192, [R216+0x1000] ;  /* 0x00100000d8c0783b */ /* 0x000f220000000200 */
[C---:B--2---:R-:W-:Y:S08]  /*ad50*/  HMMA.16816.F32 R4, R172.reuse, R196, R4 ;  /* 0x000000c4ac04723c */ /* 0x044ff00000001804 */
[C---:B------:R-:W-:Y:S01]  /*ad60*/  HMMA.16816.F32 R8, R172.reuse, R198, R8 ;  /* 0x000000c6ac08723c */ /* 0x040fe20000001808 */
[----:B------:R-:W-:Y:S07]  /*ad70*/  LDSM.16.M88.4 R196, [R230+0x14100] ;  /* 0x01410000e6c4783b */ /* 0x000fee0000000200 */
        /* <DEDUP_REMOVED lines=8> */
[----:B------:R-:W2:Y:S06]  /*ae00*/  LDSM.16.M88.4 R172, [R229+0xa900] ;  /* 0x00a90000e5ac783b */ /* 0x000eac0000000200 */
[----:B------:R-:W3:Y:S01]  /*ae10*/  LDSM.16.M88.4 R180, [R229+0xb100] ;  /* 0x00b10000e5b4783b */ /* 0x000ee20000000200 */
[C---:B-----5:R-:W-:Y:S08]  /*ae20*/  HMMA.16816.F32 R4, R184.reuse, R188, R4 ;  /* 0x000000bcb804723c */ /* 0x060ff00000001804 */
[C---:B------:R-:W-:Y:S01]  /*ae30*/  HMMA.16816.F32 R8, R184.reuse, R190, R8 ;  /* 0x000000beb808723c */ /* 0x040fe20000001808 */
[----:B------:R-:W4:Y:S07]  /*ae40*/  LDSM.16.M88.4 R188, [R229+0xb900] ;  /* 0x00b90000e5bc783b */ /* 0x000f2e0000000200 */
[C---:B------:R-:W-:Y:S08]  /*ae50*/  HMMA.16816.F32 R12, R184.reuse, R176, R12 ;  /* 0x000000b0b80c723c */ /* 0x040ff0000000180c */
[C---:B------:R-:W-:Y:S01]  /*ae60*/  HMMA.16816.F32 R16, R184.reuse, R178, R16 ;  /* 0x000000b2b810723c */ /* 0x040fe20000001810 */
[----:B------:R-:W-:Y:S07]  /*ae70*/  LDSM.16.M88.4 R176, [R215] ;  /* 0x00000000d7b0783b */ /* 0x000fee0000000200 */
[C---:B------:R-:W-:Y:S08]  /*ae80*/  HMMA.16816.F32 R20, R184.reuse, R192, R20 ;  /* 0x000000c0b814723c */ /* 0x040ff00000001814 */
[C---:B------:R-:W-:Y:S01]  /*ae90*/  HMMA.16816.F32 R24, R184.reuse, R194, R24 ;  /* 0x000000c2b818723c */ /* 0x040fe20000001818 */
[----:B------:R-:W-:Y:S07]  /*aea0*/  LDSM.16.M88.4 R192, [R213] ;  /* 0x00000000d5c0783b */ /* 0x000fee0000000200 */
[C---:B-1----:R-:W-:Y:S08]  /*aeb0*/  HMMA.16816.F32 R28, R184.reuse, R168, R28 ;  /* 0x000000a8b81c723c */ /* 0x042ff0000000181c */
[----:B------:R-:W-:Y:S01]  /*aec0*/  HMMA.16816.F32 R32, R184, R170, R32 ;  /* 0x000000aab820723c */ /* 0x000fe20000001820 */
[----:B------:R-:W1:Y:S06]  /*aed0*/  LDSM.16.M88.4 R168, [R226+0x14100] ;  /* 0x01410000e2a8783b */ /* 0x000e6c0000000200 */
[----:B------:R-:W5:Y:S01]  /*aee0*/  LDSM.16.M88.4 R184, [R214] ;  /* 0x00000000d6b8783b */ /* 0x000f620000000200 */
[C---:B------:R-:W-:Y:S08]  /*aef0*/  HMMA.16816.F32 R4, R196.reuse, R200, R4 ;  /* 0x000000c8c404723c */ /* 0x040ff00000001804 */
[C---:B------:R-:W-:Y:S01]  /*af00*/  HMMA.16816.F32 R8, R196.reuse, R202, R8 ;  /* 0x000000cac408723c */ /* 0x040fe20000001808 */
[----:B------:R-:W1:Y:S07]  /*af10*/  LDSM.16.M88.4 R200, [R212] ;  /* 0x00000000d4c8783b */ /* 0x000e6e0000000200 */
[C---:B--2---:R-:W-:Y:S08]  /*af20*/  HMMA.16816.F32 R12, R196.reuse, R172, R12 ;  /* 0x000000acc40c723c */ /* 0x044ff0000000180c */
[C---:B------:R-:W-:Y:S01]  /*af30*/  HMMA.16816.F32 R16, R196.reuse, R174, R16 ;  /* 0x000000aec410723c */ /* 0x040fe20000001810 */
[----:B------:R-:W-:Y:S07]  /*af40*/  LDSM.16.M88.4 R172, [R225+0x14100] ;  /* 0x01410000e1ac783b */ /* 0x000fee0000000200 */
[C---:B---3--:R-:W-:Y:S08]  /*af50*/  HMMA.16816.F32 R20, R196.reuse, R180, R20 ;  /* 0x000000b4c414723c */ /* 0x048ff00000001814 */
[C---:B------:R-:W-:Y:S01]  /*af60*/  HMMA.16816.F32 R24, R196.reuse, R182, R24 ;  /* 0x000000b6c418723c */ /* 0x040fe20000001818 */
[----:B------:R-:W2:Y:S07]  /*af70*/  LDSM.16.M88.4 R180, [R224+0xa100] ;  /* 0x00a10000e0b4783b */ /* 0x000eae0000000200 */
[C---:B----4-:R-:W-:Y:S08]  /*af80*/  HMMA.16816.F32 R28, R196.reuse, R188, R28 ;  /* 0x000000bcc41c723c */ /* 0x050ff0000000181c */
[----:B------:R-:W-:Y:S01]  /*af90*/  HMMA.16816.F32 R32, R196, R190, R32 ;  /* 0x000000bec420723c */ /* 0x000fe20000001820 */
[----:B------:R-:W3:Y:S06]  /*afa0*/  LDSM.16.M88.4 R188, [R224+0xa900] ;  /* 0x00a90000e0bc783b */ /* 0x000eec0000000200 */
[----:B------:R-:W4:Y:S01]  /*afb0*/  LDSM.16.M88.4 R196, [R224+0xb100] ;  /* 0x00b10000e0c4783b */ /* 0x000f220000000200 */
[C---:B-1----:R-:W-:Y:S08]  /*afc0*/  HMMA.16816.F32 R4, R168.reuse, R176, R4 ;  /* 0x000000b0a804723c */ /* 0x042ff00000001804 */
[C---:B------:R-:W-:Y:S01]  /*afd0*/  HMMA.16816.F32 R8, R168.reuse, R178, R8 ;  /* 0x000000b2a808723c */ /* 0x040fe20000001808 */
[----:B------:R-:W1:Y:S07]  /*afe0*/  LDSM.16.M88.4 R176, [R224+0xb900] ;  /* 0x00b90000e0b0783b */ /* 0x000e6e0000000200 */
[C---:B-----5:R-:W-:Y:S08]  /*aff0*/  HMMA.16816.F32 R12, R168.reuse, R184, R12 ;  /* 0x000000b8a80c723c */ /* 0x060ff0000000180c */
[C---:B------:R-:W-:Y:S01]  /*b000*/  HMMA.16816.F32 R16, R168.reuse, R186, R16 ;  /* 0x000000baa810723c */ /* 0x040fe20000001810 */
[----:B------:R-:W-:Y:S07]  /*b010*/  LDSM.16.M88.4 R184, [R223+0x14100] ;  /* 0x01410000dfb8783b */ /* 0x000fee0000000200 */
[C---:B------:R-:W-:Y:S08]  /*b020*/  HMMA.16816.F32 R20, R168.reuse, R192, R20 ;  /* 0x000000c0a814723c */ /* 0x040ff00000001814 */
[C---:B------:R-:W-:Y:S01]  /*b030*/  HMMA.16816.F32 R24, R168.reuse, R194, R24 ;  /* 0x000000c2a818723c */ /* 0x040fe20000001818 */
[----:B------:R-:W5:Y:S07]  /*b040*/  LDSM.16.M88.4 R192, [R216+0x2000] ;  /* 0x00200000d8c0783b */ /* 0x000f6e0000000200 */
        /* <DEDUP_REMOVED lines=13> */
[C---:B-1----:R-:W-:Y:S08]  /*b120*/  HMMA.16816.F32 R28, R172.reuse, R176, R28 ;  /* 0x000000b0ac1c723c */ /* 0x042ff0000000181c */
[----:B------:R-:W-:Y:S01]  /*b130*/  HMMA.16816.F32 R32, R172, R178, R32 ;  /* 0x000000b2ac20723c */ /* 0x000fe20000001820 */
[----:B------:R-:W-:Y:S06]  /*b140*/  LDSM.16.M88.4 R172, [R229+0xd100] ;  /* 0x00d10000e5ac783b */ /* 0x000fec0000000200 */
[----:B------:R-:W-:Y:S01]  /*b150*/  LDSM.16.M88.4 R176, [R229+0xd900] ;  /* 0x00d90000e5b0783b */ /* 0x000fe20000000200 */
[C---:B-----5:R-:W-:Y:S08]  /*b160*/  HMMA.16816.F32 R4, R184.reuse, R192, R4 ;  /* 0x000000c0b804723c */ /* 0x060ff00000001804 */
[C---:B------:R-:W-:Y:S01]  /*b170*/  HMMA.16816.F32 R8, R184.reuse, R194, R8 ;  /* 0x000000c2b808723c */ /* 0x040fe20000001808 */
[----:B------:R-:W-:Y:S07]  /*b180*/  LDSM.16.M88.4 R192, [R226+0x18100] ;  /* 0x01810000e2c0783b */ /* 0x000fee0000000200 */
[C---:B------:R-:W-:Y:S08]  /*b190*/  HMMA.16816.F32 R12, R184.reuse, R168, R12 ;  /* 0x000000a8b80c723c */ /* 0x040ff0000000180c */
[C---:B------:R-:W-:Y:S01]  /*b1a0*/  HMMA.16816.F32 R16, R184.reuse, R170, R16 ;  /* 0x000000aab810723c */ /* 0x040fe20000001810 */
[----:B------:R-:W1:Y:S07]  /*b1b0*/  LDSM.16.M88.4 R168, [R229+0xc900] ;  /* 0x00c90000e5a8783b */ /* 0x000e6e0000000200 */
[C---:B------:R-:W-:Y:S08]  /*b1c0*/  HMMA.16816.F32 R20, R184.reuse, R200, R20 ;  /* 0x000000c8b814723c */ /* 0x040ff00000001814 */
[C---:B------:R-:W-:Y:S01]  /*b1d0*/  HMMA.16816.F32 R24, R184.reuse, R202, R24 ;  /* 0x000000cab818723c */ /* 0x040fe20000001818 */
[----:B------:R-:W4:Y:S07]  /*b1e0*/  LDSM.16.M88.4 R200, [R211] ;  /* 0x00000000d3c8783b */ /* 0x000f2e0000000200 */
[C---:B--2---:R-:W-:Y:S08]  /*b1f0*/  HMMA.16816.F32 R28, R184.reuse, R180, R28 ;  /* 0x000000b4b81c723c */ /* 0x044ff0000000181c */
[----:B------:R-:W-:Y:S01]  /*b200*/  HMMA.16816.F32 R32, R184, R182, R32 ;  /* 0x000000b6b820723c */ /* 0x000fe20000001820 */
[----:B------:R-:W2:Y:S06]  /*b210*/  LDSM.16.M88.4 R180, [R210] ;  /* 0x00000000d2b4783b */ /* 0x000eac0000000200 */
[----:B------:R-:W5:Y:S01]  /*b220*/  LDSM.16.M88.4 R184, [R209] ;  /* 0x00000000d1b8783b */ /* 0x000f620000000200 */
[C---:B---3--:R-:W-:Y:S08]  /*b230*/  HMMA.16816.F32 R4, R188.reuse, R196, R4 ;  /* 0x000000c4bc04723c */ /* 0x048ff00000001804 */
[C---:B------:R-:W-:Y:S01]  /*b240*/  HMMA.16816.F32 R8, R188.reuse, R198, R8 ;  /* 0x000000c6bc08723c */ /* 0x040fe20000001808 */
[----:B------:R-:W3:Y:S07]  /*b250*/  LDSM.16.M88.4 R196, [R208] ;  /* 0x00000000d0c4783b */ /* 0x000eee0000000200 */
        /* <DEDUP_REMOVED lines=10> */
[C---:B----4-:R-:W-:Y:S08]  /*b300*/  HMMA.16816.F32 R4, R192.reuse, R200, R4 ;  /* 0x000000c8c004723c */ /* 0x050ff00000001804 */
[C---:B------:R-:W-:Y:S01]  /*b310*/  HMMA.16816.F32 R8, R192.reuse, R202, R8 ;  /* 0x000000cac008723c */ /* 0x040fe20000001808 */
[----:B------:R-:W4:Y:S07]  /*b320*/  LDSM.16.M88.4 R200, [R224+0xd900] ;  /* 0x00d90000e0c8783b */ /* 0x000f2e0000000200 */
[C---:B--2---:R-:W-:Y:S08]  /*b330*/  HMMA.16816.F32 R12, R192.reuse, R180, R12 ;  /* 0x000000b4c00c723c */ /* 0x044ff0000000180c */
[C---:B------:R-:W-:Y:S01]  /*b340*/  HMMA.16816.F32 R16, R192.reuse, R182, R16 ;  /* 0x000000b6c010723c */ /* 0x040fe20000001810 */
[----:B------:R-:W-:Y:S07]  /*b350*/  LDSM.16.M88.4 R180, [R223+0x18100] ;  /* 0x01810000dfb4783b */ /* 0x000fee0000000200 */
[C---:B-----5:R-:W-:Y:S08]  /*b360*/  HMMA.16816.F32 R20, R192.reuse, R184, R20 ;  /* 0x000000b8c014723c */ /* 0x060ff00000001814 */
[C---:B------:R-:W-:Y:S01]  /*b370*/  HMMA.16816.F32 R24, R192.reuse, R186, R24 ;  /* 0x000000bac018723c */ /* 0x040fe20000001818 */
[----:B------:R-:W2:Y:S07]  /*b380*/  LDSM.16.M88.4 R184, [R216+0x4000] ;  /* 0x00400000d8b8783b */ /* 0x000eae0000000200 */
[C---:B---3--:R-:W-:Y:S08]  /*b390*/  HMMA.16816.F32 R28, R192.reuse, R196, R28 ;  /* 0x000000c4c01c723c */ /* 0x048ff0000000181c */
[----:B------:R-:W-:Y:S01]  /*b3a0*/  HMMA.16816.F32 R32, R192, R198, R32 ;  /* 0x000000c6c020723c */ /* 0x000fe20000001820 */
[----:B------:R-:W3:Y:S06]  /*b3b0*/  LDSM.16.M88.4 R192, [R216+0x4800] ;  /* 0x00480000d8c0783b */ /* 0x000eec0000000200 */
        /* <DEDUP_REMOVED lines=10> */
[C---:B----4-:R-:W-:Y:S08]  /*b460*/  HMMA.16816.F32 R28, R168.reuse, R200, R28 ;  /* 0x000000c8a81c723c */ /* 0x050ff0000000181c */
[----:B------:R-:W-:Y:S01]  /*b470*/  HMMA.16816.F32 R32, R168, R202, R32 ;  /* 0x000000caa820723c */ /* 0x000fe20000001820 */
[----:B------:R-:W4:Y:S06]  /*b480*/  LDSM.16.M88.4 R168, [R229+0xe900] ;  /* 0x00e90000e5a8783b */ /* 0x000f2c0000000200 */
[----:B------:R-:W1:Y:S01]  /*b490*/  LDSM.16.M88.4 R200, [R229+0xf100] ;  /* 0x00f10000e5c8783b */ /* 0x000e620000000200 */
[C---:B--2---:R-:W-:Y:S08]  /*b4a0*/  HMMA.16816.F32 R4, R180.reuse, R184, R4 ;  /* 0x000000b8b404723c */ /* 0x044ff00000001804 */
[C---:B------:R-:W-:Y:S01]  /*b4b0*/  HMMA.16816.F32 R8, R180.reuse, R186, R8 ;  /* 0x000000bab408723c */ /* 0x040fe20000001808 */
[----:B------:R-:W2:Y:S07]  /*b4c0*/  LDSM.16.M88.4 R184, [R229+0xf900] ;  /* 0x00f90000e5b8783b */ /* 0x000eae0000000200 */
[C---:B---3--:R-:W-:Y:S08]  /*b4d0*/  HMMA.16816.F32 R12, R180.reuse, R192, R12 ;  /* 0x000000c0b40c723c */ /* 0x048ff0000000180c */
[C---:B------:R-:W-:Y:S01]  /*b4e0*/  HMMA.16816.F32 R16, R180.reuse, R194, R16 ;  /* 0x000000c2b410723c */ /* 0x040fe20000001810 */
[----:B------:R-:W-:Y:S07]  /*b4f0*/  LDSM.16.M88.4 R192, [R226+0x1c100] ;  /* 0x01c10000e2c0783b */ /* 0x000fee0000000200 */
[C---:B-----5:R-:W-:Y:S08]  /*b500*/  HMMA.16816.F32 R20, R180.reuse, R196, R20 ;  /* 0x000000c4b414723c */ /* 0x060ff00000001814 */
[C---:B------:R-:W-:Y:S01]  /*b510*/  HMMA.16816.F32 R24, R180.reuse, R198, R24 ;  /* 0x000000c6b418723c */ /* 0x040fe20000001818 */
[----:B------:R-:W3:Y:S07]  /*b520*/  LDSM.16.M88.4 R196, [R207] ;  /* 0x00000000cfc4783b */ /* 0x000eee0000000200 */
[C---:B-1----:R-:W-:Y:S08]  /*b530*/  HMMA.16816.F32 R28, R180.reuse, R172, R28 ;  /* 0x000000acb41c723c */ /* 0x042ff0000000181c */
[----:B------:R-:W-:Y:S01]  /*b540*/  HMMA.16816.F32 R32, R180, R174, R32 ;  /* 0x000000aeb420723c */ /* 0x000fe20000001820 */
[----:B------:R-:W-:Y:S06]  /*b550*/  LDSM.16.M88.4 R172, [R205] ;  /* 0x00000000cdac783b */ /* 0x000fec0000000200 */
[----:B------:R-:W-:Y:S01]  /*b560*/  LDSM.16.M88.4 R180, [R204] ;  /* 0x00000000ccb4783b */ /* 0x000fe20000000200 */
[C---:B------:R-:W-:Y:S08]  /*b570*/  HMMA.16816.F32 R4, R176.reuse, R188, R4 ;  /* 0x000000bcb004723c */ /* 0x040ff00000001804 */
[C---:B------:R-:W-:Y:S01]  /*b580*/  HMMA.16816.F32 R8, R176.reuse, R190, R8 ;  /* 0x000000beb008723c */ /* 0x040fe20000001808 */
[----:B------:R-:W-:Y:S07]  /*b590*/  LDSM.16.M88.4 R188, [R225+0x1c100] ;  /* 0x01c10000e1bc783b */ /* 0x000fee0000000200 */
[C---:B----4-:R-:W-:Y:S08]  /*b5a0*/  HMMA.16816.F32 R12, R176.reuse, R168, R12 ;  /* 0x000000a8b00c723c */ /* 0x050ff0000000180c */
[C---:B------:R-:W-:Y:S01]  /*b5b0*/  HMMA.16816.F32 R16, R176.reuse, R170, R16 ;  /* 0x000000aab010723c */ /* 0x040fe20000001810 */
[----:B------:R-:W1:Y:S07]  /*b5c0*/  LDSM.16.M88.4 R168, [R206] ;  /* 0x00000000cea8783b */ /* 0x000e6e0000000200 */
[C---:B------:R-:W-:Y:S08]  /*b5d0*/  HMMA.16816.F32 R20, R176.reuse, R200, R20 ;  /* 0x000000c8b014723c */ /* 0x040ff00000001814 */
[C---:B------:R-:W-:Y:S01]  /*b5e0*/  HMMA.16816.F32 R24, R176.reuse, R202, R24 ;  /* 0x000000cab018723c */ /* 0x040fe20000001818 */
[----:B------:R-:W4:Y:S07]  /*b5f0*/  LDSM.16.M88.4 R200, [R224+0xe100] ;  /* 0x00e10000e0c8783b */ /* 0x000f2e0000000200 */
[C---:B--2---:R-:W-:Y:S08]  /*b600*/  HMMA.16816.F32 R28, R176.reuse, R184, R28 ;  /* 0x000000b8b01c723c */ /* 0x044ff0000000181c */
[----:B------:R-:W-:Y:S01]  /*b610*/  HMMA.16816.F32 R32, R176, R186, R32 ;  /* 0x000000bab020723c */ /* 0x000fe20000001820 */
[----:B------:R-:W2:Y:S06]  /*b620*/  LDSM.16.M88.4 R176, [R224+0xe900] ;  /* 0x00e90000e0b0783b */ /* 0x000eac0000000200 */
[----:B------:R-:W5:Y:S01]  /*b630*/  LDSM.16.M88.4 R184, [R224+0xf100] ;  /* 0x00f10000e0b8783b */ /* 0x000f620000000200 */
        /* <DEDUP_REMOVED lines=15> */
[----:B------:R-:W4:Y:S01]  /*b730*/  LDSM.16.M88.4 R200, [R216+0x7800] ;  /* 0x00780000d8c8783b */ /* 0x000f220000000200 */
[----:B------:R-:W-:Y:S05]  /*b740*/  DEPBAR.LE SB0, 0x0 ;  /* 0x000080000000791a */ /* 0x000fea0000000000 */
[----:B------:R-:W-:Y:S01]  /*b750*/  BAR.SYNC.DEFER_BLOCKING 0x0 ;  /* 0x0000000000007b1d */ /* 0x000fe20000010000 */
[C---:B--2---:R-:W-:Y:S08]  /*b760*/  HMMA.16816.F32 R12, R188.reuse, R176, R12 ;  /* 0x000000b0bc0c723c */ /* 0x044ff0000000180c */
[C---:B------:R-:W-:Y:S08]  /*b770*/  HMMA.16816.F32 R16, R188.reuse, R178, R16 ;  /* 0x000000b2bc10723c */ /* 0x040ff00000001810 */
[C---:B-----5:R-:W-:Y:S08]  /*b780*/  HMMA.16816.F32 R20, R188.reuse, R184, R20 ;  /* 0x000000b8bc14723c */ /* 0x060ff00000001814 */
[C---:B------:R-:W-:Y:S08]  /*b790*/  HMMA.16816.F32 R24, R188.reuse, R186, R24 ;  /* 0x000000babc18723c */ /* 0x040ff00000001818 */
[C---:B---3--:R-:W-:Y:S08]  /*b7a0*/  HMMA.16816.F32 R28, R188.reuse, R196, R28 ;  /* 0x000000c4bc1c723c */ /* 0x048ff0000000181c */
[----:B------:R-:W-:Y:S08]  /*b7b0*/  HMMA.16816.F32 R32, R188, R198, R32 ;  /* 0x000000c6bc20723c */ /* 0x000ff00000001820 */
[C---:B-1----:R-:W-:Y:S08]  /*b7c0*/  HMMA.16816.F32 R4, R168.reuse, R172, R4 ;  /* 0x000000aca804723c */ /* 0x042ff00000001804 */
[C---:B------:R-:W-:Y:S08]  /*b7d0*/  HMMA.16816.F32 R8, R168.reuse, R174, R8 ;  /* 0x000000aea808723c */ /* 0x040ff00000001808 */
[C---:B------:R-:W-:Y:S08]  /*b7e0*/  HMMA.16816.F32 R12, R168.reuse, R180, R12 ;  /* 0x000000b4a80c723c */ /* 0x040ff0000000180c */
[C---:B------:R-:W-:Y:S08]  /*b7f0*/  HMMA.16816.F32 R16, R168.reuse, R182, R16 ;  /* 0x000000b6a810723c */ /* 0x040ff00000001810 */
[C---:B------:R-:W-:Y:S08]  /*b800*/  HMMA.16816.F32 R20, R168.reuse, R192, R20 ;  /* 0x000000c0a814723c */ /* 0x040ff00000001814 */
[C---:B------:R-:W-:Y:S08]  /*b810*/  HMMA.16816.F32 R24, R168.reuse, R194, R24 ;  /* 0x000000c2a818723c */ /* 0x040ff00000001818 */
[C---:B----4-:R-:W-:Y:S08]  /*b820*/  HMMA.16816.F32 R28, R168.reuse, R200, R28 ;  /* 0x000000c8a81c723c */ /* 0x050ff0000000181c */
        /* <DEDUP_REMOVED lines=10> */
[----:B------:R-:W-:Y:S01]  /*b8d0*/  LOP3.LUT R176, R176, 0xf, RZ, 0xc0, !PT ;  /* 0x0000000fb0b07812 */ /* 0x000fe200078ec0ff */
[----:B------:R-:W-:Y:S01]  /*b8e0*/  IMAD.SHL.U32 R186, R244, 0x2, RZ ;  /* 0x00000002f4ba7824 */ /* 0x000fe200078e00ff */
        /* <DEDUP_REMOVED lines=30> */
[----:B------:R-:W-:Y:S01]  /*bad0*/  SHFL.IDX PT, R175, R168, RZ, 0x181f ;  /* 0x00181fffa8af7589 */ /* 0x000fe200000e0000 */
[----:B------:R-:W-:Y:S03]  /*bae0*/  IMAD.SHL.U32 R0, R241, 0x2, RZ ;  /* 0x00000002f1007824 */ /* 0x000fe600078e00ff */
[----:B------:R-:W1:Y:S04]  /*baf0*/  SHFL.IDX PT, R169, R168, 0x1, 0x181f ;  /* 0x00381f00a8a97f89 */ /* 0x000e6800000e0000 */
[----:B------:R-:W2:Y:S04]  /*bb00*/  SHFL.IDX PT, R171, R167, 0x1, 0x181f ;  /* 0x00381f00a7ab7f89 */ /* 0x000ea800000e0000 */
[----:B------:R-:W3:Y:S01]  /*bb10*/  SHFL.IDX PT, R167, R167, RZ, 0x181f ;  /* 0x00181fffa7a77589 */ /* 0x000ee200000e0000 */
[----:B-1----:R-:W-:Y:S04]  /*bb20*/  IADD3 R178, P1, P0, R178, R169, R251 ;  /* 0x000000a9b2b27210 */ /* 0x002fe8000783e0fb */
[----:B--2---:R-:W-:Y:S02]  /*bb30*/  IADD3.X R179, RZ, R171, R252, P1, P0 ;  /* 0x000000abffb37210 */ /* 0x004fe40000fe04fc */
[----:B------:R-:W-:Y:S04]  /*bb40*/  IADD3 R176, P1, P0, R176, R169, R164 ;  /* 0x000000a9b0b07210 */ /* 0x000fe8000783e0a4 */
[----:B------:R-:W-:Y:S02]  /*bb50*/  IADD3.X R177, RZ, R171, R166, P1, P0 ;  /* 0x000000abffb17210 */ /* 0x000fe40000fe04a6 */
[----:B------:R-:W-:Y:S04]  /*bb60*/  IADD3 R172, P1, P0, R172, R169, R0 ;  /* 0x000000a9acac7210 */ /* 0x000fe8000783e000 */
[----:B------:R-:W-:Y:S02]  /*bb70*/  IADD3.X R173, RZ, R171, R2, P1, P0 ;  /* 0x000000abffad7210 */ /* 0x000fe40000fe0402 */
[----:B------:R-:W-:Y:S05]  /*bb80*/  IADD3 R180, P0, R175, R164, RZ ;  /* 0x000000a4afb47210 */ /* 0x000fea0007f1e0ff */
[----:B---3--:R-:W-:Y:S01]  /*bb90*/  IMAD.X R181, R167, 0x1, R166, P0 ;  /* 0x00000001a7b57824 */ /* 0x008fe200000e06a6 */
[----:B------:R-:W-:Y:S05]  /*bba0*/  IADD3 R182, P0, R175, R0, RZ ;  /* 0x00000000afb67210 */ /* 0x000fea0007f1e0ff */
[----:B------:R-:W-:Y:S01]  /*bbb0*/  IMAD.X R183, R167, 0x1, R2, P0 ;  /* 0x00000001a7b77824 */ /* 0x000fe200000e0602 */
[-C--:B------:R-:W-:Y:S05]  /*bbc0*/  IADD3 R184, P0, R175, R186.reuse, RZ ;  /* 0x000000baafb87210 */ /* 0x080fea0007f1e0ff */
        /* <DEDUP_REMOVED lines=18> */
.L_x_5230:
[----:B------:R-:W-:Y:S01]  /*bcf0*/  FMNMX.FTZ R0, R4, R3, !PT ;  /* 0x0000000304007209 */ /* 0x000fe20007810000 */
[----:B-1----:R-:W-:Y:S01]  /*bd00*/  LDSM.16.MT88.4 R172, [R222+0x100] ;  /* 0x00010000deac783b */ /* 0x002fe20000004200 */
        /* <DEDUP_REMOVED lines=34> */
[----:B------:R-:W-:Y:S02]  /*bf30*/  PLOP3.LUT P0, PT, PT, PT, UP2, 0x80, 0x0 ;  /* 0x000000000000781c */ /* 0x000fe40003f0f028 */
[----:B------:R-:W-:Y:S02]  /*bf40*/  FMNMX.FTZ R170, R33, R0, !PT ;  /* 0x0000000021aa7209 */ /* 0x000fe40007810000 */
[----:B------:R-:W-:Y:S03]  /*bf50*/  FMNMX.FTZ R0, R34, R169, !PT ;  /* 0x000000a922007209 */ /* 0x000fe60007810000 */
[----:B------:R-:W-:Y:S01]  /*bf60*/  SHFL.BFLY PT, R171, R170, 0x2, 0x1f ;  /* 0x0c401f00aaab7f89 */ /* 0x000fe200000e0000 */
[----:B------:R-:W-:Y:S07]  /*bf70*/  FMNMX.FTZ R166, R35, R0, !PT ;  /* 0x0000000023a67209 */ /* 0x000fee0007810000 */
[----:B------:R-:W1:Y:S02]  /*bf80*/  SHFL.BFLY PT, R169, R166, 0x2, 0x1f ;  /* 0x0c401f00a6a97f89 */ /* 0x000e6400000e0000 */
[----:B-1----:R-:W-:Y:S02]  /*bf90*/  FMNMX.FTZ R167, R166, R169, !PT ;  /* 0x000000a9a6a77209 */ /* 0x002fe40007810000 */
[----:B------:R-:W-:Y:S04]  /*bfa0*/  FMNMX.FTZ R168, R170, R171, !PT ;  /* 0x000000abaaa87209 */ /* 0x000fe80007810000 */
[----:B------:R-:W1:Y:S08]  /*bfb0*/  SHFL.BFLY PT, R164, R167, 0x1, 0x1f ;  /* 0x0c201f00a7a47f89 */ /* 0x000e7000000e0000 */
[----:B------:R-:W2:Y:S01]  /*bfc0*/  SHFL.BFLY PT, R171, R168, 0x1, 0x1f ;  /* 0x0c201f00a8ab7f89 */ /* 0x000ea200000e0000 */
[----:B-1----:R-:W-:Y:S05]  /*bfd0*/  FMNMX.FTZ R164, R164, R167, !PT ;  /* 0x000000a7a4a47209 */ /* 0x002fea0007810000 */
[----:B------:R-:W-:Y:S01]  /*bfe0*/  FMUL.FTZ R189, R164, c[0x0][0x2d0] ;  /* 0x0000b400a4bd7a20 */ /* 0x000fe20000410000 */
[----:B--2---:R-:W-:Y:S03]  /*bff0*/  FMNMX.FTZ R0, R168, R171, !PT ;  /* 0x000000aba8007209 */ /* 0x004fe60007810000 */
[--C-:B------:R-:W-:Y:S01]  /*c000*/  FFMA.FTZ R6, R6, c[0x0][0x2d0], -R189.reuse ;  /* 0x0000b40006067a23 */ /* 0x100fe200000108bd */
[----:B------:R-:W1:Y:S01]  /*c010*/  LDSM.16.MT88.4 R168, [R227+0x100] ;  /* 0x00010000e3a8783b */ /* 0x000e620000004200 */
[----:B------:R-:W-:Y:S02]  /*c020*/  FFMA.FTZ R7, R7, c[0x0][0x2d0], -R189 ;  /* 0x0000b40007077a23 */ /* 0x000fe400000108bd */
[C---:B------:R-:W-:Y:S02]  /*c030*/  FADD.FTZ R2, -R0.reuse, R3 ;  /* 0x0000000300027221 */ /* 0x040fe40000010100 */
[----:B------:R-:W-:Y:S01]  /*c040*/  FMUL.FTZ R191, R0, c[0x0][0x2d0] ;  /* 0x0000b40000bf7a20 */ /* 0x000fe20000410000 */
[----:B------:R-:W-:Y:S01]  /*c050*/  MUFU.EX2 R6, R6 ;  /* 0x0000000600067308 */ /* 0x000fe20000000800 */
[----:B------:R-:W-:Y:S02]  /*c060*/  FMUL.FTZ R3, R2, c[0x0][0x2d0] ;  /* 0x0000b40002037a20 */ /* 0x000fe40000410000 */
[----:B------:R-:W-:Y:S02]  /*c070*/  FADD.FTZ R2, -R164, R165 ;  /* 0x000000a5a4027221 */ /* 0x000fe40000010100 */
[--C-:B------:R-:W-:Y:S02]  /*c080*/  FFMA.FTZ R188, R4, c[0x0][0x2d0], -R191.reuse ;  /* 0x0000b40004bc7a23 */ /* 0x100fe400000108bf */
[----:B------:R-:W-:Y:S02]  /*c090*/  FMUL.FTZ R165, R2, c[0x0][0x2d0] ;  /* 0x0000b40002a57a20 */ /* 0x000fe40000410000 */
[--C-:B------:R-:W-:Y:S01]  /*c0a0*/  FFMA.FTZ R5, R5, c[0x0][0x2d0], -R191.reuse ;  /* 0x0000b40005057a23 */ /* 0x100fe200000108bf */
[----:B------:R-:W-:Y:S01]  /*c0b0*/  MUFU.EX2 R7, R7 ;  /* 0x0000000700077308 */ /* 0x000fe20000000800 */
[--C-:B------:R-:W-:Y:S02]  /*c0c0*/  FFMA.FTZ R166, R8, c[0x0][0x2d0], -R191.reuse ;  /* 0x0000b40008a67a23 */ /* 0x100fe400000108bf */
[----:B------:R-:W-:Y:S02]  /*c0d0*/  FFMA.FTZ R167, R9, c[0x0][0x2d0], -R191 ;  /* 0x0000b40009a77a23 */ /* 0x000fe400000108bf */
[----:B------:R-:W-:Y:S02]  /*c0e0*/  FFMA.FTZ R190, R11, c[0x0][0x2d0], -R189 ;  /* 0x0000b4000bbe7a23 */ /* 0x000fe400000108bd */
[--C-:B------:R-:W-:Y:S02]  /*c0f0*/  FFMA.FTZ R192, R12, c[0x0][0x2d0], -R191.reuse ;  /* 0x0000b4000cc07a23 */ /* 0x100fe400000108bf */
[----:B------:R-:W-:Y:S01]  /*c100*/  FFMA.FTZ R193, R13, c[0x0][0x2d0], -R191 ;  /* 0x0000b4000dc17a23 */ /* 0x000fe200000108bf */
[----:B------:R2:W3:Y:S01]  /*c110*/  MUFU.EX2 R2, R165 ;  /* 0x000000a500027308 */ /* 0x0004e20000000800 */
[--C-:B------:R-:W-:Y:S02]  /*c120*/  FFMA.FTZ R194, R14, c[0x0][0x2d0], -R189.reuse ;  /* 0x0000b4000ec27a23 */ /* 0x100fe400000108bd */
[----:B------:R-:W-:Y:S02]  /*c130*/  FFMA.FTZ R195, R15, c[0x0][0x2d0], -R189 ;  /* 0x0000b4000fc37a23 */ /* 0x000fe400000108bd */
[----:B------:R-:W-:Y:S01]  /*c140*/  LDSM.16.MT88.4 R12, [R220+0x6100] ;  /* 0x00610000dc0c783b */ /* 0x000fe20000004200 */
[--C-:B------:R-:W-:Y:S02]  /*c150*/  FFMA.FTZ R196, R16, c[0x0][0x2d0], -R191.reuse ;  /* 0x0000b40010c47a23 */ /* 0x100fe400000108bf */
[----:B------:R-:W-:Y:S02]  /*c160*/  FFMA.FTZ R197, R17, c[0x0][0x2d0], -R191 ;  /* 0x0000b40011c57a23 */ /* 0x000fe400000108bf */
[----:B------:R-:W-:Y:S01]  /*c170*/  MUFU.EX2 R188, R188 ;  /* 0x000000bc00bc7308 */ /* 0x000fe20000000800 */
[--C-:B------:R-:W-:Y:S02]  /*c180*/  FFMA.FTZ R198, R18, c[0x0][0x2d0], -R189.reuse ;  /* 0x0000b40012c67a23 */ /* 0x100fe400000108bd */
[----:B------:R-:W-:Y:S02]  /*c190*/  FFMA.FTZ R199, R19, c[0x0][0x2d0], -R189 ;  /* 0x0000b40013c77a23 */ /* 0x000fe400000108bd */
[----:B------:R-:W-:Y:S01]  /*c1a0*/  LDSM.16.MT88.4 R16, [R222+0x900] ;  /* 0x00090000de10783b */ /* 0x000fe20000004200 */
[----:B------:R-:W-:Y:S02]  /*c1b0*/  FFMA.FTZ R200, R28, c[0x0][0x2d0], -R191 ;  /* 0x0000b4001cc87a23 */ /* 0x000fe400000108bf */
[--C-:B------:R-:W-:Y:S02]  /*c1c0*/  FFMA.FTZ R201, R34, c[0x0][0x2d0], -R189.reuse ;  /* 0x0000b40022c97a23 */ /* 0x100fe400000108bd */
[----:B------:R-:W-:Y:S01]  /*c1d0*/  MUFU.EX2 R5, R5 ;  /* 0x0000000500057308 */ /* 0x000fe20000000800 */
[----:B--2---:R-:W-:Y:S02]  /*c1e0*/  FFMA.FTZ R165, R10, c[0x0][0x2d0], -R189 ;  /* 0x0000b4000aa57a23 */ /* 0x004fe400000108bd */
[C---:B---3--:R-:W-:Y:S02]  /*c1f0*/  FMUL.FTZ R10, R2.reuse, R162 ;  /* 0x000000a2020a7220 */ /* 0x048fe40000410000 */
[C---:B------:R-:W-:Y:S05]  /*c200*/  FMUL.FTZ R11, R2.reuse, R163 ;  /* 0x000000a3020b7220 */ /* 0x040fea0000410000 */
        /* <DEDUP_REMOVED lines=41> */
[----:B--2---:R-:W-:Y:S01]  /*c4a0*/  FMUL.FTZ R8, R3, R160 ;  /* 0x000000a003087220 */ /* 0x004fe20000410000 */
[----:B------:R-:W-:Y:S01]  /*c4b0*/  F2FP.PACK_AB R160, R5, R188 ;  /* 0x000000bc05a0723e */ /* 0x000fe200000000ff */
[----:B------:R-:W-:Y:S01]  /*c4c0*/  FMUL.FTZ R9, R3, R161 ;  /* 0x000000a103097220 */ /* 0x000fe20000410000 */
[----:B------:R-:W-:Y:S01]  /*c4d0*/  F2FP.PACK_AB R161, R7, R6 ;  /* 0x0000000607a1723e */ /* 0x000fe200000000ff */
[C---:B------:R-:W-:Y:S01]  /*c4e0*/  FMUL.FTZ R132, R3.reuse, R132 ;  /* 0x0000008403847220 */ /* 0x040fe20000410000 */
[----:B------:R-:W-:Y:S01]  /*c4f0*/  MUFU.EX2 R194, R194 ;  /* 0x000000c200c27308 */ /* 0x000fe20000000800 */
[C---:B------:R-:W-:Y:S02]  /*c500*/  FMUL.FTZ R133, R3.reuse, R133 ;  /* 0x0000008503857220 */ /* 0x040fe40000410000 */
[C---:B------:R-:W-:Y:S02]  /*c510*/  FMUL.FTZ R136, R3.reuse, R136 ;  /* 0x0000008803887220 */ /* 0x040fe40000410000 */
[C---:B-1----:R-:W-:Y:S05]  /*c520*/  HMMA.16816.F32 R8, R160.reuse, R168, R8 ;  /* 0x000000a8a008723c */ /* 0x042fea0000001808 */
[C---:B------:R-:W-:Y:S01]  /*c530*/  FMUL.FTZ R137, R3.reuse, R137 ;  /* 0x0000008903897220 */ /* 0x040fe20000410000 */
[----:B------:R-:W1:Y:S01]  /*c540*/  MUFU.EX2 R195, R195 ;  /* 0x000000c300c37308 */ /* 0x000e620000000800 */
[C---:B------:R-:W-:Y:S01]  /*c550*/  FMUL.FTZ R140, R3.reuse, R140 ;  /* 0x0000008c038c7220 */ /* 0x040fe20000410000 */
[C---:B------:R-:W-:Y:S01]  /*c560*/  HMMA.16816.F32 R132, R160.reuse, R170, R132 ;  /* 0x000000aaa084723c */ /* 0x040fe20000001884 */
[----:B------:R-:W2:Y:S03]  /*c570*/  LDSM.16.MT88.4 R168, [R220+0x100] ;  /* 0x00010000dca8783b */ /* 0x000ea60000004200 */
[C---:B------:R-:W-:Y:S02]  /*c580*/  FMUL.FTZ R141, R3.reuse, R141 ;  /* 0x0000008d038d7220 */ /* 0x040fe40000410000 */
[C---:B------:R-:W-:Y:S02]  /*c590*/  FMUL.FTZ R144, R3.reuse, R144 ;  /* 0x0000009003907220 */ /* 0x040fe40000410000 */
[C---:B------:R-:W-:Y:S01]  /*c5a0*/  HMMA.16816.F32 R136, R160.reuse, R172, R136 ;  /* 0x000000aca088723c */ /* 0x040fe20000001888 */
[----:B------:R-:W-:Y:S03]  /*c5b0*/  MUFU.EX2 R196, R196 ;  /* 0x000000c400c47308 */ /* 0x000fe60000000800 */
[C---:B------:R-:W-:Y:S02]  /*c5c0*/  FMUL.FTZ R145, R3.reuse, R145 ;  /* 0x0000009103917220 */ /* 0x040fe40000410000 */
[C---:B------:R-:W-:Y:S02]  /*c5d0*/  FMUL.FTZ R148, R3.reuse, R148 ;  /* 0x0000009403947220 */ /* 0x040fe40000410000 */
[C---:B------:R-:W-:Y:S01]  /*c5e0*/  HMMA.16816.F32 R140, R160.reuse, R174, R140 ;  /* 0x000000aea08c723c */ /* 0x040fe2000000188c */
[----:B------:R-:W4:Y:S02]  /*c5f0*/  LDSM.16.MT88.4 R172, [R227+0x2100] ;  /* 0x00210000e3ac783b */ /* 0x000f240000004200 */
[----:B------:R-:W5:Y:S01]  /*c600*/  MUFU.EX2 R197, R197 ;  /* 0x000000c500c57308 */ /* 0x000f620000000800 */
[C---:B------:R-:W-:Y:S02]  /*c610*/  FMUL.FTZ R149, R3.reuse, R149 ;  /* 0x0000009503957220 */ /* 0x040fe40000410000 */
[C---:B------:R-:W-:Y:S02]  /*c620*/  FMUL.FTZ R152, R3.reuse, R152 ;  /* 0x0000009803987220 */ /* 0x040fe40000410000 */
[C---:B------:R-:W-:Y:S04]  /*c630*/  HMMA.16816.F32 R144, R160.reuse, R176, R144 ;  /* 0x000000b0a090723c */ /* 0x040fe80000001890 */
[C---:B------:R-:W-:Y:S01]  /*c640*/  FMUL.FTZ R153, R3.reuse, R153 ;  /* 0x0000009903997220 */ /* 0x040fe20000410000 */
[----:B------:R-:W-:Y:S01]  /*c650*/  MUFU.EX2 R198, R198 ;  /* 0x000000c600c67308 */ /* 0x000fe20000000800 */
[C---:B------:R-:W-:Y:S02]  /*c660*/  FMUL.FTZ R156, R3.reuse, R156 ;  /* 0x0000009c039c7220 */ /* 0x040fe40000410000 */
[C---:B------:R-:W-:Y:S01]  /*c670*/  HMMA.16816.F32 R148, R160.reuse, R178, R148 ;  /* 0x000000b2a094723c */ /* 0x040fe20000001894 */
[----:B------:R-:W1:Y:S03]  /*c680*/  LDSM.16.MT88.4 R176, [R222+0x2100] ;  /* 0x00210000deb0783b */ /* 0x000e660000004200 */
[C---:B------:R-:W-:Y:S02]  /*c690*/  FMUL.FTZ R157, R3.reuse, R157 ;  /* 0x0000009d039d7220 */ /* 0x040fe40000410000 */
[C---:B------:R-:W-:Y:S01]  /*c6a0*/  FMUL.FTZ R36, R3.reuse, R36 ;  /* 0x0000002403247220 */ /* 0x040fe20000410000 */
[----:B------:R-:W1:Y:S01]  /*c6b0*/  MUFU.EX2 R199, R199 ;  /* 0x000000c700c77308 */ /* 0x000e620000000800 */
[C---:B------:R-:W-:Y:S01]  /*c6c0*/  FMUL.FTZ R37, R3.reuse, R37 ;  /* 0x0000002503257220 */ /* 0x040fe20000410000 */
[C---:B--2---:R-:W-:Y:S03]  /*c6d0*/  HMMA.16816.F32 R152, R160.reuse, R168, R152 ;  /* 0x000000a8a098723c */ /* 0x044fe60000001898 */
[C---:B------:R-:W-:Y:S02]  /*c6e0*/  FMUL.FTZ R40, R3.reuse, R40 ;  /* 0x0000002803287220 */ /* 0x040fe40000410000 */
[C---:B------:R-:W-:Y:S02]  /*c6f0*/  FMUL.FTZ R41, R3.reuse, R41 ;  /* 0x0000002903297220 */ /* 0x040fe40000410000 */
[C---:B------:R-:W-:Y:S01]  /*c700*/  FMUL.FTZ R44, R3.reuse, R44 ;  /* 0x0000002c032c7220 */ /* 0x040fe20000410000 */
[C---:B------:R-:W-:Y:S01]  /*c710*/  HMMA.16816.F32 R156, R160.reuse, R170, R156 ;  /* 0x000000aaa09c723c */ /* 0x040fe2000000189c */
[----:B------:R-:W2:Y:S01]  /*c720*/  LDSM.16.MT88.4 R168, [R221+0x2100] ;  /* 0x00210000dda8783b */ /* 0x000ea20000004200 */
[----:B------:R-:W-:Y:S02]  /*c730*/  MUFU.EX2 R200, R200 ;  /* 0x000000c800c87308 */ /* 0x000fe40000000800 */
[C---:B------:R-:W-:Y:S02]  /*c740*/  FMUL.FTZ R45, R3.reuse, R45 ;  /* 0x0000002d032d7220 */ /* 0x040fe40000410000 */
[C---:B------:R-:W-:Y:S02]  /*c750*/  FMUL.FTZ R48, R3.reuse, R48 ;  /* 0x0000003003307220 */ /* 0x040fe40000410000 */
[C---:B----4-:R-:W-:Y:S04]  /*c760*/  HMMA.16816.F32 R36, R160.reuse, R172, R36 ;  /* 0x000000aca024723c */ /* 0x050fe80000001824 */
[C---:B------:R-:W-:Y:S01]  /*c770*/  FMUL.FTZ R49, R3.reuse, R49 ;  /* 0x0000003103317220 */ /* 0x040fe20000410000 */
[----:B------:R-:W-:Y:S01]  /*c780*/  MUFU.EX2 R201, R201 ;  /* 0x000000c900c97308 */ /* 0x000fe20000000800 */
[C---:B------:R-:W-:Y:S02]  /*c790*/  FMUL.FTZ R52, R3.reuse, R52 ;  /* 0x0000003403347220 */ /* 0x040fe40000410000 */
[C---:B------:R-:W-:Y:S01]  /*c7a0*/  HMMA.16816.F32 R40, R160.reuse, R174, R40 ;  /* 0x000000aea028723c */ /* 0x040fe20000001828 */
[----:B------:R-:W4:Y:S03]  /*c7b0*/  LDSM.16.MT88.4 R172, [R220+0x2100] ;  /* 0x00210000dcac783b */ /* 0x000f260000004200 */
        /* <DEDUP_REMOVED lines=48> */
[----:B------:R-:W4:Y:S02]  /*cac0*/  LDSM.16.MT88.4 R172, [R222+0x6100] ;  /* 0x00610000deac783b */ /* 0x000f240000004200 */
        /* <DEDUP_REMOVED lines=47> */
[----:B------:R-:W-:Y:S03]  /*cdc0*/  FMUL.FTZ R129, R3, R129 ;  /* 0x0000008103817220 */ /* 0x000fe60000410000 */
[C---:B------:R-:W-:Y:S03]  /*cdd0*/  HMMA.16816.F32 R124, R160.reuse, R12, R124 ;  /* 0x0000000ca07c723c */ /* 0x040fe6000000187c */
[C---:B------:R-:W-:Y:S02]  /*cde0*/  FMUL.FTZ R130, R2.reuse, R130 ;  /* 0x0000008202827220 */ /* 0x040fe40000410000 */
[C---:B------:R-:W-:Y:S02]  /*cdf0*/  FMUL.FTZ R131, R2.reuse, R131 ;  /* 0x0000008302837220 */ /* 0x040fe40000410000 */
[----:B---3--:R-:W-:Y:S01]  /*ce00*/  F2FP.PACK_AB R12, R193, R192 ;  /* 0x000000c0c10c723e */ /* 0x008fe200000000ff */
[----:B------:R-:W-:Y:S01]  /*ce10*/  FFMA.FTZ R188, R3, R240, R188 ;  /* 0x000000f003bc7223 */ /* 0x000fe200000100bc */
[----:B------:R-:W-:Y:S03]  /*ce20*/  F2FP.PACK_AB R13, R195, R194 ;  /* 0x000000c2c30d723e */ /* 0x000fe600000000ff */
[----:B------:R-:W-:Y:S01]  /*ce30*/  HMMA.16816.F32 R128, R160, R14, R128 ;  /* 0x0000000ea080723c */ /* 0x000fe20000001880 */
[----:B------:R-:W1:Y:S02]  /*ce40*/  LDSM.16.MT88.4 R160, [R220+0x900] ;  /* 0x00090000dca0783b */ /* 0x000e640000004200 */
[----:B------:R-:W-:Y:S01]  /*ce50*/  MOV R3, R0 ;  /* 0x0000000000037202 */ /* 0x000fe20000000f00 */
[----:B------:R-:W-:Y:S02]  /*ce60*/  FFMA.FTZ R6, R2, R239, R6 ;  /* 0x000000ef02067223 */ /* 0x000fe40000010006 */
[----:B------:R-:W-:Y:S01]  /*ce70*/  FADD.FTZ R5, R5, R188 ;  /* 0x000000bc05057221 */ /* 0x000fe20000010000 */
[----:B-----5:R-:W-:Y:S01]  /*ce80*/  F2FP.PACK_AB R14, R197, R196 ;  /* 0x000000c4c50e723e */ /* 0x020fe200000000ff */
[----:B------:R-:W-:Y:S01]  /*ce90*/  FADD.FTZ R6, R7, R6 ;  /* 0x0000000607067221 */ /* 0x000fe20000010000 */
[----:B------:R-:W-:Y:S03]  /*cea0*/  F2FP.PACK_AB R15, R199, R198 ;  /* 0x000000c6c70f723e */ /* 0x000fe600000000ff */
[----:B------:R-:W-:Y:S02]  /*ceb0*/  FADD.FTZ R166, R166, R5 ;  /* 0x00000005a6a67221 */ /* 0x000fe40000010000 */
[----:B------:R-:W-:Y:S01]  /*cec0*/  FADD.FTZ R5, R165, R6 ;  /* 0x00000006a5057221 */ /* 0x000fe20000010000 */
[----:B------:R-:W-:Y:S01]  /*ced0*/  MOV R165, R164 ;  /* 0x000000a400a57202 */ /* 0x000fe20000000f00 */
[C---:B--2---:R-:W-:Y:S05]  /*cee0*/  HMMA.16816.F32 R8, R12.reuse, R168, R8 ;  /* 0x000000a80c08723c */ /* 0x044fea0000001808 */
[----:B------:R-:W-:Y:S02]  /*cef0*/  FADD.FTZ R167, R167, R166 ;  /* 0x000000a6a7a77221 */ /* 0x000fe40000010000 */
[----:B------:R-:W-:Y:S01]  /*cf00*/  FADD.FTZ R5, R190, R5 ;  /* 0x00000005be057221 */ /* 0x000fe20000010000 */
        /* <DEDUP_REMOVED lines=11> */
[C---:B----4-:R-:W-:Y:S04]  /*cfc0*/  HMMA.16816.F32 R144, R12.reuse, R172, R144 ;  /* 0x000000ac0c90723c */ /* 0x050fe80000001890 */
[----:B------:R-:W-:Y:S02]  /*cfd0*/  FADD.FTZ R197, R197, R196 ;  /* 0x000000c4c5c57221 */ /* 0x000fe40000010000 */
[----:B------:R-:W-:Y:S02]  /*cfe0*/  FADD.FTZ R199, R199, R198 ;  /* 0x000000c6c7c77221 */ /* 0x000fe40000010000 */
[C---:B------:R-:W-:Y:S01]  /*cff0*/  HMMA.16816.F32 R148, R12.reuse, R174, R148 ;  /* 0x000000ae0c94723c */ /* 0x040fe20000001894 */
[----:B------:R-:W4:Y:S07]  /*d000*/  LDSM.16.MT88.4 R172, [R222+0x4900] ;  /* 0x00490000deac783b */ /* 0x000f2e0000004200 */
[C---:B-1----:R-:W-:Y:S08]  /*d010*/  HMMA.16816.F32 R152, R12.reuse, R160, R152 ;  /* 0x000000a00c98723c */ /* 0x042ff00000001898 */
[C---:B------:R-:W-:Y:S01]  /*d020*/  HMMA.16816.F32 R156, R12.reuse, R162, R156 ;  /* 0x000000a20c9c723c */ /* 0x040fe2000000189c */
[----:B------:R-:W1:Y:S07]  /*d030*/  LDSM.16.MT88.4 R160, [R221+0x4900] ;  /* 0x00490000dda0783b */ /* 0x000e6e0000004200 */
[C---:B------:R-:W-:Y:S08]  /*d040*/  HMMA.16816.F32 R36, R12.reuse, R176, R36 ;  /* 0x000000b00c24723c */ /* 0x040ff00000001824 */
[C---:B------:R-:W-:Y:S01]  /*d050*/  HMMA.16816.F32 R40, R12.reuse, R178, R40 ;  /* 0x000000b20c28723c */ /* 0x040fe20000001828 */
[----:B------:R-:W-:Y:S07]  /*d060*/  LDSM.16.MT88.4 R176, [R227+0x5100] ;  /* 0x00510000e3b0783b */ /* 0x000fee0000004200 */
[C---:B--2---:R-:W-:Y:S08]  /*d070*/  HMMA.16816.F32 R44, R12.reuse, R168, R44 ;  /* 0x000000a80c2c723c */ /* 0x044ff0000000182c */
[C---:B------:R-:W-:Y:S01]  /*d080*/  HMMA.16816.F32 R48, R12.reuse, R170, R48 ;  /* 0x000000aa0c30723c */ /* 0x040fe20000001830 */
[----:B------:R-:W2:Y:S07]  /*d090*/  LDSM.16.MT88.4 R168, [R220+0x4900] ;  /* 0x00490000dca8783b */ /* 0x000eae0000004200 */
[C---:B------:R-:W-:Y:S07]  /*d0a0*/  HMMA.16816.F32 R52, R12.reuse, R180, R52 ;  /* 0x000000b40c34723c */ /* 0x040fee0000001834 */
[--C-:B------:R-:W-:Y:S01]  /*d0b0*/  FFMA.FTZ R180, R20, c[0x0][0x2d0], -R191.reuse ;  /* 0x0000b40014b47a23 */ /* 0x100fe200000108bf */
[C---:B------:R-:W-:Y:S04]  /*d0c0*/  HMMA.16816.F32 R56, R12.reuse, R182, R56 ;  /* 0x000000b60c38723c */ /* 0x040fe80000001838 */
[----:B------:R-:W-:Y:S01]  /*d0d0*/  FFMA.FTZ R181, R21, c[0x0][0x2d0], -R191 ;  /* 0x0000b40015b57a23 */ /* 0x000fe200000108bf */
[----:B------:R-:W-:Y:S02]  /*d0e0*/  MUFU.EX2 R180, R180 ;  /* 0x000000b400b47308 */ /* 0x000fe40000000800 */
[--C-:B------:R-:W-:Y:S01]  /*d0f0*/  FFMA.FTZ R182, R22, c[0x0][0x2d0], -R189.reuse ;  /* 0x0000b40016b67a23 */ /* 0x100fe200000108bd */
[C---:B------:R-:W-:Y:S04]  /*d100*/  HMMA.16816.F32 R60, R12.reuse, R184, R60 ;  /* 0x000000b80c3c723c */ /* 0x040fe8000000183c */
[----:B------:R-:W-:Y:S02]  /*d110*/  FFMA.FTZ R183, R23, c[0x0][0x2d0], -R189 ;  /* 0x0000b40017b77a23 */ /* 0x000fe400000108bd */
[----:B------:R-:W-:Y:S01]  /*d120*/  LDSM.16.MT88.4 R20, [R220+0x6900] ;  /* 0x00690000dc14783b */ /* 0x000fe20000004200 */
[--C-:B------:R-:W-:Y:S01]  /*d130*/  FFMA.FTZ R184, R24, c[0x0][0x2d0], -R191.reuse ;  /* 0x0000b40018b87a23 */ /* 0x100fe200000108bf */
[C---:B------:R-:W-:Y:S01]  /*d140*/  HMMA.16816.F32 R64, R12.reuse, R186, R64 ;  /* 0x000000ba0c40723c */ /* 0x040fe20000001840 */
[----:B------:R-:W5:Y:S03]  /*d150*/  MUFU.EX2 R181, R181 ;  /* 0x000000b500b57308 */ /* 0x000f660000000800 */
[----:B------:R-:W-:Y:S03]  /*d160*/  FFMA.FTZ R185, R25, c[0x0][0x2d0], -R191 ;  /* 0x0000b40019b97a23 */ /* 0x000fe600000108bf */
[--C-:B------:R-:W-:Y:S01]  /*d170*/  FFMA.FTZ R186, R26, c[0x0][0x2d0], -R189.reuse ;  /* 0x0000b4001aba7a23 */ /* 0x100fe200000108bd */
[C---:B---3--:R-:W-:Y:S03]  /*d180*/  HMMA.16816.F32 R68, R12.reuse, R16, R68 ;  /* 0x000000100c44723c */ /* 0x048fe60000001844 */
[----:B------:R-:W-:Y:S01]  /*d190*/  MUFU.EX2 R182, R182 ;  /* 0x000000b600b67308 */ /* 0x000fe20000000800 */
[----:B------:R-:W-:Y:S02]  /*d1a0*/  FFMA.FTZ R187, R27, c[0x0][0x2d0], -R189 ;  /* 0x0000b4001bbb7a23 */ /* 0x000fe400000108bd */
[----:B------:R-:W-:Y:S02]  /*d1b0*/  LDSM.16.MT88.4 R24, [R222+0x1100] ;  /* 0x00110000de18783b */ /* 0x000fe40000004200 */
[C---:B------:R-:W-:Y:S05]  /*d1c0*/  HMMA.16816.F32 R72, R12.reuse, R18, R72 ;  /* 0x000000120c48723c */ /* 0x040fea0000001848 */
[----:B------:R-:W3:Y:S01]  /*d1d0*/  MUFU.EX2 R183, R183 ;  /* 0x000000b700b77308 */ /* 0x000ee20000000800 */
[----:B------:R-:W3:Y:S02]  /*d1e0*/  LDSM.16.MT88.4 R16, [R227+0x6900] ;  /* 0x00690000e310783b */ /* 0x000ee40000004200 */
[C---:B----4-:R-:W-:Y:S07]  /*d1f0*/  HMMA.16816.F32 R76, R12.reuse, R172, R76 ;  /* 0x000000ac0c4c723c */ /* 0x050fee000000184c */
[----:B------:R-:W-:Y:S01]  /*d200*/  MUFU.EX2 R184, R184 ;  /* 0x000000b800b87308 */ /* 0x000fe20000000800 */
[C---:B------:R-:W-:Y:S01]  /*d210*/  HMMA.16816.F32 R80, R12.reuse, R174, R80 ;  /* 0x000000ae0c50723c */ /* 0x040fe20000001850 */
[----:B------:R-:W4:Y:S07]  /*d220*/  LDSM.16.MT88.4 R172, [R222+0x6900] ;  /* 0x00690000deac783b */ /* 0x000f2e0000004200 */
[C---:B-1----:R-:W-:Y:S01]  /*d230*/  HMMA.16816.F32 R84, R12.reuse, R160, R84 ;  /* 0x000000a00c54723c */ /* 0x042fe20000001854 */
[----:B------:R-:W1:Y:S07]  /*d240*/  MUFU.EX2 R185, R185 ;  /* 0x000000b900b97308 */ /* 0x000e6e0000000800 */
[C---:B------:R-:W-:Y:S01]  /*d250*/  HMMA.16816.F32 R88, R12.reuse, R162, R88 ;  /* 0x000000a20c58723c */ /* 0x040fe20000001858 */
[----:B------:R-:W1:Y:S02]  /*d260*/  LDSM.16.MT88.4 R160, [R221+0x6900] ;  /* 0x00690000dda0783b */ /* 0x000e640000004200 */
[----:B------:R-:W-:Y:S05]  /*d270*/  MUFU.EX2 R186, R186 ;  /* 0x000000ba00ba7308 */ /* 0x000fea0000000800 */
[C---:B--2---:R-:W-:Y:S05]  /*d280*/  HMMA.16816.F32 R92, R12.reuse, R168, R92 ;  /* 0x000000a80c5c723c */ /* 0x044fea000000185c */
[----:B------:R-:W2:Y:S03]  /*d290*/  MUFU.EX2 R187, R187 ;  /* 0x000000bb00bb7308 */ /* 0x000ea60000000800 */
[C---:B------:R-:W-:Y:S01]  /*d2a0*/  HMMA.16816.F32 R96, R12.reuse, R170, R96 ;  /* 0x000000aa0c60723c */ /* 0x040fe20000001860 */
[----:B------:R-:W-:Y:S07]  /*d2b0*/  LDSM.16.MT88.4 R168, [R227+0x3100] ;  /* 0x00310000e3a8783b */ /* 0x000fee0000004200 */
[C---:B---3--:R-:W-:Y:S08]  /*d2c0*/  HMMA.16816.F32 R100, R12.reuse, R16, R100 ;  /* 0x000000100c64723c */ /* 0x048ff00000001864 */
[C---:B------:R-:W-:Y:S01]  /*d2d0*/  HMMA.16816.F32 R104, R12.reuse, R18, R104 ;  /* 0x000000120c68723c */ /* 0x040fe20000001868 */
[----:B------:R-:W3:Y:S07]  /*d2e0*/  LDSM.16.MT88.4 R16, [R227+0x1100] ;  /* 0x00110000e310783b */ /* 0x000eee0000004200 */
[C---:B----4-:R-:W-:Y:S08]  /*d2f0*/  HMMA.16816.F32 R108, R12.reuse, R172, R108 ;  /* 0x000000ac0c6c723c */ /* 0x050ff0000000186c */
[C---:B------:R-:W-:Y:S01]  /*d300*/  HMMA.16816.F32 R112, R12.reuse, R174, R112 ;  /* 0x000000ae0c70723c */ /* 0x040fe20000001870 */
[----:B------:R-:W-:Y:S07]  /*d310*/  LDSM.16.MT88.4 R172, [R222+0x3100] ;  /* 0x00310000deac783b */ /* 0x000fee0000004200 */
[C---:B-1----:R-:W-:Y:S08]  /*d320*/  HMMA.16816.F32 R116, R12.reuse, R160, R116 ;  /* 0x000000a00c74723c */ /* 0x042ff00000001874 */
[C---:B------:R-:W-:Y:S01]  /*d330*/  HMMA.16816.F32 R120, R12.reuse, R162, R120 ;  /* 0x000000a20c78723c */ /* 0x040fe20000001878 */
[----:B------:R-:W1:Y:S07]  /*d340*/  LDSM.16.MT88.4 R160, [R221+0x1100] ;  /* 0x00110000dda0783b */ /* 0x000e6e0000004200 */
[C---:B------:R-:W-:Y:S08]  /*d350*/  HMMA.16816.F32 R124, R12.reuse, R20, R124 ;  /* 0x000000140c7c723c */ /* 0x040ff0000000187c */
[----:B------:R-:W-:Y:S01]  /*d360*/  HMMA.16816.F32 R128, R12, R22, R128 ;  /* 0x000000160c80723c */ /* 0x000fe20000001880 */
[----:B------:R-:W4:Y:S06]  /*d370*/  LDSM.16.MT88.4 R20, [R220+0x1100] ;  /* 0x00110000dc14783b */ /* 0x000f2c0000004200 */
[----:B-----5:R-:W-:Y:S01]  /*d380*/  F2FP.PACK_AB R12, R181, R180 ;  /* 0x000000b4b50c723e */ /* 0x020fe200000000ff */
[----:B------:R-:W-:Y:S01]  /*d390*/  FADD.FTZ R180, R180, R197 ;  /* 0x000000c5b4b47221 */ /* 0x000fe20000010000 */
[----:B------:R-:W-:Y:S03]  /*d3a0*/  F2FP.PACK_AB R13, R183, R182 ;  /* 0x000000b6b70d723e */ /* 0x000fe600000000ff */
[----:B------:R-:W-:Y:S01]  /*d3b0*/  F2FP.PACK_AB R14, R185, R184 ;  /* 0x000000b8b90e723e */ /* 0x000fe200000000ff */
[----:B------:R-:W-:Y:S01]  /*d3c0*/  FADD.FTZ R182, R182, R199 ;  /* 0x000000c7b6b67221 */ /* 0x000fe20000010000 */
[----:B--2---:R-:W-:Y:S01]  /*d3d0*/  F2FP.PACK_AB R15, R187, R186 ;  /* 0x000000babb0f723e */ /* 0x004fe200000000ff */
[----:B------:R-:W-:Y:S02]  /*d3e0*/  FADD.FTZ R181, R181, R180 ;  /* 0x000000b4b5b57221 */ /* 0x000fe40000010000 */
[----:B------:R-:W-:Y:S02]  /*d3f0*/  FADD.FTZ R183, R183, R182 ;  /* 0x000000b6b7b77221 */ /* 0x000fe40000010000 */
[----:B------:R-:W-:Y:S02]  /*d400*/  FADD.FTZ R184, R184, R181 ;  /* 0x000000b5b8b87221 */ /* 0x000fe40000010000 */
[C---:B---3--:R-:W-:Y:S03]  /*d410*/  HMMA.16816.F32 R8, R12.reuse, R16, R8 ;  /* 0x000000100c08723c */ /* 0x048fe60000001808 */
[----:B------:R-:W-:Y:S02]  /*d420*/  FADD.FTZ R186, R186, R183 ;  /* 0x000000b7baba7221 */ /* 0x000fe40000010000 */
[----:B------:R-:W-:Y:S02]  /*d430*/  FADD.FTZ R185, R185, R184 ;  /* 0x000000b8b9b97221 */ /* 0x000fe40000010000 */
[----:B------:R-:W-:Y:S01]  /*d440*/  FADD.FTZ R187, R187, R186 ;  /* 0x000000babbbb7221 */ /* 0x000fe20000010000 */
[C---:B------:R-:W-:Y:S01]  /*d450*/  HMMA.16816.F32 R132, R12.reuse, R18, R132 ;  /* 0x000000120c84723c */ /* 0x040fe20000001884 */
[----:B------:R-:W2:Y:S07]  /*d460*/  LDSM.16.MT88.4 R16, [R221+0x3100] ;  /* 0x00310000dd10783b */ /* 0x000eae0000004200 */
[C---:B------:R-:W-:Y:S08]  /*d470*/  HMMA.16816.F32 R136, R12.reuse, R24, R136 ;  /* 0x000000180c88723c */ /* 0x040ff00000001888 */
[C---:B------:R-:W-:Y:S01]  /*d480*/  HMMA.16816.F32 R140, R12.reuse, R26, R140 ;  /* 0x0000001a0c8c723c */ /* 0x040fe2000000188c */
[----:B------:R-:W3:Y:S07]  /*d490*/  LDSM.16.MT88.4 R24, [R220+0x3100] ;  /* 0x00310000dc18783b */ /* 0x000eee0000004200 */
[C---:B-1----:R-:W-:Y:S08]  /*d4a0*/  HMMA.16816.F32 R144, R12.reuse, R160, R144 ;  /* 0x000000a00c90723c */ /* 0x042ff00000001890 */
[C---:B------:R-:W-:Y:S01]  /*d4b0*/  HMMA.16816.F32 R148, R12.reuse, R162, R148 ;  /* 0x000000a20c94723c */ /* 0x040fe20000001894 */
[----:B------:R-:W-:Y:S07]  /*d4c0*/  LDSM.16.MT88.4 R160, [R227+0x7100] ;  /* 0x00710000e3a0783b */ /* 0x000fee0000004200 */
[C---:B----4-:R-:W-:Y:S08]  /*d4d0*/  HMMA.16816.F32 R152, R12.reuse, R20, R152 ;  /* 0x000000140c98723c */ /* 0x050ff00000001898 */
        /* <DEDUP_REMOVED lines=8> */
[C---:B--2---:R-:W-:Y:S08]  /*d560*/  HMMA.16816.F32 R52, R12.reuse, R16, R52 ;  /* 0x000000100c34723c */ /* 0x044ff00000001834 */
[C---:B------:R-:W-:Y:S01]  /*d570*/  HMMA.16816.F32 R56, R12.reuse, R18, R56 ;  /* 0x000000120c38723c */ /* 0x040fe20000001838 */
[----:B------:R-:W2:Y:S07]  /*d580*/  LDSM.16.MT88.4 R16, [R221+0x5100] ;  /* 0x00510000dd10783b */ /* 0x000eae0000004200 */
[C---:B---3--:R-:W-:Y:S08]  /*d590*/  HMMA.16816.F32 R60, R12.reuse, R24, R60 ;  /* 0x000000180c3c723c */ /* 0x048ff0000000183c */
[C---:B------:R-:W-:Y:S01]  /*d5a0*/  HMMA.16816.F32 R64, R12.reuse, R26, R64 ;  /* 0x0000001a0c40723c */ /* 0x040fe20000001840 */
[----:B------:R-:W3:Y:S07]  /*d5b0*/  LDSM.16.MT88.4 R24, [R220+0x5100] ;  /* 0x00510000dc18783b */ /* 0x000eee0000004200 */
[C---:B------:R-:W-:Y:S07]  /*d5c0*/  HMMA.16816.F32 R68, R12.reuse, R176, R68 ;  /* 0x000000b00c44723c */ /* 0x040fee0000001844 */
[----:B------:R-:W-:Y:S01]  /*d5d0*/  FFMA.FTZ R177, R29, c[0x0][0x2d0], -R191 ;  /* 0x0000b4001db17a23 */ /* 0x000fe200000108bf */
[C---:B------:R-:W-:Y:S04]  /*d5e0*/  HMMA.16816.F32 R72, R12.reuse, R178, R72 ;  /* 0x000000b20c48723c */ /* 0x040fe80000001848 */
[--C-:B------:R-:W-:Y:S01]  /*d5f0*/  FFMA.FTZ R176, R30, c[0x0][0x2d0], -R189.reuse ;  /* 0x0000b4001eb07a23 */ /* 0x100fe200000108bd */
[----:B------:R-:W4:Y:S02]  /*d600*/  MUFU.EX2 R177, R177 ;  /* 0x000000b100b17308 */ /* 0x000f240000000800 */
[----:B------:R-:W-:Y:S01]  /*d610*/  FFMA.FTZ R179, R31, c[0x0][0x2d0], -R189 ;  /* 0x0000b4001fb37a23 */ /* 0x000fe200000108bd */
[C---:B-1----:R-:W-:Y:S01]  /*d620*/  HMMA.16816.F32 R76, R12.reuse, R20, R76 ;  /* 0x000000140c4c723c */ /* 0x042fe2000000184c */
[----:B------:R-:W-:Y:S03]  /*d630*/  LDSM.16.MT88.4 R28, [R221+0x7100] ;  /* 0x00710000dd1c783b */ /* 0x000fe60000004200 */
[--C-:B------:R-:W-:Y:S02]  /*d640*/  FFMA.FTZ R178, R32, c[0x0][0x2d0], -R191.reuse ;  /* 0x0000b40020b27a23 */ /* 0x100fe400000108bf */
[----:B------:R-:W-:Y:S01]  /*d650*/  FFMA.FTZ R191, R33, c[0x0][0x2d0], -R191 ;  /* 0x0000b40021bf7a23 */ /* 0x000fe200000108bf */
[----:B------:R-:W-:Y:S01]  /*d660*/  MUFU.EX2 R176, R176 ;  /* 0x000000b000b07308 */ /* 0x000fe20000000800 */
[C---:B------:R-:W-:Y:S01]  /*d670*/  HMMA.16816.F32 R80, R12.reuse, R22, R80 ;  /* 0x000000160c50723c */ /* 0x040fe20000001850 */
[----:B------:R-:W1:Y:S03]  /*d680*/  LDSM.16.MT88.4 R20, [R222+0x7100] ;  /* 0x00710000de14783b */ /* 0x000e660000004200 */
[----:B------:R-:W-:Y:S04]  /*d690*/  FFMA.FTZ R189, R35, c[0x0][0x2d0], -R189 ;  /* 0x0000b40023bd7a23 */ /* 0x000fe800000108bd */
[C---:B--2---:R-:W-:Y:S01]  /*d6a0*/  HMMA.16816.F32 R84, R12.reuse, R16, R84 ;  /* 0x000000100c54723c */ /* 0x044fe20000001854 */
[----:B------:R-:W-:Y:S01]  /*d6b0*/  LDSM.16.MT88.4 R32, [R221+0x1900] ;  /* 0x00190000dd20783b */ /* 0x000fe20000004200 */
[----:B------:R-:W2:Y:S06]  /*d6c0*/  MUFU.EX2 R179, R179 ;  /* 0x000000b300b37308 */ /* 0x000eac0000000800 */
[C---:B------:R-:W-:Y:S01]  /*d6d0*/  HMMA.16816.F32 R88, R12.reuse, R18, R88 ;  /* 0x000000120c58723c */ /* 0x040fe20000001858 */
[----:B------:R-:W5:Y:S03]  /*d6e0*/  LDSM.16.MT88.4 R16, [R220+0x7100] ;  /* 0x00710000dc10783b */ /* 0x000f660000004200 */
[----:B------:R-:W-:Y:S04]  /*d6f0*/  MUFU.EX2 R178, R178 ;  /* 0x000000b200b27308 */ /* 0x000fe80000000800 */
[C---:B---3--:R-:W-:Y:S06]  /*d700*/  HMMA.16816.F32 R92, R12.reuse, R24, R92 ;  /* 0x000000180c5c723c */ /* 0x048fec000000185c */
[----:B------:R-:W3:Y:S02]  /*d710*/  MUFU.EX2 R191, R191 ;  /* 0x000000bf00bf7308 */ /* 0x000ee40000000800 */
[C---:B------:R-:W-:Y:S01]  /*d720*/  HMMA.16816.F32 R96, R12.reuse, R26, R96 ;  /* 0x0000001a0c60723c */ /* 0x040fe20000001860 */
[----:B------:R-:W2:Y:S07]  /*d730*/  LDSM.16.MT88.4 R24, [R227+0x1900] ;  /* 0x00190000e318783b */ /* 0x000eae0000004200 */
[C---:B------:R-:W-:Y:S01]  /*d740*/  HMMA.16816.F32 R100, R12.reuse, R160, R100 ;  /* 0x000000a00c64723c */ /* 0x040fe20000001864 */
[----:B------:R-:W2:Y:S07]  /*d750*/  MUFU.EX2 R202, R189 ;  /* 0x000000bd00ca7308 */ /* 0x000eae0000000800 */
[C---:B------:R-:W-:Y:S08]  /*d760*/  HMMA.16816.F32 R104, R12.reuse, R162, R104 ;  /* 0x000000a20c68723c */ /* 0x040ff00000001868 */
[C---:B-1----:R-:W-:Y:S08]  /*d770*/  HMMA.16816.F32 R108, R12.reuse, R20, R108 ;  /* 0x000000140c6c723c */ /* 0x042ff0000000186c */
[C---:B------:R-:W-:Y:S01]  /*d780*/  HMMA.16816.F32 R112, R12.reuse, R22, R112 ;  /* 0x000000160c70723c */ /* 0x040fe20000001870 */
[----:B------:R-:W1:Y:S07]  /*d790*/  LDSM.16.MT88.4 R20, [R227+0x3900] ;  /* 0x00390000e314783b */ /* 0x000e6e0000004200 */
[C---:B------:R-:W-:Y:S08]  /*d7a0*/  HMMA.16816.F32 R116, R12.reuse, R28, R116 ;  /* 0x0000001c0c74723c */ /* 0x040ff00000001874 */
[C---:B------:R-:W-:Y:S01]  /*d7b0*/  HMMA.16816.F32 R120, R12.reuse, R30, R120 ;  /* 0x0000001e0c78723c */ /* 0x040fe20000001878 */
[----:B------:R-:W-:Y:S07]  /*d7c0*/  LDSM.16.MT88.4 R28, [R227+0x5900] ;  /* 0x00590000e31c783b */ /* 0x000fee0000004200 */
[C---:B-----5:R-:W-:Y:S08]  /*d7d0*/  HMMA.16816.F32 R124, R12.reuse, R16, R124 ;  /* 0x000000100c7c723c */ /* 0x060ff0000000187c */
[----:B------:R-:W-:Y:S01]  /*d7e0*/  HMMA.16816.F32 R128, R12, R18, R128 ;  /* 0x000000120c80723c */ /* 0x000fe20000001880 */
[----:B------:R-:W5:Y:S06]  /*d7f0*/  LDSM.16.MT88.4 R16, [R222+0x3900] ;  /* 0x00390000de10783b */ /* 0x000f6c0000004200 */
[----:B----4-:R-:W-:Y:S01]  /*d800*/  F2FP.PACK_AB R12, R177, R200 ;  /* 0x000000c8b10c723e */ /* 0x010fe200000000ff */
[----:B------:R-:W-:Y:S01]  /*d810*/  FADD.FTZ R200, R200, R185 ;  /* 0x000000b9c8c87221 */ /* 0x000fe20000010000 */
[----:B--2---:R-:W-:Y:S03]  /*d820*/  F2FP.PACK_AB R13, R179, R176 ;  /* 0x000000b0b30d723e */ /* 0x004fe600000000ff */
[----:B---3--:R-:W-:Y:S01]  /*d830*/  F2FP.PACK_AB R14, R191, R178 ;  /* 0x000000b2bf0e723e */ /* 0x008fe200000000ff */
[----:B------:R-:W-:Y:S01]  /*d840*/  FADD.FTZ R176, R176, R187 ;  /* 0x000000bbb0b07221 */ /* 0x000fe20000010000 */
[----:B------:R-:W-:Y:S01]  /*d850*/  F2FP.PACK_AB R15, R202, R201 ;  /* 0x000000c9ca0f723e */ /* 0x000fe200000000ff */
[----:B------:R-:W-:Y:S02]  /*d860*/  FADD.FTZ R177, R177, R200 ;  /* 0x000000c8b1b17221 */ /* 0x000fe40000010000 */
[----:B------:R-:W-:Y:S02]  /*d870*/  FADD.FTZ R176, R179, R176 ;  /* 0x000000b0b3b07221 */ /* 0x000fe40000010000 */
[----:B------:R-:W-:Y:S02]  /*d880*/  FADD.FTZ R178, R178, R177 ;  /* 0x000000b1b2b27221 */ /* 0x000fe40000010000 */
[C---:B------:R-:W-:Y:S01]  /*d890*/  HMMA.16816.F32 R160, R12.reuse, R24, R8 ;  /* 0x000000180ca0723c */ /* 0x040fe20000001808 */
[----:B------:R-:W2:Y:S02]  /*d8a0*/  LDSM.16.MT88.4 R8, [R221+0x3900] ;  /* 0x00390000dd08783b */ /* 0x000ea40000004200 */
[----:B------:R-:W-:Y:S02]  /*d8b0*/  FADD.FTZ R201, R201, R176 ;  /* 0x000000b0c9c97221 */ /* 0x000fe40000010000 */
[----:B------:R-:W-:Y:S02]  /*d8c0*/  FADD.FTZ R240, R191, R178 ;  /* 0x000000b2bff07221 */ /* 0x000fe40000010000 */
[----:B------:R-:W-:Y:S01]  /*d8d0*/  FADD.FTZ R239, R202, R201 ;  /* 0x000000c9caef7221 */ /* 0x000fe20000010000 */
[C---:B------:R-:W-:Y:S01]  /*d8e0*/  HMMA.16816.F32 R132, R12.reuse, R26, R132 ;  /* 0x0000001a0c84723c */ /* 0x040fe20000001884 */
[----:B------:R-:W3:Y:S07]  /*d8f0*/  LDSM.16.MT88.4 R24, [R220+0x3900] ;  /* 0x00390000dc18783b */ /* 0x000eee0000004200 */
[C---:B------:R-:W-:Y:S08]  /*d900*/  HMMA.16816.F32 R136, R12.reuse, R168, R136 ;  /* 0x000000a80c88723c */ /* 0x040ff00000001888 */
[C---:B------:R-:W-:Y:S01]  /*d910*/  HMMA.16816.F32 R140, R12.reuse, R170, R140 ;  /* 0x000000aa0c8c723c */ /* 0x040fe2000000188c */
[----:B------:R-:W-:Y:S07]  /*d920*/  LDSM.16.MT88.4 R168, [R220+0x5900] ;  /* 0x00590000dca8783b */ /* 0x000fee0000004200 */
[C---:B------:R-:W-:Y:S08]  /*d930*/  HMMA.16816.F32 R144, R12.reuse, R32, R144 ;  /* 0x000000200c90723c */ /* 0x040ff00000001890 */
[C---:B------:R-:W-:Y:S01]  /*d940*/  HMMA.16816.F32 R148, R12.reuse, R34, R148 ;  /* 0x000000220c94723c */ /* 0x040fe20000001894 */
[----:B------:R-:W4:Y:S07]  /*d950*/  LDSM.16.MT88.4 R32, [R222+0x5900] ;  /* 0x00590000de20783b */ /* 0x000f2e0000004200 */
[C---:B------:R-:W-:Y:S08]  /*d960*/  HMMA.16816.F32 R152, R12.reuse, R172, R152 ;  /* 0x000000ac0c98723c */ /* 0x040ff00000001898 */
[C---:B------:R-:W-:Y:S01]  /*d970*/  HMMA.16816.F32 R156, R12.reuse, R174, R156 ;  /* 0x000000ae0c9c723c */ /* 0x040fe2000000189c */
[----:B------:R-:W-:Y:S07]  /*d980*/  LDSM.16.MT88.4 R172, [R227+0x7900] ;  /* 0x00790000e3ac783b */ /* 0x000fee0000004200 */
[C---:B-1----:R-:W-:Y:S08]  /*d990*/  HMMA.16816.F32 R36, R12.reuse, R20, R36 ;  /* 0x000000140c24723c */ /* 0x042ff00000001824 */
[C---:B------:R-:W-:Y:S01]  /*d9a0*/  HMMA.16816.F32 R40, R12.reuse, R22, R40 ;  /* 0x000000160c28723c */ /* 0x040fe20000001828 */
[----:B------:R-:W1:Y:S07]  /*d9b0*/  LDSM.16.MT88.4 R20, [R221+0x5900] ;  /* 0x00590000dd14783b */ /* 0x000e6e0000004200 */
[C---:B-----5:R-:W-:Y:S08]  /*d9c0*/  HMMA.16816.F32 R44, R12.reuse, R16, R44 ;  /* 0x000000100c2c723c */ /* 0x060ff0000000182c */
[C---:B------:R-:W-:Y:S01]  /*d9d0*/  HMMA.16816.F32 R48, R12.reuse, R18, R48 ;  /* 0x000000120c30723c */ /* 0x040fe20000001830 */
[----:B------:R-:W5:Y:S07]  /*d9e0*/  LDSM.16.MT88.4 R16, [R222+0x7900] ;  /* 0x00790000de10783b */ /* 0x000f6e0000004200 */
[C---:B--2---:R-:W-:Y:S08]  /*d9f0*/  HMMA.16816.F32 R52, R12.reuse, R8, R52 ;  /* 0x000000080c34723c */ /* 0x044ff00000001834 */
[C---:B------:R-:W-:Y:S01]  /*da00*/  HMMA.16816.F32 R56, R12.reuse, R10, R56 ;  /* 0x0000000a0c38723c */ /* 0x040fe20000001838 */
[----:B------:R-:W2:Y:S07]  /*da10*/  LDSM.16.MT88.4 R8, [R221+0x7900] ;  /* 0x00790000dd08783b */ /* 0x000eae0000004200 */
[C---:B---3--:R-:W-:Y:S08]  /*da20*/  HMMA.16816.F32 R60, R12.reuse, R24, R60 ;  /* 0x000000180c3c723c */ /* 0x048ff0000000183c */
[C---:B------:R-:W-:Y:S08]  /*da30*/  HMMA.16816.F32 R64, R12.reuse, R26, R64 ;  /* 0x0000001a0c40723c */ /* 0x040ff00000001840 */
[C---:B------:R-:W-:Y:S08]  /*da40*/  HMMA.16816.F32 R68, R12.reuse, R28, R68 ;  /* 0x0000001c0c44723c */ /* 0x040ff00000001844 */
[C---:B------:R-:W-:Y:S08]  /*da50*/  HMMA.16816.F32 R72, R12.reuse, R30, R72 ;  /* 0x0000001e0c48723c */ /* 0x040ff00000001848 */
[C---:B----4-:R-:W-:Y:S08]  /*da60*/  HMMA.16816.F32 R76, R12.reuse, R32, R76 ;  /* 0x000000200c4c723c */ /* 0x050ff0000000184c */
[C---:B------:R-:W-:Y:S08]  /*da70*/  HMMA.16816.F32 R80, R12.reuse, R34, R80 ;  /* 0x000000220c50723c */ /* 0x040ff00000001850 */
[C---:B-1----:R-:W-:Y:S08]  /*da80*/  HMMA.16816.F32 R84, R12.reuse, R20, R84 ;  /* 0x000000140c54723c */ /* 0x042ff00000001854 */
[C---:B------:R-:W-:Y:S01]  /*da90*/  HMMA.16816.F32 R88, R12.reuse, R22, R88 ;  /* 0x000000160c58723c */ /* 0x040fe20000001858 */
[----:B------:R-:W1:Y:S07]  /*daa0*/  LDSM.16.MT88.4 R20, [R220+0x7900] ;  /* 0x00790000dc14783b */ /* 0x000e6e0000004200 */
[C---:B------:R-:W-:Y:S08]  /*dab0*/  HMMA.16816.F32 R92, R12.reuse, R168, R92 ;  /* 0x000000a80c5c723c */ /* 0x040ff0000000185c */
[C---:B------:R-:W-:Y:S08]  /*dac0*/  HMMA.16816.F32 R96, R12.reuse, R170, R96 ;  /* 0x000000aa0c60723c */ /* 0x040ff00000001860 */
[C---:B------:R-:W-:Y:S08]  /*dad0*/  HMMA.16816.F32 R100, R12.reuse, R172, R100 ;  /* 0x000000ac0c64723c */ /* 0x040ff00000001864 */
[C---:B------:R-:W-:Y:S08]  /*dae0*/  HMMA.16816.F32 R104, R12.reuse, R174, R104 ;  /* 0x000000ae0c68723c */ /* 0x040ff00000001868 */
[C---:B-----5:R-:W-:Y:S08]  /*daf0*/  HMMA.16816.F32 R108, R12.reuse, R16, R108 ;  /* 0x000000100c6c723c */ /* 0x060ff0000000186c */
[C---:B------:R-:W-:Y:S08]  /*db00*/  HMMA.16816.F32 R112, R12.reuse, R18, R112 ;  /* 0x000000120c70723c */ /* 0x040ff00000001870 */
[C---:B--2---:R-:W-:Y:S07]  /*db10*/  HMMA.16816.F32 R116, R12.reuse, R8, R116 ;  /* 0x000000080c74723c */ /* 0x044fee0000001874 */
[----:B------:R-:W-:Y:S01]  /*db20*/  MOV R8, R164 ;  /* 0x000000a400087202 */ /* 0x000fe20000000f00 */
[C---:B------:R-:W-:Y:S08]  /*db30*/  HMMA.16816.F32 R120, R12.reuse, R10, R120 ;  /* 0x0000000a0c78723c */ /* 0x040ff00000001878 */
[C---:B-1----:R-:W-:Y:S08]  /*db40*/  HMMA.16816.F32 R124, R12.reuse, R20, R124 ;  /* 0x000000140c7c723c */ /* 0x042ff0000000187c */
[----:B------:R-:W-:Y:S01]  /*db50*/  HMMA.16816.F32 R128, R12, R22, R128 ;  /* 0x000000160c80723c */ /* 0x000fe20000001880 */
[----:B------:R-:W-:-:S07]  /*db60*/  @P0 BRA `(.L_x_5231) ;  /* 0xffffcb8000000947 */ /* 0x000fce000383ffff */
.L_x_5228:
[----:B------:R-:W-:-:S06]  /*db70*/  UISETP.GE.AND UP2, UPT, UR20, UR9, UPT ;  /* 0x000000091400728c */ /* 0x000fcc000bf46270 */
[----:B------:R-:W-:-:S13]  /*db80*/  PLOP3.LUT P0, PT, PT, PT, UP2, 0x40, 0x0 ;  /* 0x000000000000781c */ /* 0x000fda0003f0e828 */
[----:B------:R-:W-:Y:S05]  /*db90*/  @P0 BRA `(.L_x_5232) ;  /* 0x0000401000000947 */ /* 0x000fea0003800000 */
[----:B------:R-:W-:Y:S01]  /*dba0*/  SHF.R.S32.HI R247, RZ, 0x1f, R244 ;  /* 0x0000001ffff77819 */ /* 0x000fe200000114f4 */
[----:B------:R-:W-:Y:S01]  /*dbb0*/  IMAD.MOV.U32 R2, RZ, RZ, R8 ;  /* 0x000000ffff027224 */ /* 0x000fe200078e0008 */
[----:B------:R-:W-:Y:S01]  /*dbc0*/  SHF.L.U64.HI R248, R243, 0x1, R248 ;  /* 0x00000001f3f87819 */ /* 0x000fe200000102f8 */
[----:B------:R-:W-:Y:S01]  /*dbd0*/  IMAD.MOV.U32 R3, RZ, RZ, R0 ;  /* 0x000000ffff037224 */ /* 0x000fe200078e0000 */
[C---:B------:R-:W-:Y:S01]  /*dbe0*/  SHF.L.U64.HI R247, R244.reuse, 0x1, R247 ;  /* 0x00000001f4f77819 */ /* 0x040fe200000102f7 */
[----:B------:R-:W-:Y:S01]  /*dbf0*/  IMAD.SHL.U32 R244, R244, 0x2, RZ ;  /* 0x00000002f4f47824 */ /* 0x000fe200078e00ff */
[C---:B------:R-:W-:Y:S01]  /*dc00*/  SHF.L.U64.HI R245, R242.reuse, 0x1, R245 ;  /* 0x00000001f2f57819 */ /* 0x040fe200000102f5 */
[----:B------:R-:W-:Y:S01]  /*dc10*/  IMAD.SHL.U32 R242, R242, 0x2, RZ ;  /* 0x00000002f2f27824 */ /* 0x000fe200078e00ff */
[----:B------:R-:W-:Y:S02]  /*dc20*/  SHF.L.U64.HI R246, R241, 0x1, R246 ;  /* 0x00000001f1f67819 */ /* 0x000fe400000102f6 */
[----:B------:R-:W-:-:S02]  /*dc30*/  SHF.L.U32 R243, R243, 0x1, RZ ;  /* 0x00000001f3f37819 */ /* 0x000fc400000006ff */
[----:B------:R-:W-:Y:S02]  /*dc40*/  SHF.L.U32 R241, R241, 0x1, RZ ;  /* 0x00000001f1f17819 */ /* 0x000fe400000006ff */
.L_x_5242:
[----:B------:R-:W-:Y:S01]  /*dc50*/  SHF.R.S32.HI R5, RZ, 0x1f, R234 ;  /* 0x0000001fff057819 */ /* 0x000fe200000114ea */
[----:B------:R-:W-:Y:S04]  /*dc60*/  DEPBAR.LE SB0, 0x0 ;  /* 0x000080000000791a */ /* 0x000fe80000000000 */
[----:B------:R-:W-:Y:S01]  /*dc70*/  BAR.SYNC.DEFER_BLOCKING 0x0 ;  /* 0x0000000000007b1d */ /* 0x000fe20000010000 */
[----:B------:R-:W-:Y:S01]  /*dc80*/  IMAD R5, R5, c[0x0][0x208], RZ ;  /* 0x0000820005057a24 */ /* 0x000fe200078e02ff */
[----:B------:R-:W-:Y:S01]  /*dc90*/  SHF.R.S32.HI R0, RZ, 0x1f, R233 ;  /* 0x0000001fff007819 */ /* 0x000fe200000114e9 */
[C---:B------:R-:W-:Y:S01]  /*dca0*/  IMAD.WIDE.U32 R6, R234.reuse, c[0x0][0x208], RZ ;  /* 0x00008200ea067a25 */ /* 0x040fe200078e00ff */
[----:B------:R-:W-:Y:S03]  /*dcb0*/  UISETP.GT.AND UP2, UPT, UR20, UR9, UPT ;  /* 0x000000091400728c */ /* 0x000fe6000bf44270 */
[----:B------:R-:W-:Y:S02]  /*dcc0*/  IMAD R5, R234, c[0x0][0x20c], R5 ;  /* 0x00008300ea057a24 */ /* 0x000fe400078e0205 */
[----:B------:R-:W-:Y:S02]  /*dcd0*/  IMAD R0, R0, c[0x0][0x218], RZ ;  /* 0x0000860000007a24 */ /* 0x000fe400078e02ff */
[----:B------:R-:W-:Y:S02]  /*dce0*/  IMAD.IADD R7, R7, 0x1, R5 ;  /* 0x0000000107077824 */ /* 0x000fe400078e0205 */
[C---:B------:R-:W-:Y:S02]  /*dcf0*/  IMAD R0, R233.reuse, c[0x0][0x21c], R0 ;  /* 0x00008700e9007a24 */ /* 0x040fe400078e0200 */
[----:B------:R-:W-:Y:S05]  /*dd00*/  IMAD.WIDE.U32 R6, R233, c[0x0][0x218], R6 ;  /* 0x00008600e9067a25 */ /* 0x000fea00078e0006 */
[----:B------:R-:W-:Y:S04]  /*dd10*/  IADD3 R5, P0, R6, UR22, RZ ;  /* 0x0000001606057c10 */ /* 0x000fe8000ff1e0ff */
[----:B------:R-:W-:Y:S01]  /*dd20*/  IADD3.X R0, R7, UR6, R0, P0, !PT ;  /* 0x0000000607007c10 */ /* 0x000fe200087fe400 */
[----:B------:R-:W-:Y:S01]  /*dd30*/  LDSM.16.M88.4 R32, [R230+0x10100] ;  /* 0x01010000e620783b */ /* 0x000fe20000000200 */
[C---:B------:R-:W-:Y:S03]  /*dd40*/  LEA R22, P0, R5.reuse, c[0x0][0x1f8], 0x1 ;  /* 0x00007e0005167a11 */ /* 0x040fe600078008ff */
[----:B------:R-:W1:Y:S01]  /*dd50*/  LDSM.16.M88.4 R8, [R229+0x8100] ;  /* 0x00810000e508783b */ /* 0x000e620000000200 */
[----:B------:R-:W-:Y:S03]  /*dd60*/  LEA.HI.X R21, R5, c[0x0][0x1fc], R0, 0x1, P0 ;  /* 0x00007f0005157a11 */ /* 0x000fe600000f0c00 */
[----:B------:R-:W2:Y:S04]  /*dd70*/  SHFL.IDX PT, R202, R22, RZ, 0x181f ;  /* 0x00181fff16ca7589 */ /* 0x000ea800000e0000 */
[----:B------:R-:W3:Y:S04]  /*dd80*/  SHFL.IDX PT, R20, R21, RZ, 0x181f ;  /* 0x00181fff15147589 */ /* 0x000ee800000e0000 */
[----:B------:R-:W4:Y:S04]  /*dd90*/  LDSM.16.M88.4 R16, [R229+0x8900] ;  /* 0x00890000e510783b */ /* 0x000f280000000200 */
[----:B------:R-:W-:Y:S04]  /*dda0*/  SHFL.IDX PT, R0, R22, 0x1, 0x181f ;  /* 0x00381f0016007f89 */ /* 0x000fe800000e0000 */
[----:B------:R-:W-:Y:S04]  /*ddb0*/  SHFL.IDX PT, R28, R21, 0x1, 0x181f ;  /* 0x00381f00151c7f89 */ /* 0x000fe800000e0000 */
[----:B------:R-:W5:Y:S04]  /*ddc0*/  LDSM.16.M88.4 R24, [R229+0x9100] ;  /* 0x00910000e518783b */ /* 0x000f680000000200 */
[----:B------:R-:W5:Y:S04]  /*ddd0*/  LDSM.16.M88.4 R164, [R229+0x9900] ;  /* 0x00990000e5a4783b */ /* 0x000f680000000200 */
[----:B------:R-:W-:Y:S04]  /*dde0*/  LDSM.16.M88.4 R168, [R226+0x10100] ;  /* 0x01010000e2a8783b */ /* 0x000fe80000000200 */
[----:B------:R-:W5:Y:S01]  /*ddf0*/  LDSM.16.M88.4 R172, [R228] ;  /* 0x00000000e4ac783b */ /* 0x000f620000000200 */
[C---:B-1----:R-:W-:Y:S03]  /*de00*/  HMMA.16816.F32 R4, R32.reuse, R8, RZ ;  /* 0x000000082004723c */ /* 0x042fe600000018ff */
[----:B------:R-:W1:Y:S01]  /*de10*/  LDSM.16.M88.4 R176, [R219] ;  /* 0x00000000dbb0783b */ /* 0x000e620000000200 */
[----:B--2---:R-:W-:Y:S03]  /*de20*/  IADD3 R190, P0, R202, R244, RZ ;  /* 0x000000f4cabe7210 */ /* 0x004fe60007f1e0ff */
[----:B------:R-:W2:Y:S01]  /*de30*/  LDSM.16.M88.4 R180, [R218] ;  /* 0x00000000dab4783b */ /* 0x000ea20000000200 */
[C---:B------:R-:W-:Y:S01]  /*de40*/  HMMA.16816.F32 R8, R32.reuse, R10, RZ ;  /* 0x0000000a2008723c */ /* 0x040fe200000018ff */
[----:B---3--:R-:W-:Y:S02]  /*de50*/  IMAD.X R191, R20, 0x1, R247, P0 ;  /* 0x0000000114bf7824 */ /* 0x008fe400000e06f7 */
[----:B------:R-:W3:Y:S01]  /*de60*/  LDSM.16.M88.4 R184, [R217] ;  /* 0x00000000d9b8783b */ /* 0x000ee20000000200 */
[----:B------:R-:W-:Y:S03]  /*de70*/  IADD3 R194, P0, R202, R243, RZ ;  /* 0x000000f3cac27210 */ /* 0x000fe60007f1e0ff */
[----:B------:R-:W-:Y:S01]  /*de80*/  @!PT LDS RZ, [RZ] ;  /* 0x00000000fffff984 */ /* 0x000fe20000000800 */
[----:B------:R-:W-:Y:S01]  /*de90*/  @!PT LDS RZ, [RZ] ;  /* 0x00000000fffff984 */ /* 0x000fe20000000800 */
[----:B------:R-:W-:Y:S01]  /*dea0*/  @!PT LDS RZ, [RZ] ;  /* 0x00000000fffff984 */ /* 0x000fe20000000800 */
[----:B------:R1:W-:Y:S01]  /*deb0*/  LDGSTS.E.BYPASS.LTC128B.128 [R238], [R190.64], !P3 ;  /* 0x00000000beee7fae */ /* 0x0003e2000d901d52 */
[C---:B----4-:R-:W-:Y:S01]  /*dec0*/  HMMA.16816.F32 R12, R32.reuse, R16, RZ ;  /* 0x00000010200c723c */ /* 0x050fe200000018ff */
[----:B------:R-:W-:Y:S03]  /*ded0*/  IMAD.X R195, R20, 0x1, R248, P0 ;  /* 0x0000000114c37824 */ /* 0x000fe600000e06f8 */
[----:B------:R-:W-:Y:S02]  /*dee0*/  IADD3 R192, P0, R202, R242, RZ ;  /* 0x000000f2cac07210 */ /* 0x000fe40007f1e0ff */
[----:B------:R4:W-:Y:S02]  /*def0*/  LDGSTS.E.BYPASS.LTC128B.128 [R238+0x2000], [R194.64], !P5 ;  /* 0x02000000c2ee7fae */ /* 0x0009e4000e901d52 */
[C---:B------:R-:W-:Y:S01]  /*df00*/  HMMA.16816.F32 R16, R32.reuse, R18, RZ ;  /* 0x000000122010723c */ /* 0x040fe200000018ff */
[----:B------:R-:W-:Y:S03]  /*df10*/  IMAD.X R193, R20, 0x1, R245, P0 ;  /* 0x0000000114c17824 */ /* 0x000fe600000e06f5 */
[----:B------:R-:W-:Y:S02]  /*df20*/  IADD3 R202, P0, R202, R241, RZ ;  /* 0x000000f1caca7210 */ /* 0x000fe40007f1e0ff */
[----:B------:R4:W-:Y:S03]  /*df30*/  LDGSTS.E.BYPASS.LTC128B.128 [R238+0x4000], [R192.64], !P4 ;  /* 0x04000000c0ee7fae */ /* 0x0009e6000e101d52 */
[----:B------:R-:W-:Y:S02]  /*df40*/  IMAD.X R203, R20, 0x1, R246, P0 ;  /* 0x0000000114cb7824 */ /* 0x000fe400000e06f6 */
[C---:B-----5:R-:W-:Y:S01]  /*df50*/  HMMA.16816.F32 R20, R32.reuse, R24, RZ ;  /* 0x000000182014723c */ /* 0x060fe200000018ff */
[----:B------:R-:W-:Y:S02]  /*df60*/  IADD3 R200, P0, R0, R244, RZ ;  /* 0x000000f400c87210 */ /* 0x000fe40007f1e0ff */
[----:B------:R5:W-:Y:S03]  /*df70*/  LDGSTS.E.BYPASS.LTC128B.128 [R238+0x6000], [R202.64], !P6 ;  /* 0x06000000caee7fae */ /* 0x000be6000f101d52 */
[----:B------:R-:W-:Y:S01]  /*df80*/  IMAD.X R201, R28, 0x1, R247, P0 ;  /* 0x000000011cc97824 */ /* 0x000fe200000e06f7 */
[----:B------:R-:W-:Y:S01]  /*df90*/  IADD3 R30, P0, R0, R243, RZ ;  /* 0x000000f3001e7210 */ /* 0x000fe20007f1e0ff */
[C---:B------:R-:W-:Y:S03]  /*dfa0*/  HMMA.16816.F32 R24, R32.reuse, R26, RZ ;  /* 0x0000001a2018723c */ /* 0x040fe600000018ff */
[----:B------:R5:W-:Y:S01]  /*dfb0*/  LDGSTS.E.BYPASS.LTC128B.128 [R238+0x1000], [R200.64], !P3 ;  /* 0x01000000c8ee7fae */ /* 0x000be2000d901d52 */
[----:B------:R-:W-:Y:S01]  /*dfc0*/  IMAD.X R31, R28, 0x1, R248, P0 ;  /* 0x000000011c1f7824 */ /* 0x000fe200000e06f8 */
[----:B------:R-:W-:Y:S04]  /*dfd0*/  IADD3 R250, P0, R0, R242, RZ ;  /* 0x000000f200fa7210 */ /* 0x000fe80007f1e0ff */
[----:B------:R1:W-:Y:S03]  /*dfe0*/  LDGSTS.E.BYPASS.LTC128B.128 [R238+0x3000], [R30.64], !P5 ;  /* 0x030000001eee7fae */ /* 0x0003e6000e901d52 */
[----:B------:R-:W-:Y:S01]  /*dff0*/  IMAD.X R251, R28, 0x1, R245, P0 ;  /* 0x000000011cfb7824 */ /* 0x000fe200000e06f5 */
[----:B------:R-:W-:Y:S04]  /*e000*/  IADD3 R188, P0, R0, R241, RZ ;  /* 0x000000f100bc7210 */ /* 0x000fe80007f1e0ff */
[----:B------:R2:W-:Y:S01]  /*e010*/  LDGSTS.E.BYPASS.LTC128B.128 [R238+0x5000], [R250.64], !P4 ;  /* 0x05000000faee7fae */ /* 0x0005e2000e101d52 */
[----:B------:R-:W-:Y:S01]  /*e020*/  IMAD.X R189, R28, 0x1, R246, P0 ;  /* 0x000000011cbd7824 */ /* 0x000fe200000e06f6 */
[----:B------:R-:W-:Y:S04]  /*e030*/  PLOP3.LUT P0, PT, PT, PT, UP2, 0x40, 0x0 ;  /* 0x000000000000781c */ /* 0x000fe80003f0e828 */
[----:B------:R2:W-:Y:S04]  /*e040*/  LDGSTS.E.BYPASS.LTC128B.128 [R238+0x7000], [R188.64], !P6 ;  /* 0x07000000bcee7fae */ /* 0x0005e8000f101d52 */
[----:B----4-:R-:W-:Y:S04]  /*e050*/  LDSM.16.M88.4 R192, [R224+0x8100] ;  /* 0x00810000e0c0783b */ /* 0x010fe80000000200 */
[----:B------:R-:W0:Y:S04]  /*e060*/  LDGDEPBAR ;  /* 0x00000000000079af */ /* 0x000e280000000000 */
[----:B------:R-:W-:Y:S01]  /*e070*/  LDSM.16.M88.4 R196, [R224+0x8900] ;  /* 0x00890000e0c4783b */ /* 0x000fe20000000200 */
[C---:B-1----:R-:W-:Y:S03]  /*e080*/  HMMA.16816.F32 R28, R32.reuse, R164, RZ ;  /* 0x000000a4201c723c */ /* 0x042fe600000018ff */
[----:B-----5:R-:W-:Y:S05]  /*e090*/  LDSM.16.M88.4 R200, [R224+0x9900] ;  /* 0x00990000e0c8783b */ /* 0x020fea0000000200 */
[----:B------:R-:W-:Y:S01]  /*e0a0*/  HMMA.16816.F32 R32, R32, R166, RZ ;  /* 0x000000a62020723c */ /* 0x000fe200000018ff */
[----:B------:R-:W-:Y:S04]  /*e0b0*/  LDSM.16.M88.4 R164, [R224+0x9100] ;  /* 0x00910000e0a4783b */ /* 0x000fe80000000200 */
[----:B--2---:R-:W1:Y:S03]  /*e0c0*/  LDSM.16.M88.4 R188, [R225+0x10100] ;  /* 0x01010000e1bc783b */ /* 0x004e660000000200 */
[C---:B------:R-:W-:Y:S08]  /*e0d0*/  HMMA.16816.F32 R4, R168.reuse, R172, R4 ;  /* 0x000000aca804723c */ /* 0x040ff00000001804 */
[C---:B------:R-:W-:Y:S01]  /*e0e0*/  HMMA.16816.F32 R8, R168.reuse, R174, R8 ;  /* 0x000000aea808723c */ /* 0x040fe20000001808 */
[----:B------:R-:W-:Y:S07]  /*e0f0*/  LDSM.16.M88.4 R172, [R223+0x10100] ;  /* 0x01010000dfac783b */ /* 0x000fee0000000200 */
[C---:B------:R-:W-:Y:S08]  /*e100*/  HMMA.16816.F32 R12, R168.reuse, R176, R12 ;  /* 0x000000b0a80c723c */ /* 0x040ff0000000180c */
[C---:B------:R-:W-:Y:S01]  /*e110*/  HMMA.16816.F32 R16, R168.reuse, R178, R16 ;  /* 0x000000b2a810723c */ /* 0x040fe20000001810 */
[----:B------:R-:W2:Y:S07]  /*e120*/  LDSM.16.M88.4 R176, [R216] ;  /* 0x00000000d8b0783b */ /* 0x000eae0000000200 */
[C---:B------:R-:W-:Y:S08]  /*e130*/  HMMA.16816.F32 R20, R168.reuse, R180, R20 ;  /* 0x000000b4a814723c */ /* 0x040ff00000001814 */
[C---:B------:R-:W-:Y:S01]  /*e140*/  HMMA.16816.F32 R24, R168.reuse, R182, R24 ;  /* 0x000000b6a818723c */ /* 0x040fe20000001818 */
[----:B------:R-:W4:Y:S07]  /*e150*/  LDSM.16.M88.4 R180, [R216+0x800] ;  /* 0x00080000d8b4783b */ /* 0x000f2e0000000200 */
[C---:B---3--:R-:W-:Y:S08]  /*e160*/  HMMA.16816.F32 R28, R168.reuse, R184, R28 ;  /* 0x000000b8a81c723c */ /* 0x048ff0000000181c */
[----:B------:R-:W-:Y:S01]  /*e170*/  HMMA.16816.F32 R32, R168, R186, R32 ;  /* 0x000000baa820723c */ /* 0x000fe20000001820 */
[----:B------:R-:W3:Y:S04]  /*e180*/  LDSM.16.M88.4 R168, [R216+0x1000] ;  /* 0x00100000d8a8783b */ /* 0x000ee80000000200 */
[----:B------:R-:W5:Y:S03]  /*e190*/  LDSM.16.M88.4 R184, [R216+0x1800] ;  /* 0x00180000d8b8783b */ /* 0x000f660000000200 */
        /* <DEDUP_REMOVED lines=8> */
[----:B------:R-:W1:Y:S07]  /*e220*/  LDSM.16.M88.4 R164, [R230+0x14100] ;  /* 0x01410000e6a4783b */ /* 0x000e6e0000000200 */
[C---:B------:R-:W-:Y:S08]  /*e230*/  HMMA.16816.F32 R28, R188.reuse, R200, R28 ;  /* 0x000000c8bc1c723c */ /* 0x040ff0000000181c */
[----:B------:R-:W-:Y:S01]  /*e240*/  HMMA.16816.F32 R32, R188, R202, R32 ;  /* 0x000000cabc20723c */ /* 0x000fe20000001820 */
[----:B------:R-:W1:Y:S04]  /*e250*/  LDSM.16.M88.4 R188, [R229+0xb100] ;  /* 0x00b10000e5bc783b */ /* 0x000e680000000200 */
[----:B------:R-:W1:Y:S03]  /*e260*/  LDSM.16.M88.4 R200, [R229+0xb900] ;  /* 0x00b90000e5c8783b */ /* 0x000e660000000200 */
[C---:B--2---:R-:W-:Y:S08]  /*e270*/  HMMA.16816.F32 R4, R172.reuse, R176, R4 ;  /* 0x000000b0ac04723c */ /* 0x044ff00000001804 */
[C---:B------:R-:W-:Y:S01]  /*e280*/  HMMA.16816.F32 R8, R172.reuse, R178, R8 ;  /* 0x000000b2ac08723c */ /* 0x040fe20000001808 */
[----:B------:R-:W-:Y:S07]  /*e290*/  LDSM.16.M88.4 R176, [R215] ;  /* 0x00000000d7b0783b */ /* 0x000fee0000000200 */
[C---:B----4-:R-:W-:Y:S08]  /*e2a0*/  HMMA.16816.F32 R12, R172.reuse, R180, R12 ;  /* 0x000000b4ac0c723c */ /* 0x050ff0000000180c */
[C---:B------:R-:W-:Y:S01]  /*e2b0*/  HMMA.16816.F32 R16, R172.reuse, R182, R16 ;  /* 0x000000b6ac10723c */ /* 0x040fe20000001810 */
[----:B------:R-:W-:Y:S07]  /*e2c0*/  LDSM.16.M88.4 R180, [R214] ;  /* 0x00000000d6b4783b */ /* 0x000fee0000000200 */
[C---:B---3--:R-:W-:Y:S08]  /*e2d0*/  HMMA.16816.F32 R20, R172.reuse, R168, R20 ;  /* 0x000000a8ac14723c */ /* 0x048ff00000001814 */
[C---:B------:R-:W-:Y:S01]  /*e2e0*/  HMMA.16816.F32 R24, R172.reuse, R170, R24 ;  /* 0x000000aaac18723c */ /* 0x040fe20000001818 */
[----:B------:R-:W2:Y:S07]  /*e2f0*/  LDSM.16.M88.4 R168, [R226+0x14100] ;  /* 0x01410000e2a8783b */ /* 0x000eae0000000200 */
[C---:B-----5:R-:W-:Y:S08]  /*e300*/  HMMA.16816.F32 R28, R172.reuse, R184, R28 ;  /* 0x000000b8ac1c723c */ /* 0x060ff0000000181c */
[----:B------:R-:W-:Y:S01]  /*e310*/  HMMA.16816.F32 R32, R172, R186, R32 ;  /* 0x000000baac20723c */ /* 0x000fe20000001820 */
[----:B------:R-:W3:Y:S04]  /*e320*/  LDSM.16.M88.4 R172, [R213] ;  /* 0x00000000d5ac783b */ /* 0x000ee80000000200 */
[----:B------:R-:W4:Y:S03]  /*e330*/  LDSM.16.M88.4 R184, [R212] ;  /* 0x00000000d4b8783b */ /* 0x000f260000000200 */
        /* <DEDUP_REMOVED lines=11> */
[----:B------:R-:W5:Y:S04]  /*e3f0*/  LDSM.16.M88.4 R164, [R224+0xb100] ;  /* 0x00b10000e0a4783b */ /* 0x000f680000000200 */
[----:B------:R-:W1:Y:S03]  /*e400*/  LDSM.16.M88.4 R200, [R224+0xb900] ;  /* 0x00b90000e0c8783b */ /* 0x000e660000000200 */
[C---:B--2---:R-:W-:Y:S08]  /*e410*/  HMMA.16816.F32 R4, R168.reuse, R176, R4 ;  /* 0x000000b0a804723c */ /* 0x044ff00000001804 */
[C---:B------:R-:W-:Y:S01]  /*e420*/  HMMA.16816.F32 R8, R168.reuse, R178, R8 ;  /* 0x000000b2a808723c */ /* 0x040fe20000001808 */
[----:B------:R-:W-:Y:S07]  /*e430*/  LDSM.16.M88.4 R176, [R216+0x2000] ;  /* 0x00200000d8b0783b */ /* 0x000fee0000000200 */
[C---:B------:R-:W-:Y:S08]  /*e440*/  HMMA.16816.F32 R12, R168.reuse, R180, R12 ;  /* 0x000000b4a80c723c */ /* 0x040ff0000000180c */
[C---:B------:R-:W-:Y:S01]  /*e450*/  HMMA.16816.F32 R16, R168.reuse, R182, R16 ;  /* 0x000000b6a810723c */ /* 0x040fe20000001810 */
[----:B------:R-:W-:Y:S07]  /*e460*/  LDSM.16.M88.4 R180, [R216+0x2800] ;  /* 0x00280000d8b4783b */ /* 0x000fee0000000200 */
[C---:B---3--:R-:W-:Y:S08]  /*e470*/  HMMA.16816.F32 R20, R168.reuse, R172, R20 ;  /* 0x000000aca814723c */ /* 0x048ff00000001814 */
[C---:B------:R-:W-:Y:S01]  /*e480*/  HMMA.16816.F32 R24, R168.reuse, R174, R24 ;  /* 0x000000aea818723c */ /* 0x040fe20000001818 */
[----:B------:R-:W2:Y:S07]  /*e490*/  LDSM.16.M88.4 R172, [R223+0x14100] ;  /* 0x01410000dfac783b */ /* 0x000eae0000000200 */
        /* <DEDUP_REMOVED lines=8> */
[C---:B------:R-:W-:Y:S01]  /*e520*/  HMMA.16816.F32 R16, R188.reuse, R198, R16 ;  /* 0x000000c6bc10723c */ /* 0x040fe20000001810 */
[----:B------:R-:W-:Y:S07]  /*e530*/  LDSM.16.M88.4 R196, [R229+0xc900] ;  /* 0x00c90000e5c4783b */ /* 0x000fee0000000200 */
[C---:B-----5:R-:W-:Y:S08]  /*e540*/  HMMA.16816.F32 R20, R188.reuse, R164, R20 ;  /* 0x000000a4bc14723c */ /* 0x060ff00000001814 */
        /* <DEDUP_REMOVED lines=8> */
[----:B------:R-:W-:Y:S07]  /*e5d0*/  LDSM.16.M88.4 R176, [R211] ;  /* 0x00000000d3b0783b */ /* 0x000fee0000000200 */
[C---:B------:R-:W-:Y:S08]  /*e5e0*/  HMMA.16816.F32 R12, R172.reuse, R180, R12 ;  /* 0x000000b4ac0c723c */ /* 0x040ff0000000180c */
[C---:B------:R-:W-:Y:S01]  /*e5f0*/  HMMA.16816.F32 R16, R172.reuse, R182, R16 ;  /* 0x000000b6ac10723c */ /* 0x040fe20000001810 */
[----:B------:R-:W-:Y:S07]  /*e600*/  LDSM.16.M88.4 R180, [R210] ;  /* 0x00000000d2b4783b */ /* 0x000fee0000000200 */
[C---:B---3--:R-:W-:Y:S08]  /*e610*/  HMMA.16816.F32 R20, R172.reuse, R168, R20 ;  /* 0x000000a8ac14723c */ /* 0x048ff00000001814 */
[C---:B------:R-:W-:Y:S01]  /*e620*/  HMMA.16816.F32 R24, R172.reuse, R170, R24 ;  /* 0x000000aaac18723c */ /* 0x040fe20000001818 */
[----:B------:R-:W2:Y:S07]  /*e630*/  LDSM.16.M88.4 R168, [R226+0x18100] ;  /* 0x01810000e2a8783b */ /* 0x000eae0000000200 */
[C---:B----4-:R-:W-:Y:S08]  /*e640*/  HMMA.16816.F32 R28, R172.reuse, R184, R28 ;  /* 0x000000b8ac1c723c */ /* 0x050ff0000000181c */
        /* <DEDUP_REMOVED lines=81> */
[C---:B-1----:R-:W-:Y:S01]  /*eb60*/  HMMA.16816.F32 R4, R188.reuse, R192, R4 ;  /* 0x000000c0bc04723c */ /* 0x042fe20000001804 */
[----:B------:R-:W-:Y:S04]  /*eb70*/  DEPBAR.LE SB0, 0x0 ;  /* 0x000080000000791a */ /* 0x000fe80000000000 */
[----:B------:R-:W-:Y:S03]  /*eb80*/  BAR.SYNC.DEFER_BLOCKING 0x0 ;  /* 0x0000000000007b1d */ /* 0x000fe60000010000 */
[C---:B------:R-:W-:Y:S08]  /*eb90*/  HMMA.16816.F32 R8, R188.reuse, R194, R8 ;  /* 0x000000c2bc08723c */ /* 0x040ff00000001808 */
[C---:B------:R-:W-:Y:S08]  /*eba0*/  HMMA.16816.F32 R12, R188.reuse, R196, R12 ;  /* 0x000000c4bc0c723c */ /* 0x040ff0000000180c */
[C---:B------:R-:W-:Y:S08]  /*ebb0*/  HMMA.16816.F32 R16, R188.reuse, R198, R16 ;  /* 0x000000c6bc10723c */ /* 0x040ff00000001810 */
[C---:B-----5:R-:W-:Y:S08]  /*ebc0*/  HMMA.16816.F32 R20, R188.reuse, R164, R20 ;  /* 0x000000a4bc14723c */ /* 0x060ff00000001814 */
[C---:B------:R-:W-:Y:S08]  /*ebd0*/  HMMA.16816.F32 R24, R188.reuse, R166, R24 ;  /* 0x000000a6bc18723c */ /* 0x040ff00000001818 */
[C---:B------:R-:W-:Y:S08]  /*ebe0*/  HMMA.16816.F32 R28, R188.reuse, R200, R28 ;  /* 0x000000c8bc1c723c */ /* 0x040ff0000000181c */
[----:B------:R-:W-:Y:S08]  /*ebf0*/  HMMA.16816.F32 R32, R188, R202, R32 ;  /* 0x000000cabc20723c */ /* 0x000ff00000001820 */
[C---:B--2---:R-:W-:Y:S08]  /*ec00*/  HMMA.16816.F32 R4, R172.reuse, R176, R4 ;  /* 0x000000b0ac04723c */ /* 0x044ff00000001804 */
[C---:B------:R-:W-:Y:S08]  /*ec10*/  HMMA.16816.F32 R8, R172.reuse, R178, R8 ;  /* 0x000000b2ac08723c */ /* 0x040ff00000001808 */
[C---:B------:R-:W-:Y:S08]  /*ec20*/  HMMA.16816.F32 R12, R172.reuse, R180, R12 ;  /* 0x000000b4ac0c723c */ /* 0x040ff0000000180c */
[C---:B------:R-:W-:Y:S08]  /*ec30*/  HMMA.16816.F32 R16, R172.reuse, R182, R16 ;  /* 0x000000b6ac10723c */ /* 0x040ff00000001810 */
[C---:B---3--:R-:W-:Y:S08]  /*ec40*/  HMMA.16816.F32 R20, R172.reuse, R168, R20 ;  /* 0x000000a8ac14723c */ /* 0x048ff00000001814 */
[C---:B------:R-:W-:Y:S08]  /*ec50*/  HMMA.16816.F32 R24, R172.reuse, R170, R24 ;  /* 0x000000aaac18723c */ /* 0x040ff00000001818 */
[C---:B----4-:R-:W-:Y:S08]  /*ec60*/  HMMA.16816.F32 R28, R172.reuse, R184, R28 ;  /* 0x000000b8ac1c723c */ /* 0x050ff0000000181c */
[----:B------:R-:W-:Y:S01]  /*ec70*/  HMMA.16816.F32 R32, R172, R186, R32 ;  /* 0x000000baac20723c */ /* 0x000fe20000001820 */
[----:B------:R-:W-:-:S07]  /*ec80*/  @P0 BRA `(.L_x_5233) ;  /* 0x0000038000000947 */ /* 0x000fce0003800000 */
[----:B------:R-:W-:Y:S01]  /*ec90*/  ULEA UR4, UR20, UR12, 0x6 ;  /* 0x0000000c14047291 */ /* 0x000fe2000f8e303f */
        /* <DEDUP_REMOVED lines=55> */
.L_x_5233:
[----:B------:R-:W-:Y:S01]  /*f010*/  PLOP3.LUT P0, PT, PT, PT, UP1, 0x80, 0x0 ;  /* 0x000000000000781c */ /* 0x000fe20003f0f018 */
        /* <DEDUP_REMOVED lines=33> */
.L_x_5236:
[----:B------:R-:W-:Y:S04]  /*f230*/  MOV R165, c[0x0][0x32c] ;  /* 0x0000cb0000a57a02 */ /* 0x000fe80000000f00 */
[----:B------:R-:W-:Y:S11]  /*f240*/  ISETP.NE.AND P0, PT, R165, 0x1, PT ;  /* 0x00000001a500780c */ /* 0x000ff60003f05270 */
[----:B------:R-:W-:Y:S02]  /*f250*/  @!UPT UIADD3 URZ, URZ, URZ, URZ ;  /* 0x0000003f3f3ff290 */ /* 0x000fe4000fffe03f */
[----:B------:R-:W-:Y:S05]  /*f260*/  @P0 IMAD.HI.U32 R165, R167, c[0x0][0x330], RZ ;  /* 0x0000cc00a7a50a27 */ /* 0x000fea00078e00ff */
[----:B------:R-:W-:Y:S02]  /*f270*/  @P0 SHF.R.U32.HI R167, RZ, c[0x0][0x334], R165 ;  /* 0x0000cd00ffa70a19 */ /* 0x000fe400000116a5 */
.L_x_5237:
[----:B------:R-:W-:Y:S05]  /*f280*/  BSYNC B0 ;  /* 0x0000000000007941 */ /* 0x000fea0003800000 */
.L_x_5235:
[----:B------:R-:W-:Y:S04]  /*f290*/  IMAD R168, R167, c[0x0][0x32c], -R0 ;  /* 0x0000cb00a7a87a24 */ /* 0x000fe800078e0a00 */
[----:B------:R-:W-:Y:S05]  /*f2a0*/  IMAD.IADD R167, R168, 0x1, -R237 ;  /* 0x00000001a8a77824 */ /* 0x000fea00078e0aed */
[----:B------:R-:W-:Y:S02]  /*f2b0*/  IADD3 R165, R167, c[0x0][0x32c], RZ ;  /* 0x0000cb00a7a57a10 */ /* 0x000fe40007ffe0ff */
[----:B------:R-:W-:Y:S02]  /*f2c0*/  IMNMX R170, R170, R167, !PT ;  /* 0x000000a7aaaa7217 */ /* 0x000fe40007800200 */
[----:B------:R-:W-:Y:S02]  /*f2d0*/  IMNMX R172, R172, R165, PT ;  /* 0x000000a5acac7217 */ /* 0x000fe40003800200 */
.L_x_5234:
[----:B------:R-:W-:Y:S06]  /*f2e0*/  UISETP.GT.AND UP2, UPT, UR20, -0x1, UPT ;  /* 0xffffffff1400788c */ /* 0x000fec000bf44270 */
[----:B------:R-:W-:Y:S04]  /*f2f0*/  PLOP3.LUT P0, PT, PT, PT, UP2, 0x80, 0x0 ;  /* 0x000000000000781c */ /* 0x000fe80003f0f028 */
[----:B------:R-:W-:Y:S04]  /*f300*/  ISETP.GT.AND P0, PT, R170, RZ, P0 ;  /* 0x000000ffaa00720c */ /* 0x000fe80000704270 */
        /* <DEDUP_REMOVED lines=83> */
.L_x_5240:
[----:B------:R-:W-:Y:S04]  /*f840*/  MOV R8, 0x1 ;  /* 0x0000000100087802 */ /* 0x000fe80000000f00 */
[----:B------:R-:W-:Y:S11]  /*f850*/  ISETP.NE.AND P0, PT, R8, c[0x0][0x32c], PT ;  /* 0x0000cb0008007a0c */ /* 0x000ff60003f05270 */
[----:B------:R-:W-:Y:S02]  /*f860*/  @!UPT UIADD3 URZ, URZ, URZ, URZ ;  /* 0x0000003f3f3ff290 */ /* 0x000fe4000fffe03f */
[----:B------:R-:W-:Y:S05]  /*f870*/  @P0 IMAD.HI.U32 R8, R9, c[0x0][0x330], RZ ;  /* 0x0000cc0009080a27 */ /* 0x000fea00078e00ff */
[----:B------:R-:W-:Y:S02]  /*f880*/  @P0 SHF.R.U32.HI R9, RZ, c[0x0][0x334], R8 ;  /* 0x0000cd00ff090a19 */ /* 0x000fe40000011608 */
.L_x_5241:
[----:B------:R-:W-:Y:S05]  /*f890*/  BSYNC B0 ;  /* 0x0000000000007941 */ /* 0x000fea0003800000 */
.L_x_5239:
[----:B------:R-:W-:Y:S04]  /*f8a0*/  IMAD R0, R9, c[0x0][0x32c], -R0 ;  /* 0x0000cb0009007a24 */ /* 0x000fe800078e0a00 */
[----:B------:R-:W-:Y:S05]  /*f8b0*/  IMAD.IADD R0, R0, 0x1, -R237 ;  /* 0x0000000100007824 */ /* 0x000fea00078e0aed */
[----:B------:R-:W-:Y:S02]  /*f8c0*/  IADD3 R9, R0, c[0x0][0x32c], RZ ;  /* 0x0000cb0000097a10 */ /* 0x000fe40007ffe0ff */
[----:B------:R-:W-:Y:S02]  /*f8d0*/  IMNMX R5, R5, R0, !PT ;  /* 0x0000000005057217 */ /* 0x000fe40007800200 */
[----:B------:R-:W-:Y:S02]  /*f8e0*/  IMNMX R4, R4, R9, PT ;  /* 0x0000000904047217 */ /* 0x000fe40003800200 */
.L_x_5238:
[----:B------:R-:W-:Y:S02]  /*f8f0*/  PLOP3.LUT P0, PT, PT, PT, UP2, 0x80, 0x0 ;  /* 0x000000000000781c */ /* 0x000fe40003f0f028 */
        /* <DEDUP_REMOVED lines=52> */
[----:B------:R-:W-:Y:S03]  /*fc40*/  ISETP.LT.OR P0, PT, R4, 0x1a, P0 ;  /* 0x0000001a0400780c */ /* 0x000fe60000701670 */
[----:B------:R-:W1:Y:S01]  /*fc50*/  SHFL.BFLY PT, R7, R0, 0x2, 0x1f ;  /* 0x0c401f0000077f89 */ /* 0x000e6200000e0000 */
        /* <DEDUP_REMOVED lines=15> */
[C---:B------:R-:W-:Y:S01]  /*fd50*/  ISETP.GT.AND P0, PT, R5.reuse, 0x28, P0 ;  /* 0x000000280500780c */ /* 0x040fe20000704270 */
[----:B------:R-:W-:Y:S03]  /*fd60*/  LDSM.16.MT88.4 R20, [R222+0x100] ;  /* 0x00010000de14783b */ /* 0x000fe60000004200 */
[----:B------:R-:W-:Y:S04]  /*fd70*/  ISETP.LT.OR P0, PT, R4, 0x29, P0 ;  /* 0x000000290400780c */ /* 0x000fe80000701670 */
[----:B------:R-:W-:Y:S02]  /*fd80*/  FSEL R202, R26, -INF , !P0 ;  /* 0xff8000001aca7808 */ /* 0x000fe40004000000 */
[----:B------:R-:W-:Y:S02]  /*fd90*/  PLOP3.LUT P0, PT, PT, PT, UP2, 0x80, 0x0 ;  /* 0x000000000000781c */ /* 0x000fe40003f0f028 */
[----:B------:R-:W-:Y:S02]  /*fda0*/  FMNMX.FTZ R9, R202, R9, !PT ;  /* 0x00000009ca097209 */ /* 0x000fe40007810000 */
[----:B------:R-:W-:Y:S04]  /*fdb0*/  ISETP.GT.AND P0, PT, R5, 0x29, P0 ;  /* 0x000000290500780c */ /* 0x000fe80000704270 */
[----:B------:R-:W-:Y:S04]  /*fdc0*/  ISETP.LT.OR P0, PT, R4, 0x2a, P0 ;  /* 0x0000002a0400780c */ /* 0x000fe80000701670 */
[----:B------:R-:W-:Y:S02]  /*fdd0*/  FSEL R200, R27, -INF , !P0 ;  /* 0xff8000001bc87808 */ /* 0x000fe40004000000 */
[----:B------:R-:W-:Y:S01]  /*fde0*/  PLOP3.LUT P0, PT, PT, PT, UP2, 0x80, 0x0 ;  /* 0x000000000000781c */ /* 0x000fe20003f0f028 */
[----:B------:R-:W-:Y:S01]  /*fdf0*/  LDSM.16.MT88.4 R24, [R221+0x100] ;  /* 0x00010000dd18783b */ /* 0x000fe20000004200 */
[----:B------:R-:W-:Y:S02]  /*fe00*/  FMNMX.FTZ R9, R200, R9, !PT ;  /* 0x00000009c8097209 */ /* 0x000fe40007810000 */
        /* <DEDUP_REMOVED lines=11> */
[----:B------:R-:W-:Y:S01]  /*fec0*/  PLOP3.LUT P0, PT, PT, PT, UP2, 0x80, 0x0 ;  /* 0x000000000000781c */ /* 0x000fe20003f0f028 */
[----:B------:R-:W-:Y:S02]  /*fed0*/  UISETP.GT.AND UP2, UPT, UR20, UR9, UPT ;  /* 0x000000091400728c */ /* 0x000fe4000bf44270 */
[----:B------:R-:W-:Y:S01]  /*fee0*/  UIADD3 UR20, UR20, -0x1, URZ ;  /* 0xffffffff14147890 */ /* 0x000fe2000fffe03f */
[----:B------:R-:W-:Y:S02]  /*fef0*/  ISETP.GT.AND P0, PT, R5, 0x39, P0 ;  /* 0x000000390500780c */ /* 0x000fe40000704270 */
[----:B------:R-:W-:Y:S02]  /*ff00*/  FMNMX.FTZ R5, R186, R9, !PT ;  /* 0x00000009ba057209 */ /* 0x000fe40007810000 */
[----:B------:R-:W-:Y:S02]  /*ff10*/  ISETP.LT.OR P0, PT, R4, 0x3a, P0 ;  /* 0x0000003a0400780c */ /* 0x000fe40000701670 */
[----:B------:R-:W-:Y:S02]  /*ff20*/  FMNMX.FTZ R5, R184, R5, !PT ;  /* 0x00000005b8057209 */ /* 0x000fe40007810000 */
[----:B------:R-:W-:Y:S02]  /*ff30*/  FSEL R9, R35, -INF , !P0 ;  /* 0xff80000023097808 */ /* 0x000fe40004000000 */
[----:B------:R-:W-:Y:S04]  /*ff40*/  FMNMX.FTZ R0, R182, R5, !PT ;  /* 0x00000005b6007209 */ /* 0x000fe80007810000 */
        /* <DEDUP_REMOVED lines=11> */
[----:B------:R-:W-:Y:S01]  /*10000*/  LDSM.16.MT88.4 R172, [R222+0x4900] ;  /* 0x00490000deac783b */ /* 0x000fe20000004200 */
[--C-:B------:R-:W-:Y:S02]  /*10010*/  FFMA.FTZ R191, R171, c[0x0][0x2d0], -R190.reuse ;  /* 0x0000b400abbf7a23 */ /* 0x100fe400000108be */
[--C-:B------:R-:W-:Y:S01]  /*10020*/  FFMA.FTZ R192, R169, c[0x0][0x2d0], -R190.reuse ;  /* 0x0000b400a9c07a23 */ /* 0x100fe200000108be */
[----:B-1----:R-:W-:Y:S01]  /*10030*/  FMNMX.FTZ R5, R4, R7, !PT ;  /* 0x0000000704057209 */ /* 0x002fe20007810000 */
[--C-:B------:R-:W-:Y:S01]  /*10040*/  FFMA.FTZ R193, R167, c[0x0][0x2d0], -R190.reuse ;  /* 0x0000b400a7c17a23 */ /* 0x100fe200000108be */
[----:B------:R-:W-:Y:S01]  /*10050*/  FSEL R4, R0, RZ, P0 ;  /* 0x000000ff00047208 */ /* 0x000fe20000000000 */
[--C-:B------:R-:W-:Y:S01]  /*10060*/  FFMA.FTZ R194, R165, c[0x0][0x2d0], -R190.reuse ;  /* 0x0000b400a5c27a23 */ /* 0x100fe200000108be */
[----:B------:R-:W-:Y:S01]  /*10070*/  LDSM.16.MT88.4 R168, [R227+0x4900] ;  /* 0x00490000e3a8783b */ /* 0x000fe20000004200 */
[----:B------:R-:W-:Y:S01]  /*10080*/  MUFU.EX2 R11, R11 ;  /* 0x0000000b000b7308 */ /* 0x000fe20000000800 */
[--C-:B------:R-:W-:Y:S02]  /*10090*/  FFMA.FTZ R249, R249, c[0x0][0x2d0], -R190.reuse ;  /* 0x0000b400f9f97a23 */ /* 0x100fe400000108be */
[----:B------:R-:W-:Y:S02]  /*100a0*/  FADD.FTZ R4, -R4, R3 ;  /* 0x0000000304047221 */ /* 0x000fe40000010100 */
[--C-:B------:R-:W-:Y:S02]  /*100b0*/  FFMA.FTZ R203, R203, c[0x0][0x2d0], -R190.reuse ;  /* 0x0000b400cbcb7a23 */ /* 0x100fe400000108be */
[----:B------:R-:W1:Y:S01]  /*100c0*/  SHFL.BFLY PT, R8, R5, 0x1, 0x1f ;  /* 0x0c201f0005087f89 */ /* 0x000e6200000e0000 */
[----:B------:R-:W-:Y:S02]  /*100d0*/  FMUL.FTZ R3, R4, c[0x0][0x2d0] ;  /* 0x0000b40004037a20 */ /* 0x000fe40000410000 */
        /* <DEDUP_REMOVED lines=8> */
[----:B------:R-:W2:Y:S01]  /*10160*/  MUFU.EX2 R177, R177 ;  /* 0x000000b100b17308 */ /* 0x000ea20000000800 */
[----:B-1----:R-:W-:Y:S04]  /*10170*/  FMNMX.FTZ R8, R8, R5, !PT ;  /* 0x0000000508087209 */ /* 0x002fe80007810000 */
[C---:B------:R-:W-:Y:S01]  /*10180*/  FSETP.NEU.FTZ.AND P0, PT, R8.reuse, -INF , PT ;  /* 0xff8000000800780b */ /* 0x040fe20003f1d000 */
[C---:B------:R-:W-:Y:S03]  /*10190*/  FMUL.FTZ R183, R8.reuse, c[0x0][0x2d0] ;  /* 0x0000b40008b77a20 */ /* 0x040fe60000410000 */
[----:B------:R-:W-:Y:S01]  /*101a0*/  FSEL R5, R8, RZ, P0 ;  /* 0x000000ff08057208 */ /* 0x000fe20000000000 */
[----:B------:R-:W-:Y:S01]  /*101b0*/  MUFU.EX2 R191, R191 ;  /* 0x000000bf00bf7308 */ /* 0x000fe20000000800 */
[----:B------:R-:W-:Y:S02]  /*101c0*/  FSEL R183, R183, RZ, P0 ;  /* 0x000000ffb7b77208 */ /* 0x000fe40000000000 */
[----:B------:R-:W-:Y:S01]  /*101d0*/  PLOP3.LUT P0, PT, PT, PT, UP2, 0x80, 0x0 ;  /* 0x000000000000781c */ /* 0x000fe20003f0f028 */
[----:B------:R-:W-:Y:S02]  /*101e0*/  FADD.FTZ R5, -R5, R2 ;  /* 0x0000000205057221 */ /* 0x000fe40000010100 */
[--C-:B------:R-:W-:Y:S02]  /*101f0*/  FFMA.FTZ R180, R16, c[0x0][0x2d0], -R183.reuse ;  /* 0x0000b40010b47a23 */ /* 0x100fe400000108b7 */
[----:B------:R-:W1:Y:S01]  /*10200*/  LDSM.16.MT88.4 R16, [R227+0x100] ;  /* 0x00010000e310783b */ /* 0x000e620000004200 */
[--C-:B------:R-:W-:Y:S01]  /*10210*/  FFMA.FTZ R178, R6, c[0x0][0x2d0], -R183.reuse ;  /* 0x0000b40006b27a23 */ /* 0x100fe200000108b7 */
[----:B------:R-:W-:Y:S01]  /*10220*/  MUFU.EX2 R192, R192 ;  /* 0x000000c000c07308 */ /* 0x000fe20000000800 */
[----:B------:R-:W-:Y:S02]  /*10230*/  FMUL.FTZ R2, R5, c[0x0][0x2d0] ;  /* 0x0000b40005027a20 */ /* 0x000fe40000410000 */
[--C-:B------:R-:W-:Y:S01]  /*10240*/  FFMA.FTZ R181, R13, c[0x0][0x2d0], -R183.reuse ;  /* 0x0000b4000db57a23 */ /* 0x100fe200000108b7 */
[----:B--2---:R-:W-:Y:S01]  /*10250*/  F2FP.PACK_AB R14, R177, R10 ;  /* 0x0000000ab10e723e */ /* 0x004fe200000000ff */
[--C-:B------:R-:W-:Y:S01]  /*10260*/  FFMA.FTZ R179, R12, c[0x0][0x2d0], -R183.reuse ;  /* 0x0000b4000cb37a23 */ /* 0x100fe200000108b7 */
[----:B------:R-:W-:Y:S01]  /*10270*/  F2FP.PACK_AB R12, R11, R176 ;  /* 0x000000b00b0c723e */ /* 0x000fe200000000ff */
        /* <DEDUP_REMOVED lines=12> */
[--C-:B------:R-:W-:Y:S02]  /*10340*/  FFMA.FTZ R195, R166, c[0x0][0x2d0], -R183.reuse ;  /* 0x0000b400a6c37a23 */ /* 0x100fe400000108b7 */
[--C-:B------:R-:W-:Y:S01]  /*10350*/  FFMA.FTZ R196, R164, c[0x0][0x2d0], -R183.reuse ;  /* 0x0000b400a4c47a23 */ /* 0x100fe200000108b7 */
[----:B------:R-:W3:Y:S01]  /*10360*/  MUFU.EX2 R180, R180 ;  /* 0x000000b400b47308 */ /* 0x000ee20000000800 */
[----:B------:R-:W-:Y:S01]  /*10370*/  LDSM.16.MT88.4 R164, [R221+0x2900] ;  /* 0x00290000dda4783b */ /* 0x000fe20000004200 */
[--C-:B------:R-:W-:Y:S02]  /*10380*/  FFMA.FTZ R197, R32, c[0x0][0x2d0], -R183.reuse ;  /* 0x0000b40020c57a23 */ /* 0x100fe400000108b7 */
[C---:B--2---:R-:W-:Y:S02]  /*10390*/  FMUL.FTZ R6, R2.reuse, R162 ;  /* 0x000000a202067220 */ /* 0x044fe40000410000 */
[C---:B------:R-:W-:Y:S02]  /*103a0*/  FMUL.FTZ R7, R2.reuse, R163 ;  /* 0x000000a302077220 */ /* 0x040fe40000410000 */
[C---:B------:R-:W-:Y:S01]  /*103b0*/  FMUL.FTZ R134, R2.reuse, R134 ;  /* 0x0000008602867220 */ /* 0x040fe20000410000 */
[----:B------:R-:W-:Y:S01]  /*103c0*/  LDSM.16.MT88.4 R32, [R227+0x2900] ;  /* 0x00290000e320783b */ /* 0x000fe20000004200 */
[----:B------:R-:W-:Y:S01]  /*103d0*/  MUFU.EX2 R179, R179 ;  /* 0x000000b300b37308 */ /* 0x000fe20000000800 */
[C---:B------:R-:W-:Y:S02]  /*103e0*/  FMUL.FTZ R135, R2.reuse, R135 ;  /* 0x0000008702877220 */ /* 0x040fe40000410000 */
[C---:B------:R-:W-:Y:S02]  /*103f0*/  FMUL.FTZ R138, R2.reuse, R138 ;  /* 0x0000008a028a7220 */ /* 0x040fe40000410000 */
[C---:B------:R-:W-:Y:S02]  /*10400*/  FMUL.FTZ R139, R2.reuse, R139 ;  /* 0x0000008b028b7220 */ /* 0x040fe40000410000 */
[C---:B------:R-:W-:Y:S01]  /*10410*/  FMUL.FTZ R142, R2.reuse, R142 ;  /* 0x0000008e028e7220 */ /* 0x040fe20000410000 */
[----:B------:R-:W-:Y:S01]  /*10420*/  LDSM.16.MT88.4 R160, [R222+0x2900] ;  /* 0x00290000dea0783b */ /* 0x000fe20000004200 */
[C---:B------:R-:W-:Y:S01]  /*10430*/  FMUL.FTZ R143, R2.reuse, R143 ;  /* 0x0000008f028f7220 */ /* 0x040fe20000410000 */
[----:B------:R-:W2:Y:S01]  /*10440*/  MUFU.EX2 R178, R178 ;  /* 0x000000b200b27308 */ /* 0x000ea20000000800 */
[C---:B------:R-:W-:Y:S02]  /*10450*/  FMUL.FTZ R146, R2.reuse, R146 ;  /* 0x0000009202927220 */ /* 0x040fe40000410000 */
[----:B------:R-:W-:Y:S01]  /*10460*/  FMUL.FTZ R147, R2, R147 ;  /* 0x0000009302937220 */ /* 0x000fe20000410000 */
[----:B---3--:R-:W-:Y:S01]  /*10470*/  F2FP.PACK_AB R13, R180, R181 ;  /* 0x000000b5b40d723e */ /* 0x008fe200000000ff */
[--C-:B------:R-:W-:Y:S02]  /*10480*/  FFMA.FTZ R198, R28, c[0x0][0x2d0], -R183.reuse ;  /* 0x0000b4001cc67a23 */ /* 0x100fe400000108b7 */
        /* <DEDUP_REMOVED lines=10> */
[----:B------:R-:W-:Y:S01]  /*10530*/  FMUL.FTZ R155, R2, R155 ;  /* 0x0000009b029b7220 */ /* 0x000fe20000410000 */
[----:B--2---:R-:W-:Y:S01]  /*10540*/  F2FP.PACK_AB R15, R178, R179 ;  /* 0x000000b3b20f723e */ /* 0x004fe200000000ff */
[C---:B------:R-:W-:Y:S02]  /*10550*/  FMUL.FTZ R156, R3.reuse, R156 ;  /* 0x0000009c039c7220 */ /* 0x040fe40000410000 */
[C---:B------:R-:W-:Y:S02]  /*10560*/  FMUL.FTZ R157, R3.reuse, R157 ;  /* 0x0000009d039d7220 */ /* 0x040fe40000410000 */
[C---:B------:R-:W-:Y:S02]  /*10570*/  FMUL.FTZ R158, R2.reuse, R158 ;  /* 0x0000009e029e7220 */ /* 0x040fe40000410000 */
[C---:B-1----:R-:W-:Y:S01]  /*10580*/  HMMA.16816.F32 R4, R12.reuse, R16, R4 ;  /* 0x000000100c04723c */ /* 0x042fe20000001804 */
[----:B------:R-:W-:Y:S04]  /*10590*/  MUFU.EX2 R195, R195 ;  /* 0x000000c300c37308 */ /* 0x000fe80000000800 */
[C---:B------:R-:W-:Y:S02]  /*105a0*/  FMUL.FTZ R159, R2.reuse, R159 ;  /* 0x0000009f029f7220 */ /* 0x040fe40000410000 */
[C---:B------:R-:W-:Y:S01]  /*105b0*/  FMUL.FTZ R36, R3.reuse, R36 ;  /* 0x0000002403247220 */ /* 0x040fe20000410000 */
[C---:B------:R-:W-:Y:S01]  /*105c0*/  HMMA.16816.F32 R132, R12.reuse, R18, R132 ;  /* 0x000000120c84723c */ /* 0x040fe20000001884 */
[----:B------:R-:W1:Y:S02]  /*105d0*/  LDSM.16.MT88.4 R16, [R220+0x100] ;  /* 0x00010000dc10783b */ /* 0x000e640000004200 */
[----:B------:R-:W2:Y:S01]  /*105e0*/  MUFU.EX2 R196, R196 ;  /* 0x000000c400c47308 */ /* 0x000ea20000000800 */
[C---:B------:R-:W-:Y:S02]  /*105f0*/  FMUL.FTZ R37, R3.reuse, R37 ;  /* 0x0000002503257220 */ /* 0x040fe40000410000 */
[C---:B------:R-:W-:Y:S02]  /*10600*/  FMUL.FTZ R38, R2.reuse, R38 ;  /* 0x0000002602267220 */ /* 0x040fe40000410000 */
[C---:B------:R-:W-:Y:S04]  /*10610*/  HMMA.16816.F32 R136, R12.reuse, R20, R136 ;  /* 0x000000140c88723c */ /* 0x040fe80000001888 */
[C---:B------:R-:W-:Y:S01]  /*10620*/  FMUL.FTZ R39, R2.reuse, R39 ;  /* 0x0000002702277220 */ /* 0x040fe20000410000 */
[----:B------:R-:W-:Y:S01]  /*10630*/  MUFU.EX2 R197, R197 ;  /* 0x000000c500c57308 */ /* 0x000fe20000000800 */
[C---:B------:R-:W-:Y:S02]  /*10640*/  FMUL.FTZ R40, R3.reuse, R40 ;  /* 0x0000002803287220 */ /* 0x040fe40000410000 */
[C---:B------:R-:W-:Y:S01]  /*10650*/  HMMA.16816.F32 R140, R12.reuse, R22, R140 ;  /* 0x000000160c8c723c */ /* 0x040fe2000000188c */
[----:B------:R-:W4:Y:S03]  /*10660*/  LDSM.16.MT88.4 R20, [R227+0x2100] ;  /* 0x00210000e314783b */ /* 0x000f260000004200 */
[C---:B------:R-:W-:Y:S02]  /*10670*/  FMUL.FTZ R41, R3.reuse, R41 ;  /* 0x0000002903297220 */ /* 0x040fe40000410000 */
[C---:B------:R-:W-:Y:S01]  /*10680*/  FMUL.FTZ R42, R2.reuse, R42 ;  /* 0x0000002a022a7220 */ /* 0x040fe20000410000 */
[----:B------:R-:W5:Y:S01]  /*10690*/  MUFU.EX2 R198, R198 ;  /* 0x000000c600c67308 */ /* 0x000f620000000800 */
[C---:B------:R-:W-:Y:S04]  /*106a0*/  HMMA.16816.F32 R144, R12.reuse, R24, R144 ;  /* 0x000000180c90723c */ /* 0x040fe80000001890 */
[C---:B------:R-:W-:Y:S02]  /*106b0*/  FMUL.FTZ R43, R2.reuse, R43 ;  /* 0x0000002b022b7220 */ /* 0x040fe40000410000 */
[C---:B------:R-:W-:Y:S02]  /*106c0*/  FMUL.FTZ R44, R3.reuse, R44 ;  /* 0x0000002c032c7220 */ /* 0x040fe40000410000 */
[C---:B------:R-:W-:Y:S01]  /*106d0*/  HMMA.16816.F32 R148, R12.reuse, R26, R148 ;  /* 0x0000001a0c94723c */ /* 0x040fe20000001894 */
[----:B------:R-:W2:Y:S01]  /*106e0*/  LDSM.16.MT88.4 R24, [R222+0x2100] ;  /* 0x00210000de18783b */ /* 0x000ea20000004200 */
[----:B------:R-:W2:Y:S02]  /*106f0*/  MUFU.EX2 R249, R249 ;  /* 0x000000f900f97308 */ /* 0x000ea40000000800 */
        /* <DEDUP_REMOVED lines=12> */
[----:B------:R-:W-:Y:S01]  /*107c0*/  MUFU.EX2 R201, R201 ;  /* 0x000000c900c97308 */ /* 0x000fe20000000800 */
[C---:B----4-:R-:W-:Y:S04]  /*107d0*/  HMMA.16816.F32 R36, R12.reuse, R20, R36 ;  /* 0x000000140c24723c */ /* 0x050fe80000001824 */
[C---:B------:R-:W-:Y:S02]  /*107e0*/  FMUL.FTZ R53, R3.reuse, R53 ;  /* 0x0000003503357220 */ /* 0x040fe40000410000 */
[C---:B------:R-:W-:Y:S02]  /*107f0*/  FMUL.FTZ R54, R2.reuse, R54 ;  /* 0x0000003602367220 */ /* 0x040fe40000410000 */
[C---:B------:R-:W-:Y:S01]  /*10800*/  HMMA.16816.F32 R40, R12.reuse, R22, R40 ;  /* 0x000000160c28723c */ /* 0x040fe20000001828 */
[----:B------:R-:W4:Y:S01]  /*10810*/  LDSM.16.MT88.4 R20, [R220+0x2100] ;  /* 0x00210000dc14783b */ /* 0x000f220000004200 */
[----:B------:R-:W-:Y:S02]  /*10820*/  MUFU.EX2 R199, R199 ;  /* 0x000000c700c77308 */ /* 0x000fe40000000800 */
[C---:B------:R-:W-:Y:S02]  /*10830*/  FMUL.FTZ R55, R2.reuse, R55 ;  /* 0x0000003702377220 */ /* 0x040fe40000410000 */
[C---:B------:R-:W-:Y:S02]  /*10840*/  FMUL.FTZ R56, R3.reuse, R56 ;  /* 0x0000003803387220 */ /* 0x040fe40000410000 */
[C---:B--2---:R-:W-:Y:S04]  /*10850*/  HMMA.16816.F32 R44, R12.reuse, R24, R44 ;  /* 0x000000180c2c723c */ /* 0x044fe8000000182c */
        /* <DEDUP_REMOVED lines=8> */
[C---:B------:R-:W-:Y:S01]  /*108e0*/  FMUL.FTZ R61, R3.reuse, R61 ;  /* 0x0000003d033d7220 */ /* 0x040fe20000410000 */
[C---:B-1----:R-:W-:Y:S03]  /*108f0*/  HMMA.16816.F32 R52, R12.reuse, R16, R52 ;  /* 0x000000100c34723c */ /* 0x042fe60000001834 */
        /* <DEDUP_REMOVED lines=8> */
[C---:B----4-:R-:W-:Y:S04]  /*10980*/  HMMA.16816.F32 R60, R12.reuse, R20, R60 ;  /* 0x000000140c3c723c */ /* 0x050fe8000000183c */
[C---:B------:R-:W-:Y:S01]  /*10990*/  FMUL.FTZ R67, R2.reuse, R67 ;  /* 0x0000004302437220 */ /* 0x040fe20000410000 */
[----:B------:R-:W-:Y:S01]  /*109a0*/  MUFU.EX2 R190, R190 ;  /* 0x000000be00be7308 */ /* 0x000fe20000000800 */
        /* <DEDUP_REMOVED lines=84> */
[----:B------:R-:W-:Y:S03]  /*10ef0*/  FMUL.FTZ R129, R3, R129 ;  /* 0x0000008103817220 */ /* 0x000fe60000410000 */
[C---:B-1----:R-:W-:Y:S03]  /*10f00*/  HMMA.16816.F32 R124, R12.reuse, R16, R124 ;  /* 0x000000100c7c723c */ /* 0x042fe6000000187c */
[C---:B------:R-:W-:Y:S02]  /*10f10*/  FMUL.FTZ R130, R2.reuse, R130 ;  /* 0x0000008202827220 */ /* 0x040fe40000410000 */
[----:B------:R-:W-:Y:S02]  /*10f20*/  FMUL.FTZ R131, R2, R131 ;  /* 0x0000008302837220 */ /* 0x000fe40000410000 */
[--C-:B------:R-:W-:Y:S02]  /*10f30*/  FFMA.FTZ R251, R252, c[0x0][0x2d0], -R183.reuse ;  /* 0x0000b400fcfb7a23 */ /* 0x100fe400000108b7 */
[--C-:B------:R-:W-:Y:S03]  /*10f40*/  FFMA.FTZ R250, R250, c[0x0][0x2d0], -R183.reuse ;  /* 0x0000b400fafa7a23 */ /* 0x100fe600000108b7 */
[----:B------:R-:W-:Y:S01]  /*10f50*/  HMMA.16816.F32 R128, R12, R18, R128 ;  /* 0x000000120c80723c */ /* 0x000fe20000001880 */
[----:B------:R-:W1:Y:S01]  /*10f60*/  LDSM.16.MT88.4 R16, [R220+0x900] ;  /* 0x00090000dc10783b */ /* 0x000e620000004200 */
[----:B------:R-:W1:Y:S01]  /*10f70*/  MUFU.EX2 R251, R251 ;  /* 0x000000fb00fb7308 */ /* 0x000e620000000800 */
[--C-:B------:R-:W-:Y:S02]  /*10f80*/  FFMA.FTZ R202, R202, c[0x0][0x2d0], -R183.reuse ;  /* 0x0000b400caca7a23 */ /* 0x100fe400000108b7 */
[--C-:B------:R-:W-:Y:S02]  /*10f90*/  FFMA.FTZ R200, R200, c[0x0][0x2d0], -R183.reuse ;  /* 0x0000b400c8c87a23 */ /* 0x100fe400000108b7 */
[----:B------:R-:W-:Y:S01]  /*10fa0*/  F2FP.PACK_AB R12, R192, R191 ;  /* 0x000000bfc00c723e */ /* 0x000fe200000000ff */
[--C-:B------:R-:W-:Y:S01]  /*10fb0*/  FFMA.FTZ R185, R186, c[0x0][0x2d0], -R183.reuse ;  /* 0x0000b400bab97a23 */ /* 0x100fe200000108b7 */
[----:B---3--:R-:W-:Y:S03]  /*10fc0*/  F2FP.PACK_AB R14, R194, R193 ;  /* 0x000000c1c20e723e */ /* 0x008fe600000000ff */
[----:B------:R-:W-:Y:S01]  /*10fd0*/  F2FP.PACK_AB R13, R196, R195 ;  /* 0x000000c3c40d723e */ /* 0x000fe200000000ff */
[----:B------:R-:W3:Y:S01]  /*10fe0*/  MUFU.EX2 R250, R250 ;  /* 0x000000fa00fa7308 */ /* 0x000ee20000000800 */
[----:B-----5:R-:W-:Y:S01]  /*10ff0*/  F2FP.PACK_AB R15, R198, R197 ;  /* 0x000000c5c60f723e */ /* 0x020fe200000000ff */
[--C-:B------:R-:W-:Y:S02]  /*11000*/  FFMA.FTZ R184, R184, c[0x0][0x2d0], -R183.reuse ;  /* 0x0000b400b8b87a23 */ /* 0x100fe400000108b7 */
[--C-:B------:R-:W-:Y:S02]  /*11010*/  FFMA.FTZ R182, R182, c[0x0][0x2d0], -R183.reuse ;  /* 0x0000b400b6b67a23 */ /* 0x100fe400000108b7 */
[----:B------:R-:W-:Y:S02]  /*11020*/  FFMA.FTZ R183, R9, c[0x0][0x2d0], -R183 ;  /* 0x0000b40009b77a23 */ /* 0x000fe400000108b7 */
[C---:B----4-:R-:W-:Y:S02]  /*11030*/  HMMA.16816.F32 R4, R12.reuse, R20, R4 ;  /* 0x000000140c04723c */ /* 0x050fe40000001804 */
[----:B------:R-:W4:Y:S01]  /*11040*/  MUFU.EX2 R202, R202 ;  /* 0x000000ca00ca7308 */ /* 0x000f220000000800 */
[----:B------:R-:W-:Y:S02]  /*11050*/  FFMA.FTZ R176, R3, R240, R176 ;  /* 0x000000f003b07223 */ /* 0x000fe400000100b0 */
[----:B------:R-:W-:Y:S02]  /*11060*/  FFMA.FTZ R181, R2, R239, R181 ;  /* 0x000000ef02b57223 */ /* 0x000fe400000100b5 */
[----:B------:R-:W-:Y:S01]  /*11070*/  FADD.FTZ R11, R11, R176 ;  /* 0x000000b00b0b7221 */ /* 0x000fe20000010000 */
[C---:B------:R-:W-:Y:S01]  /*11080*/  HMMA.16816.F32 R132, R12.reuse, R22, R132 ;  /* 0x000000160c84723c */ /* 0x040fe20000001884 */
[----:B------:R-:W5:Y:S03]  /*11090*/  LDSM.16.MT88.4 R20, [R220+0x2900] ;  /* 0x00290000dc14783b */ /* 0x000f660000004200 */
[----:B------:R-:W1:Y:S01]  /*110a0*/  MUFU.EX2 R200, R200 ;  /* 0x000000c800c87308 */ /* 0x000e620000000800 */
[----:B------:R-:W-:Y:S02]  /*110b0*/  FADD.FTZ R180, R180, R181 ;  /* 0x000000b5b4b47221 */ /* 0x000fe40000010000 */
[----:B------:R-:W-:Y:S01]  /*110c0*/  FADD.FTZ R10, R10, R11 ;  /* 0x0000000b0a0a7221 */ /* 0x000fe20000010000 */
[C---:B--2---:R-:W-:Y:S04]  /*110d0*/  HMMA.16816.F32 R136, R12.reuse, R24, R136 ;  /* 0x000000180c88723c */ /* 0x044fe80000001888 */
[----:B------:R-:W-:Y:S02]  /*110e0*/  FADD.FTZ R179, R179, R180 ;  /* 0x000000b4b3b37221 */ /* 0x000fe40000010000 */
[----:B------:R-:W-:Y:S01]  /*110f0*/  MUFU.EX2 R185, R185 ;  /* 0x000000b900b97308 */ /* 0x000fe20000000800 */
[----:B------:R-:W-:Y:S01]  /*11100*/  FADD.FTZ R10, R177, R10 ;  /* 0x0000000ab10a7221 */ /* 0x000fe20000010000 */
[C---:B------:R-:W-:Y:S01]  /*11110*/  HMMA.16816.F32 R140, R12.reuse, R26, R140 ;  /* 0x0000001a0c8c723c */ /* 0x040fe2000000188c */
[----:B------:R-:W2:Y:S03]  /*11120*/  LDSM.16.MT88.4 R24, [R221+0x4900] ;  /* 0x00490000dd18783b */ /* 0x000ea60000004200 */
[----:B------:R-:W-:Y:S02]  /*11130*/  FADD.FTZ R178, R178, R179 ;  /* 0x000000b3b2b27221 */ /* 0x000fe40000010000 */
[----:B------:R-:W-:Y:S02]  /*11140*/  FADD.FTZ R191, R191, R10 ;  /* 0x0000000abfbf7221 */ /* 0x000fe40000010000 */
[C---:B------:R-:W-:Y:S01]  /*11150*/  HMMA.16816.F32 R144, R12.reuse, R28, R144 ;  /* 0x0000001c0c90723c */ /* 0x040fe20000001890 */
[----:B------:R-:W2:Y:S03]  /*11160*/  MUFU.EX2 R184, R184 ;  /* 0x000000b800b87308 */ /* 0x000ea60000000800 */
[----:B------:R-:W-:Y:S02]  /*11170*/  FADD.FTZ R195, R195, R178 ;  /* 0x000000b2c3c37221 */ /* 0x000fe40000010000 */
[----:B------:R-:W-:Y:S02]  /*11180*/  FADD.FTZ R192, R192, R191 ;  /* 0x000000bfc0c07221 */ /* 0x000fe40000010000 */
[C---:B------:R-:W-:Y:S01]  /*11190*/  HMMA.16816.F32 R148, R12.reuse, R30, R148 ;  /* 0x0000001e0c94723c */ /* 0x040fe20000001894 */
[----:B------:R-:W-:Y:S02]  /*111a0*/  LDSM.16.MT88.4 R28, [R222+0x6900] ;  /* 0x00690000de1c783b */ /* 0x000fe40000004200 */
[----:B------:R-:W-:Y:S01]  /*111b0*/  MUFU.EX2 R182, R182 ;  /* 0x000000b600b67308 */ /* 0x000fe20000000800 */
[----:B------:R-:W-:Y:S02]  /*111c0*/  FADD.FTZ R196, R196, R195 ;  /* 0x000000c3c4c47221 */ /* 0x000fe40000010000 */
[----:B------:R-:W-:Y:S02]  /*111d0*/  FADD.FTZ R193, R193, R192 ;  /* 0x000000c0c1c17221 */ /* 0x000fe40000010000 */
[C---:B-1----:R-:W-:Y:S04]  /*111e0*/  HMMA.16816.F32 R152, R12.reuse, R16, R152 ;  /* 0x000000100c98723c */ /* 0x042fe80000001898 */
[----:B------:R-:W-:Y:S01]  /*111f0*/  FADD.FTZ R197, R197, R196 ;  /* 0x000000c4c5c57221 */ /* 0x000fe20000010000 */
[----:B------:R-:W1:Y:S01]  /*11200*/  MUFU.EX2 R183, R183 ;  /* 0x000000b700b77308 */ /* 0x000e620000000800 */
[----:B------:R-:W-:Y:S02]  /*11210*/  FADD.FTZ R2, R194, R193 ;  /* 0x000000c1c2027221 */ /* 0x000fe40000010000 */
        /* <DEDUP_REMOVED lines=8> */
[----:B------:R-:W-:Y:S03]  /*112a0*/  LDSM.16.MT88.4 R32, [R227+0x3100] ;  /* 0x00310000e320783b */ /* 0x000fe60000004200 */
[----:B---3--:R-:W-:Y:S02]  /*112b0*/  FADD.FTZ R3, R250, R3 ;  /* 0x00000003fa037221 */ /* 0x008fe40000010000 */
[----:B------:R-:W-:Y:S02]  /*112c0*/  FADD.FTZ R2, R201, R2 ;  /* 0x00000002c9027221 */ /* 0x000fe40000010000 */
[C---:B------:R-:W-:Y:S04]  /*112d0*/  HMMA.16816.F32 R44, R12.reuse, R160, R44 ;  /* 0x000000a00c2c723c */ /* 0x040fe8000000182c */
[----:B----4-:R-:W-:Y:S02]  /*112e0*/  FADD.FTZ R3, R202, R3 ;  /* 0x00000003ca037221 */ /* 0x010fe40000010000 */
[----:B------:R-:W-:Y:S02]  /*112f0*/  FADD.FTZ R2, R199, R2 ;  /* 0x00000002c7027221 */ /* 0x000fe40000010000 */
[C---:B------:R-:W-:Y:S01]  /*11300*/  HMMA.16816.F32 R48, R12.reuse, R162, R48 ;  /* 0x000000a20c30723c */ /* 0x040fe20000001830 */
[----:B------:R-:W-:Y:S07]  /*11310*/  LDSM.16.MT88.4 R160, [R222+0x3100] ;  /* 0x00310000dea0783b */ /* 0x000fee0000004200 */
[C---:B------:R-:W-:Y:S08]  /*11320*/  HMMA.16816.F32 R52, R12.reuse, R164, R52 ;  /* 0x000000a40c34723c */ /* 0x040ff00000001834 */
[C---:B------:R-:W-:Y:S01]  /*11330*/  HMMA.16816.F32 R56, R12.reuse, R166, R56 ;  /* 0x000000a60c38723c */ /* 0x040fe20000001838 */
[----:B------:R-:W-:Y:S07]  /*11340*/  LDSM.16.MT88.4 R164, [R222+0x5100] ;  /* 0x00510000dea4783b */ /* 0x000fee0000004200 */
[C---:B-----5:R-:W-:Y:S08]  /*11350*/  HMMA.16816.F32 R60, R12.reuse, R20, R60 ;  /* 0x000000140c3c723c */ /* 0x060ff0000000183c */
        /* <DEDUP_REMOVED lines=26> */
[----:B------:R-:W-:Y:S02]  /*11500*/  F2FP.PACK_AB R12, R203, R249 ;  /* 0x000000f9cb0c723e */ /* 0x000fe400000000ff */
[----:B------:R-:W-:Y:S03]  /*11510*/  F2FP.PACK_AB R14, R199, R201 ;  /* 0x000000c9c70e723e */ /* 0x000fe600000000ff */
[----:B------:R-:W-:Y:S02]  /*11520*/  F2FP.PACK_AB R13, R250, R251 ;  /* 0x000000fbfa0d723e */ /* 0x000fe400000000ff */
[C---:B------:R-:W-:Y:S01]  /*11530*/  F2FP.PACK_AB R15, R200.reuse, R202 ;  /* 0x000000cac80f723e */ /* 0x040fe200000000ff */
[----:B------:R-:W-:Y:S01]  /*11540*/  FADD.FTZ R200, R200, R3 ;  /* 0x00000003c8c87221 */ /* 0x000fe20000010000 */
[----:B------:R-:W-:Y:S05]  /*11550*/  MOV R3, R0 ;  /* 0x0000000000037202 */ /* 0x000fea0000000f00 */
        /* <DEDUP_REMOVED lines=16> */
[C---:B------:R-:W-:Y:S08]  /*11660*/  HMMA.16816.F32 R48, R12.reuse, R162, R48 ;  /* 0x000000a20c30723c */ /* 0x040ff00000001830 */
[C---:B---3--:R-:W-:Y:S08]  /*11670*/  HMMA.16816.F32 R52, R12.reuse, R20, R52 ;  /* 0x000000140c34723c */ /* 0x048ff00000001834 */
[C---:B------:R-:W-:Y:S01]  /*11680*/  HMMA.16816.F32 R56, R12.reuse, R22, R56 ;  /* 0x000000160c38723c */ /* 0x040fe20000001838 */
[----:B------:R-:W3:Y:S07]  /*11690*/  LDSM.16.MT88.4 R20, [R220+0x5100] ;  /* 0x00510000dc14783b */ /* 0x000eee0000004200 */
        /* <DEDUP_REMOVED lines=18> */
[C---:B------:R-:W-:Y:S08]  /*117c0*/  HMMA.16816.F32 R108, R12.reuse, R28, R108 ;  /* 0x0000001c0c6c723c */ /* 0x040ff0000000186c */
[C---:B------:R-:W-:Y:S01]  /*117d0*/  HMMA.16816.F32 R112, R12.reuse, R30, R112 ;  /* 0x0000001e0c70723c */ /* 0x040fe20000001870 */
[----:B------:R-:W4:Y:S07]  /*117e0*/  LDSM.16.MT88.4 R28, [R222+0x1900] ;  /* 0x00190000de1c783b */ /* 0x000f2e0000004200 */
[C---:B-1----:R-:W-:Y:S08]  /*117f0*/  HMMA.16816.F32 R116, R12.reuse, R16, R116 ;  /* 0x000000100c74723c */ /* 0x042ff00000001874 */
[C---:B------:R-:W-:Y:S01]  /*11800*/  HMMA.16816.F32 R120, R12.reuse, R18, R120 ;  /* 0x000000120c78723c */ /* 0x040fe20000001878 */
[----:B------:R-:W1:Y:S07]  /*11810*/  LDSM.16.MT88.4 R16, [R220+0x1900] ;  /* 0x00190000dc10783b */ /* 0x000e6e0000004200 */
[C---:B---3--:R-:W-:Y:S08]  /*11820*/  HMMA.16816.F32 R124, R12.reuse, R20, R124 ;  /* 0x000000140c7c723c */ /* 0x048ff0000000187c */
[----:B------:R-:W-:Y:S01]  /*11830*/  HMMA.16816.F32 R128, R12, R22, R128 ;  /* 0x000000160c80723c */ /* 0x000fe20000001880 */
[----:B------:R-:W-:Y:S06]  /*11840*/  LDSM.16.MT88.4 R20, [R222+0x3900] ;  /* 0x00390000de14783b */ /* 0x000fec0000004200 */
[----:B------:R-:W-:Y:S01]  /*11850*/  F2FP.PACK_AB R12, R188, R189 ;  /* 0x000000bdbc0c723e */ /* 0x000fe200000000ff */
[----:B------:R-:W-:Y:S01]  /*11860*/  FADD.FTZ R189, R189, R2 ;  /* 0x00000002bdbd7221 */ /* 0x000fe20000010000 */
[----:B------:R-:W-:Y:S03]  /*11870*/  F2FP.PACK_AB R14, R190, R187 ;  /* 0x000000bbbe0e723e */ /* 0x000fe600000000ff */
[----:B------:R-:W-:Y:S01]  /*11880*/  F2FP.PACK_AB R13, R184, R185 ;  /* 0x000000b9b80d723e */ /* 0x000fe200000000ff */
[----:B------:R-:W-:Y:S01]  /*11890*/  FADD.FTZ R185, R185, R200 ;  /* 0x000000c8b9b97221 */ /* 0x000fe20000010000 */
[----:B------:R-:W-:Y:S01]  /*118a0*/  F2FP.PACK_AB R15, R183, R182 ;  /* 0x000000b6b70f723e */ /* 0x000fe200000000ff */
[----:B------:R-:W-:Y:S01]  /*118b0*/  FADD.FTZ R188, R188, R189 ;  /* 0x000000bdbcbc7221 */ /* 0x000fe20000010000 */
[----:B------:R-:W-:Y:S01]  /*118c0*/  MOV R2, R8 ;  /* 0x0000000800027202 */ /* 0x000fe20000000f00 */
[----:B------:R-:W-:Y:S02]  /*118d0*/  FADD.FTZ R185, R184, R185 ;  /* 0x000000b9b8b97221 */ /* 0x000fe40000010000 */
[----:B------:R-:W-:Y:S02]  /*118e0*/  FADD.FTZ R187, R187, R188 ;  /* 0x000000bcbbbb7221 */ /* 0x000fe40000010000 */
[C---:B--2---:R-:W-:Y:S01]  /*118f0*/  HMMA.16816.F32 R160, R12.reuse, R24, R4 ;  /* 0x000000180ca0723c */ /* 0x044fe20000001804 */
[----:B------:R-:W2:Y:S02]  /*11900*/  LDSM.16.MT88.4 R4, [R227+0x3900] ;  /* 0x00390000e304783b */ /* 0x000ea40000004200 */
[----:B------:R-:W-:Y:S02]  /*11910*/  FADD.FTZ R182, R182, R185 ;  /* 0x000000b9b6b67221 */ /* 0x000fe40000010000 */
[----:B------:R-:W-:Y:S02]  /*11920*/  FADD.FTZ R240, R190, R187 ;  /* 0x000000bbbef07221 */ /* 0x000fe40000010000 */
[----:B------:R-:W-:Y:S01]  /*11930*/  FADD.FTZ R239, R183, R182 ;  /* 0x000000b6b7ef7221 */ /* 0x000fe20000010000 */
[C---:B------:R-:W-:Y:S01]  /*11940*/  HMMA.16816.F32 R132, R12.reuse, R26, R132 ;  /* 0x0000001a0c84723c */ /* 0x040fe20000001884 */
[----:B------:R-:W3:Y:S07]  /*11950*/  LDSM.16.MT88.4 R24, [R221+0x3900] ;  /* 0x00390000dd18783b */ /* 0x000eee0000004200 */
[C---:B----4-:R-:W-:Y:S08]  /*11960*/  HMMA.16816.F32 R136, R12.reuse, R28, R136 ;  /* 0x0000001c0c88723c */ /* 0x050ff00000001888 */
        /* <DEDUP_REMOVED lines=11> */
[C---:B------:R-:W-:Y:S08]  /*11a20*/  HMMA.16816.F32 R44, R12.reuse, R20, R44 ;  /* 0x000000140c2c723c */ /* 0x040ff0000000182c */
[C---:B------:R-:W-:Y:S01]  /*11a30*/  HMMA.16816.F32 R48, R12.reuse, R22, R48 ;  /* 0x000000160c30723c */ /* 0x040fe20000001830 */
[----:B------:R-:W1:Y:S07]  /*11a40*/  LDSM.16.MT88.4 R20, [R221+0x7900] ;  /* 0x00790000dd14783b */ /* 0x000e6e0000004200 */
[C---:B---3--:R-:W-:Y:S08]  /*11a50*/  HMMA.16816.F32 R52, R12.reuse, R24, R52 ;  /* 0x000000180c34723c */ /* 0x048ff00000001834 */
[C---:B------:R-:W-:Y:S08]  /*11a60*/  HMMA.16816.F32 R56, R12.reuse, R26, R56 ;  /* 0x0000001a0c38723c */ /* 0x040ff00000001838 */
[C---:B----4-:R-:W-:Y:S08]  /*11a70*/  HMMA.16816.F32 R60, R12.reuse, R28, R60 ;  /* 0x0000001c0c3c723c */ /* 0x050ff0000000183c */
[C---:B------:R-:W-:Y:S08]  /*11a80*/  HMMA.16816.F32 R64, R12.reuse, R30, R64 ;  /* 0x0000001e0c40723c */ /* 0x040ff00000001840 */
[C---:B------:R-:W-:Y:S08]  /*11a90*/  HMMA.16816.F32 R68, R12.reuse, R164, R68 ;  /* 0x000000a40c44723c */ /* 0x040ff00000001844 */
[C---:B------:R-:W-:Y:S08]  /*11aa0*/  HMMA.16816.F32 R72, R12.reuse, R166, R72 ;  /* 0x000000a60c48723c */ /* 0x040ff00000001848 */
[C---:B------:R-:W-:Y:S08]  /*11ab0*/  HMMA.16816.F32 R76, R12.reuse, R168, R76 ;  /* 0x000000a80c4c723c */ /* 0x040ff0000000184c */
[C---:B------:R-:W-:Y:S08]  /*11ac0*/  HMMA.16816.F32 R80, R12.reuse, R170, R80 ;  /* 0x000000aa0c50723c */ /* 0x040ff00000001850 */
[C---:B-----5:R-:W-:Y:S08]  /*11ad0*/  HMMA.16816.F32 R84, R12.reuse, R32, R84 ;  /* 0x000000200c54723c */ /* 0x060ff00000001854 */
[C---:B------:R-:W-:Y:S08]  /*11ae0*/  HMMA.16816.F32 R88, R12.reuse, R34, R88 ;  /* 0x000000220c58723c */ /* 0x040ff00000001858 */
[C---:B------:R-:W-:Y:S08]  /*11af0*/  HMMA.16816.F32 R92, R12.reuse, R172, R92 ;  /* 0x000000ac0c5c723c */ /* 0x040ff0000000185c */
[C---:B------:R-:W-:Y:S08]  /*11b00*/  HMMA.16816.F32 R96, R12.reuse, R174, R96 ;  /* 0x000000ae0c60723c */ /* 0x040ff00000001860 */
[C---:B-1----:R-:W-:Y:S08]  /*11b10*/  HMMA.16816.F32 R100, R12.reuse, R16, R100 ;  /* 0x000000100c64723c */ /* 0x042ff00000001864 */
[C---:B------:R-:W-:Y:S01]  /*11b20*/  HMMA.16816.F32 R104, R12.reuse, R18, R104 ;  /* 0x000000120c68723c */ /* 0x040fe20000001868 */
[----:B------:R-:W1:Y:S07]  /*11b30*/  LDSM.16.MT88.4 R16, [R220+0x7900] ;  /* 0x00790000dc10783b */ /* 0x000e6e0000004200 */
[C---:B--2---:R-:W-:Y:S08]  /*11b40*/  HMMA.16816.F32 R108, R12.reuse, R4, R108 ;  /* 0x000000040c6c723c */ /* 0x044ff0000000186c */
[C---:B------:R-:W-:Y:S08]  /*11b50*/  HMMA.16816.F32 R112, R12.reuse, R6, R112 ;  /* 0x000000060c70723c */ /* 0x040ff00000001870 */
[C---:B------:R-:W-:Y:S08]  /*11b60*/  HMMA.16816.F32 R116, R12.reuse, R20, R116 ;  /* 0x000000140c74723c */ /* 0x040ff00000001874 */
[C---:B------:R-:W-:Y:S08]  /*11b70*/  HMMA.16816.F32 R120, R12.reuse, R22, R120 ;  /* 0x000000160c78723c */ /* 0x040ff00000001878 */
[C---:B-1----:R-:W-:Y:S08]  /*11b80*/  HMMA.16816.F32 R124, R12.reuse, R16, R124 ;  /* 0x000000100c7c723c */ /* 0x042ff0000000187c */
[----:B------:R-:W-:Y:S01]  /*11b90*/  HMMA.16816.F32 R128, R12, R18, R128 ;  /* 0x000000120c80723c */ /* 0x000fe20000001880 */
[----:B------:R-:W-:-:S07]  /*11ba0*/  @P0 BRA `(.L_x_5242) ;  /* 0xffffc0a000000947 */ /* 0x000fce000383ffff */
.L_x_5232:
        /* <DEDUP_REMOVED lines=17> */
[----:B------:R-:W2:Y:S08]  /*11cc0*/  @P1 MUFU.LG2 R6, R6 ;  /* 0x0000000600061308 */ /* 0x000eb00000000c00 */
[----:B------:R-:W3:Y:S01]  /*11cd0*/  @P0 MUFU.LG2 R9, R5 ;  /* 0x0000000500090308 */ /* 0x000ee20000000c00 */
[C---:B-1----:R-:W-:Y:S02]  /*11ce0*/  FMUL.FTZ R160, R2.reuse, R160 ;  /* 0x000000a002a07220 */ /* 0x042fe40000410000 */
[----:B------:R-:W-:-:S02]  /*11cf0*/  FMUL.FTZ R161, R2, R161 ;  /* 0x000000a102a17220 */ /* 0x000fc40000410000 */
[C---:B------:R-:W-:Y:S02]  /*11d00*/  FMUL.FTZ R132, R2.reuse, R132 ;  /* 0x0000008402847220 */ /* 0x040fe40000410000 */
[----:B------:R-:W-:Y:S01]  /*11d10*/  FMUL.FTZ R133, R2, R133 ;  /* 0x0000008502857220 */ /* 0x000fe20000410000 */
[----:B------:R1:W4:Y:S01]  /*11d20*/  @P0 MUFU.RCP R4, R5 ;  /* 0x0000000500040308 */ /* 0x0003220000001000 */
[----:B--2---:R-:W-:Y:S02]  /*11d30*/  @P1 FMUL.FTZ R11, R6, 0.69314718246459960938 ;  /* 0x3f317218060b1820 */ /* 0x004fe40000410000 */
[----:B------:R-:W-:Y:S02]  /*11d40*/  @P1 FMUL.FTZ R6, R10, c[0x0][0x2d0] ;  /* 0x0000b4000a061a20 */ /* 0x000fe40000410000 */
[C---:B------:R-:W-:Y:S02]  /*11d50*/  FMUL.FTZ R136, R2.reuse, R136 ;  /* 0x0000008802887220 */ /* 0x040fe40000410000 */
[----:B------:R-:W-:-:S02]  /*11d60*/  FMUL.FTZ R137, R2, R137 ;  /* 0x0000008902897220 */ /* 0x000fc40000410000 */
[----:B---3--:R-:W-:Y:S02]  /*11d70*/  @P0 FMUL.FTZ R10, R9, 0.69314718246459960938 ;  /* 0x3f317218090a0820 */ /* 0x008fe40000410000 */
[----:B------:R-:W-:Y:S02]  /*11d80*/  @P0 FMUL.FTZ R9, R12, c[0x0][0x2d0] ;  /* 0x0000b4000c090a20 */ /* 0x000fe40000410000 */
[C---:B------:R-:W-:Y:S02]  /*11d90*/  FMUL.FTZ R140, R2.reuse, R140 ;  /* 0x0000008c028c7220 */ /* 0x040fe40000410000 */
[C---:B------:R-:W-:Y:S01]  /*11da0*/  FMUL.FTZ R141, R2.reuse, R141 ;  /* 0x0000008d028d7220 */ /* 0x040fe20000410000 */
[----:B-1----:R-:W-:Y:S01]  /*11db0*/  MOV R5, 0xff800000 ;  /* 0xff80000000057802 */ /* 0x002fe20000000f00 */
        /* <DEDUP_REMOVED lines=122> */
.L_x_5194:
        /* <DEDUP_REMOVED lines=310> */
.L_x_5245:
[----:B------:R-:W-:Y:S05]  /*138c0*/  BSYNC B0 ;  /* 0x0000000000007941 */ /* 0x000fea0003800000 */
.L_x_5244:
        /* <DEDUP_REMOVED lines=195> */
.L_x_5243:
        /* <DEDUP_REMOVED lines=50> */
.L_x_5246:
        /* <DEDUP_REMOVED lines=14> */
.L_x_6575:


//--------------------- .text._ZN7cutlass13device_kernelIN5flash19enable_sm80_to_sm89INS1_16FlashAttnFwdSm80INS1_25CollectiveMainloopFwdSm80ILi8ELi1ELb0EN4cute5tupleIJNS5_1CILi128EEENS7_ILi64EEENS7_ILi256EEEEEELi256ENS_6half_tEfNS_4arch4Sm80ELb0ELb1ELb0ELb1ELb1ELb0ELb1ELb1EEENS1_21CollectiveEpilogueFwdINS6_IJS8_SA_S9_EEENS6_IJNS7_ILi1EEESI_SI_EEESC_SE_Li256ELb1ELb1ELb1ELb0EEENS1_36VarlenDynamicPersistentTileSchedulerILi128ELi64ELi256ELi256ELb1ELb1ELb0ELb1ELb0ELb1EEEEEEEEEvNT_6ParamsE --------------------------
	.section	.text._ZN7cutlass13device_kernelIN5flash19enable_sm80_to_sm89INS1_16FlashAttnFwdSm80INS1_25CollectiveMainloopFwdSm80ILi8ELi1ELb0EN4cute5tupleIJNS5_1CILi128EEENS7_ILi64EEENS7_ILi256EEEEEELi256ENS_6half_tEfNS_4arch4Sm80ELb0ELb1ELb0ELb1ELb1ELb0ELb1ELb1EEENS1_21CollectiveEpilogueFwdINS6_IJS8_SA_S9_EEENS6_IJNS7_ILi1EEESI_SI_EEESC_SE_Li256ELb1ELb1ELb1ELb0EEENS1_36VarlenDynamicPersistentTileSchedulerILi128ELi64ELi256ELi256ELb1ELb1ELb0ELb1ELb0ELb1EEEEEEEEEvNT_6ParamsE,"ax",@progbits
	.sectioninfo	@"SHI_REGISTERS=255"
	.align	128
.text._ZN7cutlass13device_kernelIN5flash19enable_sm80_to_sm89INS1_16FlashAttnFwdSm80INS1_25CollectiveMainloopFwdSm80ILi8ELi1ELb0EN4cute5tupleIJNS5_1CILi128EEENS7_ILi64EEENS7_ILi256EEEEEELi256ENS_6half_tEfNS_4arch4Sm80ELb0ELb1ELb0ELb1ELb1ELb0ELb1ELb1EEENS1_21CollectiveEpilogueFwdINS6_IJS8_SA_S9_EEENS6_IJNS7_ILi1EEESI_SI_EEESC_SE_Li256ELb1ELb1ELb1ELb0EEENS1_36VarlenDynamicPersistentTileSchedulerILi128ELi64ELi256ELi256ELb1ELb1ELb0ELb1ELb0ELb1EEEEEEEEEvNT_6ParamsE:
        .type           _ZN7cutlass13device_kernelIN5flash19enable_sm80_to_sm89INS1_16FlashAttnFwdSm80INS1_25CollectiveMainloopFwdSm80ILi8ELi1ELb0EN4cute5tupleIJNS5_1CILi128EEENS7_ILi64EEENS7_ILi256EEEEEELi256ENS_6half_tEfNS_4arch4Sm80ELb0ELb1ELb0ELb1ELb1ELb0ELb1ELb1EEENS1_21CollectiveEpilogueFwdINS6_IJS8_SA_S9_EEENS6_IJNS7_ILi1EEESI_SI_EEESC_SE_Li256ELb1ELb1ELb1ELb0EEENS1_36VarlenDynamicPersistentTileSchedulerILi128ELi64ELi256ELi256ELb1ELb1ELb0ELb1ELb0ELb1EEEEEEEEEvNT_6ParamsE,@function
        .size           _ZN7cutlass13device_kernelIN5flash19enable_sm80_to_sm89INS1_16FlashAttnFwdSm80INS1_25CollectiveMainloopFwdSm80ILi8ELi1ELb0EN4cute5tupleIJNS5_1CILi128EEENS7_ILi64EEENS7_ILi256EEEEEELi256ENS_6half_tEfNS_4arch4Sm80ELb0ELb1ELb0ELb1ELb1ELb0ELb1ELb1EEENS1_21CollectiveEpilogueFwdINS6_IJS8_SA_S9_EEENS6_IJNS7_ILi1EEESI_SI_EEESC_SE_Li256ELb1ELb1ELb1ELb0EEENS1_36VarlenDynamicPersistentTileSchedulerILi128ELi64ELi256ELi256ELb1ELb1ELb0ELb1ELb0ELb1EEEEEEEEEvNT_6ParamsE,(.L_x_6576 - _ZN7cutlass13device_kernelIN5flash19enable_sm80_to_sm89INS1_16FlashAttnFwdSm80INS1_25CollectiveMainloopFwdSm80ILi8ELi1ELb0EN4cute5tupleIJNS5_1CILi128EEENS7_ILi64EEENS7_ILi256EEEEEELi256ENS_6half_tEfNS_4arch4Sm80ELb0ELb1ELb0ELb1ELb1ELb0ELb1ELb1EEENS1_21CollectiveEpilogueFwdINS6_IJS8_SA_S9_EEENS6_IJNS7_ILi1EEESI_SI_EEESC_SE_Li256ELb1ELb1ELb1ELb0EEENS1_36VarlenDynamicPersistentTileSchedulerILi128ELi64ELi256ELi256ELb1ELb1ELb0ELb1ELb0ELb1EEEEEEEEEvNT_6ParamsE)
        .other          _ZN7cutlass13device_kernelIN5flash19enable_sm80_to_sm89INS1_16FlashAttnFwdSm80INS1_25CollectiveMainloopFwdSm80ILi8ELi1ELb0EN4cute5tupleIJNS5_1CILi128EEENS7_ILi64EEENS7_ILi256EEEEEELi256ENS_6half_tEfNS_4arch4Sm80ELb0ELb1ELb0ELb1ELb1ELb0ELb1ELb1EEENS1_21CollectiveEpilogueFwdINS6_IJS8_SA_S9_EEENS6_IJNS7_ILi1EEESI_SI_EEESC_SE_Li256ELb1ELb1ELb1ELb0EEENS1_36VarlenDynamicPersistentTileSchedulerILi128ELi64ELi256ELi256ELb1ELb1ELb0ELb1ELb0ELb1EEEEEEEEEvNT_6ParamsE,@"STO_CUDA_ENTRY STV_DEFAULT"
_ZN7cutlass13device_kernelIN5flash19enable_sm80_to_sm89INS1_16FlashAttnFwdSm80INS1_25CollectiveMainloopFwdSm80ILi8ELi1ELb0EN4cute5tupleIJNS5_1CILi128EEENS7_ILi64EEENS7_ILi256EEEEEELi256ENS_6half_tEfNS_4arch4Sm80ELb0ELb1ELb0ELb1ELb1ELb0ELb1ELb1EEENS1_21CollectiveEpilogueFwdINS6_IJS8_SA_S9_EEENS6_IJNS7_ILi1EEESI_SI_EEESC_SE_Li256ELb1ELb1ELb1ELb0EEENS1_36VarlenDynamicPersistentTileSchedulerILi128ELi64ELi256ELi256ELb1ELb1ELb0ELb1ELb0ELb1EEEEEEEEEvNT_6ParamsE:
        /* <DEDUP_REMOVED lines=52> */
.L_x_5252:
        /* <DEDUP_REMOVED lines=16> */
.L_x_5428:
        /* <DEDUP_REMOVED lines=16> */
.L_x_5429:
[----:B---3--:R-:W-:-:S05]  /*0540*/  IMAD R0, R0, c[0x0][0x538], RZ ;  /* 0x00014e0000007a24 */ /* 0x008fca00078e02ff */
[----:B------:R-:W-:-:S04]  /*0550*/  IADD3 R6, R0, R6, RZ ;  /* 0x0000000600067210 */ /* 0x000fc80007ffe0ff */
[----:B------:R-:W-:-:S13]  /*0560*/  ISETP.GT.AND P0, PT, R6, UR4, PT ;  /* 0x0000000406007c0c */ /* 0x000fda000bf04270 */
[----:B-12---:R-:W-:Y:S05]  /*0570*/  @!P0 BRA `(.L_x_5252) ;  /* 0xfffffdc000008947 */ /* 0x006fea000383ffff */
.L_x_5248:
[----:B------:R-:W-:-:S05]  /*0580*/  IADD3 R10, -R0, R6, RZ ;  /* 0x00000006000a7210 */ /* 0x000fca0007ffe1ff */
[----:B------:R-:W-:-:S05]  /*0590*/  IMAD R0, R4, c[0x0][0x538], R10 ;  /* 0x00014e0004007a24 */ /* 0x000fca00078e020a */
[----:B------:R-:W-:Y:S01]  /*05a0*/  ISETP.GT.AND P0, PT, R0, UR4, PT ;  /* 0x0000000400007c0c */ /* 0x000fe2000bf04270 */
[----:B------:R-:W-:-:S12]  /*05b0*/  BRA.DIV ~URZ, `(.L_x_5253) ;  /* 0x00018f727f007947 */ /* 0x000fd8000b800000 */
[----:B------:R-:W-:-:S04]  /*05c0*/  VOTE.ANY R6, PT, !P0 ;  /* 0x0000000000067806 */ /* 0x000fc800040e0100 */
.L_x_5430:
[----:B------:R-:W1:Y:S02]  /*05d0*/  POPC R0, R6 ;  /* 0x0000000600007309 */ /* 0x000e640000000000 */
[----:B-12---:R-:W-:Y:S01]  /*05e0*/  IADD3 R251, R0, R7, RZ ;  /* 0x0000000700fb7210 */ /* 0x006fe20007ffe0ff */
[----:B------:R-:W-:Y:S05]  /*05f0*/  BRA.DIV ~URZ, `(.L_x_5254) ;  /* 0x00018f827f007947 */ /* 0x000fea000b800000 */
[----:B------:R1:W2:Y:S01]  /*0600*/  SHFL.IDX PT, R12, R9, R0, 0x1f ;  /* 0x00001f00090c7589 */ /* 0x0002a200000e0000 */
[----:B------:R-:W-:-:S03]  /*0610*/  MOV R5, RZ ;  /* 0x000000ff00057202 */ /* 0x000fc60000000f00 */
[----:B------:R1:W3:Y:S04]  /*0620*/  SHFL.IDX PT, R9, R8, R0, 0x1f ;  /* 0x00001f0008097589 */ /* 0x0002e800000e0000 */
.L_x_5431:
[----:B------:R-:W-:Y:S01]  /*0630*/  ISETP.NE.AND P0, PT, R6, RZ, PT ;  /* 0x000000ff0600720c */ /* 0x000fe20003f05270 */
[----:B------:R-:W-:-:S12]  /*0640*/  BSSY B0, `(.L_x_5255) ;  /* 0x0000005000007945 */ /* 0x000fd80003800000 */
[----:B------:R-:W-:Y:S05]  /*0650*/  @!P0 BRA `(.L_x_5256) ;  /* 0x0000003000008947 */ /* 0x000fea0003800000 */
[----:B-1----:R-:W-:Y:S01]  /*0660*/  IADD3 R0, R0, -0x1, RZ ;  /* 0xffffffff00007810 */ /* 0x002fe20007ffe0ff */
[----:B------:R-:W-:Y:S05]  /*0670*/  BRA.DIV ~URZ, `(.L_x_5257) ;  /* 0x00018fe27f007947 */ /* 0x000fea000b800000 */
[----:B------:R1:W4:Y:S02]  /*0680*/  SHFL.IDX PT, R5, R4, R0, 0x1f ;  /* 0x00001f0004057589 */ /* 0x00032400000e0000 */
.L_x_5256:
[----:B------:R-:W-:Y:S05]  /*0690*/  BSYNC B0 ;  /* 0x0000000000007941 */ /* 0x000fea0003800000 */
.L_x_5255:
        /* <DEDUP_REMOVED lines=67> */
.L_x_5259:
        /* <DEDUP_REMOVED lines=68> */
.L_x_5260:
[----:B------:R-:W-:Y:S05]  /*0f10*/  BSYNC B0 ;  /* 0x0000000000007941 */ /* 0x000fea0003800000 */
.L_x_5258:
[----:B------:R-:W-:-:S04]  /*0f20*/  LOP3.LUT R0, RZ, R0, RZ, 0x33, !PT ;  /* 0x00000000ff007212 */ /* 0x000fc800078e33ff */
[----:B------:R-:W-:Y:S01]  /*0f30*/  IADD3 R249, R0, R12, RZ ;  /* 0x0000000c00f97210 */ /* 0x000fe20007ffe0ff */
[----:B------:R-:W-:Y:S05]  /*0f40*/  BRA `(.L_x_5261) ;  /* 0x0000004000007947 */ /* 0x000fea0003800000 */
.L_x_5249:
[----:B--2---:R-:W-:Y:S01]  /*0f50*/  IMAD.MOV.U32 R249, RZ, RZ, RZ ;  /* 0x000000fffff97224 */ /* 0x004fe200078e00ff */
[----:B------:R-:W-:Y:S01]  /*0f60*/  MOV R250, RZ ;  /* 0x000000ff00fa7202 */ /* 0x000fe20000000f00 */
[----:B------:R-:W-:Y:S01]  /*0f70*/  IMAD.U32 R248, RZ, RZ, UR4 ;  /* 0x00000004fff87e24 */ /* 0x000fe2000f8e00ff */
[----:B------:R-:W-:Y:S02]  /*0f80*/  MOV R251, c[0x0][0x53c] ;  /* 0x00014f0000fb7a02 */ /* 0x000fe40000000f00 */
.L_x_5261:
[----:B------:R-:W-:Y:S01]  /*0f90*/  ISETP.NE.AND P0, PT, R13, RZ, PT ;  /* 0x000000ff0d00720c */ /* 0x000fe20003f05270 */
[----:B------:R-:W-:-:S12]  /*0fa0*/  WARPSYNC 0xffffffff ;  /* 0xffffffff00007948 */ /* 0x000fd80003800000 */
[----:B------:R1:W-:Y:S04]  /*0fb0*/  @!P0 STS.128 [0x20100], R248 ;  /* 0x020100f8ff008388 */ /* 0x0003e80000000c00 */
[----:B------:R-:W-:Y:S06]  /*0fc0*/  BAR.ARV 0x5, 0x100 ;  /* 0x0144000000007b1d */ /* 0x000fec0000002000 */
.L_x_5247:
        /* <DEDUP_REMOVED lines=143> */
[----:B------:R-:W-:Y:S01]  /*18c0*/  IMAD.IADD R205, R2, 0x1, R204 ;  /* 0x0000000102cd7824 */ /* 0x000fe200078e02cc */
[----:B------:R-:W-:Y:S01]  /*18d0*/  IADD3 R37, R231, 0x18, RZ ;  /* 0x00000018e7257810 */ /* 0x000fe20007ffe0ff */
[----:B------:R-:W-:Y:S01]  /*18e0*/  IMAD.IADD R2, R5, 0x1, R6 ;  /* 0x0000000105027824 */ /* 0x000fe200078e0206 */
[C---:B------:R-:W-:Y:S01]  /*18f0*/  IADD3 R35, R231.reuse, 0x28, RZ ;  /* 0x00000028e7237810 */ /* 0x040fe20007ffe0ff */
[----:B------:R-:W-:Y:S01]  /*1900*/  IMAD.IADD R211, R208, 0x1, R0 ;  /* 0x00000001d0d37824 */ /* 0x000fe200078e0200 */
        /* <DEDUP_REMOVED lines=42> */
.L_x_5427:
        /* <DEDUP_REMOVED lines=22> */
.L_x_5262:
[----:B------:R-:W-:-:S04]  /*1d10*/  ISETP.NE.U32.AND P0, PT, RZ, c[0x0][0x368], PT ;  /* 0x0000da00ff007a0c */ /* 0x000fc80003f05070 */
[----:B------:R-:W-:-:S13]  /*1d20*/  ISETP.NE.AND.EX P0, PT, RZ, c[0x0][0x36c], PT, P0 ;  /* 0x0000db00ff007a0c */ /* 0x000fda0003f05300 */
[----:B------:R-:W-:Y:S05]  /*1d30*/  @!P0 BRA `(.L_x_5263) ;  /* 0x0000003000008947 */ /* 0x000fea0003800000 */
[----:B-1----:R-:W-:-:S05]  /*1d40*/  IMAD.WIDE R2, R251, R13, c[0x0][0x368] ;  /* 0x0000da00fb027625 */ /* 0x002fca00078e020d */
[----:B------:R1:W5:Y:S01]  /*1d50*/  LDG.E R0, [R2.64] ;  /* 0x0000000602007981 */ /* 0x000362000c1e1900 */
[----:B------:R-:W-:Y:S05]  /*1d60*/  BRA `(.L_x_5264) ;  /* 0x0000008000007947 */ /* 0x000fea0003800000 */
.L_x_5263:
        /* <DEDUP_REMOVED lines=8> */
.L_x_5264:
        /* <DEDUP_REMOVED lines=30> */
.L_x_5267:
[----:B------:R-:W-:-:S13]  /*1fd0*/  ISETP.NE.AND P0, PT, R7, 0x1, PT ;  /* 0x000000010700780c */ /* 0x000fda0003f05270 */
[----:B------:R-:W-:-:S05]  /*1fe0*/  @P0 IMAD.HI.U32 R0, R2, c[0x0][0x330], RZ ;  /* 0x0000cc0002000a27 */ /* 0x000fca00078e00ff */
[----:B------:R-:W-:Y:S02]  /*1ff0*/  @P0 SHF.R.U32.HI R2, RZ, c[0x0][0x334], R0 ;  /* 0x0000cd00ff020a19 */ /* 0x000fe40000011600 */
.L_x_5268:
[----:B------:R-:W-:Y:S05]  /*2000*/  BSYNC B0 ;  /* 0x0000000000007941 */ /* 0x000fea0003800000 */
.L_x_5266:
[----:B------:R-:W-:-:S05]  /*2010*/  IMAD R2, R2, R7, c[0x0][0x32c] ;  /* 0x0000cb0002027624 */ /* 0x000fca00078e0207 */
[----:B------:R-:W-:-:S04]  /*2020*/  IMNMX R3, R3, R2, PT ;  /* 0x0000000203037217 */ /* 0x000fc80003800200 */
.L_x_5265:
        /* <DEDUP_REMOVED lines=25> */
.L_x_5271:
[----:B------:R-:W-:-:S13]  /*21c0*/  ISETP.NE.AND P0, PT, R7, 0x1, PT ;  /* 0x000000010700780c */ /* 0x000fda0003f05270 */
[----:B------:R-:W-:-:S05]  /*21d0*/  @P0 IMAD.HI.U32 R3, R0, c[0x0][0x330], RZ ;  /* 0x0000cc0000030a27 */ /* 0x000fca00078e00ff */
[----:B------:R-:W-:Y:S02]  /*21e0*/  @P0 SHF.R.U32.HI R0, RZ, c[0x0][0x334], R3 ;  /* 0x0000cd00ff000a19 */ /* 0x000fe40000011603 */
.L_x_5272:
[----:B------:R-:W-:Y:S05]  /*21f0*/  BSYNC B0 ;  /* 0x0000000000007941 */ /* 0x000fea0003800000 */
.L_x_5270:
[----:B------:R-:W-:-:S05]  /*2200*/  IMAD R0, R0, c[0x0][0x32c], RZ ;  /* 0x0000cb0000007a24 */ /* 0x000fca00078e02ff */
[----:B------:R-:W-:-:S04]  /*2210*/  IMNMX R2, R2, R0, !PT ;  /* 0x0000000002027217 */ /* 0x000fc80007800200 */
.L_x_5269:
        /* <DEDUP_REMOVED lines=46> */
.L_x_5274:
[----:B------:R-:W-:Y:S05]  /*2500*/  BSYNC B0 ;  /* 0x0000000000007941 */ /* 0x000fea0003800000 */
.L_x_5273:
        /* <DEDUP_REMOVED lines=95> */
[C---:B------:R-:W-:Y:S01]  /*2b00*/  IMAD.WIDE.U32 R2, R4.reuse, c[0x0][0x1c0], R2 ;  /* 0x0000700004027a25 */ /* 0x040fe200078e0002 */
        /* <DEDUP_REMOVED lines=20> */
.L_x_5432:
[----:B------:R-:W-:Y:S05]  /*2c50*/  BRA.DIV ~URZ, `(.L_x_5277) ;  /* 0x00016ae27f007947 */ /* 0x000fea000b800000 */
[----:B------:R3:W4:Y:S02]  /*2c60*/  SHFL.IDX PT, R0, R14, RZ, 0x181f ;  /* 0x00181fff0e007589 */ /* 0x00072400000e0000 */
.L_x_5433:
        /* <DEDUP_REMOVED lines=24> */
.L_x_5279:
[----:B------:R-:W-:Y:S05]  /*2df0*/  BSYNC B0 ;  /* 0x0000000000007941 */ /* 0x000fea0003800000 */
.L_x_5278:
[----:B------:R-:W-:Y:S05]  /*2e00*/  BRA.DIV ~URZ, `(.L_x_5280) ;  /* 0x000169a27f007947 */ /* 0x000fea000b800000 */
[----:B--2---:R2:W1:Y:S04]  /*2e10*/  SHFL.IDX PT, R4, R5, 0x1, 0x181f ;  /* 0x00381f0005047f89 */ /* 0x00446800000e0000 */
[----:B----4-:R2:W4:Y:S02]  /*2e20*/  SHFL.IDX PT, R0, R14, 0x1, 0x181f ;  /* 0x00381f000e007f89 */ /* 0x01052400000e0000 */
.L_x_5434:
        /* <DEDUP_REMOVED lines=23> */
.L_x_5282:
[----:B------:R-:W-:Y:S05]  /*2fa0*/  BSYNC B0 ;  /* 0x0000000000007941 */ /* 0x000fea0003800000 */
.L_x_5281:
[----:B------:R-:W-:Y:S05]  /*2fb0*/  BRA.DIV ~URZ, `(.L_x_5283) ;  /* 0x000168c27f007947 */ /* 0x000fea000b800000 */
[----:B-1----:R1:W2:Y:S02]  /*2fc0*/  SHFL.IDX PT, R4, R5, 0x2, 0x181f ;  /* 0x00581f0005047f89 */ /* 0x0022a400000e0000 */
.L_x_5435:
[----:B------:R-:W-:Y:S05]  /*2fd0*/  BRA.DIV ~URZ, `(.L_x_5284) ;  /* 0x000169127f007947 */ /* 0x000fea000b800000 */
[----:B----4-:R4:W1:Y:S02]  /*2fe0*/  SHFL.IDX PT, R0, R14, 0x2, 0x181f ;  /* 0x00581f000e007f89 */ /* 0x01086400000e0000 */
.L_x_5436:
        /* <DEDUP_REMOVED lines=23> */
.L_x_5286:
[----:B------:R-:W-:Y:S05]  /*3160*/  BSYNC B0 ;  /* 0x0000000000007941 */ /* 0x000fea0003800000 */
.L_x_5285:
[----:B------:R-:W-:Y:S05]  /*3170*/  BRA.DIV ~URZ, `(.L_x_5287) ;  /* 0x000167e27f007947 */ /* 0x000fea000b800000 */
[----:B--2---:R2:W3:Y:S04]  /*3180*/  SHFL.IDX PT, R4, R5, 0x3, 0x181f ;  /* 0x00781f0005047f89 */ /* 0x0044e800000e0000 */
[----:B-1----:R2:W1:Y:S02]  /*3190*/  SHFL.IDX PT, R0, R14, 0x3, 0x181f ;  /* 0x00781f000e007f89 */ /* 0x00246400000e0000 */
.L_x_5437:
        /* <DEDUP_REMOVED lines=102> */
[C---:B------:R-:W-:Y:S01]  /*3800*/  @P0 ISETP.GE.AND P2, PT, R225.reuse, c[0x0][0x1d4], PT ;  /* 0x00007500e1000a0c */ /* 0x040fe20003f46270 */
        /* <DEDUP_REMOVED lines=11> */
[----:B---3--:R-:W-:Y:S02]  /*38c0*/  @P3 LEA R6, P1, R218, R8, 0x1 ;  /* 0x00000008da063211 */ /* 0x008fe400078208ff */
        /* <DEDUP_REMOVED lines=45> */
[----:B------:R-:W1:Y:S04]  /*3ba0*/  LDSM.16.M88.4 R28, [R201] ;  /* 0x00000000c91c783b */ /* 0x000e680000000200 */
[----:B------:R-:W2:Y:S04]  /*3bb0*/  LDSM.16.M88.4 R32, [R201+0x800] ;  /* 0x00080000c920783b */ /* 0x000ea80000000200 */
[----:B------:R-:W-:Y:S04]  /*3bc0*/  LDSM.16.M88.4 R40, [R201+0x1000] ;  /* 0x00100000c928783b */ /* 0x000fe80000000200 */
[----:B------:R-:W3:Y:S04]  /*3bd0*/  LDSM.16.M88.4 R48, [R201+0x1800] ;  /* 0x00180000c930783b */ /* 0x000ee80000000200 */
[----:B------:R-:W-:Y:S04]  /*3be0*/  LDSM.16.M88.4 R8, [R209] ;  /* 0x00000000d108783b */ /* 0x000fe80000000200 */
[----:B------:R-:W-:Y:S04]  /*3bf0*/  LDSM.16.M88.4 R44, [R200] ;  /* 0x00000000c82c783b */ /* 0x000fe80000000200 */
[----:B------:R-:W4:Y:S04]  /*3c00*/  LDSM.16.M88.4 R52, [R200+0x800] ;  /* 0x00080000c834783b */ /* 0x000f280000000200 */
[----:B------:R-:W-:Y:S04]  /*3c10*/  LDSM.16.M88.4 R72, [R200+0x1000] ;  /* 0x00100000c848783b */ /* 0x000fe80000000200 */
[----:B------:R-:W5:Y:S04]  /*3c20*/  LDSM.16.M88.4 R76, [R200+0x1800] ;  /* 0x00180000c84c783b */ /* 0x000f680000000200 */
[----:B------:R-:W-:Y:S01]  /*3c30*/  @!PT LDS RZ, [RZ] ;  /* 0x00000000fffff984 */ /* 0x000fe20000000800 */
[----:B------:R-:W-:Y:S01]  /*3c40*/  @!PT LDS RZ, [RZ] ;  /* 0x00000000fffff984 */ /* 0x000fe20000000800 */
[----:B------:R-:W-:Y:S01]  /*3c50*/  @!PT LDS RZ, [RZ] ;  /* 0x00000000fffff984 */ /* 0x000fe20000000800 */
[----:B------:R3:W-:Y:S01]  /*3c60*/  LDGSTS.E.BYPASS.LTC128B.128 [R215+0x100], [R20.64], !P0 ;  /* 0x0010000014d77fae */ /* 0x0007e2000c101d46 */
[C---:B------:R-:W-:Y:S01]  /*3c70*/  ISETP.LT.OR P0, PT, R13.reuse, 0x1, P5 ;  /* 0x000000010d00780c */ /* 0x040fe20002f01670 */
[C---:B-1----:R-:W-:Y:S08]  /*3c80*/  HMMA.16816.F32 R36, R4.reuse, R28, RZ ;  /* 0x0000001c0424723c */ /* 0x042ff000000018ff */
[----:B--2---:R-:W-:Y:S04]  /*3c90*/  HMMA.16816.F32 R24, R4, R32, RZ ;  /* 0x000000200418723c */ /* 0x004fe800000018ff */
[----:B------:R1:W-:Y:S01]  /*3ca0*/  LDGSTS.E.BYPASS.LTC128B.128 [R215+0x2100], [R18.64], !P0 ;  /* 0x0210000012d77fae */ /* 0x0003e2000c101d46 */
[----:B------:R-:W-:-:S02]  /*3cb0*/  ISETP.LT.OR P0, PT, R13, 0x1, P1 ;  /* 0x000000010d00780c */ /* 0x000fc40000f01670 */
[----:B------:R-:W-:Y:S01]  /*3cc0*/  ISETP.LT.OR P1, PT, R13, 0x21, P1 ;  /* 0x000000210d00780c */ /* 0x000fe20000f21670 */
[C---:B------:R-:W-:Y:S10]  /*3cd0*/  HMMA.16816.F32 R28, R4.reuse, R30, RZ ;  /* 0x0000001e041c723c */ /* 0x040ff400000018ff */
[----:B------:R2:W-:Y:S01]  /*3ce0*/  LDGSTS.E.BYPASS.LTC128B.128 [R215+0x4100], [R16.64], !P0 ;  /* 0x0410000010d77fae */ /* 0x0005e2000c101d46 */
[C---:B---3--:R-:W-:Y:S08]  /*3cf0*/  HMMA.16816.F32 R64, R4.reuse, R48, RZ ;  /* 0x000000300440723c */ /* 0x048ff000000018ff */
[----:B------:R-:W-:Y:S08]  /*3d00*/  HMMA.16816.F32 R60, R4, R50, RZ ;  /* 0x00000032043c723c */ /* 0x000ff000000018ff */
[C---:B----4-:R-:W-:Y:S08]  /*3d10*/  HMMA.16816.F32 R48, R8.reuse, R52, R24 ;  /* 0x000000340830723c */ /* 0x050ff00000001818 */
[----:B------:R-:W-:Y:S01]  /*3d20*/  HMMA.16816.F32 R68, R8, R44, R36 ;  /* 0x0000002c0844723c */ /* 0x000fe20000001824 */
[----:B--2---:R-:W-:-:S05]  /*3d30*/  IADD3 R16, P0, R12, R99, RZ ;  /* 0x000000630c107210 */ /* 0x004fca0007f1e0ff */
[----:B------:R-:W-:Y:S01]  /*3d40*/  IMAD.X R17, R3, 0x1, R93, P0 ;  /* 0x0000000103117824 */ /* 0x000fe200000e065d */
[----:B------:R-:W-:Y:S01]  /*3d50*/  ISETP.LT.OR P0, PT, R13, 0x1, P4 ;  /* 0x000000010d00780c */ /* 0x000fe20002701670 */
[C---:B------:R-:W-:Y:S08]  /*3d60*/  HMMA.16816.F32 R56, R8.reuse, R46, R28 ;  /* 0x0000002e0838723c */ /* 0x040ff0000000181c */
[----:B-----5:R-:W-:Y:S04]  /*3d70*/  HMMA.16816.F32 R28, R8, R78, R60 ;  /* 0x0000004e081c723c */ /* 0x020fe8000000183c */
        /* <DEDUP_REMOVED lines=14> */
[----:B------:R-:W-:Y:S01]  /*3e60*/  LDSM.16.M88.4 R24, [R203] ;  /* 0x00000000cb18783b */ /* 0x000fe20000000200 */
[C---:B--2---:R-:W-:Y:S03]  /*3e70*/  HMMA.16816.F32 R20, R4.reuse, R34, RZ ;  /* 0x000000220414723c */ /* 0x044fe600000018ff */
[----:B------:R-:W-:Y:S04]  /*3e80*/  LDSM.16.M88.4 R80, [R201+0x3800] ;  /* 0x00380000c950783b */ /* 0x000fe80000000200 */
[----:B-1----:R-:W-:Y:S01]  /*3e90*/  LDSM.16.M88.4 R16, [R203+0x1000] ;  /* 0x00100000cb10783b */ /* 0x002fe20000000200 */
[C---:B------:R-:W-:Y:S03]  /*3ea0*/  HMMA.16816.F32 R32, R4.reuse, R40, RZ ;  /* 0x000000280420723c */ /* 0x040fe600000018ff */
[----:B------:R-:W-:Y:S04]  /*3eb0*/  LDSM.16.M88.4 R88, [R200+0x7800] ;  /* 0x00780000c858783b */ /* 0x000fe80000000200 */
[----:B------:R-:W0:Y:S01]  /*3ec0*/  LDGDEPBAR ;  /* 0x00000000000079af */ /* 0x000e220000000000 */
[----:B------:R-:W-:Y:S03]  /*3ed0*/  HMMA.16816.F32 R40, R4, R42, RZ ;  /* 0x0000002a0428723c */ /* 0x000fe600000018ff */
[----:B------:R-:W1:Y:S01]  /*3ee0*/  LDSM.16.M88.4 R4, [R211] ;  /* 0x00000000d304783b */ /* 0x000e620000000200 */
[----:B----4-:R-:W-:-:S04]  /*3ef0*/  IADD3 R2, R200, 0x6000, RZ ;  /* 0x00006000c8027810 */ /* 0x010fc80007ffe0ff */
[----:B------:R-:W-:Y:S01]  /*3f00*/  HMMA.16816.F32 R44, R8, R54, R20 ;  /* 0x00000036082c723c */ /* 0x000fe20000001814 */
[----:B------:R-:W2:Y:S01]  /*3f10*/  LDSM.16.M88.4 R20, [R203+0x800] ;  /* 0x00080000cb14783b */ /* 0x000ea20000000200 */
[----:B------:R-:W-:-:S05]  /*3f20*/  IMAD.IADD R202, R2, 0x1, R0 ;  /* 0x0000000102ca7824 */ /* 0x000fca00078e0200 */
[----:B------:R-:W-:Y:S01]  /*3f30*/  LDSM.16.M88.4 R84, [R202+-0x4800] ;  /* 0xffb80000ca54783b */ /* 0x000fe20000000200 */
[C---:B------:R-:W-:Y:S08]  /*3f40*/  HMMA.16816.F32 R36, R8.reuse, R72, R32 ;  /* 0x000000480824723c */ /* 0x040ff00000001820 */
[C---:B---3--:R-:W-:Y:S01]  /*3f50*/  HMMA.16816.F32 R12, R8.reuse, R74, R40 ;  /* 0x0000004a080c723c */ /* 0x048fe20000001828 */
[----:B------:R-:W3:Y:S04]  /*3f60*/  LDSM.16.M88.4 R40, [R203+0x1800] ;  /* 0x00180000cb28783b */ /* 0x000ee80000000200 */
[----:B------:R-:W-:Y:S03]  /*3f70*/  LDSM.16.M88.4 R72, [R202+-0x5800] ;  /* 0xffa80000ca48783b */ /* 0x000fe60000000200 */
[----:B------:R-:W-:Y:S01]  /*3f80*/  HMMA.16816.F32 R32, R8, R76, R64 ;  /* 0x0000004c0820723c */ /* 0x000fe20000001840 */
[----:B------:R-:W-:Y:S04]  /*3f90*/  LDSM.16.M88.4 R8, [R210] ;  /* 0x00000000d208783b */ /* 0x000fe80000000200 */
[----:B------:R-:W4:Y:S04]  /*3fa0*/  LDSM.16.M88.4 R64, [R202+-0x6000] ;  /* 0xffa00000ca40783b */ /* 0x000f280000000200 */
[----:B------:R-:W5:Y:S01]  /*3fb0*/  LDSM.16.M88.4 R76, [R202+-0x5000] ;  /* 0xffb00000ca4c783b */ /* 0x000f620000000200 */
[C---:B-1----:R-:W-:Y:S03]  /*3fc0*/  HMMA.16816.F32 R60, R4.reuse, R24, R68 ;  /* 0x00000018043c723c */ /* 0x042fe60000001844 */
[----:B------:R-:W-:Y:S05]  /*3fd0*/  LDSM.16.M88.4 R68, [R201+0x3000] ;  /* 0x00300000c944783b */ /* 0x000fea0000000200 */
[C---:B------:R-:W-:Y:S01]  /*3fe0*/  HMMA.16816.F32 R52, R4.reuse, R26, R56 ;  /* 0x0000001a0434723c */ /* 0x040fe20000001838 */
[----:B------:R-:W-:Y:S07]  /*3ff0*/  LDSM.16.M88.4 R56, [R201+0x2800] ;  /* 0x00280000c938783b */ /* 0x000fee0000000200 */
[C---:B--2---:R-:W-:Y:S08]  /*4000*/  HMMA.16816.F32 R48, R4.reuse, R20, R48 ;  /* 0x000000140430723c */ /* 0x044ff00000001830 */
[C---:B------:R-:W-:Y:S08]  /*4010*/  HMMA.16816.F32 R44, R4.reuse, R22, R44 ;  /* 0x00000016042c723c */ /* 0x040ff0000000182c */
[C---:B------:R-:W-:Y:S08]  /*4020*/  HMMA.16816.F32 R36, R4.reuse, R16, R36 ;  /* 0x000000100424723c */ /* 0x040ff00000001824 */
[C---:B------:R-:W-:Y:S08]  /*4030*/  HMMA.16816.F32 R20, R4.reuse, R18, R12 ;  /* 0x000000120414723c */ /* 0x040ff0000000180c */
[C---:B---3--:R-:W-:Y:S08]  /*4040*/  HMMA.16816.F32 R16, R4.reuse, R40, R32 ;  /* 0x000000280410723c */ /* 0x048ff00000001820 */
[----:B------:R-:W-:Y:S01]  /*4050*/  HMMA.16816.F32 R12, R4, R42, R28 ;  /* 0x0000002a040c723c */ /* 0x000fe2000000181c */
[----:B------:R-:W-:Y:S04]  /*4060*/  LDSM.16.M88.4 R4, [R208+0x4000] ;  /* 0x00400000d004783b */ /* 0x000fe80000000200 */
[----:B------:R-:W1:Y:S03]  /*4070*/  LDSM.16.M88.4 R28, [R201+0x2000] ;  /* 0x00200000c91c783b */ /* 0x000e660000000200 */
[C---:B----4-:R-:W-:Y:S01]  /*4080*/  HMMA.16816.F32 R24, R8.reuse, R64, R60 ;  /* 0x000000400818723c */ /* 0x050fe2000000183c */
[----:B------:R-:W-:Y:S07]  /*4090*/  LDSM.16.M88.4 R60, [R200+0x2800] ;  /* 0x00280000c83c783b */ /* 0x000fee0000000200 */
[C---:B------:R-:W-:Y:S01]  /*40a0*/  HMMA.16816.F32 R32, R8.reuse, R66, R52 ;  /* 0x000000420820723c */ /* 0x040fe20000001834 */
[----:B------:R-:W-:Y:S04]  /*40b0*/  LDSM.16.M88.4 R52, [R203+0x2800] ;  /* 0x00280000cb34783b */ /* 0x000fe80000000200 */
[----:B------:R-:W-:Y:S03]  /*40c0*/  LDSM.16.M88.4 R64, [R203+0x3000] ;  /* 0x00300000cb40783b */ /* 0x000fe60000000200 */
[C---:B------:R-:W-:Y:S01]  /*40d0*/  HMMA.16816.F32 R40, R8.reuse, R72, R48 ;  /* 0x000000480828723c */ /* 0x040fe20000001830 */
[----:B------:R-:W-:Y:S07]  /*40e0*/  LDSM.16.M88.4 R48, [R200+0x2000] ;  /* 0x00200000c830783b */ /* 0x000fee0000000200 */
[C---:B------:R-:W-:Y:S01]  /*40f0*/  HMMA.16816.F32 R44, R8.reuse, R74, R44 ;  /* 0x0000004a082c723c */ /* 0x040fe2000000182c */
[----:B------:R-:W-:Y:S07]  /*4100*/  LDSM.16.M88.4 R72, [R200+0x3000] ;  /* 0x00300000c848783b */ /* 0x000fee0000000200 */
[C---:B-----5:R-:W-:Y:S08]  /*4110*/  HMMA.16816.F32 R36, R8.reuse, R76, R36 ;  /* 0x0000004c0824723c */ /* 0x060ff00000001824 */
[C---:B------:R-:W-:Y:S01]  /*4120*/  HMMA.16816.F32 R20, R8.reuse, R78, R20 ;  /* 0x0000004e0814723c */ /* 0x040fe20000001814 */
[----:B------:R-:W-:Y:S07]  /*4130*/  LDSM.16.M88.4 R76, [R200+0x3800] ;  /* 0x00380000c84c783b */ /* 0x000fee0000000200 */
[C---:B------:R-:W-:Y:S08]  /*4140*/  HMMA.16816.F32 R16, R8.reuse, R84, R16 ;  /* 0x000000540810723c */ /* 0x040ff00000001810 */
[----:B------:R-:W-:Y:S01]  /*4150*/  HMMA.16816.F32 R12, R8, R86, R12 ;  /* 0x00000056080c723c */ /* 0x000fe2000000180c */
[----:B------:R-:W2:Y:S04]  /*4160*/  LDSM.16.M88.4 R8, [R209+0x4000] ;  /* 0x00400000d108783b */ /* 0x000ea80000000200 */
[----:B------:R-:W-:Y:S03]  /*4170*/  LDSM.16.M88.4 R84, [R201+0x7800] ;  /* 0x00780000c954783b */ /* 0x000fe60000000200 */
[C---:B-1----:R-:W-:Y:S08]  /*4180*/  HMMA.16816.F32 R24, R4.reuse, R28, R24 ;  /* 0x0000001c0418723c */ /* 0x042ff00000001818 */
[C---:B------:R-:W-:Y:S08]  /*4190*/  HMMA.16816.F32 R28, R4.reuse, R30, R32 ;  /* 0x0000001e041c723c */ /* 0x040ff00000001820 */
[C---:B------:R-:W-:Y:S08]  /*41a0*/  HMMA.16816.F32 R32, R4.reuse, R56, R40 ;  /* 0x000000380420723c */ /* 0x040ff00000001828 */
[C---:B------:R-:W-:Y:S01]  /*41b0*/  HMMA.16816.F32 R56, R4.reuse, R58, R44 ;  /* 0x0000003a0438723c */ /* 0x040fe2000000182c */
[----:B------:R-:W-:Y:S07]  /*41c0*/  LDSM.16.M88.4 R44, [R202+-0x4000] ;  /* 0xffc00000ca2c783b */ /* 0x000fee0000000200 */
[C---:B------:R-:W-:Y:S08]  /*41d0*/  HMMA.16816.F32 R40, R4.reuse, R68, R36 ;  /* 0x000000440428723c */ /* 0x040ff00000001824 */
[C---:B------:R-:W-:Y:S01]  /*41e0*/  HMMA.16816.F32 R36, R4.reuse, R70, R20 ;  /* 0x000000460424723c */ /* 0x040fe20000001814 */
[----:B------:R-:W-:Y:S04]  /*41f0*/  LDSM.16.M88.4 R20, [R203+0x2000] ;  /* 0x00200000cb14783b */ /* 0x000fe80000000200 */
[----:B------:R-:W-:Y:S03]  /*4200*/  LDSM.16.M88.4 R68, [R203+0x3800] ;  /* 0x00380000cb44783b */ /* 0x000fe60000000200 */
[C---:B------:R-:W-:Y:S08]  /*4210*/  HMMA.16816.F32 R16, R4.reuse, R80, R16 ;  /* 0x000000500410723c */ /* 0x040ff00000001810 */
[----:B------:R-:W-:Y:S01]  /*4220*/  HMMA.16816.F32 R12, R4, R82, R12 ;  /* 0x00000052040c723c */ /* 0x000fe2000000180c */
[----:B------:R-:W1:Y:S04]  /*4230*/  LDSM.16.M88.4 R4, [R211+0x4000] ;  /* 0x00400000d304783b */ /* 0x000e680000000200 */
[----:B------:R-:W-:Y:S03]  /*4240*/  LDSM.16.M88.4 R80, [R201+0x7000] ;  /* 0x00700000c950783b */ /* 0x000fe60000000200 */
[C---:B--2---:R-:W-:Y:S08]  /*4250*/  HMMA.16816.F32 R24, R8.reuse, R48, R24 ;  /* 0x000000300818723c */ /* 0x044ff00000001818 */
[C---:B------:R-:W-:Y:S08]  /*4260*/  HMMA.16816.F32 R32, R8.reuse, R60, R32 ;  /* 0x0000003c0820723c */ /* 0x040ff00000001820 */
[C---:B------:R-:W-:Y:S01]  /*4270*/  HMMA.16816.F32 R56, R8.reuse, R62, R56 ;  /* 0x0000003e0838723c */ /* 0x040fe20000001838 */
[----:B------:R-:W-:Y:S07]  /*4280*/  LDSM.16.M88.4 R60, [R202+-0x3000] ;  /* 0xffd00000ca3c783b */ /* 0x000fee0000000200 */
[C---:B------:R-:W-:Y:S01]  /*4290*/  HMMA.16816.F32 R28, R8.reuse, R50, R28 ;  /* 0x00000032081c723c */ /* 0x040fe2000000181c */
[----:B------:R-:W-:Y:S07]  /*42a0*/  LDSM.16.M88.4 R48, [R202+-0x3800] ;  /* 0xffc80000ca30783b */ /* 0x000fee0000000200 */
[C---:B------:R-:W-:Y:S08]  /*42b0*/  HMMA.16816.F32 R40, R8.reuse, R72, R40 ;  /* 0x000000480828723c */ /* 0x040ff00000001828 */
[C---:B------:R-:W-:Y:S01]  /*42c0*/  HMMA.16816.F32 R36, R8.reuse, R74, R36 ;  /* 0x0000004a0824723c */ /* 0x040fe20000001824 */
[----:B------:R-:W-:Y:S07]  /*42d0*/  LDSM.16.M88.4 R72, [R201+0x5800] ;  /* 0x00580000c948783b */ /* 0x000fee0000000200 */
[C---:B------:R-:W-:Y:S08]  /*42e0*/  HMMA.16816.F32 R16, R8.reuse, R76, R16 ;  /* 0x0000004c0810723c */ /* 0x040ff00000001810 */
[----:B------:R-:W-:Y:S01]  /*42f0*/  HMMA.16816.F32 R12, R8, R78, R12 ;  /* 0x0000004e080c723c */ /* 0x000fe2000000180c */
[----:B------:R-:W2:Y:S04]  /*4300*/  LDSM.16.M88.4 R8, [R210+0x4000] ;  /* 0x00400000d208783b */ /* 0x000ea80000000200 */
[----:B------:R-:W3:Y:S03]  /*4310*/  LDSM.16.M88.4 R76, [R202+-0x2800] ;  /* 0xffd80000ca4c783b */ /* 0x000ee60000000200 */
[C---:B-1----:R-:W-:Y:S08]  /*4320*/  HMMA.16816.F32 R24, R4.reuse, R20, R24 ;  /* 0x000000140418723c */ /* 0x042ff00000001818 */
[C---:B------:R-:W-:Y:S08]  /*4330*/  HMMA.16816.F32 R32, R4.reuse, R52, R32 ;  /* 0x000000340420723c */ /* 0x040ff00000001820 */
[C---:B------:R-:W-:Y:S01]  /*4340*/  HMMA.16816.F32 R56, R4.reuse, R54, R56 ;  /* 0x000000360438723c */ /* 0x040fe20000001838 */
        /* <DEDUP_REMOVED lines=25> */
[C---:B------:R-:W-:Y:S01]  /*44e0*/  HMMA.16816.F32 R56, R4.reuse, R54, R56 ;  /* 0x000000360438723c */ /* 0x040fe20000001838 */
[----:B------:R-:W-:Y:S07]  /*44f0*/  LDSM.16.M88.4 R52, [R203+0x4800] ;  /* 0x00480000cb34783b */ /* 0x000fee0000000200 */
[C---:B------:R-:W-:Y:S08]  /*4500*/  HMMA.16816.F32 R28, R4.reuse, R22, R28 ;  /* 0x00000016041c723c */ /* 0x040ff0000000181c */
        /* <DEDUP_REMOVED lines=15> */
[----:B------:R-:W-:Y:S07]  /*4600*/  LDSM.16.M88.4 R68, [R202+-0x1000] ;  /* 0xfff00000ca44783b */ /* 0x000fee0000000200 */
[C---:B---3--:R-:W-:Y:S08]  /*4610*/  HMMA.16816.F32 R24, R8.reuse, R76, R20 ;  /* 0x0000004c0818723c */ /* 0x048ff00000001814 */
[----:B------:R-:W-:Y:S01]  /*4620*/  HMMA.16816.F32 R12, R8, R78, R12 ;  /* 0x0000004e080c723c */ /* 0x000fe2000000180c */
[----:B------:R-:W2:Y:S04]  /*4630*/  LDSM.16.M88.4 R8, [R210+0x8000] ;  /* 0x00800000d208783b */ /* 0x000ea80000000200 */
[----:B------:R-:W3:Y:S03]  /*4640*/  LDSM.16.M88.4 R76, [R202+-0x800] ;  /* 0xfff80000ca4c783b */ /* 0x000ee60000000200 */
[C---:B-1----:R-:W-:Y:S08]  /*4650*/  HMMA.16816.F32 R16, R4.reuse, R44, R16 ;  /* 0x0000002c0410723c */ /* 0x042ff00000001810 */
[C---:B------:R-:W-:Y:S08]  /*4660*/  HMMA.16816.F32 R32, R4.reuse, R52, R32 ;  /* 0x000000340420723c */ /* 0x040ff00000001820 */
[C---:B------:R-:W-:Y:S08]  /*4670*/  HMMA.16816.F32 R56, R4.reuse, R54, R56 ;  /* 0x000000360438723c */ /* 0x040ff00000001838 */
[C---:B------:R-:W-:Y:S08]  /*4680*/  HMMA.16816.F32 R20, R4.reuse, R46, R28 ;  /* 0x0000002e0414723c */ /* 0x040ff0000000181c */
[C---:B------:R-:W-:Y:S08]  /*4690*/  HMMA.16816.F32 R40, R4.reuse, R64, R40 ;  /* 0x000000400428723c */ /* 0x040ff00000001828 */
[C---:B------:R-:W-:Y:S01]  /*46a0*/  HMMA.16816.F32 R36, R4.reuse, R66, R36 ;  /* 0x000000420424723c */ /* 0x040fe20000001824 */
[----:B------:R-:W-:Y:S07]  /*46b0*/  LDSM.16.M88.4 R64, [R201+0x6000] ;  /* 0x00600000c940783b */ /* 0x000fee0000000200 */
[C---:B----4-:R-:W-:Y:S08]  /*46c0*/  HMMA.16816.F32 R28, R4.reuse, R72, R24 ;  /* 0x00000048041c723c */ /* 0x050ff00000001818 */
[----:B------:R-:W-:Y:S01]  /*46d0*/  HMMA.16816.F32 R12, R4, R74, R12 ;  /* 0x0000004a040c723c */ /* 0x000fe2000000180c */
[----:B------:R-:W-:Y:S04]  /*46e0*/  LDSM.16.M88.4 R4, [R208+0xc000] ;  /* 0x00c00000d004783b */ /* 0x000fe80000000200 */
[----:B------:R-:W1:Y:S03]  /*46f0*/  LDSM.16.M88.4 R72, [R201+0x6800] ;  /* 0x00680000c948783b */ /* 0x000e660000000200 */
[C---:B--2---:R-:W-:Y:S08]  /*4700*/  HMMA.16816.F32 R24, R8.reuse, R48, R16 ;  /* 0x000000300818723c */ /* 0x044ff00000001810 */
[C---:B------:R-:W-:Y:S08]  /*4710*/  HMMA.16816.F32 R16, R8.reuse, R60, R32 ;  /* 0x0000003c0810723c */ /* 0x040ff00000001820 */
[C---:B------:R-:W-:Y:S01]  /*4720*/  HMMA.16816.F32 R56, R8.reuse, R62, R56 ;  /* 0x0000003e0838723c */ /* 0x040fe20000001838 */
[----:B------:R-:W-:Y:S07]  /*4730*/  LDSM.16.M88.4 R60, [R200+0x6000] ;  /* 0x00600000c83c783b */ /* 0x000fee0000000200 */
        /* <DEDUP_REMOVED lines=11> */
[----:B------:R-:W-:Y:S04]  /*47f0*/  LDSM.16.M88.4 R72, [R203+0x6800] ;  /* 0x00680000cb48783b */ /* 0x000fe80000000200 */
[----:B------:R-:W-:Y:S03]  /*4800*/  LDSM.16.M88.4 R56, [R202] ;  /* 0x00000000ca38783b */ /* 0x000fe60000000200 */
[C---:B------:R-:W-:Y:S01]  /*4810*/  HMMA.16816.F32 R36, R4.reuse, R66, R20 ;  /* 0x000000420424723c */ /* 0x040fe20000001814 */
[----:B------:R-:W-:Y:S07]  /*4820*/  LDSM.16.M88.4 R64, [R203+0x6000] ;  /* 0x00600000cb40783b */ /* 0x000fee0000000200 */
[C---:B------:R-:W-:Y:S01]  /*4830*/  HMMA.16816.F32 R24, R4.reuse, R80, R52 ;  /* 0x000000500418723c */ /* 0x040fe20000001834 */
[----:B------:R-:W-:Y:S07]  /*4840*/  LDSM.16.M88.4 R52, [R202+0x800] ;  /* 0x00080000ca34783b */ /* 0x000fee0000000200 */
[C---:B------:R-:W-:Y:S01]  /*4850*/  HMMA.16816.F32 R20, R4.reuse, R82, R48 ;  /* 0x000000520414723c */ /* 0x040fe20000001830 */
[----:B------:R-:W-:Y:S04]  /*4860*/  LDSM.16.M88.4 R80, [R203+0x7000] ;  /* 0x00700000cb50783b */ /* 0x000fe80000000200 */
[----:B------:R-:W-:Y:S03]  /*4870*/  LDSM.16.M88.4 R48, [R202+0x1000] ;  /* 0x00100000ca30783b */ /* 0x000fe60000000200 */
[C---:B------:R-:W-:Y:S01]  /*4880*/  HMMA.16816.F32 R16, R4.reuse, R84, R44 ;  /* 0x000000540410723c */ /* 0x040fe2000000182c */
[----:B------:R-:W-:Y:S07]  /*4890*/  LDSM.16.M88.4 R44, [R202+0x1800] ;  /* 0x00180000ca2c783b */ /* 0x000fee0000000200 */
[----:B------:R-:W-:Y:S01]  /*48a0*/  HMMA.16816.F32 R4, R4, R86, R8 ;  /* 0x000000560404723c */ /* 0x000fe20000001808 */
[----:B------:R-:W1:Y:S04]  /*48b0*/  LDSM.16.M88.4 R8, [R211+0xc000] ;  /* 0x00c00000d308783b */ /* 0x000e680000000200 */
[----:B------:R-:W4:Y:S03]  /*48c0*/  LDSM.16.M88.4 R84, [R203+0x7800] ;  /* 0x00780000cb54783b */ /* 0x000f260000000200 */
[C---:B--2---:R-:W-:Y:S08]  /*48d0*/  HMMA.16816.F32 R32, R12.reuse, R68, R32 ;  /* 0x000000440c20723c */ /* 0x044ff00000001820 */
[C---:B------:R-:W-:Y:S08]  /*48e0*/  HMMA.16816.F32 R28, R12.reuse, R70, R28 ;  /* 0x000000460c1c723c */ /* 0x040ff0000000181c */
[C---:B---3--:R-:W-:Y:S08]  /*48f0*/  HMMA.16816.F32 R24, R12.reuse, R76, R24 ;  /* 0x0000004c0c18723c */ /* 0x048ff00000001818 */
[C---:B------:R-:W-:Y:S08]  /*4900*/  HMMA.16816.F32 R40, R12.reuse, R60, R40 ;  /* 0x0000003c0c28723c */ /* 0x040ff00000001828 */
[C---:B------:R-:W-:Y:S08]  /*4910*/  HMMA.16816.F32 R36, R12.reuse, R62, R36 ;  /* 0x0000003e0c24723c */ /* 0x040ff00000001824 */
[C---:B------:R-:W-:Y:S08]  /*4920*/  HMMA.16816.F32 R20, R12.reuse, R78, R20 ;  /* 0x0000004e0c14723c */ /* 0x040ff00000001814 */
[C---:B------:R-:W-:Y:S08]  /*4930*/  HMMA.16816.F32 R16, R12.reuse, R88, R16 ;  /* 0x000000580c10723c */ /* 0x040ff00000001810 */
[----:B------:R-:W-:Y:S01]  /*4940*/  HMMA.16816.F32 R12, R12, R90, R4 ;  /* 0x0000005a0c0c723c */ /* 0x000fe20000001804 */
[----:B------:R-:W2:Y:S01]  /*4950*/  LDSM.16.M88.4 R4, [R210+0xc000] ;  /* 0x00c00000d204783b */ /* 0x000ea20000000200 */
[----:B------:R-:W-:-:S06]  /*4960*/  DEPBAR.LE SB0, 0x0 ;  /* 0x000080000000791a */ /* 0x000fcc0000000000 */
[C---:B-1----:R-:W-:Y:S08]  /*4970*/  HMMA.16816.F32 R32, R8.reuse, R72, R32 ;  /* 0x000000480820723c */ /* 0x042ff00000001820 */
[C---:B------:R-:W-:Y:S08]  /*4980*/  HMMA.16816.F32 R28, R8.reuse, R74, R28 ;  /* 0x0000004a081c723c */ /* 0x040ff0000000181c */
[C---:B------:R-:W-:Y:S08]  /*4990*/  HMMA.16816.F32 R24, R8.reuse, R80, R24 ;  /* 0x000000500818723c */ /* 0x040ff00000001818 */
        /* <DEDUP_REMOVED lines=45> */
.L_x_5438:
        /* <DEDUP_REMOVED lines=26> */
.L_x_5439:
        /* <DEDUP_REMOVED lines=27> */
.L_x_5289:
[----:B------:R-:W-:Y:S05]  /*4fc0*/  BSYNC B0 ;  /* 0x0000000000007941 */ /* 0x000fea0003800000 */
.L_x_5288:
[----:B------:R-:W-:Y:S01]  /*4fd0*/  IMAD.MOV.U32 R0, RZ, RZ, c[0x0][0x2c4] ;  /* 0x0000b100ff007624 */ /* 0x000fe200078e00ff */
[----:B------:R-:W-:Y:S01]  /*4fe0*/  ULDC UR4, c[0x0][0x324] ;  /* 0x0000c90000047ab9 */ /* 0x000fe20000000800 */
[----:B-1----:R-:W-:Y:S01]  /*4ff0*/  IADD3 R2, R227, 0x1, -R100 ;  /* 0x00000001e3027810 */ /* 0x002fe20007ffe864 */
        /* <DEDUP_REMOVED lines=13> */
.L_x_5440:
        /* <DEDUP_REMOVED lines=17> */
.L_x_5295:
[----:B------:R-:W-:-:S04]  /*51e0*/  MOV R5, 0x1 ;  /* 0x0000000100057802 */ /* 0x000fc80000000f00 */
[----:B------:R-:W-:-:S13]  /*51f0*/  ISETP.NE.AND P0, PT, R5, c[0x0][0x32c], PT ;  /* 0x0000cb0005007a0c */ /* 0x000fda0003f05270 */
[----:B------:R-:W-:-:S05]  /*5200*/  @P0 IMAD.HI.U32 R5, R3, c[0x0][0x330], RZ ;  /* 0x0000cc0003050a27 */ /* 0x000fca00078e00ff */
[----:B------:R-:W-:Y:S02]  /*5210*/  @P0 SHF.R.U32.HI R3, RZ, c[0x0][0x334], R5 ;  /* 0x0000cd00ff030a19 */ /* 0x000fe40000011605 */
.L_x_5296:
[----:B------:R-:W-:Y:S05]  /*5220*/  BSYNC B0 ;  /* 0x0000000000007941 */ /* 0x000fea0003800000 */
.L_x_5294:
[----:B------:R-:W-:-:S04]  /*5230*/  IMAD R3, R3, c[0x0][0x32c], -R100 ;  /* 0x0000cb0003037a24 */ /* 0x000fc800078e0a64 */
[----:B------:R-:W-:-:S05]  /*5240*/  IMAD.IADD R3, R3, 0x1, -R231 ;  /* 0x0000000103037824 */ /* 0x000fca00078e0ae7 */
[----:B------:R-:W-:Y:S02]  /*5250*/  IADD3 R5, R3, c[0x0][0x32c], RZ ;  /* 0x0000cb0003057a10 */ /* 0x000fe40007ffe0ff */
[----:B------:R-:W-:Y:S02]  /*5260*/  IMNMX R0, R0, R3, !PT ;  /* 0x0000000300007217 */ /* 0x000fe40007800200 */
[----:B------:R-:W-:Y:S02]  /*5270*/  IMNMX R2, R2, R5, PT ;  /* 0x0000000502027217 */ /* 0x000fe40003800200 */
.L_x_5293:
        /* <DEDUP_REMOVED lines=51> */
.L_x_5441:
        /* <DEDUP_REMOVED lines=17> */
.L_x_5300:
[----:B-12---:R-:W-:-:S04]  /*56c0*/  MOV R4, 0x1 ;  /* 0x0000000100047802 */ /* 0x006fc80000000f00 */
[----:B------:R-:W-:-:S13]  /*56d0*/  ISETP.NE.AND P0, PT, R4, c[0x0][0x32c], PT ;  /* 0x0000cb0004007a0c */ /* 0x000fda0003f05270 */
[----:B------:R-:W-:-:S05]  /*56e0*/  @P0 IMAD.HI.U32 R4, R3, c[0x0][0x330], RZ ;  /* 0x0000cc0003040a27 */ /* 0x000fca00078e00ff */
[----:B------:R-:W-:Y:S02]  /*56f0*/  @P0 SHF.R.U32.HI R3, RZ, c[0x0][0x334], R4 ;  /* 0x0000cd00ff030a19 */ /* 0x000fe40000011604 */
.L_x_5301:
[----:B------:R-:W-:Y:S05]  /*5700*/  BSYNC B0 ;  /* 0x0000000000007941 */ /* 0x000fea0003800000 */
.L_x_5299:
[----:B------:R-:W-:-:S04]  /*5710*/  IMAD R3, R3, c[0x0][0x32c], -R100 ;  /* 0x0000cb0003037a24 */ /* 0x000fc800078e0a64 */
[----:B------:R-:W-:-:S05]  /*5720*/  IMAD.IADD R3, R3, 0x1, -R231 ;  /* 0x0000000103037824 */ /* 0x000fca00078e0ae7 */
[----:B------:R-:W-:Y:S02]  /*5730*/  IADD3 R4, R3, c[0x0][0x32c], RZ ;  /* 0x0000cb0003047a10 */ /* 0x000fe40007ffe0ff */
[----:B------:R-:W-:Y:S02]  /*5740*/  IMNMX R0, R0, R3, !PT ;  /* 0x0000000300007217 */ /* 0x000fe40007800200 */
[----:B------:R-:W-:Y:S02]  /*5750*/  IMNMX R2, R2, R4, PT ;  /* 0x0000000402027217 */ /* 0x000fe40003800200 */
.L_x_5298:
        /* <DEDUP_REMOVED lines=16> */
[C---:B------:R-:W-:Y:S02]  /*5860*/  ISETP.LT.OR P0, PT, R2.reuse, 0x19, P0 ;  /* 0x000000190200780c */ /* 0x040fe40000701670 */
[----:B------:R-:W-:Y:S02]  /*5870*/  ISETP.LT.OR P2, PT, R2, 0x1, P2 ;  /* 0x000000010200780c */ /* 0x000fe40001741670 */
[----:B------:R-:W-:Y:S02]  /*5880*/  FMNMX.FTZ R3, R11, R3, !PT ;  /* 0x000000030b037209 */ /* 0x000fe40007810000 */
[----:B------:R-:W-:Y:S02]  /*5890*/  FSEL R6, R42, -INF , !P2 ;  /* 0xff8000002a067808 */ /* 0x000fe40005000000 */
[----:B------:R-:W-:Y:S02]  /*58a0*/  ISETP.LT.OR P3, PT, R2, 0x11, P3 ;  /* 0x000000110200780c */ /* 0x000fe40001f61670 */
[----:B-12---:R-:W-:-:S02]  /*58b0*/  FMNMX.FTZ R4, R6, R7, !PT ;  /* 0x0000000706047209 */ /* 0x006fc40007810000 */
[----:B------:R-:W-:Y:S02]  /*58c0*/  FSEL R24, R54, -INF , !P0 ;  /* 0xff80000036187808 */ /* 0x000fe40004000000 */
[----:B------:R-:W-:Y:S02]  /*58d0*/  FMNMX.FTZ R4, R12, R4, !PT ;  /* 0x000000040c047209 */ /* 0x000fe40007810000 */
[----:B------:R-:W-:Y:S02]  /*58e0*/  ISETP.GT.AND P0, PT, R0, 0x19, P1 ;  /* 0x000000190000780c */ /* 0x000fe40000f04270 */
[----:B------:R-:W-:Y:S02]  /*58f0*/  FMNMX.FTZ R3, R15, R3, !PT ;  /* 0x000000030f037209 */ /* 0x000fe40007810000 */
[----:B------:R-:W-:Y:S02]  /*5900*/  FSEL R14, R34, -INF , !P3 ;  /* 0xff800000220e7808 */ /* 0x000fe40005800000 */
[----:B------:R-:W-:-:S02]  /*5910*/  FMNMX.FTZ R4, R13, R4, !PT ;  /* 0x000000040d047209 */ /* 0x000fc40007810000 */
[----:B------:R-:W-:Y:S02]  /*5920*/  ISETP.LT.OR P0, PT, R2, 0x1a, P0 ;  /* 0x0000001a0200780c */ /* 0x000fe40000701670 */
[----:B------:R-:W-:Y:S02]  /*5930*/  FMNMX.FTZ R3, R16, R3, !PT ;  /* 0x0000000310037209 */ /* 0x000fe40007810000 */
[----:B------:R-:W-:Y:S02]  /*5940*/  FMNMX.FTZ R4, R14, R4, !PT ;  /* 0x000000040e047209 */ /* 0x000fe40007810000 */
[----:B------:R-:W-:Y:S02]  /*5950*/  FSEL R25, R55, -INF , !P0 ;  /* 0xff80000037197808 */ /* 0x000fe40004000000 */
[C---:B------:R-:W-:Y:S02]  /*5960*/  ISETP.GT.AND P2, PT, R0.reuse, 0x20, P1 ;  /* 0x000000200000780c */ /* 0x040fe40000f44270 */
[----:B------:R-:W-:-:S02]  /*5970*/  ISETP.GT.AND P0, PT, R0, 0x21, P1 ;  /* 0x000000210000780c */ /* 0x000fc40000f04270 */
[----:B------:R-:W-:Y:S02]  /*5980*/  FMNMX.FTZ R3, R18, R3, !PT ;  /* 0x0000000312037209 */ /* 0x000fe40007810000 */
[----:B------:R-:W-:Y:S02]  /*5990*/  FMNMX.FTZ R4, R17, R4, !PT ;  /* 0x0000000411047209 */ /* 0x000fe40007810000 */
[C---:B------:R-:W-:Y:S02]  /*59a0*/  ISETP.LT.OR P2, PT, R2.reuse, 0x21, P2 ;  /* 0x000000210200780c */ /* 0x040fe40001741670 */
[----:B------:R-:W-:Y:S02]  /*59b0*/  ISETP.LT.OR P0, PT, R2, 0x22, P0 ;  /* 0x000000220200780c */ /* 0x000fe40000701670 */
[----:B------:R-:W-:Y:S02]  /*59c0*/  FMNMX.FTZ R3, R19, R3, !PT ;  /* 0x0000000313037209 */ /* 0x000fe40007810000 */
[----:B------:R-:W-:-:S02]  /*59d0*/  FMNMX.FTZ R4, R24, R4, !PT ;  /* 0x0000000418047209 */ /* 0x000fc40007810000 */
[----:B------:R-:W-:Y:S02]  /*59e0*/  FSEL R91, R30, -INF , !P2 ;  /* 0xff8000001e5b7808 */ /* 0x000fe40005000000 */
[----:B------:R-:W-:Y:S02]  /*59f0*/  FSEL R90, R31, -INF , !P0 ;  /* 0xff8000001f5a7808 */ /* 0x000fe40004000000 */
[C---:B------:R-:W-:Y:S02]  /*5a00*/  ISETP.GT.AND P2, PT, R0.reuse, 0x28, P1 ;  /* 0x000000280000780c */ /* 0x040fe40000f44270 */
[----:B------:R-:W-:Y:S02]  /*5a10*/  ISETP.GT.AND P0, PT, R0, 0x29, P1 ;  /* 0x000000290000780c */ /* 0x000fe40000f04270 */
[----:B------:R-:W-:Y:S02]  /*5a20*/  FMNMX.FTZ R3, R20, R3, !PT ;  /* 0x0000000314037209 */ /* 0x000fe40007810000 */
[----:B------:R-:W-:-:S02]  /*5a30*/  FMNMX.FTZ R4, R25, R4, !PT ;  /* 0x0000000419047209 */ /* 0x000fc40007810000 */
[C---:B------:R-:W-:Y:S02]  /*5a40*/  ISETP.LT.OR P3, PT, R2.reuse, 0x29, P2 ;  /* 0x000000290200780c */ /* 0x040fe40001761670 */
[----:B------:R-:W-:Y:S02]  /*5a50*/  ISETP.LT.OR P2, PT, R2, 0x2a, P0 ;  /* 0x0000002a0200780c */ /* 0x000fe40000741670 */
[----:B------:R-:W-:Y:S02]  /*5a60*/  FMNMX.FTZ R3, R99, R3, !PT ;  /* 0x0000000363037209 */ /* 0x000fe40007810000 */
[----:B------:R-:W-:Y:S02]  /*5a70*/  ISETP.GT.AND P0, PT, R0, 0x30, P1 ;  /* 0x000000300000780c */ /* 0x000fe40000f04270 */
[----:B------:R-:W-:Y:S02]  /*5a80*/  FMNMX.FTZ R4, R91, R4, !PT ;  /* 0x000000045b047209 */ /* 0x000fe40007810000 */
[----:B------:R-:W-:-:S02]  /*5a90*/  FSEL R88, R51, -INF , !P2 ;  /* 0xff80000033587808 */ /* 0x000fc40005000000 */
[----:B------:R-:W-:Y:S02]  /*5aa0*/  FMNMX.FTZ R3, R98, R3, !PT ;  /* 0x0000000362037209 */ /* 0x000fe40007810000 */
[----:B------:R-:W-:Y:S02]  /*5ab0*/  FSEL R89, R50, -INF , !P3 ;  /* 0xff80000032597808 */ /* 0x000fe40005800000 */
[----:B------:R-:W-:Y:S02]  /*5ac0*/  ISETP.LT.OR P2, PT, R2, 0x31, P0 ;  /* 0x000000310200780c */ /* 0x000fe40000741670 */
[----:B------:R-:W-:Y:S02]  /*5ad0*/  FMNMX.FTZ R4, R90, R4, !PT ;  /* 0x000000045a047209 */ /* 0x000fe40007810000 */
[----:B------:R-:W-:Y:S02]  /*5ae0*/  ISETP.GT.AND P0, PT, R0, 0x31, P1 ;  /* 0x000000310000780c */ /* 0x000fe40000f04270 */
[----:B------:R-:W-:-:S02]  /*5af0*/  FMNMX.FTZ R3, R97, R3, !PT ;  /* 0x0000000361037209 */ /* 0x000fc40007810000 */
[----:B------:R-:W-:Y:S02]  /*5b00*/  FSEL R87, R26, -INF , !P2 ;  /* 0xff8000001a577808 */ /* 0x000fe40005000000 */
[----:B------:R-:W-:Y:S02]  /*5b10*/  FMNMX.FTZ R4, R89, R4, !PT ;  /* 0x0000000459047209 */ /* 0x000fe40007810000 */
[----:B------:R-:W-:Y:S02]  /*5b20*/  ISETP.LT.OR P2, PT, R2, 0x32, P0 ;  /* 0x000000320200780c */ /* 0x000fe40000741670 */
[C---:B------:R-:W-:Y:S02]  /*5b30*/  ISETP.GT.AND P3, PT, R0.reuse, 0x38, P1 ;  /* 0x000000380000780c */ /* 0x040fe40000f64270 */
[----:B------:R-:W-:Y:S02]  /*5b40*/  ISETP.GT.AND P0, PT, R0, 0x39, P1 ;  /* 0x000000390000780c */ /* 0x000fe40000f04270 */
[----:B------:R-:W-:-:S02]  /*5b50*/  FMNMX.FTZ R0, R96, R3, !PT ;  /* 0x0000000360007209 */ /* 0x000fc40007810000 */
[----:B------:R-:W-:Y:S02]  /*5b60*/  FMNMX.FTZ R3, R88, R4, !PT ;  /* 0x0000000458037209 */ /* 0x000fe40007810000 */
[----:B------:R-:W-:Y:S02]  /*5b70*/  FSEL R86, R27, -INF , !P2 ;  /* 0xff8000001b567808 */ /* 0x000fe40005000000 */
[C---:B------:R-:W-:Y:S02]  /*5b80*/  ISETP.LT.OR P1, PT, R2.reuse, 0x39, P3 ;  /* 0x000000390200780c */ /* 0x040fe40001f21670 */
        /* <DEDUP_REMOVED lines=13> */
.L_x_5442:
[----:B-12---:R-:W-:Y:S01]  /*5c60*/  FMNMX.FTZ R4, R4, R0, !PT ;  /* 0x0000000004047209 */ /* 0x006fe20007810000 */
[----:B------:R-:W-:Y:S05]  /*5c70*/  BRA.DIV ~URZ, `(.L_x_5303) ;  /* 0x000141e27f007947 */ /* 0x000fea000b800000 */
[----:B------:R-:W1:Y:S04]  /*5c80*/  SHFL.BFLY PT, R0, R5, 0x2, 0x1f ;  /* 0x0c401f0005007f89 */ /* 0x000e6800000e0000 */
[----:B------:R-:W2:Y:S01]  /*5c90*/  SHFL.BFLY PT, R2, R4, 0x1, 0x1f ;  /* 0x0c201f0004027f89 */ /* 0x000ea200000e0000 */
[----:B-1----:R-:W-:Y:S02]  /*5ca0*/  FMNMX.FTZ R5, R5, R0, !PT ;  /* 0x0000000005057209 */ /* 0x002fe40007810000 */
[----:B--2---:R-:W-:-:S03]  /*5cb0*/  FMNMX.FTZ R133, R4, R2, !PT ;  /* 0x0000000204857209 */ /* 0x004fc60007810000 */
[----:B------:R1:W2:Y:S04]  /*5cc0*/  SHFL.BFLY PT, R3, R5, 0x1, 0x1f ;  /* 0x0c201f0005037f89 */ /* 0x0002a800000e0000 */
.L_x_5443:
        /* <DEDUP_REMOVED lines=337> */
.L_x_5306:
[----:B------:R-:W-:-:S04]  /*71e0*/  MOV R2, 0x1 ;  /* 0x0000000100027802 */ /* 0x000fc80000000f00 */
[----:B------:R-:W-:-:S13]  /*71f0*/  ISETP.NE.AND P0, PT, R2, c[0x0][0x32c], PT ;  /* 0x0000cb0002007a0c */ /* 0x000fda0003f05270 */
[----:B------:R-:W-:-:S05]  /*7200*/  @P0 IMAD.HI.U32 R2, R3, c[0x0][0x330], RZ ;  /* 0x0000cc0003020a27 */ /* 0x000fca00078e00ff */
[----:B------:R-:W-:Y:S02]  /*7210*/  @P0 SHF.R.U32.HI R3, RZ, c[0x0][0x334], R2 ;  /* 0x0000cd00ff030a19 */ /* 0x000fe40000011602 */
.L_x_5307:
[----:B------:R-:W-:Y:S05]  /*7220*/  BSYNC B0 ;  /* 0x0000000000007941 */ /* 0x000fea0003800000 */
.L_x_5305:
[----:B------:R-:W-:-:S05]  /*7230*/  MOV R2, c[0x0][0x32c] ;  /* 0x0000cb0000027a02 */ /* 0x000fca0000000f00 */
[----:B------:R-:W-:-:S05]  /*7240*/  IMAD R3, R3, R2, c[0x0][0x32c] ;  /* 0x0000cb0003037624 */ /* 0x000fca00078e0202 */
[----:B------:R-:W-:-:S04]  /*7250*/  IMNMX R0, R0, R3, PT ;  /* 0x0000000300007217 */ /* 0x000fc80003800200 */
.L_x_5304:
        /* <DEDUP_REMOVED lines=8> */
.L_x_5329:
        /* <DEDUP_REMOVED lines=17> */
[C---:B------:R-:W-:Y:S01]  /*73f0*/  IMAD.WIDE.U32 R2, R219.reuse, c[0x0][0x208], RZ ;  /* 0x00008200db027a25 */ /* 0x040fe200078e00ff */
        /* <DEDUP_REMOVED lines=25> */
.L_x_5444:
        /* <DEDUP_REMOVED lines=26> */
.L_x_5445:
        /* <DEDUP_REMOVED lines=27> */
.L_x_5310:
[----:B------:R-:W-:Y:S05]  /*78e0*/  BSYNC B0 ;  /* 0x0000000000007941 */ /* 0x000fea0003800000 */
.L_x_5309:
        /* <DEDUP_REMOVED lines=194> */
[----:B------:R-:W-:Y:S05]  /*8510*/  DEPBAR.LE SB0, 0x0 ;  /* 0x000080000000791a */ /* 0x000fea0000000000 */
[----:B------:R-:W-:Y:S01]  /*8520*/  BAR.SYNC.DEFER_BLOCKING 0x0 ;  /* 0x0000000000007b1d */ /* 0x000fe20000010000 */
[C---:B-1----:R-:W-:Y:S08]  /*8530*/  HMMA.16816.F32 R4, R172.reuse, R176, R4 ;  /* 0x000000b0ac04723c */ /* 0x042ff00000001804 */
[C---:B------:R-:W-:Y:S08]  /*8540*/  HMMA.16816.F32 R8, R172.reuse, R178, R8 ;  /* 0x000000b2ac08723c */ /* 0x040ff00000001808 */
[C---:B------:R-:W-:Y:S08]  /*8550*/  HMMA.16816.F32 R12, R172.reuse, R180, R12 ;  /* 0x000000b4ac0c723c */ /* 0x040ff0000000180c */
[C---:B------:R-:W-:Y:S08]  /*8560*/  HMMA.16816.F32 R16, R172.reuse, R182, R16 ;  /* 0x000000b6ac10723c */ /* 0x040ff00000001810 */
[C---:B--2---:R-:W-:Y:S08]  /*8570*/  HMMA.16816.F32 R20, R172.reuse, R168, R20 ;  /* 0x000000a8ac14723c */ /* 0x044ff00000001814 */
[C---:B------:R-:W-:Y:S08]  /*8580*/  HMMA.16816.F32 R24, R172.reuse, R170, R24 ;  /* 0x000000aaac18723c */ /* 0x040ff00000001818 */
[C---:B---3--:R-:W-:Y:S08]  /*8590*/  HMMA.16816.F32 R28, R172.reuse, R184, R28 ;  /* 0x000000b8ac1c723c */ /* 0x048ff0000000181c */
[----:B------:R-:W-:Y:S01]  /*85a0*/  HMMA.16816.F32 R32, R172, R186, R32 ;  /* 0x000000baac20723c */ /* 0x000fe20000001820 */
[----:B------:R-:W-:Y:S07]  /*85b0*/  @!UPT UIADD3 URZ, URZ, URZ, URZ ;  /* 0x0000003f3f3ff290 */ /* 0x000fee000fffe03f */
[----:B------:R-:W-:-:S11]  /*85c0*/  @!P0 BRA `(.L_x_5314) ;  /* 0x000005f000008947 */ /* 0x000fd60003800000 */
[----:B------:R-:W-:Y:S01]  /*85d0*/  SHF.R.S32.HI R168, RZ, 0x1f, R223 ;  /* 0x0000001fffa87819 */ /* 0x000fe200000114df */
[----:B------:R-:W-:Y:S01]  /*85e0*/  IMAD.MOV.U32 R0, RZ, RZ, c[0x0][0x2b8] ;  /* 0x0000ae00ff007624 */ /* 0x000fe200078e00ff */
[----:B------:R-:W-:Y:S01]  /*85f0*/  SHF.R.S32.HI R192, RZ, 0x1f, R225 ;  /* 0x0000001fffc07819 */ /* 0x000fe200000114e1 */
[----:B------:R-:W-:Y:S01]  /*8600*/  IMAD R2, R216, 0x40, R232 ;  /* 0x00000040d8027824 */ /* 0x000fe200078e02e8 */
[----:B------:R-:W-:Y:S01]  /*8610*/  SHF.R.S32.HI R169, RZ, 0x1f, R224 ;  /* 0x0000001fffa97819 */ /* 0x000fe200000114e0 */
[----:B------:R-:W-:Y:S01]  /*8620*/  IMAD.MOV.U32 R217, RZ, RZ, RZ ;  /* 0x000000ffffd97224 */ /* 0x000fe200078e00ff */
[----:B------:R-:W-:Y:S01]  /*8630*/  ISETP.NE.AND P1, PT, R0, 0x1, PT ;  /* 0x000000010000780c */ /* 0x000fe20003f25270 */
[----:B------:R-:W-:Y:S01]  /*8640*/  IMAD.SHL.U32 R180, R225, 0x2, RZ ;  /* 0x00000002e1b47824 */ /* 0x000fe200078e00ff */
[----:B------:R-:W-:Y:S01]  /*8650*/  IADD3 R2, R2, -0x40, R229 ;  /* 0xffffffc002027810 */ /* 0x000fe20007ffe0e5 */
[C---:B------:R-:W-:Y:S01]  /*8660*/  IMAD.SHL.U32 R179, R223.reuse, 0x2, RZ ;  /* 0x00000002dfb37824 */ /* 0x040fe200078e00ff */
[----:B------:R-:W-:Y:S01]  /*8670*/  SHF.L.U64.HI R175, R223, 0x1, R168 ;  /* 0x00000001dfaf7819 */ /* 0x000fe200000102a8 */
[----:B------:R-:W-:Y:S01]  /*8680*/  IMAD.SHL.U32 R178, R224, 0x2, RZ ;  /* 0x00000002e0b27824 */ /* 0x000fe200078e00ff */
[----:B------:R-:W-:Y:S01]  /*8690*/  SHF.R.S32.HI R168, RZ, 0x1f, R218 ;  /* 0x0000001fffa87819 */ /* 0x000fe200000114da */
[----:B------:R-:W-:Y:S01]  /*86a0*/  IMAD.MOV.U32 R0, RZ, RZ, R2 ;  /* 0x000000ffff007224 */ /* 0x000fe200078e0002 */
        /* <DEDUP_REMOVED lines=28> */
.L_x_5446:
        /* <DEDUP_REMOVED lines=26> */
.L_x_5447:
        /* <DEDUP_REMOVED lines=27> */
.L_x_5314:
[----:B------:R-:W-:Y:S05]  /*8bc0*/  BSYNC B0 ;  /* 0x0000000000007941 */ /* 0x000fea0003800000 */
.L_x_5313:
[----:B------:R-:W-:Y:S01]  /*8bd0*/  IMAD.MOV.U32 R0, RZ, RZ, c[0x0][0x2c4] ;  /* 0x0000b100ff007624 */ /* 0x000fe200078e00ff */
        /* <DEDUP_REMOVED lines=15> */
.L_x_5448:
        /* <DEDUP_REMOVED lines=19> */
.L_x_5320:
[----:B------:R-:W-:Y:S04]  /*8e00*/  MOV R170, 0x1 ;  /* 0x0000000100aa7802 */ /* 0x000fe80000000f00 */
[----:B------:R-:W-:Y:S11]  /*8e10*/  ISETP.NE.AND P0, PT, R170, c[0x0][0x32c], PT ;  /* 0x0000cb00aa007a0c */ /* 0x000ff60003f05270 */
[----:B------:R-:W-:Y:S02]  /*8e20*/  @!UPT UIADD3 URZ, URZ, URZ, URZ ;  /* 0x0000003f3f3ff290 */ /* 0x000fe4000fffe03f */
[----:B------:R-:W-:Y:S05]  /*8e30*/  @P0 IMAD.HI.U32 R170, R3, c[0x0][0x330], RZ ;  /* 0x0000cc0003aa0a27 */ /* 0x000fea00078e00ff */
[----:B------:R-:W-:Y:S02]  /*8e40*/  @P0 SHF.R.U32.HI R3, RZ, c[0x0][0x334], R170 ;  /* 0x0000cd00ff030a19 */ /* 0x000fe400000116aa */
.L_x_5321:
[----:B------:R-:W-:Y:S05]  /*8e50*/  BSYNC B0 ;  /* 0x0000000000007941 */ /* 0x000fea0003800000 */
.L_x_5319:
[----:B------:R-:W-:Y:S04]  /*8e60*/  IMAD R3, R3, c[0x0][0x32c], -R133 ;  /* 0x0000cb0003037a24 */ /* 0x000fe800078e0a85 */
[----:B------:R-:W-:Y:S05]  /*8e70*/  IMAD.IADD R3, R3, 0x1, -R231 ;  /* 0x0000000103037824 */ /* 0x000fea00078e0ae7 */
[----:B------:R-:W-:Y:S02]  /*8e80*/  IMNMX R0, R0, R3, !PT ;  /* 0x0000000300007217 */ /* 0x000fe40007800200 */
[----:B------:R-:W-:Y:S04]  /*8e90*/  IADD3 R3, R3, c[0x0][0x32c], RZ ;  /* 0x0000cb0003037a10 */ /* 0x000fe80007ffe0ff */
[----:B------:R-:W-:Y:S02]  /*8ea0*/  IMNMX R2, R2, R3, PT ;  /* 0x0000000302027217 */ /* 0x000fe40003800200 */
.L_x_5318:
        /* <DEDUP_REMOVED lines=51> */
.L_x_5449:
        /* <DEDUP_REMOVED lines=19> */
.L_x_5325:
[----:B------:R-:W-:Y:S04]  /*9310*/  MOV R4, 0x1 ;  /* 0x0000000100047802 */ /* 0x000fe80000000f00 */
[----:B------:R-:W-:Y:S11]  /*9320*/  ISETP.NE.AND P0, PT, R4, c[0x0][0x32c], PT ;  /* 0x0000cb0004007a0c */ /* 0x000ff60003f05270 */
[----:B------:R-:W-:Y:S02]  /*9330*/  @!UPT UIADD3 URZ, URZ, URZ, URZ ;  /* 0x0000003f3f3ff290 */ /* 0x000fe4000fffe03f */
[----:B------:R-:W-:Y:S05]  /*9340*/  @P0 IMAD.HI.U32 R4, R3, c[0x0][0x330], RZ ;  /* 0x0000cc0003040a27 */ /* 0x000fea00078e00ff */
[----:B------:R-:W-:Y:S02]  /*9350*/  @P0 SHF.R.U32.HI R3, RZ, c[0x0][0x334], R4 ;  /* 0x0000cd00ff030a19 */ /* 0x000fe40000011604 */
.L_x_5326:
[----:B------:R-:W-:Y:S05]  /*9360*/  BSYNC B0 ;  /* 0x0000000000007941 */ /* 0x000fea0003800000 */
.L_x_5324:
[----:B------:R-:W-:Y:S04]  /*9370*/  IMAD R133, R3, c[0x0][0x32c], -R133 ;  /* 0x0000cb0003857a24 */ /* 0x000fe800078e0a85 */
[----:B------:R-:W-:Y:S05]  /*9380*/  IMAD.IADD R3, R133, 0x1, -R231 ;  /* 0x0000000185037824 */ /* 0x000fea00078e0ae7 */
[----:B------:R-:W-:Y:S02]  /*9390*/  IMNMX R0, R0, R3, !PT ;  /* 0x0000000300007217 */ /* 0x000fe40007800200 */
[----:B------:R-:W-:Y:S04]  /*93a0*/  IADD3 R3, R3, c[0x0][0x32c], RZ ;  /* 0x0000cb0003037a10 */ /* 0x000fe80007ffe0ff */
[----:B------:R-:W-:Y:S02]  /*93b0*/  IMNMX R2, R2, R3, PT ;  /* 0x0000000302027217 */ /* 0x000fe40003800200 */
.L_x_5323:
        /* <DEDUP_REMOVED lines=82> */
.L_x_5450:
[----:B-12---:R-:W-:Y:S01]  /*98e0*/  FMNMX.FTZ R132, R132, R0, !PT ;  /* 0x0000000084847209 */ /* 0x006fe20007810000 */
[----:B------:R-:W-:-:S05]  /*98f0*/  BRA.DIV ~URZ, `(.L_x_5328) ;  /* 0x00010d827f007947 */ /* 0x000fca000b800000 */
[----:B------:R-:W1:Y:S02]  /*9900*/  SHFL.BFLY PT, R0, R132, 0x1, 0x1f ;  /* 0x0c201f0084007f89 */ /* 0x000e6400000e0000 */
[----:B-1----:R-:W-:Y:S02]  /*9910*/  FMNMX.FTZ R133, R132, R0, !PT ;  /* 0x0000000084857209 */ /* 0x002fe40007810000 */
[----:B------:R-:W1:Y:S02]  /*9920*/  SHFL.BFLY PT, R0, R4, 0x2, 0x1f ;  /* 0x0c401f0004007f89 */ /* 0x000e6400000e0000 */
[----:B-1----:R-:W-:Y:S05]  /*9930*/  FMNMX.FTZ R132, R4, R0, !PT ;  /* 0x0000000004847209 */ /* 0x002fea0007810000 */
[----:B------:R1:W2:Y:S02]  /*9940*/  SHFL.BFLY PT, R0, R132, 0x1, 0x1f ;  /* 0x0c201f0084007f89 */ /* 0x0002a400000e0000 */
.L_x_5451:
        /* <DEDUP_REMOVED lines=41> */
[----:B------:R-:W-:Y:S01]  /*9be0*/  MUFU.EX2 R135, R178 ;  /* 0x000000b200877308 */ /* 0x000fe20000000800 */
[----:B------:R-:W-:Y:S01]  /*9bf0*/  FMUL.FTZ R2, R2, c[0x0][0x2d0] ;  /* 0x0000b40002027a20 */ /* 0x000fe20000410000 */
[----:B------:R-:W-:Y:S01]  /*9c00*/  ISETP.GT.AND P0, PT, R216, R212, PT ;  /* 0x000000d4d800720c */ /* 0x000fe20003f04270 */
[--C-:B------:R-:W-:Y:S01]  /*9c10*/  FFMA.FTZ R16, R16, c[0x0][0x2d0], -R4.reuse ;  /* 0x0000b40010107a23 */ /* 0x100fe20000010804 */
[----:B------:R-:W-:Y:S01]  /*9c20*/  IADD3 R216, R216, -0x1, RZ ;  /* 0xffffffffd8d87810 */ /* 0x000fe20007ffe0ff */
[--C-:B------:R-:W-:Y:S02]  /*9c30*/  FFMA.FTZ R190, R7, c[0x0][0x2d0], -R4.reuse ;  /* 0x0000b40007be7a23 */ /* 0x100fe40000010804 */
[--C-:B------:R-:W-:Y:S02]  /*9c40*/  FFMA.FTZ R18, R24, c[0x0][0x2d0], -R4.reuse ;  /* 0x0000b40018127a23 */ /* 0x100fe40000010804 */
[--C-:B-1----:R-:W-:Y:S01]  /*9c50*/  FFMA.FTZ R132, R21, c[0x0][0x2d0], -R4.reuse ;  /* 0x0000b40015847a23 */ /* 0x102fe20000010804 */
[----:B------:R-:W1:Y:S01]  /*9c60*/  MUFU.EX2 R2, R2 ;  /* 0x0000000200027308 */ /* 0x000e620000000800 */
[--C-:B------:R-:W-:Y:S02]  /*9c70*/  FFMA.FTZ R134, R20, c[0x0][0x2d0], -R4.reuse ;  /* 0x0000b40014867a23 */ /* 0x100fe40000010804 */
[--C-:B------:R-:W-:Y:S02]  /*9c80*/  FFMA.FTZ R182, R12, c[0x0][0x2d0], -R4.reuse ;  /* 0x0000b4000cb67a23 */ /* 0x100fe40000010804 */
[----:B------:R-:W-:Y:S02]  /*9c90*/  FMUL.FTZ R12, R0, R156 ;  /* 0x0000009c000c7220 */ /* 0x000fe40000410000 */
[--C-:B------:R-:W-:Y:S02]  /*9ca0*/  FFMA.FTZ R191, R6, c[0x0][0x2d0], -R4.reuse ;  /* 0x0000b40006bf7a23 */ /* 0x100fe40000010804 */
[--C-:B------:R-:W-:Y:S01]  /*9cb0*/  FFMA.FTZ R174, R17, c[0x0][0x2d0], -R4.reuse ;  /* 0x0000b40011ae7a23 */ /* 0x100fe20000010804 */
[----:B------:R2:W3:Y:S01]  /*9cc0*/  MUFU.EX2 R7, R16 ;  /* 0x0000001000077308 */ /* 0x0004e20000000800 */
[--C-:B------:R-:W-:Y:S02]  /*9cd0*/  FFMA.FTZ R181, R11, c[0x0][0x2d0], -R4.reuse ;  /* 0x0000b4000bb57a23 */ /* 0x100fe40000010804 */
[--C-:B------:R-:W-:Y:S02]  /*9ce0*/  FFMA.FTZ R183, R10, c[0x0][0x2d0], -R4.reuse ;  /* 0x0000b4000ab77a23 */ /* 0x100fe40000010804 */
[--C-:B------:R-:W-:Y:S02]  /*9cf0*/  FFMA.FTZ R184, R9, c[0x0][0x2d0], -R4.reuse ;  /* 0x0000b40009b87a23 */ /* 0x100fe40000010804 */
[--C-:B------:R-:W-:Y:S02]  /*9d00*/  FFMA.FTZ R189, R8, c[0x0][0x2d0], -R4.reuse ;  /* 0x0000b40008bd7a23 */ /* 0x100fe40000010804 */
[--C-:B------:R-:W-:Y:S01]  /*9d10*/  FFMA.FTZ R173, R15, c[0x0][0x2d0], -R4.reuse ;  /* 0x0000b4000fad7a23 */ /* 0x100fe20000010804 */
[----:B------:R-:W4:Y:S01]  /*9d20*/  MUFU.EX2 R6, R18 ;  /* 0x0000001200067308 */ /* 0x000f220000000800 */
[--C-:B------:R-:W-:Y:S02]  /*9d30*/  FFMA.FTZ R175, R14, c[0x0][0x2d0], -R4.reuse ;  /* 0x0000b4000eaf7a23 */ /* 0x100fe40000010804 */
[--C-:B------:R-:W-:Y:S02]  /*9d40*/  FFMA.FTZ R176, R13, c[0x0][0x2d0], -R4.reuse ;  /* 0x0000b4000db07a23 */ /* 0x100fe40000010804 */
[C---:B-1----:R-:W-:Y:S02]  /*9d50*/  FMUL.FTZ R34, R2.reuse, R138 ;  /* 0x0000008a02227220 */ /* 0x042fe40000410000 */
[----:B------:R-:W-:Y:S02]  /*9d60*/  FMUL.FTZ R35, R2, R139 ;  /* 0x0000008b02237220 */ /* 0x000fe40000410000 */
[----:B------:R-:W1:Y:S01]  /*9d70*/  LDSM.16.MT88.4 R136, [R204] ;  /* 0x00000000cc88783b */ /* 0x000e620000004200 */
[----:B------:R-:W-:Y:S01]  /*9d80*/  MUFU.EX2 R156, R134 ;  /* 0x00000086009c7308 */ /* 0x000fe20000000800 */
[----:B------:R-:W-:Y:S02]  /*9d90*/  FFMA.FTZ R195, R5, c[0x0][0x2d0], -R4 ;  /* 0x0000b40005c37a23 */ /* 0x000fe40000010804 */
[----:B------:R-:W-:Y:S02]  /*9da0*/  FADD.FTZ R4, R22, R19 ;  /* 0x0000001316047221 */ /* 0x000fe40000010000 */
[----:B--2---:R-:W-:Y:S02]  /*9db0*/  FMUL.FTZ R16, R0, R152 ;  /* 0x0000009800107220 */ /* 0x004fe40000410000 */
[----:B---3--:R-:W-:Y:S02]  /*9dc0*/  FFMA.FTZ R5, R2, R220, R7 ;  /* 0x000000dc02057223 */ /* 0x008fe40000010007 */
[----:B------:R-:W-:Y:S01]  /*9dd0*/  FADD.FTZ R172, R23, R4 ;  /* 0x0000000417ac7221 */ /* 0x000fe20000010000 */
[----:B------:R-:W2:Y:S01]  /*9de0*/  MUFU.EX2 R152, R132 ;  /* 0x0000008400987308 */ /* 0x000ea20000000800 */
[C---:B------:R-:W-:Y:S02]  /*9df0*/  FMUL.FTZ R4, R0.reuse, R164 ;  /* 0x000000a400047220 */ /* 0x040fe40000410000 */
[----:B------:R-:W-:Y:S01]  /*9e00*/  FMUL.FTZ R8, R0, R160 ;  /* 0x000000a000087220 */ /* 0x000fe20000410000 */
[C---:B----4-:R-:W-:Y:S01]  /*9e10*/  F2FP.PACK_AB R169, R6.reuse, R7 ;  /* 0x0000000706a9723e */ /* 0x050fe200000000ff */
[----:B------:R-:W-:Y:S02]  /*9e20*/  FADD.FTZ R197, R6, R5 ;  /* 0x0000000506c57221 */ /* 0x000fe40000010000 */
[----:B------:R-:W-:Y:S02]  /*9e30*/  FMUL.FTZ R5, R0, R165 ;  /* 0x000000a500057220 */ /* 0x000fe40000410000 */
[C---:B------:R-:W-:Y:S01]  /*9e40*/  FMUL.FTZ R6, R2.reuse, R166 ;  /* 0x000000a602067220 */ /* 0x040fe20000410000 */
[----:B------:R-:W-:Y:S01]  /*9e50*/  MUFU.EX2 R178, R182 ;  /* 0x000000b600b27308 */ /* 0x000fe20000000800 */
[----:B------:R-:W-:Y:S02]  /*9e60*/  FMUL.FTZ R7, R2, R167 ;  /* 0x000000a702077220 */ /* 0x000fe40000410000 */
[----:B------:R-:W-:Y:S02]  /*9e70*/  FMUL.FTZ R9, R0, R161 ;  /* 0x000000a100097220 */ /* 0x000fe40000410000 */
[C---:B------:R-:W-:Y:S02]  /*9e80*/  FMUL.FTZ R10, R2.reuse, R162 ;  /* 0x000000a2020a7220 */ /* 0x040fe40000410000 */
[----:B------:R-:W-:Y:S02]  /*9e90*/  FMUL.FTZ R11, R2, R163 ;  /* 0x000000a3020b7220 */ /* 0x000fe40000410000 */
[----:B------:R-:W-:Y:S01]  /*9ea0*/  FMUL.FTZ R13, R0, R157 ;  /* 0x0000009d000d7220 */ /* 0x000fe20000410000 */
[----:B------:R-:W-:Y:S01]  /*9eb0*/  LDSM.16.MT88.4 R160, [R204+0x1800] ;  /* 0x00180000cca0783b */ /* 0x000fe20000004200 */
[C---:B------:R-:W-:Y:S01]  /*9ec0*/  FMUL.FTZ R14, R2.reuse, R158 ;  /* 0x0000009e020e7220 */ /* 0x040fe20000410000 */
[----:B------:R-:W3:Y:S01]  /*9ed0*/  MUFU.EX2 R132, R180 ;  /* 0x000000b400847308 */ /* 0x000ee20000000800 */
        /* <DEDUP_REMOVED lines=14> */
[----:B------:R-:W-:Y:S01]  /*9fc0*/  FMUL.FTZ R24, R0, R144 ;  /* 0x0000009000187220 */ /* 0x000fe20000410000 */
[----:B------:R-:W-:Y:S03]  /*9fd0*/  LDSM.16.MT88.4 R148, [R207+0x1000] ;  /* 0x00100000cf94783b */ /* 0x000fe60000004200 */
[C---:B------:R-:W-:Y:S01]  /*9fe0*/  FMUL.FTZ R26, R2.reuse, R146 ;  /* 0x00000092021a7220 */ /* 0x040fe20000410000 */
[----:B------:R-:W-:Y:S01]  /*9ff0*/  MUFU.EX2 R199, R174 ;  /* 0x000000ae00c77308 */ /* 0x000fe20000000800 */
[----:B------:R-:W-:Y:S02]  /*a000*/  FMUL.FTZ R27, R2, R147 ;  /* 0x00000093021b7220 */ /* 0x000fe40000410000 */
[C---:B------:R-:W-:Y:S01]  /*a010*/  FMUL.FTZ R28, R0.reuse, R140 ;  /* 0x0000008c001c7220 */ /* 0x040fe20000410000 */
[----:B------:R-:W-:Y:S01]  /*a020*/  LDSM.16.MT88.4 R144, [R205+0x800] ;  /* 0x00080000cd90783b */ /* 0x000fe20000004200 */
        /* <DEDUP_REMOVED lines=113> */
[----:B------:R-:W2:Y:S01]  /*a740*/  MUFU.EX2 R2, R179 ;  /* 0x000000b300027308 */ /* 0x000ea20000000800 */
[C---:B-1----:R-:W-:Y:S03]  /*a750*/  HMMA.16816.F32 R44, R168.reuse, R136, R44 ;  /* 0x00000088a82c723c */ /* 0x042fe6000000182c */
[C---:B------:R-:W-:Y:S02]  /*a760*/  FMUL.FTZ R124, R0.reuse, R124 ;  /* 0x0000007c007c7220 */ /* 0x040fe40000410000 */
[C---:B------:R-:W-:Y:S02]  /*a770*/  FMUL.FTZ R125, R0.reuse, R125 ;  /* 0x0000007d007d7220 */ /* 0x040fe40000410000 */
[C---:B------:R-:W-:Y:S01]  /*a780*/  FMUL.FTZ R128, R0.reuse, R128 ;  /* 0x0000008000807220 */ /* 0x040fe20000410000 */
[C---:B------:R-:W-:Y:S01]  /*a790*/  HMMA.16816.F32 R48, R168.reuse, R138, R48 ;  /* 0x0000008aa830723c */ /* 0x040fe20000001830 */
[----:B------:R-:W1:Y:S01]  /*a7a0*/  LDSM.16.MT88.4 R136, [R207+0x2000] ;  /* 0x00200000cf88783b */ /* 0x000e620000004200 */
[----:B------:R-:W4:Y:S02]  /*a7b0*/  MUFU.EX2 R179, R176 ;  /* 0x000000b000b37308 */ /* 0x000f240000000800 */
[----:B------:R-:W-:Y:S02]  /*a7c0*/  FMUL.FTZ R129, R0, R129 ;  /* 0x0000008100817220 */ /* 0x000fe40000410000 */
[----:B---3--:R-:W-:Y:S06]  /*a7d0*/  FADD.FTZ R0, R132, R172 ;  /* 0x000000ac84007221 */ /* 0x008fec0000010000 */
[----:B------:R-:W-:Y:S01]  /*a7e0*/  MUFU.EX2 R176, R183 ;  /* 0x000000b700b07308 */ /* 0x000fe20000000800 */
[----:B--2---:R-:W-:Y:S04]  /*a7f0*/  FADD.FTZ R0, R2, R0 ;  /* 0x0000000002007221 */ /* 0x004fe80000010000 */
[----:B------:R-:W-:Y:S05]  /*a800*/  FADD.FTZ R0, R135, R0 ;  /* 0x0000000087007221 */ /* 0x000fea0000010000 */
        /* <DEDUP_REMOVED lines=35> */
[----:B----4-:R-:W-:Y:S02]  /*aa40*/  F2FP.PACK_AB R139, R179, R180 ;  /* 0x000000b4b38b723e */ /* 0x010fe400000000ff */
[----:B------:R-:W2:Y:S01]  /*aa50*/  MUFU.EX2 R2, R187 ;  /* 0x000000bb00027308 */ /* 0x000ea20000000800 */
[----:B------:R-:W-:Y:S04]  /*aa60*/  F2FP.PACK_AB R169, R173, R174 ;  /* 0x000000aeada9723e */ /* 0x000fe800000000ff */
[C---:B------:R-:W-:Y:S05]  /*aa70*/  HMMA.16816.F32 R4, R136.reuse, R140, R4 ;  /* 0x0000008c8804723c */ /* 0x040fea0000001804 */
[----:B------:R-:W3:Y:S03]  /*aa80*/  MUFU.EX2 R135, R186 ;  /* 0x000000ba00877308 */ /* 0x000ee60000000800 */
[C---:B------:R-:W-:Y:S01]  /*aa90*/  HMMA.16816.F32 R8, R136.reuse, R142, R8 ;  /* 0x0000008e8808723c */ /* 0x040fe20000001808 */
[----:B------:R-:W4:Y:S03]  /*aaa0*/  LDSM.16.MT88.4 R140, [R207+0x800] ;  /* 0x00080000cf8c783b */ /* 0x000f260000004200 */
[----:B-1----:R-:W-:Y:S03]  /*aab0*/  FADD.FTZ R0, R132, R0 ;  /* 0x0000000084007221 */ /* 0x002fe60000010000 */
[----:B------:R-:W1:Y:S01]  /*aac0*/  MUFU.EX2 R134, R185 ;  /* 0x000000b900867308 */ /* 0x000e620000000800 */
[C---:B------:R-:W-:Y:S04]  /*aad0*/  HMMA.16816.F32 R12, R136.reuse, R144, R12 ;  /* 0x00000090880c723c */ /* 0x040fe8000000180c */
[----:B--2---:R-:W-:Y:S04]  /*aae0*/  FADD.FTZ R0, R2, R0 ;  /* 0x0000000002007221 */ /* 0x004fe80000010000 */
[C---:B------:R-:W-:Y:S01]  /*aaf0*/  HMMA.16816.F32 R16, R136.reuse, R146, R16 ;  /* 0x000000928810723c */ /* 0x040fe20000001810 */
[----:B------:R-:W2:Y:S03]  /*ab00*/  LDSM.16.MT88.4 R144, [R206+0x800] ;  /* 0x00080000ce90783b */ /* 0x000ea60000004200 */
[----:B---3--:R-:W-:Y:S04]  /*ab10*/  FADD.FTZ R0, R135, R0 ;  /* 0x0000000087007221 */ /* 0x008fe80000010000 */
[----:B-1----:R-:W-:Y:S01]  /*ab20*/  FADD.FTZ R0, R134, R0 ;  /* 0x0000000086007221 */ /* 0x002fe20000010000 */
        /* <DEDUP_REMOVED lines=47> */
[----:B------:R-:W3:Y:S01]  /*ae20*/  MUFU.EX2 R132, R192 ;  /* 0x000000c000847308 */ /* 0x000ee20000000800 */
[C---:B-1----:R-:W-:Y:S09]  /*ae30*/  HMMA.16816.F32 R4, R136.reuse, R140, R4 ;  /* 0x0000008c8804723c */ /* 0x042ff20000001804 */
[----:B------:R-:W1:Y:S01]  /*ae40*/  MUFU.EX2 R135, R196 ;  /* 0x000000c400877308 */ /* 0x000e620000000800 */
[C---:B------:R-:W-:Y:S01]  /*ae50*/  HMMA.16816.F32 R8, R136.reuse, R142, R8 ;  /* 0x0000008e8808723c */ /* 0x040fe20000001808 */
[----:B------:R-:W4:Y:S08]  /*ae60*/  LDSM.16.MT88.4 R140, [R206+0x1000] ;  /* 0x00100000ce8c783b */ /* 0x000f300000004200 */
[----:B------:R-:W5:Y:S01]  /*ae70*/  MUFU.EX2 R134, R194 ;  /* 0x000000c200867308 */ /* 0x000f620000000800 */
[C---:B--2---:R-:W-:Y:S03]  /*ae80*/  HMMA.16816.F32 R12, R136.reuse, R144, R12 ;  /* 0x00000090880c723c */ /* 0x044fe6000000180c */
[----:B---3--:R-:W-:Y:S01]  /*ae90*/  F2FP.PACK_AB R168, R2, R132 ;  /* 0x0000008402a8723e */ /* 0x008fe200000000ff */
[----:B------:R-:W-:Y:S04]  /*aea0*/  FADD.FTZ R0, R132, R0 ;  /* 0x0000000084007221 */ /* 0x000fe80000010000 */
[C---:B------:R-:W-:Y:S01]  /*aeb0*/  HMMA.16816.F32 R16, R136.reuse, R146, R16 ;  /* 0x000000928810723c */ /* 0x040fe20000001810 */
[----:B------:R-:W2:Y:S01]  /*aec0*/  LDSM.16.MT88.4 R144, [R204+0x3000] ;  /* 0x00300000cc90783b */ /* 0x000ea20000004200 */
[----:B------:R-:W3:Y:S02]  /*aed0*/  MUFU.EX2 R132, R195 ;  /* 0x000000c300847308 */ /* 0x000ee40000000800 */
[----:B------:R-:W-:Y:S02]  /*aee0*/  FADD.FTZ R0, R2, R0 ;  /* 0x0000000002007221 */ /* 0x000fe40000010000 */
[----:B------:R-:W-:Y:S02]  /*aef0*/  FADD.FTZ R2, R152, R197 ;  /* 0x000000c598027221 */ /* 0x000fe40000010000 */
[C---:B------:R-:W-:Y:S01]  /*af00*/  HMMA.16816.F32 R20, R136.reuse, R148, R20 ;  /* 0x000000948814723c */ /* 0x040fe20000001814 */
[----:B------:R-:W-:Y:S03]  /*af10*/  LDSM.16.MT88.4 R152, [R205+0x1800] ;  /* 0x00180000cd98783b */ /* 0x000fe60000004200 */
[----:B-1----:R-:W-:Y:S01]  /*af20*/  FADD.FTZ R0, R135, R0 ;  /* 0x0000000087007221 */ /* 0x002fe20000010000 */
[C---:B-----5:R-:W-:Y:S03]  /*af30*/  F2FP.PACK_AB R170, R134.reuse, R135 ;  /* 0x0000008786aa723e */ /* 0x060fe600000000ff */
[C---:B------:R-:W-:Y:S01]  /*af40*/  HMMA.16816.F32 R24, R136.reuse, R150, R24 ;  /* 0x000000968818723c */ /* 0x040fe20000001818 */
[----:B------:R-:W1:Y:S03]  /*af50*/  LDSM.16.MT88.4 R148, [R205+0x3000] ;  /* 0x00300000cd94783b */ /* 0x000e660000004200 */
[----:B------:R-:W-:Y:S01]  /*af60*/  FADD.FTZ R222, R134, R0 ;  /* 0x0000000086de7221 */ /* 0x000fe20000010000 */
[----:B------:R-:W-:Y:S01]  /*af70*/  MOV R134, R133 ;  /* 0x0000008500867202 */ /* 0x000fe20000000f00 */
[----:B------:R-:W-:Y:S01]  /*af80*/  FADD.FTZ R0, R156, R2 ;  /* 0x000000029c007221 */ /* 0x000fe20000010000 */
[-C--:B------:R-:W-:Y:S01]  /*af90*/  MOV R135, R3.reuse ;  /* 0x0000000300877202 */ /* 0x080fe20000000f00 */
[C---:B----4-:R-:W-:Y:S04]  /*afa0*/  HMMA.16816.F32 R28, R136.reuse, R140, R28 ;  /* 0x0000008c881c723c */ /* 0x050fe8000000181c */
[----:B---3--:R-:W-:Y:S01]  /*afb0*/  F2FP.PACK_AB R171, R132, R172 ;  /* 0x000000ac84ab723e */ /* 0x008fe200000000ff */
[----:B------:R-:W-:Y:S03]  /*afc0*/  FADD.FTZ R0, R199, R0 ;  /* 0x00000000c7007221 */ /* 0x000fe60000010000 */
[C---:B------:R-:W-:Y:S01]  /*afd0*/  HMMA.16816.F32 R32, R136.reuse, R142, R32 ;  /* 0x0000008e8820723c */ /* 0x040fe20000001820 */
[----:B------:R-:W3:Y:S03]  /*afe0*/  LDSM.16.MT88.4 R140, [R207+0x3000] ;  /* 0x00300000cf8c783b */ /* 0x000ee60000004200 */
[----:B------:R-:W-:Y:S04]  /*aff0*/  FADD.FTZ R0, R198, R0 ;  /* 0x00000000c6007221 */ /* 0x000fe80000010000 */
[C---:B--2---:R-:W-:Y:S04]  /*b000*/  HMMA.16816.F32 R36, R136.reuse, R144, R36 ;  /* 0x000000908824723c */ /* 0x044fe80000001824 */
[----:B------:R-:W-:Y:S04]  /*b010*/  FADD.FTZ R0, R180, R0 ;  /* 0x00000000b4007221 */ /* 0x000fe80000010000 */
        /* <DEDUP_REMOVED lines=89> */
.L_x_5308:
        /* <DEDUP_REMOVED lines=21> */
.L_x_5332:
[----:B------:R-:W-:-:S04]  /*b700*/  MOV R3, 0x1 ;  /* 0x0000000100037802 */ /* 0x000fc80000000f00 */
[----:B------:R-:W-:-:S13]  /*b710*/  ISETP.NE.AND P0, PT, R3, c[0x0][0x32c], PT ;  /* 0x0000cb0003007a0c */ /* 0x000fda0003f05270 */
[----:B------:R-:W-:-:S05]  /*b720*/  @P0 IMAD.HI.U32 R3, R0, c[0x0][0x330], RZ ;  /* 0x0000cc0000030a27 */ /* 0x000fca00078e00ff */
[----:B------:R-:W-:Y:S02]  /*b730*/  @P0 SHF.R.U32.HI R0, RZ, c[0x0][0x334], R3 ;  /* 0x0000cd00ff000a19 */ /* 0x000fe40000011603 */
.L_x_5333:
[----:B------:R-:W-:Y:S05]  /*b740*/  BSYNC B0 ;  /* 0x0000000000007941 */ /* 0x000fea0003800000 */
.L_x_5331:
[----:B------:R-:W-:-:S05]  /*b750*/  IMAD R0, R0, c[0x0][0x32c], RZ ;  /* 0x0000cb0000007a24 */ /* 0x000fca00078e02ff */
[----:B------:R-:W-:-:S04]  /*b760*/  IMNMX R2, R2, R0, !PT ;  /* 0x0000000002027217 */ /* 0x000fc80007800200 */
.L_x_5330:
        /* <DEDUP_REMOVED lines=9> */
.L_x_5345:
        /* <DEDUP_REMOVED lines=43> */
.L_x_5452:
        /* <DEDUP_REMOVED lines=26> */
.L_x_5453:
        /* <DEDUP_REMOVED lines=27> */
.L_x_5336:
[----:B------:R-:W-:Y:S05]  /*be00*/  BSYNC B0 ;  /* 0x0000000000007941 */ /* 0x000fea0003800000 */
.L_x_5335:
        /* <DEDUP_REMOVED lines=248> */
.L_x_5454:
        /* <DEDUP_REMOVED lines=26> */
.L_x_5455:
        /* <DEDUP_REMOVED lines=27> */
.L_x_5340:
[----:B------:R-:W-:Y:S05]  /*d0e0*/  BSYNC B0 ;  /* 0x0000000000007941 */ /* 0x000fea0003800000 */
.L_x_5339:
        /* <DEDUP_REMOVED lines=35> */
.L_x_5456:
[----:B-12---:R-:W-:Y:S01]  /*d320*/  FMNMX.FTZ R132, R132, R0, !PT ;  /* 0x0000000084847209 */ /* 0x006fe20007810000 */
[----:B------:R-:W-:-:S05]  /*d330*/  BRA.DIV ~URZ, `(.L_x_5344) ;  /* 0x0000da527f007947 */ /* 0x000fca000b800000 */
[----:B------:R-:W1:Y:S02]  /*d340*/  SHFL.BFLY PT, R0, R132, 0x1, 0x1f ;  /* 0x0c201f0084007f89 */ /* 0x000e6400000e0000 */
[----:B-1----:R-:W-:Y:S02]  /*d350*/  FMNMX.FTZ R133, R132, R0, !PT ;  /* 0x0000000084857209 */ /* 0x002fe40007810000 */
[----:B------:R-:W1:Y:S02]  /*d360*/  SHFL.BFLY PT, R0, R168, 0x2, 0x1f ;  /* 0x0c401f00a8007f89 */ /* 0x000e6400000e0000 */
[----:B-1----:R-:W-:Y:S05]  /*d370*/  FMNMX.FTZ R132, R168, R0, !PT ;  /* 0x00000000a8847209 */ /* 0x002fea0007810000 */
[----:B------:R1:W2:Y:S02]  /*d380*/  SHFL.BFLY PT, R0, R132, 0x1, 0x1f ;  /* 0x0c201f0084007f89 */ /* 0x0002a400000e0000 */
.L_x_5457:
[----:B--2---:R-:W-:Y:S01]  /*d390*/  FMNMX.FTZ R3, R0, R132, !PT ;  /* 0x0000008400037209 */ /* 0x004fe20007810000 */
[C---:B-1----:R-:W-:Y:S01]  /*d3a0*/  FMUL.FTZ R132, R133.reuse, c[0x0][0x2d0] ;  /* 0x0000b40085847a20 */ /* 0x042fe20000410000 */
[----:B------:R-:W-:Y:S01]  /*d3b0*/  WARPSYNC 0xffffffff ;  /* 0xffffffff00007948 */ /* 0x000fe20003800000 */
[----:B------:R-:W-:Y:S01]  /*d3c0*/  FADD.FTZ R0, -R133, R134 ;  /* 0x0000008685007221 */ /* 0x000fe20000010100 */
[----:B------:R-:W-:Y:S01]  /*d3d0*/  ISETP.GT.AND P0, PT, R216, R198, PT ;  /* 0x000000c6d800720c */ /* 0x000fe20003f04270 */
[--C-:B------:R-:W-:Y:S01]  /*d3e0*/  FFMA.FTZ R134, R4, c[0x0][0x2d0], -R132.reuse ;  /* 0x0000b40004867a23 */ /* 0x100fe20000010884 */
[----:B------:R-:W-:Y:S01]  /*d3f0*/  IADD3 R216, R216, -0x1, RZ ;  /* 0xffffffffd8d87810 */ /* 0x000fe20007ffe0ff */
        /* <DEDUP_REMOVED lines=441> */
.L_x_5334:
[----:B------:R-:W-:-:S13]  /*ef90*/  ISETP.GE.AND P0, PT, R216, R226, PT ;  /* 0x000000e2d800720c */ /* 0x000fda0003f06270 */
[----:B------:R-:W-:Y:S05]  /*efa0*/  @!P0 BRA `(.L_x_5346) ;  /* 0x0000426000008947 */ /* 0x000fea0003800000 */
[----:B------:R-:W-:Y:S02]  /*efb0*/  MOV R135, R16 ;  /* 0x0000001000877202 */ /* 0x000fe40000000f00 */
[----:B------:R-:W-:Y:S02]  /*efc0*/  MOV R134, R133 ;  /* 0x0000008500867202 */ /* 0x000fe40000000f00 */
.L_x_5364:
        /* <DEDUP_REMOVED lines=15> */
[C---:B------:R-:W-:Y:S01]  /*f0c0*/  IADD3 R213, R200.reuse, 0x7800, RZ ;  /* 0x00007800c8d57810 */ /* 0x040fe20007ffe0ff */
        /* <DEDUP_REMOVED lines=14> */
[----:B------:R-:W-:Y:S01]  /*f1b0*/  LEA R13, P0, R0, c[0x0][0x1f8], 0x1 ;  /* 0x00007e00000d7a11 */ /* 0x000fe200078008ff */
        /* <DEDUP_REMOVED lines=21> */
.L_x_5458:
[----:B------:R-:W5:Y:S01]  /*f310*/  SHFL.IDX PT, R5, R13, RZ, 0x181f ;  /* 0x00181fff0d057589 */ /* 0x000f6200000e0000 */
[----:B------:R-:W-:Y:S01]  /*f320*/  ISETP.GE.AND P1, PT, R218, c[0x0][0x1d4], PT ;  /* 0x00007500da007a0c */ /* 0x000fe20003f26270 */
[----:B------:R-:W-:Y:S01]  /*f330*/  BSSY B0, `(.L_x_5348) ;  /* 0x000014f000007945 */ /* 0x000fe20003800000 */
[----:B------:R-:W-:Y:S02]  /*f340*/  ISETP.GE.AND P5, PT, R224, c[0x0][0x1d4], PT ;  /* 0x00007500e0007a0c */ /* 0x000fe40003fa6270 */
[----:B------:R4:W3:Y:S01]  /*f350*/  SHFL.IDX PT, R3, R13, 0x1, 0x181f ;  /* 0x00381f000d037f89 */ /* 0x0008e200000e0000 */
[----:B------:R-:W-:Y:S02]  /*f360*/  SEL R214, RZ, 0x10, P1 ;  /* 0x00000010ffd67807 */ /* 0x000fe40000800000 */
[----:B------:R-:W-:Y:S02]  /*f370*/  ISETP.GE.AND P4, PT, R223, c[0x0][0x1d4], PT ;  /* 0x00007500df007a0c */ /* 0x000fe40003f86270 */
[----:B----4-:R-:W4:Y:S01]  /*f380*/  SHFL.IDX PT, R4, R4, 0x1, 0x181f ;  /* 0x00381f0004047f89 */ /* 0x010f2200000e0000 */
[----:B------:R-:W-:Y:S02]  /*f390*/  ISETP.GE.AND P3, PT, R225, c[0x0][0x1d4], PT ;  /* 0x00007500e1007a0c */ /* 0x000fe40003f66270 */
[C---:B-----5:R-:W-:Y:S05]  /*f3a0*/  IADD3 R6, P0, R5.reuse, R22, RZ ;  /* 0x0000001605067210 */ /* 0x060fea0007f1e0ff */
[C---:B---3--:R-:W-:Y:S05]  /*f3b0*/  IMAD.X R7, R2.reuse, 0x1, R14, P0 ;  /* 0x0000000102077824 */ /* 0x048fea00000e060e */
[----:B------:R3:W-:Y:S02]  /*f3c0*/  LDGSTS.E.BYPASS.LTC128B.128 [R215+0x100], [R6.64], !P1 ;  /* 0x0010000006d77fae */ /* 0x0007e4000c901d46 */
[C---:B---3--:R-:W-:Y:S05]  /*f3d0*/  IADD3 R6, P0, R5.reuse, R20, RZ ;  /* 0x0000001405067210 */ /* 0x048fea0007f1e0ff */
[C---:B------:R-:W-:Y:S01]  /*f3e0*/  IMAD.X R7, R2.reuse, 0x1, R15, P0 ;  /* 0x0000000102077824 */ /* 0x040fe200000e060f */
[C---:B------:R-:W-:Y:S04]  /*f3f0*/  IADD3 R12, P0, R5.reuse, R30, RZ ;  /* 0x0000001e050c7210 */ /* 0x040fe80007f1e0ff */
[----:B------:R3:W-:Y:S01]  /*f400*/  LDGSTS.E.BYPASS.LTC128B.128 [R215+0x2100], [R6.64], !P5 ;  /* 0x0210000006d77fae */ /* 0x0007e2000e901d46 */
[----:B------:R-:W-:Y:S05]  /*f410*/  IMAD.X R13, R2, 0x1, R28, P0 ;  /* 0x00000001020d7824 */ /* 0x000fea00000e061c */
[----:B------:R5:W-:Y:S01]  /*f420*/  LDGSTS.E.BYPASS.LTC128B.128 [R215+0x4100], [R12.64], !P4 ;  /* 0x041000000cd77fae */ /* 0x000be2000e101d46 */
[----:B---3--:R-:W-:Y:S04]  /*f430*/  IADD3 R6, -R214, 0x10, RZ ;  /* 0x00000010d6067810 */ /* 0x008fe80007ffe1ff */
[----:B------:R-:W-:Y:S04]  /*f440*/  LOP3.LUT R6, R6, 0xf, RZ, 0xc0, !PT ;  /* 0x0000000f06067812 */ /* 0x000fe800078ec0ff */
[----:B------:R-:W-:Y:S04]  /*f450*/  IADD3 R22, P1, P0, R6, R3, R22 ;  /* 0x0000000306167210 */ /* 0x000fe8000783e016 */
[-C--:B----4-:R-:W-:Y:S02]  /*f460*/  IADD3.X R23, RZ, R4.reuse, R14, P1, P0 ;  /* 0x00000004ff177210 */ /* 0x090fe40000fe040e */
[----:B------:R-:W-:Y:S02]  /*f470*/  IADD3 R6, P0, R5, R31, RZ ;  /* 0x0000001f05067210 */ /* 0x000fe40007f1e0ff */
[----:B------:R-:W-:Y:S03]  /*f480*/  SEL R5, RZ, 0x10, P4 ;  /* 0x00000010ff057807 */ /* 0x000fe60002000000 */
[----:B------:R-:W-:Y:S05]  /*f490*/  IMAD.X R7, R2, 0x1, R29, P0 ;  /* 0x0000000102077824 */ /* 0x000fea00000e061d */
        /* <DEDUP_REMOVED lines=28> */
[----:B------:R-:W-:Y:S04]  /*f660*/  ISETP.GT.AND P0, PT, R216, R226, PT ;  /* 0x000000e2d800720c */ /* 0x000fe80003f04270 */
        /* <DEDUP_REMOVED lines=19> */
[----:B------:R-:W3:Y:S05]  /*f7a0*/  LDSM.16.M88.4 R172, [R203+0x1000] ;  /* 0x00100000cbac783b */ /* 0x000eea0000000200 */
[----:B------:R-:W-:Y:S02]  /*f7b0*/  LDSM.16.M88.4 R188, [R133] ;  /* 0x0000000085bc783b */ /* 0x000fe40000000200 */
[C---:B-1----:R-:W-:Y:S08]  /*f7c0*/  HMMA.16816.F32 R4, R168.reuse, R176, R4 ;  /* 0x000000b0a804723c */ /* 0x042ff00000001804 */
[C---:B------:R-:W-:Y:S01]  /*f7d0*/  HMMA.16816.F32 R8, R168.reuse, R178, R8 ;  /* 0x000000b2a808723c */ /* 0x040fe20000001808 */
[----:B------:R-:W-:Y:S07]  /*f7e0*/  LDSM.16.M88.4 R176, [R210] ;  /* 0x00000000d2b0783b */ /* 0x000fee0000000200 */
[C---:B--2---:R-:W-:Y:S08]  /*f7f0*/  HMMA.16816.F32 R12, R168.reuse, R180, R12 ;  /* 0x000000b4a80c723c */ /* 0x044ff0000000180c */
[C---:B------:R-:W-:Y:S01]  /*f800*/  HMMA.16816.F32 R16, R168.reuse, R182, R16 ;  /* 0x000000b6a810723c */ /* 0x040fe20000001810 */
[----:B------:R-:W1:Y:S07]  /*f810*/  LDSM.16.M88.4 R180, [R202+-0x6000] ;  /* 0xffa00000cab4783b */ /* 0x000e6e0000000200 */
[C---:B---3--:R-:W-:Y:S08]  /*f820*/  HMMA.16816.F32 R20, R168.reuse, R172, R20 ;  /* 0x000000aca814723c */ /* 0x048ff00000001814 */
[C---:B------:R-:W-:Y:S01]  /*f830*/  HMMA.16816.F32 R24, R168.reuse, R174, R24 ;  /* 0x000000aea818723c */ /* 0x040fe20000001818 */
[----:B------:R-:W2:Y:S07]  /*f840*/  LDSM.16.M88.4 R172, [R202+-0x5800] ;  /* 0xffa80000caac783b */ /* 0x000eae0000000200 */
[C---:B------:R-:W-:Y:S08]  /*f850*/  HMMA.16816.F32 R28, R168.reuse, R184, R28 ;  /* 0x000000b8a81c723c */ /* 0x040ff0000000181c */
[----:B------:R-:W-:Y:S01]  /*f860*/  HMMA.16816.F32 R32, R168, R186, R32 ;  /* 0x000000baa820723c */ /* 0x000fe20000001820 */
[----:B------:R-:W3:Y:S05]  /*f870*/  LDSM.16.M88.4 R168, [R202+-0x5000] ;  /* 0xffb00000caa8783b */ /* 0x000eea0000000200 */
[----:B------:R-:W-:Y:S02]  /*f880*/  LDSM.16.M88.4 R184, [R201+0x2000] ;  /* 0x00200000c9b8783b */ /* 0x000fe40000000200 */
[C---:B-1----:R-:W-:Y:S08]  /*f890*/  HMMA.16816.F32 R4, R176.reuse, R180, R4 ;  /* 0x000000b4b004723c */ /* 0x042ff00000001804 */
[C---:B------:R-:W-:Y:S01]  /*f8a0*/  HMMA.16816.F32 R8, R176.reuse, R182, R8 ;  /* 0x000000b6b008723c */ /* 0x040fe20000001808 */
[----:B------:R-:W1:Y:S07]  /*f8b0*/  LDSM.16.M88.4 R180, [R202+-0x4800] ;  /* 0xffb80000cab4783b */ /* 0x000e6e0000000200 */
[C---:B--2---:R-:W-:Y:S08]  /*f8c0*/  HMMA.16816.F32 R12, R176.reuse, R172, R12 ;  /* 0x000000acb00c723c */ /* 0x044ff0000000180c */
[C---:B------:R-:W-:Y:S01]  /*f8d0*/  HMMA.16816.F32 R16, R176.reuse, R174, R16 ;  /* 0x000000aeb010723c */ /* 0x040fe20000001810 */
[----:B------:R-:W2:Y:S07]  /*f8e0*/  LDSM.16.M88.4 R172, [R208+0x4000] ;  /* 0x00400000d0ac783b */ /* 0x000eae0000000200 */
[C---:B---3--:R-:W-:Y:S08]  /*f8f0*/  HMMA.16816.F32 R20, R176.reuse, R168, R20 ;  /* 0x000000a8b014723c */ /* 0x048ff00000001814 */
[C---:B------:R-:W-:Y:S01]  /*f900*/  HMMA.16816.F32 R24, R176.reuse, R170, R24 ;  /* 0x000000aab018723c */ /* 0x040fe20000001818 */
[----:B------:R-:W3:Y:S07]  /*f910*/  LDSM.16.M88.4 R168, [R201+0x2800] ;  /* 0x00280000c9a8783b */ /* 0x000eee0000000200 */
[C---:B-1----:R-:W-:Y:S08]  /*f920*/  HMMA.16816.F32 R28, R176.reuse, R180, R28 ;  /* 0x000000b4b01c723c */ /* 0x042ff0000000181c */
[----:B------:R-:W-:Y:S01]  /*f930*/  HMMA.16816.F32 R32, R176, R182, R32 ;  /* 0x000000b6b020723c */ /* 0x000fe20000001820 */
[----:B------:R-:W1:Y:S05]  /*f940*/  LDSM.16.M88.4 R176, [R201+0x3000] ;  /* 0x00300000c9b0783b */ /* 0x000e6a0000000200 */
[----:B------:R-:W4:Y:S02]  /*f950*/  LDSM.16.M88.4 R180, [R201+0x3800] ;  /* 0x00380000c9b4783b */ /* 0x000f240000000200 */
[C---:B--2---:R-:W-:Y:S08]  /*f960*/  HMMA.16816.F32 R4, R172.reuse, R184, R4 ;  /* 0x000000b8ac04723c */ /* 0x044ff00000001804 */
[C---:B------:R-:W-:Y:S01]  /*f970*/  HMMA.16816.F32 R8, R172.reuse, R186, R8 ;  /* 0x000000baac08723c */ /* 0x040fe20000001808 */
[----:B------:R-:W-:Y:S07]  /*f980*/  LDSM.16.M88.4 R184, [R0] ;  /* 0x0000000000b8783b */ /* 0x000fee0000000200 */
[C---:B---3--:R-:W-:Y:S08]  /*f990*/  HMMA.16816.F32 R12, R172.reuse, R168, R12 ;  /* 0x000000a8ac0c723c */ /* 0x048ff0000000180c */
[C---:B------:R-:W-:Y:S01]  /*f9a0*/  HMMA.16816.F32 R16, R172.reuse, R170, R16 ;  /* 0x000000aaac10723c */ /* 0x040fe20000001810 */
[----:B------:R-:W2:Y:S07]  /*f9b0*/  LDSM.16.M88.4 R168, [R209+0x4000] ;  /* 0x00400000d1a8783b */ /* 0x000eae0000000200 */
[C---:B-1----:R-:W-:Y:S08]  /*f9c0*/  HMMA.16816.F32 R20, R172.reuse, R176, R20 ;  /* 0x000000b0ac14723c */ /* 0x042ff00000001814 */
[C---:B------:R-:W-:Y:S01]  /*f9d0*/  HMMA.16816.F32 R24, R172.reuse, R178, R24 ;  /* 0x000000b2ac18723c */ /* 0x040fe20000001818 */
[----:B------:R-:W1:Y:S07]  /*f9e0*/  LDSM.16.M88.4 R176, [R132] ;  /* 0x0000000084b0783b */ /* 0x000e6e0000000200 */
[C---:B----4-:R-:W-:Y:S08]  /*f9f0*/  HMMA.16816.F32 R28, R172.reuse, R180, R28 ;  /* 0x000000b4ac1c723c */ /* 0x050ff0000000181c */
[----:B------:R-:W-:Y:S01]  /*fa00*/  HMMA.16816.F32 R32, R172, R182, R32 ;  /* 0x000000b6ac20723c */ /* 0x000fe20000001820 */
[----:B------:R-:W3:Y:S05]  /*fa10*/  LDSM.16.M88.4 R172, [R192] ;  /* 0x00000000c0ac783b */ /* 0x000eea0000000200 */
[----:B------:R-:W-:Y:S02]  /*fa20*/  LDSM.16.M88.4 R180, [R211+0x4000] ;  /* 0x00400000d3b4783b */ /* 0x000fe40000000200 */
        /* <DEDUP_REMOVED lines=8> */
[----:B------:R-:W-:Y:S07]  /*fab0*/  LDSM.16.M88.4 R188, [R202+-0x4000] ;  /* 0xffc00000cabc783b */ /* 0x000fee0000000200 */
[C---:B---3--:R-:W-:Y:S08]  /*fac0*/  HMMA.16816.F32 R28, R168.reuse, R172, R28 ;  /* 0x000000aca81c723c */ /* 0x048ff0000000181c */
[----:B------:R-:W-:Y:S01]  /*fad0*/  HMMA.16816.F32 R32, R168, R174, R32 ;  /* 0x000000aea820723c */ /* 0x000fe20000001820 */
[----:B------:R-:W3:Y:S05]  /*fae0*/  LDSM.16.M88.4 R168, [R203+0x3000] ;  /* 0x00300000cba8783b */ /* 0x000eea0000000200 */
[----:B------:R-:W4:Y:S02]  /*faf0*/  LDSM.16.M88.4 R172, [R203+0x3800] ;  /* 0x00380000cbac783b */ /* 0x000f240000000200 */
[C---:B--2---:R-:W-:Y:S08]  /*fb00*/  HMMA.16816.F32 R4, R180.reuse, R184, R4 ;  /* 0x000000b8b404723c */ /* 0x044ff00000001804 */
[C---:B------:R-:W-:Y:S01]  /*fb10*/  HMMA.16816.F32 R8, R180.reuse, R186, R8 ;  /* 0x000000bab408723c */ /* 0x040fe20000001808 */
[----:B------:R-:W2:Y:S07]  /*fb20*/  LDSM.16.M88.4 R184, [R210+0x4000] ;  /* 0x00400000d2b8783b */ /* 0x000eae0000000200 */
[C---:B-1----:R-:W-:Y:S08]  /*fb30*/  HMMA.16816.F32 R12, R180.reuse, R176, R12 ;  /* 0x000000b0b40c723c */ /* 0x042ff0000000180c */
[C---:B------:R-:W-:Y:S01]  /*fb40*/  HMMA.16816.F32 R16, R180.reuse, R178, R16 ;  /* 0x000000b2b410723c */ /* 0x040fe20000001810 */
[----:B------:R-:W-:Y:S07]  /*fb50*/  LDSM.16.M88.4 R176, [R202+-0x2800] ;  /* 0xffd80000cab0783b */ /* 0x000fee0000000200 */
[C---:B---3--:R-:W-:Y:S08]  /*fb60*/  HMMA.16816.F32 R20, R180.reuse, R168, R20 ;  /* 0x000000a8b414723c */ /* 0x048ff00000001814 */
[C---:B------:R-:W-:Y:S01]  /*fb70*/  HMMA.16816.F32 R24, R180.reuse, R170, R24 ;  /* 0x000000aab418723c */ /* 0x040fe20000001818 */
[----:B------:R-:W1:Y:S07]  /*fb80*/  LDSM.16.M88.4 R168, [R202+-0x3800] ;  /* 0xffc80000caa8783b */ /* 0x000e6e0000000200 */
[C---:B----4-:R-:W-:Y:S08]  /*fb90*/  HMMA.16816.F32 R28, R180.reuse, R172, R28 ;  /* 0x000000acb41c723c */ /* 0x050ff0000000181c */
[----:B------:R-:W-:Y:S01]  /*fba0*/  HMMA.16816.F32 R32, R180, R174, R32 ;  /* 0x000000aeb420723c */ /* 0x000fe20000001820 */
[----:B------:R-:W3:Y:S05]  /*fbb0*/  LDSM.16.M88.4 R172, [R202+-0x3000] ;  /* 0xffd00000caac783b */ /* 0x000eea0000000200 */
[----:B------:R-:W-:Y:S02]  /*fbc0*/  LDSM.16.M88.4 R180, [R208+0x8000] ;  /* 0x00800000d0b4783b */ /* 0x000fe40000000200 */
        /* <DEDUP_REMOVED lines=11> */
[----:B------:R-:W4:Y:S05]  /*fc80*/  LDSM.16.M88.4 R176, [R201+0x5800] ;  /* 0x00580000c9b0783b */ /* 0x000f2a0000000200 */
[----:B------:R-:W-:Y:S02]  /*fc90*/  LDSM.16.M88.4 R184, [R209+0x8000] ;  /* 0x00800000d1b8783b */ /* 0x000fe40000000200 */
[C---:B--2---:R-:W-:Y:S08]  /*fca0*/  HMMA.16816.F32 R4, R180.reuse, R188, R4 ;  /* 0x000000bcb404723c */ /* 0x044ff00000001804 */
[C---:B------:R-:W-:Y:S01]  /*fcb0*/  HMMA.16816.F32 R8, R180.reuse, R190, R8 ;  /* 0x000000beb408723c */ /* 0x040fe20000001808 */
[----:B------:R-:W2:Y:S05]  /*fcc0*/  LDSM.16.M88.4 R188, [R193] ;  /* 0x00000000c1bc783b */ /* 0x000eaa0000000200 */
[----:B------:R-:W5:Y:S02]  /*fcd0*/  LDSM.16.M88.4 R192, [R194] ;  /* 0x00000000c2c0783b */ /* 0x000f640000000200 */
[C---:B-1----:R-:W-:Y:S08]  /*fce0*/  HMMA.16816.F32 R12, R180.reuse, R168, R12 ;  /* 0x000000a8b40c723c */ /* 0x042ff0000000180c */
[C---:B------:R-:W-:Y:S01]  /*fcf0*/  HMMA.16816.F32 R16, R180.reuse, R170, R16 ;  /* 0x000000aab410723c */ /* 0x040fe20000001810 */
[----:B------:R-:W1:Y:S07]  /*fd00*/  LDSM.16.M88.4 R168, [R196] ;  /* 0x00000000c4a8783b */ /* 0x000e6e0000000200 */
[C---:B---3--:R-:W-:Y:S08]  /*fd10*/  HMMA.16816.F32 R20, R180.reuse, R172, R20 ;  /* 0x000000acb414723c */ /* 0x048ff00000001814 */
[C---:B------:R-:W-:Y:S01]  /*fd20*/  HMMA.16816.F32 R24, R180.reuse, R174, R24 ;  /* 0x000000aeb418723c */ /* 0x040fe20000001818 */
[----:B------:R-:W3:Y:S07]  /*fd30*/  LDSM.16.M88.4 R172, [R197] ;  /* 0x00000000c5ac783b */ /* 0x000eee0000000200 */
[C---:B----4-:R-:W-:Y:S08]  /*fd40*/  HMMA.16816.F32 R28, R180.reuse, R176, R28 ;  /* 0x000000b0b41c723c */ /* 0x050ff0000000181c */
[----:B------:R-:W-:Y:S01]  /*fd50*/  HMMA.16816.F32 R32, R180, R178, R32 ;  /* 0x000000b2b420723c */ /* 0x000fe20000001820 */
[----:B------:R-:W-:Y:S05]  /*fd60*/  LDSM.16.M88.4 R176, [R211+0x8000] ;  /* 0x00800000d3b0783b */ /* 0x000fea0000000200 */
[----:B------:R-:W4:Y:S02]  /*fd70*/  LDSM.16.M88.4 R180, [R203+0x4000] ;  /* 0x00400000cbb4783b */ /* 0x000f240000000200 */
[C---:B--2---:R-:W-:Y:S08]  /*fd80*/  HMMA.16816.F32 R4, R184.reuse, R188, R4 ;  /* 0x000000bcb804723c */ /* 0x044ff00000001804 */
[C---:B------:R-:W-:Y:S01]  /*fd90*/  HMMA.16816.F32 R8, R184.reuse, R190, R8 ;  /* 0x000000beb808723c */ /* 0x040fe20000001808 */
[----:B------:R-:W2:Y:S07]  /*fda0*/  LDSM.16.M88.4 R188, [R203+0x4800] ;  /* 0x00480000cbbc783b */ /* 0x000eae0000000200 */
        /* <DEDUP_REMOVED lines=8> */
[----:B------:R-:W-:Y:S05]  /*fe30*/  LDSM.16.M88.4 R172, [R210+0x8000] ;  /* 0x00800000d2ac783b */ /* 0x000fea0000000200 */
[----:B------:R-:W-:Y:S02]  /*fe40*/  LDSM.16.M88.4 R184, [R202+-0x1800] ;  /* 0xffe80000cab8783b */ /* 0x000fe40000000200 */
[C---:B----4-:R-:W-:Y:S08]  /*fe50*/  HMMA.16816.F32 R4, R176.reuse, R180, R4 ;  /* 0x000000b4b004723c */ /* 0x050ff00000001804 */
[C---:B------:R-:W-:Y:S01]  /*fe60*/  HMMA.16816.F32 R8, R176.reuse, R182, R8 ;  /* 0x000000b6b008723c */ /* 0x040fe20000001808 */
[----:B------:R-:W3:Y:S07]  /*fe70*/  LDSM.16.M88.4 R180, [R202+-0x2000] ;  /* 0xffe00000cab4783b */ /* 0x000eee0000000200 */
[C---:B--2---:R-:W-:Y:S08]  /*fe80*/  HMMA.16816.F32 R12, R176.reuse, R188, R12 ;  /* 0x000000bcb00c723c */ /* 0x044ff0000000180c */
[C---:B------:R-:W-:Y:S01]  /*fe90*/  HMMA.16816.F32 R16, R176.reuse, R190, R16 ;  /* 0x000000beb010723c */ /* 0x040fe20000001810 */
[----:B------:R-:W2:Y:S07]  /*fea0*/  LDSM.16.M88.4 R188, [R202+-0x1000] ;  /* 0xfff00000cabc783b */ /* 0x000eae0000000200 */
[C---:B-----5:R-:W-:Y:S08]  /*feb0*/  HMMA.16816.F32 R20, R176.reuse, R192, R20 ;  /* 0x000000c0b014723c */ /* 0x060ff00000001814 */
[C---:B------:R-:W-:Y:S01]  /*fec0*/  HMMA.16816.F32 R24, R176.reuse, R194, R24 ;  /* 0x000000c2b018723c */ /* 0x040fe20000001818 */
[----:B------:R-:W4:Y:S07]  /*fed0*/  LDSM.16.M88.4 R192, [R202+-0x800] ;  /* 0xfff80000cac0783b */ /* 0x000f2e0000000200 */
[C---:B-1----:R-:W-:Y:S08]  /*fee0*/  HMMA.16816.F32 R28, R176.reuse, R168, R28 ;  /* 0x000000a8b01c723c */ /* 0x042ff0000000181c */
[----:B------:R-:W-:Y:S01]  /*fef0*/  HMMA.16816.F32 R32, R176, R170, R32 ;  /* 0x000000aab020723c */ /* 0x000fe20000001820 */
[----:B------:R-:W-:Y:S05]  /*ff00*/  LDSM.16.M88.4 R168, [R208+0xc000] ;  /* 0x00c00000d0a8783b */ /* 0x000fea0000000200 */
[----:B------:R-:W1:Y:S02]  /*ff10*/  LDSM.16.M88.4 R176, [R201+0x6000] ;  /* 0x00600000c9b0783b */ /* 0x000e640000000200 */
[C---:B---3--:R-:W-:Y:S08]  /*ff20*/  HMMA.16816.F32 R4, R172.reuse, R180, R4 ;  /* 0x000000b4ac04723c */ /* 0x048ff00000001804 */
[C---:B------:R-:W-:Y:S01]  /*ff30*/  HMMA.16816.F32 R8, R172.reuse, R182, R8 ;  /* 0x000000b6ac08723c */ /* 0x040fe20000001808 */
[----:B------:R-:W3:Y:S07]  /*ff40*/  LDSM.16.M88.4 R180, [R201+0x6800] ;  /* 0x00680000c9b4783b */ /* 0x000eee0000000200 */
        /* <DEDUP_REMOVED lines=8> */
[----:B------:R-:W-:Y:S05]  /*ffd0*/  LDSM.16.M88.4 R192, [R198] ;  /* 0x00000000c6c0783b */ /* 0x000fea0000000200 */
[----:B------:R-:W4:Y:S02]  /*ffe0*/  LDSM.16.M88.4 R172, [R209+0xc000] ;  /* 0x00c00000d1ac783b */ /* 0x000f240000000200 */
[C---:B-1----:R-:W-:Y:S03]  /*fff0*/  HMMA.16816.F32 R4, R168.reuse, R176, R4 ;  /* 0x000000b0a804723c */ /* 0x042fe60000001804 */
[----:B------:R-:W1:Y:S05]  /*10000*/  LDSM.16.M88.4 R196, [R199] ;  /* 0x00000000c7c4783b */ /* 0x000e6a0000000200 */
[C---:B------:R-:W-:Y:S01]  /*10010*/  HMMA.16816.F32 R8, R168.reuse, R178, R8 ;  /* 0x000000b2a808723c */ /* 0x040fe20000001808 */
[----:B------:R-:W1:Y:S07]  /*10020*/  LDSM.16.M88.4 R176, [R212] ;  /* 0x00000000d4b0783b */ /* 0x000e6e0000000200 */
[C---:B---3--:R-:W-:Y:S08]  /*10030*/  HMMA.16816.F32 R12, R168.reuse, R180, R12 ;  /* 0x000000b4a80c723c */ /* 0x048ff0000000180c */
[C---:B------:R-:W-:Y:S01]  /*10040*/  HMMA.16816.F32 R16, R168.reuse, R182, R16 ;  /* 0x000000b6a810723c */ /* 0x040fe20000001810 */
[----:B------:R-:W-:Y:S07]  /*10050*/  LDSM.16.M88.4 R180, [R211+0xc000] ;  /* 0x00c00000d3b4783b */ /* 0x000fee0000000200 */
[C---:B-----5:R-:W-:Y:S08]  /*10060*/  HMMA.16816.F32 R20, R168.reuse, R184, R20 ;  /* 0x000000b8a814723c */ /* 0x060ff00000001814 */
[C---:B------:R-:W-:Y:S01]  /*10070*/  HMMA.16816.F32 R24, R168.reuse, R186, R24 ;  /* 0x000000baa818723c */ /* 0x040fe20000001818 */
[----:B------:R-:W-:Y:S07]  /*10080*/  LDSM.16.M88.4 R184, [R203+0x6000] ;  /* 0x00600000cbb8783b */ /* 0x000fee0000000200 */
[C---:B--2---:R-:W-:Y:S08]  /*10090*/  HMMA.16816.F32 R28, R168.reuse, R188, R28 ;  /* 0x000000bca81c723c */ /* 0x044ff0000000181c */
[----:B------:R-:W-:Y:S01]  /*100a0*/  HMMA.16816.F32 R32, R168, R190, R32 ;  /* 0x000000bea820723c */ /* 0x000fe20000001820 */
[----:B------:R-:W2:Y:S05]  /*100b0*/  LDSM.16.M88.4 R168, [R213] ;  /* 0x00000000d5a8783b */ /* 0x000eaa0000000200 */
[----:B------:R-:W3:Y:S02]  /*100c0*/  LDSM.16.M88.4 R188, [R203+0x6800] ;  /* 0x00680000cbbc783b */ /* 0x000ee40000000200 */
[C---:B----4-:R-:W-:Y:S08]  /*100d0*/  HMMA.16816.F32 R4, R172.reuse, R192, R4 ;  /* 0x000000c0ac04723c */ /* 0x050ff00000001804 */
[C---:B------:R-:W-:Y:S01]  /*100e0*/  HMMA.16816.F32 R8, R172.reuse, R194, R8 ;  /* 0x000000c2ac08723c */ /* 0x040fe20000001808 */
[----:B------:R-:W4:Y:S07]  /*100f0*/  LDSM.16.M88.4 R192, [R203+0x7000] ;  /* 0x00700000cbc0783b */ /* 0x000f2e0000000200 */
        /* <DEDUP_REMOVED lines=8> */
[----:B------:R-:W-:Y:S05]  /*10180*/  LDSM.16.M88.4 R168, [R210+0xc000] ;  /* 0x00c00000d2a8783b */ /* 0x000fea0000000200 */
[----:B------:R-:W2:Y:S02]  /*10190*/  LDSM.16.M88.4 R172, [R202] ;  /* 0x00000000caac783b */ /* 0x000ea40000000200 */
[C---:B------:R-:W-:Y:S08]  /*101a0*/  HMMA.16816.F32 R4, R180.reuse, R184, R4 ;  /* 0x000000b8b404723c */ /* 0x040ff00000001804 */
[C---:B------:R-:W-:Y:S01]  /*101b0*/  HMMA.16816.F32 R8, R180.reuse, R186, R8 ;  /* 0x000000bab408723c */ /* 0x040fe20000001808 */
[----:B------:R-:W5:Y:S07]  /*101c0*/  LDSM.16.M88.4 R184, [R202+0x1000] ;  /* 0x00100000cab8783b */ /* 0x000f6e0000000200 */
[C---:B---3--:R-:W-:Y:S08]  /*101d0*/  HMMA.16816.F32 R12, R180.reuse, R188, R12 ;  /* 0x000000bcb40c723c */ /* 0x048ff0000000180c */
[C---:B------:R-:W-:Y:S01]  /*101e0*/  HMMA.16816.F32 R16, R180.reuse, R190, R16 ;  /* 0x000000beb410723c */ /* 0x040fe20000001810 */
[----:B------:R-:W3:Y:S01]  /*101f0*/  LDSM.16.M88.4 R188, [R202+0x1800] ;  /* 0x00180000cabc783b */ /* 0x000ee20000000200 */
[----:B------:R-:W-:Y:S04]  /*10200*/  DEPBAR.LE SB0, 0x0 ;  /* 0x000080000000791a */ /* 0x000fe80000000000 */
[----:B------:R-:W-:Y:S02]  /*10210*/  BAR.SYNC.DEFER_BLOCKING 0x0 ;  /* 0x0000000000007b1d */ /* 0x000fe40000010000 */
[C---:B----4-:R-:W-:Y:S08]  /*10220*/  HMMA.16816.F32 R20, R180.reuse, R192, R20 ;  /* 0x000000c0b414723c */ /* 0x050ff00000001814 */
[C---:B------:R-:W-:Y:S08]  /*10230*/  HMMA.16816.F32 R24, R180.reuse, R194, R24 ;  /* 0x000000c2b418723c */ /* 0x040ff00000001818 */
[C---:B-1----:R-:W-:Y:S08]  /*10240*/  HMMA.16816.F32 R28, R180.reuse, R196, R28 ;  /* 0x000000c4b41c723c */ /* 0x042ff0000000181c */
[----:B------:R-:W-:Y:S08]  /*10250*/  HMMA.16816.F32 R32, R180, R198, R32 ;  /* 0x000000c6b420723c */ /* 0x000ff00000001820 */
[C---:B--2---:R-:W-:Y:S08]  /*10260*/  HMMA.16816.F32 R4, R168.reuse, R172, R4 ;  /* 0x000000aca804723c */ /* 0x044ff00000001804 */
[C---:B------:R-:W-:Y:S08]  /*10270*/  HMMA.16816.F32 R8, R168.reuse, R174, R8 ;  /* 0x000000aea808723c */ /* 0x040ff00000001808 */
[C---:B------:R-:W-:Y:S08]  /*10280*/  HMMA.16816.F32 R12, R168.reuse, R176, R12 ;  /* 0x000000b0a80c723c */ /* 0x040ff0000000180c */
[C---:B------:R-:W-:Y:S08]  /*10290*/  HMMA.16816.F32 R16, R168.reuse, R178, R16 ;  /* 0x000000b2a810723c */ /* 0x040ff00000001810 */
[C---:B-----5:R-:W-:Y:S08]  /*102a0*/  HMMA.16816.F32 R20, R168.reuse, R184, R20 ;  /* 0x000000b8a814723c */ /* 0x060ff00000001814 */
        /* <DEDUP_REMOVED lines=47> */
.L_x_5459:
[----:B------:R-:W-:-:S05]  /*105a0*/  BRA.DIV ~URZ, `(.L_x_5351) ;  /* 0x0000a9927f007947 */ /* 0x000fca000b800000 */
[----:B------:R-:W3:Y:S01]  /*105b0*/  SHFL.IDX PT, R0, R170, RZ, 0x181f ;  /* 0x00181fffaa007589 */ /* 0x000ee200000e0000 */
[----:B------:R-:W-:Y:S04]  /*105c0*/  IADD3 R2, -R214, 0x10, RZ ;  /* 0x00000010d6027810 */ /* 0x000fe80007ffe1ff */
[----:B------:R-:W-:Y:S04]  /*105d0*/  LOP3.LUT R2, R2, 0xf, RZ, 0xc0, !PT ;  /* 0x0000000f02027812 */ /* 0x000fe800078ec0ff */
[----:B---3--:R-:W-:Y:S04]  /*105e0*/  IADD3 R168, P1, P0, R2, R0, R175 ;  /* 0x0000000002a87210 */ /* 0x008fe8000783e0af */
[----:B--2---:R-:W-:Y:S02]  /*105f0*/  IADD3.X R169, RZ, R132, R171, P1, P0 ;  /* 0x00000084ffa97210 */ /* 0x004fe40000fe04ab */
        /* <DEDUP_REMOVED lines=8> */
[----:B---3--:R-:W-:Y:S05]  /*10680*/  IADD3 R2, P0, R0, R177, RZ ;  /* 0x000000b100027210 */ /* 0x008fea0007f1e0ff */
[----:B------:R-:W-:Y:S05]  /*10690*/  IMAD.X R3, R132, 0x1, R173, P0 ;  /* 0x0000000184037824 */ /* 0x000fea00000e06ad */
[----:B------:R3:W-:Y:S02]  /*106a0*/  LDGSTS.E.BYPASS.LTC128B.128 [R215+0xc100], [R2.64], !P4 ;  /* 0x0c10000002d77fae */ /* 0x0007e4000e101d46 */
[----:B---3--:R-:W-:Y:S02]  /*106b0*/  IADD3 R2, P0, R0, R178, RZ ;  /* 0x000000b200027210 */ /* 0x008fe40007f1e0ff */
[----:B------:R2:W3:Y:S03]  /*106c0*/  SHFL.IDX PT, R0, R170, 0x1, 0x181f ;  /* 0x00381f00aa007f89 */ /* 0x0004e600000e0000 */
[----:B------:R-:W-:Y:S02]  /*106d0*/  IMAD.X R3, R132, 0x1, R174, P0 ;  /* 0x0000000184037824 */ /* 0x000fe400000e06ae */
[----:B------:R2:W4:Y:S04]  /*106e0*/  SHFL.IDX PT, R132, R133, 0x1, 0x181f ;  /* 0x00381f0085847f89 */ /* 0x00052800000e0000 */
[----:B------:R2:W-:Y:S02]  /*106f0*/  LDGSTS.E.BYPASS.LTC128B.128 [R215+0xe100], [R2.64], !P3 ;  /* 0x0e10000002d77fae */ /* 0x0005e4000d901d46 */
.L_x_5460:
[C---:B--2---:R-:W-:Y:S02]  /*10700*/  IADD3 R2, -R214.reuse, 0x10, RZ ;  /* 0x00000010d6027810 */ /* 0x044fe40007ffe1ff */
[----:B------:R-:W-:Y:S02]  /*10710*/  ISETP.NE.U32.AND P0, PT, R214, RZ, PT ;  /* 0x000000ffd600720c */ /* 0x000fe40003f05070 */
[----:B------:R-:W-:Y:S04]  /*10720*/  LOP3.LUT R2, R2, 0xf, RZ, 0xc0, !PT ;  /* 0x0000000f02027812 */ /* 0x000fe800078ec0ff */
[----:B---3--:R-:W-:Y:S04]  /*10730*/  IADD3 R2, P2, P1, R2, R0, R175 ;  /* 0x0000000002027210 */ /* 0x008fe8000795e0af */
[----:B----4-:R-:W-:Y:S05]  /*10740*/  IADD3.X R3, RZ, R132, R171, P2, P1 ;  /* 0x00000084ff037210 */ /* 0x010fea00017e24ab */
        /* <DEDUP_REMOVED lines=13> */
.L_x_5349:
[----:B------:R-:W-:Y:S05]  /*10820*/  BSYNC B0 ;  /* 0x0000000000007941 */ /* 0x000fea0003800000 */
.L_x_5348:
[----:B---3--:R-:W-:Y:S01]  /*10830*/  LOP3.LUT R168, RZ, c[0x0][0x324], RZ, 0x33, !PT ;  /* 0x0000c900ffa87a12 */ /* 0x008fe200078e33ff */
[----:B------:R-:W-:Y:S01]  /*10840*/  IMAD.MOV.U32 R0, RZ, RZ, c[0x0][0x2c4] ;  /* 0x0000b100ff007624 */ /* 0x000fe200078e00ff */
[----:B------:R-:W0:Y:S01]  /*10850*/  LDGDEPBAR ;  /* 0x00000000000079af */ /* 0x000e220000000000 */
[----:B------:R-:W-:Y:S02]  /*10860*/  IMAD.IADD R132, R243, 0x1, R242 ;  /* 0x00000001f3847824 */ /* 0x000fe400078e02f2 */
[----:B-1----:R-:W-:Y:S01]  /*10870*/  IMAD.SHL.U32 R133, R216, 0x40, RZ ;  /* 0x00000040d8857824 */ /* 0x002fe200078e00ff */
        /* <DEDUP_REMOVED lines=8> */
[----:B------:R1:W2:Y:S02]  /*10900*/  SHFL.IDX PT, R3, R132, RZ, 0x1c1f ;  /* 0x001c1fff84037589 */ /* 0x0002a400000e0000 */
.L_x_5461:
[----:B------:R-:W-:Y:S02]  /*10910*/  IMAD.MOV.U32 R2, RZ, RZ, c[0x0][0x32c] ;  /* 0x0000cb00ff027624 */ /* 0x000fe400078e00ff */
[----:B------:R-:W-:Y:S03]  /*10920*/  IMAD.IADD R168, R168, 0x1, R0 ;  /* 0x00000001a8a87824 */ /* 0x000fe600078e0200 */
[----:B------:R-:W-:Y:S02]  /*10930*/  ISETP.GE.AND P0, PT, R2, 0x1, PT ;  /* 0x000000010200780c */ /* 0x000fe40003f06270 */
[-C--:B--2---:R-:W-:Y:S02]  /*10940*/  IADD3 R2, R169, R3.reuse, RZ ;  /* 0x00000003a9027210 */ /* 0x084fe40007ffe0ff */
        /* <DEDUP_REMOVED lines=15> */
.L_x_5355:
[----:B------:R-:W-:Y:S04]  /*10a40*/  MOV R170, 0x1 ;  /* 0x0000000100aa7802 */ /* 0x000fe80000000f00 */
[----:B------:R-:W-:Y:S11]  /*10a50*/  ISETP.NE.AND P0, PT, R170, c[0x0][0x32c], PT ;  /* 0x0000cb00aa007a0c */ /* 0x000ff60003f05270 */
[----:B------:R-:W-:Y:S02]  /*10a60*/  @!UPT UIADD3 URZ, URZ, URZ, URZ ;  /* 0x0000003f3f3ff290 */ /* 0x000fe4000fffe03f */
[----:B------:R-:W-:Y:S05]  /*10a70*/  @P0 IMAD.HI.U32 R170, R3, c[0x0][0x330], RZ ;  /* 0x0000cc0003aa0a27 */ /* 0x000fea00078e00ff */
[----:B------:R-:W-:Y:S02]  /*10a80*/  @P0 SHF.R.U32.HI R3, RZ, c[0x0][0x334], R170 ;  /* 0x0000cd00ff030a19 */ /* 0x000fe400000116aa */
.L_x_5356:
[----:B------:R-:W-:Y:S05]  /*10a90*/  BSYNC B0 ;  /* 0x0000000000007941 */ /* 0x000fea0003800000 */
.L_x_5354:
[----:B------:R-:W-:Y:S04]  /*10aa0*/  IMAD R3, R3, c[0x0][0x32c], -R133 ;  /* 0x0000cb0003037a24 */ /* 0x000fe800078e0a85 */
[----:B------:R-:W-:Y:S05]  /*10ab0*/  IMAD.IADD R3, R3, 0x1, -R231 ;  /* 0x0000000103037824 */ /* 0x000fea00078e0ae7 */
[----:B------:R-:W-:Y:S02]  /*10ac0*/  IMNMX R0, R0, R3, !PT ;  /* 0x0000000300007217 */ /* 0x000fe40007800200 */
[----:B------:R-:W-:Y:S04]  /*10ad0*/  IADD3 R3, R3, c[0x0][0x32c], RZ ;  /* 0x0000cb0003037a10 */ /* 0x000fe80007ffe0ff */
[----:B------:R-:W-:Y:S02]  /*10ae0*/  IMNMX R2, R2, R3, PT ;  /* 0x0000000302027217 */ /* 0x000fe40003800200 */
.L_x_5353:
        /* <DEDUP_REMOVED lines=51> */
.L_x_5462:
        /* <DEDUP_REMOVED lines=19> */
.L_x_5360:
[----:B------:R-:W-:Y:S04]  /*10f50*/  MOV R4, 0x1 ;  /* 0x0000000100047802 */ /* 0x000fe80000000f00 */
[----:B------:R-:W-:Y:S11]  /*10f60*/  ISETP.NE.AND P0, PT, R4, c[0x0][0x32c], PT ;  /* 0x0000cb0004007a0c */ /* 0x000ff60003f05270 */
[----:B------:R-:W-:Y:S02]  /*10f70*/  @!UPT UIADD3 URZ, URZ, URZ, URZ ;  /* 0x0000003f3f3ff290 */ /* 0x000fe4000fffe03f */
[----:B------:R-:W-:Y:S05]  /*10f80*/  @P0 IMAD.HI.U32 R4, R3, c[0x0][0x330], RZ ;  /* 0x0000cc0003040a27 */ /* 0x000fea00078e00ff */
[----:B------:R-:W-:Y:S02]  /*10f90*/  @P0 SHF.R.U32.HI R3, RZ, c[0x0][0x334], R4 ;  /* 0x0000cd00ff030a19 */ /* 0x000fe40000011604 */
.L_x_5361:
[----:B------:R-:W-:Y:S05]  /*10fa0*/  BSYNC B0 ;  /* 0x0000000000007941 */ /* 0x000fea0003800000 */
.L_x_5359:
[----:B------:R-:W-:Y:S04]  /*10fb0*/  IMAD R133, R3, c[0x0][0x32c], -R133 ;  /* 0x0000cb0003857a24 */ /* 0x000fe800078e0a85 */
[----:B------:R-:W-:Y:S05]  /*10fc0*/  IMAD.IADD R3, R133, 0x1, -R231 ;  /* 0x0000000185037824 */ /* 0x000fea00078e0ae7 */
[----:B------:R-:W-:Y:S02]  /*10fd0*/  IMNMX R0, R0, R3, !PT ;  /* 0x0000000300007217 */ /* 0x000fe40007800200 */
[----:B------:R-:W-:Y:S04]  /*10fe0*/  IADD3 R3, R3, c[0x0][0x32c], RZ ;  /* 0x0000cb0003037a10 */ /* 0x000fe80007ffe0ff */
[----:B------:R-:W-:Y:S02]  /*10ff0*/  IMNMX R2, R2, R3, PT ;  /* 0x0000000302027217 */ /* 0x000fe40003800200 */
.L_x_5358:
        /* <DEDUP_REMOVED lines=82> */
.L_x_5463:
[----:B-12---:R-:W-:Y:S01]  /*11520*/  FMNMX.FTZ R132, R132, R0, !PT ;  /* 0x0000000084847209 */ /* 0x006fe20007810000 */
[----:B------:R-:W-:-:S05]  /*11530*/  BRA.DIV ~URZ, `(.L_x_5363) ;  /* 0x00009d727f007947 */ /* 0x000fca000b800000 */
[----:B------:R-:W1:Y:S02]  /*11540*/  SHFL.BFLY PT, R0, R132, 0x1, 0x1f ;  /* 0x0c201f0084007f89 */ /* 0x000e6400000e0000 */
[----:B-1----:R-:W-:Y:S02]  /*11550*/  FMNMX.FTZ R133, R132, R0, !PT ;  /* 0x0000000084857209 */ /* 0x002fe40007810000 */
[----:B------:R-:W1:Y:S02]  /*11560*/  SHFL.BFLY PT, R0, R4, 0x2, 0x1f ;  /* 0x0c401f0004007f89 */ /* 0x000e6400000e0000 */
[----:B-1----:R-:W-:Y:S05]  /*11570*/  FMNMX.FTZ R4, R4, R0, !PT ;  /* 0x0000000004047209 */ /* 0x002fea0007810000 */
[----:B------:R1:W2:Y:S02]  /*11580*/  SHFL.BFLY PT, R0, R4, 0x1, 0x1f ;  /* 0x0c201f0004007f89 */ /* 0x0002a400000e0000 */
.L_x_5464:
        /* <DEDUP_REMOVED lines=44> */
[--C-:B------:R-:W-:Y:S02]  /*11850*/  FFMA.FTZ R16, R16, c[0x0][0x2d0], -R4.reuse ;  /* 0x0000b40010107a23 */ /* 0x100fe40000010804 */
[--C-:B------:R-:W-:Y:S02]  /*11860*/  FFMA.FTZ R190, R7, c[0x0][0x2d0], -R4.reuse ;  /* 0x0000b40007be7a23 */ /* 0x100fe40000010804 */
[--C-:B------:R-:W-:Y:S02]  /*11870*/  FFMA.FTZ R18, R24, c[0x0][0x2d0], -R4.reuse ;  /* 0x0000b40018127a23 */ /* 0x100fe40000010804 */
[--C-:B------:R-:W-:Y:S01]  /*11880*/  FFMA.FTZ R132, R21, c[0x0][0x2d0], -R4.reuse ;  /* 0x0000b40015847a23 */ /* 0x100fe20000010804 */
        /* <DEDUP_REMOVED lines=332> */
[----:B------:R-:W-:Y:S01]  /*12d50*/  FADD.FTZ R2, R172, R0 ;  /* 0x00000000ac027221 */ /* 0x000fe20000010000 */
[----:B------:R-:W-:Y:S03]  /*12d60*/  IADD3 R0, R216, -0x1, RZ ;  /* 0xffffffffd8007810 */ /* 0x000fe60007ffe0ff */
[C---:B------:R-:W-:Y:S01]  /*12d70*/  HMMA.16816.F32 R64, R136.reuse, R146, R64 ;  /* 0x000000928840723c */ /* 0x040fe20000001840 */
[----:B------:R-:W2:Y:S03]  /*12d80*/  LDSM.16.MT88.4 R144, [R207+0x5000] ;  /* 0x00500000cf90783b */ /* 0x000ea60000004200 */
[----:B------:R-:W-:Y:S01]  /*12d90*/  FADD.FTZ R220, R132, R2 ;  /* 0x0000000284dc7221 */ /* 0x000fe20000010000 */
[----:B------:R-:W-:Y:S03]  /*12da0*/  MOV R216, R0 ;  /* 0x0000000000d87202 */ /* 0x000fe60000000f00 */
        /* <DEDUP_REMOVED lines=70> */
.L_x_5346:
[----:B------:R-:W-:Y:S05]  /*13210*/  BRA.DIV ~URZ, `(.L_x_5365) ;  /* 0x000081727f007947 */ /* 0x000fea000b800000 */
[----:B------:R1:W2:Y:S02]  /*13220*/  SHFL.BFLY PT, R0, R222, 0x2, 0x1f ;  /* 0x0c401f00de007f89 */ /* 0x0002a400000e0000 */
.L_x_5465:
[----:B--2---:R-:W-:Y:S01]  /*13230*/  FADD.FTZ R4, R0, R222 ;  /* 0x000000de00047221 */ /* 0x004fe20000010000 */
[----:B------:R-:W-:Y:S05]  /*13240*/  BRA.DIV ~URZ, `(.L_x_5366) ;  /* 0x000081927f007947 */ /* 0x000fea000b800000 */
[----:B------:R-:W2:Y:S02]  /*13250*/  SHFL.BFLY PT, R0, R220, 0x2, 0x1f ;  /* 0x0c401f00dc007f89 */ /* 0x000ea400000e0000 */
[----:B--2---:R-:W-:-:S02]  /*13260*/  FADD.FTZ R5, R0, R220 ;  /* 0x000000dc00057221 */ /* 0x004fc40000010000 */
[----:B------:R-:W2:Y:S04]  /*13270*/  SHFL.BFLY PT, R0, R4, 0x1, 0x1f ;  /* 0x0c201f0004007f89 */ /* 0x000ea800000e0000 */
[----:B------:R3:W4:Y:S01]  /*13280*/  SHFL.BFLY PT, R3, R5, 0x1, 0x1f ;  /* 0x0c201f0005037f89 */ /* 0x00072200000e0000 */
[----:B--2---:R-:W-:-:S05]  /*13290*/  FADD.FTZ R4, R4, R0 ;  /* 0x0000000004047221 */ /* 0x004fca0000010000 */
.L_x_5466:
        /* <DEDUP_REMOVED lines=148> */
.L_x_5275:
        /* <DEDUP_REMOVED lines=17> */
.L_x_5368:
[----:B------:R-:W-:Y:S05]  /*13cf0*/  BSYNC B0 ;  /* 0x0000000000007941 */ /* 0x000fea0003800000 */
.L_x_5367:
[----:B------:R-:W-:Y:S01]  /*13d00*/  PRMT R0, R0, 0x9910, RZ ;  /* 0x0000991000007816 */ /* 0x000fe200000000ff */
[----:B------:R-:W-:Y:S01]  /*13d10*/  BSSY B1, `(.L_x_5369) ;  /* 0x000045e000017945 */ /* 0x000fe20003800000 */
[----:B------:R-:W-:Y:S02]  /*13d20*/  IMAD.MOV.U32 R110, RZ, RZ, R248 ;  /* 0x000000ffff6e7224 */ /* 0x000fe400078e00f8 */
        /* <DEDUP_REMOVED lines=23> */
[----:B----4-:R1:W-:Y:S04]  /*13ea0*/  STS [R9], R2 ;  /* 0x0000000209007388 */ /* 0x0103e80000000800 */
[----:B------:R2:W-:Y:S01]  /*13eb0*/  STS [R9+0x400], R0 ;  /* 0x0004000009007388 */ /* 0x0005e20000000800 */
[----:B-1----:R-:W-:Y:S02]  /*13ec0*/  F2FP.PACK_AB R2, R27, R26 ;  /* 0x0000001a1b02723e */ /* 0x002fe400000000ff */
[----:B--2---:R-:W-:-:S03]  /*13ed0*/  F2FP.PACK_AB R0, R117, R116 ;  /* 0x000000747500723e */ /* 0x004fc600000000ff */
[----:B---3--:R1:W-:Y:S04]  /*13ee0*/  STS [R8], R2 ;  /* 0x0000000208007388 */ /* 0x0083e80000000800 */
        /* <DEDUP_REMOVED lines=131> */
.L_x_5371:
        /* <DEDUP_REMOVED lines=119> */
.L_x_5467:
[----:B------:R-:W-:Y:S05]  /*14e90*/  BRA.DIV ~URZ, `(.L_x_5374) ;  /* 0x000066b27f007947 */ /* 0x000fea000b800000 */
[----:B------:R4:W2:Y:S02]  /*14ea0*/  SHFL.IDX PT, R0, R14, RZ, 0x181f ;  /* 0x00181fff0e007589 */ /* 0x0008a400000e0000 */
.L_x_5468:
        /* <DEDUP_REMOVED lines=24> */
.L_x_5376:
[----:B------:R-:W-:Y:S05]  /*15030*/  BSYNC B0 ;  /* 0x0000000000007941 */ /* 0x000fea0003800000 */
.L_x_5375:
[----:B------:R-:W-:Y:S05]  /*15040*/  BRA.DIV ~URZ, `(.L_x_5377) ;  /* 0x000065727f007947 */ /* 0x000fea000b800000 */
[----:B---3--:R3:W4:Y:S04]  /*15050*/  SHFL.IDX PT, R4, R5, 0x1, 0x181f ;  /* 0x00381f0005047f89 */ /* 0x00872800000e0000 */
[----:B--2---:R3:W2:Y:S02]  /*15060*/  SHFL.IDX PT, R0, R14, 0x1, 0x181f ;  /* 0x00381f000e007f89 */ /* 0x0046a400000e0000 */
.L_x_5469:
        /* <DEDUP_REMOVED lines=24> */
.L_x_5379:
[----:B------:R-:W-:Y:S05]  /*151f0*/  BSYNC B0 ;  /* 0x0000000000007941 */ /* 0x000fea0003800000 */
.L_x_5378:
[----:B------:R-:W-:Y:S05]  /*15200*/  BRA.DIV ~URZ, `(.L_x_5380) ;  /* 0x000064827f007947 */ /* 0x000fea000b800000 */
[----:B----4-:R4:W3:Y:S02]  /*15210*/  SHFL.IDX PT, R4, R5, 0x2, 0x181f ;  /* 0x00581f0005047f89 */ /* 0x0108e400000e0000 */
.L_x_5470:
[----:B------:R-:W-:Y:S05]  /*15220*/  BRA.DIV ~URZ, `(.L_x_5381) ;  /* 0x000064d27f007947 */ /* 0x000fea000b800000 */
[----:B--2---:R2:W4:Y:S02]  /*15230*/  SHFL.IDX PT, R0, R14, 0x2, 0x181f ;  /* 0x00581f000e007f89 */ /* 0x00452400000e0000 */
.L_x_5471:
        /* <DEDUP_REMOVED lines=24> */
.L_x_5383:
[----:B------:R-:W-:Y:S05]  /*153c0*/  BSYNC B0 ;  /* 0x0000000000007941 */ /* 0x000fea0003800000 */
.L_x_5382:
[----:B------:R-:W-:Y:S05]  /*153d0*/  BRA.DIV ~URZ, `(.L_x_5384) ;  /* 0x000063927f007947 */ /* 0x000fea000b800000 */
[----:B---3--:R3:W1:Y:S04]  /*153e0*/  SHFL.IDX PT, R4, R5, 0x3, 0x181f ;  /* 0x00781f0005047f89 */ /* 0x00866800000e0000 */
[----:B----4-:R3:W4:Y:S02]  /*153f0*/  SHFL.IDX PT, R0, R14, 0x3, 0x181f ;  /* 0x00781f000e007f89 */ /* 0x01072400000e0000 */
.L_x_5472:
        /* <DEDUP_REMOVED lines=25> */
.L_x_5372:
        /* <DEDUP_REMOVED lines=33> */
.L_x_5473:
[----:B------:R-:W-:Y:S05]  /*157a0*/  BRA.DIV ~URZ, `(.L_x_5387) ;  /* 0x000061027f007947 */ /* 0x000fea000b800000 */
[----:B------:R3:W4:Y:S02]  /*157b0*/  SHFL.IDX PT, R0, R12, RZ, 0x1c1f ;  /* 0x001c1fff0c007589 */ /* 0x00072400000e0000 */
.L_x_5474:
        /* <DEDUP_REMOVED lines=224> */
.L_x_5389:
[----:B------:R-:W-:Y:S05]  /*165c0*/  BSYNC B0 ;  /* 0x0000000000007941 */ /* 0x000fea0003800000 */
.L_x_5388:
[----:B------:R-:W-:Y:S05]  /*165d0*/  BRA.DIV ~URZ, `(.L_x_5390) ;  /* 0x000053427f007947 */ /* 0x000fea000b800000 */
[----:B--2---:R2:W1:Y:S04]  /*165e0*/  SHFL.IDX PT, R4, R5, 0x1, 0x1c1f ;  /* 0x003c1f0005047f89 */ /* 0x00446800000e0000 */
[----:B----4-:R2:W4:Y:S02]  /*165f0*/  SHFL.IDX PT, R0, R12, 0x1, 0x1c1f ;  /* 0x003c1f000c007f89 */ /* 0x01052400000e0000 */
.L_x_5475:
        /* <DEDUP_REMOVED lines=242> */
.L_x_5370:
        /* <DEDUP_REMOVED lines=8> */
[----:B---3--:R-:W-:Y:S02]  /*175a0*/  @P0 IMAD.WIDE R4, R251, R4, c[0x0][0x508] ;  /* 0x00014200fb040625 */ /* 0x008fe400078e0204 */
        /* <DEDUP_REMOVED lines=9> */
.L_x_5391:
        /* <DEDUP_REMOVED lines=57> */
.L_x_5393:
[----:B------:R-:W-:Y:S05]  /*179d0*/  BSYNC B0 ;  /* 0x0000000000007941 */ /* 0x000fea0003800000 */
.L_x_5392:
        /* <DEDUP_REMOVED lines=34> */
.L_x_5476:
[----:B------:R-:W-:Y:S05]  /*17c00*/  BRA.DIV ~URZ, `(.L_x_5395) ;  /* 0x00003e527f007947 */ /* 0x000fea000b800000 */
[----:B------:R3:W4:Y:S02]  /*17c10*/  SHFL.IDX PT, R0, R14, RZ, 0x181f ;  /* 0x00181fff0e007589 */ /* 0x00072400000e0000 */
.L_x_5477:
        /* <DEDUP_REMOVED lines=25> */
.L_x_5397:
[----:B------:R-:W-:Y:S05]  /*17db0*/  BSYNC B0 ;  /* 0x0000000000007941 */ /* 0x000fea0003800000 */
.L_x_5396:
[----:B------:R-:W-:Y:S05]  /*17dc0*/  BRA.DIV ~URZ, `(.L_x_5398) ;  /* 0x00003d027f007947 */ /* 0x000fea000b800000 */
[----:B--2---:R2:W1:Y:S04]  /*17dd0*/  SHFL.IDX PT, R4, R5, 0x1, 0x181f ;  /* 0x00381f0005047f89 */ /* 0x00446800000e0000 */
[----:B----4-:R2:W4:Y:S02]  /*17de0*/  SHFL.IDX PT, R0, R14, 0x1, 0x181f ;  /* 0x00381f000e007f89 */ /* 0x01052400000e0000 */
.L_x_5478:
        /* <DEDUP_REMOVED lines=24> */
.L_x_5400:
[----:B------:R-:W-:Y:S05]  /*17f70*/  BSYNC B0 ;  /* 0x0000000000007941 */ /* 0x000fea0003800000 */
.L_x_5399:
[----:B------:R-:W-:Y:S05]  /*17f80*/  BRA.DIV ~URZ, `(.L_x_5401) ;  /* 0x00003c127f007947 */ /* 0x000fea000b800000 */
[----:B-1----:R1:W2:Y:S02]  /*17f90*/  SHFL.IDX PT, R4, R5, 0x2, 0x181f ;  /* 0x00581f0005047f89 */ /* 0x0022a400000e0000 */
.L_x_5479:
[----:B------:R-:W-:Y:S05]  /*17fa0*/  BRA.DIV ~URZ, `(.L_x_5402) ;  /* 0x00003c627f007947 */ /* 0x000fea000b800000 */
[----:B----4-:R4:W1:Y:S02]  /*17fb0*/  SHFL.IDX PT, R0, R14, 0x2, 0x181f ;  /* 0x00581f000e007f89 */ /* 0x01086400000e0000 */
.L_x_5480:
        /* <DEDUP_REMOVED lines=24> */
.L_x_5404:
[----:B------:R-:W-:Y:S05]  /*18140*/  BSYNC B0 ;  /* 0x0000000000007941 */ /* 0x000fea0003800000 */
.L_x_5403:
[----:B------:R-:W-:Y:S05]  /*18150*/  BRA.DIV ~URZ, `(.L_x_5405) ;  /* 0x00003b227f007947 */ /* 0x000fea000b800000 */
[----:B--2---:R2:W3:Y:S04]  /*18160*/  SHFL.IDX PT, R4, R5, 0x3, 0x181f ;  /* 0x00781f0005047f89 */ /* 0x0044e800000e0000 */
[----:B-1----:R2:W1:Y:S02]  /*18170*/  SHFL.IDX PT, R0, R14, 0x3, 0x181f ;  /* 0x00781f000e007f89 */ /* 0x00246400000e0000 */
.L_x_5481:
        /* <DEDUP_REMOVED lines=23> */
.L_x_5385:
[----:B------:R-:W-:Y:S05]  /*182f0*/  BSYNC B1 ;  /* 0x0000000000017941 */ /* 0x000fea0003800000 */
.L_x_5369:
        /* <DEDUP_REMOVED lines=13> */
.L_x_5482:
[----:B------:R-:W-:Y:S05]  /*183d0*/  BRA.DIV ~URZ, `(.L_x_5408) ;  /* 0x000039e27f007947 */ /* 0x000fea000b800000 */
[----:B------:R4:W2:Y:S02]  /*183e0*/  SHFL.IDX PT, R8, R110, 0x1, 0x1f ;  /* 0x00201f006e087f89 */ /* 0x0008a400000e0000 */
.L_x_5483:
        /* <DEDUP_REMOVED lines=18> */
.L_x_5484:
        /* <DEDUP_REMOVED lines=16> */
.L_x_5485:
[----:B----4-:R-:W-:Y:S01]  /*18610*/  IMAD R0, R0, c[0x0][0x538], RZ ;  /* 0x00014e0000007a24 */ /* 0x010fe200078e02ff */
[----:B------:R-:W-:Y:S04]  /*18620*/  BSSY B1, `(.L_x_5411) ;  /* 0x00000c5000017945 */ /* 0x000fe80003800000 */
[----:B--2---:R-:W-:-:S04]  /*18630*/  IADD3 R8, R0, R8, RZ ;  /* 0x0000000800087210 */ /* 0x004fc80007ffe0ff */
[----:B---3--:R-:W-:-:S13]  /*18640*/  ISETP.GT.AND P0, PT, R8, R9, PT ;  /* 0x000000090800720c */ /* 0x008fda0003f04270 */
[----:B------:R-:W-:Y:S05]  /*18650*/  @P0 BRA `(.L_x_5412) ;  /* 0x0000024000000947 */ /* 0x000fea0003800000 */
.L_x_5416:
        /* <DEDUP_REMOVED lines=16> */
.L_x_5486:
        /* <DEDUP_REMOVED lines=16> */
.L_x_5487:
[----:B--2---:R-:W-:-:S05]  /*18860*/  IMAD R0, R0, c[0x0][0x538], RZ ;  /* 0x00014e0000007a24 */ /* 0x004fca00078e02ff */
[----:B------:R-:W-:-:S04]  /*18870*/  IADD3 R8, R0, R8, RZ ;  /* 0x0000000800087210 */ /* 0x000fc80007ffe0ff */
[----:B------:R-:W-:-:S13]  /*18880*/  ISETP.GT.AND P0, PT, R8, R9, PT ;  /* 0x000000090800720c */ /* 0x000fda0003f04270 */
[----:B-1----:R-:W-:Y:S05]  /*18890*/  @!P0 BRA `(.L_x_5416) ;  /* 0xfffffdc000008947 */ /* 0x002fea000383ffff */
.L_x_5412:
[----:B------:R-:W-:-:S05]  /*188a0*/  IADD3 R8, -R0, R8, RZ ;  /* 0x0000000800087210 */ /* 0x000fca0007ffe1ff */
[----:B------:R-:W-:-:S05]  /*188b0*/  IMAD R0, R4, c[0x0][0x538], R8 ;  /* 0x00014e0004007a24 */ /* 0x000fca00078e0208 */
[----:B------:R-:W-:Y:S01]  /*188c0*/  ISETP.GT.AND P0, PT, R0, R9, PT ;  /* 0x000000090000720c */ /* 0x000fe20003f04270 */
[----:B------:R-:W-:-:S12]  /*188d0*/  BRA.DIV ~URZ, `(.L_x_5417) ;  /* 0x000039427f007947 */ /* 0x000fd8000b800000 */
[----:B------:R-:W-:-:S04]  /*188e0*/  VOTE.ANY R5, PT, !P0 ;  /* 0x0000000000057806 */ /* 0x000fc800040e0100 */
.L_x_5488:
[----:B------:R-:W2:Y:S02]  /*188f0*/  POPC R0, R5 ;  /* 0x0000000500007309 */ /* 0x000ea40000000000 */
[----:B--2---:R-:W-:Y:S01]  /*18900*/  IADD3 R251, R0, R251, RZ ;  /* 0x000000fb00fb7210 */ /* 0x004fe20007ffe0ff */
[----:B------:R-:W-:Y:S05]  /*18910*/  BRA.DIV ~URZ, `(.L_x_5418) ;  /* 0x000039527f007947 */ /* 0x000fea000b800000 */
[----:B------:R2:W3:Y:S04]  /*18920*/  SHFL.IDX PT, R10, R6, R0, 0x1f ;  /* 0x00001f00060a7589 */ /* 0x0004e800000e0000 */
[----:B------:R2:W4:Y:S02]  /*18930*/  SHFL.IDX PT, R7, R7, R0, 0x1f ;  /* 0x00001f0007077589 */ /* 0x00052400000e0000 */
.L_x_5489:
[----:B------:R-:W-:Y:S01]  /*18940*/  ISETP.NE.AND P0, PT, R5, RZ, PT ;  /* 0x000000ff0500720c */ /* 0x000fe20003f05270 */
[----:B------:R-:W-:-:S12]  /*18950*/  BSSY B0, `(.L_x_5419) ;  /* 0x0000005000007945 */ /* 0x000fd80003800000 */
[----:B------:R-:W-:Y:S05]  /*18960*/  @!P0 BRA `(.L_x_5420) ;  /* 0x0000003000008947 */ /* 0x000fea0003800000 */
[----:B--2---:R-:W-:Y:S01]  /*18970*/  IADD3 R0, R0, -0x1, RZ ;  /* 0xffffffff00007810 */ /* 0x004fe20007ffe0ff */
[----:B------:R-:W-:Y:S05]  /*18980*/  BRA.DIV ~URZ, `(.L_x_5421) ;  /* 0x000039b27f007947 */ /* 0x000fea000b800000 */
[----:B------:R2:W1:Y:S02]  /*18990*/  SHFL.IDX PT, R11, R4, R0, 0x1f ;  /* 0x00001f00040b7589 */ /* 0x00046400000e0000 */
.L_x_5420:
[----:B------:R-:W-:Y:S05]  /*189a0*/  BSYNC B0 ;  /* 0x0000000000007941 */ /* 0x000fea0003800000 */
.L_x_5419:
        /* <DEDUP_REMOVED lines=66> */
.L_x_5423:
        /* <DEDUP_REMOVED lines=66> */
.L_x_5424:
[----:B------:R-:W-:Y:S05]  /*191f0*/  BSYNC B0 ;  /* 0x0000000000007941 */ /* 0x000fea0003800000 */
.L_x_5422:
[----:B------:R-:W-:-:S04]  /*19200*/  LOP3.LUT R0, RZ, R0, RZ, 0x33, !PT ;  /* 0x00000000ff007212 */ /* 0x000fc800078e33ff */
[----:B------:R-:W-:Y:S01]  /*19210*/  IADD3 R249, R0, R10, RZ ;  /* 0x0000000a00f97210 */ /* 0x000fe20007ffe0ff */
[----:B------:R-:W-:Y:S05]  /*19220*/  BRA `(.L_x_5425) ;  /* 0x0000004000007947 */ /* 0x000fea0003800000 */
.L_x_5413:
[----:B------:R-:W-:Y:S01]  /*19230*/  IMAD.MOV.U32 R248, RZ, RZ, R9 ;  /* 0x000000fffff87224 */ /* 0x000fe200078e0009 */
[----:B------:R-:W-:Y:S01]  /*19240*/  MOV R250, RZ ;  /* 0x000000ff00fa7202 */ /* 0x000fe20000000f00 */
[----:B------:R-:W-:Y:S01]  /*19250*/  IMAD.MOV.U32 R249, RZ, RZ, RZ ;  /* 0x000000fffff97224 */ /* 0x000fe200078e00ff */
[----:B------:R-:W-:Y:S02]  /*19260*/  MOV R251, c[0x0][0x53c] ;  /* 0x00014f0000fb7a02 */ /* 0x000fe40000000f00 */
.L_x_5425:
[----:B------:R-:W-:Y:S05]  /*19270*/  BSYNC B1 ;  /* 0x0000000000017941 */ /* 0x000fea0003800000 */
.L_x_5411:
[----:B------:R-:W-:Y:S01]  /*19280*/  WARPSYNC 0xffffffff ;  /* 0xffffffff00007948 */ /* 0x000fe20003800000 */
[----:B------:R-:W-:Y:S01]  /*19290*/  BAR.SYNC.DEFER_BLOCKING 0x4, 0x100 ;  /* 0x0104000000007b1d */ /* 0x000fe20000010000 */
[----:B------:R-:W-:-:S13]  /*192a0*/  ISETP.NE.AND P0, PT, R12, RZ, PT ;  /* 0x000000ff0c00720c */ /* 0x000fda0003f05270 */
[----:B------:R2:W-:Y:S04]  /*192b0*/  @!P0 STS.128 [0x20100], R248 ;  /* 0x020100f8ff008388 */ /* 0x0005e80000000c00 */
[----:B------:R-:W-:Y:S06]  /*192c0*/  BAR.ARV 0x5, 0x100 ;  /* 0x0144000000007b1d */ /* 0x000fec0000002000 */
.L_x_5406:
[----:B-1----:R-:W-:-:S13]  /*192d0*/  ISETP.GE.AND P0, PT, R251, c[0x0][0x53c], PT ;  /* 0x00014f00fb007a0c */ /* 0x002fda0003f06270 */
[----:B--23--:R-:W-:Y:S01]  /*192e0*/  @P0 CALL.REL.NOINC `(.L_x_5426) ;  /* 0x0000001000000944 */ /* 0x00cfe20003c00000 */
[----:B------:R-:W-:Y:S05]  /*192f0*/  BRA `(.L_x_5427) ;  /* 0xfffe88b000007947 */ /* 0x000fea000383ffff */
.L_x_5426:
[----:B------:R-:W-:Y:S05]  /*19300*/  EXIT ;  /* 0x000000000000794d */ /* 0x000fea0003800000 */
.L_x_5250:
[----:B------:R-:W-:Y:S01]  /*19310*/  IMAD.MOV.U32 R0, RZ, RZ, R5 ;  /* 0x000000ffff007224 */ /* 0x000fe200078e0005 */
[----:B------:R-:W-:Y:S02]  /*19320*/  MOV R3, 0x1 ;  /* 0x0000000100037802 */ /* 0x000fe40000000f00 */
[----:B------:R-:W-:Y:S02]  /*19330*/  MOV R2, 0x19350 ;  /* 0x0001935000027802 */ /* 0x000fe40000000f00 */
[----:B--2---:R-:W-:Y:S05]  /*19340*/  CALL.REL.NOINC `($__internal_90_$__cuda_sm70_shflsync_up_p) ;  /* 0x0000312000007944 */ /* 0x004fea0003c00000 */
[----:B------:R-:W-:Y:S01]  /*19350*/  MOV R0, R4 ;  /* 0x0000000400007202 */ /* 0x000fe20000000f00 */
[----:B------:R-:W-:Y:S05]  /*19360*/  BRA `(.L_x_5428) ;  /* 0xfffe70d000007947 */ /* 0x000fea000383ffff */
.L_x_5251:
[----:B------:R-:W-:Y:S01]  /*19370*/  IMAD.MOV.U32 R0, RZ, RZ, R5 ;  /* 0x000000ffff007224 */ /* 0x000fe200078e0005 */
[----:B------:R-:W-:Y:S02]  /*19380*/  MOV R3, 0x2 ;  /* 0x0000000200037802 */ /* 0x000fe40000000f00 */
[----:B------:R-:W-:Y:S02]  /*19390*/  MOV R2, 0x193b0 ;  /* 0x000193b000027802 */ /* 0x000fe40000000f00 */
[----:B--2---:R-:W-:Y:S05]  /*193a0*/  CALL.REL.NOINC `($__internal_90_$__cuda_sm70_shflsync_up_p) ;  /* 0x000030c000007944 */ /* 0x004fea0003c00000 */
[----:B------:R-:W-:Y:S01]  /*193b0*/  SEL R4, R4, RZ, P4 ;  /* 0x000000ff04047207 */ /* 0x000fe20002000000 */
[----:B------:R-:W-:Y:S01]  /*193c0*/  IMAD.MOV.U32 R3, RZ, RZ, 0x4 ;  /* 0x00000004ff037424 */ /* 0x000fe200078e00ff */
[----:B------:R-:W-:-:S03]  /*193d0*/  MOV R2, 0x19400 ;  /* 0x0001940000027802 */ /* 0x000fc60000000f00 */
[----:B------:R-:W-:Y:S02]  /*193e0*/  IMAD.IADD R0, R5, 0x1, R4 ;  /* 0x0000000105007824 */ /* 0x000fe400078e0204 */
[----:B------:R-:W-:Y:S05]  /*193f0*/  CALL.REL.NOINC `($__internal_90_$__cuda_sm70_shflsync_up_p) ;  /* 0x0000307000007944 */ /* 0x000fea0003c00000 */
        /* <DEDUP_REMOVED lines=12> */
[----:B------:R-:W-:Y:S02]  /*194c0*/  MOV R221, 0x1f ;  /* 0x0000001f00dd7802 */ /* 0x000fe40000000f00 */
[----:B------:R-:W-:Y:S01]  /*194d0*/  MOV R3, 0x19510 ;  /* 0x0001951000037802 */ /* 0x000fe20000000f00 */
[----:B------:R-:W-:-:S04]  /*194e0*/  IMAD.IADD R4, R0, 0x1, R4 ;  /* 0x0000000100047824 */ /* 0x000fc800078e0204 */
[----:B------:R-:W-:Y:S02]  /*194f0*/  IMAD.MOV.U32 R195, RZ, RZ, R4 ;  /* 0x000000ffffc37224 */ /* 0x000fe400078e0004 */
[----:B------:R-:W-:Y:S05]  /*19500*/  CALL.REL.NOINC `($__internal_89_$__cuda_sm70_shflsync_idx_p) ;  /* 0x00002f0000007944 */ /* 0x000fea0003c00000 */
[----:B------:R-:W-:Y:S01]  /*19510*/  MOV R0, R195 ;  /* 0x000000c300007202 */ /* 0x000fe20000000f00 */
[----:B------:R-:W-:Y:S05]  /*19520*/  BRA `(.L_x_5429) ;  /* 0xfffe701000007947 */ /* 0x000fea000383ffff */
.L_x_5253:
[----:B------:R-:W-:Y:S02]  /*19530*/  SEL R0, RZ, 0x1, P0 ;  /* 0x00000001ff007807 */ /* 0x000fe40000000000 */
[----:B------:R-:W-:Y:S02]  /*19540*/  MOV R2, 0x19560 ;  /* 0x0001956000027802 */ /* 0x000fe40000000f00 */
[----:B--2---:R-:W-:Y:S05]  /*19550*/  CALL.REL.NOINC `($__internal_91_$__cuda_sm70_votesync_ballot) ;  /* 0x00002f7000007944 */ /* 0x004fea0003c00000 */
[----:B------:R-:W-:Y:S01]  /*19560*/  MOV R6, R0 ;  /* 0x0000000000067202 */ /* 0x000fe20000000f00 */
[----:B------:R-:W-:Y:S05]  /*19570*/  BRA `(.L_x_5430) ;  /* 0xfffe705000007947 */ /* 0x000fea000383ffff */
.L_x_5254:
[----:B------:R-:W-:Y:S01]  /*19580*/  IMAD.MOV.U32 R195, RZ, RZ, R9 ;  /* 0x000000ffffc37224 */ /* 0x000fe200078e0009 */
[----:B------:R-:W-:Y:S01]  /*19590*/  MOV R2, R0 ;  /* 0x0000000000027202 */ /* 0x000fe20000000f00 */
[----:B------:R-:W-:Y:S01]  /*195a0*/  IMAD.MOV.U32 R221, RZ, RZ, 0x1f ;  /* 0x0000001fffdd7424 */ /* 0x000fe200078e00ff */
[----:B------:R-:W-:Y:S02]  /*195b0*/  MOV R3, 0x195d0 ;  /* 0x000195d000037802 */ /* 0x000fe40000000f00 */
[----:B------:R-:W-:Y:S05]  /*195c0*/  CALL.REL.NOINC `($__internal_89_$__cuda_sm70_shflsync_idx_p) ;  /* 0x00002e4000007944 */ /* 0x000fea0003c00000 */
[----:B------:R-:W-:Y:S01]  /*195d0*/  IMAD.MOV.U32 R12, RZ, RZ, R195 ;  /* 0x000000ffff0c7224 */ /* 0x000fe200078e00c3 */
[----:B------:R-:W-:Y:S01]  /*195e0*/  MOV R195, R8 ;  /* 0x0000000800c37202 */ /* 0x000fe20000000f00 */
[----:B------:R-:W-:Y:S01]  /*195f0*/  IMAD.MOV.U32 R5, RZ, RZ, RZ ;  /* 0x000000ffff057224 */ /* 0x000fe200078e00ff */
[----:B------:R-:W-:Y:S01]  /*19600*/  MOV R2, R0 ;  /* 0x0000000000027202 */ /* 0x000fe20000000f00 */
[----:B------:R-:W-:Y:S01]  /*19610*/  IMAD.MOV.U32 R221, RZ, RZ, 0x1f ;  /* 0x0000001fffdd7424 */ /* 0x000fe200078e00ff */
[----:B------:R-:W-:-:S02]  /*19620*/  MOV R3, 0x19640 ;  /* 0x0001964000037802 */ /* 0x000fc40000000f00 */
[----:B------:R-:W-:Y:S05]  /*19630*/  CALL.REL.NOINC `($__internal_89_$__cuda_sm70_shflsync_idx_p) ;  /* 0x00002dd000007944 */ /* 0x000fea0003c00000 */
[----:B------:R-:W-:Y:S01]  /*19640*/  MOV R9, R195 ;  /* 0x000000c300097202 */ /* 0x000fe20000000f00 */
[----:B------:R-:W-:Y:S05]  /*19650*/  BRA `(.L_x_5431) ;  /* 0xfffe6fd000007947 */ /* 0x000fea000383ffff */
.L_x_5257:
[----:B------:R-:W-:Y:S01]  /*19660*/  IMAD.MOV.U32 R195, RZ, RZ, R4 ;  /* 0x000000ffffc37224 */ /* 0x000fe200078e0004 */
[----:B------:R-:W-:Y:S01]  /*19670*/  MOV R2, R0 ;  /* 0x0000000000027202 */ /* 0x000fe20000000f00 */
[----:B------:R-:W-:Y:S01]  /*19680*/  IMAD.MOV.U32 R221, RZ, RZ, 0x1f ;  /* 0x0000001fffdd7424 */ /* 0x000fe200078e00ff */
[----:B------:R-:W-:-:S02]  /*19690*/  MOV R3, 0x196b0 ;  /* 0x000196b000037802 */ /* 0x000fc40000000f00 */
[----:B--23--:R-:W-:Y:S05]  /*196a0*/  CALL.REL.NOINC `($__internal_89_$__cuda_sm70_shflsync_idx_p) ;  /* 0x00002d6000007944 */ /* 0x00cfea0003c00000 */
[----:B------:R-:W-:Y:S01]  /*196b0*/  MOV R5, R195 ;  /* 0x000000c300057202 */ /* 0x000fe20000000f00 */
[----:B------:R-:W-:Y:S05]  /*196c0*/  BRA `(.L_x_5256) ;  /* 0xfffe6fc000007947 */ /* 0x000fea000383ffff */
.L_x_5276:
[----:B------:R-:W-:Y:S01]  /*196d0*/  IMAD.MOV.U32 R195, RZ, RZ, R5 ;  /* 0x000000ffffc37224 */ /* 0x000fe200078e0005 */
[----:B------:R-:W-:Y:S01]  /*196e0*/  MOV R2, RZ ;  /* 0x000000ff00027202 */ /* 0x000fe20000000f00 */
[----:B------:R-:W-:Y:S01]  /*196f0*/  IMAD.MOV.U32 R221, RZ, RZ, 0x181f ;  /* 0x0000181fffdd7424 */ /* 0x000fe200078e00ff */
[----:B------:R-:W-:-:S02]  /*19700*/  MOV R3, 0x19720 ;  /* 0x0001972000037802 */ /* 0x000fc40000000f00 */
[----:B-----5:R-:W-:Y:S05]  /*19710*/  CALL.REL.NOINC `($__internal_89_$__cuda_sm70_shflsync_idx_p) ;  /* 0x00002cf000007944 */ /* 0x020fea0003c00000 */
[----:B------:R-:W-:Y:S01]  /*19720*/  MOV R4, R195 ;  /* 0x000000c300047202 */ /* 0x000fe20000000f00 */
[----:B------:R-:W-:Y:S05]  /*19730*/  BRA `(.L_x_5432) ;  /* 0xfffe951000007947 */ /* 0x000fea000383ffff */
.L_x_5277:
[----:B------:R-:W-:Y:S01]  /*19740*/  IMAD.MOV.U32 R195, RZ, RZ, R14 ;  /* 0x000000ffffc37224 */ /* 0x000fe200078e000e */
[----:B------:R-:W-:Y:S01]  /*19750*/  MOV R2, RZ ;  /* 0x000000ff00027202 */ /* 0x000fe20000000f00 */
[----:B------:R-:W-:Y:S01]  /*19760*/  IMAD.MOV.U32 R221, RZ, RZ, 0x181f ;  /* 0x0000181fffdd7424 */ /* 0x000fe200078e00ff */
[----:B------:R-:W-:-:S02]  /*19770*/  MOV R3, 0x19790 ;  /* 0x0001979000037802 */ /* 0x000fc40000000f00 */
[----:B-12--5:R-:W-:Y:S05]  /*19780*/  CALL.REL.NOINC `($__internal_89_$__cuda_sm70_shflsync_idx_p) ;  /* 0x00002c8000007944 */ /* 0x026fea0003c00000 */
[----:B------:R-:W-:Y:S01]  /*19790*/  MOV R0, R195 ;  /* 0x000000c300007202 */ /* 0x000fe20000000f00 */
[----:B------:R-:W-:Y:S05]  /*197a0*/  BRA `(.L_x_5433) ;  /* 0xfffe94c000007947 */ /* 0x000fea000383ffff */
.L_x_5280:
[----:B------:R-:W-:Y:S01]  /*197b0*/  IMAD.MOV.U32 R195, RZ, RZ, R5 ;  /* 0x000000ffffc37224 */ /* 0x000fe200078e0005 */
[----:B--2---:R-:W-:Y:S01]  /*197c0*/  MOV R2, 0x1 ;  /* 0x0000000100027802 */ /* 0x004fe20000000f00 */
[----:B------:R-:W-:Y:S01]  /*197d0*/  IMAD.MOV.U32 R221, RZ, RZ, 0x181f ;  /* 0x0000181fffdd7424 */ /* 0x000fe200078e00ff */
[----:B------:R-:W-:-:S02]  /*197e0*/  MOV R3, 0x19800 ;  /* 0x0001980000037802 */ /* 0x000fc40000000f00 */
[----:B-1-345:R-:W-:Y:S05]  /*197f0*/  CALL.REL.NOINC `($__internal_89_$__cuda_sm70_shflsync_idx_p) ;  /* 0x00002c1000007944 */ /* 0x03afea0003c00000 */
[----:B------:R-:W-:Y:S01]  /*19800*/  IMAD.MOV.U32 R4, RZ, RZ, R195 ;  /* 0x000000ffff047224 */ /* 0x000fe200078e00c3 */
[----:B------:R-:W-:Y:S01]  /*19810*/  MOV R2, 0x1 ;  /* 0x0000000100027802 */ /* 0x000fe20000000f00 */
[----:B------:R-:W-:Y:S01]  /*19820*/  IMAD.MOV.U32 R195, RZ, RZ, R14 ;  /* 0x000000ffffc37224 */ /* 0x000fe200078e000e */
[----:B------:R-:W-:-:S02]  /*19830*/  MOV R221, 0x181f ;  /* 0x0000181f00dd7802 */ /* 0x000fc40000000f00 */
[----:B------:R-:W-:Y:S02]  /*19840*/  MOV R3, 0x19860 ;  /* 0x0001986000037802 */ /* 0x000fe40000000f00 */
[----:B------:R-:W-:Y:S05]  /*19850*/  CALL.REL.NOINC `($__internal_89_$__cuda_sm70_shflsync_idx_p) ;  /* 0x00002bb000007944 */ /* 0x000fea0003c00000 */
[----:B------:R-:W-:Y:S01]  /*19860*/  MOV R0, R195 ;  /* 0x000000c300007202 */ /* 0x000fe20000000f00 */
[----:B------:R-:W-:Y:S05]  /*19870*/  BRA `(.L_x_5434) ;  /* 0xfffe95b000007947 */ /* 0x000fea000383ffff */
.L_x_5283:
[----:B------:R-:W-:Y:S01]  /*19880*/  IMAD.MOV.U32 R195, RZ, RZ, R5 ;  /* 0x000000ffffc37224 */ /* 0x000fe200078e0005 */
[----:B-1----:R-:W-:Y:S01]  /*19890*/  MOV R2, 0x2 ;  /* 0x0000000200027802 */ /* 0x002fe20000000f00 */
[----:B------:R-:W-:Y:S01]  /*198a0*/  IMAD.MOV.U32 R221, RZ, RZ, 0x181f ;  /* 0x0000181fffdd7424 */ /* 0x000fe200078e00ff */
[----:B------:R-:W-:Y:S02]  /*198b0*/  MOV R3, 0x198d0 ;  /* 0x000198d000037802 */ /* 0x000fe40000000f00 */
[----:B--2345:R-:W-:Y:S05]  /*198c0*/  CALL.REL.NOINC `($__internal_89_$__cuda_sm70_shflsync_idx_p) ;  /* 0x00002b4000007944 */ /* 0x03cfea0003c00000 */
[----:B------:R-:W-:Y:S01]  /*198d0*/  MOV R4, R195 ;  /* 0x000000c300047202 */ /* 0x000fe20000000f00 */
[----:B------:R-:W-:Y:S05]  /*198e0*/  BRA `(.L_x_5435) ;  /* 0xfffe96e000007947 */ /* 0x000fea000383ffff */
.L_x_5284:
[----:B------:R-:W-:Y:S01]  /*198f0*/  IMAD.MOV.U32 R195, RZ, RZ, R14 ;  /* 0x000000ffffc37224 */ /* 0x000fe200078e000e */
[----:B------:R-:W-:Y:S01]  /*19900*/  MOV R2, 0x2 ;  /* 0x0000000200027802 */ /* 0x000fe20000000f00 */
[----:B------:R-:W-:Y:S01]  /*19910*/  IMAD.MOV.U32 R221, RZ, RZ, 0x181f ;  /* 0x0000181fffdd7424 */ /* 0x000fe200078e00ff */
[----:B------:R-:W-:Y:S02]  /*19920*/  MOV R3, 0x19940 ;  /* 0x0001994000037802 */ /* 0x000fe40000000f00 */
[----:B-12345:R-:W-:Y:S05]  /*19930*/  CALL.REL.NOINC `($__internal_89_$__cuda_sm70_shflsync_idx_p) ;  /* 0x00002ad000007944 */ /* 0x03efea0003c00000 */
[----:B------:R-:W-:Y:S01]  /*19940*/  MOV R0, R195 ;  /* 0x000000c300007202 */ /* 0x000fe20000000f00 */
[----:B------:R-:W-:Y:S05]  /*19950*/  BRA `(.L_x_5436) ;  /* 0xfffe969000007947 */ /* 0x000fea000383ffff */
.L_x_5287:
[----:B------:R-:W-:Y:S01]  /*19960*/  IMAD.MOV.U32 R195, RZ, RZ, R5 ;  /* 0x000000ffffc37224 */ /* 0x000fe200078e0005 */
[----:B-1----:R-:W-:Y:S01]  /*19970*/  MOV R2, 0x3 ;  /* 0x0000000300027802 */ /* 0x002fe20000000f00 */
[----:B------:R-:W-:Y:S01]  /*19980*/  IMAD.MOV.U32 R221, RZ, RZ, 0x181f ;  /* 0x0000181fffdd7424 */ /* 0x000fe200078e00ff */
[----:B------:R-:W-:-:S02]  /*19990*/  MOV R3, 0x199b0 ;  /* 0x000199b000037802 */ /* 0x000fc40000000f00 */
[----:B--2345:R-:W-:Y:S05]  /*199a0*/  CALL.REL.NOINC `($__internal_89_$__cuda_sm70_shflsync_idx_p) ;  /* 0x00002a6000007944 */ /* 0x03cfea0003c00000 */
        /* <DEDUP_REMOVED lines=8> */
.L_x_5290:
[----:B------:R-:W-:Y:S01]  /*19a30*/  IMAD.MOV.U32 R195, RZ, RZ, R5 ;  /* 0x000000ffffc37224 */ /* 0x000fe200078e0005 */
[----:B------:R-:W-:Y:S01]  /*19a40*/  MOV R2, RZ ;  /* 0x000000ff00027202 */ /* 0x000fe20000000f00 */
[----:B------:R-:W-:Y:S01]  /*19a50*/  IMAD.MOV.U32 R221, RZ, RZ, 0x181f ;  /* 0x0000181fffdd7424 */ /* 0x000fe200078e00ff */
[----:B------:R-:W-:Y:S02]  /*19a60*/  MOV R3, 0x19a80 ;  /* 0x00019a8000037802 */ /* 0x000fe40000000f00 */
[----:B------:R-:W-:Y:S05]  /*19a70*/  CALL.REL.NOINC `($__internal_89_$__cuda_sm70_shflsync_idx_p) ;  /* 0x0000299000007944 */ /* 0x000fea0003c00000 */
[----:B------:R-:W-:Y:S01]  /*19a80*/  MOV R4, R195 ;  /* 0x000000c300047202 */ /* 0x000fe20000000f00 */
[----:B------:R-:W-:Y:S05]  /*19a90*/  BRA `(.L_x_5438) ;  /* 0xfffeb1d000007947 */ /* 0x000fea000383ffff */
.L_x_5291:
[----:B------:R-:W-:Y:S01]  /*19aa0*/  IMAD.MOV.U32 R195, RZ, RZ, R10 ;  /* 0x000000ffffc37224 */ /* 0x000fe200078e000a */
[----:B------:R-:W-:Y:S01]  /*19ab0*/  MOV R2, RZ ;  /* 0x000000ff00027202 */ /* 0x000fe20000000f00 */
[----:B------:R-:W-:Y:S01]  /*19ac0*/  IMAD.MOV.U32 R221, RZ, RZ, 0x181f ;  /* 0x0000181fffdd7424 */ /* 0x000fe200078e00ff */
[----:B------:R-:W-:Y:S02]  /*19ad0*/  MOV R3, 0x19af0 ;  /* 0x00019af000037802 */ /* 0x000fe40000000f00 */
[----:B-12---:R-:W-:Y:S05]  /*19ae0*/  CALL.REL.NOINC `($__internal_89_$__cuda_sm70_shflsync_idx_p) ;  /* 0x0000292000007944 */ /* 0x006fea0003c00000 */
        /* <DEDUP_REMOVED lines=27> */
[----:B--2---:R-:W-:Y:S05]  /*19ca0*/  CALL.REL.NOINC `($__internal_89_$__cuda_sm70_shflsync_idx_p) ;  /* 0x0000276000007944 */ /* 0x004fea0003c00000 */
[----:B------:R-:W-:Y:S01]  /*19cb0*/  IMAD.MOV.U32 R4, RZ, RZ, R195 ;  /* 0x000000ffff047224 */ /* 0x000fe200078e00c3 */
[----:B------:R-:W-:Y:S01]  /*19cc0*/  MOV R2, 0x1 ;  /* 0x0000000100027802 */ /* 0x000fe20000000f00 */
[----:B------:R-:W-:Y:S01]  /*19cd0*/  IMAD.MOV.U32 R195, RZ, RZ, R10 ;  /* 0x000000ffffc37224 */ /* 0x000fe200078e000a */
[----:B------:R-:W-:Y:S02]  /*19ce0*/  MOV R221, 0x181f ;  /* 0x0000181f00dd7802 */ /* 0x000fe40000000f00 */
[----:B------:R-:W-:Y:S02]  /*19cf0*/  MOV R3, 0x19d10 ;  /* 0x00019d1000037802 */ /* 0x000fe40000000f00 */
[----:B------:R-:W-:Y:S05]  /*19d00*/  CALL.REL.NOINC `($__internal_89_$__cuda_sm70_shflsync_idx_p) ;  /* 0x0000270000007944 */ /* 0x000fea0003c00000 */
[----:B------:R-:W-:Y:S01]  /*19d10*/  MOV R0, R195 ;  /* 0x000000c300007202 */ /* 0x000fe20000000f00 */
[----:B------:R-:W-:Y:S05]  /*19d20*/  BRA `(.L_x_5439) ;  /* 0xfffeb0e000007947 */ /* 0x000fea000383ffff */
.L_x_5292:
[----:B------:R-:W-:Y:S01]  /*19d30*/  IMAD.MOV.U32 R195, RZ, RZ, R4 ;  /* 0x000000ffffc37224 */ /* 0x000fe200078e0004 */
[----:B------:R-:W-:Y:S01]  /*19d40*/  MOV R2, RZ ;  /* 0x000000ff00027202 */ /* 0x000fe20000000f00 */
[----:B------:R-:W-:Y:S01]  /*19d50*/  IMAD.MOV.U32 R221, RZ, RZ, 0x1c1f ;  /* 0x00001c1fffdd7424 */ /* 0x000fe200078e00ff */
[----:B------:R-:W-:-:S02]  /*19d60*/  MOV R3, 0x19d80 ;  /* 0x00019d8000037802 */ /* 0x000fc40000000f00 */
[----:B------:R-:W-:Y:S05]  /*19d70*/  CALL.REL.NOINC `($__internal_89_$__cuda_sm70_shflsync_idx_p) ;  /* 0x0000269000007944 */ /* 0x000fea0003c00000 */
[----:B------:R-:W-:Y:S01]  /*19d80*/  MOV R3, R195 ;  /* 0x000000c300037202 */ /* 0x000fe20000000f00 */
[----:B------:R-:W-:Y:S05]  /*19d90*/  BRA `(.L_x_5440) ;  /* 0xfffeb33000007947 */ /* 0x000fea000383ffff */
.L_x_5297:
[----:B------:R-:W-:Y:S01]  /*19da0*/  IMAD.MOV.U32 R195, RZ, RZ, R4 ;  /* 0x000000ffffc37224 */ /* 0x000fe200078e0004 */
[----:B------:R-:W-:Y:S01]  /*19db0*/  MOV R2, 0x1 ;  /* 0x0000000100027802 */ /* 0x000fe20000000f00 */
[----:B------:R-:W-:Y:S01]  /*19dc0*/  IMAD.MOV.U32 R221, RZ, RZ, 0x1c1f ;  /* 0x00001c1fffdd7424 */ /* 0x000fe200078e00ff */
[----:B------:R-:W-:-:S02]  /*19dd0*/  MOV R3, 0x19df0 ;  /* 0x00019df000037802 */ /* 0x000fc40000000f00 */
[----:B-1----:R-:W-:Y:S05]  /*19de0*/  CALL.REL.NOINC `($__internal_89_$__cuda_sm70_shflsync_idx_p) ;  /* 0x0000262000007944 */ /* 0x002fea0003c00000 */
[----:B------:R-:W-:Y:S01]  /*19df0*/  MOV R3, R195 ;  /* 0x000000c300037202 */ /* 0x000fe20000000f00 */
[----:B------:R-:W-:Y:S05]  /*19e00*/  BRA `(.L_x_5441) ;  /* 0xfffeb7a000007947 */ /* 0x000fea000383ffff */
.L_x_5302:
[----:B------:R-:W-:Y:S01]  /*19e10*/  IMAD.MOV.U32 R132, RZ, RZ, R4 ;  /* 0x000000ffff847224 */ /* 0x000fe200078e0004 */
[----:B------:R-:W-:-:S02]  /*19e20*/  MOV R0, 0x2 ;  /* 0x0000000200007802 */ /* 0x000fc40000000f00 */
[----:B------:R-:W-:Y:S02]  /*19e30*/  MOV R2, 0x19e50 ;  /* 0x00019e5000027802 */ /* 0x000fe40000000f00 */
[----:B------:R-:W-:Y:S05]  /*19e40*/  CALL.REL.NOINC `($__internal_88_$__cuda_sm70_shflsync_bfly_p) ;  /* 0x0000256000007944 */ /* 0x000fea0003c00000 */
[----:B------:R-:W-:Y:S05]  /*19e50*/  BRA `(.L_x_5442) ;  /* 0xfffebe0000007947 */ /* 0x000fea000383ffff */
.L_x_5303:
[----:B------:R-:W-:Y:S01]  /*19e60*/  IMAD.MOV.U32 R132, RZ, RZ, R4 ;  /* 0x000000ffff847224 */ /* 0x000fe200078e0004 */
[----:B------:R-:W-:Y:S02]  /*19e70*/  MOV R0, 0x1 ;  /* 0x0000000100007802 */ /* 0x000fe40000000f00 */
[----:B------:R-:W-:Y:S02]  /*19e80*/  MOV R2, 0x19ea0 ;  /* 0x00019ea000027802 */ /* 0x000fe40000000f00 */
[----:B------:R-:W-:Y:S05]  /*19e90*/  CALL.REL.NOINC `($__internal_88_$__cuda_sm70_shflsync_bfly_p) ;  /* 0x0000251000007944 */ /* 0x000fea0003c00000 */
[----:B------:R-:W-:Y:S01]  /*19ea0*/  FMNMX.FTZ R133, R4, R0, !PT ;  /* 0x0000000004857209 */ /* 0x000fe20007810000 */
[----:B------:R-:W-:Y:S01]  /*19eb0*/  IMAD.MOV.U32 R132, RZ, RZ, R5 ;  /* 0x000000ffff847224 */ /* 0x000fe200078e0005 */
[----:B------:R-:W-:Y:S01]  /*19ec0*/  MOV R2, 0x19ef0 ;  /* 0x00019ef000027802 */ /* 0x000fe20000000f00 */
[----:B------:R-:W-:Y:S02]  /*19ed0*/  IMAD.MOV.U32 R0, RZ, RZ, 0x2 ;  /* 0x00000002ff007424 */ /* 0x000fe400078e00ff */
[----:B------:R-:W-:Y:S05]  /*19ee0*/  CALL.REL.NOINC `($__internal_88_$__cuda_sm70_shflsync_bfly_p) ;  /* 0x000024c000007944 */ /* 0x000fea0003c00000 */
[----:B------:R-:W-:Y:S01]  /*19ef0*/  FMNMX.FTZ R5, R5, R0, !PT ;  /* 0x0000000005057209 */ /* 0x000fe20007810000 */
[----:B------:R-:W-:Y:S01]  /*19f00*/  IMAD.MOV.U32 R0, RZ, RZ, 0x1 ;  /* 0x00000001ff007424 */ /* 0x000fe200078e00ff */
[----:B------:R-:W-:-:S03]  /*19f10*/  MOV R2, 0x19f40 ;  /* 0x00019f4000027802 */ /* 0x000fc60000000f00 */
[----:B------:R-:W-:Y:S02]  /*19f20*/  IMAD.MOV.U32 R132, RZ, RZ, R5 ;  /* 0x000000ffff847224 */ /* 0x000fe400078e0005 */
[----:B------:R-:W-:Y:S05]  /*19f30*/  CALL.REL.NOINC `($__internal_88_$__cuda_sm70_shflsync_bfly_p) ;  /* 0x0000247000007944 */ /* 0x000fea0003c00000 */
[----:B------:R-:W-:Y:S01]  /*19f40*/  MOV R3, R0 ;  /* 0x0000000000037202 */ /* 0x000fe20000000f00 */
[----:B------:R-:W-:Y:S05]  /*19f50*/  BRA `(.L_x_5443) ;  /* 0xfffebd7000007947 */ /* 0x000fea000383ffff */
.L_x_5311:
[----:B------:R-:W-:Y:S01]  /*19f60*/  MOV R2, RZ ;  /* 0x000000ff00027202 */ /* 0x000fe20000000f00 */
[----:B------:R-:W-:Y:S01]  /*19f70*/  IMAD.MOV.U32 R195, RZ, RZ, R5 ;  /* 0x000000ffffc37224 */ /* 0x000fe200078e0005 */
[----:B------:R-:W-:Y:S01]  /*19f80*/  MOV R3, 0x19fb0 ;  /* 0x00019fb000037802 */ /* 0x000fe20000000f00 */
[----:B------:R-:W-:Y:S02]  /*19f90*/  IMAD.MOV.U32 R221, RZ, RZ, 0x181f ;  /* 0x0000181fffdd7424 */ /* 0x000fe400078e00ff */
[----:B-1234-:R-:W-:Y:S05]  /*19fa0*/  CALL.REL.NOINC `($__internal_89_$__cuda_sm70_shflsync_idx_p) ;  /* 0x0000246000007944 */ /* 0x01efea0003c00000 */
[----:B------:R-:W-:Y:S01]  /*19fb0*/  MOV R4, R195 ;  /* 0x000000c300047202 */ /* 0x000fe20000000f00 */
[----:B------:R-:W-:-:S05]  /*19fc0*/  BRA `(.L_x_5444) ;  /* 0xfffed5c000007947 */ /* 0x000fca000383ffff */
.L_x_5312:
[----:B------:R-:W-:Y:S01]  /*19fd0*/  MOV R2, RZ ;  /* 0x000000ff00027202 */ /* 0x000fe20000000f00 */
[----:B------:R-:W-:Y:S01]  /*19fe0*/  IMAD.MOV.U32 R195, RZ, RZ, R20 ;  /* 0x000000ffffc37224 */ /* 0x000fe200078e0014 */
[----:B------:R-:W-:Y:S01]  /*19ff0*/  MOV R3, 0x1a020 ;  /* 0x0001a02000037802 */ /* 0x000fe20000000f00 */
[----:B------:R-:W-:Y:S02]  /*1a000*/  IMAD.MOV.U32 R221, RZ, RZ, 0x181f ;  /* 0x0000181fffdd7424 */ /* 0x000fe400078e00ff */
[----:B-1234-:R-:W-:Y:S05]  /*1a010*/  CALL.REL.NOINC `($__internal_89_$__cuda_sm70_shflsync_idx_p) ;  /* 0x000023f000007944 */ /* 0x01efea0003c00000 */
        /* <DEDUP_REMOVED lines=27> */
[----:B-1----:R-:W-:Y:S05]  /*1a1d0*/  CALL.REL.NOINC `($__internal_89_$__cuda_sm70_shflsync_idx_p) ;  /* 0x0000223000007944 */ /* 0x002fea0003c00000 */
[----:B------:R-:W-:Y:S01]  /*1a1e0*/  MOV R2, 0x1 ;  /* 0x0000000100027802 */ /* 0x000fe20000000f00 */
[----:B------:R-:W-:Y:S01]  /*1a1f0*/  IMAD.MOV.U32 R4, RZ, RZ, R195 ;  /* 0x000000ffff047224 */ /* 0x000fe200078e00c3 */
[----:B------:R-:W-:Y:S01]  /*1a200*/  MOV R221, 0x181f ;  /* 0x0000181f00dd7802 */ /* 0x000fe20000000f00 */
[----:B------:R-:W-:Y:S01]  /*1a210*/  IMAD.MOV.U32 R195, RZ, RZ, R20 ;  /* 0x000000ffffc37224 */ /* 0x000fe200078e0014 */
[----:B------:R-:W-:Y:S02]  /*1a220*/  MOV R3, 0x1a240 ;  /* 0x0001a24000037802 */ /* 0x000fe40000000f00 */
[----:B------:R-:W-:Y:S05]  /*1a230*/  CALL.REL.NOINC `($__internal_89_$__cuda_sm70_shflsync_idx_p) ;  /* 0x000021d000007944 */ /* 0x000fea0003c00000 */
[----:B------:R-:W-:Y:S01]  /*1a240*/  MOV R0, R195 ;  /* 0x000000c300007202 */ /* 0x000fe20000000f00 */
[----:B------:R-:W-:-:S05]  /*1a250*/  BRA `(.L_x_5445) ;  /* 0xfffed4d000007947 */ /* 0x000fca000383ffff */
.L_x_5315:
[----:B------:R-:W-:Y:S01]  /*1a260*/  MOV R2, RZ ;  /* 0x000000ff00027202 */ /* 0x000fe20000000f00 */
[----:B------:R-:W-:Y:S01]  /*1a270*/  IMAD.MOV.U32 R195, RZ, RZ, R133 ;  /* 0x000000ffffc37224 */ /* 0x000fe200078e0085 */
[----:B------:R-:W-:Y:S01]  /*1a280*/  MOV R3, 0x1a2b0 ;  /* 0x0001a2b000037802 */ /* 0x000fe20000000f00 */
[----:B------:R-:W-:Y:S02]  /*1a290*/  IMAD.MOV.U32 R221, RZ, RZ, 0x181f ;  /* 0x0000181fffdd7424 */ /* 0x000fe400078e00ff */
[----:B------:R-:W-:Y:S05]  /*1a2a0*/  CALL.REL.NOINC `($__internal_89_$__cuda_sm70_shflsync_idx_p) ;  /* 0x0000216000007944 */ /* 0x000fea0003c00000 */
[----:B------:R-:W-:Y:S01]  /*1a2b0*/  MOV R132, R195 ;  /* 0x000000c300847202 */ /* 0x000fe20000000f00 */
[----:B------:R-:W-:-:S05]  /*1a2c0*/  BRA `(.L_x_5446) ;  /* 0xfffee5a000007947 */ /* 0x000fca000383ffff */
.L_x_5316:
[----:B------:R-:W-:Y:S01]  /*1a2d0*/  MOV R2, RZ ;  /* 0x000000ff00027202 */ /* 0x000fe20000000f00 */
[----:B------:R-:W-:Y:S01]  /*1a2e0*/  IMAD.MOV.U32 R195, RZ, RZ, R170 ;  /* 0x000000ffffc37224 */ /* 0x000fe200078e00aa */
[----:B------:R-:W-:Y:S01]  /*1a2f0*/  MOV R3, 0x1a320 ;  /* 0x0001a32000037802 */ /* 0x000fe20000000f00 */
[----:B------:R-:W-:Y:S02]  /*1a300*/  IMAD.MOV.U32 R221, RZ, RZ, 0x181f ;  /* 0x0000181fffdd7424 */ /* 0x000fe400078e00ff */
[----:B-12---:R-:W-:Y:S05]  /*1a310*/  CALL.REL.NOINC `($__internal_89_$__cuda_sm70_shflsync_idx_p) ;  /* 0x000020f000007944 */ /* 0x006fea0003c00000 */
        /* <DEDUP_REMOVED lines=27> */
[----:B------:R-:W-:Y:S05]  /*1a4d0*/  CALL.REL.NOINC `($__internal_89_$__cuda_sm70_shflsync_idx_p) ;  /* 0x00001f3000007944 */ /* 0x000fea0003c00000 */
        /* <DEDUP_REMOVED lines=8> */
.L_x_5317:
[----:B------:R-:W-:Y:S01]  /*1a560*/  MOV R2, RZ ;  /* 0x000000ff00027202 */ /* 0x000fe20000000f00 */
[----:B------:R-:W-:Y:S01]  /*1a570*/  IMAD.MOV.U32 R195, RZ, RZ, R132 ;  /* 0x000000ffffc37224 */ /* 0x000fe200078e0084 */
[----:B------:R-:W-:Y:S01]  /*1a580*/  MOV R3, 0x1a5b0 ;  /* 0x0001a5b000037802 */ /* 0x000fe20000000f00 */
[----:B------:R-:W-:Y:S02]  /*1a590*/  IMAD.MOV.U32 R221, RZ, RZ, 0x1c1f ;  /* 0x00001c1fffdd7424 */ /* 0x000fe400078e00ff */
[----:B------:R-:W-:Y:S05]  /*1a5a0*/  CALL.REL.NOINC `($__internal_89_$__cuda_sm70_shflsync_idx_p) ;  /* 0x00001e6000007944 */ /* 0x000fea0003c00000 */
[----:B------:R-:W-:Y:S01]  /*1a5b0*/  MOV R3, R195 ;  /* 0x000000c300037202 */ /* 0x000fe20000000f00 */
[----:B------:R-:W-:-:S05]  /*1a5c0*/  BRA `(.L_x_5448) ;  /* 0xfffee70000007947 */ /* 0x000fca000383ffff */
.L_x_5322:
[----:B------:R-:W-:Y:S01]  /*1a5d0*/  MOV R2, 0x1 ;  /* 0x0000000100027802 */ /* 0x000fe20000000f00 */
[----:B------:R-:W-:Y:S01]  /*1a5e0*/  IMAD.MOV.U32 R195, RZ, RZ, R132 ;  /* 0x000000ffffc37224 */ /* 0x000fe200078e0084 */
[----:B------:R-:W-:Y:S01]  /*1a5f0*/  MOV R3, 0x1a620 ;  /* 0x0001a62000037802 */ /* 0x000fe20000000f00 */
[----:B------:R-:W-:Y:S02]  /*1a600*/  IMAD.MOV.U32 R221, RZ, RZ, 0x1c1f ;  /* 0x00001c1fffdd7424 */ /* 0x000fe400078e00ff */
[----:B-1----:R-:W-:Y:S05]  /*1a610*/  CALL.REL.NOINC `($__internal_89_$__cuda_sm70_shflsync_idx_p) ;  /* 0x00001df000007944 */ /* 0x002fea0003c00000 */
[----:B------:R-:W-:Y:S01]  /*1a620*/  MOV R3, R195 ;  /* 0x000000c300037202 */ /* 0x000fe20000000f00 */
[----:B------:R-:W-:-:S05]  /*1a630*/  BRA `(.L_x_5449) ;  /* 0xfffeeba000007947 */ /* 0x000fca000383ffff */
.L_x_5327:
[----:B------:R-:W-:Y:S02]  /*1a640*/  MOV R0, 0x2 ;  /* 0x0000000200007802 */ /* 0x000fe40000000f00 */
[----:B------:R-:W-:Y:S02]  /*1a650*/  MOV R2, 0x1a670 ;  /* 0x0001a67000027802 */ /* 0x000fe40000000f00 */
[----:B------:R-:W-:Y:S05]  /*1a660*/  CALL.REL.NOINC `($__internal_88_$__cuda_sm70_shflsync_bfly_p) ;  /* 0x00001d4000007944 */ /* 0x000fea0003c00000 */
[----:B------:R-:W-:-:S05]  /*1a670*/  BRA `(.L_x_5450) ;  /* 0xfffef26000007947 */ /* 0x000fca000383ffff */
.L_x_5328:
        /* <DEDUP_REMOVED lines=10> */
[----:B------:R-:W-:Y:S02]  /*1a720*/  MOV R2, 0x1a740 ;  /* 0x0001a74000027802 */ /* 0x000fe40000000f00 */
[----:B------:R-:W-:Y:S05]  /*1a730*/  CALL.REL.NOINC `($__internal_88_$__cuda_sm70_shflsync_bfly_p) ;  /* 0x00001c7000007944 */ /* 0x000fea0003c00000 */
[----:B------:R-:W-:-:S05]  /*1a740*/  BRA `(.L_x_5451) ;  /* 0xfffef20000007947 */ /* 0x000fca000383ffff */
.L_x_5337:
[----:B------:R-:W-:Y:S01]  /*1a750*/  MOV R2, RZ ;  /* 0x000000ff00027202 */ /* 0x000fe20000000f00 */
[----:B------:R-:W-:Y:S01]  /*1a760*/  IMAD.MOV.U32 R195, RZ, RZ, R5 ;  /* 0x000000ffffc37224 */ /* 0x000fe200078e0005 */
[----:B------:R-:W-:Y:S01]  /*1a770*/  MOV R3, 0x1a7a0 ;  /* 0x0001a7a000037802 */ /* 0x000fe20000000f00 */
[----:B------:R-:W-:Y:S02]  /*1a780*/  IMAD.MOV.U32 R221, RZ, RZ, 0x181f ;  /* 0x0000181fffdd7424 */ /* 0x000fe400078e00ff */
[----:B-1234-:R-:W-:Y:S05]  /*1a790*/  CALL.REL.NOINC `($__internal_89_$__cuda_sm70_shflsync_idx_p) ;  /* 0x00001c7000007944 */ /* 0x01efea0003c00000 */
[----:B------:R-:W-:Y:S01]  /*1a7a0*/  MOV R4, R195 ;  /* 0x000000c300047202 */ /* 0x000fe20000000f00 */
[----:B------:R-:W-:-:S05]  /*1a7b0*/  BRA `(.L_x_5452) ;  /* 0xffff12f000007947 */ /* 0x000fca000383ffff */
.L_x_5338:
        /* <DEDUP_REMOVED lines=41> */
.L_x_5341:
[----:B------:R-:W-:Y:S01]  /*1aa50*/  MOV R2, RZ ;  /* 0x000000ff00027202 */ /* 0x000fe20000000f00 */
[----:B------:R-:W-:Y:S01]  /*1aa60*/  IMAD.MOV.U32 R195, RZ, RZ, R133 ;  /* 0x000000ffffc37224 */ /* 0x000fe200078e0085 */
[----:B------:R-:W-:Y:S01]  /*1aa70*/  MOV R3, 0x1aaa0 ;  /* 0x0001aaa000037802 */ /* 0x000fe20000000f00 */
[----:B------:R-:W-:Y:S02]  /*1aa80*/  IMAD.MOV.U32 R221, RZ, RZ, 0x181f ;  /* 0x0000181fffdd7424 */ /* 0x000fe400078e00ff */
[----:B------:R-:W-:Y:S05]  /*1aa90*/  CALL.REL.NOINC `($__internal_89_$__cuda_sm70_shflsync_idx_p) ;  /* 0x0000197000007944 */ /* 0x000fea0003c00000 */
[----:B------:R-:W-:Y:S01]  /*1aaa0*/  MOV R132, R195 ;  /* 0x000000c300847202 */ /* 0x000fe20000000f00 */
[----:B------:R-:W-:-:S05]  /*1aab0*/  BRA `(.L_x_5454) ;  /* 0xffff22d000007947 */ /* 0x000fca000383ffff */
.L_x_5342:
        /* <DEDUP_REMOVED lines=41> */
.L_x_5343:
[----:B------:R-:W-:Y:S02]  /*1ad50*/  MOV R0, 0x2 ;  /* 0x0000000200007802 */ /* 0x000fe40000000f00 */
[----:B------:R-:W-:Y:S02]  /*1ad60*/  MOV R2, 0x1ad80 ;  /* 0x0001ad8000027802 */ /* 0x000fe40000000f00 */
[----:B------:R-:W-:Y:S05]  /*1ad70*/  CALL.REL.NOINC `($__internal_88_$__cuda_sm70_shflsync_bfly_p) ;  /* 0x0000163000007944 */ /* 0x000fea0003c00000 */
[----:B------:R-:W-:-:S05]  /*1ad80*/  BRA `(.L_x_5456) ;  /* 0xffff259000007947 */ /* 0x000fca000383ffff */
.L_x_5344:
        /* <DEDUP_REMOVED lines=13> */
.L_x_5347:
[----:B------:R-:W-:Y:S01]  /*1ae60*/  MOV R2, RZ ;  /* 0x000000ff00027202 */ /* 0x000fe20000000f00 */
[----:B------:R-:W-:Y:S01]  /*1ae70*/  IMAD.MOV.U32 R195, RZ, RZ, R4 ;  /* 0x000000ffffc37224 */ /* 0x000fe200078e0004 */
[----:B------:R-:W-:Y:S01]  /*1ae80*/  MOV R3, 0x1aeb0 ;  /* 0x0001aeb000037802 */ /* 0x000fe20000000f00 */
[----:B------:R-:W-:Y:S02]  /*1ae90*/  IMAD.MOV.U32 R221, RZ, RZ, 0x181f ;  /* 0x0000181fffdd7424 */ /* 0x000fe400078e00ff */
[----:B-1234-:R-:W-:Y:S05]  /*1aea0*/  CALL.REL.NOINC `($__internal_89_$__cuda_sm70_shflsync_idx_p) ;  /* 0x0000156000007944 */ /* 0x01efea0003c00000 */
[----:B------:R-:W-:Y:S01]  /*1aeb0*/  MOV R2, R195 ;  /* 0x000000c300027202 */ /* 0x000fe20000000f00 */
[----:B------:R-:W-:-:S05]  /*1aec0*/  BRA `(.L_x_5458) ;  /* 0xffff444000007947 */ /* 0x000fca000383ffff */
.L_x_5350:
[----:B------:R-:W-:Y:S01]  /*1aed0*/  MOV R2, RZ ;  /* 0x000000ff00027202 */ /* 0x000fe20000000f00 */
[----:B------:R-:W-:Y:S01]  /*1aee0*/  IMAD.MOV.U32 R195, RZ, RZ, R133 ;  /* 0x000000ffffc37224 */ /* 0x000fe200078e0085 */
[----:B------:R-:W-:Y:S01]  /*1aef0*/  MOV R3, 0x1af20 ;  /* 0x0001af2000037802 */ /* 0x000fe20000000f00 */
[----:B------:R-:W-:Y:S02]  /*1af00*/  IMAD.MOV.U32 R221, RZ, RZ, 0x181f ;  /* 0x0000181fffdd7424 */ /* 0x000fe400078e00ff */
[----:B------:R-:W-:Y:S05]  /*1af10*/  CALL.REL.NOINC `($__internal_89_$__cuda_sm70_shflsync_idx_p) ;  /* 0x000014f000007944 */ /* 0x000fea0003c00000 */
[----:B------:R-:W-:Y:S01]  /*1af20*/  MOV R132, R195 ;  /* 0x000000c300847202 */ /* 0x000fe20000000f00 */
[----:B------:R-:W-:-:S05]  /*1af30*/  BRA `(.L_x_5459) ;  /* 0xffff566000007947 */ /* 0x000fca000383ffff */
.L_x_5351:
[----:B------:R-:W-:Y:S01]  /*1af40*/  MOV R2, RZ ;  /* 0x000000ff00027202 */ /* 0x000fe20000000f00 */
[----:B------:R-:W-:Y:S01]  /*1af50*/  IMAD.MOV.U32 R195, RZ, RZ, R170 ;  /* 0x000000ffffc37224 */ /* 0x000fe200078e00aa */
[----:B------:R-:W-:Y:S01]  /*1af60*/  MOV R3, 0x1af90 ;  /* 0x0001af9000037802 */ /* 0x000fe20000000f00 */
[----:B------:R-:W-:Y:S02]  /*1af70*/  IMAD.MOV.U32 R221, RZ, RZ, 0x181f ;  /* 0x0000181fffdd7424 */ /* 0x000fe400078e00ff */
[----:B-12---:R-:W-:Y:S05]  /*1af80*/  CALL.REL.NOINC `($__internal_89_$__cuda_sm70_shflsync_idx_p) ;  /* 0x0000148000007944 */ /* 0x006fea0003c00000 */
[----:B------:R-:W-:Y:S01]  /*1af90*/  IADD3 R2, -R214, 0x10, RZ ;  /* 0x00000010d6027810 */ /* 0x000fe20007ffe1ff */
        /* <DEDUP_REMOVED lines=22> */
[----:B--2---:R-:W-:Y:S05]  /*1b100*/  CALL.REL.NOINC `($__internal_89_$__cuda_sm70_shflsync_idx_p) ;  /* 0x0000130000007944 */ /* 0x004fea0003c00000 */
        /* <DEDUP_REMOVED lines=8> */
.L_x_5352:
[----:B------:R-:W-:Y:S01]  /*1b190*/  MOV R2, RZ ;  /* 0x000000ff00027202 */ /* 0x000fe20000000f00 */
[----:B------:R-:W-:Y:S01]  /*1b1a0*/  IMAD.MOV.U32 R195, RZ, RZ, R132 ;  /* 0x000000ffffc37224 */ /* 0x000fe200078e0084 */
[----:B------:R-:W-:Y:S01]  /*1b1b0*/  MOV R3, 0x1b1e0 ;  /* 0x0001b1e000037802 */ /* 0x000fe20000000f00 */
[----:B------:R-:W-:Y:S02]  /*1b1c0*/  IMAD.MOV.U32 R221, RZ, RZ, 0x1c1f ;  /* 0x00001c1fffdd7424 */ /* 0x000fe400078e00ff */
[----:B------:R-:W-:Y:S05]  /*1b1d0*/  CALL.REL.NOINC `($__internal_89_$__cuda_sm70_shflsync_idx_p) ;  /* 0x0000123000007944 */ /* 0x000fea0003c00000 */
[----:B------:R-:W-:Y:S01]  /*1b1e0*/  MOV R3, R195 ;  /* 0x000000c300037202 */ /* 0x000fe20000000f00 */
[----:B------:R-:W-:-:S05]  /*1b1f0*/  BRA `(.L_x_5461) ;  /* 0xffff571000007947 */ /* 0x000fca000383ffff */
.L_x_5357:
[----:B------:R-:W-:Y:S01]  /*1b200*/  MOV R2, 0x1 ;  /* 0x0000000100027802 */ /* 0x000fe20000000f00 */
[----:B------:R-:W-:Y:S01]  /*1b210*/  IMAD.MOV.U32 R195, RZ, RZ, R132 ;  /* 0x000000ffffc37224 */ /* 0x000fe200078e0084 */
[----:B------:R-:W-:Y:S01]  /*1b220*/  MOV R3, 0x1b250 ;  /* 0x0001b25000037802 */ /* 0x000fe20000000f00 */
[----:B------:R-:W-:Y:S02]  /*1b230*/  IMAD.MOV.U32 R221, RZ, RZ, 0x1c1f ;  /* 0x00001c1fffdd7424 */ /* 0x000fe400078e00ff */
[----:B-1----:R-:W-:Y:S05]  /*1b240*/  CALL.REL.NOINC `($__internal_89_$__cuda_sm70_shflsync_idx_p) ;  /* 0x000011c000007944 */ /* 0x002fea0003c00000 */
[----:B------:R-:W-:Y:S01]  /*1b250*/  MOV R3, R195 ;  /* 0x000000c300037202 */ /* 0x000fe20000000f00 */
[----:B------:R-:W-:-:S05]  /*1b260*/  BRA `(.L_x_5462) ;  /* 0xffff5bb000007947 */ /* 0x000fca000383ffff */
.L_x_5362:
[----:B------:R-:W-:Y:S02]  /*1b270*/  MOV R0, 0x2 ;  /* 0x0000000200007802 */ /* 0x000fe40000000f00 */
[----:B------:R-:W-:Y:S02]  /*1b280*/  MOV R2, 0x1b2a0 ;  /* 0x0001b2a000027802 */ /* 0x000fe40000000f00 */
[----:B------:R-:W-:Y:S05]  /*1b290*/  CALL.REL.NOINC `($__internal_88_$__cuda_sm70_shflsync_bfly_p) ;  /* 0x0000111000007944 */ /* 0x000fea0003c00000 */
[----:B------:R-:W-:-:S05]  /*1b2a0*/  BRA `(.L_x_5463) ;  /* 0xffff627000007947 */ /* 0x000fca000383ffff */
.L_x_5363:
        /* <DEDUP_REMOVED lines=10> */
[----:B------:R-:W-:Y:S03]  /*1b350*/  MOV R2, 0x1b380 ;  /* 0x0001b38000027802 */ /* 0x000fe60000000f00 */
[----:B------:R-:W-:Y:S02]  /*1b360*/  IMAD.MOV.U32 R132, RZ, RZ, R4 ;  /* 0x000000ffff847224 */ /* 0x000fe400078e0004 */
[----:B------:R-:W-:Y:S05]  /*1b370*/  CALL.REL.NOINC `($__internal_88_$__cuda_sm70_shflsync_bfly_p) ;  /* 0x0000103000007944 */ /* 0x000fea0003c00000 */
[----:B------:R-:W-:-:S05]  /*1b380*/  BRA `(.L_x_5464) ;  /* 0xffff620000007947 */ /* 0x000fca000383ffff */
.L_x_5365:
[----:B------:R-:W-:Y:S01]  /*1b390*/  IMAD.MOV.U32 R132, RZ, RZ, R222 ;  /* 0x000000ffff847224 */ /* 0x000fe200078e00de */
[----:B------:R-:W-:-:S02]  /*1b3a0*/  MOV R0, 0x2 ;  /* 0x0000000200007802 */ /* 0x000fc40000000f00 */
[----:B------:R-:W-:Y:S02]  /*1b3b0*/  MOV R2, 0x1b3d0 ;  /* 0x0001b3d000027802 */ /* 0x000fe40000000f00 */
[----:B------:R-:W-:Y:S05]  /*1b3c0*/  CALL.REL.NOINC `($__internal_88_$__cuda_sm70_shflsync_bfly_p) ;  /* 0x00000fe000007944 */ /* 0x000fea0003c00000 */
[----:B------:R-:W-:Y:S05]  /*1b3d0*/  BRA `(.L_x_5465) ;  /* 0xffff7e5000007947 */ /* 0x000fea000383ffff */
.L_x_5366:
[----:B------:R-:W-:Y:S01]  /*1b3e0*/  IMAD.MOV.U32 R132, RZ, RZ, R4 ;  /* 0x000000ffff847224 */ /* 0x000fe200078e0004 */
[----:B------:R-:W-:Y:S02]  /*1b3f0*/  MOV R0, 0x1 ;  /* 0x0000000100007802 */ /* 0x000fe40000000f00 */
[----:B------:R-:W-:Y:S02]  /*1b400*/  MOV R2, 0x1b420 ;  /* 0x0001b42000027802 */ /* 0x000fe40000000f00 */
[----:B-1----:R-:W-:Y:S05]  /*1b410*/  CALL.REL.NOINC `($__internal_88_$__cuda_sm70_shflsync_bfly_p) ;  /* 0x00000f9000007944 */ /* 0x002fea0003c00000 */
[----:B------:R-:W-:Y:S01]  /*1b420*/  FADD.FTZ R4, R4, R0 ;  /* 0x0000000004047221 */ /* 0x000fe20000010000 */
[----:B------:R-:W-:Y:S02]  /*1b430*/  MOV R132, R220 ;  /* 0x000000dc00847202 */ /* 0x000fe40000000f00 */
[----:B------:R-:W-:Y:S02]  /*1b440*/  MOV R0, 0x2 ;  /* 0x0000000200007802 */ /* 0x000fe40000000f00 */
[----:B------:R-:W-:Y:S02]  /*1b450*/  MOV R2, 0x1b470 ;  /* 0x0001b47000027802 */ /* 0x000fe40000000f00 */
[----:B------:R-:W-:Y:S05]  /*1b460*/  CALL.REL.NOINC `($__internal_88_$__cuda_sm70_shflsync_bfly_p) ;  /* 0x00000f4000007944 */ /* 0x000fea0003c00000 */
[----:B------:R-:W-:Y:S01]  /*1b470*/  FADD.FTZ R5, R220, R0 ;  /* 0x00000000dc057221 */ /* 0x000fe20000010000 */
[----:B------:R-:W-:Y:S02]  /*1b480*/  MOV R0, 0x1 ;  /* 0x0000000100007802 */ /* 0x000fe40000000f00 */
[----:B------:R-:W-:-:S02]  /*1b490*/  MOV R2, 0x1b4c0 ;  /* 0x0001b4c000027802 */ /* 0x000fc40000000f00 */
[----:B------:R-:W-:Y:S02]  /*1b4a0*/  MOV R132, R5 ;  /* 0x0000000500847202 */ /* 0x000fe40000000f00 */
[----:B------:R-:W-:Y:S05]  /*1b4b0*/  CALL.REL.NOINC `($__internal_88_$__cuda_sm70_shflsync_bfly_p) ;  /* 0x00000ef000007944 */ /* 0x000fea0003c00000 */
[----:B------:R-:W-:Y:S01]  /*1b4c0*/  MOV R3, R0 ;  /* 0x0000000000037202 */ /* 0x000fe20000000f00 */
[----:B------:R-:W-:Y:S05]  /*1b4d0*/  BRA `(.L_x_5466) ;  /* 0xffff7dc000007947 */ /* 0x000fea000383ffff */
.L_x_5373:
[----:B--234-:R-:W-:Y:S01]  /*1b4e0*/  IMAD.MOV.U32 R195, RZ, RZ, R5 ;  /* 0x000000ffffc37224 */ /* 0x01cfe200078e0005 */
[----:B------:R-:W-:Y:S01]  /*1b4f0*/  MOV R2, RZ ;  /* 0x000000ff00027202 */ /* 0x000fe20000000f00 */
[----:B------:R-:W-:Y:S01]  /*1b500*/  IMAD.MOV.U32 R221, RZ, RZ, 0x181f ;  /* 0x0000181fffdd7424 */ /* 0x000fe200078e00ff */
[----:B------:R-:W-:Y:S02]  /*1b510*/  MOV R3, 0x1b530 ;  /* 0x0001b53000037802 */ /* 0x000fe40000000f00 */
[----:B-1----:R-:W-:Y:S05]  /*1b520*/  CALL.REL.NOINC `($__internal_89_$__cuda_sm70_shflsync_idx_p) ;  /* 0x00000ee000007944 */ /* 0x002fea0003c00000 */
[----:B------:R-:W-:Y:S01]  /*1b530*/  MOV R4, R195 ;  /* 0x000000c300047202 */ /* 0x000fe20000000f00 */
[----:B------:R-:W-:Y:S05]  /*1b540*/  BRA `(.L_x_5467) ;  /* 0xffff994000007947 */ /* 0x000fea000383ffff */
.L_x_5374:
[----:B------:R-:W-:Y:S01]  /*1b550*/  IMAD.MOV.U32 R195, RZ, RZ, R14 ;  /* 0x000000ffffc37224 */ /* 0x000fe200078e000e */
[----:B------:R-:W-:Y:S01]  /*1b560*/  MOV R2, RZ ;  /* 0x000000ff00027202 */ /* 0x000fe20000000f00 */
[----:B------:R-:W-:Y:S01]  /*1b570*/  IMAD.MOV.U32 R221, RZ, RZ, 0x181f ;  /* 0x0000181fffdd7424 */ /* 0x000fe200078e00ff */
[----:B------:R-:W-:Y:S02]  /*1b580*/  MOV R3, 0x1b5a0 ;  /* 0x0001b5a000037802 */ /* 0x000fe40000000f00 */
[----:B-123--:R-:W-:Y:S05]  /*1b590*/  CALL.REL.NOINC `($__internal_89_$__cuda_sm70_shflsync_idx_p) ;  /* 0x00000e7000007944 */ /* 0x00efea0003c00000 */
[----:B------:R-:W-:Y:S01]  /*1b5a0*/  MOV R0, R195 ;  /* 0x000000c300007202 */ /* 0x000fe20000000f00 */
[----:B------:R-:W-:Y:S05]  /*1b5b0*/  BRA `(.L_x_5468) ;  /* 0xffff98f000007947 */ /* 0x000fea000383ffff */
.L_x_5377:
[----:B------:R-:W-:Y:S01]  /*1b5c0*/  IMAD.MOV.U32 R195, RZ, RZ, R5 ;  /* 0x000000ffffc37224 */ /* 0x000fe200078e0005 */
[----:B--2---:R-:W-:Y:S01]  /*1b5d0*/  MOV R2, 0x1 ;  /* 0x0000000100027802 */ /* 0x004fe20000000f00 */
[----:B------:R-:W-:Y:S01]  /*1b5e0*/  IMAD.MOV.U32 R221, RZ, RZ, 0x181f ;  /* 0x0000181fffdd7424 */ /* 0x000fe200078e00ff */
[----:B------:R-:W-:-:S02]  /*1b5f0*/  MOV R3, 0x1b610 ;  /* 0x0001b61000037802 */ /* 0x000fc40000000f00 */
[----:B-1-34-:R-:W-:Y:S05]  /*1b600*/  CALL.REL.NOINC `($__internal_89_$__cuda_sm70_shflsync_idx_p) ;  /* 0x00000e0000007944 */ /* 0x01afea0003c00000 */
        /* <DEDUP_REMOVED lines=8> */
.L_x_5380:
[----:B------:R-:W-:Y:S01]  /*1b690*/  IMAD.MOV.U32 R195, RZ, RZ, R5 ;  /* 0x000000ffffc37224 */ /* 0x000fe200078e0005 */
[----:B-1----:R-:W-:Y:S01]  /*1b6a0*/  MOV R2, 0x2 ;  /* 0x0000000200027802 */ /* 0x002fe20000000f00 */
[----:B------:R-:W-:Y:S01]  /*1b6b0*/  IMAD.MOV.U32 R221, RZ, RZ, 0x181f ;  /* 0x0000181fffdd7424 */ /* 0x000fe200078e00ff */
[----:B------:R-:W-:Y:S02]  /*1b6c0*/  MOV R3, 0x1b6e0 ;  /* 0x0001b6e000037802 */ /* 0x000fe40000000f00 */
[----:B--234-:R-:W-:Y:S05]  /*1b6d0*/  CALL.REL.NOINC `($__internal_89_$__cuda_sm70_shflsync_idx_p) ;  /* 0x00000d3000007944 */ /* 0x01cfea0003c00000 */
[----:B------:R-:W-:Y:S01]  /*1b6e0*/  MOV R4, R195 ;  /* 0x000000c300047202 */ /* 0x000fe20000000f00 */
[----:B------:R-:W-:Y:S05]  /*1b6f0*/  BRA `(.L_x_5470) ;  /* 0xffff9b2000007947 */ /* 0x000fea000383ffff */
.L_x_5381:
[----:B------:R-:W-:Y:S01]  /*1b700*/  IMAD.MOV.U32 R195, RZ, RZ, R14 ;  /* 0x000000ffffc37224 */ /* 0x000fe200078e000e */
[----:B-1----:R-:W-:Y:S01]  /*1b710*/  MOV R2, 0x2 ;  /* 0x0000000200027802 */ /* 0x002fe20000000f00 */
[----:B------:R-:W-:Y:S01]  /*1b720*/  IMAD.MOV.U32 R221, RZ, RZ, 0x181f ;  /* 0x0000181fffdd7424 */ /* 0x000fe200078e00ff */
[----:B------:R-:W-:Y:S02]  /*1b730*/  MOV R3, 0x1b750 ;  /* 0x0001b75000037802 */ /* 0x000fe40000000f00 */
[----:B--234-:R-:W-:Y:S05]  /*1b740*/  CALL.REL.NOINC `($__internal_89_$__cuda_sm70_shflsync_idx_p) ;  /* 0x00000cc000007944 */ /* 0x01cfea0003c00000 */
[----:B------:R-:W-:Y:S01]  /*1b750*/  MOV R0, R195 ;  /* 0x000000c300007202 */ /* 0x000fe20000000f00 */
[----:B------:R-:W-:Y:S05]  /*1b760*/  BRA `(.L_x_5471) ;  /* 0xffff9ad000007947 */ /* 0x000fea000383ffff */
.L_x_5384:
[----:B------:R-:W-:Y:S01]  /*1b770*/  IMAD.MOV.U32 R195, RZ, RZ, R5 ;  /* 0x000000ffffc37224 */ /* 0x000fe200078e0005 */
[----:B-1----:R-:W-:Y:S01]  /*1b780*/  MOV R2, 0x3 ;  /* 0x0000000300027802 */ /* 0x002fe20000000f00 */
[----:B------:R-:W-:Y:S01]  /*1b790*/  IMAD.MOV.U32 R221, RZ, RZ, 0x181f ;  /* 0x0000181fffdd7424 */ /* 0x000fe200078e00ff */
[----:B------:R-:W-:-:S02]  /*1b7a0*/  MOV R3, 0x1b7c0 ;  /* 0x0001b7c000037802 */ /* 0x000fc40000000f00 */
[----:B--234-:R-:W-:Y:S05]  /*1b7b0*/  CALL.REL.NOINC `($__internal_89_$__cuda_sm70_shflsync_idx_p) ;  /* 0x00000c5000007944 */ /* 0x01cfea0003c00000 */
        /* <DEDUP_REMOVED lines=8> */
.L_x_5386:
[----:B------:R-:W-:Y:S01]  /*1b840*/  IMAD.MOV.U32 R195, RZ, RZ, R5 ;  /* 0x000000ffffc37224 */ /* 0x000fe200078e0005 */
[----:B------:R-:W-:Y:S01]  /*1b850*/  MOV R2, RZ ;  /* 0x000000ff00027202 */ /* 0x000fe20000000f00 */
[----:B------:R-:W-:Y:S01]  /*1b860*/  IMAD.MOV.U32 R221, RZ, RZ, 0x1c1f ;  /* 0x00001c1fffdd7424 */ /* 0x000fe200078e00ff */
[----:B------:R-:W-:Y:S02]  /*1b870*/  MOV R3, 0x1b890 ;  /* 0x0001b89000037802 */ /* 0x000fe40000000f00 */
[----:B------:R-:W-:Y:S05]  /*1b880*/  CALL.REL.NOINC `($__internal_89_$__cuda_sm70_shflsync_idx_p) ;  /* 0x00000b8000007944 */ /* 0x000fea0003c00000 */
[----:B------:R-:W-:Y:S01]  /*1b890*/  MOV R4, R195 ;  /* 0x000000c300047202 */ /* 0x000fe20000000f00 */
[----:B------:R-:W-:Y:S05]  /*1b8a0*/  BRA `(.L_x_5473) ;  /* 0xffff9ef000007947 */ /* 0x000fea000383ffff */
.L_x_5387:
[----:B------:R-:W-:Y:S01]  /*1b8b0*/  IMAD.MOV.U32 R195, RZ, RZ, R12 ;  /* 0x000000ffffc37224 */ /* 0x000fe200078e000c */
[----:B------:R-:W-:Y:S01]  /*1b8c0*/  MOV R2, RZ ;  /* 0x000000ff00027202 */ /* 0x000fe20000000f00 */
[----:B------:R-:W-:Y:S01]  /*1b8d0*/  IMAD.MOV.U32 R221, RZ, RZ, 0x1c1f ;  /* 0x00001c1fffdd7424 */ /* 0x000fe200078e00ff */
[----:B------:R-:W-:Y:S02]  /*1b8e0*/  MOV R3, 0x1b900 ;  /* 0x0001b90000037802 */ /* 0x000fe40000000f00 */
[----:B-12---:R-:W-:Y:S05]  /*1b8f0*/  CALL.REL.NOINC `($__internal_89_$__cuda_sm70_shflsync_idx_p) ;  /* 0x00000b1000007944 */ /* 0x006fea0003c00000 */
[----:B------:R-:W-:Y:S01]  /*1b900*/  MOV R0, R195 ;  /* 0x000000c300007202 */ /* 0x000fe20000000f00 */
[----:B------:R-:W-:Y:S05]  /*1b910*/  BRA `(.L_x_5474) ;  /* 0xffff9ea000007947 */ /* 0x000fea000383ffff */
.L_x_5390:
        /* <DEDUP_REMOVED lines=13> */
.L_x_5394:
[----:B------:R-:W-:Y:S01]  /*1b9f0*/  IMAD.MOV.U32 R195, RZ, RZ, R5 ;  /* 0x000000ffffc37224 */ /* 0x000fe200078e0005 */
[----:B------:R-:W-:Y:S01]  /*1ba00*/  MOV R2, RZ ;  /* 0x000000ff00027202 */ /* 0x000fe20000000f00 */
[----:B------:R-:W-:Y:S01]  /*1ba10*/  IMAD.MOV.U32 R221, RZ, RZ, 0x181f ;  /* 0x0000181fffdd7424 */ /* 0x000fe200078e00ff */
[----:B------:R-:W-:Y:S02]  /*1ba20*/  MOV R3, 0x1ba40 ;  /* 0x0001ba4000037802 */ /* 0x000fe40000000f00 */
[----:B------:R-:W-:Y:S05]  /*1ba30*/  CALL.REL.NOINC `($__internal_89_$__cuda_sm70_shflsync_idx_p) ;  /* 0x000009d000007944 */ /* 0x000fea0003c00000 */
[----:B------:R-:W-:Y:S01]  /*1ba40*/  MOV R4, R195 ;  /* 0x000000c300047202 */ /* 0x000fe20000000f00 */
[----:B------:R-:W-:Y:S05]  /*1ba50*/  BRA `(.L_x_5476) ;  /* 0xffffc1a000007947 */ /* 0x000fea000383ffff */
.L_x_5395:
[----:B------:R-:W-:Y:S01]  /*1ba60*/  IMAD.MOV.U32 R195, RZ, RZ, R14 ;  /* 0x000000ffffc37224 */ /* 0x000fe200078e000e */
[----:B------:R-:W-:Y:S01]  /*1ba70*/  MOV R2, RZ ;  /* 0x000000ff00027202 */ /* 0x000fe20000000f00 */
[----:B------:R-:W-:Y:S01]  /*1ba80*/  IMAD.MOV.U32 R221, RZ, RZ, 0x181f ;  /* 0x0000181fffdd7424 */ /* 0x000fe200078e00ff */
[----:B------:R-:W-:Y:S02]  /*1ba90*/  MOV R3, 0x1bab0 ;  /* 0x0001bab000037802 */ /* 0x000fe40000000f00 */
[----:B-12---:R-:W-:Y:S05]  /*1baa0*/  CALL.REL.NOINC `($__internal_89_$__cuda_sm70_shflsync_idx_p) ;  /* 0x0000096000007944 */ /* 0x006fea0003c00000 */
[----:B------:R-:W-:Y:S01]  /*1bab0*/  MOV R0, R195 ;  /* 0x000000c300007202 */ /* 0x000fe20000000f00 */
[----:B------:R-:W-:Y:S05]  /*1bac0*/  BRA `(.L_x_5477) ;  /* 0xffffc15000007947 */ /* 0x000fea000383ffff */
.L_x_5398:
        /* <DEDUP_REMOVED lines=13> */
.L_x_5401:
[----:B------:R-:W-:Y:S01]  /*1bba0*/  IMAD.MOV.U32 R195, RZ, RZ, R5 ;  /* 0x000000ffffc37224 */ /* 0x000fe200078e0005 */
[----:B-1----:R-:W-:Y:S01]  /*1bbb0*/  MOV R2, 0x2 ;  /* 0x0000000200027802 */ /* 0x002fe20000000f00 */
[----:B------:R-:W-:Y:S01]  /*1bbc0*/  IMAD.MOV.U32 R221, RZ, RZ, 0x181f ;  /* 0x0000181fffdd7424 */ /* 0x000fe200078e00ff */
[----:B------:R-:W-:Y:S02]  /*1bbd0*/  MOV R3, 0x1bbf0 ;  /* 0x0001bbf000037802 */ /* 0x000fe40000000f00 */
[----:B--234-:R-:W-:Y:S05]  /*1bbe0*/  CALL.REL.NOINC `($__internal_89_$__cuda_sm70_shflsync_idx_p) ;  /* 0x0000082000007944 */ /* 0x01cfea0003c00000 */
[----:B------:R-:W-:Y:S01]  /*1bbf0*/  MOV R4, R195 ;  /* 0x000000c300047202 */ /* 0x000fe20000000f00 */
[----:B------:R-:W-:Y:S05]  /*1bc00*/  BRA `(.L_x_5479) ;  /* 0xffffc39000007947 */ /* 0x000fea000383ffff */
.L_x_5402:
[----:B------:R-:W-:Y:S01]  /*1bc10*/  IMAD.MOV.U32 R195, RZ, RZ, R14 ;  /* 0x000000ffffc37224 */ /* 0x000fe200078e000e */
[----:B------:R-:W-:Y:S01]  /*1bc20*/  MOV R2, 0x2 ;  /* 0x0000000200027802 */ /* 0x000fe20000000f00 */
[----:B------:R-:W-:Y:S01]  /*1bc30*/  IMAD.MOV.U32 R221, RZ, RZ, 0x181f ;  /* 0x0000181fffdd7424 */ /* 0x000fe200078e00ff */
[----:B------:R-:W-:Y:S02]  /*1bc40*/  MOV R3, 0x1bc60 ;  /* 0x0001bc6000037802 */ /* 0x000fe40000000f00 */
[----:B-1234-:R-:W-:Y:S05]  /*1bc50*/  CALL.REL.NOINC `($__internal_89_$__cuda_sm70_shflsync_idx_p) ;  /* 0x000007b000007944 */ /* 0x01efea0003c00000 */
[----:B------:R-:W-:Y:S01]  /*1bc60*/  MOV R0, R195 ;  /* 0x000000c300007202 */ /* 0x000fe20000000f00 */
[----:B------:R-:W-:Y:S05]  /*1bc70*/  BRA `(.L_x_5480) ;  /* 0xffffc34000007947 */ /* 0x000fea000383ffff */
.L_x_5405:
        /* <DEDUP_REMOVED lines=13> */
.L_x_5407:
[----:B------:R-:W-:Y:S01]  /*1bd50*/  IMAD.MOV.U32 R195, RZ, RZ, R110 ;  /* 0x000000ffffc37224 */ /* 0x000fe200078e006e */
[----:B------:R-:W-:Y:S01]  /*1bd60*/  MOV R2, RZ ;  /* 0x000000ff00027202 */ /* 0x000fe20000000f00 */
[----:B------:R-:W-:Y:S01]  /*1bd70*/  IMAD.MOV.U32 R221, RZ, RZ, 0x1f ;  /* 0x0000001fffdd7424 */ /* 0x000fe200078e00ff */
[----:B------:R-:W-:Y:S02]  /*1bd80*/  MOV R3, 0x1bda0 ;  /* 0x0001bda000037802 */ /* 0x000fe40000000f00 */
[----:B-1----:R-:W-:Y:S05]  /*1bd90*/  CALL.REL.NOINC `($__internal_89_$__cuda_sm70_shflsync_idx_p) ;  /* 0x0000067000007944 */ /* 0x002fea0003c00000 */
[----:B------:R-:W-:Y:S01]  /*1bda0*/  MOV R9, R195 ;  /* 0x000000c300097202 */ /* 0x000fe20000000f00 */
[----:B------:R-:W-:Y:S05]  /*1bdb0*/  BRA `(.L_x_5482) ;  /* 0xffffc61000007947 */ /* 0x000fea000383ffff */
.L_x_5408:
[----:B------:R-:W-:Y:S01]  /*1bdc0*/  IMAD.MOV.U32 R195, RZ, RZ, R110 ;  /* 0x000000ffffc37224 */ /* 0x000fe200078e006e */
[----:B------:R-:W-:Y:S01]  /*1bdd0*/  MOV R2, 0x1 ;  /* 0x0000000100027802 */ /* 0x000fe20000000f00 */
[----:B------:R-:W-:Y:S01]  /*1bde0*/  IMAD.MOV.U32 R221, RZ, RZ, 0x1f ;  /* 0x0000001fffdd7424 */ /* 0x000fe200078e00ff */
[----:B------:R-:W-:Y:S02]  /*1bdf0*/  MOV R3, 0x1be10 ;  /* 0x0001be1000037802 */ /* 0x000fe40000000f00 */
[----:B-123--:R-:W-:Y:S05]  /*1be00*/  CALL.REL.NOINC `($__internal_89_$__cuda_sm70_shflsync_idx_p) ;  /* 0x0000060000007944 */ /* 0x00efea0003c00000 */
[----:B------:R-:W-:Y:S01]  /*1be10*/  MOV R8, R195 ;  /* 0x000000c300087202 */ /* 0x000fe20000000f00 */
[----:B------:R-:W-:Y:S05]  /*1be20*/  BRA `(.L_x_5483) ;  /* 0xffffc5c000007947 */ /* 0x000fea000383ffff */
.L_x_5409:
[----:B------:R-:W-:Y:S02]  /*1be30*/  MOV R3, 0x1 ;  /* 0x0000000100037802 */ /* 0x000fe40000000f00 */
[----:B------:R-:W-:-:S02]  /*1be40*/  MOV R2, 0x1be60 ;  /* 0x0001be6000027802 */ /* 0x000fc40000000f00 */
[----:B--234-:R-:W-:Y:S05]  /*1be50*/  CALL.REL.NOINC `($__internal_90_$__cuda_sm70_shflsync_up_p) ;  /* 0x0000061000007944 */ /* 0x01cfea0003c00000 */
[----:B------:R-:W-:Y:S05]  /*1be60*/  BRA `(.L_x_5484) ;  /* 0xffffc6a000007947 */ /* 0x000fea000383ffff */
.L_x_5410:
[----:B------:R-:W-:Y:S02]  /*1be70*/  MOV R3, 0x2 ;  /* 0x0000000200037802 */ /* 0x000fe40000000f00 */
[----:B------:R-:W-:-:S02]  /*1be80*/  MOV R2, 0x1bea0 ;  /* 0x0001bea000027802 */ /* 0x000fc40000000f00 */
[----:B--23--:R-:W-:Y:S05]  /*1be90*/  CALL.REL.NOINC `($__internal_90_$__cuda_sm70_shflsync_up_p) ;  /* 0x000005d000007944 */ /* 0x00cfea0003c00000 */
        /* <DEDUP_REMOVED lines=24> */
.L_x_5414:
[----:B------:R-:W-:Y:S02]  /*1c020*/  MOV R3, 0x1 ;  /* 0x0000000100037802 */ /* 0x000fe40000000f00 */
[----:B------:R-:W-:Y:S02]  /*1c030*/  MOV R2, 0x1c050 ;  /* 0x0001c05000027802 */ /* 0x000fe40000000f00 */
[----:B------:R-:W-:Y:S05]  /*1c040*/  CALL.REL.NOINC `($__internal_90_$__cuda_sm70_shflsync_up_p) ;  /* 0x0000042000007944 */ /* 0x000fea0003c00000 */
[----:B------:R-:W-:Y:S01]  /*1c050*/  MOV R2, R4 ;  /* 0x0000000400027202 */ /* 0x000fe20000000f00 */
[----:B------:R-:W-:Y:S05]  /*1c060*/  BRA `(.L_x_5486) ;  /* 0xffffc6f000007947 */ /* 0x000fea000383ffff */
.L_x_5415:
[----:B------:R-:W-:Y:S02]  /*1c070*/  MOV R3, 0x2 ;  /* 0x0000000200037802 */ /* 0x000fe40000000f00 */
[----:B------:R-:W-:Y:S02]  /*1c080*/  MOV R2, 0x1c0a0 ;  /* 0x0001c0a000027802 */ /* 0x000fe40000000f00 */
        /* <DEDUP_REMOVED lines=25> */
.L_x_5417:
[----:B------:R-:W-:Y:S02]  /*1c220*/  SEL R0, RZ, 0x1, P0 ;  /* 0x00000001ff007807 */ /* 0x000fe40000000000 */
[----:B------:R-:W-:Y:S02]  /*1c230*/  MOV R2, 0x1c250 ;  /* 0x0001c25000027802 */ /* 0x000fe40000000f00 */
[----:B-1----:R-:W-:Y:S05]  /*1c240*/  CALL.REL.NOINC `($__internal_91_$__cuda_sm70_votesync_ballot) ;  /* 0x0000028000007944 */ /* 0x002fea0003c00000 */
[----:B------:R-:W-:Y:S01]  /*1c250*/  MOV R5, R0 ;  /* 0x0000000000057202 */ /* 0x000fe20000000f00 */
[----:B------:R-:W-:Y:S05]  /*1c260*/  BRA `(.L_x_5488) ;  /* 0xffffc68000007947 */ /* 0x000fea000383ffff */
.L_x_5418:
[----:B------:R-:W-:Y:S01]  /*1c270*/  IMAD.MOV.U32 R195, RZ, RZ, R6 ;  /* 0x000000ffffc37224 */ /* 0x000fe200078e0006 */
[----:B------:R-:W-:Y:S01]  /*1c280*/  MOV R2, R0 ;  /* 0x0000000000027202 */ /* 0x000fe20000000f00 */
[----:B------:R-:W-:Y:S01]  /*1c290*/  IMAD.MOV.U32 R221, RZ, RZ, 0x1f ;  /* 0x0000001fffdd7424 */ /* 0x000fe200078e00ff */
[----:B------:R-:W-:Y:S02]  /*1c2a0*/  MOV R3, 0x1c2c0 ;  /* 0x0001c2c000037802 */ /* 0x000fe40000000f00 */
[----:B-1----:R-:W-:Y:S05]  /*1c2b0*/  CALL.REL.NOINC `($__internal_89_$__cuda_sm70_shflsync_idx_p) ;  /* 0x0000015000007944 */ /* 0x002fea0003c00000 */
[----:B------:R-:W-:Y:S01]  /*1c2c0*/  IMAD.MOV.U32 R10, RZ, RZ, R195 ;  /* 0x000000ffff0a7224 */ /* 0x000fe200078e00c3 */
[----:B------:R-:W-:Y:S01]  /*1c2d0*/  MOV R2, R0 ;  /* 0x0000000000027202 */ /* 0x000fe20000000f00 */
[----:B------:R-:W-:Y:S01]  /*1c2e0*/  IMAD.MOV.U32 R195, RZ, RZ, R7 ;  /* 0x000000ffffc37224 */ /* 0x000fe200078e0007 */
[----:B------:R-:W-:-:S02]  /*1c2f0*/  MOV R221, 0x1f ;  /* 0x0000001f00dd7802 */ /* 0x000fc40000000f00 */
[----:B------:R-:W-:Y:S02]  /*1c300*/  MOV R3, 0x1c320 ;  /* 0x0001c32000037802 */ /* 0x000fe40000000f00 */
[----:B------:R-:W-:Y:S05]  /*1c310*/  CALL.REL.NOINC `($__internal_89_$__cuda_sm70_shflsync_idx_p) ;  /* 0x000000f000007944 */ /* 0x000fea0003c00000 */
[----:B------:R-:W-:Y:S01]  /*1c320*/  MOV R7, R195 ;  /* 0x000000c300077202 */ /* 0x000fe20000000f00 */
[----:B------:R-:W-:Y:S05]  /*1c330*/  BRA `(.L_x_5489) ;  /* 0xffffc60000007947 */ /* 0x000fea000383ffff */
.L_x_5421:
[----:B------:R-:W-:Y:S01]  /*1c340*/  IMAD.MOV.U32 R195, RZ, RZ, R4 ;  /* 0x000000ffffc37224 */ /* 0x000fe200078e0004 */
[----:B------:R-:W-:Y:S01]  /*1c350*/  MOV R2, R0 ;  /* 0x0000000000027202 */ /* 0x000fe20000000f00 */
[----:B------:R-:W-:Y:S01]  /*1c360*/  IMAD.MOV.U32 R221, RZ, RZ, 0x1f ;  /* 0x0000001fffdd7424 */ /* 0x000fe200078e00ff */
[----:B------:R-:W-:Y:S02]  /*1c370*/  MOV R3, 0x1c390 ;  /* 0x0001c39000037802 */ /* 0x000fe40000000f00 */
[----:B-1-34-:R-:W-:Y:S05]  /*1c380*/  CALL.REL.NOINC `($__internal_89_$__cuda_sm70_shflsync_idx_p) ;  /* 0x0000008000007944 */ /* 0x01afea0003c00000 */
[----:B------:R-:W-:Y:S01]  /*1c390*/  MOV R11, R195 ;  /* 0x000000c3000b7202 */ /* 0x000fe20000000f00 */
[----:B------:R-:W-:Y:S05]  /*1c3a0*/  BRA `(.L_x_5420) ;  /* 0xffffc5f000007947 */ /* 0x000fea000383ffff */
        .weak           $__internal_88_$__cuda_sm70_shflsync_bfly_p
        .type           $__internal_88_$__cuda_sm70_shflsync_bfly_p,@function
        .size           $__internal_88_$__cuda_sm70_shflsync_bfly_p,($__internal_89_$__cuda_sm70_shflsync_idx_p - $__internal_88_$__cuda_sm70_shflsync_bfly_p)
$__internal_88_$__cuda_sm70_shflsync_bfly_p:
[----:B------:R-:W-:Y:S02]  /*1c3b0*/  MOV R169, 0xffffffff ;  /* 0xffffffff00a97802 */ /* 0x000fe40000000f00 */
[----:B------:R-:W-:Y:S02]  /*1c3c0*/  MOV R3, 0x1f ;  /* 0x0000001f00037802 */ /* 0x000fe40000000f00 */
[----:B------:R-:W-:Y:S04]  /*1c3d0*/  WARPSYNC R169 ;  /* 0x000000a900007348 */ /* 0x000fe80003800000 */
[----:B------:R1:W2:Y:S02]  /*1c3e0*/  SHFL.BFLY PT, R0, R132, R0, R3 ;  /* 0x0c00000084007389 */ /* 0x0002a400000e0003 */
[----:B-1----:R-:W-:-:S04]  /*1c3f0*/  MOV R3, 0x0 ;  /* 0x0000000000037802 */ /* 0x002fc80000000f00 */
[----:B--2---:R-:W-:Y:S05]  /*1c400*/  RET.REL.NODEC R2 `(_ZN7cutlass13device_kernelIN5flash19enable_sm80_to_sm89INS1_16FlashAttnFwdSm80INS1_25CollectiveMainloopFwdSm80ILi8ELi1ELb0EN4cute5tupleIJNS5_1CILi128EEENS7_ILi64EEENS7_ILi256EEEEEELi256ENS_6half_tEfNS_4arch4Sm80ELb0ELb1ELb0ELb1ELb1ELb0ELb1ELb1EEENS1_21CollectiveEpilogueFwdINS6_IJS8_SA_S9_EEENS6_IJNS7_ILi1EEESI_SI_EEESC_SE_Li256ELb1ELb1ELb1ELb0EEENS1_36VarlenDynamicPersistentTileSchedulerILi128ELi64ELi256ELi256ELb1ELb1ELb0ELb1ELb0ELb1EEEEEEEEEvNT_6ParamsE) ;  /* 0xfffe3bf002007950 */ /* 0x004fea0003c3ffff */
        .weak           $__internal_89_$__cuda_sm70_shflsync_idx_p
        .type           $__internal_89_$__cuda_sm70_shflsync_idx_p,@function
        .size           $__internal_89_$__cuda_sm70_shflsync_idx_p,($__internal_90_$__cuda_sm70_shflsync_up_p - $__internal_89_$__cuda_sm70_shflsync_idx_p)
$__internal_89_$__cuda_sm70_shflsync_idx_p:
[----:B------:R-:W-:-:S04]  /*1c410*/  MOV R244, 0xffffffff ;  /* 0xffffffff00f47802 */ /* 0x000fc80000000f00 */
[----:B------:R-:W-:Y:S04]  /*1c420*/  WARPSYNC R244 ;  /* 0x000000f400007348 */ /* 0x000fe80003800000 */
[----:B------:R1:W2:Y:S02]  /*1c430*/  SHFL.IDX PT, R195, R195, R2, R221 ;  /* 0x00000002c3c37389 */ /* 0x0002a400000e00dd */
[----:B-1----:R-:W-:Y:S02]  /*1c440*/  MOV R2, R3 ;  /* 0x0000000300027202 */ /* 0x002fe40000000f00 */
[----:B------:R-:W-:-:S04]  /*1c450*/  MOV R3, 0x0 ;  /* 0x0000000000037802 */ /* 0x000fc80000000f00 */
[----:B--2---:R-:W-:Y:S05]  /*1c460*/  RET.REL.NODEC R2 `(_ZN7cutlass13device_kernelIN5flash19enable_sm80_to_sm89INS1_16FlashAttnFwdSm80INS1_25CollectiveMainloopFwdSm80ILi8ELi1ELb0EN4cute5tupleIJNS5_1CILi128EEENS7_ILi64EEENS7_ILi256EEEEEELi256ENS_6half_tEfNS_4arch4Sm80ELb0ELb1ELb0ELb1ELb1ELb0ELb1ELb1EEENS1_21CollectiveEpilogueFwdINS6_IJS8_SA_S9_EEENS6_IJNS7_ILi1EEESI_SI_EEESC_SE_Li256ELb1ELb1ELb1ELb0EEENS1_36VarlenDynamicPersistentTileSchedulerILi128ELi64ELi256ELi256ELb1ELb1ELb0ELb1ELb0ELb1EEEEEEEEEvNT_6ParamsE) ;  /* 0xfffe3b9002007950 */ /* 0x004fea0003c3ffff */
        .weak           $__internal_90_$__cuda_sm70_shflsync_up_p
        .type           $__internal_90_$__cuda_sm70_shflsync_up_p,@function
        .size           $__internal_90_$__cuda_sm70_shflsync_up_p,($__internal_91_$__cuda_sm70_votesync_ballot - $__internal_90_$__cuda_sm70_shflsync_up_p)
$__internal_90_$__cuda_sm70_shflsync_up_p:
[----:B------:R-:W-:Y:S02]  /*1c470*/  MOV R4, RZ ;  /* 0x000000ff00047202 */ /* 0x000fe40000000f00 */
[----:B------:R-:W-:-:S04]  /*1c480*/  MOV R10, 0xffffffff ;  /* 0xffffffff000a7802 */ /* 0x000fc80000000f00 */
[----:B------:R-:W-:Y:S04]  /*1c490*/  WARPSYNC R10 ;  /* 0x0000000a00007348 */ /* 0x000fe80003800000 */
[----:B------:R1:W2:Y:S02]  /*1c4a0*/  SHFL.UP PT, R4, R0, R3, R4 ;  /* 0x0400000300047389 */ /* 0x0002a400000e0004 */
[----:B-1----:R-:W-:-:S04]  /*1c4b0*/  MOV R3, 0x0 ;  /* 0x0000000000037802 */ /* 0x002fc80000000f00 */
[----:B--2---:R-:W-:Y:S05]  /*1c4c0*/  RET.REL.NODEC R2 `(_ZN7cutlass13device_kernelIN5flash19enable_sm80_to_sm89INS1_16FlashAttnFwdSm80INS1_25CollectiveMainloopFwdSm80ILi8ELi1ELb0EN4cute5tupleIJNS5_1CILi128EEENS7_ILi64EEENS7_ILi256EEEEEELi256ENS_6half_tEfNS_4arch4Sm80ELb0ELb1ELb0ELb1ELb1ELb0ELb1ELb1EEENS1_21CollectiveEpilogueFwdINS6_IJS8_SA_S9_EEENS6_IJNS7_ILi1EEESI_SI_EEESC_SE_Li256ELb1ELb1ELb1ELb0EEENS1_36VarlenDynamicPersistentTileSchedulerILi128ELi64ELi256ELi256ELb1ELb1ELb0ELb1ELb0ELb1EEEEEEEEEvNT_6ParamsE) ;  /* 0xfffe3b3002007950 */ /* 0x004fea0003c3ffff */
        .weak           $__internal_91_$__cuda_sm70_votesync_ballot
        .type           $__internal_91_$__cuda_sm70_votesync_ballot,@function
        .size           $__internal_91_$__cuda_sm70_votesync_ballot,(.L_x_6576 - $__internal_91_$__cuda_sm70_votesync_ballot)
$__internal_91_$__cuda_sm70_votesync_ballot:
[----:B------:R-:W-:Y:S01]  /*1c4d0*/  ISETP.NE.U32.AND P0, PT, R0, 0x1, PT ;  /* 0x000000010000780c */ /* 0x000fe20003f05070 */
[----:B------:R-:W-:-:S04]  /*1c4e0*/  IMAD.MOV.U32 R3, RZ, RZ, -0x1 ;  /* 0xffffffffff037424 */ /* 0x000fc800078e00ff */
[----:B------:R-:W-:Y:S08]  /*1c4f0*/  WARPSYNC R3 ;  /* 0x0000000300007348 */ /* 0x000ff00003800000 */
[----:B------:R-:W-:-:S04]  /*1c500*/  VOTE.ANY R0, PT, !P0 ;  /* 0x0000000000007806 */ /* 0x000fc800040e0100 */
[----:B------:R-:W-:Y:S01]  /*1c510*/  LOP3.LUT R0, R0, R3, RZ, 0xc0, !PT ;  /* 0x0000000300007212 */ /* 0x000fe200078ec0ff */
[----:B------:R-:W-:-:S04]  /*1c520*/  IMAD.MOV.U32 R3, RZ, RZ, 0x0 ;  /* 0x00000000ff037424 */ /* 0x000fc800078e00ff */
[----:B------:R-:W-:Y:S05]  /*1c530*/  RET.REL.NODEC R2 `(_ZN7cutlass13device_kernelIN5flash19enable_sm80_to_sm89INS1_16FlashAttnFwdSm80INS1_25CollectiveMainloopFwdSm80ILi8ELi1ELb0EN4cute5tupleIJNS5_1CILi128EEENS7_ILi64EEENS7_ILi256EEEEEELi256ENS_6half_tEfNS_4arch4Sm80ELb0ELb1ELb0ELb1ELb1ELb0ELb1ELb1EEENS1_21CollectiveEpilogueFwdINS6_IJS8_SA_S9_EEENS6_IJNS7_ILi1EEESI_SI_EEESC_SE_Li256ELb1ELb1ELb1ELb0EEENS1_36VarlenDynamicPersistentTileSchedulerILi128ELi64ELi256ELi256ELb1ELb1ELb0ELb1ELb0ELb1EEEEEEEEEvNT_6ParamsE) ;  /* 0xfffe3ac002007950 */ /* 0x000fea0003c3ffff */
.L_x_5490:
        /* <DEDUP_REMOVED lines=12> */
.L_x_6576:


//--------------------- .text._ZN7cutlass13device_kernelIN5flash19enable_sm80_to_sm89INS1_16FlashAttnFwdSm80INS1_25CollectiveMainloopFwdSm80ILi8ELi1ELb0EN4cute5tupleIJNS5_1CILi128EEENS7_ILi48EEENS7_ILi256EEEEEELi256ENS_6half_tEfNS_4arch4Sm80ELb0ELb1ELb0ELb1ELb1ELb1ELb1ELb1EEENS1_21CollectiveEpilogueFwdINS6_IJS8_SA_S9_EEENS6_IJNS7_ILi1EEESI_SI_EEESC_SE_Li256ELb1ELb1ELb1ELb0EEENS1_36VarlenDynamicPersistentTileSchedulerILi128ELi48ELi256ELi256ELb1ELb1ELb0ELb1ELb0ELb1EEEEEEEEEvNT_6ParamsE --------------------------
	.section	.text._ZN7cutlass13device_kernelIN5flash19enable_sm80_to_sm89INS1_16FlashAttnFwdSm80INS1_25CollectiveMainloopFwdSm80ILi8ELi1ELb0EN4cute5tupleIJNS5_1CILi128EEENS7_ILi48EEENS7_ILi256EEEEEELi256ENS_6half_tEfNS_4arch4Sm80ELb0ELb1ELb0ELb1ELb1ELb1ELb1ELb1EEENS1_21CollectiveEpilogueFwdINS6_IJS8_SA_S9_EEENS6_IJNS7_ILi1EEESI_SI_EEESC_SE_Li256ELb1ELb1ELb1ELb0EEENS1_36VarlenDynamicPersistentTileSchedulerILi128ELi48ELi256ELi256ELb1ELb1ELb0ELb1ELb0ELb1EEEEEEEEEvNT_6ParamsE,"ax",@progbits
	.sectioninfo	@"SHI_REGISTERS=255"
	.align	128
.text._ZN7cutlass13device_kernelIN5flash19enable_sm80_to_sm89INS1_16FlashAttnFwdSm80INS1_25CollectiveMainloopFwdSm80ILi8ELi1ELb0EN4cute5tupleIJNS5_1CILi128EEENS7_ILi48EEENS7_ILi256EEEEEELi256ENS_6half_tEfNS_4arch4Sm80ELb0ELb1ELb0ELb1ELb1ELb1ELb1ELb1EEENS1_21CollectiveEpilogueFwdINS6_IJS8_SA_S9_EEENS6_IJNS7_ILi1EEESI_SI_EEESC_SE_Li256ELb1ELb1ELb1ELb0EEENS1_36VarlenDynamicPersistentTileSchedulerILi128ELi48ELi256ELi256ELb1ELb1ELb0ELb1ELb0ELb1EEEEEEEEEvNT_6ParamsE:
        .type           _ZN7cutlass13device_kernelIN5flash19enable_sm80_to_sm89INS1_16FlashAttnFwdSm80INS1_25CollectiveMainloopFwdSm80ILi8ELi1ELb0EN4cute5tupleIJNS5_1CILi128EEENS7_ILi48EEENS7_ILi256EEEEEELi256ENS_6half_tEfNS_4arch4Sm80ELb0ELb1ELb0ELb1ELb1ELb1ELb1ELb1EEENS1_21CollectiveEpilogueFwdINS6_IJS8_SA_S9_EEENS6_IJNS7_ILi1EEESI_SI_EEESC_SE_Li256ELb1ELb1ELb1ELb0EEENS1_36VarlenDynamicPersistentTileSchedulerILi128ELi48ELi256ELi256ELb1ELb1ELb0ELb1ELb0ELb1EEEEEEEEEvNT_6ParamsE,@function
        .size           _ZN7cutlass13device_kernelIN5flash19enable_sm80_to_sm89INS1_16FlashAttnFwdSm80INS1_25CollectiveMainloopFwdSm80ILi8ELi1ELb0EN4cute5tupleIJNS5_1CILi128EEENS7_ILi48EEENS7_ILi256EEEEEELi256ENS_6half_tEfNS_4arch4Sm80ELb0ELb1ELb0ELb1ELb1ELb1ELb1ELb1EEENS1_21CollectiveEpilogueFwdINS6_IJS8_SA_S9_EEENS6_IJNS7_ILi1EEESI_SI_EEESC_SE_Li256ELb1ELb1ELb1ELb0EEENS1_36VarlenDynamicPersistentTileSchedulerILi128ELi48ELi256ELi256ELb1ELb1ELb0ELb1ELb0ELb1EEEEEEEEEvNT_6ParamsE,(.L_x_6581 - _ZN7cutlass13device_kernelIN5flash19enable_sm80_to_sm89INS1_16FlashAttnFwdSm80INS1_25CollectiveMainloopFwdSm80ILi8ELi1ELb0EN4cute5tupleIJNS5_1CILi128EEENS7_ILi48EEENS7_ILi256EEEEEELi256ENS_6half_tEfNS_4arch4Sm80ELb0ELb1ELb0ELb1ELb1ELb1ELb1ELb1EEENS1_21CollectiveEpilogueFwdINS6_IJS8_SA_S9_EEENS6_IJNS7_ILi1EEESI_SI_EEESC_SE_Li256ELb1ELb1ELb1ELb0EEENS1_36VarlenDynamicPersistentTileSchedulerILi128ELi48ELi256ELi256ELb1ELb1ELb0ELb1ELb0ELb1EEEEEEEEEvNT_6ParamsE)
        .other          _ZN7cutlass13device_kernelIN5flash19enable_sm80_to_sm89INS1_16FlashAttnFwdSm80INS1_25CollectiveMainloopFwdSm80ILi8ELi1ELb0EN4cute5tupleIJNS5_1CILi128EEENS7_ILi48EEENS7_ILi256EEEEEELi256ENS_6half_tEfNS_4arch4Sm80ELb0ELb1ELb0ELb1ELb1ELb1ELb1ELb1EEENS1_21CollectiveEpilogueFwdINS6_IJS8_SA_S9_EEENS6_IJNS7_ILi1EEESI_SI_EEESC_SE_Li256ELb1ELb1ELb1ELb0EEENS1_36VarlenDynamicPersistentTileSchedulerILi128ELi48ELi256ELi256ELb1ELb1ELb0ELb1ELb0ELb1EEEEEEEEEvNT_6ParamsE,@"STO_CUDA_ENTRY STV_DEFAULT"
_ZN7cutlass13device_kernelIN5flash19enable_sm80_to_sm89INS1_16FlashAttnFwdSm80INS1_25CollectiveMainloopFwdSm80ILi8ELi1ELb0EN4cute5tupleIJNS5_1CILi128EEENS7_ILi48EEENS7_ILi256EEEEEELi256ENS_6half_tEfNS_4arch4Sm80ELb0ELb1ELb0ELb1ELb1ELb1ELb1ELb1EEENS1_21CollectiveEpilogueFwdINS6_IJS8_SA_S9_EEENS6_IJNS7_ILi1EEESI_SI_EEESC_SE_Li256ELb1ELb1ELb1ELb0EEENS1_36VarlenDynamicPersistentTileSchedulerILi128ELi48ELi256ELi256ELb1ELb1ELb0ELb1ELb0ELb1EEEEEEEEEvNT_6ParamsE:
        /* <DEDUP_REMOVED lines=60> */
.L_x_5496:
        /* <DEDUP_REMOVED lines=18> */
.L_x_5740:
        /* <DEDUP_REMOVED lines=16> */
.L_x_5741:
[----:B--2---:R-:W-:-:S05]  /*05e0*/  IMAD R0, R0, c[0x0][0x538], RZ ;  /* 0x00014e0000007a24 */ /* 0x004fca00078e02ff */
[----:B------:R-:W-:-:S04]  /*05f0*/  IADD3 R7, R0, R7, RZ ;  /* 0x0000000700077210 */ /* 0x000fc80007ffe0ff */
[----:B------:R-:W-:-:S13]  /*0600*/  ISETP.GT.AND P0, PT, R7, UR5, PT ;  /* 0x0000000507007c0c */ /* 0x000fda000bf04270 */
[----:B-1----:R-:W-:Y:S05]  /*0610*/  @!P0 BRA `(.L_x_5496) ;  /* 0xfffffda000008947 */ /* 0x002fea000383ffff */
.L_x_5492:
[----:B------:R-:W-:-:S05]  /*0620*/  IADD3 R10, -R0, R7, RZ ;  /* 0x00000007000a7210 */ /* 0x000fca0007ffe1ff */
[----:B------:R-:W-:-:S05]  /*0630*/  IMAD R0, R4, c[0x0][0x538], R10 ;  /* 0x00014e0004007a24 */ /* 0x000fca00078e020a */
[----:B------:R-:W-:Y:S01]  /*0640*/  ISETP.GT.AND P0, PT, R0, UR5, PT ;  /* 0x0000000500007c0c */ /* 0x000fe2000bf04270 */
[----:B------:R-:W-:-:S12]  /*0650*/  BRA.DIV ~URZ, `(.L_x_5497) ;  /* 0x0001f0e27f007947 */ /* 0x000fd8000b800000 */
[----:B------:R-:W-:-:S04]  /*0660*/  VOTE.ANY R7, PT, !P0 ;  /* 0x0000000000077806 */ /* 0x000fc800040e0100 */
.L_x_5742:
[----:B------:R-:W1:Y:S02]  /*0670*/  POPC R0, R7 ;  /* 0x0000000700007309 */ /* 0x000e640000000000 */
[----:B-1----:R-:W-:-:S05]  /*0680*/  IADD3 R2, R0, R6, RZ ;  /* 0x0000000600027210 */ /* 0x002fca0007ffe0ff */
[----:B------:R1:W-:Y:S01]  /*0690*/  STL [R1+0xac], R2 ;  /* 0x0000ac0201007387 */ /* 0x0003e20000100800 */
[----:B------:R-:W-:Y:S05]  /*06a0*/  BRA.DIV ~URZ, `(.L_x_5498) ;  /* 0x0001f0e27f007947 */ /* 0x000fea000b800000 */
[----:B------:R2:W3:Y:S01]  /*06b0*/  SHFL.IDX PT, R12, R9, R0, 0x1f ;  /* 0x00001f00090c7589 */ /* 0x0004e200000e0000 */
[----:B------:R-:W-:-:S03]  /*06c0*/  MOV R5, RZ ;  /* 0x000000ff00057202 */ /* 0x000fc60000000f00 */
[----:B------:R2:W4:Y:S04]  /*06d0*/  SHFL.IDX PT, R9, R8, R0, 0x1f ;  /* 0x00001f0008097589 */ /* 0x00052800000e0000 */
.L_x_5743:
[----:B------:R-:W-:Y:S01]  /*06e0*/  ISETP.NE.AND P0, PT, R7, RZ, PT ;  /* 0x000000ff0700720c */ /* 0x000fe20003f05270 */
[----:B------:R-:W-:-:S12]  /*06f0*/  BSSY B0, `(.L_x_5499) ;  /* 0x0000005000007945 */ /* 0x000fd80003800000 */
[----:B------:R-:W-:Y:S05]  /*0700*/  @!P0 BRA `(.L_x_5500) ;  /* 0x0000003000008947 */ /* 0x000fea0003800000 */
[----:B--2---:R-:W-:Y:S01]  /*0710*/  IADD3 R0, R0, -0x1, RZ ;  /* 0xffffffff00007810 */ /* 0x004fe20007ffe0ff */
[----:B------:R-:W-:Y:S05]  /*0720*/  BRA.DIV ~URZ, `(.L_x_5501) ;  /* 0x0001f1427f007947 */ /* 0x000fea000b800000 */
[----:B------:R2:W1:Y:S02]  /*0730*/  SHFL.IDX PT, R5, R4, R0, 0x1f ;  /* 0x00001f0004057589 */ /* 0x00046400000e0000 */
.L_x_5500:
[----:B------:R-:W-:Y:S05]  /*0740*/  BSYNC B0 ;  /* 0x0000000000007941 */ /* 0x000fea0003800000 */
.L_x_5499:
        /* <DEDUP_REMOVED lines=69> */
.L_x_5503:
        /* <DEDUP_REMOVED lines=70> */
.L_x_5504:
[----:B------:R-:W-:Y:S05]  /*1000*/  BSYNC B0 ;  /* 0x0000000000007941 */ /* 0x000fea0003800000 */
.L_x_5502:
[----:B------:R-:W-:-:S04]  /*1010*/  LOP3.LUT R0, RZ, R0, RZ, 0x33, !PT ;  /* 0x00000000ff007212 */ /* 0x000fc800078e33ff */
[----:B------:R-:W-:-:S05]  /*1020*/  IADD3 R0, R0, R12, RZ ;  /* 0x0000000c00007210 */ /* 0x000fca0007ffe0ff */
[----:B------:R2:W-:Y:S01]  /*1030*/  STL [R1+0x15c], R0 ;  /* 0x00015c0001007387 */ /* 0x0005e20000100800 */
[----:B------:R-:W-:Y:S05]  /*1040*/  BRA `(.L_x_5505) ;  /* 0x0000004000007947 */ /* 0x000fea0003800000 */
.L_x_5493:
[----:B------:R-:W-:Y:S01]  /*1050*/  MOV R0, UR5 ;  /* 0x0000000500007c02 */ /* 0x000fe20008000f00 */
[----:B------:R2:W-:Y:S04]  /*1060*/  STL [R1+0x15c], RZ ;  /* 0x00015cff01007387 */ /* 0x0005e80000100800 */
[----:B------:R2:W-:Y:S04]  /*1070*/  STL [R1+0xd4], R0 ;  /* 0x0000d40001007387 */ /* 0x0005e80000100800 */
[----:B------:R2:W-:Y:S02]  /*1080*/  STL [R1+0xa8], RZ ;  /* 0x0000a8ff01007387 */ /* 0x0005e40000100800 */
.L_x_5505:
        /* <DEDUP_REMOVED lines=12> */
.L_x_5491:
        /* <DEDUP_REMOVED lines=57> */
[C---:B------:R-:W-:Y:S01]  /*14e0*/  IMAD.SHL.U32 R140, R146.reuse, 0x8, RZ ;  /* 0x00000008928c7824 */ /* 0x040fe200078e00ff */
        /* <DEDUP_REMOVED lines=210> */
.L_x_5739:
        /* <DEDUP_REMOVED lines=51> */
.L_x_5506:
[----:B-----5:R1:W-:Y:S01]  /*2540*/  STL [R1+0x58], R19 ;  /* 0x0000581301007387 */ /* 0x0203e20000100800 */
[----:B------:R-:W-:-:S04]  /*2550*/  ISETP.NE.U32.AND P0, PT, RZ, c[0x0][0x368], PT ;  /* 0x0000da00ff007a0c */ /* 0x000fc80003f05070 */
[----:B------:R-:W-:-:S13]  /*2560*/  ISETP.NE.AND.EX P0, PT, RZ, c[0x0][0x36c], PT, P0 ;  /* 0x0000db00ff007a0c */ /* 0x000fda0003f05300 */
[----:B------:R-:W-:Y:S05]  /*2570*/  @!P0 BRA `(.L_x_5507) ;  /* 0x0000003000008947 */ /* 0x000fea0003800000 */
[----:B------:R-:W-:-:S05]  /*2580*/  IMAD.WIDE R8, R24, R23, c[0x0][0x368] ;  /* 0x0000da0018087625 */ /* 0x000fca00078e0217 */
[----:B------:R2:W5:Y:S01]  /*2590*/  LDG.E R18, [R8.64] ;  /* 0x0000000a08127981 */ /* 0x000562000c1e1900 */
[----:B------:R-:W-:Y:S05]  /*25a0*/  BRA `(.L_x_5508) ;  /* 0x0000004000007947 */ /* 0x000fea0003800000 */
.L_x_5507:
[----:B------:R-:W-:Y:S05]  /*25b0*/  @!P3 BRA `(.L_x_5508) ;  /* 0x000000300000b947 */ /* 0x000fea0003800000 */
[----:B------:R2:W3:Y:S04]  /*25c0*/  LDG.E R5, [R8.64] ;  /* 0x0000000a08057981 */ /* 0x0004e8000c1e1900 */
[----:B--2---:R-:W3:Y:S02]  /*25d0*/  LDG.E R8, [R8.64+0x4] ;  /* 0x0000040a08087981 */ /* 0x004ee4000c1e1900 */
[----:B---3--:R-:W-:Y:S02]  /*25e0*/  IADD3 R18, -R5, R8, RZ ;  /* 0x0000000805127210 */ /* 0x008fe40007ffe1ff */
.L_x_5508:
        /* <DEDUP_REMOVED lines=41> */
.L_x_5511:
[----:B------:R-:W-:-:S13]  /*2880*/  ISETP.NE.AND P0, PT, R8, 0x1, PT ;  /* 0x000000010800780c */ /* 0x000fda0003f05270 */
[----:B------:R-:W-:-:S05]  /*2890*/  @P0 IMAD.HI.U32 R3, R0, c[0x0][0x330], RZ ;  /* 0x0000cc0000030a27 */ /* 0x000fca00078e00ff */
[----:B------:R-:W-:Y:S02]  /*28a0*/  @P0 SHF.R.U32.HI R0, RZ, c[0x0][0x334], R3 ;  /* 0x0000cd00ff000a19 */ /* 0x000fe40000011603 */
.L_x_5512:
[----:B------:R-:W-:Y:S05]  /*28b0*/  BSYNC B0 ;  /* 0x0000000000007941 */ /* 0x000fea0003800000 */
.L_x_5510:
[----:B------:R-:W-:-:S05]  /*28c0*/  IMAD R0, R0, R8, c[0x0][0x32c] ;  /* 0x0000cb0000007624 */ /* 0x000fca00078e0208 */
[----:B------:R-:W-:-:S04]  /*28d0*/  IMNMX R2, R2, R0, PT ;  /* 0x0000000002027217 */ /* 0x000fc80003800200 */
.L_x_5509:
        /* <DEDUP_REMOVED lines=20> */
.L_x_5515:
[----:B------:R-:W-:-:S13]  /*2a20*/  ISETP.NE.AND P0, PT, R8, 0x1, PT ;  /* 0x000000010800780c */ /* 0x000fda0003f05270 */
[----:B------:R-:W-:-:S05]  /*2a30*/  @P0 IMAD.HI.U32 R3, R0, c[0x0][0x330], RZ ;  /* 0x0000cc0000030a27 */ /* 0x000fca00078e00ff */
[----:B------:R-:W-:Y:S02]  /*2a40*/  @P0 SHF.R.U32.HI R0, RZ, c[0x0][0x334], R3 ;  /* 0x0000cd00ff000a19 */ /* 0x000fe40000011603 */
.L_x_5516:
[----:B------:R-:W-:Y:S05]  /*2a50*/  BSYNC B0 ;  /* 0x0000000000007941 */ /* 0x000fea0003800000 */
.L_x_5514:
[----:B------:R-:W-:-:S05]  /*2a60*/  IMAD R0, R0, c[0x0][0x32c], RZ ;  /* 0x0000cb0000007a24 */ /* 0x000fca00078e02ff */
[----:B------:R-:W-:-:S05]  /*2a70*/  IMNMX R2, R2, R0, !PT ;  /* 0x0000000002027217 */ /* 0x000fca0007800200 */
.L_x_5513:
        /* <DEDUP_REMOVED lines=43> */
.L_x_5518:
[----:B------:R-:W-:Y:S05]  /*2d30*/  BSYNC B0 ;  /* 0x0000000000007941 */ /* 0x000fea0003800000 */
.L_x_5517:
        /* <DEDUP_REMOVED lines=204> */
.L_x_5560:
        /* <DEDUP_REMOVED lines=98> */
.L_x_5524:
[----:B------:R-:W-:Y:S05]  /*4020*/  BSYNC B0 ;  /* 0x0000000000007941 */ /* 0x000fea0003800000 */
.L_x_5523:
        /* <DEDUP_REMOVED lines=71> */
.L_x_5526:
[----:B------:R-:W-:Y:S05]  /*44a0*/  BSYNC B0 ;  /* 0x0000000000007941 */ /* 0x000fea0003800000 */
.L_x_5525:
        /* <DEDUP_REMOVED lines=88> */
.L_x_5530:
[----:B------:R-:W-:Y:S05]  /*4a30*/  BSYNC B0 ;  /* 0x0000000000007941 */ /* 0x000fea0003800000 */
.L_x_5529:
        /* <DEDUP_REMOVED lines=59> */
.L_x_5532:
[----:B------:R-:W-:Y:S05]  /*4df0*/  BSYNC B0 ;  /* 0x0000000000007941 */ /* 0x000fea0003800000 */
.L_x_5531:
        /* <DEDUP_REMOVED lines=59> */
.L_x_5534:
[----:B------:R-:W-:Y:S05]  /*51b0*/  BSYNC B0 ;  /* 0x0000000000007941 */ /* 0x000fea0003800000 */
.L_x_5533:
        /* <DEDUP_REMOVED lines=58> */
.L_x_5528:
[----:B-123--:R-:W-:Y:S05]  /*5560*/  BSYNC B1 ;  /* 0x0000000000017941 */ /* 0x00efea0003800000 */
.L_x_5527:
        /* <DEDUP_REMOVED lines=61> */
.L_x_5537:
[----:B------:R-:W-:Y:S05]  /*5940*/  BSYNC B0 ;  /* 0x0000000000007941 */ /* 0x000fea0003800000 */
.L_x_5536:
        /* <DEDUP_REMOVED lines=59> */
.L_x_5539:
[----:B------:R-:W-:Y:S05]  /*5d00*/  BSYNC B0 ;  /* 0x0000000000007941 */ /* 0x000fea0003800000 */
.L_x_5538:
        /* <DEDUP_REMOVED lines=59> */
.L_x_5541:
[----:B------:R-:W-:Y:S05]  /*60c0*/  BSYNC B0 ;  /* 0x0000000000007941 */ /* 0x000fea0003800000 */
.L_x_5540:
        /* <DEDUP_REMOVED lines=59> */
.L_x_5522:
        /* <DEDUP_REMOVED lines=36> */
.L_x_5543:
[----:B------:R-:W-:Y:S05]  /*66c0*/  BSYNC B0 ;  /* 0x0000000000007941 */ /* 0x000fea0003800000 */
.L_x_5542:
        /* <DEDUP_REMOVED lines=64> */
.L_x_5545:
[----:B------:R-:W-:Y:S05]  /*6ad0*/  BSYNC B0 ;  /* 0x0000000000007941 */ /* 0x000fea0003800000 */
.L_x_5544:
        /* <DEDUP_REMOVED lines=159> */
.L_x_5549:
[----:B------:R-:W-:Y:S05]  /*74d0*/  BSYNC B0 ;  /* 0x0000000000007941 */ /* 0x000fea0003800000 */
.L_x_5548:
        /* <DEDUP_REMOVED lines=121> */
.L_x_5547:
[----:B-123--:R-:W-:Y:S05]  /*7c70*/  BSYNC B1 ;  /* 0x0000000000017941 */ /* 0x00efea0003800000 */
.L_x_5546:
        /* <DEDUP_REMOVED lines=127> */
.L_x_5551:
[----:B------:R-:W-:Y:S05]  /*8470*/  BSYNC B0 ;  /* 0x0000000000007941 */ /* 0x000fea0003800000 */
.L_x_5550:
        /* <DEDUP_REMOVED lines=125> */
.L_x_5521:
        /* <DEDUP_REMOVED lines=30> */
.L_x_5553:
[----:B-12---:R-:W-:Y:S05]  /*8e30*/  BSYNC B0 ;  /* 0x0000000000007941 */ /* 0x006fea0003800000 */
.L_x_5552:
        /* <DEDUP_REMOVED lines=25> */
.L_x_5535:
[----:B------:R-:W-:Y:S05]  /*8fd0*/  BSYNC B2 ;  /* 0x0000000000027941 */ /* 0x000fea0003800000 */
.L_x_5520:
        /* <DEDUP_REMOVED lines=80> */
.L_x_5555:
[----:B------:R-:W-:Y:S05]  /*94e0*/  BSYNC B0 ;  /* 0x0000000000007941 */ /* 0x000fea0003800000 */
.L_x_5554:
        /* <DEDUP_REMOVED lines=25> */
.L_x_5557:
[----:B------:R-:W-:Y:S05]  /*9680*/  BSYNC B0 ;  /* 0x0000000000007941 */ /* 0x000fea0003800000 */
.L_x_5556:
        /* <DEDUP_REMOVED lines=44> */
.L_x_5559:
[----:B------:R-:W-:Y:S05]  /*9950*/  BSYNC B0 ;  /* 0x0000000000007941 */ /* 0x000fea0003800000 */
.L_x_5558:
        /* <DEDUP_REMOVED lines=11> */
.L_x_5519:
        /* <DEDUP_REMOVED lines=28> */
.L_x_5563:
[----:B------:R-:W-:-:S13]  /*9bd0*/  ISETP.NE.AND P0, PT, R4, 0x1, PT ;  /* 0x000000010400780c */ /* 0x000fda0003f05270 */
[----:B------:R-:W-:-:S05]  /*9be0*/  @P0 IMAD.HI.U32 R3, R0, c[0x0][0x330], RZ ;  /* 0x0000cc0000030a27 */ /* 0x000fca00078e00ff */
[----:B------:R-:W-:Y:S02]  /*9bf0*/  @P0 SHF.R.U32.HI R0, RZ, c[0x0][0x334], R3 ;  /* 0x0000cd00ff000a19 */ /* 0x000fe40000011603 */
.L_x_5564:
[----:B------:R-:W-:Y:S05]  /*9c00*/  BSYNC B0 ;  /* 0x0000000000007941 */ /* 0x000fea0003800000 */
.L_x_5562:
[----:B------:R-:W-:-:S05]  /*9c10*/  IMAD R0, R0, R4, c[0x0][0x32c] ;  /* 0x0000cb0000007624 */ /* 0x000fca00078e0204 */
[----:B------:R-:W-:-:S04]  /*9c20*/  IMNMX R2, R2, R0, PT ;  /* 0x0000000002027217 */ /* 0x000fc80003800200 */
.L_x_5561:
        /* <DEDUP_REMOVED lines=20> */
.L_x_5567:
[----:B------:R-:W-:-:S13]  /*9d70*/  ISETP.NE.AND P0, PT, R4, 0x1, PT ;  /* 0x000000010400780c */ /* 0x000fda0003f05270 */
[----:B------:R-:W-:-:S05]  /*9d80*/  @P0 IMAD.HI.U32 R3, R0, c[0x0][0x330], RZ ;  /* 0x0000cc0000030a27 */ /* 0x000fca00078e00ff */
[----:B------:R-:W-:Y:S02]  /*9d90*/  @P0 SHF.R.U32.HI R0, RZ, c[0x0][0x334], R3 ;  /* 0x0000cd00ff000a19 */ /* 0x000fe40000011603 */
.L_x_5568:
[----:B------:R-:W-:Y:S05]  /*9da0*/  BSYNC B0 ;  /* 0x0000000000007941 */ /* 0x000fea0003800000 */
.L_x_5566:
[----:B------:R-:W-:-:S05]  /*9db0*/  IMAD R0, R0, c[0x0][0x32c], RZ ;  /* 0x0000cb0000007a24 */ /* 0x000fca00078e02ff */
[----:B------:R-:W-:-:S05]  /*9dc0*/  IMNMX R2, R2, R0, !PT ;  /* 0x0000000002027217 */ /* 0x000fca0007800200 */
.L_x_5565:
        /* <DEDUP_REMOVED lines=40> */
.L_x_5570:
[----:B------:R-:W-:Y:S05]  /*a050*/  BSYNC B0 ;  /* 0x0000000000007941 */ /* 0x000fea0003800000 */
.L_x_5569:
        /* <DEDUP_REMOVED lines=139> */
.L_x_5744:
[----:B------:R-:W-:Y:S05]  /*a910*/  BRA.DIV ~URZ, `(.L_x_5573) ;  /* 0x000150327f007947 */ /* 0x000fea000b800000 */
[----:B------:R3:W4:Y:S02]  /*a920*/  SHFL.IDX PT, R0, R17, RZ, 0x181f ;  /* 0x00181fff11007589 */ /* 0x00072400000e0000 */
.L_x_5745:
        /* <DEDUP_REMOVED lines=20> */
.L_x_5575:
[----:B------:R-:W-:Y:S05]  /*aa70*/  BSYNC B0 ;  /* 0x0000000000007941 */ /* 0x000fea0003800000 */
.L_x_5574:
[----:B------:R-:W-:Y:S05]  /*aa80*/  BRA.DIV ~URZ, `(.L_x_5576) ;  /* 0x00014f327f007947 */ /* 0x000fea000b800000 */
[----:B--2---:R2:W1:Y:S04]  /*aa90*/  SHFL.IDX PT, R4, R13, 0x1, 0x181f ;  /* 0x00381f000d047f89 */ /* 0x00446800000e0000 */
[----:B----4-:R2:W4:Y:S02]  /*aaa0*/  SHFL.IDX PT, R0, R17, 0x1, 0x181f ;  /* 0x00381f0011007f89 */ /* 0x01052400000e0000 */
.L_x_5746:
        /* <DEDUP_REMOVED lines=20> */
.L_x_5578:
[----:B------:R-:W-:Y:S05]  /*abf0*/  BSYNC B0 ;  /* 0x0000000000007941 */ /* 0x000fea0003800000 */
.L_x_5577:
[----:B------:R-:W-:Y:S05]  /*ac00*/  BRA.DIV ~URZ, `(.L_x_5579) ;  /* 0x00014e827f007947 */ /* 0x000fea000b800000 */
[----:B-1----:R1:W2:Y:S02]  /*ac10*/  SHFL.IDX PT, R4, R13, 0x2, 0x181f ;  /* 0x00581f000d047f89 */ /* 0x0022a400000e0000 */
.L_x_5747:
[----:B------:R-:W-:Y:S05]  /*ac20*/  BRA.DIV ~URZ, `(.L_x_5580) ;  /* 0x00014ed27f007947 */ /* 0x000fea000b800000 */
[----:B----4-:R4:W1:Y:S02]  /*ac30*/  SHFL.IDX PT, R0, R17, 0x2, 0x181f ;  /* 0x00581f0011007f89 */ /* 0x01086400000e0000 */
.L_x_5748:
        /* <DEDUP_REMOVED lines=20> */
.L_x_5582:
[----:B------:R-:W-:Y:S05]  /*ad80*/  BSYNC B0 ;  /* 0x0000000000007941 */ /* 0x000fea0003800000 */
.L_x_5581:
[----:B------:R-:W-:Y:S05]  /*ad90*/  BRA.DIV ~URZ, `(.L_x_5583) ;  /* 0x00014dd27f007947 */ /* 0x000fea000b800000 */
[----:B--2---:R2:W3:Y:S04]  /*ada0*/  SHFL.IDX PT, R4, R13, 0x3, 0x181f ;  /* 0x00781f000d047f89 */ /* 0x0044e800000e0000 */
[----:B-1----:R2:W1:Y:S02]  /*adb0*/  SHFL.IDX PT, R0, R17, 0x3, 0x181f ;  /* 0x00781f0011007f89 */ /* 0x00246400000e0000 */
.L_x_5749:
        /* <DEDUP_REMOVED lines=165> */
[----:B--2---:R-:W-:Y:S05]  /*b810*/  CALL.REL.NOINC `($_ZN7cutlass13device_kernelIN5flash19enable_sm80_to_sm89INS1_16FlashAttnFwdSm80INS1_25CollectiveMainloopFwdSm80ILi8ELi1ELb0EN4cute5tupleIJNS5_1CILi128EEENS7_ILi48EEENS7_ILi256EEEEEELi256ENS_6half_tEfNS_4arch4Sm80ELb0ELb1ELb0ELb1ELb1ELb1ELb1ELb1EEENS1_21CollectiveEpilogueFwdINS6_IJS8_SA_S9_EEENS6_IJNS7_ILi1EEESI_SI_EEESC_SE_Li256ELb1ELb1ELb1ELb0EEENS1_36VarlenDynamicPersistentTileSchedulerILi128ELi48ELi256ELi256ELb1ELb1ELb0ELb1ELb0ELb1EEEEEEEEEvNT_6ParamsE$_ZZN5flash25CollectiveMainloopFwdSm80ILi8ELi1ELb0EN4cute5tupleIJNS1_1CILi128EEENS3_ILi48EEENS3_ILi256EEEEEELi256EN7cutlass6half_tEfNS8_4arch4Sm80ELb0ELb1ELb0ELb1ELb1ELb1ELb1ELb1EE3mmaINS_16FlashAttnFwdSm80ISC_NS_21CollectiveEpilogueFwdINS2_IJS4_S6_S5_EEENS2_IJNS3_ILi1EEESH_SH_EEES9_SB_Li256ELb1ELb1ELb1ELb0EEENS_36VarlenDynamicPersistentTileSchedulerILi128ELi48ELi256ELi256ELb1ELb1ELb0ELb1ELb0ELb1EEEE13SharedStorageENS1_6TensorINS1_11ArrayEngineIfLm128EEENS1_6LayoutINS2_IJNS2_IJNS3_ILi2EEESS_EEESH_NS3_ILi32EEEEEENS2_IJNS2_IJSH_SS_EEENS3_ILi0EEENS3_ILi4EEEEEEEEEENS_7SoftmaxILi2ELi0EEEEEbRKNSC_6ParamsERT0_RT1_iRKNS_16SeqlenInfoQKNewKILb1ELb1EEENS2_IJiiiiEEERT_ENKUlvE_clEv) ;  /* 0x0001686000007944 */ /* 0x004fea0003c00000 */
[----:B------:R-:W-:Y:S05]  /*b820*/  BSYNC B2 ;  /* 0x0000000000027941 */ /* 0x000fea0003800000 */
.L_x_5584:
        /* <DEDUP_REMOVED lines=16> */
[----:B------:R2:W1:Y:S03]  /*b930*/  LDSM.16.M88.4 R8, [R197] ;  /* 0x00000000c508783b */ /* 0x0004660000000200 */
[----:B------:R-:W-:Y:S01]  /*b940*/  LEA R6, P0, R0, c[0x0][0x1f8], 0x1 ;  /* 0x00007e0000067a11 */ /* 0x000fe200078008ff */
[----:B------:R2:W3:Y:S01]  /*b950*/  LDSM.16.M88.4 R28, [R192] ;  /* 0x00000000c01c783b */ /* 0x0004e20000000200 */
[----:B------:R-:W-:-:S03]  /*b960*/  IADD3.X R2, R252, R3, R4, P1, !PT ;  /* 0x00000003fc027210 */ /* 0x000fc60000ffe404 */
[----:B-----5:R2:W4:Y:S01]  /*b970*/  LDSM.16.M88.4 R36, [R192+0x800] ;  /* 0x00080000c024783b */ /* 0x0205220000000200 */
[----:B------:R-:W-:Y:S02]  /*b980*/  LEA.HI.X R4, R0, c[0x0][0x1fc], R2, 0x1, P0 ;  /* 0x00007f0000047a11 */ /* 0x000fe400000f0c02 */
[----:B------:R-:W-:Y:S01]  /*b990*/  IADD3 R0, -R241, R133, RZ ;  /* 0x00000085f1007210 */ /* 0x000fe20007ffe1ff */
[----:B------:R2:W1:Y:S04]  /*b9a0*/  LDSM.16.M88.4 R44, [R192+0x1000] ;  /* 0x00100000c02c783b */ /* 0x0004680000000200 */
[----:B----4-:R2:W4:Y:S04]  /*b9b0*/  LDSM.16.M88.4 R16, [R198] ;  /* 0x00000000c610783b */ /* 0x0105280000000200 */
[----:B------:R2:W1:Y:S04]  /*b9c0*/  LDSM.16.M88.4 R40, [R201] ;  /* 0x00000000c928783b */ /* 0x0004680000000200 */
[----:B------:R2:W1:Y:S04]  /*b9d0*/  LDSM.16.M88.4 R56, [R201+0x800] ;  /* 0x00080000c938783b */ /* 0x0004680000000200 */
[----:B------:R2:W1:Y:S01]  /*b9e0*/  LDSM.16.M88.4 R64, [R201+0x1000] ;  /* 0x00100000c940783b */ /* 0x0004620000000200 */
[----:B------:R-:W-:Y:S05]  /*b9f0*/  BRA.DIV ~URZ, `(.L_x_5585) ;  /* 0x000142427f007947 */ /* 0x000fea000b800000 */
[----:B------:R2:W4:Y:S02]  /*ba00*/  SHFL.IDX PT, R3, R4, RZ, 0x181f ;  /* 0x00181fff04037589 */ /* 0x00052400000e0000 */
.L_x_5750:
        /* <DEDUP_REMOVED lines=32> */
.L_x_5751:
        /* <DEDUP_REMOVED lines=20> */
.L_x_5587:
[----:B--2---:R-:W-:Y:S05]  /*bd50*/  BSYNC B0 ;  /* 0x0000000000007941 */ /* 0x004fea0003800000 */
.L_x_5586:
[----:B------:R-:W-:Y:S01]  /*bd60*/  IMAD.MOV.U32 R0, RZ, RZ, 0x40 ;  /* 0x00000040ff007424 */ /* 0x000fe200078e00ff */
[----:B------:R-:W-:Y:S01]  /*bd70*/  LOP3.LUT P0, RZ, R146, 0x4, RZ, 0xc0, !PT ;  /* 0x0000000492ff7812 */ /* 0x000fe2000780c0ff */
[----:B------:R-:W0:Y:S01]  /*bd80*/  LDGDEPBAR ;  /* 0x00000000000079af */ /* 0x000e220000000000 */
[----:B------:R-:W-:Y:S01]  /*bd90*/  WARPSYNC 0xffffffff ;  /* 0xffffffff00007948 */ /* 0x000fe20003800000 */
[C---:B-1-3--:R-:W-:Y:S01]  /*bda0*/  HMMA.16816.F32 R32, R8.reuse, R28, RZ ;  /* 0x0000001c0820723c */ /* 0x04afe200000018ff */
[----:B------:R-:W-:Y:S01]  /*bdb0*/  SEL R0, R0, 0xffffffc0, !P0 ;  /* 0xffffffc000007807 */ /* 0x000fe20004000000 */
[----:B------:R-:W-:Y:S01]  /*bdc0*/  BSSY B1, `(.L_x_5589) ;  /* 0x0000107000017945 */ /* 0x000fe20003800000 */
[----:B------:R-:W-:Y:S02]  /*bdd0*/  ISETP.GT.AND P0, PT, R137, R246, PT ;  /* 0x000000f68900720c */ /* 0x000fe40003f04270 */
[C---:B------:R-:W-:Y:S01]  /*bde0*/  IADD3 R210, R201.reuse, 0x4800, RZ ;  /* 0x00004800c9d27810 */ /* 0x040fe20007ffe0ff */
[--C-:B------:R-:W-:Y:S01]  /*bdf0*/  IMAD.IADD R147, R192, 0x1, R0.reuse ;  /* 0x00000001c0937824 */ /* 0x100fe200078e0200 */
[C---:B------:R-:W-:Y:S01]  /*be00*/  IADD3 R209, R201.reuse, 0x5800, RZ ;  /* 0x00005800c9d17810 */ /* 0x040fe20007ffe0ff */
[----:B------:R-:W-:Y:S01]  /*be10*/  HMMA.16816.F32 R28, R8, R30, RZ ;  /* 0x0000001e081c723c */ /* 0x000fe200000018ff */
[C---:B------:R-:W-:Y:S01]  /*be20*/  IMAD.IADD R15, R201.reuse, 0x1, R0 ;  /* 0x00000001c90f7824 */ /* 0x040fe200078e0200 */
[C---:B------:R-:W-:Y:S01]  /*be30*/  IADD3 R208, R201.reuse, 0x5000, RZ ;  /* 0x00005000c9d07810 */ /* 0x040fe20007ffe0ff */
[----:B------:R-:W-:Y:S01]  /*be40*/  LDSM.16.M88.4 R52, [R147] ;  /* 0x000000009334783b */ /* 0x000fe20000000200 */
[----:B------:R-:W-:-:S02]  /*be50*/  IADD3 R207, R201, 0x3000, RZ ;  /* 0x00003000c9cf7810 */ /* 0x000fc40007ffe0ff */
[C---:B------:R-:W-:Y:S01]  /*be60*/  IADD3 R206, R201.reuse, 0x4000, RZ ;  /* 0x00004000c9ce7810 */ /* 0x040fe20007ffe0ff */
[----:B------:R-:W-:Y:S01]  /*be70*/  LDSM.16.M88.4 R60, [R147+0x800] ;  /* 0x00080000933c783b */ /* 0x000fe20000000200 */
[C---:B------:R-:W-:Y:S01]  /*be80*/  HMMA.16816.F32 R24, R8.reuse, R36, RZ ;  /* 0x000000240818723c */ /* 0x040fe200000018ff */
[C---:B------:R-:W-:Y:S02]  /*be90*/  IADD3 R205, R201.reuse, 0x3800, RZ ;  /* 0x00003800c9cd7810 */ /* 0x040fe40007ffe0ff */
[----:B------:R-:W-:Y:S01]  /*bea0*/  LDSM.16.M88.4 R68, [R147+0x1000] ;  /* 0x001000009344783b */ /* 0x000fe20000000200 */
[C---:B------:R-:W-:Y:S02]  /*beb0*/  IADD3 R204, R201.reuse, 0x1800, RZ ;  /* 0x00001800c9cc7810 */ /* 0x040fe40007ffe0ff */
[C---:B------:R-:W-:Y:S01]  /*bec0*/  IADD3 R203, R201.reuse, 0x2800, RZ ;  /* 0x00002800c9cb7810 */ /* 0x040fe20007ffe0ff */
[----:B------:R-:W-:Y:S01]  /*bed0*/  LDSM.16.M88.4 R72, [R15+0x1000] ;  /* 0x001000000f48783b */ /* 0x000fe20000000200 */
[----:B------:R-:W-:Y:S01]  /*bee0*/  HMMA.16816.F32 R20, R8, R38, RZ ;  /* 0x000000260814723c */ /* 0x000fe200000018ff */
[----:B------:R-:W-:-:S07]  /*bef0*/  IADD3 R202, R201, 0x2000, RZ ;  /* 0x00002000c9ca7810 */ /* 0x000fce0007ffe0ff */
        /* <DEDUP_REMOVED lines=22> */
[----:B------:R-:W5:Y:S03]  /*c060*/  LDSM.16.M88.4 R68, [R192+0x2800] ;  /* 0x00280000c044783b */ /* 0x000f660000000200 */
        /* <DEDUP_REMOVED lines=17> */
[C---:B-----5:R-:W-:Y:S08]  /*c180*/  HMMA.16816.F32 R24, R8.reuse, R68, R24 ;  /* 0x000000440818723c */ /* 0x060ff00000001818 */
[----:B------:R-:W-:Y:S01]  /*c190*/  HMMA.16816.F32 R20, R8, R70, R20 ;  /* 0x000000460814723c */ /* 0x000fe20000001814 */
[----:B------:R-:W1:Y:S04]  /*c1a0*/  LDSM.16.M88.4 R8, [R200+0x4000] ;  /* 0x00400000c808783b */ /* 0x000e680000000200 */
[----:B------:R-:W5:Y:S03]  /*c1b0*/  LDSM.16.M88.4 R68, [R147+0x2800] ;  /* 0x002800009344783b */ /* 0x000f660000000200 */
        /* <DEDUP_REMOVED lines=48> */
[----:B------:R-:W5:Y:S03]  /*c4c0*/  LDSM.16.M88.4 R68, [R15+0x4000] ;  /* 0x004000000f44783b */ /* 0x000f660000000200 */
[C---:B-1----:R-:W-:Y:S08]  /*c4d0*/  HMMA.16816.F32 R40, R8.reuse, R44, R40 ;  /* 0x0000002c0828723c */ /* 0x042ff00000001828 */
[C---:B------:R-:W-:Y:S01]  /*c4e0*/  HMMA.16816.F32 R36, R8.reuse, R46, R36 ;  /* 0x0000002e0824723c */ /* 0x040fe20000001824 */
[----:B------:R-:W-:Y:S07]  /*c4f0*/  LDSM.16.M88.4 R44, [R201+0x4800] ;  /* 0x00480000c92c783b */ /* 0x000fee0000000200 */
[C---:B---3--:R-:W-:Y:S08]  /*c500*/  HMMA.16816.F32 R32, R8.reuse, R56, R32 ;  /* 0x000000380820723c */ /* 0x048ff00000001820 */
        /* <DEDUP_REMOVED lines=12> */
[C---:B-----5:R-:W-:Y:S08]  /*c5d0*/  HMMA.16816.F32 R24, R16.reuse, R68, R24 ;  /* 0x000000441018723c */ /* 0x060ff00000001818 */
[----:B------:R-:W-:Y:S01]  /*c5e0*/  HMMA.16816.F32 R16, R16, R70, R20 ;  /* 0x000000461010723c */ /* 0x000fe20000001814 */
[----:B------:R-:W2:Y:S04]  /*c5f0*/  LDSM.16.M88.4 R20, [R198+0xc000] ;  /* 0x00c00000c614783b */ /* 0x000ea80000000200 */
[----:B------:R-:W5:Y:S03]  /*c600*/  LDSM.16.M88.4 R68, [R201+0x5800] ;  /* 0x00580000c944783b */ /* 0x000f660000000200 */
        /* <DEDUP_REMOVED lines=18> */
[----:B------:R-:W2:Y:S01]  /*c730*/  LDSM.16.M88.4 R8, [R199+0xc000] ;  /* 0x00c00000c708783b */ /* 0x000ea20000000200 */
[----:B------:R-:W-:-:S06]  /*c740*/  DEPBAR.LE SB0, 0x0 ;  /* 0x000080000000791a */ /* 0x000fcc0000000000 */
[C---:B-1----:R-:W-:Y:S08]  /*c750*/  HMMA.16816.F32 R40, R16.reuse, R56, R40 ;  /* 0x000000381028723c */ /* 0x042ff00000001828 */
[C---:B------:R-:W-:Y:S08]  /*c760*/  HMMA.16816.F32 R36, R16.reuse, R58, R36 ;  /* 0x0000003a1024723c */ /* 0x040ff00000001824 */
[C---:B------:R-:W-:Y:S08]  /*c770*/  HMMA.16816.F32 R32, R16.reuse, R60, R32 ;  /* 0x0000003c1020723c */ /* 0x040ff00000001820 */
[C---:B------:R-:W-:Y:S08]  /*c780*/  HMMA.16816.F32 R28, R16.reuse, R62, R28 ;  /* 0x0000003e101c723c */ /* 0x040ff0000000181c */
[C---:B---3--:R-:W-:Y:S08]  /*c790*/  HMMA.16816.F32 R24, R16.reuse, R64, R24 ;  /* 0x000000401018723c */ /* 0x048ff00000001818 */
        /* <DEDUP_REMOVED lines=10> */
[----:B------:R-:W2:Y:S04]  /*c840*/  LDL R2, [R1+0x78] ;  /* 0x0000780001027983 */ /* 0x000ea80000100800 */
[----:B------:R-:W3:Y:S04]  /*c850*/  LDL.64 R80, [R1+0x88] ;  /* 0x0000880001507983 */ /* 0x000ee80000100a00 */
[----:B------:R-:W5:Y:S01]  /*c860*/  LDL R4, [R1+0x9c] ;  /* 0x00009c0001047983 */ /* 0x000f620000100800 */
[----:B------:R-:W-:-:S02]  /*c870*/  IMAD.MOV.U32 R0, RZ, RZ, 0x1 ;  /* 0x00000001ff007424 */ /* 0x000fc400078e00ff */
[----:B------:R-:W-:Y:S01]  /*c880*/  IMAD.IADD R3, R251, 0x1, R241 ;  /* 0x00000001fb037824 */ /* 0x000fe200078e02f1 */
[----:B----4-:R-:W4:Y:S02]  /*c890*/  LDL.64 R78, [R1+0x80] ;  /* 0x00008000014e7983 */ /* 0x010f240000100a00 */
        /* <DEDUP_REMOVED lines=9> */
[----:B---3--:R-:W-:-:S04]  /*c930*/  @!P1 IADD3 R3, P0, R0, R80, RZ ;  /* 0x0000005000039210 */ /* 0x008fc80007f1e0ff */
        /* <DEDUP_REMOVED lines=16> */
[----:B----4-:R-:W-:-:S04]  /*ca40*/  IADD3 R0, P0, R78, R2, RZ ;  /* 0x000000024e007210 */ /* 0x010fc80007f1e0ff */
[----:B------:R-:W-:Y:S02]  /*ca50*/  IADD3.X R2, R6, R3, R4, P0, !PT ;  /* 0x0000000306027210 */ /* 0x000fe400007fe404 */
[----:B------:R-:W-:-:S04]  /*ca60*/  LEA R13, P0, R0, c[0x0][0x1c8], 0x1 ;  /* 0x00007200000d7a11 */ /* 0x000fc800078008ff */
[----:B------:R-:W-:Y:S02]  /*ca70*/  LEA.HI.X R6, R0, c[0x0][0x1cc], R2, 0x1, P0 ;  /* 0x0000730000067a11 */ /* 0x000fe400000f0c02 */
[----:B------:R-:W-:Y:S01]  /*ca80*/  ISETP.GE.AND P0, PT, R14, 0x1, PT ;  /* 0x000000010e00780c */ /* 0x000fe20003f06270 */
[----:B------:R-:W-:Y:S10]  /*ca90*/  BRA.DIV ~URZ, `(.L_x_5591) ;  /* 0x000132e27f007947 */ /* 0x000ff4000b800000 */
[----:B------:R1:W2:Y:S02]  /*caa0*/  SHFL.IDX PT, R4, R6, RZ, 0x181f ;  /* 0x00181fff06047589 */ /* 0x0002a400000e0000 */
.L_x_5752:
[----:B------:R-:W-:Y:S05]  /*cab0*/  BRA.DIV ~URZ, `(.L_x_5592) ;  /* 0x000133327f007947 */ /* 0x000fea000b800000 */
[----:B------:R3:W4:Y:S02]  /*cac0*/  SHFL.IDX PT, R0, R13, RZ, 0x181f ;  /* 0x00181fff0d007589 */ /* 0x00072400000e0000 */
.L_x_5753:
[----:B------:R-:W-:Y:S01]  /*cad0*/  BSSY B0, `(.L_x_5593) ;  /* 0x0000019000007945 */ /* 0x000fe20003800000 */
[----:B------:R-:W-:Y:S05]  /*cae0*/  @!P0 BRA `(.L_x_5594) ;  /* 0x0000017000008947 */ /* 0x000fea0003800000 */
[----:B------:R-:W-:Y:S02]  /*caf0*/  SHF.R.S32.HI R2, RZ, 0x1f, R215 ;  /* 0x0000001fff027819 */ /* 0x000fe400000114d7 */
[C---:B----4-:R-:W-:Y:S02]  /*cb00*/  LEA R16, P0, R215.reuse, R0, 0x1 ;  /* 0x00000000d7107211 */ /* 0x050fe400078008ff */
[C---:B------:R-:W-:Y:S02]  /*cb10*/  IADD3 R20, R215.reuse, 0x40, RZ ;  /* 0x00000040d7147810 */ /* 0x040fe40007ffe0ff */
[----:B--2---:R-:W-:-:S02]  /*cb20*/  LEA.HI.X R17, R215, R4, R2, 0x1, P0 ;  /* 0x00000004d7117211 */ /* 0x004fc400000f0c02 */
[C---:B------:R-:W-:Y:S02]  /*cb30*/  LEA R10, P0, R232.reuse, R0, 0x1 ;  /* 0x00000000e80a7211 */ /* 0x040fe400078008ff */
[C---:B------:R-:W-:Y:S02]  /*cb40*/  IADD3 R19, R215.reuse, 0x80, RZ ;  /* 0x00000080d7137810 */ /* 0x040fe40007ffe0ff */
[C---:B------:R-:W-:Y:S02]  /*cb50*/  IADD3 R18, R215.reuse, 0xc0, RZ ;  /* 0x000000c0d7127810 */ /* 0x040fe40007ffe0ff */
[----:B------:R-:W-:Y:S02]  /*cb60*/  ISETP.GE.AND P4, PT, R215, c[0x0][0x1d4], PT ;  /* 0x00007500d7007a0c */ /* 0x000fe40003f86270 */
[----:B------:R-:W-:Y:S02]  /*cb70*/  LEA.HI.X R11, R232, R4, R244, 0x1, P0 ;  /* 0x00000004e80b7211 */ /* 0x000fe400000f0cf4 */
[----:B------:R-:W-:-:S02]  /*cb80*/  ISETP.GE.AND P3, PT, R20, c[0x0][0x1d4], PT ;  /* 0x0000750014007a0c */ /* 0x000fc40003f66270 */
[----:B------:R-:W-:Y:S02]  /*cb90*/  LEA R8, P0, R231, R0, 0x1 ;  /* 0x00000000e7087211 */ /* 0x000fe400078008ff */
        /* <DEDUP_REMOVED lines=12> */
.L_x_5594:
[----:B------:R-:W-:Y:S05]  /*cc60*/  BSYNC B0 ;  /* 0x0000000000007941 */ /* 0x000fea0003800000 */
.L_x_5593:
[----:B------:R-:W-:Y:S05]  /*cc70*/  BRA.DIV ~URZ, `(.L_x_5595) ;  /* 0x000131e27f007947 */ /* 0x000fea000b800000 */
[----:B--2---:R2:W1:Y:S04]  /*cc80*/  SHFL.IDX PT, R4, R6, 0x1, 0x181f ;  /* 0x00381f0006047f89 */ /* 0x00446800000e0000 */
[----:B----4-:R2:W4:Y:S02]  /*cc90*/  SHFL.IDX PT, R0, R13, 0x1, 0x181f ;  /* 0x00381f000d007f89 */ /* 0x01052400000e0000 */
.L_x_5754:
[----:B------:R-:W-:-:S13]  /*cca0*/  ISETP.GE.AND P0, PT, R14, 0x21, PT ;  /* 0x000000210e00780c */ /* 0x000fda0003f06270 */
[----:B------:R-:W-:Y:S05]  /*ccb0*/  @!P0 BRA `(.L_x_5590) ;  /* 0x0000017000008947 */ /* 0x000fea0003800000 */
[----:B------:R-:W-:Y:S02]  /*ccc0*/  SHF.R.S32.HI R2, RZ, 0x1f, R215 ;  /* 0x0000001fff027819 */ /* 0x000fe400000114d7 */
[C---:B----4-:R-:W-:Y:S02]  /*ccd0*/  LEA R16, P0, R215.reuse, R0, 0x1 ;  /* 0x00000000d7107211 */ /* 0x050fe400078008ff */
[C---:B------:R-:W-:Y:S02]  /*cce0*/  IADD3 R18, R215.reuse, 0x40, RZ ;  /* 0x00000040d7127810 */ /* 0x040fe40007ffe0ff */
[C---:B-1----:R-:W-:Y:S02]  /*ccf0*/  LEA.HI.X R17, R215.reuse, R4, R2, 0x1, P0 ;  /* 0x00000004d7117211 */ /* 0x042fe400000f0c02 */
[----:B------:R-:W-:Y:S02]  /*cd00*/  LEA R10, P0, R232, R0, 0x1 ;  /* 0x00000000e80a7211 */ /* 0x000fe400078008ff */
[----:B--23--:R-:W-:-:S02]  /*cd10*/  IADD3 R13, R215, 0x80, RZ ;  /* 0x00000080d70d7810 */ /* 0x00cfc40007ffe0ff */
        /* <DEDUP_REMOVED lines=17> */
.L_x_5590:
[----:B------:R-:W-:Y:S05]  /*ce30*/  BSYNC B1 ;  /* 0x0000000000017941 */ /* 0x000fea0003800000 */
.L_x_5589:
[----:B-1----:R-:W5:Y:S01]  /*ce40*/  LDL R10, [R1+0x4] ;  /* 0x00000400010a7983 */ /* 0x002f620000100800 */
[----:B----4-:R-:W-:Y:S01]  /*ce50*/  SHF.R.S32.HI R0, RZ, 0x1f, R76 ;  /* 0x0000001fff007819 */ /* 0x010fe2000001144c */
[----:B------:R-:W-:Y:S01]  /*ce60*/  IMAD.MOV.U32 R9, RZ, RZ, 0x1 ;  /* 0x00000001ff097424 */ /* 0x000fe200078e00ff */
[----:B------:R-:W-:Y:S01]  /*ce70*/  ULDC UR4, c[0x0][0x324] ;  /* 0x0000c90000047ab9 */ /* 0x000fe20000000800 */
[----:B------:R-:W0:Y:S01]  /*ce80*/  LDGDEPBAR ;  /* 0x00000000000079af */ /* 0x000e220000000000 */
[CC--:B------:R-:W-:Y:S01]  /*ce90*/  LEA.HI R2, R0.reuse, R76.reuse, RZ, 0x5 ;  /* 0x0000004c00027211 */ /* 0x0c0fe200078f28ff */
[----:B------:R-:W-:Y:S01]  /*cea0*/  ULOP3.LUT UR4, URZ, UR4, URZ, 0x33, !UPT ;  /* 0x000000043f047292 */ /* 0x000fe2000f8e333f */
[----:B------:R-:W-:-:S02]  /*ceb0*/  LEA.HI R0, R0, R76, RZ, 0x2 ;  /* 0x0000004c00007211 */ /* 0x000fc400078f10ff */
[----:B--2---:R-:W-:Y:S02]  /*cec0*/  LOP3.LUT R6, R2, 0xffffffe0, RZ, 0xc0, !PT ;  /* 0xffffffe002067812 */ /* 0x004fe400078ec0ff */
[----:B------:R-:W-:Y:S02]  /*ced0*/  LOP3.LUT R3, R0, 0xfffffffc, RZ, 0xc0, !PT ;  /* 0xfffffffc00037812 */ /* 0x000fe400078ec0ff */
[----:B------:R-:W-:Y:S01]  /*cee0*/  SHF.R.S32.HI R4, RZ, 0x5, R2 ;  /* 0x00000005ff047819 */ /* 0x000fe20000011402 */
[C---:B------:R-:W-:Y:S01]  /*cef0*/  IMAD.IADD R0, R76.reuse, 0x1, -R6 ;  /* 0x000000014c007824 */ /* 0x040fe200078e0a06 */
[----:B------:R-:W-:Y:S01]  /*cf00*/  SHF.R.S32.HI R6, RZ, 0x1f, R2 ;  /* 0x0000001fff067819 */ /* 0x000fe20000011402 */
[----:B------:R-:W-:Y:S01]  /*cf10*/  IMAD.IADD R2, R76, 0x1, -R3 ;  /* 0x000000014c027824 */ /* 0x000fe200078e0a03 */
[----:B------:R-:W-:Y:S02]  /*cf20*/  ISETP.NE.AND P0, PT, R9, c[0x0][0x2c4], PT ;  /* 0x0000b10009007a0c */ /* 0x000fe40003f05270 */
[----:B------:R-:W-:-:S02]  /*cf30*/  LEA.HI R8, R6, R4, RZ, 0x3 ;  /* 0x0000000406087211 */ /* 0x000fc400078f18ff */
[----:B------:R-:W-:Y:S02]  /*cf40*/  SHF.R.S32.HI R3, RZ, 0x1f, R0 ;  /* 0x0000001fff037819 */ /* 0x000fe40000011400 */
[----:B------:R-:W-:Y:S02]  /*cf50*/  LOP3.LUT R8, R8, 0xffffff8, RZ, 0xc0, !PT ;  /* 0x0ffffff808087812 */ /* 0x000fe400078ec0ff */
[----:B------:R-:W-:Y:S02]  /*cf60*/  LEA.HI R6, R2, R2, RZ, 0x1 ;  /* 0x0000000202067211 */ /* 0x000fe400078f08ff */
[----:B------:R-:W-:Y:S01]  /*cf70*/  LEA.HI R3, R3, R0, RZ, 0x2 ;  /* 0x0000000003037211 */ /* 0x000fe200078f10ff */
[----:B------:R-:W-:Y:S01]  /*cf80*/  IMAD.IADD R4, R4, 0x1, -R8 ;  /* 0x0000000104047824 */ /* 0x000fe200078e0a08 */
[----:B------:R-:W-:Y:S02]  /*cf90*/  LOP3.LUT R6, R6, 0x1ffffffe, RZ, 0xc0, !PT ;  /* 0x1ffffffe06067812 */ /* 0x000fe400078ec0ff */
[----:B------:R-:W-:Y:S01]  /*cfa0*/  LOP3.LUT R9, R3, 0x7ffffffc, RZ, 0xc0, !PT ;  /* 0x7ffffffc03097812 */ /* 0x000fe200078ec0ff */
[----:B------:R-:W-:Y:S01]  /*cfb0*/  IMAD.SHL.U32 R11, R4, 0x10, RZ ;  /* 0x00000010040b7824 */ /* 0x000fe200078e00ff */
[----:B---3--:R-:W-:Y:S01]  /*cfc0*/  SHF.R.S32.HI R13, RZ, 0x2, R3 ;  /* 0x00000002ff0d7819 */ /* 0x008fe20000011403 */
[----:B------:R-:W-:-:S02]  /*cfd0*/  IMAD.IADD R2, R2, 0x1, -R6 ;  /* 0x0000000102027824 */ /* 0x000fc400078e0a06 */
[----:B------:R-:W-:Y:S01]  /*cfe0*/  IMAD.IADD R3, R0, 0x1, -R9 ;  /* 0x0000000100037824 */ /* 0x000fe200078e0a09 */
[----:B------:R-:W-:Y:S01]  /*cff0*/  STL [R1+0x90], R11 ;  /* 0x0000900b01007387 */ /* 0x000fe20000100800 */
[----:B------:R-:W-:Y:S02]  /*d000*/  IMAD.SHL.U32 R6, R2, 0x8, RZ ;  /* 0x0000000802067824 */ /* 0x000fe400078e00ff */
[----:B------:R-:W-:Y:S01]  /*d010*/  IMAD.IADD R0, R104, 0x1, R5 ;  /* 0x0000000168007824 */ /* 0x000fe200078e0205 */
[----:B------:R-:W-:Y:S01]  /*d020*/  STL [R1+0x94], R13 ;  /* 0x0000940d01007387 */ /* 0x000fe20000100800 */
[----:B------:R-:W-:-:S03]  /*d030*/  IMAD.SHL.U32 R247, R3, 0x2, RZ ;  /* 0x0000000203f77824 */ /* 0x000fc600078e00ff */
[----:B------:R1:W-:Y:S01]  /*d040*/  STL [R1+0x7c], R6 ;  /* 0x00007c0601007387 */ /* 0x0003e20000100800 */
[----:B------:R-:W-:Y:S02]  /*d050*/  IMAD.IADD R9, R0, 0x1, -R247 ;  /* 0x0000000100097824 */ /* 0x000fe400078e0af7 */
[----:B-----5:R-:W-:Y:S02]  /*d060*/  IMAD R2, R10, 0x80, R13 ;  /* 0x000000800a027824 */ /* 0x020fe400078e020d */
[----:B------:R-:W-:-:S03]  /*d070*/  IMAD.IADD R10, R104, 0x1, -R247 ;  /* 0x00000001680a7824 */ /* 0x000fc600078e0af7 */
[----:B------:R-:W-:Y:S02]  /*d080*/  IADD3 R4, R6, R2, R11 ;  /* 0x0000000206047210 */ /* 0x000fe40007ffe00b */
[----:B------:R-:W-:-:S03]  /*d090*/  IADD3 R2, -R247, 0x1, R0 ;  /* 0x00000001f7027810 */ /* 0x000fc60007ffe100 */
[----:B------:R-:W-:-:S04]  /*d0a0*/  @P0 IMAD.HI.U32 R3, R4, c[0x0][0x2c8], RZ ;  /* 0x0000b20004030a27 */ /* 0x000fc800078e00ff */
[----:B------:R-:W-:Y:S01]  /*d0b0*/  IMAD.IADD R2, R2, 0x1, -R240 ;  /* 0x0000000102027824 */ /* 0x000fe200078e0af0 */
[----:B------:R-:W-:-:S04]  /*d0c0*/  @P0 SHF.R.U32.HI R4, RZ, c[0x0][0x2cc], R3 ;  /* 0x0000b300ff040a19 */ /* 0x000fc80000011603 */
[C---:B------:R-:W-:Y:S02]  /*d0d0*/  IADD3 R8, R2.reuse, UR4, RZ ;  /* 0x0000000402087c10 */ /* 0x040fe4000fffe0ff */
[----:B-1----:R-:W-:Y:S01]  /*d0e0*/  IADD3 R6, R2, c[0x0][0x328], RZ ;  /* 0x0000ca0002067a10 */ /* 0x002fe20007ffe0ff */
[----:B------:R-:W-:Y:S05]  /*d0f0*/  BRA.DIV ~URZ, `(.L_x_5596) ;  /* 0x00012e327f007947 */ /* 0x000fea000b800000 */
[----:B------:R1:W2:Y:S02]  /*d100*/  SHFL.IDX PT, R3, R4, RZ, 0x1c1f ;  /* 0x001c1fff04037589 */ /* 0x0002a400000e0000 */
.L_x_5755:
[----:B------:R-:W-:Y:S01]  /*d110*/  IMAD.MOV.U32 R13, RZ, RZ, 0x1 ;  /* 0x00000001ff0d7424 */ /* 0x000fe200078e00ff */
[----:B------:R-:W-:Y:S01]  /*d120*/  LOP3.LUT R213, R213, 0xffffefff, RZ, 0xc0, !PT ;  /* 0xffffefffd5d57812 */ /* 0x000fe200078ec0ff */
[--C-:B--2---:R-:W-:Y:S02]  /*d130*/  IMAD.IADD R2, R6, 0x1, R3.reuse ;  /* 0x0000000106027824 */ /* 0x104fe400078e0203 */
        /* <DEDUP_REMOVED lines=15> */
.L_x_5599:
[----:B------:R-:W-:-:S13]  /*d230*/  ISETP.NE.AND P0, PT, R13, c[0x0][0x32c], PT ;  /* 0x0000cb000d007a0c */ /* 0x000fda0003f05270 */
[----:B------:R-:W-:-:S05]  /*d240*/  @P0 IMAD.HI.U32 R11, R3, c[0x0][0x330], RZ ;  /* 0x0000cc00030b0a27 */ /* 0x000fca00078e00ff */
[----:B------:R-:W-:Y:S02]  /*d250*/  @P0 SHF.R.U32.HI R3, RZ, c[0x0][0x334], R11 ;  /* 0x0000cd00ff030a19 */ /* 0x000fe4000001160b */
.L_x_5600:
[----:B------:R-:W-:Y:S05]  /*d260*/  BSYNC B0 ;  /* 0x0000000000007941 */ /* 0x000fea0003800000 */
.L_x_5598:
[----:B------:R-:W-:-:S05]  /*d270*/  IMAD R3, R3, c[0x0][0x32c], R10 ;  /* 0x0000cb0003037a24 */ /* 0x000fca00078e020a */
[----:B------:R-:W-:Y:S02]  /*d280*/  IADD3 R11, R3, c[0x0][0x32c], RZ ;  /* 0x0000cb00030b7a10 */ /* 0x000fe40007ffe0ff */
[----:B------:R-:W-:Y:S02]  /*d290*/  IMNMX R0, R0, R3, !PT ;  /* 0x0000000300007217 */ /* 0x000fe40007800200 */
[----:B------:R-:W-:Y:S02]  /*d2a0*/  IMNMX R2, R2, R11, PT ;  /* 0x0000000b02027217 */ /* 0x000fe40003800200 */
.L_x_5597:
        /* <DEDUP_REMOVED lines=16> */
[----:B------:R-:W-:Y:S02]  /*d3b0*/  ISETP.GE.AND P2, PT, R104, 0x21, PT ;  /* 0x000000216800780c */ /* 0x000fe40003f46270 */
[----:B------:R-:W-:Y:S02]  /*d3c0*/  FSEL R22, R52, -INF , !P0 ;  /* 0xff80000034167808 */ /* 0x000fe40004000000 */
[----:B------:R-:W-:Y:S02]  /*d3d0*/  ISETP.GT.AND P0, PT, R0, 0x9, !P1 ;  /* 0x000000090000780c */ /* 0x000fe40004f04270 */
[----:B------:R-:W-:Y:S02]  /*d3e0*/  LOP3.LUT R213, R213, 0xfffffffe, RZ, 0xc0, !PT ;  /* 0xfffffffed5d57812 */ /* 0x000fe400078ec0ff */
[----:B------:R-:W-:Y:S02]  /*d3f0*/  ISETP.LT.OR P0, PT, R2, 0xa, P0 ;  /* 0x0000000a0200780c */ /* 0x000fe40000701670 */
[----:B------:R-:W-:-:S02]  /*d400*/  @P1 LOP3.LUT R213, R213, 0x1, RZ, 0xfc, !PT ;  /* 0x00000001d5d51812 */ /* 0x000fc400078efcff */
[----:B------:R-:W-:Y:S02]  /*d410*/  FSEL R23, R53, -INF , !P0 ;  /* 0xff80000035177808 */ /* 0x000fe40004000000 */
[----:B------:R-:W-:Y:S02]  /*d420*/  ISETP.GT.AND P0, PT, R0, 0x10, !P6 ;  /* 0x000000100000780c */ /* 0x000fe40007704270 */
[----:B------:R-:W-:Y:S02]  /*d430*/  ISETP.GE.AND P1, PT, R104, 0x22, PT ;  /* 0x000000226800780c */ /* 0x000fe40003f26270 */
        /* <DEDUP_REMOVED lines=37> */
.L_x_5756:
        /* <DEDUP_REMOVED lines=16> */
.L_x_5604:
[----:B-12---:R-:W-:-:S04]  /*d790*/  MOV R4, 0x1 ;  /* 0x0000000100047802 */ /* 0x006fc80000000f00 */
[----:B------:R-:W-:-:S13]  /*d7a0*/  ISETP.NE.AND P0, PT, R4, c[0x0][0x32c], PT ;  /* 0x0000cb0004007a0c */ /* 0x000fda0003f05270 */
[----:B------:R-:W-:-:S05]  /*d7b0*/  @P0 IMAD.HI.U32 R4, R3, c[0x0][0x330], RZ ;  /* 0x0000cc0003040a27 */ /* 0x000fca00078e00ff */
[----:B------:R-:W-:Y:S02]  /*d7c0*/  @P0 SHF.R.U32.HI R3, RZ, c[0x0][0x334], R4 ;  /* 0x0000cd00ff030a19 */ /* 0x000fe40000011604 */
.L_x_5605:
[----:B------:R-:W-:Y:S05]  /*d7d0*/  BSYNC B0 ;  /* 0x0000000000007941 */ /* 0x000fea0003800000 */
.L_x_5603:
[----:B------:R-:W-:-:S05]  /*d7e0*/  IMAD R3, R3, c[0x0][0x32c], R10 ;  /* 0x0000cb0003037a24 */ /* 0x000fca00078e020a */
[----:B------:R-:W-:Y:S02]  /*d7f0*/  IADD3 R4, R3, c[0x0][0x32c], RZ ;  /* 0x0000cb0003047a10 */ /* 0x000fe40007ffe0ff */
[----:B------:R-:W-:Y:S02]  /*d800*/  IMNMX R0, R0, R3, !PT ;  /* 0x0000000300007217 */ /* 0x000fe40007800200 */
[----:B------:R-:W-:Y:S02]  /*d810*/  IMNMX R2, R2, R4, PT ;  /* 0x0000000402027217 */ /* 0x000fe40003800200 */
.L_x_5602:
        /* <DEDUP_REMOVED lines=14> */
[----:B------:R-:W-:Y:S02]  /*d900*/  ISETP.GT.AND P0, PT, R0, 0x10, !P6 ;  /* 0x000000100000780c */ /* 0x000fe40007704270 */
[----:B------:R-:W-:-:S02]  /*d910*/  LOP3.LUT P6, RZ, R213, 0x10, RZ, 0xc0, !PT ;  /* 0x00000010d5ff7812 */ /* 0x000fc400078cc0ff */
[----:B------:R-:W-:Y:S02]  /*d920*/  ISETP.LT.OR P0, PT, R2, 0x11, P0 ;  /* 0x000000110200780c */ /* 0x000fe40000701670 */
[----:B------:R-:W-:Y:S02]  /*d930*/  FMNMX.FTZ R13, R28, R13, !PT ;  /* 0x0000000d1c0d7209 */ /* 0x000fe40007810000 */
[----:B------:R-:W-:Y:S02]  /*d940*/  FSEL R14, R38, -INF , !P0 ;  /* 0xff800000260e7808 */ /* 0x000fe40004000000 */
[----:B------:R-:W-:Y:S02]  /*d950*/  ISETP.GT.AND P0, PT, R0, 0x11, !P5 ;  /* 0x000000110000780c */ /* 0x000fe40006f04270 */
[----:B------:R-:W-:Y:S02]  /*d960*/  LOP3.LUT P5, RZ, R213, 0x8, RZ, 0xc0, !PT ;  /* 0x00000008d5ff7812 */ /* 0x000fe400078ac0ff */
[----:B------:R-:W-:-:S02]  /*d970*/  ISETP.LT.OR P0, PT, R2, 0x12, P0 ;  /* 0x000000120200780c */ /* 0x000fc40000701670 */
[----:B------:R-:W-:Y:S02]  /*d980*/  FMNMX.FTZ R13, R29, R13, !PT ;  /* 0x0000000d1d0d7209 */ /* 0x000fe40007810000 */
[----:B------:R-:W-:Y:S02]  /*d990*/  FSEL R16, R39, -INF , !P0 ;  /* 0xff80000027107808 */ /* 0x000fe40004000000 */
[----:B------:R-:W-:Y:S02]  /*d9a0*/  ISETP.GT.AND P0, PT, R0, 0x18, !P4 ;  /* 0x000000180000780c */ /* 0x000fe40006704270 */
[----:B------:R-:W-:Y:S02]  /*d9b0*/  LOP3.LUT P4, RZ, R213, 0x4, RZ, 0xc0, !PT ;  /* 0x00000004d5ff7812 */ /* 0x000fe4000788c0ff */
[----:B------:R-:W-:Y:S02]  /*d9c0*/  ISETP.LT.OR P0, PT, R2, 0x19, P0 ;  /* 0x000000190200780c */ /* 0x000fe40000701670 */
[----:B------:R-:W-:-:S02]  /*d9d0*/  FMNMX.FTZ R13, R31, R13, !PT ;  /* 0x0000000d1f0d7209 */ /* 0x000fc40007810000 */
[----:B------:R-:W-:Y:S02]  /*d9e0*/  FSEL R17, R50, -INF , !P0 ;  /* 0xff80000032117808 */ /* 0x000fe40004000000 */
[----:B------:R-:W-:Y:S02]  /*d9f0*/  ISETP.GT.AND P0, PT, R0, 0x19, !P3 ;  /* 0x000000190000780c */ /* 0x000fe40005f04270 */
[----:B------:R-:W-:Y:S02]  /*da00*/  LOP3.LUT P3, RZ, R213, 0x20, RZ, 0xc0, !PT ;  /* 0x00000020d5ff7812 */ /* 0x000fe4000786c0ff */
[----:B------:R-:W-:Y:S02]  /*da10*/  ISETP.LT.OR P0, PT, R2, 0x1a, P0 ;  /* 0x0000001a0200780c */ /* 0x000fe40000701670 */
[----:B------:R-:W-:Y:S02]  /*da20*/  FMNMX.FTZ R13, R33, R13, !PT ;  /* 0x0000000d210d7209 */ /* 0x000fe40007810000 */
[----:B------:R-:W-:-:S02]  /*da30*/  FSEL R19, R51, -INF , !P0 ;  /* 0xff80000033137808 */ /* 0x000fc40004000000 */
[----:B------:R-:W-:Y:S02]  /*da40*/  ISETP.GT.AND P0, PT, R0, 0x20, !P2 ;  /* 0x000000200000780c */ /* 0x000fe40005704270 */
[----:B------:R-:W-:Y:S02]  /*da50*/  FMNMX.FTZ R13, R32, R13, !PT ;  /* 0x0000000d200d7209 */ /* 0x000fe40007810000 */
        /* <DEDUP_REMOVED lines=30> */
.L_x_5757:
[----:B-12---:R-:W-:Y:S01]  /*dc40*/  FMNMX.FTZ R13, R13, R172, !PT ;  /* 0x000000ac0d0d7209 */ /* 0x006fe20007810000 */
[----:B------:R-:W-:Y:S05]  /*dc50*/  BRA.DIV ~URZ, `(.L_x_5607) ;  /* 0x000124027f007947 */ /* 0x000fea000b800000 */
[----:B------:R-:W1:Y:S04]  /*dc60*/  SHFL.BFLY PT, R0, R6, 0x2, 0x1f ;  /* 0x0c401f0006007f89 */ /* 0x000e6800000e0000 */
[----:B------:R-:W2:Y:S01]  /*dc70*/  SHFL.BFLY PT, R2, R13, 0x1, 0x1f ;  /* 0x0c201f000d027f89 */ /* 0x000ea200000e0000 */
[----:B-1----:R-:W-:Y:S02]  /*dc80*/  FMNMX.FTZ R6, R6, R0, !PT ;  /* 0x0000000006067209 */ /* 0x002fe40007810000 */
[----:B--2---:R-:W-:-:S03]  /*dc90*/  FMNMX.FTZ R13, R13, R2, !PT ;  /* 0x000000020d0d7209 */ /* 0x004fc60007810000 */
[----:B------:R1:W2:Y:S04]  /*dca0*/  SHFL.BFLY PT, R172, R6, 0x1, 0x1f ;  /* 0x0c201f0006ac7f89 */ /* 0x0002a800000e0000 */
.L_x_5758:
        /* <DEDUP_REMOVED lines=300> */
.L_x_5610:
[----:B------:R-:W-:-:S13]  /*ef70*/  ISETP.NE.AND P0, PT, R218, c[0x0][0x32c], PT ;  /* 0x0000cb00da007a0c */ /* 0x000fda0003f05270 */
[----:B------:R-:W-:-:S05]  /*ef80*/  @P0 IMAD.HI.U32 R2, R3, c[0x0][0x330], RZ ;  /* 0x0000cc0003020a27 */ /* 0x000fca00078e00ff */
[----:B------:R-:W-:Y:S02]  /*ef90*/  @P0 SHF.R.U32.HI R3, RZ, c[0x0][0x334], R2 ;  /* 0x0000cd00ff030a19 */ /* 0x000fe40000011602 */
.L_x_5611:
[----:B------:R-:W-:Y:S05]  /*efa0*/  BSYNC B0 ;  /* 0x0000000000007941 */ /* 0x000fea0003800000 */
.L_x_5609:
[----:B------:R-:W-:-:S05]  /*efb0*/  MOV R2, c[0x0][0x32c] ;  /* 0x0000cb0000027a02 */ /* 0x000fca0000000f00 */
[----:B------:R-:W-:-:S05]  /*efc0*/  IMAD R3, R3, R2, c[0x0][0x32c] ;  /* 0x0000cb0003037624 */ /* 0x000fca00078e0202 */
[----:B------:R-:W-:-:S05]  /*efd0*/  IMNMX R4, R4, R3, PT ;  /* 0x0000000304047217 */ /* 0x000fca0003800200 */
.L_x_5608:
[----:B------:R-:W-:-:S05]  /*efe0*/  IMAD.HI R4, R4, 0x2aaaaaab, RZ ;  /* 0x2aaaaaab04047827 */ /* 0x000fca00078e02ff */
[----:B------:R-:W-:-:S04]  /*eff0*/  SHF.R.U32.HI R217, RZ, 0x1f, R4 ;  /* 0x0000001fffd97819 */ /* 0x000fc80000011604 */
[----:B------:R-:W-:-:S04]  /*f000*/  LEA.HI.SX32 R217, R4, R217, 0x1d ;  /* 0x000000d904d97211 */ /* 0x000fc800078feaff */
[----:B------:R-:W-:-:S04]  /*f010*/  IMNMX R217, R246, R217, !PT ;  /* 0x000000d9f6d97217 */ /* 0x000fc80007800200 */
[----:B------:R-:W-:-:S13]  /*f020*/  ISETP.GE.AND P0, PT, R225, R217, PT ;  /* 0x000000d9e100720c */ /* 0x000fda0003f06270 */
[----:B------:R-:W-:Y:S05]  /*f030*/  @!P0 BRA `(.L_x_5612) ;  /* 0x00003ac000008947 */ /* 0x000fea0003800000 */
.L_x_5635:
        /* <DEDUP_REMOVED lines=30> */
.L_x_5759:
[----:B------:R-:W-:-:S05]  /*f220*/  BRA.DIV ~URZ, `(.L_x_5616) ;  /* 0x00010f927f007947 */ /* 0x000fca000b800000 */
[----:B------:R4:W3:Y:S02]  /*f230*/  SHFL.IDX PT, R0, R9, RZ, 0x181f ;  /* 0x00181fff09007589 */ /* 0x0008e400000e0000 */
.L_x_5760:
        /* <DEDUP_REMOVED lines=36> */
.L_x_5761:
        /* <DEDUP_REMOVED lines=22> */
.L_x_5614:
[----:B------:R-:W-:Y:S05]  /*f5e0*/  BSYNC B0 ;  /* 0x0000000000007941 */ /* 0x000fea0003800000 */
.L_x_5613:
        /* <DEDUP_REMOVED lines=160> */
[--C-:B------:R-:W-:Y:S01]  /*fff0*/  IMAD.IADD R3, R251, 0x1, R241.reuse ;  /* 0x00000001fb037824 */ /* 0x100fe200078e02f1 */
        /* <DEDUP_REMOVED lines=39> */
.L_x_5762:
[----:B------:R-:W-:-:S05]  /*10270*/  BRA.DIV ~URZ, `(.L_x_5621) ;  /* 0x000100f27f007947 */ /* 0x000fca000b800000 */
[----:B------:R3:W4:Y:S02]  /*10280*/  SHFL.IDX PT, R0, R175, RZ, 0x181f ;  /* 0x00181fffaf007589 */ /* 0x00072400000e0000 */
.L_x_5763:
[C---:B------:R-:W-:Y:S02]  /*10290*/  IADD3 R2, R215.reuse, 0x40, RZ ;  /* 0x00000040d7027810 */ /* 0x040fe40007ffe0ff */
[C---:B------:R-:W-:Y:S02]  /*102a0*/  ISETP.GE.AND P3, PT, R215.reuse, c[0x0][0x1d4], PT ;  /* 0x00007500d7007a0c */ /* 0x040fe40003f66270 */
[----:B------:R-:W-:Y:S02]  /*102b0*/  SHF.R.S32.HI R3, RZ, 0x1f, R215 ;  /* 0x0000001fff037819 */ /* 0x000fe400000114d7 */
[C---:B----4-:R-:W-:Y:S02]  /*102c0*/  @P0 LEA R172, P1, R215.reuse, R0, 0x1 ;  /* 0x00000000d7ac0211 */ /* 0x050fe400078208ff */
[----:B------:R-:W-:Y:S02]  /*102d0*/  ISETP.GE.AND P2, PT, R2, c[0x0][0x1d4], PT ;  /* 0x0000750002007a0c */ /* 0x000fe40003f46270 */
[C---:B--2---:R-:W-:Y:S02]  /*102e0*/  @P0 LEA.HI.X R173, R215.reuse, R4, R3, 0x1, P1 ;  /* 0x00000004d7ad0211 */ /* 0x044fe400008f0c03 */
        /* <DEDUP_REMOVED lines=11> */
[C---:B----4-:R-:W-:Y:S04]  /*103a0*/  @P0 LEA R2, P1, R231.reuse, R0, 0x1 ;  /* 0x00000000e7020211 */ /* 0x050fe800078208ff */
[----:B------:R-:W-:Y:S05]  /*103b0*/  @P0 LEA.HI.X R3, R231, R4, R243, 0x1, P1 ;  /* 0x00000004e7030211 */ /* 0x000fea00008f0cf3 */
[----:B------:R4:W-:Y:S02]  /*103c0*/  @P0 LDGSTS.E.BYPASS.LTC128B.128 [R214+0xd080], [R2.64], !P3 ;  /* 0x0d08000002d60fae */ /* 0x0009e4000d901d4a */
[C---:B----4-:R-:W-:Y:S04]  /*103d0*/  @P0 LEA R2, P1, R230.reuse, R0, 0x1 ;  /* 0x00000000e6020211 */ /* 0x050fe800078208ff */
[----:B------:R-:W-:Y:S05]  /*103e0*/  @P0 LEA.HI.X R3, R230, R4, R242, 0x1, P1 ;  /* 0x00000004e6030211 */ /* 0x000fea00008f0cf2 */
[----:B------:R2:W-:Y:S01]  /*103f0*/  @P0 LDGSTS.E.BYPASS.LTC128B.128 [R214+0xe880], [R2.64], !P2 ;  /* 0x0e88000002d60fae */ /* 0x0005e2000d101d4a */
[----:B------:R-:W-:Y:S01]  /*10400*/  ISETP.GE.AND P0, PT, R14, 0x21, PT ;  /* 0x000000210e00780c */ /* 0x000fe20003f06270 */
[----:B------:R-:W-:-:S06]  /*10410*/  BRA.DIV ~URZ, `(.L_x_5622) ;  /* 0x0000ffc27f007947 */ /* 0x000fcc000b800000 */
[----:B------:R4:W1:Y:S04]  /*10420*/  SHFL.IDX PT, R4, R174, 0x1, 0x181f ;  /* 0x00381f00ae047f89 */ /* 0x00086800000e0000 */
[----:B------:R4:W2:Y:S02]  /*10430*/  SHFL.IDX PT, R0, R175, 0x1, 0x181f ;  /* 0x00381f00af007f89 */ /* 0x0008a400000e0000 */
.L_x_5764:
[C---:B--2---:R-:W-:Y:S02]  /*10440*/  IADD3 R2, R215.reuse, 0x40, RZ ;  /* 0x00000040d7027810 */ /* 0x044fe40007ffe0ff */
[C---:B------:R-:W-:Y:S02]  /*10450*/  ISETP.GE.AND P3, PT, R215.reuse, c[0x0][0x1d4], PT ;  /* 0x00007500d7007a0c */ /* 0x040fe40003f66270 */
[----:B------:R-:W-:Y:S02]  /*10460*/  SHF.R.S32.HI R3, RZ, 0x1f, R215 ;  /* 0x0000001fff037819 */ /* 0x000fe400000114d7 */
[C---:B------:R-:W-:Y:S02]  /*10470*/  @P0 LEA R172, P1, R215.reuse, R0, 0x1 ;  /* 0x00000000d7ac0211 */ /* 0x040fe400078208ff */
[----:B------:R-:W-:Y:S02]  /*10480*/  ISETP.GE.AND P2, PT, R2, c[0x0][0x1d4], PT ;  /* 0x0000750002007a0c */ /* 0x000fe40003f46270 */
[C---:B-1----:R-:W-:Y:S02]  /*10490*/  @P0 LEA.HI.X R173, R215.reuse, R4, R3, 0x1, P1 ;  /* 0x00000004d7ad0211 */ /* 0x042fe400008f0c03 */
[C---:B------:R-:W-:Y:S02]  /*104a0*/  @P0 LEA R2, P1, R232.reuse, R0, 0x1 ;  /* 0x00000000e8020211 */ /* 0x040fe400078208ff */
[C---:B----4-:R-:W-:Y:S01]  /*104b0*/  IADD3 R174, R215.reuse, 0x80, RZ ;  /* 0x00000080d7ae7810 */ /* 0x050fe20007ffe0ff */
        /* <DEDUP_REMOVED lines=9> */
[C---:B--2---:R-:W-:Y:S04]  /*10550*/  @P0 LEA R2, P1, R231.reuse, R0, 0x1 ;  /* 0x00000000e7020211 */ /* 0x044fe800078208ff */
[----:B------:R-:W-:Y:S05]  /*10560*/  @P0 LEA.HI.X R3, R231, R4, R243, 0x1, P1 ;  /* 0x00000004e7030211 */ /* 0x000fea00008f0cf3 */
[----:B------:R2:W-:Y:S02]  /*10570*/  @P0 LDGSTS.E.BYPASS.LTC128B.128 [R214+0xe080], [R2.64], !P3 ;  /* 0x0e08000002d60fae */ /* 0x0005e4000d901d4a */
[C---:B--2---:R-:W-:Y:S04]  /*10580*/  @P0 LEA R2, P1, R230.reuse, R0, 0x1 ;  /* 0x00000000e6020211 */ /* 0x044fe800078208ff */
[----:B------:R-:W-:Y:S05]  /*10590*/  @P0 LEA.HI.X R3, R230, R4, R242, 0x1, P1 ;  /* 0x00000004e6030211 */ /* 0x000fea00008f0cf2 */
[----:B------:R1:W-:Y:S04]  /*105a0*/  @P0 LDGSTS.E.BYPASS.LTC128B.128 [R214+0xf880], [R2.64], !P2 ;  /* 0x0f88000002d60fae */ /* 0x0003e8000d101d4a */
.L_x_5619:
[----:B------:R-:W-:Y:S05]  /*105b0*/  BSYNC B0 ;  /* 0x0000000000007941 */ /* 0x000fea0003800000 */
.L_x_5618:
[----:B------:R-:W2:Y:S01]  /*105c0*/  LDL R0, [R1+0x94] ;  /* 0x0000940001007983 */ /* 0x000ea20000100800 */
[----:B------:R-:W-:Y:S01]  /*105d0*/  IMAD R4, R225, -0x30, RZ ;  /* 0xffffffd0e1047824 */ /* 0x000fe200078e02ff */
[----:B------:R-:W-:Y:S02]  /*105e0*/  ULDC UR4, c[0x0][0x324] ;  /* 0x0000c90000047ab9 */ /* 0x000fe40000000800 */
[----:B------:R-:W2:Y:S01]  /*105f0*/  LDL R14, [R1+0x4] ;  /* 0x00000400010e7983 */ /* 0x000ea20000100800 */
[----:B------:R-:W-:Y:S01]  /*10600*/  ULOP3.LUT UR4, URZ, UR4, URZ, 0x33, !UPT ;  /* 0x000000043f047292 */ /* 0x000fe2000f8e333f */
[----:B------:R-:W-:Y:S02]  /*10610*/  IMAD.IADD R174, R4, 0x1, -R247 ;  /* 0x0000000104ae7824 */ /* 0x000fe400078e0af7 */
[----:B-1----:R-:W4:Y:S04]  /*10620*/  LDL R3, [R1+0x90] ;  /* 0x0000900001037983 */ /* 0x002f280000100800 */
[----:B------:R-:W4:Y:S04]  /*10630*/  LDL R2, [R1+0x7c] ;  /* 0x00007c0001027983 */ /* 0x000f280000100800 */
[----:B------:R-:W0:Y:S01]  /*10640*/  LDGDEPBAR ;  /* 0x00000000000079af */ /* 0x000e220000000000 */
[----:B--2---:R-:W-:Y:S02]  /*10650*/  IMAD R14, R14, 0x80, R0 ;  /* 0x000000800e0e7824 */ /* 0x004fe400078e0200 */
[----:B------:R-:W-:Y:S05]  /*10660*/  IMAD.MOV.U32 R0, RZ, RZ, 0x1 ;  /* 0x00000001ff007424 */ /* 0x000fea00078e00ff */
[----:B------:R-:W-:Y:S02]  /*10670*/  ISETP.NE.AND P0, PT, R0, c[0x0][0x2c4], PT ;  /* 0x0000b10000007a0c */ /* 0x000fe40003f05270 */
[----:B----4-:R-:W-:Y:S11]  /*10680*/  IADD3 R14, R2, R14, R3 ;  /* 0x0000000e020e7210 */ /* 0x010ff60007ffe003 */
[----:B------:R-:W-:Y:S05]  /*10690*/  @P0 IMAD.HI.U32 R0, R14, c[0x0][0x2c8], RZ ;  /* 0x0000b2000e000a27 */ /* 0x000fea00078e00ff */
[----:B------:R-:W-:Y:S02]  /*106a0*/  @P0 SHF.R.U32.HI R14, RZ, c[0x0][0x2cc], R0 ;  /* 0x0000b300ff0e0a19 */ /* 0x000fe40000011600 */
[----:B------:R-:W-:Y:S04]  /*106b0*/  IADD3 R0, -R247, 0x1, R4 ;  /* 0x00000001f7007810 */ /* 0x000fe80007ffe104 */
[----:B------:R-:W-:Y:S04]  /*106c0*/  IADD3 R0, -R240, R0, R5 ;  /* 0x00000000f0007210 */ /* 0x000fe80007ffe105 */
[C---:B------:R-:W-:Y:S02]  /*106d0*/  IADD3 R172, R0.reuse, UR4, RZ ;  /* 0x0000000400ac7c10 */ /* 0x040fe4000fffe0ff */
[----:B------:R-:W-:Y:S01]  /*106e0*/  IADD3 R173, R0, c[0x0][0x328], RZ ;  /* 0x0000ca0000ad7a10 */ /* 0x000fe20007ffe0ff */
[----:B------:R-:W-:-:S05]  /*106f0*/  BRA.DIV ~URZ, `(.L_x_5623) ;  /* 0x0000fdb27f007947 */ /* 0x000fca000b800000 */
[----:B------:R1:W2:Y:S02]  /*10700*/  SHFL.IDX PT, R3, R14, RZ, 0x1c1f ;  /* 0x001c1fff0e037589 */ /* 0x0002a400000e0000 */
.L_x_5765:
[----:B------:R-:W-:Y:S01]  /*10710*/  ISETP.LE.AND P0, PT, R218, c[0x0][0x32c], PT ;  /* 0x0000cb00da007a0c */ /* 0x000fe20003f03270 */
[----:B--2---:R-:W-:Y:S01]  /*10720*/  IMAD.IADD R2, R173, 0x1, R3 ;  /* 0x00000001ad027824 */ /* 0x004fe200078e0203 */
        /* <DEDUP_REMOVED lines=8> */
[----:B---3--:R-:W-:Y:S05]  /*107b0*/  IMAD.MOV.U32 R175, RZ, RZ, 0x1 ;  /* 0x00000001ffaf7424 */ /* 0x008fea00078e00ff */
[----:B------:R-:W-:Y:S11]  /*107c0*/  ISETP.NE.AND P0, PT, R175, c[0x0][0x32c], PT ;  /* 0x0000cb00af007a0c */ /* 0x000ff60003f05270 */
[----:B------:R-:W-:Y:S02]  /*107d0*/  @!UPT UIADD3 URZ, URZ, URZ, URZ ;  /* 0x0000003f3f3ff290 */ /* 0x000fe4000fffe03f */
[----:B------:R-:W-:Y:S05]  /*107e0*/  @P0 IMAD.HI.U32 R175, R3, c[0x0][0x330], RZ ;  /* 0x0000cc0003af0a27 */ /* 0x000fea00078e00ff */
[----:B------:R-:W-:Y:S04]  /*107f0*/  @P0 SHF.R.U32.HI R3, RZ, c[0x0][0x334], R175 ;  /* 0x0000cd00ff030a19 */ /* 0x000fe800000116af */
[----:B------:R-:W-:Y:S01]  /*10800*/  LOP3.LUT R3, RZ, R3, RZ, 0x33, !PT ;  /* 0x00000003ff037212 */ /* 0x000fe200078e33ff */
[----:B------:R-:W-:-:S05]  /*10810*/  BRA `(.L_x_5627) ;  /* 0x0000005000007947 */ /* 0x000fca0003800000 */
.L_x_5626:
[----:B---3--:R-:W-:Y:S04]  /*10820*/  MOV R175, 0x1 ;  /* 0x0000000100af7802 */ /* 0x008fe80000000f00 */
[----:B------:R-:W-:Y:S11]  /*10830*/  ISETP.NE.AND P0, PT, R175, c[0x0][0x32c], PT ;  /* 0x0000cb00af007a0c */ /* 0x000ff60003f05270 */
[----:B------:R-:W-:Y:S02]  /*10840*/  @!UPT UIADD3 URZ, URZ, URZ, URZ ;  /* 0x0000003f3f3ff290 */ /* 0x000fe4000fffe03f */
[----:B------:R-:W-:Y:S05]  /*10850*/  @P0 IMAD.HI.U32 R175, R3, c[0x0][0x330], RZ ;  /* 0x0000cc0003af0a27 */ /* 0x000fea00078e00ff */
[----:B------:R-:W-:Y:S02]  /*10860*/  @P0 SHF.R.U32.HI R3, RZ, c[0x0][0x334], R175 ;  /* 0x0000cd00ff030a19 */ /* 0x000fe400000116af */
.L_x_5627:
[----:B------:R-:W-:Y:S05]  /*10870*/  BSYNC B0 ;  /* 0x0000000000007941 */ /* 0x000fea0003800000 */
.L_x_5625:
[----:B------:R-:W-:Y:S05]  /*10880*/  IMAD R3, R3, c[0x0][0x32c], R174 ;  /* 0x0000cb0003037a24 */ /* 0x000fea00078e02ae */
[----:B------:R-:W-:Y:S02]  /*10890*/  IMNMX R0, R0, R3, !PT ;  /* 0x0000000300007217 */ /* 0x000fe40007800200 */
[----:B------:R-:W-:Y:S04]  /*108a0*/  IADD3 R3, R3, c[0x0][0x32c], RZ ;  /* 0x0000cb0003037a10 */ /* 0x000fe80007ffe0ff */
[----:B------:R-:W-:Y:S02]  /*108b0*/  IMNMX R2, R2, R3, PT ;  /* 0x0000000302027217 */ /* 0x000fe40003800200 */
.L_x_5624:
        /* <DEDUP_REMOVED lines=12> */
[----:B---3--:R-:W-:Y:S02]  /*10980*/  FSEL R175, R9, -INF , !P0 ;  /* 0xff80000009af7808 */ /* 0x008fe40004000000 */
        /* <DEDUP_REMOVED lines=50> */
.L_x_5766:
        /* <DEDUP_REMOVED lines=17> */
.L_x_5631:
[----:B------:R-:W-:Y:S04]  /*10dc0*/  MOV R4, 0x1 ;  /* 0x0000000100047802 */ /* 0x000fe80000000f00 */
[----:B------:R-:W-:Y:S11]  /*10dd0*/  ISETP.NE.AND P0, PT, R4, c[0x0][0x32c], PT ;  /* 0x0000cb0004007a0c */ /* 0x000ff60003f05270 */
[----:B------:R-:W-:Y:S02]  /*10de0*/  @!UPT UIADD3 URZ, URZ, URZ, URZ ;  /* 0x0000003f3f3ff290 */ /* 0x000fe4000fffe03f */
[----:B------:R-:W-:Y:S05]  /*10df0*/  @P0 IMAD.HI.U32 R4, R3, c[0x0][0x330], RZ ;  /* 0x0000cc0003040a27 */ /* 0x000fea00078e00ff */
[----:B------:R-:W-:Y:S02]  /*10e00*/  @P0 SHF.R.U32.HI R3, RZ, c[0x0][0x334], R4 ;  /* 0x0000cd00ff030a19 */ /* 0x000fe40000011604 */
.L_x_5632:
[----:B------:R-:W-:Y:S05]  /*10e10*/  BSYNC B0 ;  /* 0x0000000000007941 */ /* 0x000fea0003800000 */
.L_x_5630:
[----:B------:R-:W-:Y:S05]  /*10e20*/  IMAD R3, R3, c[0x0][0x32c], R174 ;  /* 0x0000cb0003037a24 */ /* 0x000fea00078e02ae */
[----:B------:R-:W-:Y:S02]  /*10e30*/  IMNMX R0, R0, R3, !PT ;  /* 0x0000000300007217 */ /* 0x000fe40007800200 */
[----:B------:R-:W-:Y:S04]  /*10e40*/  IADD3 R3, R3, c[0x0][0x32c], RZ ;  /* 0x0000cb0003037a10 */ /* 0x000fe80007ffe0ff */
[----:B------:R-:W-:Y:S02]  /*10e50*/  IMNMX R2, R2, R3, PT ;  /* 0x0000000302027217 */ /* 0x000fe40003800200 */
.L_x_5629:
[----:B------:R-:W-:Y:S02]  /*10e60*/  ISETP.GT.AND P0, PT, R0, RZ, !P1 ;  /* 0x000000ff0000720c */ /* 0x000fe40004f04270 */
[C---:B------:R-:W-:Y:S02]  /*10e70*/  LOP3.LUT P1, RZ, R213.reuse, 0x1, RZ, 0xc0, !PT ;  /* 0x00000001d5ff7812 */ /* 0x040fe4000782c0ff */
        /* <DEDUP_REMOVED lines=65> */
[----:B------:R3:W4:Y:S02]  /*11290*/  SHFL.BFLY PT, R2, R0, 0x2, 0x1f ;  /* 0x0c401f0000027f89 */ /* 0x00072400000e0000 */
.L_x_5767:
[----:B---34-:R-:W-:Y:S01]  /*112a0*/  FMNMX.FTZ R0, R0, R2, !PT ;  /* 0x0000000200007209 */ /* 0x018fe20007810000 */
[----:B------:R-:W-:-:S05]  /*112b0*/  BRA.DIV ~URZ, `(.L_x_5634) ;  /* 0x0000f3227f007947 */ /* 0x000fca000b800000 */
[----:B------:R-:W3:Y:S02]  /*112c0*/  SHFL.BFLY PT, R4, R0, 0x1, 0x1f ;  /* 0x0c201f0000047f89 */ /* 0x000ee400000e0000 */
[----:B---3--:R-:W-:Y:S02]  /*112d0*/  FMNMX.FTZ R4, R0, R4, !PT ;  /* 0x0000000400047209 */ /* 0x008fe40007810000 */
[----:B------:R-:W3:Y:S02]  /*112e0*/  SHFL.BFLY PT, R0, R8, 0x2, 0x1f ;  /* 0x0c401f0008007f89 */ /* 0x000ee400000e0000 */
[----:B---3--:R-:W-:Y:S05]  /*112f0*/  FMNMX.FTZ R0, R8, R0, !PT ;  /* 0x0000000008007209 */ /* 0x008fea0007810000 */
[----:B------:R3:W4:Y:S02]  /*11300*/  SHFL.BFLY PT, R2, R0, 0x1, 0x1f ;  /* 0x0c201f0000027f89 */ /* 0x00072400000e0000 */
.L_x_5768:
[----:B------:R-:W-:Y:S01]  /*11310*/  FSETP.NEU.FTZ.AND P0, PT, R4, -INF , PT ;  /* 0xff8000000400780b */ /* 0x000fe20003f1d000 */
[----:B------:R-:W-:Y:S01]  /*11320*/  WARPSYNC 0xffffffff ;  /* 0xffffffff00007948 */ /* 0x000fe20003800000 */
[----:B----4-:R-:W-:Y:S01]  /*11330*/  FMNMX.FTZ R3, R2, R0, !PT ;  /* 0x0000000002037209 */ /* 0x010fe20007810000 */
[C---:B------:R-:W-:Y:S01]  /*11340*/  FMUL.FTZ R2, R4.reuse, c[0x0][0x2d0] ;  /* 0x0000b40004027a20 */ /* 0x040fe20000410000 */
[----:B---3--:R-:W-:Y:S04]  /*11350*/  FSEL R0, R4, RZ, P0 ;  /* 0x000000ff04007208 */ /* 0x008fe80000000000 */
        /* <DEDUP_REMOVED lines=20> */
[----:B------:R-:W3:Y:S02]  /*114a0*/  MUFU.EX2 R17, R17 ;  /* 0x0000001100117308 */ /* 0x000ee40000000800 */
[----:B---3--:R-:W-:Y:S01]  /*114b0*/  F2FP.PACK_AB R174, R17, R16 ;  /* 0x0000001011ae723e */ /* 0x008fe200000000ff */
[C---:B------:R-:W-:Y:S02]  /*114c0*/  FFMA.FTZ R2, R0.reuse, R234, R9 ;  /* 0x000000ea00027223 */ /* 0x040fe40000010009 */
[----:B------:R-:W-:Y:S02]  /*114d0*/  FMUL.FTZ R32, R0, R148 ;  /* 0x0000009400207220 */ /* 0x000fe40000410000 */
[----:B------:R-:W-:Y:S01]  /*114e0*/  FADD.FTZ R8, R172, R2 ;  /* 0x00000002ac087221 */ /* 0x000fe20000010000 */
[C---:B------:R-:W-:Y:S01]  /*114f0*/  FSEL R2, R3.reuse, RZ, P0 ;  /* 0x000000ff03027208 */ /* 0x040fe20000000000 */
[----:B------:R-:W-:Y:S01]  /*11500*/  FMUL.FTZ R33, R0, R149 ;  /* 0x0000009500217220 */ /* 0x000fe20000410000 */
[----:B------:R-:W-:Y:S01]  /*11510*/  F2FP.PACK_AB R172, R172, R9 ;  /* 0x00000009acac723e */ /* 0x000fe200000000ff */
        /* <DEDUP_REMOVED lines=8> */
[----:B------:R-:W3:Y:S01]  /*115a0*/  MUFU.EX2 R2, R2 ;  /* 0x0000000200027308 */ /* 0x000ee20000000800 */
[----:B------:R-:W-:Y:S02]  /*115b0*/  FMUL.FTZ R21, R0, R161 ;  /* 0x000000a100157220 */ /* 0x000fe40000410000 */
[--C-:B------:R-:W-:Y:S02]  /*115c0*/  FFMA.FTZ R13, R18, c[0x0][0x2d0], -R6.reuse ;  /* 0x0000b400120d7a23 */ /* 0x100fe40000010806 */
[--C-:B-12---:R-:W-:Y:S02]  /*115d0*/  FFMA.FTZ R14, R19, c[0x0][0x2d0], -R6.reuse ;  /* 0x0000b400130e7a23 */ /* 0x106fe40000010806 */
        /* <DEDUP_REMOVED lines=11> */
[C---:B---3--:R-:W-:Y:S02]  /*11690*/  FMUL.FTZ R34, R2.reuse, R150 ;  /* 0x0000009602227220 */ /* 0x048fe40000410000 */
[----:B------:R-:W-:Y:S02]  /*116a0*/  FFMA.FTZ R6, R35, c[0x0][0x2d0], -R6 ;  /* 0x0000b40023067a23 */ /* 0x000fe40000010806 */
[----:B------:R-:W-:Y:S01]  /*116b0*/  FMUL.FTZ R35, R2, R151 ;  /* 0x0000009702237220 */ /* 0x000fe20000410000 */
[----:B------:R2:W-:Y:S01]  /*116c0*/  MUFU.EX2 R168, R11 ;  /* 0x0000000b00a87308 */ /* 0x0005e20000000800 */
[----:B------:R-:W3:Y:S01]  /*116d0*/  LDSM.16.MT88.4 R148, [R193] ;  /* 0x00000000c194783b */ /* 0x000ee20000004200 */
[C---:B------:R-:W-:Y:S02]  /*116e0*/  FMUL.FTZ R9, R0.reuse, R169 ;  /* 0x000000a900097220 */ /* 0x040fe40000410000 */
[C---:B------:R-:W-:Y:S02]  /*116f0*/  FMUL.FTZ R20, R0.reuse, R160 ;  /* 0x000000a000147220 */ /* 0x040fe40000410000 */
[C---:B------:R-:W-:Y:S02]  /*11700*/  FMUL.FTZ R16, R0.reuse, R164 ;  /* 0x000000a400107220 */ /* 0x040fe40000410000 */
[----:B------:R-:W-:Y:S02]  /*11710*/  FMUL.FTZ R17, R0, R165 ;  /* 0x000000a500117220 */ /* 0x000fe40000410000 */
[----:B------:R4:W5:Y:S01]  /*11720*/  MUFU.EX2 R173, R10 ;  /* 0x0000000a00ad7308 */ /* 0x0009620000000800 */
[C---:B------:R-:W-:Y:S02]  /*11730*/  FMUL.FTZ R18, R2.reuse, R166 ;  /* 0x000000a602127220 */ /* 0x040fe40000410000 */
[----:B------:R-:W-:Y:S01]  /*11740*/  FMUL.FTZ R19, R2, R167 ;  /* 0x000000a702137220 */ /* 0x000fe20000410000 */
[----:B-1----:R-:W-:Y:S01]  /*11750*/  F2FP.PACK_AB R175, R216, R161 ;  /* 0x000000a1d8af723e */ /* 0x002fe200000000ff */
[C---:B------:R-:W-:Y:S01]  /*11760*/  FMUL.FTZ R22, R2.reuse, R162 ;  /* 0x000000a202167220 */ /* 0x040fe20000410000 */
[----:B------:R-:W-:Y:S01]  /*11770*/  LDSM.16.MT88.4 R164, [R193+0x1000] ;  /* 0x00100000c1a4783b */ /* 0x000fe20000004200 */
[----:B------:R-:W-:Y:S02]  /*11780*/  FMUL.FTZ R23, R2, R163 ;  /* 0x000000a302177220 */ /* 0x000fe40000410000 */
[----:B------:R-:W-:Y:S01]  /*11790*/  FMUL.FTZ R25, R0, R157 ;  /* 0x0000009d00197220 */ /* 0x000fe20000410000 */
[----:B------:R-:W1:Y:S01]  /*117a0*/  MUFU.EX2 R13, R184 ;  /* 0x000000b8000d7308 */ /* 0x000e620000000800 */
[C---:B------:R-:W-:Y:S02]  /*117b0*/  FMUL.FTZ R26, R2.reuse, R158 ;  /* 0x0000009e021a7220 */ /* 0x040fe40000410000 */
[C---:B------:R-:W-:Y:S02]  /*117c0*/  FMUL.FTZ R27, R2.reuse, R159 ;  /* 0x0000009f021b7220 */ /* 0x040fe40000410000 */
[----:B--2---:R-:W-:Y:S02]  /*117d0*/  FMUL.FTZ R11, R2, R171 ;  /* 0x000000ab020b7220 */ /* 0x004fe40000410000 */
[C---:B------:R-:W-:Y:S02]  /*117e0*/  FMUL.FTZ R24, R0.reuse, R156 ;  /* 0x0000009c00187220 */ /* 0x040fe40000410000 */
[C---:B------:R-:W-:Y:S01]  /*117f0*/  FMUL.FTZ R28, R0.reuse, R152 ;  /* 0x00000098001c7220 */ /* 0x040fe20000410000 */
[----:B------:R-:W-:Y:S01]  /*11800*/  MUFU.EX2 R156, R182 ;  /* 0x000000b6009c7308 */ /* 0x000fe20000000800 */
[----:B------:R-:W-:Y:S02]  /*11810*/  FMUL.FTZ R29, R0, R153 ;  /* 0x00000099001d7220 */ /* 0x000fe40000410000 */
[C---:B------:R-:W-:Y:S02]  /*11820*/  FMUL.FTZ R30, R2.reuse, R154 ;  /* 0x0000009a021e7220 */ /* 0x040fe40000410000 */
[C---:B----4-:R-:W-:Y:S02]  /*11830*/  FMUL.FTZ R10, R2.reuse, R170 ;  /* 0x000000aa020a7220 */ /* 0x050fe40000410000 */
[----:B-----5:R-:W-:Y:S01]  /*11840*/  FFMA.FTZ R160, R2, R233, R173 ;  /* 0x000000e902a07223 */ /* 0x020fe200000100ad */
[----:B------:R-:W-:Y:S01]  /*11850*/  F2FP.PACK_AB R173, R168, R173 ;  /* 0x000000ada8ad723e */ /* 0x000fe200000000ff */
[----:B------:R-:W-:Y:S01]  /*11860*/  FMUL.FTZ R31, R2, R155 ;  /* 0x0000009b021f7220 */ /* 0x000fe20000410000 */
[----:B------:R-:W-:Y:S01]  /*11870*/  MUFU.EX2 R14, R181 ;  /* 0x000000b5000e7308 */ /* 0x000fe20000000800 */
[----:B------:R-:W-:Y:S01]  /*11880*/  LDSM.16.MT88.4 R152, [R193+0x800] ;  /* 0x00080000c198783b */ /* 0x000fe20000004200 */
[C---:B------:R-:W-:Y:S02]  /*11890*/  FMUL.FTZ R36, R0.reuse, R36 ;  /* 0x0000002400247220 */ /* 0x040fe40000410000 */
[----:B------:R-:W-:Y:S01]  /*118a0*/  FMUL.FTZ R37, R0, R37 ;  /* 0x0000002500257220 */ /* 0x000fe20000410000 */
[C---:B---3--:R-:W-:Y:S05]  /*118b0*/  HMMA.16816.F32 R8, R172.reuse, R148, R8 ;  /* 0x00000094ac08723c */ /* 0x048fea0000001808 */
[C---:B------:R-:W-:Y:S01]  /*118c0*/  FMUL.FTZ R38, R2.reuse, R38 ;  /* 0x0000002602267220 */ /* 0x040fe20000410000 */
[----:B------:R-:W-:Y:S01]  /*118d0*/  MUFU.EX2 R178, R178 ;  /* 0x000000b200b27308 */ /* 0x000fe20000000800 */
[----:B------:R-:W-:Y:S01]  /*118e0*/  FMUL.FTZ R39, R2, R39 ;  /* 0x0000002702277220 */ /* 0x000fe20000410000 */
[C---:B------:R-:W-:Y:S01]  /*118f0*/  HMMA.16816.F32 R16, R172.reuse, R150, R16 ;  /* 0x00000096ac10723c */ /* 0x040fe20000001810 */
[----:B------:R-:W2:Y:S03]  /*11900*/  LDSM.16.MT88.4 R148, [R194] ;  /* 0x00000000c294783b */ /* 0x000ea60000004200 */
[C---:B------:R-:W-:Y:S02]  /*11910*/  FMUL.FTZ R40, R0.reuse, R40 ;  /* 0x0000002800287220 */ /* 0x040fe40000410000 */
[----:B------:R-:W-:Y:S02]  /*11920*/  FMUL.FTZ R41, R0, R41 ;  /* 0x0000002900297220 */ /* 0x000fe40000410000 */
[C---:B------:R-:W-:Y:S01]  /*11930*/  FMUL.FTZ R42, R2.reuse, R42 ;  /* 0x0000002a022a7220 */ /* 0x040fe20000410000 */
[----:B------:R-:W-:Y:S03]  /*11940*/  MUFU.EX2 R181, R176 ;  /* 0x000000b000b57308 */ /* 0x000fe60000000800 */
        /* <DEDUP_REMOVED lines=17> */
[----:B------:R-:W-:Y:S01]  /*11a60*/  FMUL.FTZ R57, R0, R57 ;  /* 0x0000003900397220 */ /* 0x000fe20000410000 */
[C---:B--2---:R-:W-:Y:S03]  /*11a70*/  HMMA.16816.F32 R20, R172.reuse, R148, R20 ;  /* 0x00000094ac14723c */ /* 0x044fe60000001814 */
[C---:B------:R-:W-:Y:S02]  /*11a80*/  FMUL.FTZ R58, R2.reuse, R58 ;  /* 0x0000003a023a7220 */ /* 0x040fe40000410000 */
[----:B------:R-:W-:Y:S02]  /*11a90*/  FMUL.FTZ R59, R2, R59 ;  /* 0x0000003b023b7220 */ /* 0x000fe40000410000 */
[C---:B------:R-:W-:Y:S01]  /*11aa0*/  FMUL.FTZ R60, R0.reuse, R60 ;  /* 0x0000003c003c7220 */ /* 0x040fe20000410000 */
[C---:B------:R-:W-:Y:S01]  /*11ab0*/  HMMA.16816.F32 R24, R172.reuse, R150, R24 ;  /* 0x00000096ac18723c */ /* 0x040fe20000001818 */
[----:B------:R-:W2:Y:S01]  /*11ac0*/  LDSM.16.MT88.4 R148, [R196] ;  /* 0x00000000c494783b */ /* 0x000ea20000004200 */
        /* <DEDUP_REMOVED lines=91> */
[C---:B--2---:R-:W-:Y:S01]  /*12080*/  HMMA.16816.F32 R52, R172.reuse, R148, R52 ;  /* 0x00000094ac34723c */ /* 0x044fe20000001834 */
[----:B------:R-:W1:Y:S07]  /*12090*/  MUFU.EX2 R177, R185 ;  /* 0x000000b900b17308 */ /* 0x000e6e0000000800 */
[C---:B------:R-:W-:Y:S01]  /*120a0*/  HMMA.16816.F32 R56, R172.reuse, R150, R56 ;  /* 0x00000096ac38723c */ /* 0x040fe20000001838 */
[----:B------:R-:W2:Y:S03]  /*120b0*/  LDSM.16.MT88.4 R148, [R196+0x1800] ;  /* 0x00180000c494783b */ /* 0x000ea60000004200 */
[----:B---3--:R-:W-:Y:S04]  /*120c0*/  FADD.FTZ R0, R2, R0 ;  /* 0x0000000002007221 */ /* 0x008fe80000010000 */
[----:B------:R-:W-:Y:S04]  /*120d0*/  FADD.FTZ R0, R156, R0 ;  /* 0x000000009c007221 */ /* 0x000fe80000010000 */
[----:B------:R-:W-:Y:S01]  /*120e0*/  FADD.FTZ R0, R14, R0 ;  /* 0x000000000e007221 */ /* 0x000fe20000010000 */
        /* <DEDUP_REMOVED lines=38> */
[----:B------:R-:W1:Y:S03]  /*12350*/  MUFU.EX2 R13, R189 ;  /* 0x000000bd000d7308 */ /* 0x000e660000000800 */
[----:B--2---:R-:W-:Y:S03]  /*12360*/  FADD.FTZ R0, R2, R0 ;  /* 0x0000000002007221 */ /* 0x004fe60000010000 */
[C---:B------:R-:W-:Y:S01]  /*12370*/  HMMA.16816.F32 R16, R148.reuse, R154, R16 ;  /* 0x0000009a9410723c */ /* 0x040fe20000001810 */
[----:B------:R-:W2:Y:S03]  /*12380*/  LDSM.16.MT88.4 R152, [R196+0x800] ;  /* 0x00080000c498783b */ /* 0x000ea60000004200 */
[----:B------:R-:W5:Y:S01]  /*12390*/  MUFU.EX2 R174, R188 ;  /* 0x000000bc00ae7308 */ /* 0x000f620000000800 */
[C---:B----4-:R-:W-:Y:S01]  /*123a0*/  FADD.FTZ R0, R172.reuse, R0 ;  /* 0x00000000ac007221 */ /* 0x050fe20000010000 */
[----:B------:R-:W-:Y:S01]  /*123b0*/  F2FP.PACK_AB R172, R172, R2 ;  /* 0x00000002acac723e */ /* 0x000fe200000000ff */
[----:B------:R-:W-:Y:S07]  /*123c0*/  FADD.FTZ R2, R168, R160 ;  /* 0x000000a0a8027221 */ /* 0x000fee0000010000 */
[----:B------:R-:W4:Y:S01]  /*123d0*/  MUFU.EX2 R14, R187 ;  /* 0x000000bb000e7308 */ /* 0x000f220000000800 */
[----:B-1----:R-:W-:Y:S01]  /*123e0*/  FADD.FTZ R0, R13, R0 ;  /* 0x000000000d007221 */ /* 0x002fe20000010000 */
[C---:B---3--:R-:W-:Y:S03]  /*123f0*/  HMMA.16816.F32 R20, R148.reuse, R156, R20 ;  /* 0x0000009c9414723c */ /* 0x048fe60000001814 */
        /* <DEDUP_REMOVED lines=8> */
[C---:B--2---:R-:W-:Y:S03]  /*12480*/  HMMA.16816.F32 R28, R148.reuse, R152, R28 ;  /* 0x00000098941c723c */ /* 0x044fe6000000181c */
        /* <DEDUP_REMOVED lines=103> */
.L_x_5612:
        /* <DEDUP_REMOVED lines=23> */
.L_x_5638:
[----:B------:R-:W-:-:S13]  /*12c70*/  ISETP.NE.AND P0, PT, R4, c[0x0][0x32c], PT ;  /* 0x0000cb0004007a0c */ /* 0x000fda0003f05270 */
[----:B------:R-:W-:-:S05]  /*12c80*/  @P0 IMAD.HI.U32 R3, R0, c[0x0][0x330], RZ ;  /* 0x0000cc0000030a27 */ /* 0x000fca00078e00ff */
[----:B------:R-:W-:Y:S02]  /*12c90*/  @P0 SHF.R.U32.HI R0, RZ, c[0x0][0x334], R3 ;  /* 0x0000cd00ff000a19 */ /* 0x000fe40000011603 */
.L_x_5639:
[----:B------:R-:W-:Y:S05]  /*12ca0*/  BSYNC B0 ;  /* 0x0000000000007941 */ /* 0x000fea0003800000 */
.L_x_5637:
[----:B------:R-:W-:-:S05]  /*12cb0*/  IMAD R0, R0, c[0x0][0x32c], RZ ;  /* 0x0000cb0000007a24 */ /* 0x000fca00078e02ff */
[----:B------:R-:W-:-:S04]  /*12cc0*/  IMNMX R2, R2, R0, !PT ;  /* 0x0000000002027217 */ /* 0x000fc80007800200 */
.L_x_5636:
[----:B------:R-:W-:-:S05]  /*12cd0*/  IADD3 R2, R2, 0x2f, RZ ;  /* 0x0000002f02027810 */ /* 0x000fca0007ffe0ff */
[----:B------:R-:W-:-:S05]  /*12ce0*/  IMAD.HI R2, R2, 0x2aaaaaab, RZ ;  /* 0x2aaaaaab02027827 */ /* 0x000fca00078e02ff */
[----:B------:R-:W-:-:S04]  /*12cf0*/  SHF.R.U32.HI R217, RZ, 0x1f, R2 ;  /* 0x0000001fffd97819 */ /* 0x000fc80000011602 */
[----:B------:R-:W-:-:S04]  /*12d00*/  LEA.HI.SX32 R217, R2, R217, 0x1d ;  /* 0x000000d902d97211 */ /* 0x000fc800078feaff */
[----:B------:R-:W-:-:S04]  /*12d10*/  IMNMX R217, R246, R217, !PT ;  /* 0x000000d9f6d97217 */ /* 0x000fc80007800200 */
[----:B------:R-:W-:-:S13]  /*12d20*/  ISETP.GE.AND P0, PT, R225, R217, PT ;  /* 0x000000d9e100720c */ /* 0x000fda0003f06270 */
[----:B------:R-:W-:Y:S05]  /*12d30*/  @!P0 BRA `(.L_x_5640) ;  /* 0x00002ee000008947 */ /* 0x000fea0003800000 */
.L_x_5653:
        /* <DEDUP_REMOVED lines=31> */
.L_x_5769:
[----:B------:R-:W-:-:S05]  /*12f30*/  BRA.DIV ~URZ, `(.L_x_5644) ;  /* 0x0000d7f27f007947 */ /* 0x000fca000b800000 */
[----:B------:R4:W3:Y:S02]  /*12f40*/  SHFL.IDX PT, R0, R10, RZ, 0x181f ;  /* 0x00181fff0a007589 */ /* 0x0008e400000e0000 */
.L_x_5770:
        /* <DEDUP_REMOVED lines=36> */
.L_x_5771:
        /* <DEDUP_REMOVED lines=22> */
.L_x_5642:
[----:B------:R-:W-:Y:S05]  /*132f0*/  BSYNC B0 ;  /* 0x0000000000007941 */ /* 0x000fea0003800000 */
.L_x_5641:
        /* <DEDUP_REMOVED lines=184> */
[----:B------:R1:W2:Y:S04]  /*13e80*/  @!P1 LDG.E R224, [R172.64] ;  /* 0x0000000aace09981 */ /* 0x0002a8000c1e1900 */
[----:B------:R-:W-:Y:S04]  /*13e90*/  IMAD R0, R0, c[0x0][0x1e0], RZ ;  /* 0x0000780000007a24 */ /* 0x000fe800078e02ff */
[----:B------:R-:W-:Y:S04]  /*13ea0*/  IMAD R0, R226, c[0x0][0x1e4], R0 ;  /* 0x00007900e2007a24 */ /* 0x000fe800078e0200 */
[----:B------:R-:W-:Y:S01]  /*13eb0*/  IMAD.IADD R3, R3, 0x1, R0 ;  /* 0x0000000103037824 */ /* 0x000fe200078e0200 */
[----:B-1----:R-:W-:Y:S02]  /*13ec0*/  IADD3 R172, -R241, 0x30, RZ ;  /* 0x00000030f1ac7810 */ /* 0x002fe40007ffe1ff */
[----:B--2---:R-:W-:Y:S01]  /*13ed0*/  SHF.R.S32.HI R0, RZ, 0x1f, R224 ;  /* 0x0000001fff007819 */ /* 0x004fe200000114e0 */
        /* <DEDUP_REMOVED lines=9> */
[----:B------:R1:W2:Y:S02]  /*13f70*/  SHFL.IDX PT, R14, R173, RZ, 0x181f ;  /* 0x00181fffad0e7589 */ /* 0x0002a400000e0000 */
.L_x_5772:
[----:B------:R-:W-:-:S05]  /*13f80*/  BRA.DIV ~URZ, `(.L_x_5649) ;  /* 0x0000c9527f007947 */ /* 0x000fca000b800000 */
[----:B------:R3:W4:Y:S02]  /*13f90*/  SHFL.IDX PT, R0, R176, RZ, 0x181f ;  /* 0x00181fffb0007589 */ /* 0x00072400000e0000 */
.L_x_5773:
[C---:B------:R-:W-:Y:S02]  /*13fa0*/  IADD3 R2, R215.reuse, 0x40, RZ ;  /* 0x00000040d7027810 */ /* 0x040fe40007ffe0ff */
[C---:B------:R-:W-:Y:S02]  /*13fb0*/  ISETP.GE.AND P3, PT, R215.reuse, c[0x0][0x1d4], PT ;  /* 0x00007500d7007a0c */ /* 0x040fe40003f66270 */
[----:B------:R-:W-:Y:S02]  /*13fc0*/  SHF.R.S32.HI R3, RZ, 0x1f, R215 ;  /* 0x0000001fff037819 */ /* 0x000fe400000114d7 */
[C---:B----4-:R-:W-:Y:S02]  /*13fd0*/  @P0 LEA R174, P1, R215.reuse, R0, 0x1 ;  /* 0x00000000d7ae0211 */ /* 0x050fe400078208ff */
[----:B------:R-:W-:Y:S02]  /*13fe0*/  ISETP.GE.AND P2, PT, R2, c[0x0][0x1d4], PT ;  /* 0x0000750002007a0c */ /* 0x000fe40003f46270 */
[C---:B--2---:R-:W-:Y:S02]  /*13ff0*/  @P0 LEA.HI.X R175, R215.reuse, R14, R3, 0x1, P1 ;  /* 0x0000000ed7af0211 */ /* 0x044fe400008f0c03 */
        /* <DEDUP_REMOVED lines=21> */
.L_x_5774:
[C---:B--2---:R-:W-:Y:S02]  /*14150*/  IADD3 R2, R215.reuse, 0x40, RZ ;  /* 0x00000040d7027810 */ /* 0x044fe40007ffe0ff */
[C---:B------:R-:W-:Y:S02]  /*14160*/  ISETP.GE.AND P3, PT, R215.reuse, c[0x0][0x1d4], PT ;  /* 0x00007500d7007a0c */ /* 0x040fe40003f66270 */
[----:B------:R-:W-:Y:S02]  /*14170*/  SHF.R.S32.HI R3, RZ, 0x1f, R215 ;  /* 0x0000001fff037819 */ /* 0x000fe400000114d7 */
[C---:B------:R-:W-:Y:S02]  /*14180*/  @P0 LEA R172, P1, R215.reuse, R0, 0x1 ;  /* 0x00000000d7ac0211 */ /* 0x040fe400078208ff */
[----:B------:R-:W-:Y:S02]  /*14190*/  ISETP.GE.AND P2, PT, R2, c[0x0][0x1d4], PT ;  /* 0x0000750002007a0c */ /* 0x000fe40003f46270 */
[C---:B-1--4-:R-:W-:Y:S02]  /*141a0*/  @P0 LEA.HI.X R173, R215.reuse, R14, R3, 0x1, P1 ;  /* 0x0000000ed7ad0211 */ /* 0x052fe400008f0c03 */
        /* <DEDUP_REMOVED lines=17> */
.L_x_5647:
[----:B------:R-:W-:Y:S05]  /*142c0*/  BSYNC B0 ;  /* 0x0000000000007941 */ /* 0x000fea0003800000 */
.L_x_5646:
        /* <DEDUP_REMOVED lines=27> */
.L_x_5775:
[----:B-12---:R-:W-:Y:S01]  /*14480*/  FMNMX.FTZ R0, R0, R2, !PT ;  /* 0x0000000200007209 */ /* 0x006fe20007810000 */
[----:B------:R-:W-:-:S05]  /*14490*/  BRA.DIV ~URZ, `(.L_x_5652) ;  /* 0x0000c5d27f007947 */ /* 0x000fca000b800000 */
[----:B------:R-:W1:Y:S02]  /*144a0*/  SHFL.BFLY PT, R13, R0, 0x1, 0x1f ;  /* 0x0c201f00000d7f89 */ /* 0x000e6400000e0000 */
[----:B-1----:R-:W-:Y:S02]  /*144b0*/  FMNMX.FTZ R13, R0, R13, !PT ;  /* 0x0000000d000d7209 */ /* 0x002fe40007810000 */
[----:B------:R-:W1:Y:S02]  /*144c0*/  SHFL.BFLY PT, R0, R14, 0x2, 0x1f ;  /* 0x0c401f000e007f89 */ /* 0x000e6400000e0000 */
[----:B-1----:R-:W-:Y:S05]  /*144d0*/  FMNMX.FTZ R0, R14, R0, !PT ;  /* 0x000000000e007209 */ /* 0x002fea0007810000 */
[----:B------:R1:W2:Y:S02]  /*144e0*/  SHFL.BFLY PT, R2, R0, 0x1, 0x1f ;  /* 0x0c201f0000027f89 */ /* 0x0002a400000e0000 */
.L_x_5776:
        /* <DEDUP_REMOVED lines=21> */
[----:B------:R-:W-:Y:S04]  /*14640*/  FMUL.FTZ R4, R3, c[0x0][0x2d0] ;  /* 0x0000b40003047a20 */ /* 0x000fe80000410000 */
        /* <DEDUP_REMOVED lines=12> */
[--C-:B---3--:R-:W-:Y:S02]  /*14710*/  FFMA.FTZ R176, R23, c[0x0][0x2d0], -R4.reuse ;  /* 0x0000b40017b07a23 */ /* 0x108fe40000010804 */
[----:B------:R-:W-:Y:S03]  /*14720*/  FFMA.FTZ R4, R35, c[0x0][0x2d0], -R4 ;  /* 0x0000b40023047a23 */ /* 0x000fe60000010804 */
[----:B------:R-:W-:Y:S10]  /*14730*/  MUFU.EX2 R216, R173 ;  /* 0x000000ad00d87308 */ /* 0x000ff40000000800 */
[----:B------:R-:W-:Y:S10]  /*14740*/  MUFU.EX2 R178, R178 ;  /* 0x000000b200b27308 */ /* 0x000ff40000000800 */
[----:B------:R-:W-:Y:S10]  /*14750*/  MUFU.EX2 R179, R179 ;  /* 0x000000b300b37308 */ /* 0x000ff40000000800 */
[----:B------:R-:W-:Y:S01]  /*14760*/  MUFU.EX2 R4, R4 ;  /* 0x0000000400047308 */ /* 0x000fe20000000800 */
[C---:B-1----:R-:W-:Y:S01]  /*14770*/  FFMA.FTZ R0, R2.reuse, R234, R172 ;  /* 0x000000ea02007223 */ /* 0x042fe200000100ac */
[----:B--2---:R-:W-:Y:S01]  /*14780*/  F2FP.PACK_AB R172, R9, R172 ;  /* 0x000000ac09ac723e */ /* 0x004fe200000000ff */
[C---:B------:R-:W-:Y:S01]  /*14790*/  FMUL.FTZ R32, R2.reuse, R148 ;  /* 0x0000009402207220 */ /* 0x040fe20000410000 */
[----:B----4-:R-:W-:Y:S01]  /*147a0*/  F2FP.PACK_AB R174, R17, R16 ;  /* 0x0000001011ae723e */ /* 0x010fe200000000ff */
[----:B------:R-:W-:Y:S02]  /*147b0*/  FADD.FTZ R8, R9, R0 ;  /* 0x0000000009087221 */ /* 0x000fe40000010000 */
[----:B------:R-:W-:Y:S02]  /*147c0*/  FADD.FTZ R0, -R3, R6 ;  /* 0x0000000603007221 */ /* 0x000fe40000010100 */
[----:B------:R-:W-:Y:S02]  /*147d0*/  FMUL.FTZ R33, R2, R149 ;  /* 0x0000009502217220 */ /* 0x000fe40000410000 */
[----:B------:R-:W-:Y:S02]  /*147e0*/  FMUL.FTZ R0, R0, c[0x0][0x2d0] ;  /* 0x0000b40000007a20 */ /* 0x000fe40000410000 */
[----:B------:R-:W-:Y:S02]  /*147f0*/  FADD.FTZ R6, R16, R8 ;  /* 0x0000000810067221 */ /* 0x000fe40000010000 */
[C---:B------:R-:W-:Y:S02]  /*14800*/  FMUL.FTZ R8, R2.reuse, R168 ;  /* 0x000000a802087220 */ /* 0x040fe40000410000 */
[----:B------:R-:W1:Y:S01]  /*14810*/  MUFU.EX2 R0, R0 ;  /* 0x0000000000007308 */ /* 0x000e620000000800 */
[----:B------:R-:W-:Y:S02]  /*14820*/  FADD.FTZ R184, R17, R6 ;  /* 0x0000000611b87221 */ /* 0x000fe40000010000 */
        /* <DEDUP_REMOVED lines=10> */
[----:B------:R-:W3:Y:S01]  /*148d0*/  MUFU.EX2 R161, R14 ;  /* 0x0000000e00a17308 */ /* 0x000ee20000000800 */
[C---:B------:R-:W-:Y:S02]  /*148e0*/  FMUL.FTZ R36, R2.reuse, R36 ;  /* 0x0000002402247220 */ /* 0x040fe40000410000 */
[----:B------:R-:W-:Y:S02]  /*148f0*/  FMUL.FTZ R37, R2, R37 ;  /* 0x0000002502257220 */ /* 0x000fe40000410000 */
[C---:B-1----:R-:W-:Y:S02]  /*14900*/  FMUL.FTZ R34, R0.reuse, R150 ;  /* 0x0000009600227220 */ /* 0x042fe40000410000 */
[C---:B------:R-:W-:Y:S02]  /*14910*/  FMUL.FTZ R35, R0.reuse, R151 ;  /* 0x0000009700237220 */ /* 0x040fe40000410000 */
[----:B------:R-:W1:Y:S01]  /*14920*/  LDSM.16.MT88.4 R148, [R193] ;  /* 0x00000000c194783b */ /* 0x000e620000004200 */
[----:B------:R-:W4:Y:S01]  /*14930*/  MUFU.EX2 R6, R10 ;  /* 0x0000000a00067308 */ /* 0x000f220000000800 */
[C---:B------:R-:W-:Y:S02]  /*14940*/  FMUL.FTZ R18, R0.reuse, R166 ;  /* 0x000000a600127220 */ /* 0x040fe40000410000 */
[C---:B------:R-:W-:Y:S02]  /*14950*/  FMUL.FTZ R19, R0.reuse, R167 ;  /* 0x000000a700137220 */ /* 0x040fe40000410000 */
[C---:B--2---:R-:W-:Y:S02]  /*14960*/  FMUL.FTZ R11, R0.reuse, R171 ;  /* 0x000000ab000b7220 */ /* 0x044fe40000410000 */
[C---:B------:R-:W-:Y:S01]  /*14970*/  FMUL.FTZ R22, R0.reuse, R162 ;  /* 0x000000a200167220 */ /* 0x040fe20000410000 */
[----:B------:R-:W-:Y:S01]  /*14980*/  LDSM.16.MT88.4 R164, [R193+0x1000] ;  /* 0x00100000c1a4783b */ /* 0x000fe20000004200 */
        /* <DEDUP_REMOVED lines=8> */
[----:B------:R-:W-:Y:S01]  /*14a10*/  LDSM.16.MT88.4 R152, [R193+0x800] ;  /* 0x00080000c198783b */ /* 0x000fe20000004200 */
[----:B------:R-:W-:Y:S01]  /*14a20*/  FMUL.FTZ R39, R0, R39 ;  /* 0x0000002700277220 */ /* 0x000fe20000410000 */
[----:B------:R-:W-:Y:S01]  /*14a30*/  MUFU.EX2 R14, R180 ;  /* 0x000000b4000e7308 */ /* 0x000fe20000000800 */
[----:B------:R-:W-:Y:S01]  /*14a40*/  FMUL.FTZ R40, R2, R40 ;  /* 0x0000002802287220 */ /* 0x000fe20000410000 */
[----:B----4-:R-:W-:Y:S01]  /*14a50*/  F2FP.PACK_AB R173, R168, R6 ;  /* 0x00000006a8ad723e */ /* 0x010fe200000000ff */
[----:B------:R-:W-:Y:S02]  /*14a60*/  FMUL.FTZ R10, R0, R170 ;  /* 0x000000aa000a7220 */ /* 0x000fe40000410000 */
[----:B------:R-:W-:Y:S02]  /*14a70*/  FMUL.FTZ R41, R2, R41 ;  /* 0x0000002902297220 */ /* 0x000fe40000410000 */
[C---:B------:R-:W-:Y:S02]  /*14a80*/  FMUL.FTZ R42, R0.reuse, R42 ;  /* 0x0000002a002a7220 */ /* 0x040fe40000410000 */
[----:B------:R-:W-:Y:S01]  /*14a90*/  FMUL.FTZ R43, R0, R43 ;  /* 0x0000002b002b7220 */ /* 0x000fe20000410000 */
[----:B------:R-:W-:Y:S01]  /*14aa0*/  MUFU.EX2 R180, R177 ;  /* 0x000000b100b47308 */ /* 0x000fe20000000800 */
[C---:B------:R-:W-:Y:S02]  /*14ab0*/  FMUL.FTZ R44, R2.reuse, R44 ;  /* 0x0000002c022c7220 */ /* 0x040fe40000410000 */
[----:B------:R-:W-:Y:S02]  /*14ac0*/  FMUL.FTZ R45, R2, R45 ;  /* 0x0000002d022d7220 */ /* 0x000fe40000410000 */
[C---:B------:R-:W-:Y:S01]  /*14ad0*/  FMUL.FTZ R46, R0.reuse, R46 ;  /* 0x0000002e002e7220 */ /* 0x040fe20000410000 */
[C---:B-1----:R-:W-:Y:S04]  /*14ae0*/  HMMA.16816.F32 R8, R172.reuse, R148, R8 ;  /* 0x00000094ac08723c */ /* 0x042fe80000001808 */
[----:B------:R-:W-:Y:S01]  /*14af0*/  MUFU.EX2 R181, R176 ;  /* 0x000000b000b57308 */ /* 0x000fe20000000800 */
[----:B------:R-:W-:Y:S02]  /*14b00*/  FMUL.FTZ R47, R0, R47 ;  /* 0x0000002f002f7220 */ /* 0x000fe40000410000 */
[C---:B------:R-:W-:Y:S01]  /*14b10*/  FMUL.FTZ R48, R2.reuse, R48 ;  /* 0x0000003002307220 */ /* 0x040fe20000410000 */
[C---:B------:R-:W-:Y:S01]  /*14b20*/  HMMA.16816.F32 R16, R172.reuse, R150, R16 ;  /* 0x00000096ac10723c */ /* 0x040fe20000001810 */
[----:B------:R-:W1:Y:S03]  /*14b30*/  LDSM.16.MT88.4 R148, [R194] ;  /* 0x00000000c294783b */ /* 0x000e660000004200 */
[----:B------:R-:W-:Y:S02]  /*14b40*/  FMUL.FTZ R49, R2, R49 ;  /* 0x0000003102317220 */ /* 0x000fe40000410000 */
[----:B------:R-:W-:Y:S01]  /*14b50*/  MUFU.EX2 R176, R186 ;  /* 0x000000ba00b07308 */ /* 0x000fe20000000800 */
[C---:B------:R-:W-:Y:S02]  /*14b60*/  FMUL.FTZ R50, R0.reuse, R50 ;  /* 0x0000003200327220 */ /* 0x040fe40000410000 */
[----:B------:R-:W-:Y:S03]  /*14b70*/  FMUL.FTZ R51, R0, R51 ;  /* 0x0000003300337220 */ /* 0x000fe60000410000 */
[C---:B------:R-:W-:Y:S02]  /*14b80*/  FMUL.FTZ R52, R2.reuse, R52 ;  /* 0x0000003402347220 */ /* 0x040fe40000410000 */
[----:B------:R-:W-:Y:S02]  /*14b90*/  FMUL.FTZ R53, R2, R53 ;  /* 0x0000003502357220 */ /* 0x000fe40000410000 */
        /* <DEDUP_REMOVED lines=89> */
[----:B------:R-:W-:Y:S01]  /*15130*/  FFMA.FTZ R160, R0, R233, R6 ;  /* 0x000000e900a07223 */ /* 0x000fe20000010006 */
[C---:B------:R-:W-:Y:S01]  /*15140*/  HMMA.16816.F32 R48, R172.reuse, R150, R48 ;  /* 0x00000096ac30723c */ /* 0x040fe20000001830 */
[----:B------:R-:W1:Y:S01]  /*15150*/  LDSM.16.MT88.4 R148, [R194+0x1800] ;  /* 0x00180000c294783b */ /* 0x000e620000004200 */
[----:B------:R-:W2:Y:S02]  /*15160*/  MUFU.EX2 R6, R183 ;  /* 0x000000b700067308 */ /* 0x000ea40000000800 */
[C---:B------:R-:W-:Y:S02]  /*15170*/  FMUL.FTZ R132, R2.reuse, R132 ;  /* 0x0000008402847220 */ /* 0x040fe40000410000 */
[C---:B------:R-:W-:Y:S02]  /*15180*/  FMUL.FTZ R133, R2.reuse, R133 ;  /* 0x0000008502857220 */ /* 0x040fe40000410000 */
[C---:B------:R-:W-:Y:S04]  /*15190*/  FMUL.FTZ R136, R2.reuse, R136 ;  /* 0x0000008802887220 */ /* 0x040fe80000410000 */
[----:B------:R-:W-:Y:S02]  /*151a0*/  FMUL.FTZ R137, R2, R137 ;  /* 0x0000008902897220 */ /* 0x000fe40000410000 */
[----:B------:R-:W3:Y:S01]  /*151b0*/  MUFU.EX2 R2, R182 ;  /* 0x000000b600027308 */ /* 0x000ee20000000800 */
[C---:B------:R-:W-:Y:S02]  /*151c0*/  FMUL.FTZ R134, R0.reuse, R134 ;  /* 0x0000008600867220 */ /* 0x040fe40000410000 */
[C---:B------:R-:W-:Y:S02]  /*151d0*/  FMUL.FTZ R135, R0.reuse, R135 ;  /* 0x0000008700877220 */ /* 0x040fe40000410000 */
[C---:B------:R-:W-:Y:S02]  /*151e0*/  FMUL.FTZ R138, R0.reuse, R138 ;  /* 0x0000008a008a7220 */ /* 0x040fe40000410000 */
[----:B------:R-:W-:Y:S02]  /*151f0*/  FMUL.FTZ R139, R0, R139 ;  /* 0x0000008b008b7220 */ /* 0x000fe40000410000 */
[----:B--2---:R-:W-:Y:S04]  /*15200*/  FADD.FTZ R0, R6, R184 ;  /* 0x000000b806007221 */ /* 0x004fe80000010000 */
[----:B---3--:R-:W-:Y:S01]  /*15210*/  FADD.FTZ R0, R2, R0 ;  /* 0x0000000002007221 */ /* 0x008fe20000010000 */
        /* <DEDUP_REMOVED lines=50> */
[----:B------:R-:W-:Y:S07]  /*15540*/  FADD.FTZ R2, R168, R160 ;  /* 0x000000a0a8027221 */ /* 0x000fee0000010000 */
[----:B------:R-:W3:Y:S01]  /*15550*/  MUFU.EX2 R14, R187 ;  /* 0x000000bb000e7308 */ /* 0x000ee20000000800 */
[----:B----4-:R-:W-:Y:S01]  /*15560*/  FADD.FTZ R0, R6, R0 ;  /* 0x0000000006007221 */ /* 0x010fe20000010000 */
[C---:B--2---:R-:W-:Y:S03]  /*15570*/  HMMA.16816.F32 R20, R148.reuse, R156, R20 ;  /* 0x0000009c9414723c */ /* 0x044fe60000001814 */
[C---:B-----5:R-:W-:Y:S01]  /*15580*/  FADD.FTZ R234, R174.reuse, R0 ;  /* 0x00000000aeea7221 */ /* 0x060fe20000010000 */
[----:B------:R-:W-:Y:S04]  /*15590*/  F2FP.PACK_AB R174, R174, R6 ;  /* 0x00000006aeae723e */ /* 0x000fe800000000ff */
[C---:B------:R-:W-:Y:S01]  /*155a0*/  HMMA.16816.F32 R24, R148.reuse, R158, R24 ;  /* 0x0000009e9418723c */ /* 0x040fe20000001818 */
[----:B------:R-:W2:Y:S03]  /*155b0*/  LDSM.16.MT88.4 R156, [R195+0x800] ;  /* 0x00080000c39c783b */ /* 0x000ea60000004200 */
[----:B------:R-:W-:Y:S01]  /*155c0*/  FADD.FTZ R0, R161, R2 ;  /* 0x00000002a1007221 */ /* 0x000fe20000010000 */
[----:B------:R-:W-:Y:S02]  /*155d0*/  MOV R6, R3 ;  /* 0x0000000300067202 */ /* 0x000fe40000000f00 */
[----:B---3--:R-:W-:Y:S01]  /*155e0*/  F2FP.PACK_AB R175, R4, R14 ;  /* 0x0000000e04af723e */ /* 0x008fe200000000ff */
        /* <DEDUP_REMOVED lines=11> */
[C---:B--2---:R-:W-:Y:S03]  /*156a0*/  HMMA.16816.F32 R36, R148.reuse, R156, R36 ;  /* 0x0000009c9424723c */ /* 0x044fe60000001824 */
[----:B------:R-:W-:Y:S01]  /*156b0*/  FADD.FTZ R233, R4, R0 ;  /* 0x0000000004e97221 */ /* 0x000fe20000010000 */
[----:B------:R-:W-:Y:S04]  /*156c0*/  IADD3 R0, R225, -0x1, RZ ;  /* 0xffffffffe1007810 */ /* 0x000fe80007ffe0ff */
        /* <DEDUP_REMOVED lines=85> */
.L_x_5640:
[----:B------:R-:W-:-:S13]  /*15c20*/  ISETP.GE.AND P0, PT, R225, R246, PT ;  /* 0x000000f6e100720c */ /* 0x000fda0003f06270 */
[----:B------:R-:W-:Y:S05]  /*15c30*/  @!P0 BRA `(.L_x_5654) ;  /* 0x00003aa000008947 */ /* 0x000fea0003800000 */
[----:B------:R-:W-:Y:S01]  /*15c40*/  IMAD.MOV.U32 R14, RZ, RZ, R6 ;  /* 0x000000ffff0e7224 */ /* 0x000fe200078e0006 */
[----:B------:R-:W-:Y:S02]  /*15c50*/  MOV R4, R13 ;  /* 0x0000000d00047202 */ /* 0x000fe40000000f00 */
[----:B------:R-:W-:Y:S02]  /*15c60*/  IADD3 R227, -R241, 0x30, RZ ;  /* 0x00000030f1e37810 */ /* 0x000fe40007ffe1ff */
.L_x_5676:
        /* <DEDUP_REMOVED lines=27> */
.L_x_5777:
        /* <DEDUP_REMOVED lines=38> */
.L_x_5778:
        /* <DEDUP_REMOVED lines=22> */
.L_x_5657:
[----:B------:R-:W-:Y:S05]  /*161e0*/  BSYNC B0 ;  /* 0x0000000000007941 */ /* 0x000fea0003800000 */
.L_x_5656:
        /* <DEDUP_REMOVED lines=163> */
[----:B------:R-:W3:Y:S01]  /*16c20*/  LDL.64 R190, [R1+0x88] ;  /* 0x0000880001be7983 */ /* 0x000ee20000100a00 */
        /* <DEDUP_REMOVED lines=34> */
.L_x_5779:
[----:B------:R-:W-:-:S05]  /*16e50*/  BRA.DIV ~URZ, `(.L_x_5662) ;  /* 0x00009ea27f007947 */ /* 0x000fca000b800000 */
[----:B------:R3:W4:Y:S02]  /*16e60*/  SHFL.IDX PT, R0, R174, RZ, 0x181f ;  /* 0x00181fffae007589 */ /* 0x00072400000e0000 */
.L_x_5780:
        /* <DEDUP_REMOVED lines=26> */
.L_x_5781:
[----:B------:R-:W-:Y:S02]  /*17010*/  ISETP.GE.AND P0, PT, R227, 0x21, PT ;  /* 0x00000021e300780c */ /* 0x000fe40003f06270 */
[C---:B------:R-:W-:Y:S02]  /*17020*/  IADD3 R179, R215.reuse, 0x40, RZ ;  /* 0x00000040d7b37810 */ /* 0x040fe40007ffe0ff */
[C---:B------:R-:W-:Y:S02]  /*17030*/  ISETP.GE.AND P5, PT, R215.reuse, c[0x0][0x1d4], PT ;  /* 0x00007500d7007a0c */ /* 0x040fe40003fa6270 */
[----:B------:R-:W-:Y:S02]  /*17040*/  IADD3 R178, R215, 0x80, RZ ;  /* 0x00000080d7b27810 */ /* 0x000fe40007ffe0ff */
[----:B------:R-:W-:Y:S02]  /*17050*/  ISETP.GE.AND P4, PT, R179, c[0x0][0x1d4], PT ;  /* 0x00007500b3007a0c */ /* 0x000fe40003f86270 */
[----:B------:R-:W-:Y:S02]  /*17060*/  ISETP.GE.AND P3, PT, R178, c[0x0][0x1d4], PT ;  /* 0x00007500b2007a0c */ /* 0x000fe40003f66270 */
[----:B-1--4-:R-:W-:Y:S02]  /*17070*/  IADD3 R13, R215, 0xc0, RZ ;  /* 0x000000c0d70d7810 */ /* 0x012fe40007ffe0ff */
[----:B--2---:R-:W-:Y:S02]  /*17080*/  @P0 IADD3 R176, P1, R0, R239, RZ ;  /* 0x000000ef00b00210 */ /* 0x004fe40007f3e0ff */
[----:B------:R-:W-:Y:S03]  /*17090*/  ISETP.GE.AND P2, PT, R13, c[0x0][0x1d4], PT ;  /* 0x000075000d007a0c */ /* 0x000fe60003f46270 */
[----:B------:R-:W-:Y:S01]  /*170a0*/  @P0 IMAD.X R177, R6, 0x1, R221, P1 ;  /* 0x0000000106b10824 */ /* 0x000fe200008e06dd */
[----:B---3--:R-:W-:Y:S04]  /*170b0*/  @P0 IADD3 R174, P1, R0, R220, RZ ;  /* 0x000000dc00ae0210 */ /* 0x008fe80007f3e0ff */
[----:B------:R-:W-:Y:S01]  /*170c0*/  @!PT LDS RZ, [RZ] ;  /* 0x00000000fffff984 */ /* 0x000fe20000000800 */
[----:B------:R-:W-:Y:S01]  /*170d0*/  @!PT LDS RZ, [RZ] ;  /* 0x00000000fffff984 */ /* 0x000fe20000000800 */
[----:B------:R-:W-:Y:S01]  /*170e0*/  @!PT LDS RZ, [RZ] ;  /* 0x00000000fffff984 */ /* 0x000fe20000000800 */
[----:B------:R1:W-:Y:S01]  /*170f0*/  @P0 LDGSTS.E.BYPASS.LTC128B.128 [R214+0xb080], [R176.64], !P5 ;  /* 0x0b080000b0d60fae */ /* 0x0003e2000e901d4a */
[----:B------:R-:W-:Y:S01]  /*17100*/  @P0 IMAD.X R175, R6, 0x1, R222, P1 ;  /* 0x0000000106af0824 */ /* 0x000fe200008e06de */
[----:B------:R-:W-:Y:S04]  /*17110*/  @P0 IADD3 R172, P1, R0, R217, RZ ;  /* 0x000000d900ac0210 */ /* 0x000fe80007f3e0ff */
[----:B------:R1:W-:Y:S01]  /*17120*/  @P0 LDGSTS.E.BYPASS.LTC128B.128 [R214+0xc880], [R174.64], !P4 ;  /* 0x0c880000aed60fae */ /* 0x0003e2000e101d4a */
[----:B------:R-:W-:Y:S01]  /*17130*/  @P0 IMAD.X R173, R6, 0x1, R219, P1 ;  /* 0x0000000106ad0824 */ /* 0x000fe200008e06db */
[----:B------:R-:W-:Y:S04]  /*17140*/  @P0 IADD3 R2, P1, R0, R216, RZ ;  /* 0x000000d800020210 */ /* 0x000fe80007f3e0ff */
[----:B------:R1:W-:Y:S01]  /*17150*/  @P0 LDGSTS.E.BYPASS.LTC128B.128 [R214+0xe080], [R172.64], !P3 ;  /* 0x0e080000acd60fae */ /* 0x0003e2000d901d4a */
[----:B------:R-:W-:Y:S05]  /*17160*/  @P0 IMAD.X R3, R6, 0x1, R218, P1 ;  /* 0x0000000106030824 */ /* 0x000fea00008e06da */
[----:B------:R1:W-:Y:S03]  /*17170*/  @P0 LDGSTS.E.BYPASS.LTC128B.128 [R214+0xf880], [R2.64], !P2 ;  /* 0x0f88000002d60fae */ /* 0x0003e6000d101d4a */
.L_x_5660:
[----:B------:R-:W-:Y:S05]  /*17180*/  BSYNC B0 ;  /* 0x0000000000007941 */ /* 0x000fea0003800000 */
.L_x_5659:
[----:B------:R-:W2:Y:S01]  /*17190*/  LDL R0, [R1+0x94] ;  /* 0x0000940001007983 */ /* 0x000ea20000100800 */
[----:B------:R-:W-:Y:S01]  /*171a0*/  IMAD R6, R225, -0x30, RZ ;  /* 0xffffffd0e1067824 */ /* 0x000fe200078e02ff */
[----:B------:R-:W-:Y:S02]  /*171b0*/  ULDC UR4, c[0x0][0x324] ;  /* 0x0000c90000047ab9 */ /* 0x000fe40000000800 */
[----:B------:R-:W2:Y:S01]  /*171c0*/  LDL R13, [R1+0x4] ;  /* 0x00000400010d7983 */ /* 0x000ea20000100800 */
[----:B------:R-:W-:Y:S01]  /*171d0*/  ULOP3.LUT UR4, URZ, UR4, URZ, 0x33, !UPT ;  /* 0x000000043f047292 */ /* 0x000fe2000f8e333f */
[----:B-1----:R-:W-:Y:S02]  /*171e0*/  IMAD.IADD R174, R6, 0x1, -R247 ;  /* 0x0000000106ae7824 */ /* 0x002fe400078e0af7 */
[----:B------:R-:W3:Y:S04]  /*171f0*/  LDL R3, [R1+0x90] ;  /* 0x0000900001037983 */ /* 0x000ee80000100800 */
[----:B------:R-:W3:Y:S04]  /*17200*/  LDL R2, [R1+0x7c] ;  /* 0x00007c0001027983 */ /* 0x000ee80000100800 */
[----:B------:R-:W0:Y:S01]  /*17210*/  LDGDEPBAR ;  /* 0x00000000000079af */ /* 0x000e220000000000 */
[----:B--2---:R-:W-:Y:S02]  /*17220*/  IMAD R13, R13, 0x80, R0 ;  /* 0x000000800d0d7824 */ /* 0x004fe400078e0200 */
[----:B------:R-:W-:Y:S05]  /*17230*/  IMAD.MOV.U32 R0, RZ, RZ, 0x1 ;  /* 0x00000001ff007424 */ /* 0x000fea00078e00ff */
[----:B------:R-:W-:Y:S02]  /*17240*/  ISETP.NE.AND P0, PT, R0, c[0x0][0x2c4], PT ;  /* 0x0000b10000007a0c */ /* 0x000fe40003f05270 */
[----:B---3--:R-:W-:Y:S11]  /*17250*/  IADD3 R13, R2, R13, R3 ;  /* 0x0000000d020d7210 */ /* 0x008ff60007ffe003 */
        /* <DEDUP_REMOVED lines=8> */
.L_x_5782:
        /* <DEDUP_REMOVED lines=19> */
.L_x_5667:
[----:B------:R-:W-:Y:S04]  /*17410*/  MOV R175, 0x1 ;  /* 0x0000000100af7802 */ /* 0x000fe80000000f00 */
[----:B------:R-:W-:Y:S11]  /*17420*/  ISETP.NE.AND P0, PT, R175, c[0x0][0x32c], PT ;  /* 0x0000cb00af007a0c */ /* 0x000ff60003f05270 */
[----:B------:R-:W-:Y:S02]  /*17430*/  @!UPT UIADD3 URZ, URZ, URZ, URZ ;  /* 0x0000003f3f3ff290 */ /* 0x000fe4000fffe03f */
[----:B------:R-:W-:Y:S05]  /*17440*/  @P0 IMAD.HI.U32 R175, R3, c[0x0][0x330], RZ ;  /* 0x0000cc0003af0a27 */ /* 0x000fea00078e00ff */
[----:B------:R-:W-:Y:S02]  /*17450*/  @P0 SHF.R.U32.HI R3, RZ, c[0x0][0x334], R175 ;  /* 0x0000cd00ff030a19 */ /* 0x000fe400000116af */
.L_x_5668:
[----:B------:R-:W-:Y:S05]  /*17460*/  BSYNC B0 ;  /* 0x0000000000007941 */ /* 0x000fea0003800000 */
.L_x_5666:
[----:B------:R-:W-:Y:S05]  /*17470*/  IMAD R3, R3, c[0x0][0x32c], R174 ;  /* 0x0000cb0003037a24 */ /* 0x000fea00078e02ae */
[----:B------:R-:W-:Y:S02]  /*17480*/  IMNMX R0, R0, R3, !PT ;  /* 0x0000000300007217 */ /* 0x000fe40007800200 */
[----:B------:R-:W-:Y:S04]  /*17490*/  IADD3 R3, R3, c[0x0][0x32c], RZ ;  /* 0x0000cb0003037a10 */ /* 0x000fe80007ffe0ff */
[----:B------:R-:W-:Y:S02]  /*174a0*/  IMNMX R2, R2, R3, PT ;  /* 0x0000000302027217 */ /* 0x000fe40003800200 */
.L_x_5665:
        /* <DEDUP_REMOVED lines=63> */
.L_x_5783:
        /* <DEDUP_REMOVED lines=19> */
.L_x_5672:
[----:B------:R-:W-:Y:S04]  /*179d0*/  MOV R6, 0x1 ;  /* 0x0000000100067802 */ /* 0x000fe80000000f00 */
[----:B------:R-:W-:Y:S11]  /*179e0*/  ISETP.NE.AND P0, PT, R6, c[0x0][0x32c], PT ;  /* 0x0000cb0006007a0c */ /* 0x000ff60003f05270 */
[----:B------:R-:W-:Y:S02]  /*179f0*/  @!UPT UIADD3 URZ, URZ, URZ, URZ ;  /* 0x0000003f3f3ff290 */ /* 0x000fe4000fffe03f */
[----:B------:R-:W-:Y:S05]  /*17a00*/  @P0 IMAD.HI.U32 R6, R3, c[0x0][0x330], RZ ;  /* 0x0000cc0003060a27 */ /* 0x000fea00078e00ff */
[----:B------:R-:W-:Y:S02]  /*17a10*/  @P0 SHF.R.U32.HI R3, RZ, c[0x0][0x334], R6 ;  /* 0x0000cd00ff030a19 */ /* 0x000fe40000011606 */
.L_x_5673:
[----:B------:R-:W-:Y:S05]  /*17a20*/  BSYNC B0 ;  /* 0x0000000000007941 */ /* 0x000fea0003800000 */
.L_x_5671:
[----:B------:R-:W-:Y:S05]  /*17a30*/  IMAD R3, R3, c[0x0][0x32c], R174 ;  /* 0x0000cb0003037a24 */ /* 0x000fea00078e02ae */
[----:B------:R-:W-:Y:S02]  /*17a40*/  IMNMX R0, R0, R3, !PT ;  /* 0x0000000300007217 */ /* 0x000fe40007800200 */
[----:B------:R-:W-:Y:S04]  /*17a50*/  IADD3 R3, R3, c[0x0][0x32c], RZ ;  /* 0x0000cb0003037a10 */ /* 0x000fe80007ffe0ff */
[----:B------:R-:W-:Y:S02]  /*17a60*/  IMNMX R2, R2, R3, PT ;  /* 0x0000000302027217 */ /* 0x000fe40003800200 */
.L_x_5670:
        /* <DEDUP_REMOVED lines=68> */
.L_x_5784:
[----:B---34-:R-:W-:Y:S01]  /*17eb0*/  FMNMX.FTZ R0, R0, R2, !PT ;  /* 0x0000000200007209 */ /* 0x018fe20007810000 */
[----:B------:R-:W-:-:S05]  /*17ec0*/  BRA.DIV ~URZ, `(.L_x_5675) ;  /* 0x000090a27f007947 */ /* 0x000fca000b800000 */
[----:B-12---:R-:W1:Y:S02]  /*17ed0*/  SHFL.BFLY PT, R13, R0, 0x1, 0x1f ;  /* 0x0c201f00000d7f89 */ /* 0x006e6400000e0000 */
[----:B-1----:R-:W-:Y:S02]  /*17ee0*/  FMNMX.FTZ R13, R0, R13, !PT ;  /* 0x0000000d000d7209 */ /* 0x002fe40007810000 */
[----:B------:R-:W1:Y:S02]  /*17ef0*/  SHFL.BFLY PT, R0, R6, 0x2, 0x1f ;  /* 0x0c401f0006007f89 */ /* 0x000e6400000e0000 */
[----:B-1----:R-:W-:Y:S05]  /*17f00*/  FMNMX.FTZ R0, R6, R0, !PT ;  /* 0x0000000006007209 */ /* 0x002fea0007810000 */
[----:B------:R1:W2:Y:S02]  /*17f10*/  SHFL.BFLY PT, R2, R0, 0x1, 0x1f ;  /* 0x0c201f0000027f89 */ /* 0x0002a400000e0000 */
.L_x_5785:
        /* <DEDUP_REMOVED lines=38> */
[----:B------:R-:W-:Y:S10]  /*18180*/  MUFU.EX2 R175, R10 ;  /* 0x0000000a00af7308 */ /* 0x000ff40000000800 */
        /* <DEDUP_REMOVED lines=10> */
[C---:B------:R-:W-:Y:S01]  /*18230*/  FMUL.FTZ R33, R0.reuse, R149 ;  /* 0x0000009500217220 */ /* 0x040fe20000410000 */
[----:B------:R-:W-:Y:S01]  /*18240*/  ISETP.GT.AND P0, PT, R225, R246, PT ;  /* 0x000000f6e100720c */ /* 0x000fe20003f04270 */
[----:B------:R-:W-:Y:S02]  /*18250*/  FMUL.FTZ R8, R0, R168 ;  /* 0x000000a800087220 */ /* 0x000fe40000410000 */
[----:B------:R-:W-:Y:S01]  /*18260*/  FADD.FTZ R2, -R2, R14 ;  /* 0x0000000e02027221 */ /* 0x000fe20000010100 */
[----:B------:R-:W1:Y:S01]  /*18270*/  MUFU.EX2 R168, R11 ;  /* 0x0000000b00a87308 */ /* 0x000e620000000800 */
[--C-:B------:R-:W-:Y:S02]  /*18280*/  FFMA.FTZ R14, R18, c[0x0][0x2d0], -R4.reuse ;  /* 0x0000b400120e7a23 */ /* 0x100fe40000010804 */
[----:B------:R-:W-:Y:S02]  /*18290*/  FMUL.FTZ R2, R2, c[0x0][0x2d0] ;  /* 0x0000b40002027a20 */ /* 0x000fe40000410000 */
[----:B------:R-:W-:Y:S02]  /*182a0*/  FFMA.FTZ R4, R35, c[0x0][0x2d0], -R4 ;  /* 0x0000b40023047a23 */ /* 0x000fe40000010804 */
[C---:B------:R-:W-:Y:S02]  /*182b0*/  FMUL.FTZ R21, R0.reuse, R161 ;  /* 0x000000a100157220 */ /* 0x040fe40000410000 */
[C---:B------:R-:W-:Y:S01]  /*182c0*/  FMUL.FTZ R9, R0.reuse, R169 ;  /* 0x000000a900097220 */ /* 0x040fe20000410000 */
[----:B------:R-:W2:Y:S01]  /*182d0*/  MUFU.EX2 R2, R2 ;  /* 0x0000000200027308 */ /* 0x000ea20000000800 */
[----:B------:R-:W-:Y:S02]  /*182e0*/  FMUL.FTZ R20, R0, R160 ;  /* 0x000000a000147220 */ /* 0x000fe40000410000 */
[----:B------:R-:W-:Y:S02]  /*182f0*/  FADD.FTZ R6, R16, R6 ;  /* 0x0000000610067221 */ /* 0x000fe40000010000 */
[C---:B------:R-:W-:Y:S02]  /*18300*/  FMUL.FTZ R16, R0.reuse, R164 ;  /* 0x000000a400107220 */ /* 0x040fe40000410000 */
[----:B------:R-:W-:Y:S02]  /*18310*/  FADD.FTZ R177, R17, R6 ;  /* 0x0000000611b17221 */ /* 0x000fe40000010000 */
[C---:B------:R-:W-:Y:S01]  /*18320*/  FMUL.FTZ R17, R0.reuse, R165 ;  /* 0x000000a500117220 */ /* 0x040fe20000410000 */
[----:B------:R-:W3:Y:S01]  /*18330*/  MUFU.EX2 R161, R14 ;  /* 0x0000000e00a17308 */ /* 0x000ee20000000800 */
        /* <DEDUP_REMOVED lines=11> */
[----:B------:R-:W1:Y:S01]  /*183f0*/  LDSM.16.MT88.4 R148, [R193] ;  /* 0x00000000c194783b */ /* 0x000e620000004200 */
[C---:B------:R-:W-:Y:S01]  /*18400*/  FMUL.FTZ R10, R2.reuse, R170 ;  /* 0x000000aa020a7220 */ /* 0x040fe20000410000 */
[----:B------:R-:W2:Y:S01]  /*18410*/  MUFU.EX2 R6, R184 ;  /* 0x000000b800067308 */ /* 0x000ea20000000800 */
[C---:B------:R-:W-:Y:S02]  /*18420*/  FMUL.FTZ R11, R2.reuse, R171 ;  /* 0x000000ab020b7220 */ /* 0x040fe40000410000 */
[----:B------:R-:W-:Y:S01]  /*18430*/  FFMA.FTZ R160, R2, R233, R175 ;  /* 0x000000e902a07223 */ /* 0x000fe200000100af */
[----:B---3--:R-:W-:Y:S01]  /*18440*/  F2FP.PACK_AB R175, R216, R161 ;  /* 0x000000a1d8af723e */ /* 0x008fe200000000ff */
        /* <DEDUP_REMOVED lines=126> */
[----:B------:R-:W3:Y:S02]  /*18c30*/  MUFU.EX2 R2, R183 ;  /* 0x000000b700027308 */ /* 0x000ee40000000800 */
[C---:B------:R-:W-:Y:S02]  /*18c40*/  FMUL.FTZ R132, R0.reuse, R132 ;  /* 0x0000008400847220 */ /* 0x040fe40000410000 */
[C---:B------:R-:W-:Y:S02]  /*18c50*/  FMUL.FTZ R133, R0.reuse, R133 ;  /* 0x0000008500857220 */ /* 0x040fe40000410000 */
[C---:B------:R-:W-:Y:S02]  /*18c60*/  FMUL.FTZ R136, R0.reuse, R136 ;  /* 0x0000008800887220 */ /* 0x040fe40000410000 */
[----:B------:R-:W-:Y:S02]  /*18c70*/  FMUL.FTZ R137, R0, R137 ;  /* 0x0000008900897220 */ /* 0x000fe40000410000 */
[----:B--2---:R-:W-:Y:S02]  /*18c80*/  FADD.FTZ R0, R6, R177 ;  /* 0x000000b106007221 */ /* 0x004fe40000010000 */
[----:B------:R-:W2:Y:S02]  /*18c90*/  MUFU.EX2 R177, R185 ;  /* 0x000000b900b17308 */ /* 0x000ea40000000800 */
[----:B---3--:R-:W-:Y:S04]  /*18ca0*/  FADD.FTZ R0, R2, R0 ;  /* 0x0000000002007221 */ /* 0x008fe80000010000 */
[----:B------:R-:W-:Y:S01]  /*18cb0*/  FADD.FTZ R0, R156, R0 ;  /* 0x000000009c007221 */ /* 0x000fe20000010000 */
[C---:B-1----:R-:W-:Y:S03]  /*18cc0*/  HMMA.16816.F32 R52, R172.reuse, R148, R52 ;  /* 0x00000094ac34723c */ /* 0x042fe60000001834 */
        /* <DEDUP_REMOVED lines=38> */
[----:B------:R-:W-:Y:S02]  /*18f30*/  F2FP.PACK_AB R151, R180, R179 ;  /* 0x000000b3b497723e */ /* 0x000fe400000000ff */
[----:B--2---:R-:W-:Y:S05]  /*18f40*/  F2FP.PACK_AB R173, R177, R176 ;  /* 0x000000b0b1ad723e */ /* 0x004fea00000000ff */
[C---:B------:R-:W-:Y:S02]  /*18f50*/  HMMA.16816.F32 R8, R148.reuse, R152, R8 ;  /* 0x000000989408723c */ /* 0x040fe40000001808 */
[----:B------:R-:W2:Y:S03]  /*18f60*/  MUFU.EX2 R6, R189 ;  /* 0x000000bd00067308 */ /* 0x000ea60000000800 */
        /* <DEDUP_REMOVED lines=8> */
[----:B--2---:R-:W-:Y:S01]  /*18ff0*/  FADD.FTZ R0, R6, R0 ;  /* 0x0000000006007221 */ /* 0x004fe20000010000 */
[C---:B---3--:R-:W-:Y:S03]  /*19000*/  HMMA.16816.F32 R20, R148.reuse, R156, R20 ;  /* 0x0000009c9414723c */ /* 0x048fe60000001814 */
        /* <DEDUP_REMOVED lines=109> */
.L_x_5654:
[----:B------:R-:W-:Y:S05]  /*196e0*/  BRA.DIV ~URZ, `(.L_x_5677) ;  /* 0x000079627f007947 */ /* 0x000fea000b800000 */
[----:B------:R1:W2:Y:S02]  /*196f0*/  SHFL.BFLY PT, R4, R234, 0x2, 0x1f ;  /* 0x0c401f00ea047f89 */ /* 0x0002a400000e0000 */
.L_x_5786:
[----:B--2---:R-:W-:Y:S01]  /*19700*/  FADD.FTZ R4, R4, R234 ;  /* 0x000000ea04047221 */ /* 0x004fe20000010000 */
[----:B------:R-:W-:Y:S05]  /*19710*/  BRA.DIV ~URZ, `(.L_x_5678) ;  /* 0x000079927f007947 */ /* 0x000fea000b800000 */
[----:B------:R-:W2:Y:S02]  /*19720*/  SHFL.BFLY PT, R0, R233, 0x2, 0x1f ;  /* 0x0c401f00e9007f89 */ /* 0x000ea400000e0000 */
[----:B--2---:R-:W-:-:S02]  /*19730*/  FADD.FTZ R233, R0, R233 ;  /* 0x000000e900e97221 */ /* 0x004fc40000010000 */
[----:B------:R-:W2:Y:S04]  /*19740*/  SHFL.BFLY PT, R0, R4, 0x1, 0x1f ;  /* 0x0c201f0004007f89 */ /* 0x000ea800000e0000 */
[----:B------:R3:W4:Y:S01]  /*19750*/  SHFL.BFLY PT, R3, R233, 0x1, 0x1f ;  /* 0x0c201f00e9037f89 */ /* 0x00072200000e0000 */
[----:B--2---:R-:W-:-:S05]  /*19760*/  FADD.FTZ R4, R4, R0 ;  /* 0x0000000004047221 */ /* 0x004fca0000010000 */
.L_x_5787:
        /* <DEDUP_REMOVED lines=148> */
.L_x_5571:
        /* <DEDUP_REMOVED lines=19> */
.L_x_5680:
[----:B--2---:R-:W-:Y:S05]  /*1a1e0*/  BSYNC B0 ;  /* 0x0000000000007941 */ /* 0x004fea0003800000 */
.L_x_5679:
        /* <DEDUP_REMOVED lines=164> */
.L_x_5683:
        /* <DEDUP_REMOVED lines=123> */
.L_x_5788:
[----:B------:R-:W-:Y:S05]  /*1b3e0*/  BRA.DIV ~URZ, `(.L_x_5686) ;  /* 0x00005e327f007947 */ /* 0x000fea000b800000 */
[----:B------:R4:W2:Y:S02]  /*1b3f0*/  SHFL.IDX PT, R0, R16, RZ, 0x181f ;  /* 0x00181fff10007589 */ /* 0x0008a400000e0000 */
.L_x_5789:
        /* <DEDUP_REMOVED lines=20> */
.L_x_5688:
[----:B------:R-:W-:Y:S05]  /*1b540*/  BSYNC B0 ;  /* 0x0000000000007941 */ /* 0x000fea0003800000 */
.L_x_5687:
[----:B------:R-:W-:Y:S05]  /*1b550*/  BRA.DIV ~URZ, `(.L_x_5689) ;  /* 0x00005d327f007947 */ /* 0x000fea000b800000 */
[----:B---3--:R3:W4:Y:S04]  /*1b560*/  SHFL.IDX PT, R4, R6, 0x1, 0x181f ;  /* 0x00381f0006047f89 */ /* 0x00872800000e0000 */
[----:B--2---:R3:W2:Y:S02]  /*1b570*/  SHFL.IDX PT, R0, R16, 0x1, 0x181f ;  /* 0x00381f0010007f89 */ /* 0x0046a400000e0000 */
.L_x_5790:
        /* <DEDUP_REMOVED lines=20> */
.L_x_5691:
[----:B------:R-:W-:Y:S05]  /*1b6c0*/  BSYNC B0 ;  /* 0x0000000000007941 */ /* 0x000fea0003800000 */
.L_x_5690:
[----:B------:R-:W-:Y:S05]  /*1b6d0*/  BRA.DIV ~URZ, `(.L_x_5692) ;  /* 0x00005c827f007947 */ /* 0x000fea000b800000 */
[----:B----4-:R4:W3:Y:S02]  /*1b6e0*/  SHFL.IDX PT, R4, R6, 0x2, 0x181f ;  /* 0x00581f0006047f89 */ /* 0x0108e400000e0000 */
.L_x_5791:
[----:B------:R-:W-:Y:S05]  /*1b6f0*/  BRA.DIV ~URZ, `(.L_x_5693) ;  /* 0x00005cd27f007947 */ /* 0x000fea000b800000 */
[----:B--2---:R2:W4:Y:S02]  /*1b700*/  SHFL.IDX PT, R0, R16, 0x2, 0x181f ;  /* 0x00581f0010007f89 */ /* 0x00452400000e0000 */
.L_x_5792:
        /* <DEDUP_REMOVED lines=20> */
.L_x_5695:
[----:B------:R-:W-:Y:S05]  /*1b850*/  BSYNC B0 ;  /* 0x0000000000007941 */ /* 0x000fea0003800000 */
.L_x_5694:
[----:B------:R-:W-:Y:S05]  /*1b860*/  BRA.DIV ~URZ, `(.L_x_5696) ;  /* 0x00005bd27f007947 */ /* 0x000fea000b800000 */
[----:B---3--:R3:W2:Y:S04]  /*1b870*/  SHFL.IDX PT, R4, R6, 0x3, 0x181f ;  /* 0x00781f0006047f89 */ /* 0x0086a800000e0000 */
[----:B----4-:R3:W4:Y:S02]  /*1b880*/  SHFL.IDX PT, R0, R16, 0x3, 0x181f ;  /* 0x00781f0010007f89 */ /* 0x01072400000e0000 */
.L_x_5793:
        /* <DEDUP_REMOVED lines=21> */
.L_x_5684:
        /* <DEDUP_REMOVED lines=35> */
.L_x_5794:
[----:B------:R-:W-:Y:S05]  /*1bc10*/  BRA.DIV ~URZ, `(.L_x_5699) ;  /* 0x000059627f007947 */ /* 0x000fea000b800000 */
[----:B------:R3:W4:Y:S02]  /*1bc20*/  SHFL.IDX PT, R0, R6, RZ, 0x1c1f ;  /* 0x001c1fff06007589 */ /* 0x00072400000e0000 */
.L_x_5795:
        /* <DEDUP_REMOVED lines=204> */
.L_x_5701:
[----:B------:R-:W-:Y:S05]  /*1c8f0*/  BSYNC B0 ;  /* 0x0000000000007941 */ /* 0x000fea0003800000 */
.L_x_5700:
[----:B------:R-:W-:Y:S05]  /*1c900*/  BRA.DIV ~URZ, `(.L_x_5702) ;  /* 0x00004ce27f007947 */ /* 0x000fea000b800000 */
[----:B--2---:R2:W1:Y:S04]  /*1c910*/  SHFL.IDX PT, R4, R5, 0x1, 0x1c1f ;  /* 0x003c1f0005047f89 */ /* 0x00446800000e0000 */
[----:B----4-:R2:W4:Y:S02]  /*1c920*/  SHFL.IDX PT, R0, R6, 0x1, 0x1c1f ;  /* 0x003c1f0006007f89 */ /* 0x01052400000e0000 */
.L_x_5796:
        /* <DEDUP_REMOVED lines=212> */
.L_x_5682:
        /* <DEDUP_REMOVED lines=20> */
.L_x_5703:
        /* <DEDUP_REMOVED lines=59> */
.L_x_5705:
[----:B------:R-:W-:Y:S05]  /*1db60*/  BSYNC B0 ;  /* 0x0000000000007941 */ /* 0x000fea0003800000 */
.L_x_5704:
        /* <DEDUP_REMOVED lines=37> */
.L_x_5797:
[----:B------:R-:W-:Y:S05]  /*1ddc0*/  BRA.DIV ~URZ, `(.L_x_5707) ;  /* 0x000039627f007947 */ /* 0x000fea000b800000 */
[----:B------:R4:W1:Y:S02]  /*1ddd0*/  SHFL.IDX PT, R0, R16, RZ, 0x181f ;  /* 0x00181fff10007589 */ /* 0x00086400000e0000 */
.L_x_5798:
        /* <DEDUP_REMOVED lines=20> */
.L_x_5709:
[----:B------:R-:W-:Y:S05]  /*1df20*/  BSYNC B0 ;  /* 0x0000000000007941 */ /* 0x000fea0003800000 */
.L_x_5708:
[----:B------:R-:W-:Y:S05]  /*1df30*/  BRA.DIV ~URZ, `(.L_x_5710) ;  /* 0x000038627f007947 */ /* 0x000fea000b800000 */
[----:B--2---:R2:W3:Y:S04]  /*1df40*/  SHFL.IDX PT, R4, R5, 0x1, 0x181f ;  /* 0x00381f0005047f89 */ /* 0x0044e800000e0000 */
[----:B-1----:R2:W1:Y:S02]  /*1df50*/  SHFL.IDX PT, R0, R16, 0x1, 0x181f ;  /* 0x00381f0010007f89 */ /* 0x00246400000e0000 */
.L_x_5799:
        /* <DEDUP_REMOVED lines=20> */
.L_x_5712:
[----:B------:R-:W-:Y:S05]  /*1e0a0*/  BSYNC B0 ;  /* 0x0000000000007941 */ /* 0x000fea0003800000 */
.L_x_5711:
[----:B------:R-:W-:Y:S05]  /*1e0b0*/  BRA.DIV ~URZ, `(.L_x_5713) ;  /* 0x000037b27f007947 */ /* 0x000fea000b800000 */
[----:B---3--:R3:W2:Y:S02]  /*1e0c0*/  SHFL.IDX PT, R4, R5, 0x2, 0x181f ;  /* 0x00581f0005047f89 */ /* 0x0086a400000e0000 */
.L_x_5800:
[----:B------:R-:W-:Y:S05]  /*1e0d0*/  BRA.DIV ~URZ, `(.L_x_5714) ;  /* 0x000038027f007947 */ /* 0x000fea000b800000 */
[----:B-1----:R1:W3:Y:S02]  /*1e0e0*/  SHFL.IDX PT, R0, R16, 0x2, 0x181f ;  /* 0x00581f0010007f89 */ /* 0x0022e400000e0000 */
.L_x_5801:
        /* <DEDUP_REMOVED lines=20> */
.L_x_5716:
[----:B------:R-:W-:Y:S05]  /*1e230*/  BSYNC B0 ;  /* 0x0000000000007941 */ /* 0x000fea0003800000 */
.L_x_5715:
[----:B------:R-:W-:Y:S05]  /*1e240*/  BRA.DIV ~URZ, `(.L_x_5717) ;  /* 0x000037027f007947 */ /* 0x000fea000b800000 */
[----:B--2---:R2:W1:Y:S04]  /*1e250*/  SHFL.IDX PT, R4, R5, 0x3, 0x181f ;  /* 0x00781f0005047f89 */ /* 0x00446800000e0000 */
[----:B---3--:R2:W3:Y:S02]  /*1e260*/  SHFL.IDX PT, R0, R16, 0x3, 0x181f ;  /* 0x00781f0010007f89 */ /* 0x0084e400000e0000 */
.L_x_5802:
        /* <DEDUP_REMOVED lines=19> */
.L_x_5697:
[----:B------:R-:W-:Y:S05]  /*1e3a0*/  BSYNC B1 ;  /* 0x0000000000017941 */ /* 0x000fea0003800000 */
.L_x_5681:
        /* <DEDUP_REMOVED lines=18> */
.L_x_5803:
[----:B------:R-:W-:Y:S05]  /*1e4d0*/  BRA.DIV ~URZ, `(.L_x_5720) ;  /* 0x000035b27f007947 */ /* 0x000fea000b800000 */
[----:B------:R4:W1:Y:S02]  /*1e4e0*/  SHFL.IDX PT, R9, R147, 0x1, 0x1f ;  /* 0x00201f0093097f89 */ /* 0x00086400000e0000 */
.L_x_5804:
        /* <DEDUP_REMOVED lines=19> */
.L_x_5805:
        /* <DEDUP_REMOVED lines=16> */
.L_x_5806:
[----:B----4-:R-:W-:Y:S01]  /*1e720*/  IMAD R0, R0, c[0x0][0x538], RZ ;  /* 0x00014e0000007a24 */ /* 0x010fe200078e02ff */
[----:B------:R-:W-:Y:S04]  /*1e730*/  BSSY B1, `(.L_x_5723) ;  /* 0x00000cc000017945 */ /* 0x000fe80003800000 */
[----:B-1----:R-:W-:-:S04]  /*1e740*/  IADD3 R9, R0, R9, RZ ;  /* 0x0000000900097210 */ /* 0x002fc80007ffe0ff */
[----:B---3--:R-:W-:-:S13]  /*1e750*/  ISETP.GT.AND P0, PT, R9, R10, PT ;  /* 0x0000000a0900720c */ /* 0x008fda0003f04270 */
[----:B------:R-:W-:Y:S05]  /*1e760*/  @P0 BRA `(.L_x_5724) ;  /* 0x0000026000000947 */ /* 0x000fea0003800000 */
.L_x_5728:
        /* <DEDUP_REMOVED lines=18> */
.L_x_5807:
        /* <DEDUP_REMOVED lines=16> */
.L_x_5808:
[----:B--2---:R-:W-:-:S05]  /*1e990*/  IMAD R0, R0, c[0x0][0x538], RZ ;  /* 0x00014e0000007a24 */ /* 0x004fca00078e02ff */
[----:B------:R-:W-:-:S04]  /*1e9a0*/  IADD3 R9, R0, R9, RZ ;  /* 0x0000000900097210 */ /* 0x000fc80007ffe0ff */
[----:B------:R-:W-:-:S13]  /*1e9b0*/  ISETP.GT.AND P0, PT, R9, R10, PT ;  /* 0x0000000a0900720c */ /* 0x000fda0003f04270 */
[----:B-1----:R-:W-:Y:S05]  /*1e9c0*/  @!P0 BRA `(.L_x_5728) ;  /* 0xfffffda000008947 */ /* 0x002fea000383ffff */
.L_x_5724:
[----:B------:R-:W-:-:S05]  /*1e9d0*/  IADD3 R9, -R0, R9, RZ ;  /* 0x0000000900097210 */ /* 0x000fca0007ffe1ff */
[----:B------:R-:W-:-:S05]  /*1e9e0*/  IMAD R0, R4, c[0x0][0x538], R9 ;  /* 0x00014e0004007a24 */ /* 0x000fca00078e0209 */
[----:B------:R-:W-:Y:S01]  /*1e9f0*/  ISETP.GT.AND P0, PT, R0, R10, PT ;  /* 0x0000000a0000720c */ /* 0x000fe20003f04270 */
[----:B------:R-:W-:-:S12]  /*1ea00*/  BRA.DIV ~URZ, `(.L_x_5729) ;  /* 0x000034e27f007947 */ /* 0x000fd8000b800000 */
[----:B------:R-:W-:-:S03]  /*1ea10*/  VOTE.ANY R5, PT, !P0 ;  /* 0x0000000000057806 */ /* 0x000fc600040e0100 */
.L_x_5809:
[----:B------:R-:W3:Y:S01]  /*1ea20*/  LDL.LU R2, [R1+0xac] ;  /* 0x0000ac0001027983 */ /* 0x000ee20000300800 */
[----:B------:R-:W3:Y:S02]  /*1ea30*/  POPC R0, R5 ;  /* 0x0000000500007309 */ /* 0x000ee40000000000 */
[----:B---3--:R-:W-:-:S05]  /*1ea40*/  IADD3 R2, R0, R2, RZ ;  /* 0x0000000200027210 */ /* 0x008fca0007ffe0ff */
[----:B------:R1:W-:Y:S01]  /*1ea50*/  STL [R1+0xac], R2 ;  /* 0x0000ac0201007387 */ /* 0x0003e20000100800 */
[----:B------:R-:W-:Y:S05]  /*1ea60*/  BRA.DIV ~URZ, `(.L_x_5730) ;  /* 0x000034d27f007947 */ /* 0x000fea000b800000 */
[----:B------:R3:W4:Y:S04]  /*1ea70*/  SHFL.IDX PT, R6, R6, R0, 0x1f ;  /* 0x00001f0006067589 */ /* 0x00072800000e0000 */
[----:B------:R3:W1:Y:S02]  /*1ea80*/  SHFL.IDX PT, R8, R8, R0, 0x1f ;  /* 0x00001f0008087589 */ /* 0x00066400000e0000 */
.L_x_5810:
[----:B------:R-:W-:Y:S01]  /*1ea90*/  ISETP.NE.AND P0, PT, R5, RZ, PT ;  /* 0x000000ff0500720c */ /* 0x000fe20003f05270 */
[----:B------:R-:W-:-:S12]  /*1eaa0*/  BSSY B0, `(.L_x_5731) ;  /* 0x0000005000007945 */ /* 0x000fd80003800000 */
[----:B------:R-:W-:Y:S05]  /*1eab0*/  @!P0 BRA `(.L_x_5732) ;  /* 0x0000003000008947 */ /* 0x000fea0003800000 */
[----:B---3--:R-:W-:Y:S01]  /*1eac0*/  IADD3 R0, R0, -0x1, RZ ;  /* 0xffffffff00007810 */ /* 0x008fe20007ffe0ff */
[----:B------:R-:W-:Y:S05]  /*1ead0*/  BRA.DIV ~URZ, `(.L_x_5733) ;  /* 0x000035327f007947 */ /* 0x000fea000b800000 */
[----:B------:R3:W2:Y:S02]  /*1eae0*/  SHFL.IDX PT, R11, R4, R0, 0x1f ;  /* 0x00001f00040b7589 */ /* 0x0006a400000e0000 */
.L_x_5732:
[----:B------:R-:W-:Y:S05]  /*1eaf0*/  BSYNC B0 ;  /* 0x0000000000007941 */ /* 0x000fea0003800000 */
.L_x_5731:
        /* <DEDUP_REMOVED lines=68> */
.L_x_5735:
        /* <DEDUP_REMOVED lines=65> */
.L_x_5736:
[----:B------:R-:W-:Y:S05]  /*1f350*/  BSYNC B0 ;  /* 0x0000000000007941 */ /* 0x000fea0003800000 */
.L_x_5734:
[----:B------:R-:W-:-:S04]  /*1f360*/  LOP3.LUT R2, RZ, R2, RZ, 0x33, !PT ;  /* 0x00000002ff027212 */ /* 0x000fc800078e33ff */
[----:B-1----:R-:W-:-:S05]  /*1f370*/  IADD3 R0, R2, R6, RZ ;  /* 0x0000000602007210 */ /* 0x002fca0007ffe0ff */
[----:B------:R1:W-:Y:S01]  /*1f380*/  STL [R1+0x15c], R0 ;  /* 0x00015c0001007387 */ /* 0x0003e20000100800 */
[----:B------:R-:W-:Y:S05]  /*1f390*/  BRA `(.L_x_5737) ;  /* 0x0000005000007947 */ /* 0x000fea0003800000 */
.L_x_5725:
[----:B------:R-:W-:Y:S01]  /*1f3a0*/  MOV R0, c[0x0][0x53c] ;  /* 0x00014f0000007a02 */ /* 0x000fe20000000f00 */
[----:B------:R1:W-:Y:S04]  /*1f3b0*/  STL [R1+0xd4], R10 ;  /* 0x0000d40a01007387 */ /* 0x0003e80000100800 */
[----:B------:R1:W-:Y:S04]  /*1f3c0*/  STL [R1+0x15c], RZ ;  /* 0x00015cff01007387 */ /* 0x0003e80000100800 */
[----:B------:R1:W-:Y:S04]  /*1f3d0*/  STL [R1+0xa8], RZ ;  /* 0x0000a8ff01007387 */ /* 0x0003e80000100800 */
[----:B------:R1:W-:Y:S02]  /*1f3e0*/  STL [R1+0xac], R0 ;  /* 0x0000ac0001007387 */ /* 0x0003e40000100800 */
.L_x_5737:
[----:B------:R-:W-:Y:S05]  /*1f3f0*/  BSYNC B1 ;  /* 0x0000000000017941 */ /* 0x000fea0003800000 */
.L_x_5723:
        /* <DEDUP_REMOVED lines=13> */
.L_x_5718:
[----:B-1----:R-:W3:Y:S02]  /*1f4d0*/  LDL R0, [R1+0xac] ;  /* 0x0000ac0001007983 */ /* 0x002ee40000100800 */
[----:B---3--:R-:W-:-:S13]  /*1f4e0*/  ISETP.GE.AND P0, PT, R0, c[0x0][0x53c], PT ;  /* 0x00014f0000007a0c */ /* 0x008fda0003f06270 */
[----:B--2---:R-:W-:Y:S01]  /*1f4f0*/  @P0 CALL.REL.NOINC `(.L_x_5738) ;  /* 0x0000001000000944 */ /* 0x004fe20003c00000 */
[----:B------:R-:W-:Y:S05]  /*1f500*/  BRA `(.L_x_5739) ;  /* 0xfffe2d0000007947 */ /* 0x000fea000383ffff */
.L_x_5738:
[----:B------:R-:W-:Y:S05]  /*1f510*/  EXIT ;  /* 0x000000000000794d */ /* 0x000fea0003800000 */
.L_x_5494:
[----:B------:R-:W-:Y:S01]  /*1f520*/  IMAD.MOV.U32 R0, RZ, RZ, R5 ;  /* 0x000000ffff007224 */ /* 0x000fe200078e0005 */
[----:B------:R-:W-:Y:S02]  /*1f530*/  MOV R3, 0x1 ;  /* 0x0000000100037802 */ /* 0x000fe40000000f00 */
[----:B------:R-:W-:Y:S02]  /*1f540*/  MOV R2, 0x1f560 ;  /* 0x0001f56000027802 */ /* 0x000fe40000000f00 */
[----:B------:R-:W-:Y:S05]  /*1f550*/  CALL.REL.NOINC `($__internal_94_$__cuda_sm70_shflsync_up_p) ;  /* 0x0000d1c000007944 */ /* 0x000fea0003c00000 */
[----:B------:R-:W-:Y:S01]  /*1f560*/  MOV R0, R4 ;  /* 0x0000000400007202 */ /* 0x000fe20000000f00 */
[----:B------:R-:W-:Y:S05]  /*1f570*/  BRA `(.L_x_5740) ;  /* 0xfffe0f6000007947 */ /* 0x000fea000383ffff */
.L_x_5495:
[----:B------:R-:W-:Y:S01]  /*1f580*/  IMAD.MOV.U32 R0, RZ, RZ, R5 ;  /* 0x000000ffff007224 */ /* 0x000fe200078e0005 */
[----:B------:R-:W-:Y:S02]  /*1f590*/  MOV R3, 0x2 ;  /* 0x0000000200037802 */ /* 0x000fe40000000f00 */
[----:B------:R-:W-:Y:S02]  /*1f5a0*/  MOV R2, 0x1f5c0 ;  /* 0x0001f5c000027802 */ /* 0x000fe40000000f00 */
[----:B------:R-:W-:Y:S05]  /*1f5b0*/  CALL.REL.NOINC `($__internal_94_$__cuda_sm70_shflsync_up_p) ;  /* 0x0000d16000007944 */ /* 0x000fea0003c00000 */
[----:B------:R-:W-:Y:S01]  /*1f5c0*/  SEL R4, R4, RZ, P4 ;  /* 0x000000ff04047207 */ /* 0x000fe20002000000 */
[----:B------:R-:W-:Y:S01]  /*1f5d0*/  IMAD.MOV.U32 R3, RZ, RZ, 0x4 ;  /* 0x00000004ff037424 */ /* 0x000fe200078e00ff */
[----:B------:R-:W-:-:S03]  /*1f5e0*/  MOV R2, 0x1f610 ;  /* 0x0001f61000027802 */ /* 0x000fc60000000f00 */
[----:B------:R-:W-:Y:S02]  /*1f5f0*/  IMAD.IADD R0, R5, 0x1, R4 ;  /* 0x0000000105007824 */ /* 0x000fe400078e0204 */
        /* <DEDUP_REMOVED lines=13> */
[----:B------:R-:W-:Y:S02]  /*1f6d0*/  MOV R236, 0x1f ;  /* 0x0000001f00ec7802 */ /* 0x000fe40000000f00 */
[----:B------:R-:W-:Y:S01]  /*1f6e0*/  MOV R3, 0x1f720 ;  /* 0x0001f72000037802 */ /* 0x000fe20000000f00 */
[----:B------:R-:W-:-:S04]  /*1f6f0*/  IMAD.IADD R4, R0, 0x1, R4 ;  /* 0x0000000100047824 */ /* 0x000fc800078e0204 */
[----:B------:R-:W-:Y:S02]  /*1f700*/  IMAD.MOV.U32 R235, RZ, RZ, R4 ;  /* 0x000000ffffeb7224 */ /* 0x000fe400078e0004 */
[----:B------:R-:W-:Y:S05]  /*1f710*/  CALL.REL.NOINC `($__internal_93_$__cuda_sm70_shflsync_idx_p) ;  /* 0x0000cfa000007944 */ /* 0x000fea0003c00000 */
[----:B------:R-:W-:Y:S01]  /*1f720*/  MOV R0, R237 ;  /* 0x000000ed00007202 */ /* 0x000fe20000000f00 */
[----:B------:R-:W-:Y:S05]  /*1f730*/  BRA `(.L_x_5741) ;  /* 0xfffe0ea000007947 */ /* 0x000fea000383ffff */
.L_x_5497:
[----:B------:R-:W-:Y:S02]  /*1f740*/  SEL R0, RZ, 0x1, P0 ;  /* 0x00000001ff007807 */ /* 0x000fe40000000000 */
[----:B------:R-:W-:Y:S02]  /*1f750*/  MOV R2, 0x1f770 ;  /* 0x0001f77000027802 */ /* 0x000fe40000000f00 */
[----:B------:R-:W-:Y:S05]  /*1f760*/  CALL.REL.NOINC `($__internal_95_$__cuda_sm70_votesync_ballot) ;  /* 0x0000d01000007944 */ /* 0x000fea0003c00000 */
[----:B------:R-:W-:Y:S01]  /*1f770*/  MOV R7, R0 ;  /* 0x0000000000077202 */ /* 0x000fe20000000f00 */
[----:B------:R-:W-:Y:S05]  /*1f780*/  BRA `(.L_x_5742) ;  /* 0xfffe0ee000007947 */ /* 0x000fea000383ffff */
.L_x_5498:
[----:B------:R-:W-:Y:S01]  /*1f790*/  IMAD.MOV.U32 R235, RZ, RZ, R9 ;  /* 0x000000ffffeb7224 */ /* 0x000fe200078e0009 */
[----:B-1----:R-:W-:Y:S01]  /*1f7a0*/  MOV R2, R0 ;  /* 0x0000000000027202 */ /* 0x002fe20000000f00 */
[----:B------:R-:W-:Y:S01]  /*1f7b0*/  IMAD.MOV.U32 R236, RZ, RZ, 0x1f ;  /* 0x0000001fffec7424 */ /* 0x000fe200078e00ff */
[----:B------:R-:W-:Y:S02]  /*1f7c0*/  MOV R3, 0x1f7e0 ;  /* 0x0001f7e000037802 */ /* 0x000fe40000000f00 */
[----:B------:R-:W-:Y:S05]  /*1f7d0*/  CALL.REL.NOINC `($__internal_93_$__cuda_sm70_shflsync_idx_p) ;  /* 0x0000cee000007944 */ /* 0x000fea0003c00000 */
[----:B------:R-:W-:Y:S01]  /*1f7e0*/  IMAD.MOV.U32 R12, RZ, RZ, R237 ;  /* 0x000000ffff0c7224 */ /* 0x000fe200078e00ed */
[----:B------:R-:W-:Y:S01]  /*1f7f0*/  MOV R235, R8 ;  /* 0x0000000800eb7202 */ /* 0x000fe20000000f00 */
[----:B------:R-:W-:Y:S01]  /*1f800*/  IMAD.MOV.U32 R5, RZ, RZ, RZ ;  /* 0x000000ffff057224 */ /* 0x000fe200078e00ff */
[----:B------:R-:W-:Y:S01]  /*1f810*/  MOV R2, R0 ;  /* 0x0000000000027202 */ /* 0x000fe20000000f00 */
[----:B------:R-:W-:Y:S01]  /*1f820*/  IMAD.MOV.U32 R236, RZ, RZ, 0x1f ;  /* 0x0000001fffec7424 */ /* 0x000fe200078e00ff */
[----:B------:R-:W-:-:S02]  /*1f830*/  MOV R3, 0x1f850 ;  /* 0x0001f85000037802 */ /* 0x000fc40000000f00 */
[----:B------:R-:W-:Y:S05]  /*1f840*/  CALL.REL.NOINC `($__internal_93_$__cuda_sm70_shflsync_idx_p) ;  /* 0x0000ce7000007944 */ /* 0x000fea0003c00000 */
[----:B------:R-:W-:Y:S01]  /*1f850*/  MOV R9, R237 ;  /* 0x000000ed00097202 */ /* 0x000fe20000000f00 */
[----:B------:R-:W-:Y:S05]  /*1f860*/  BRA `(.L_x_5743) ;  /* 0xfffe0e7000007947 */ /* 0x000fea000383ffff */
.L_x_5501:
[----:B------:R-:W-:Y:S01]  /*1f870*/  IMAD.MOV.U32 R235, RZ, RZ, R4 ;  /* 0x000000ffffeb7224 */ /* 0x000fe200078e0004 */
[----:B-1----:R-:W-:Y:S01]  /*1f880*/  MOV R2, R0 ;  /* 0x0000000000027202 */ /* 0x002fe20000000f00 */
[----:B------:R-:W-:Y:S01]  /*1f890*/  IMAD.MOV.U32 R236, RZ, RZ, 0x1f ;  /* 0x0000001fffec7424 */ /* 0x000fe200078e00ff */
[----:B------:R-:W-:-:S02]  /*1f8a0*/  MOV R3, 0x1f8c0 ;  /* 0x0001f8c000037802 */ /* 0x000fc40000000f00 */
[----:B---34-:R-:W-:Y:S05]  /*1f8b0*/  CALL.REL.NOINC `($__internal_93_$__cuda_sm70_shflsync_idx_p) ;  /* 0x0000ce0000007944 */ /* 0x018fea0003c00000 */
[----:B------:R-:W-:Y:S01]  /*1f8c0*/  MOV R5, R237 ;  /* 0x000000ed00057202 */ /* 0x000fe20000000f00 */
[----:B------:R-:W-:Y:S05]  /*1f8d0*/  BRA `(.L_x_5500) ;  /* 0xfffe0e6000007947 */ /* 0x000fea000383ffff */
.L_x_5572:
[----:B-1----:R-:W-:Y:S01]  /*1f8e0*/  IMAD.MOV.U32 R235, RZ, RZ, R13 ;  /* 0x000000ffffeb7224 */ /* 0x002fe200078e000d */
[----:B------:R-:W-:Y:S01]  /*1f8f0*/  MOV R2, RZ ;  /* 0x000000ff00027202 */ /* 0x000fe20000000f00 */
[----:B------:R-:W-:Y:S01]  /*1f900*/  IMAD.MOV.U32 R236, RZ, RZ, 0x181f ;  /* 0x0000181fffec7424 */ /* 0x000fe200078e00ff */
[----:B------:R-:W-:-:S02]  /*1f910*/  MOV R3, 0x1f930 ;  /* 0x0001f93000037802 */ /* 0x000fc40000000f00 */
[----:B-----5:R-:W-:Y:S05]  /*1f920*/  CALL.REL.NOINC `($__internal_93_$__cuda_sm70_shflsync_idx_p) ;  /* 0x0000cd9000007944 */ /* 0x020fea0003c00000 */
[----:B------:R-:W-:Y:S01]  /*1f930*/  MOV R4, R237 ;  /* 0x000000ed00047202 */ /* 0x000fe20000000f00 */
[----:B------:R-:W-:Y:S05]  /*1f940*/  BRA `(.L_x_5744) ;  /* 0xfffeafc000007947 */ /* 0x000fea000383ffff */
.L_x_5573:
[----:B------:R-:W-:Y:S01]  /*1f950*/  IMAD.MOV.U32 R235, RZ, RZ, R17 ;  /* 0x000000ffffeb7224 */ /* 0x000fe200078e0011 */
[----:B------:R-:W-:Y:S01]  /*1f960*/  MOV R2, RZ ;  /* 0x000000ff00027202 */ /* 0x000fe20000000f00 */
[----:B------:R-:W-:Y:S01]  /*1f970*/  IMAD.MOV.U32 R236, RZ, RZ, 0x181f ;  /* 0x0000181fffec7424 */ /* 0x000fe200078e00ff */
[----:B------:R-:W-:-:S02]  /*1f980*/  MOV R3, 0x1f9a0 ;  /* 0x0001f9a000037802 */ /* 0x000fc40000000f00 */
[----:B-12--5:R-:W-:Y:S05]  /*1f990*/  CALL.REL.NOINC `($__internal_93_$__cuda_sm70_shflsync_idx_p) ;  /* 0x0000cd2000007944 */ /* 0x026fea0003c00000 */
[----:B------:R-:W-:Y:S01]  /*1f9a0*/  MOV R0, R237 ;  /* 0x000000ed00007202 */ /* 0x000fe20000000f00 */
[----:B------:R-:W-:Y:S05]  /*1f9b0*/  BRA `(.L_x_5745) ;  /* 0xfffeaf7000007947 */ /* 0x000fea000383ffff */
.L_x_5576:
[----:B------:R-:W-:Y:S01]  /*1f9c0*/  IMAD.MOV.U32 R235, RZ, RZ, R13 ;  /* 0x000000ffffeb7224 */ /* 0x000fe200078e000d */
[----:B--2---:R-:W-:Y:S01]  /*1f9d0*/  MOV R2, 0x1 ;  /* 0x0000000100027802 */ /* 0x004fe20000000f00 */
[----:B------:R-:W-:Y:S01]  /*1f9e0*/  IMAD.MOV.U32 R236, RZ, RZ, 0x181f ;  /* 0x0000181fffec7424 */ /* 0x000fe200078e00ff */
[----:B------:R-:W-:-:S02]  /*1f9f0*/  MOV R3, 0x1fa10 ;  /* 0x0001fa1000037802 */ /* 0x000fc40000000f00 */
[----:B-1-345:R-:W-:Y:S05]  /*1fa00*/  CALL.REL.NOINC `($__internal_93_$__cuda_sm70_shflsync_idx_p) ;  /* 0x0000ccb000007944 */ /* 0x03afea0003c00000 */
[----:B------:R-:W-:Y:S01]  /*1fa10*/  IMAD.MOV.U32 R4, RZ, RZ, R237 ;  /* 0x000000ffff047224 */ /* 0x000fe200078e00ed */
[----:B------:R-:W-:Y:S01]  /*1fa20*/  MOV R2, 0x1 ;  /* 0x0000000100027802 */ /* 0x000fe20000000f00 */
[----:B------:R-:W-:Y:S01]  /*1fa30*/  IMAD.MOV.U32 R235, RZ, RZ, R17 ;  /* 0x000000ffffeb7224 */ /* 0x000fe200078e0011 */
[----:B------:R-:W-:-:S02]  /*1fa40*/  MOV R236, 0x181f ;  /* 0x0000181f00ec7802 */ /* 0x000fc40000000f00 */
[----:B------:R-:W-:Y:S02]  /*1fa50*/  MOV R3, 0x1fa70 ;  /* 0x0001fa7000037802 */ /* 0x000fe40000000f00 */
[----:B------:R-:W-:Y:S05]  /*1fa60*/  CALL.REL.NOINC `($__internal_93_$__cuda_sm70_shflsync_idx_p) ;  /* 0x0000cc5000007944 */ /* 0x000fea0003c00000 */
[----:B------:R-:W-:Y:S01]  /*1fa70*/  MOV R0, R237 ;  /* 0x000000ed00007202 */ /* 0x000fe20000000f00 */
[----:B------:R-:W-:Y:S05]  /*1fa80*/  BRA `(.L_x_5746) ;  /* 0xfffeb02000007947 */ /* 0x000fea000383ffff */
.L_x_5579:
[----:B------:R-:W-:Y:S01]  /*1fa90*/  IMAD.MOV.U32 R235, RZ, RZ, R13 ;  /* 0x000000ffffeb7224 */ /* 0x000fe200078e000d */
[----:B-1----:R-:W-:Y:S01]  /*1faa0*/  MOV R2, 0x2 ;  /* 0x0000000200027802 */ /* 0x002fe20000000f00 */
[----:B------:R-:W-:Y:S01]  /*1fab0*/  IMAD.MOV.U32 R236, RZ, RZ, 0x181f ;  /* 0x0000181fffec7424 */ /* 0x000fe200078e00ff */
[----:B------:R-:W-:Y:S02]  /*1fac0*/  MOV R3, 0x1fae0 ;  /* 0x0001fae000037802 */ /* 0x000fe40000000f00 */
[----:B--2345:R-:W-:Y:S05]  /*1fad0*/  CALL.REL.NOINC `($__internal_93_$__cuda_sm70_shflsync_idx_p) ;  /* 0x0000cbe000007944 */ /* 0x03cfea0003c00000 */
[----:B------:R-:W-:Y:S01]  /*1fae0*/  MOV R4, R237 ;  /* 0x000000ed00047202 */ /* 0x000fe20000000f00 */
[----:B------:R-:W-:Y:S05]  /*1faf0*/  BRA `(.L_x_5747) ;  /* 0xfffeb12000007947 */ /* 0x000fea000383ffff */
.L_x_5580:
[----:B------:R-:W-:Y:S01]  /*1fb00*/  IMAD.MOV.U32 R235, RZ, RZ, R17 ;  /* 0x000000ffffeb7224 */ /* 0x000fe200078e0011 */
[----:B------:R-:W-:Y:S01]  /*1fb10*/  MOV R2, 0x2 ;  /* 0x0000000200027802 */ /* 0x000fe20000000f00 */
[----:B------:R-:W-:Y:S01]  /*1fb20*/  IMAD.MOV.U32 R236, RZ, RZ, 0x181f ;  /* 0x0000181fffec7424 */ /* 0x000fe200078e00ff */
[----:B------:R-:W-:Y:S02]  /*1fb30*/  MOV R3, 0x1fb50 ;  /* 0x0001fb5000037802 */ /* 0x000fe40000000f00 */
[----:B-12345:R-:W-:Y:S05]  /*1fb40*/  CALL.REL.NOINC `($__internal_93_$__cuda_sm70_shflsync_idx_p) ;  /* 0x0000cb7000007944 */ /* 0x03efea0003c00000 */
[----:B------:R-:W-:Y:S01]  /*1fb50*/  MOV R0, R237 ;  /* 0x000000ed00007202 */ /* 0x000fe20000000f00 */
[----:B------:R-:W-:Y:S05]  /*1fb60*/  BRA `(.L_x_5748) ;  /* 0xfffeb0d000007947 */ /* 0x000fea000383ffff */
.L_x_5583:
[----:B------:R-:W-:Y:S01]  /*1fb70*/  IMAD.MOV.U32 R235, RZ, RZ, R13 ;  /* 0x000000ffffeb7224 */ /* 0x000fe200078e000d */
[----:B-1----:R-:W-:Y:S01]  /*1fb80*/  MOV R2, 0x3 ;  /* 0x0000000300027802 */ /* 0x002fe20000000f00 */
[----:B------:R-:W-:Y:S01]  /*1fb90*/  IMAD.MOV.U32 R236, RZ, RZ, 0x181f ;  /* 0x0000181fffec7424 */ /* 0x000fe200078e00ff */
[----:B------:R-:W-:-:S02]  /*1fba0*/  MOV R3, 0x1fbc0 ;  /* 0x0001fbc000037802 */ /* 0x000fc40000000f00 */
[----:B--2345:R-:W-:Y:S05]  /*1fbb0*/  CALL.REL.NOINC `($__internal_93_$__cuda_sm70_shflsync_idx_p) ;  /* 0x0000cb0000007944 */ /* 0x03cfea0003c00000 */
        /* <DEDUP_REMOVED lines=8> */
.L_x_5585:
[----:B------:R-:W-:Y:S01]  /*1fc40*/  IMAD.MOV.U32 R235, RZ, RZ, R4 ;  /* 0x000000ffffeb7224 */ /* 0x000fe200078e0004 */
[----:B------:R-:W-:Y:S01]  /*1fc50*/  MOV R2, RZ ;  /* 0x000000ff00027202 */ /* 0x000fe20000000f00 */
[----:B------:R-:W-:Y:S01]  /*1fc60*/  IMAD.MOV.U32 R236, RZ, RZ, 0x181f ;  /* 0x0000181fffec7424 */ /* 0x000fe200078e00ff */
[----:B------:R-:W-:Y:S02]  /*1fc70*/  MOV R3, 0x1fc90 ;  /* 0x0001fc9000037802 */ /* 0x000fe40000000f00 */
[----:B-1234-:R-:W-:Y:S05]  /*1fc80*/  CALL.REL.NOINC `($__internal_93_$__cuda_sm70_shflsync_idx_p) ;  /* 0x0000ca3000007944 */ /* 0x01efea0003c00000 */
[----:B------:R-:W-:Y:S01]  /*1fc90*/  MOV R3, R237 ;  /* 0x000000ed00037202 */ /* 0x000fe20000000f00 */
[----:B------:R-:W-:Y:S05]  /*1fca0*/  BRA `(.L_x_5750) ;  /* 0xfffebd6000007947 */ /* 0x000fea000383ffff */
.L_x_5588:
[----:B------:R-:W-:Y:S01]  /*1fcb0*/  IMAD.MOV.U32 R235, RZ, RZ, R4 ;  /* 0x000000ffffeb7224 */ /* 0x000fe200078e0004 */
[----:B------:R-:W-:Y:S01]  /*1fcc0*/  MOV R2, 0x1 ;  /* 0x0000000100027802 */ /* 0x000fe20000000f00 */
[----:B------:R-:W-:Y:S01]  /*1fcd0*/  IMAD.MOV.U32 R236, RZ, RZ, 0x181f ;  /* 0x0000181fffec7424 */ /* 0x000fe200078e00ff */
[----:B------:R-:W-:Y:S02]  /*1fce0*/  MOV R3, 0x1fd00 ;  /* 0x0001fd0000037802 */ /* 0x000fe40000000f00 */
[----:B-1-3--:R-:W-:Y:S05]  /*1fcf0*/  CALL.REL.NOINC `($__internal_93_$__cuda_sm70_shflsync_idx_p) ;  /* 0x0000c9c000007944 */ /* 0x00afea0003c00000 */
        /* <DEDUP_REMOVED lines=8> */
.L_x_5591:
[----:B------:R-:W-:Y:S01]  /*1fd80*/  IMAD.MOV.U32 R235, RZ, RZ, R6 ;  /* 0x000000ffffeb7224 */ /* 0x000fe200078e0006 */
[----:B------:R-:W-:Y:S01]  /*1fd90*/  MOV R2, RZ ;  /* 0x000000ff00027202 */ /* 0x000fe20000000f00 */
[----:B------:R-:W-:Y:S01]  /*1fda0*/  IMAD.MOV.U32 R236, RZ, RZ, 0x181f ;  /* 0x0000181fffec7424 */ /* 0x000fe200078e00ff */
[----:B------:R-:W-:Y:S02]  /*1fdb0*/  MOV R3, 0x1fdd0 ;  /* 0x0001fdd000037802 */ /* 0x000fe40000000f00 */
[----:B------:R-:W-:Y:S05]  /*1fdc0*/  CALL.REL.NOINC `($__internal_93_$__cuda_sm70_shflsync_idx_p) ;  /* 0x0000c8f000007944 */ /* 0x000fea0003c00000 */
[----:B------:R-:W-:Y:S01]  /*1fdd0*/  MOV R4, R237 ;  /* 0x000000ed00047202 */ /* 0x000fe20000000f00 */
[----:B------:R-:W-:Y:S05]  /*1fde0*/  BRA `(.L_x_5752) ;  /* 0xfffeccc000007947 */ /* 0x000fea000383ffff */
.L_x_5592:
[----:B------:R-:W-:Y:S01]  /*1fdf0*/  IMAD.MOV.U32 R235, RZ, RZ, R13 ;  /* 0x000000ffffeb7224 */ /* 0x000fe200078e000d */
[----:B------:R-:W-:Y:S01]  /*1fe00*/  MOV R2, RZ ;  /* 0x000000ff00027202 */ /* 0x000fe20000000f00 */
[----:B------:R-:W-:Y:S01]  /*1fe10*/  IMAD.MOV.U32 R236, RZ, RZ, 0x181f ;  /* 0x0000181fffec7424 */ /* 0x000fe200078e00ff */
[----:B------:R-:W-:Y:S02]  /*1fe20*/  MOV R3, 0x1fe40 ;  /* 0x0001fe4000037802 */ /* 0x000fe40000000f00 */
[----:B-12---:R-:W-:Y:S05]  /*1fe30*/  CALL.REL.NOINC `($__internal_93_$__cuda_sm70_shflsync_idx_p) ;  /* 0x0000c88000007944 */ /* 0x006fea0003c00000 */
[----:B------:R-:W-:Y:S01]  /*1fe40*/  MOV R0, R237 ;  /* 0x000000ed00007202 */ /* 0x000fe20000000f00 */
[----:B------:R-:W-:Y:S05]  /*1fe50*/  BRA `(.L_x_5753) ;  /* 0xfffecc7000007947 */ /* 0x000fea000383ffff */
.L_x_5595:
[----:B------:R-:W-:Y:S01]  /*1fe60*/  IMAD.MOV.U32 R235, RZ, RZ, R6 ;  /* 0x000000ffffeb7224 */ /* 0x000fe200078e0006 */
[----:B--2---:R-:W-:Y:S01]  /*1fe70*/  MOV R2, 0x1 ;  /* 0x0000000100027802 */ /* 0x004fe20000000f00 */
[----:B------:R-:W-:Y:S01]  /*1fe80*/  IMAD.MOV.U32 R236, RZ, RZ, 0x181f ;  /* 0x0000181fffec7424 */ /* 0x000fe200078e00ff */
[----:B------:R-:W-:-:S02]  /*1fe90*/  MOV R3, 0x1feb0 ;  /* 0x0001feb000037802 */ /* 0x000fc40000000f00 */
[----:B-1-34-:R-:W-:Y:S05]  /*1fea0*/  CALL.REL.NOINC `($__internal_93_$__cuda_sm70_shflsync_idx_p) ;  /* 0x0000c81000007944 */ /* 0x01afea0003c00000 */
        /* <DEDUP_REMOVED lines=8> */
.L_x_5596:
[----:B------:R-:W-:Y:S01]  /*1ff30*/  IMAD.MOV.U32 R235, RZ, RZ, R4 ;  /* 0x000000ffffeb7224 */ /* 0x000fe200078e0004 */
[----:B------:R-:W-:Y:S01]  /*1ff40*/  MOV R2, RZ ;  /* 0x000000ff00027202 */ /* 0x000fe20000000f00 */
[----:B------:R-:W-:Y:S01]  /*1ff50*/  IMAD.MOV.U32 R236, RZ, RZ, 0x1c1f ;  /* 0x00001c1fffec7424 */ /* 0x000fe200078e00ff */
[----:B------:R-:W-:Y:S02]  /*1ff60*/  MOV R3, 0x1ff80 ;  /* 0x0001ff8000037802 */ /* 0x000fe40000000f00 */
[----:B------:R-:W-:Y:S05]  /*1ff70*/  CALL.REL.NOINC `($__internal_93_$__cuda_sm70_shflsync_idx_p) ;  /* 0x0000c74000007944 */ /* 0x000fea0003c00000 */
[----:B------:R-:W-:Y:S01]  /*1ff80*/  MOV R3, R237 ;  /* 0x000000ed00037202 */ /* 0x000fe20000000f00 */
[----:B------:R-:W-:Y:S05]  /*1ff90*/  BRA `(.L_x_5755) ;  /* 0xfffed17000007947 */ /* 0x000fea000383ffff */
.L_x_5601:
[----:B------:R-:W-:Y:S01]  /*1ffa0*/  IMAD.MOV.U32 R235, RZ, RZ, R4 ;  /* 0x000000ffffeb7224 */ /* 0x000fe200078e0004 */
[----:B------:R-:W-:Y:S01]  /*1ffb0*/  MOV R2, 0x1 ;  /* 0x0000000100027802 */ /* 0x000fe20000000f00 */
[----:B------:R-:W-:Y:S01]  /*1ffc0*/  IMAD.MOV.U32 R236, RZ, RZ, 0x1c1f ;  /* 0x00001c1fffec7424 */ /* 0x000fe200078e00ff */
[----:B------:R-:W-:Y:S02]  /*1ffd0*/  MOV R3, 0x1fff0 ;  /* 0x0001fff000037802 */ /* 0x000fe40000000f00 */
[----:B-1----:R-:W-:Y:S05]  /*1ffe0*/  CALL.REL.NOINC `($__internal_93_$__cuda_sm70_shflsync_idx_p) ;  /* 0x0000c6d000007944 */ /* 0x002fea0003c00000 */
[----:B------:R-:W-:Y:S01]  /*1fff0*/  MOV R3, R237 ;  /* 0x000000ed00037202 */ /* 0x000fe20000000f00 */
[----:B------:R-:W-:Y:S05]  /*20000*/  BRA `(.L_x_5756) ;  /* 0xfffed68000007947 */ /* 0x000fea000383ffff */
.L_x_5606:
[----:B------:R-:W-:Y:S01]  /*20010*/  IMAD.MOV.U32 R0, RZ, RZ, R13 ;  /* 0x000000ffff007224 */ /* 0x000fe200078e000d */
[----:B------:R-:W-:-:S02]  /*20020*/  MOV R3, 0x2 ;  /* 0x0000000200037802 */ /* 0x000fc40000000f00 */
[----:B------:R-:W-:Y:S02]  /*20030*/  MOV R2, 0x20050 ;  /* 0x0002005000027802 */ /* 0x000fe40000000f00 */
[----:B------:R-:W-:Y:S05]  /*20040*/  CALL.REL.NOINC `($__internal_92_$__cuda_sm70_shflsync_bfly_p) ;  /* 0x0000c61000007944 */ /* 0x000fea0003c00000 */
[----:B------:R-:W-:Y:S05]  /*20050*/  BRA `(.L_x_5757) ;  /* 0xfffedbe000007947 */ /* 0x000fea000383ffff */
.L_x_5607:
[----:B------:R-:W-:Y:S01]  /*20060*/  IMAD.MOV.U32 R0, RZ, RZ, R13 ;  /* 0x000000ffff007224 */ /* 0x000fe200078e000d */
[----:B------:R-:W-:Y:S02]  /*20070*/  MOV R3, 0x1 ;  /* 0x0000000100037802 */ /* 0x000fe40000000f00 */
[----:B------:R-:W-:Y:S02]  /*20080*/  MOV R2, 0x200a0 ;  /* 0x000200a000027802 */ /* 0x000fe40000000f00 */
[----:B------:R-:W-:Y:S05]  /*20090*/  CALL.REL.NOINC `($__internal_92_$__cuda_sm70_shflsync_bfly_p) ;  /* 0x0000c5c000007944 */ /* 0x000fea0003c00000 */
[----:B------:R-:W-:Y:S01]  /*200a0*/  FMNMX.FTZ R13, R13, R172, !PT ;  /* 0x000000ac0d0d7209 */ /* 0x000fe20007810000 */
[----:B------:R-:W-:Y:S01]  /*200b0*/  IMAD.MOV.U32 R0, RZ, RZ, R6 ;  /* 0x000000ffff007224 */ /* 0x000fe200078e0006 */
[----:B------:R-:W-:Y:S01]  /*200c0*/  MOV R2, 0x200f0 ;  /* 0x000200f000027802 */ /* 0x000fe20000000f00 */
[----:B------:R-:W-:Y:S02]  /*200d0*/  IMAD.MOV.U32 R3, RZ, RZ, 0x2 ;  /* 0x00000002ff037424 */ /* 0x000fe400078e00ff */
[----:B------:R-:W-:Y:S05]  /*200e0*/  CALL.REL.NOINC `($__internal_92_$__cuda_sm70_shflsync_bfly_p) ;  /* 0x0000c57000007944 */ /* 0x000fea0003c00000 */
[----:B------:R-:W-:Y:S01]  /*200f0*/  FMNMX.FTZ R6, R6, R172, !PT ;  /* 0x000000ac06067209 */ /* 0x000fe20007810000 */
[----:B------:R-:W-:Y:S01]  /*20100*/  IMAD.MOV.U32 R3, RZ, RZ, 0x1 ;  /* 0x00000001ff037424 */ /* 0x000fe200078e00ff */
[----:B------:R-:W-:-:S03]  /*20110*/  MOV R2, 0x20140 ;  /* 0x0002014000027802 */ /* 0x000fc60000000f00 */
[----:B------:R-:W-:Y:S02]  /*20120*/  IMAD.MOV.U32 R0, RZ, RZ, R6 ;  /* 0x000000ffff007224 */ /* 0x000fe400078e0006 */
[----:B------:R-:W-:Y:S05]  /*20130*/  CALL.REL.NOINC `($__internal_92_$__cuda_sm70_shflsync_bfly_p) ;  /* 0x0000c52000007944 */ /* 0x000fea0003c00000 */
[----:B------:R-:W-:Y:S05]  /*20140*/  BRA `(.L_x_5758) ;  /* 0xfffedb6000007947 */ /* 0x000fea000383ffff */
.L_x_5615:
[----:B------:R-:W-:Y:S01]  /*20150*/  MOV R2, RZ ;  /* 0x000000ff00027202 */ /* 0x000fe20000000f00 */
[----:B------:R-:W-:Y:S01]  /*20160*/  IMAD.MOV.U32 R235, RZ, RZ, R8 ;  /* 0x000000ffffeb7224 */ /* 0x000fe200078e0008 */
[----:B------:R-:W-:Y:S01]  /*20170*/  MOV R3, 0x201a0 ;  /* 0x000201a000037802 */ /* 0x000fe20000000f00 */
[----:B------:R-:W-:Y:S02]  /*20180*/  IMAD.MOV.U32 R236, RZ, RZ, 0x181f ;  /* 0x0000181fffec7424 */ /* 0x000fe400078e00ff */
[----:B-1234-:R-:W-:Y:S05]  /*20190*/  CALL.REL.NOINC `($__internal_93_$__cuda_sm70_shflsync_idx_p) ;  /* 0x0000c52000007944 */ /* 0x01efea0003c00000 */
[----:B------:R-:W-:Y:S01]  /*201a0*/  MOV R4, R237 ;  /* 0x000000ed00047202 */ /* 0x000fe20000000f00 */
[----:B------:R-:W-:-:S05]  /*201b0*/  BRA `(.L_x_5759) ;  /* 0xfffef06000007947 */ /* 0x000fca000383ffff */
.L_x_5616:
[----:B------:R-:W-:Y:S01]  /*201c0*/  MOV R2, RZ ;  /* 0x000000ff00027202 */ /* 0x000fe20000000f00 */
[----:B------:R-:W-:Y:S01]  /*201d0*/  IMAD.MOV.U32 R235, RZ, RZ, R9 ;  /* 0x000000ffffeb7224 */ /* 0x000fe200078e0009 */
[----:B------:R-:W-:Y:S01]  /*201e0*/  MOV R3, 0x20210 ;  /* 0x0002021000037802 */ /* 0x000fe20000000f00 */
[----:B------:R-:W-:Y:S02]  /*201f0*/  IMAD.MOV.U32 R236, RZ, RZ, 0x181f ;  /* 0x0000181fffec7424 */ /* 0x000fe400078e00ff */
[----:B-1234-:R-:W-:Y:S05]  /*20200*/  CALL.REL.NOINC `($__internal_93_$__cuda_sm70_shflsync_idx_p) ;  /* 0x0000c4b000007944 */ /* 0x01efea0003c00000 */
[----:B------:R-:W-:Y:S01]  /*20210*/  MOV R0, R237 ;  /* 0x000000ed00007202 */ /* 0x000fe20000000f00 */
[----:B------:R-:W-:-:S05]  /*20220*/  BRA `(.L_x_5760) ;  /* 0xfffef01000007947 */ /* 0x000fca000383ffff */
.L_x_5617:
[----:B---3--:R-:W-:Y:S01]  /*20230*/  MOV R2, 0x1 ;  /* 0x0000000100027802 */ /* 0x008fe20000000f00 */
[----:B------:R-:W-:Y:S01]  /*20240*/  IMAD.MOV.U32 R235, RZ, RZ, R8 ;  /* 0x000000ffffeb7224 */ /* 0x000fe200078e0008 */
[----:B------:R-:W-:Y:S01]  /*20250*/  MOV R3, 0x20280 ;  /* 0x0002028000037802 */ /* 0x000fe20000000f00 */
[----:B------:R-:W-:Y:S02]  /*20260*/  IMAD.MOV.U32 R236, RZ, RZ, 0x181f ;  /* 0x0000181fffec7424 */ /* 0x000fe400078e00ff */
[----:B-12-4-:R-:W-:Y:S05]  /*20270*/  CALL.REL.NOINC `($__internal_93_$__cuda_sm70_shflsync_idx_p) ;  /* 0x0000c44000007944 */ /* 0x016fea0003c00000 */
[----:B------:R-:W-:Y:S01]  /*20280*/  MOV R2, 0x1 ;  /* 0x0000000100027802 */ /* 0x000fe20000000f00 */
[----:B------:R-:W-:Y:S01]  /*20290*/  IMAD.MOV.U32 R4, RZ, RZ, R237 ;  /* 0x000000ffff047224 */ /* 0x000fe200078e00ed */
[----:B------:R-:W-:Y:S01]  /*202a0*/  MOV R236, 0x181f ;  /* 0x0000181f00ec7802 */ /* 0x000fe20000000f00 */
[----:B------:R-:W-:Y:S01]  /*202b0*/  IMAD.MOV.U32 R235, RZ, RZ, R9 ;  /* 0x000000ffffeb7224 */ /* 0x000fe200078e0009 */
[----:B------:R-:W-:Y:S02]  /*202c0*/  MOV R3, 0x202e0 ;  /* 0x000202e000037802 */ /* 0x000fe40000000f00 */
[----:B------:R-:W-:Y:S05]  /*202d0*/  CALL.REL.NOINC `($__internal_93_$__cuda_sm70_shflsync_idx_p) ;  /* 0x0000c3e000007944 */ /* 0x000fea0003c00000 */
[----:B------:R-:W-:Y:S01]  /*202e0*/  MOV R0, R237 ;  /* 0x000000ed00007202 */ /* 0x000fe20000000f00 */
[----:B------:R-:W-:-:S05]  /*202f0*/  BRA `(.L_x_5761) ;  /* 0xfffef18000007947 */ /* 0x000fca000383ffff */
.L_x_5620:
[----:B------:R-:W-:Y:S01]  /*20300*/  MOV R2, RZ ;  /* 0x000000ff00027202 */ /* 0x000fe20000000f00 */
[----:B------:R-:W-:Y:S01]  /*20310*/  IMAD.MOV.U32 R235, RZ, RZ, R174 ;  /* 0x000000ffffeb7224 */ /* 0x000fe200078e00ae */
[----:B------:R-:W-:Y:S01]  /*20320*/  MOV R3, 0x20350 ;  /* 0x0002035000037802 */ /* 0x000fe20000000f00 */
[----:B------:R-:W-:Y:S02]  /*20330*/  IMAD.MOV.U32 R236, RZ, RZ, 0x181f ;  /* 0x0000181fffec7424 */ /* 0x000fe400078e00ff */
[----:B------:R-:W-:Y:S05]  /*20340*/  CALL.REL.NOINC `($__internal_93_$__cuda_sm70_shflsync_idx_p) ;  /* 0x0000c37000007944 */ /* 0x000fea0003c00000 */
[----:B------:R-:W-:Y:S01]  /*20350*/  MOV R4, R237 ;  /* 0x000000ed00047202 */ /* 0x000fe20000000f00 */
[----:B------:R-:W-:-:S05]  /*20360*/  BRA `(.L_x_5762) ;  /* 0xfffeff0000007947 */ /* 0x000fca000383ffff */
.L_x_5621:
[----:B------:R-:W-:Y:S01]  /*20370*/  MOV R2, RZ ;  /* 0x000000ff00027202 */ /* 0x000fe20000000f00 */
[----:B------:R-:W-:Y:S01]  /*20380*/  IMAD.MOV.U32 R235, RZ, RZ, R175 ;  /* 0x000000ffffeb7224 */ /* 0x000fe200078e00af */
[----:B------:R-:W-:Y:S01]  /*20390*/  MOV R3, 0x203c0 ;  /* 0x000203c000037802 */ /* 0x000fe20000000f00 */
[----:B------:R-:W-:Y:S02]  /*203a0*/  IMAD.MOV.U32 R236, RZ, RZ, 0x181f ;  /* 0x0000181fffec7424 */ /* 0x000fe400078e00ff */
[----:B-12---:R-:W-:Y:S05]  /*203b0*/  CALL.REL.NOINC `($__internal_93_$__cuda_sm70_shflsync_idx_p) ;  /* 0x0000c30000007944 */ /* 0x006fea0003c00000 */
[----:B------:R-:W-:Y:S01]  /*203c0*/  MOV R0, R237 ;  /* 0x000000ed00007202 */ /* 0x000fe20000000f00 */
[----:B------:R-:W-:-:S05]  /*203d0*/  BRA `(.L_x_5763) ;  /* 0xfffefeb000007947 */ /* 0x000fca000383ffff */
.L_x_5622:
[----:B--2---:R-:W-:Y:S01]  /*203e0*/  MOV R2, 0x1 ;  /* 0x0000000100027802 */ /* 0x004fe20000000f00 */
[----:B------:R-:W-:Y:S01]  /*203f0*/  IMAD.MOV.U32 R235, RZ, RZ, R174 ;  /* 0x000000ffffeb7224 */ /* 0x000fe200078e00ae */
[----:B------:R-:W-:Y:S01]  /*20400*/  MOV R3, 0x20430 ;  /* 0x0002043000037802 */ /* 0x000fe20000000f00 */
[----:B------:R-:W-:Y:S03]  /*20410*/  IMAD.MOV.U32 R236, RZ, RZ, 0x181f ;  /* 0x0000181fffec7424 */ /* 0x000fe600078e00ff */
[----:B-1-3--:R-:W-:Y:S05]  /*20420*/  CALL.REL.NOINC `($__internal_93_$__cuda_sm70_shflsync_idx_p) ;  /* 0x0000c29000007944 */ /* 0x00afea0003c00000 */
        /* <DEDUP_REMOVED lines=8> */
.L_x_5623:
[----:B------:R-:W-:Y:S01]  /*204b0*/  MOV R2, RZ ;  /* 0x000000ff00027202 */ /* 0x000fe20000000f00 */
[----:B------:R-:W-:Y:S01]  /*204c0*/  IMAD.MOV.U32 R235, RZ, RZ, R14 ;  /* 0x000000ffffeb7224 */ /* 0x000fe200078e000e */
[----:B------:R-:W-:Y:S01]  /*204d0*/  MOV R3, 0x20500 ;  /* 0x0002050000037802 */ /* 0x000fe20000000f00 */
[----:B------:R-:W-:Y:S02]  /*204e0*/  IMAD.MOV.U32 R236, RZ, RZ, 0x1c1f ;  /* 0x00001c1fffec7424 */ /* 0x000fe400078e00ff */
[----:B---3--:R-:W-:Y:S05]  /*204f0*/  CALL.REL.NOINC `($__internal_93_$__cuda_sm70_shflsync_idx_p) ;  /* 0x0000c1c000007944 */ /* 0x008fea0003c00000 */
[----:B------:R-:W-:Y:S01]  /*20500*/  MOV R3, R237 ;  /* 0x000000ed00037202 */ /* 0x000fe20000000f00 */
[----:B------:R-:W-:-:S05]  /*20510*/  BRA `(.L_x_5765) ;  /* 0xffff01f000007947 */ /* 0x000fca000383ffff */
.L_x_5628:
[----:B------:R-:W-:Y:S01]  /*20520*/  MOV R2, 0x1 ;  /* 0x0000000100027802 */ /* 0x000fe20000000f00 */
[----:B------:R-:W-:Y:S01]  /*20530*/  IMAD.MOV.U32 R235, RZ, RZ, R14 ;  /* 0x000000ffffeb7224 */ /* 0x000fe200078e000e */
[----:B------:R-:W-:Y:S01]  /*20540*/  MOV R3, 0x20570 ;  /* 0x0002057000037802 */ /* 0x000fe20000000f00 */
[----:B------:R-:W-:Y:S02]  /*20550*/  IMAD.MOV.U32 R236, RZ, RZ, 0x1c1f ;  /* 0x00001c1fffec7424 */ /* 0x000fe400078e00ff */
[----:B-1----:R-:W-:Y:S05]  /*20560*/  CALL.REL.NOINC `($__internal_93_$__cuda_sm70_shflsync_idx_p) ;  /* 0x0000c15000007944 */ /* 0x002fea0003c00000 */
[----:B------:R-:W-:Y:S01]  /*20570*/  MOV R3, R237 ;  /* 0x000000ed00037202 */ /* 0x000fe20000000f00 */
[----:B------:R-:W-:-:S05]  /*20580*/  BRA `(.L_x_5766) ;  /* 0xffff072000007947 */ /* 0x000fca000383ffff */
.L_x_5633:
[----:B------:R-:W-:Y:S02]  /*20590*/  MOV R3, 0x2 ;  /* 0x0000000200037802 */ /* 0x000fe40000000f00 */
[----:B------:R-:W-:Y:S02]  /*205a0*/  MOV R2, 0x205c0 ;  /* 0x000205c000027802 */ /* 0x000fe40000000f00 */
[----:B-12---:R-:W-:Y:S05]  /*205b0*/  CALL.REL.NOINC `($__internal_92_$__cuda_sm70_shflsync_bfly_p) ;  /* 0x0000c0a000007944 */ /* 0x006fea0003c00000 */
[----:B------:R-:W-:Y:S01]  /*205c0*/  MOV R2, R172 ;  /* 0x000000ac00027202 */ /* 0x000fe20000000f00 */
[----:B------:R-:W-:-:S05]  /*205d0*/  BRA `(.L_x_5767) ;  /* 0xffff0cc000007947 */ /* 0x000fca000383ffff */
.L_x_5634:
[----:B------:R-:W-:Y:S02]  /*205e0*/  MOV R3, 0x1 ;  /* 0x0000000100037802 */ /* 0x000fe40000000f00 */
[----:B------:R-:W-:Y:S02]  /*205f0*/  MOV R2, 0x20610 ;  /* 0x0002061000027802 */ /* 0x000fe40000000f00 */
[----:B-12---:R-:W-:Y:S05]  /*20600*/  CALL.REL.NOINC `($__internal_92_$__cuda_sm70_shflsync_bfly_p) ;  /* 0x0000c05000007944 */ /* 0x006fea0003c00000 */
[----:B------:R-:W-:Y:S01]  /*20610*/  IMAD.MOV.U32 R3, RZ, RZ, 0x2 ;  /* 0x00000002ff037424 */ /* 0x000fe200078e00ff */
[----:B------:R-:W-:Y:S01]  /*20620*/  FMNMX.FTZ R4, R0, R172, !PT ;  /* 0x000000ac00047209 */ /* 0x000fe20007810000 */
[----:B------:R-:W-:Y:S01]  /*20630*/  IMAD.MOV.U32 R0, RZ, RZ, R8 ;  /* 0x000000ffff007224 */ /* 0x000fe200078e0008 */
[----:B------:R-:W-:Y:S02]  /*20640*/  MOV R2, 0x20660 ;  /* 0x0002066000027802 */ /* 0x000fe40000000f00 */
[----:B------:R-:W-:Y:S05]  /*20650*/  CALL.REL.NOINC `($__internal_92_$__cuda_sm70_shflsync_bfly_p) ;  /* 0x0000c00000007944 */ /* 0x000fea0003c00000 */
[----:B------:R-:W-:Y:S01]  /*20660*/  FMNMX.FTZ R0, R8, R172, !PT ;  /* 0x000000ac08007209 */ /* 0x000fe20007810000 */
[----:B------:R-:W-:Y:S01]  /*20670*/  IMAD.MOV.U32 R3, RZ, RZ, 0x1 ;  /* 0x00000001ff037424 */ /* 0x000fe200078e00ff */
[----:B------:R-:W-:Y:S02]  /*20680*/  MOV R2, 0x206a0 ;  /* 0x000206a000027802 */ /* 0x000fe40000000f00 */
[----:B------:R-:W-:Y:S05]  /*20690*/  CALL.REL.NOINC `($__internal_92_$__cuda_sm70_shflsync_bfly_p) ;  /* 0x0000bfc000007944 */ /* 0x000fea0003c00000 */
[----:B------:R-:W-:Y:S01]  /*206a0*/  MOV R2, R172 ;  /* 0x000000ac00027202 */ /* 0x000fe20000000f00 */
[----:B------:R-:W-:-:S05]  /*206b0*/  BRA `(.L_x_5768) ;  /* 0xffff0c5000007947 */ /* 0x000fca000383ffff */
.L_x_5643:
[----:B------:R-:W-:Y:S01]  /*206c0*/  MOV R2, RZ ;  /* 0x000000ff00027202 */ /* 0x000fe20000000f00 */
[----:B------:R-:W-:Y:S01]  /*206d0*/  IMAD.MOV.U32 R235, RZ, RZ, R9 ;  /* 0x000000ffffeb7224 */ /* 0x000fe200078e0009 */
[----:B------:R-:W-:Y:S01]  /*206e0*/  MOV R3, 0x20710 ;  /* 0x0002071000037802 */ /* 0x000fe20000000f00 */
[----:B------:R-:W-:Y:S02]  /*206f0*/  IMAD.MOV.U32 R236, RZ, RZ, 0x181f ;  /* 0x0000181fffec7424 */ /* 0x000fe400078e00ff */
[----:B-1234-:R-:W-:Y:S05]  /*20700*/  CALL.REL.NOINC `($__internal_93_$__cuda_sm70_shflsync_idx_p) ;  /* 0x0000bfb000007944 */ /* 0x01efea0003c00000 */
[----:B------:R-:W-:Y:S01]  /*20710*/  MOV R8, R237 ;  /* 0x000000ed00087202 */ /* 0x000fe20000000f00 */
[----:B------:R-:W-:-:S05]  /*20720*/  BRA `(.L_x_5769) ;  /* 0xffff280000007947 */ /* 0x000fca000383ffff */
.L_x_5644:
[----:B------:R-:W-:Y:S01]  /*20730*/  MOV R2, RZ ;  /* 0x000000ff00027202 */ /* 0x000fe20000000f00 */
[----:B------:R-:W-:Y:S01]  /*20740*/  IMAD.MOV.U32 R235, RZ, RZ, R10 ;  /* 0x000000ffffeb7224 */ /* 0x000fe200078e000a */
[----:B------:R-:W-:Y:S01]  /*20750*/  MOV R3, 0x20780 ;  /* 0x0002078000037802 */ /* 0x000fe20000000f00 */
[----:B------:R-:W-:Y:S02]  /*20760*/  IMAD.MOV.U32 R236, RZ, RZ, 0x181f ;  /* 0x0000181fffec7424 */ /* 0x000fe400078e00ff */
[----:B-1234-:R-:W-:Y:S05]  /*20770*/  CALL.REL.NOINC `($__internal_93_$__cuda_sm70_shflsync_idx_p) ;  /* 0x0000bf4000007944 */ /* 0x01efea0003c00000 */
[----:B------:R-:W-:Y:S01]  /*20780*/  MOV R0, R237 ;  /* 0x000000ed00007202 */ /* 0x000fe20000000f00 */
[----:B------:R-:W-:-:S05]  /*20790*/  BRA `(.L_x_5770) ;  /* 0xffff27b000007947 */ /* 0x000fca000383ffff */
.L_x_5645:
        /* <DEDUP_REMOVED lines=13> */
.L_x_5648:
[----:B------:R-:W-:Y:S01]  /*20870*/  MOV R2, RZ ;  /* 0x000000ff00027202 */ /* 0x000fe20000000f00 */
[----:B------:R-:W-:Y:S01]  /*20880*/  IMAD.MOV.U32 R235, RZ, RZ, R173 ;  /* 0x000000ffffeb7224 */ /* 0x000fe200078e00ad */
[----:B------:R-:W-:Y:S01]  /*20890*/  MOV R3, 0x208c0 ;  /* 0x000208c000037802 */ /* 0x000fe20000000f00 */
[----:B------:R-:W-:Y:S02]  /*208a0*/  IMAD.MOV.U32 R236, RZ, RZ, 0x181f ;  /* 0x0000181fffec7424 */ /* 0x000fe400078e00ff */
[----:B------:R-:W-:Y:S05]  /*208b0*/  CALL.REL.NOINC `($__internal_93_$__cuda_sm70_shflsync_idx_p) ;  /* 0x0000be0000007944 */ /* 0x000fea0003c00000 */
[----:B------:R-:W-:Y:S01]  /*208c0*/  MOV R14, R237 ;  /* 0x000000ed000e7202 */ /* 0x000fe20000000f00 */
[----:B------:R-:W-:-:S05]  /*208d0*/  BRA `(.L_x_5772) ;  /* 0xffff36a000007947 */ /* 0x000fca000383ffff */
.L_x_5649:
[----:B------:R-:W-:Y:S01]  /*208e0*/  MOV R2, RZ ;  /* 0x000000ff00027202 */ /* 0x000fe20000000f00 */
[----:B------:R-:W-:Y:S01]  /*208f0*/  IMAD.MOV.U32 R235, RZ, RZ, R176 ;  /* 0x000000ffffeb7224 */ /* 0x000fe200078e00b0 */
[----:B------:R-:W-:Y:S01]  /*20900*/  MOV R3, 0x20930 ;  /* 0x0002093000037802 */ /* 0x000fe20000000f00 */
[----:B------:R-:W-:Y:S02]  /*20910*/  IMAD.MOV.U32 R236, RZ, RZ, 0x181f ;  /* 0x0000181fffec7424 */ /* 0x000fe400078e00ff */
[----:B-12---:R-:W-:Y:S05]  /*20920*/  CALL.REL.NOINC `($__internal_93_$__cuda_sm70_shflsync_idx_p) ;  /* 0x0000bd9000007944 */ /* 0x006fea0003c00000 */
[----:B------:R-:W-:Y:S01]  /*20930*/  MOV R0, R237 ;  /* 0x000000ed00007202 */ /* 0x000fe20000000f00 */
[----:B------:R-:W-:-:S05]  /*20940*/  BRA `(.L_x_5773) ;  /* 0xffff365000007947 */ /* 0x000fca000383ffff */
.L_x_5650:
        /* <DEDUP_REMOVED lines=13> */
.L_x_5651:
[----:B------:R-:W-:Y:S02]  /*20a20*/  MOV R3, 0x2 ;  /* 0x0000000200037802 */ /* 0x000fe40000000f00 */
[----:B------:R-:W-:Y:S02]  /*20a30*/  MOV R2, 0x20a50 ;  /* 0x00020a5000027802 */ /* 0x000fe40000000f00 */
[----:B---3--:R-:W-:Y:S05]  /*20a40*/  CALL.REL.NOINC `($__internal_92_$__cuda_sm70_shflsync_bfly_p) ;  /* 0x0000bc1000007944 */ /* 0x008fea0003c00000 */
[----:B------:R-:W-:Y:S01]  /*20a50*/  MOV R2, R172 ;  /* 0x000000ac00027202 */ /* 0x000fe20000000f00 */
[----:B------:R-:W-:-:S05]  /*20a60*/  BRA `(.L_x_5775) ;  /* 0xffff3a1000007947 */ /* 0x000fca000383ffff */
.L_x_5652:
[----:B------:R-:W-:Y:S02]  /*20a70*/  MOV R3, 0x1 ;  /* 0x0000000100037802 */ /* 0x000fe40000000f00 */
[----:B------:R-:W-:Y:S02]  /*20a80*/  MOV R2, 0x20aa0 ;  /* 0x00020aa000027802 */ /* 0x000fe40000000f00 */
[----:B---3--:R-:W-:Y:S05]  /*20a90*/  CALL.REL.NOINC `($__internal_92_$__cuda_sm70_shflsync_bfly_p) ;  /* 0x0000bbc000007944 */ /* 0x008fea0003c00000 */
        /* <DEDUP_REMOVED lines=11> */
.L_x_5655:
[----:B-1-34-:R-:W-:Y:S01]  /*20b50*/  MOV R2, RZ ;  /* 0x000000ff00027202 */ /* 0x01afe20000000f00 */
[----:B------:R-:W-:Y:S01]  /*20b60*/  IMAD.MOV.U32 R235, RZ, RZ, R6 ;  /* 0x000000ffffeb7224 */ /* 0x000fe200078e0006 */
[----:B------:R-:W-:Y:S01]  /*20b70*/  MOV R3, 0x20ba0 ;  /* 0x00020ba000037802 */ /* 0x000fe20000000f00 */
[----:B------:R-:W-:Y:S02]  /*20b80*/  IMAD.MOV.U32 R236, RZ, RZ, 0x181f ;  /* 0x0000181fffec7424 */ /* 0x000fe400078e00ff */
[----:B------:R-:W-:Y:S05]  /*20b90*/  CALL.REL.NOINC `($__internal_93_$__cuda_sm70_shflsync_idx_p) ;  /* 0x0000bb2000007944 */ /* 0x000fea0003c00000 */
[----:B------:R-:W-:Y:S01]  /*20ba0*/  MOV R0, R237 ;  /* 0x000000ed00007202 */ /* 0x000fe20000000f00 */
[----:B------:R-:W-:-:S05]  /*20bb0*/  BRA `(.L_x_5777) ;  /* 0xffff526000007947 */ /* 0x000fca000383ffff */
.L_x_5658:
[----:B--2---:R-:W-:Y:S01]  /*20bc0*/  MOV R2, 0x1 ;  /* 0x0000000100027802 */ /* 0x004fe20000000f00 */
[----:B------:R-:W-:Y:S01]  /*20bd0*/  IMAD.MOV.U32 R235, RZ, RZ, R6 ;  /* 0x000000ffffeb7224 */ /* 0x000fe200078e0006 */
[----:B------:R-:W-:Y:S01]  /*20be0*/  MOV R3, 0x20c10 ;  /* 0x00020c1000037802 */ /* 0x000fe20000000f00 */
[----:B------:R-:W-:Y:S02]  /*20bf0*/  IMAD.MOV.U32 R236, RZ, RZ, 0x181f ;  /* 0x0000181fffec7424 */ /* 0x000fe400078e00ff */
[----:B-1----:R-:W-:Y:S05]  /*20c00*/  CALL.REL.NOINC `($__internal_93_$__cuda_sm70_shflsync_idx_p) ;  /* 0x0000bab000007944 */ /* 0x002fea0003c00000 */
        /* <DEDUP_REMOVED lines=8> */
.L_x_5661:
[----:B------:R-:W-:Y:S01]  /*20c90*/  MOV R2, RZ ;  /* 0x000000ff00027202 */ /* 0x000fe20000000f00 */
[----:B------:R-:W-:Y:S01]  /*20ca0*/  IMAD.MOV.U32 R235, RZ, RZ, R13 ;  /* 0x000000ffffeb7224 */ /* 0x000fe200078e000d */
[----:B------:R-:W-:Y:S01]  /*20cb0*/  MOV R3, 0x20ce0 ;  /* 0x00020ce000037802 */ /* 0x000fe20000000f00 */
[----:B------:R-:W-:Y:S02]  /*20cc0*/  IMAD.MOV.U32 R236, RZ, RZ, 0x181f ;  /* 0x0000181fffec7424 */ /* 0x000fe400078e00ff */
[----:B------:R-:W-:Y:S05]  /*20cd0*/  CALL.REL.NOINC `($__internal_93_$__cuda_sm70_shflsync_idx_p) ;  /* 0x0000b9e000007944 */ /* 0x000fea0003c00000 */
[----:B------:R-:W-:Y:S01]  /*20ce0*/  MOV R6, R237 ;  /* 0x000000ed00067202 */ /* 0x000fe20000000f00 */
[----:B------:R-:W-:-:S05]  /*20cf0*/  BRA `(.L_x_5779) ;  /* 0xffff615000007947 */ /* 0x000fca000383ffff */
.L_x_5662:
[----:B------:R-:W-:Y:S01]  /*20d00*/  MOV R2, RZ ;  /* 0x000000ff00027202 */ /* 0x000fe20000000f00 */
[----:B------:R-:W-:Y:S01]  /*20d10*/  IMAD.MOV.U32 R235, RZ, RZ, R174 ;  /* 0x000000ffffeb7224 */ /* 0x000fe200078e00ae */
[----:B------:R-:W-:Y:S01]  /*20d20*/  MOV R3, 0x20d50 ;  /* 0x00020d5000037802 */ /* 0x000fe20000000f00 */
[----:B------:R-:W-:Y:S02]  /*20d30*/  IMAD.MOV.U32 R236, RZ, RZ, 0x181f ;  /* 0x0000181fffec7424 */ /* 0x000fe400078e00ff */
[----:B-12---:R-:W-:Y:S05]  /*20d40*/  CALL.REL.NOINC `($__internal_93_$__cuda_sm70_shflsync_idx_p) ;  /* 0x0000b97000007944 */ /* 0x006fea0003c00000 */
[----:B------:R-:W-:Y:S01]  /*20d50*/  MOV R0, R237 ;  /* 0x000000ed00007202 */ /* 0x000fe20000000f00 */
[----:B------:R-:W-:-:S05]  /*20d60*/  BRA `(.L_x_5780) ;  /* 0xffff610000007947 */ /* 0x000fca000383ffff */
.L_x_5663:
[----:B--2---:R-:W-:Y:S01]  /*20d70*/  MOV R2, 0x1 ;  /* 0x0000000100027802 */ /* 0x004fe20000000f00 */
[----:B------:R-:W-:Y:S01]  /*20d80*/  IMAD.MOV.U32 R235, RZ, RZ, R13 ;  /* 0x000000ffffeb7224 */ /* 0x000fe200078e000d */
[----:B------:R-:W-:Y:S01]  /*20d90*/  MOV R3, 0x20dc0 ;  /* 0x00020dc000037802 */ /* 0x000fe20000000f00 */
[----:B------:R-:W-:Y:S02]  /*20da0*/  IMAD.MOV.U32 R236, RZ, RZ, 0x181f ;  /* 0x0000181fffec7424 */ /* 0x000fe400078e00ff */
        /* <DEDUP_REMOVED lines=9> */
.L_x_5664:
[----:B------:R-:W-:Y:S01]  /*20e40*/  MOV R2, RZ ;  /* 0x000000ff00027202 */ /* 0x000fe20000000f00 */
[----:B------:R-:W-:Y:S01]  /*20e50*/  IMAD.MOV.U32 R235, RZ, RZ, R13 ;  /* 0x000000ffffeb7224 */ /* 0x000fe200078e000d */
[----:B------:R-:W-:Y:S01]  /*20e60*/  MOV R3, 0x20e90 ;  /* 0x00020e9000037802 */ /* 0x000fe20000000f00 */
[----:B------:R-:W-:Y:S02]  /*20e70*/  IMAD.MOV.U32 R236, RZ, RZ, 0x1c1f ;  /* 0x00001c1fffec7424 */ /* 0x000fe400078e00ff */
[----:B------:R-:W-:Y:S05]  /*20e80*/  CALL.REL.NOINC `($__internal_93_$__cuda_sm70_shflsync_idx_p) ;  /* 0x0000b83000007944 */ /* 0x000fea0003c00000 */
[----:B------:R-:W-:Y:S01]  /*20e90*/  MOV R3, R237 ;  /* 0x000000ed00037202 */ /* 0x000fe20000000f00 */
[----:B------:R-:W-:-:S05]  /*20ea0*/  BRA `(.L_x_5782) ;  /* 0xffff643000007947 */ /* 0x000fca000383ffff */
.L_x_5669:
[----:B------:R-:W-:Y:S01]  /*20eb0*/  MOV R2, 0x1 ;  /* 0x0000000100027802 */ /* 0x000fe20000000f00 */
[----:B------:R-:W-:Y:S01]  /*20ec0*/  IMAD.MOV.U32 R235, RZ, RZ, R13 ;  /* 0x000000ffffeb7224 */ /* 0x000fe200078e000d */
[----:B------:R-:W-:Y:S01]  /*20ed0*/  MOV R3, 0x20f00 ;  /* 0x00020f0000037802 */ /* 0x000fe20000000f00 */
[----:B------:R-:W-:Y:S02]  /*20ee0*/  IMAD.MOV.U32 R236, RZ, RZ, 0x1c1f ;  /* 0x00001c1fffec7424 */ /* 0x000fe400078e00ff */
[----:B-1----:R-:W-:Y:S05]  /*20ef0*/  CALL.REL.NOINC `($__internal_93_$__cuda_sm70_shflsync_idx_p) ;  /* 0x0000b7c000007944 */ /* 0x002fea0003c00000 */
[----:B------:R-:W-:Y:S01]  /*20f00*/  MOV R3, R237 ;  /* 0x000000ed00037202 */ /* 0x000fe20000000f00 */
[----:B------:R-:W-:-:S05]  /*20f10*/  BRA `(.L_x_5783) ;  /* 0xffff698000007947 */ /* 0x000fca000383ffff */
.L_x_5674:
[----:B------:R-:W-:Y:S02]  /*20f20*/  MOV R3, 0x2 ;  /* 0x0000000200037802 */ /* 0x000fe40000000f00 */
[----:B------:R-:W-:Y:S02]  /*20f30*/  MOV R2, 0x20f50 ;  /* 0x00020f5000027802 */ /* 0x000fe40000000f00 */
[----:B-12---:R-:W-:Y:S05]  /*20f40*/  CALL.REL.NOINC `($__internal_92_$__cuda_sm70_shflsync_bfly_p) ;  /* 0x0000b71000007944 */ /* 0x006fea0003c00000 */
[----:B------:R-:W-:Y:S01]  /*20f50*/  MOV R2, R172 ;  /* 0x000000ac00027202 */ /* 0x000fe20000000f00 */
[----:B------:R-:W-:-:S05]  /*20f60*/  BRA `(.L_x_5784) ;  /* 0xffff6f4000007947 */ /* 0x000fca000383ffff */
.L_x_5675:
        /* <DEDUP_REMOVED lines=14> */
.L_x_5677:
[----:B------:R-:W-:Y:S01]  /*21050*/  IMAD.MOV.U32 R0, RZ, RZ, R234 ;  /* 0x000000ffff007224 */ /* 0x000fe200078e00ea */
[----:B------:R-:W-:-:S02]  /*21060*/  MOV R3, 0x2 ;  /* 0x0000000200037802 */ /* 0x000fc40000000f00 */
[----:B------:R-:W-:Y:S02]  /*21070*/  MOV R2, 0x21090 ;  /* 0x0002109000027802 */ /* 0x000fe40000000f00 */
[----:B------:R-:W-:Y:S05]  /*21080*/  CALL.REL.NOINC `($__internal_92_$__cuda_sm70_shflsync_bfly_p) ;  /* 0x0000b5d000007944 */ /* 0x000fea0003c00000 */
[----:B------:R-:W-:Y:S01]  /*21090*/  MOV R4, R172 ;  /* 0x000000ac00047202 */ /* 0x000fe20000000f00 */
[----:B------:R-:W-:Y:S05]  /*210a0*/  BRA `(.L_x_5786) ;  /* 0xffff865000007947 */ /* 0x000fea000383ffff */
.L_x_5678:
[----:B------:R-:W-:Y:S01]  /*210b0*/  IMAD.MOV.U32 R0, RZ, RZ, R4 ;  /* 0x000000ffff007224 */ /* 0x000fe200078e0004 */
[----:B------:R-:W-:Y:S02]  /*210c0*/  MOV R3, 0x1 ;  /* 0x0000000100037802 */ /* 0x000fe40000000f00 */
[----:B------:R-:W-:Y:S02]  /*210d0*/  MOV R2, 0x210f0 ;  /* 0x000210f000027802 */ /* 0x000fe40000000f00 */
[----:B-1----:R-:W-:Y:S05]  /*210e0*/  CALL.REL.NOINC `($__internal_92_$__cuda_sm70_shflsync_bfly_p) ;  /* 0x0000b57000007944 */ /* 0x002fea0003c00000 */
[----:B------:R-:W-:Y:S01]  /*210f0*/  FADD.FTZ R4, R4, R172 ;  /* 0x000000ac04047221 */ /* 0x000fe20000010000 */
[----:B------:R-:W-:Y:S02]  /*21100*/  MOV R0, R233 ;  /* 0x000000e900007202 */ /* 0x000fe40000000f00 */
[----:B------:R-:W-:Y:S02]  /*21110*/  MOV R3, 0x2 ;  /* 0x0000000200037802 */ /* 0x000fe40000000f00 */
[----:B------:R-:W-:Y:S02]  /*21120*/  MOV R2, 0x21140 ;  /* 0x0002114000027802 */ /* 0x000fe40000000f00 */
[----:B------:R-:W-:Y:S05]  /*21130*/  CALL.REL.NOINC `($__internal_92_$__cuda_sm70_shflsync_bfly_p) ;  /* 0x0000b52000007944 */ /* 0x000fea0003c00000 */
[----:B------:R-:W-:Y:S01]  /*21140*/  FADD.FTZ R233, R233, R172 ;  /* 0x000000ace9e97221 */ /* 0x000fe20000010000 */
[----:B------:R-:W-:-:S02]  /*21150*/  MOV R3, 0x1 ;  /* 0x0000000100037802 */ /* 0x000fc40000000f00 */
[----:B------:R-:W-:Y:S02]  /*21160*/  MOV R2, 0x21190 ;  /* 0x0002119000027802 */ /* 0x000fe40000000f00 */
[----:B------:R-:W-:Y:S02]  /*21170*/  MOV R0, R233 ;  /* 0x000000e900007202 */ /* 0x000fe40000000f00 */
[----:B------:R-:W-:Y:S05]  /*21180*/  CALL.REL.NOINC `($__internal_92_$__cuda_sm70_shflsync_bfly_p) ;  /* 0x0000b4d000007944 */ /* 0x000fea0003c00000 */
[----:B------:R-:W-:Y:S01]  /*21190*/  MOV R3, R172 ;  /* 0x000000ac00037202 */ /* 0x000fe20000000f00 */
[----:B------:R-:W-:Y:S05]  /*211a0*/  BRA `(.L_x_5787) ;  /* 0xffff85c000007947 */ /* 0x000fea000383ffff */
.L_x_5685:
[----:B--234-:R-:W-:Y:S01]  /*211b0*/  IMAD.MOV.U32 R235, RZ, RZ, R6 ;  /* 0x000000ffffeb7224 */ /* 0x01cfe200078e0006 */
[----:B------:R-:W-:Y:S01]  /*211c0*/  MOV R2, RZ ;  /* 0x000000ff00027202 */ /* 0x000fe20000000f00 */
[----:B------:R-:W-:Y:S01]  /*211d0*/  IMAD.MOV.U32 R236, RZ, RZ, 0x181f ;  /* 0x0000181fffec7424 */ /* 0x000fe200078e00ff */
[----:B------:R-:W-:Y:S02]  /*211e0*/  MOV R3, 0x21200 ;  /* 0x0002120000037802 */ /* 0x000fe40000000f00 */
[----:B-1----:R-:W-:Y:S05]  /*211f0*/  CALL.REL.NOINC `($__internal_93_$__cuda_sm70_shflsync_idx_p) ;  /* 0x0000b4c000007944 */ /* 0x002fea0003c00000 */
[----:B------:R-:W-:Y:S01]  /*21200*/  MOV R4, R237 ;  /* 0x000000ed00047202 */ /* 0x000fe20000000f00 */
[----:B------:R-:W-:Y:S05]  /*21210*/  BRA `(.L_x_5788) ;  /* 0xffffa1c000007947 */ /* 0x000fea000383ffff */
.L_x_5686:
[----:B------:R-:W-:Y:S01]  /*21220*/  IMAD.MOV.U32 R235, RZ, RZ, R16 ;  /* 0x000000ffffeb7224 */ /* 0x000fe200078e0010 */
[----:B------:R-:W-:Y:S01]  /*21230*/  MOV R2, RZ ;  /* 0x000000ff00027202 */ /* 0x000fe20000000f00 */
[----:B------:R-:W-:Y:S01]  /*21240*/  IMAD.MOV.U32 R236, RZ, RZ, 0x181f ;  /* 0x0000181fffec7424 */ /* 0x000fe200078e00ff */
[----:B------:R-:W-:-:S02]  /*21250*/  MOV R3, 0x21270 ;  /* 0x0002127000037802 */ /* 0x000fc40000000f00 */
[----:B-123--:R-:W-:Y:S05]  /*21260*/  CALL.REL.NOINC `($__internal_93_$__cuda_sm70_shflsync_idx_p) ;  /* 0x0000b45000007944 */ /* 0x00efea0003c00000 */
[----:B------:R-:W-:Y:S01]  /*21270*/  MOV R0, R237 ;  /* 0x000000ed00007202 */ /* 0x000fe20000000f00 */
[----:B------:R-:W-:Y:S05]  /*21280*/  BRA `(.L_x_5789) ;  /* 0xffffa17000007947 */ /* 0x000fea000383ffff */
.L_x_5689:
        /* <DEDUP_REMOVED lines=13> */
.L_x_5692:
[----:B------:R-:W-:Y:S01]  /*21360*/  IMAD.MOV.U32 R235, RZ, RZ, R6 ;  /* 0x000000ffffeb7224 */ /* 0x000fe200078e0006 */
[----:B--2---:R-:W-:Y:S01]  /*21370*/  MOV R2, 0x2 ;  /* 0x0000000200027802 */ /* 0x004fe20000000f00 */
[----:B------:R-:W-:Y:S01]  /*21380*/  IMAD.MOV.U32 R236, RZ, RZ, 0x181f ;  /* 0x0000181fffec7424 */ /* 0x000fe200078e00ff */
[----:B------:R-:W-:Y:S02]  /*21390*/  MOV R3, 0x213b0 ;  /* 0x000213b000037802 */ /* 0x000fe40000000f00 */
[----:B-1-34-:R-:W-:Y:S05]  /*213a0*/  CALL.REL.NOINC `($__internal_93_$__cuda_sm70_shflsync_idx_p) ;  /* 0x0000b31000007944 */ /* 0x01afea0003c00000 */
[----:B------:R-:W-:Y:S01]  /*213b0*/  MOV R4, R237 ;  /* 0x000000ed00047202 */ /* 0x000fe20000000f00 */
[----:B------:R-:W-:Y:S05]  /*213c0*/  BRA `(.L_x_5791) ;  /* 0xffffa32000007947 */ /* 0x000fea000383ffff */
.L_x_5693:
[----:B------:R-:W-:Y:S01]  /*213d0*/  IMAD.MOV.U32 R235, RZ, RZ, R16 ;  /* 0x000000ffffeb7224 */ /* 0x000fe200078e0010 */
[----:B--2---:R-:W-:Y:S01]  /*213e0*/  MOV R2, 0x2 ;  /* 0x0000000200027802 */ /* 0x004fe20000000f00 */
[----:B------:R-:W-:Y:S01]  /*213f0*/  IMAD.MOV.U32 R236, RZ, RZ, 0x181f ;  /* 0x0000181fffec7424 */ /* 0x000fe200078e00ff */
[----:B------:R-:W-:Y:S02]  /*21400*/  MOV R3, 0x21420 ;  /* 0x0002142000037802 */ /* 0x000fe40000000f00 */
[----:B-1-34-:R-:W-:Y:S05]  /*21410*/  CALL.REL.NOINC `($__internal_93_$__cuda_sm70_shflsync_idx_p) ;  /* 0x0000b2a000007944 */ /* 0x01afea0003c00000 */
[----:B------:R-:W-:Y:S01]  /*21420*/  MOV R0, R237 ;  /* 0x000000ed00007202 */ /* 0x000fe20000000f00 */
[----:B------:R-:W-:Y:S05]  /*21430*/  BRA `(.L_x_5792) ;  /* 0xffffa2d000007947 */ /* 0x000fea000383ffff */
.L_x_5696:
[----:B------:R-:W-:Y:S01]  /*21440*/  IMAD.MOV.U32 R235, RZ, RZ, R6 ;  /* 0x000000ffffeb7224 */ /* 0x000fe200078e0006 */
[----:B---3--:R-:W-:Y:S01]  /*21450*/  MOV R2, 0x3 ;  /* 0x0000000300027802 */ /* 0x008fe20000000f00 */
        /* <DEDUP_REMOVED lines=11> */
.L_x_5698:
[----:B------:R-:W-:Y:S01]  /*21510*/  IMAD.MOV.U32 R235, RZ, RZ, R5 ;  /* 0x000000ffffeb7224 */ /* 0x000fe200078e0005 */
[----:B------:R-:W-:Y:S01]  /*21520*/  MOV R2, RZ ;  /* 0x000000ff00027202 */ /* 0x000fe20000000f00 */
[----:B------:R-:W-:Y:S01]  /*21530*/  IMAD.MOV.U32 R236, RZ, RZ, 0x1c1f ;  /* 0x00001c1fffec7424 */ /* 0x000fe200078e00ff */
[----:B------:R-:W-:Y:S02]  /*21540*/  MOV R3, 0x21560 ;  /* 0x0002156000037802 */ /* 0x000fe40000000f00 */
[----:B------:R-:W-:Y:S05]  /*21550*/  CALL.REL.NOINC `($__internal_93_$__cuda_sm70_shflsync_idx_p) ;  /* 0x0000b16000007944 */ /* 0x000fea0003c00000 */
[----:B------:R-:W-:Y:S01]  /*21560*/  MOV R4, R237 ;  /* 0x000000ed00047202 */ /* 0x000fe20000000f00 */
[----:B------:R-:W-:Y:S05]  /*21570*/  BRA `(.L_x_5794) ;  /* 0xffffa69000007947 */ /* 0x000fea000383ffff */
.L_x_5699:
[----:B------:R-:W-:Y:S01]  /*21580*/  IMAD.MOV.U32 R235, RZ, RZ, R6 ;  /* 0x000000ffffeb7224 */ /* 0x000fe200078e0006 */
[----:B------:R-:W-:Y:S01]  /*21590*/  MOV R2, RZ ;  /* 0x000000ff00027202 */ /* 0x000fe20000000f00 */
[----:B------:R-:W-:Y:S01]  /*215a0*/  IMAD.MOV.U32 R236, RZ, RZ, 0x1c1f ;  /* 0x00001c1fffec7424 */ /* 0x000fe200078e00ff */
[----:B------:R-:W-:Y:S02]  /*215b0*/  MOV R3, 0x215d0 ;  /* 0x000215d000037802 */ /* 0x000fe40000000f00 */
[----:B-12---:R-:W-:Y:S05]  /*215c0*/  CALL.REL.NOINC `($__internal_93_$__cuda_sm70_shflsync_idx_p) ;  /* 0x0000b0f000007944 */ /* 0x006fea0003c00000 */
[----:B------:R-:W-:Y:S01]  /*215d0*/  MOV R0, R237 ;  /* 0x000000ed00007202 */ /* 0x000fe20000000f00 */
[----:B------:R-:W-:Y:S05]  /*215e0*/  BRA `(.L_x_5795) ;  /* 0xffffa64000007947 */ /* 0x000fea000383ffff */
.L_x_5702:
[----:B------:R-:W-:Y:S01]  /*215f0*/  IMAD.MOV.U32 R235, RZ, RZ, R5 ;  /* 0x000000ffffeb7224 */ /* 0x000fe200078e0005 */
[----:B-1----:R-:W-:Y:S01]  /*21600*/  MOV R2, 0x1 ;  /* 0x0000000100027802 */ /* 0x002fe20000000f00 */
[----:B------:R-:W-:Y:S01]  /*21610*/  IMAD.MOV.U32 R236, RZ, RZ, 0x1c1f ;  /* 0x00001c1fffec7424 */ /* 0x000fe200078e00ff */
[----:B------:R-:W-:-:S02]  /*21620*/  MOV R3, 0x21640 ;  /* 0x0002164000037802 */ /* 0x000fc40000000f00 */
[----:B--234-:R-:W-:Y:S05]  /*21630*/  CALL.REL.NOINC `($__internal_93_$__cuda_sm70_shflsync_idx_p) ;  /* 0x0000b08000007944 */ /* 0x01cfea0003c00000 */
        /* <DEDUP_REMOVED lines=8> */
.L_x_5706:
[----:B------:R-:W-:Y:S01]  /*216c0*/  IMAD.MOV.U32 R235, RZ, RZ, R5 ;  /* 0x000000ffffeb7224 */ /* 0x000fe200078e0005 */
[----:B------:R-:W-:Y:S01]  /*216d0*/  MOV R2, RZ ;  /* 0x000000ff00027202 */ /* 0x000fe20000000f00 */
[----:B------:R-:W-:Y:S01]  /*216e0*/  IMAD.MOV.U32 R236, RZ, RZ, 0x181f ;  /* 0x0000181fffec7424 */ /* 0x000fe200078e00ff */
[----:B------:R-:W-:Y:S02]  /*216f0*/  MOV R3, 0x21710 ;  /* 0x0002171000037802 */ /* 0x000fe40000000f00 */
[----:B---3--:R-:W-:Y:S05]  /*21700*/  CALL.REL.NOINC `($__internal_93_$__cuda_sm70_shflsync_idx_p) ;  /* 0x0000afb000007944 */ /* 0x008fea0003c00000 */
[----:B------:R-:W-:Y:S01]  /*21710*/  MOV R4, R237 ;  /* 0x000000ed00047202 */ /* 0x000fe20000000f00 */
[----:B------:R-:W-:Y:S05]  /*21720*/  BRA `(.L_x_5797) ;  /* 0xffffc69000007947 */ /* 0x000fea000383ffff */
.L_x_5707:
[----:B------:R-:W-:Y:S01]  /*21730*/  IMAD.MOV.U32 R235, RZ, RZ, R16 ;  /* 0x000000ffffeb7224 */ /* 0x000fe200078e0010 */
[----:B------:R-:W-:Y:S01]  /*21740*/  MOV R2, RZ ;  /* 0x000000ff00027202 */ /* 0x000fe20000000f00 */
[----:B------:R-:W-:Y:S01]  /*21750*/  IMAD.MOV.U32 R236, RZ, RZ, 0x181f ;  /* 0x0000181fffec7424 */ /* 0x000fe200078e00ff */
[----:B------:R-:W-:Y:S02]  /*21760*/  MOV R3, 0x21780 ;  /* 0x0002178000037802 */ /* 0x000fe40000000f00 */
[----:B-123--:R-:W-:Y:S05]  /*21770*/  CALL.REL.NOINC `($__internal_93_$__cuda_sm70_shflsync_idx_p) ;  /* 0x0000af4000007944 */ /* 0x00efea0003c00000 */
[----:B------:R-:W-:Y:S01]  /*21780*/  MOV R0, R237 ;  /* 0x000000ed00007202 */ /* 0x000fe20000000f00 */
[----:B------:R-:W-:Y:S05]  /*21790*/  BRA `(.L_x_5798) ;  /* 0xffffc64000007947 */ /* 0x000fea000383ffff */
.L_x_5710:
        /* <DEDUP_REMOVED lines=13> */
.L_x_5713:
[----:B------:R-:W-:Y:S01]  /*21870*/  IMAD.MOV.U32 R235, RZ, RZ, R5 ;  /* 0x000000ffffeb7224 */ /* 0x000fe200078e0005 */
[----:B-1----:R-:W-:Y:S01]  /*21880*/  MOV R2, 0x2 ;  /* 0x0000000200027802 */ /* 0x002fe20000000f00 */
[----:B------:R-:W-:Y:S01]  /*21890*/  IMAD.MOV.U32 R236, RZ, RZ, 0x181f ;  /* 0x0000181fffec7424 */ /* 0x000fe200078e00ff */
[----:B------:R-:W-:Y:S02]  /*218a0*/  MOV R3, 0x218c0 ;  /* 0x000218c000037802 */ /* 0x000fe40000000f00 */
[----:B--234-:R-:W-:Y:S05]  /*218b0*/  CALL.REL.NOINC `($__internal_93_$__cuda_sm70_shflsync_idx_p) ;  /* 0x0000ae0000007944 */ /* 0x01cfea0003c00000 */
[----:B------:R-:W-:Y:S01]  /*218c0*/  MOV R4, R237 ;  /* 0x000000ed00047202 */ /* 0x000fe20000000f00 */
[----:B------:R-:W-:Y:S05]  /*218d0*/  BRA `(.L_x_5800) ;  /* 0xffffc7f000007947 */ /* 0x000fea000383ffff */
.L_x_5714:
[----:B------:R-:W-:Y:S01]  /*218e0*/  IMAD.MOV.U32 R235, RZ, RZ, R16 ;  /* 0x000000ffffeb7224 */ /* 0x000fe200078e0010 */
[----:B-1----:R-:W-:Y:S01]  /*218f0*/  MOV R2, 0x2 ;  /* 0x0000000200027802 */ /* 0x002fe20000000f00 */
[----:B------:R-:W-:Y:S01]  /*21900*/  IMAD.MOV.U32 R236, RZ, RZ, 0x181f ;  /* 0x0000181fffec7424 */ /* 0x000fe200078e00ff */
[----:B------:R-:W-:Y:S02]  /*21910*/  MOV R3, 0x21930 ;  /* 0x0002193000037802 */ /* 0x000fe40000000f00 */
[----:B--234-:R-:W-:Y:S05]  /*21920*/  CALL.REL.NOINC `($__internal_93_$__cuda_sm70_shflsync_idx_p) ;  /* 0x0000ad9000007944 */ /* 0x01cfea0003c00000 */
[----:B------:R-:W-:Y:S01]  /*21930*/  MOV R0, R237 ;  /* 0x000000ed00007202 */ /* 0x000fe20000000f00 */
[----:B------:R-:W-:Y:S05]  /*21940*/  BRA `(.L_x_5801) ;  /* 0xffffc7a000007947 */ /* 0x000fea000383ffff */
.L_x_5717:
        /* <DEDUP_REMOVED lines=13> */
.L_x_5719:
[----:B------:R-:W-:Y:S01]  /*21a20*/  IMAD.MOV.U32 R235, RZ, RZ, R147 ;  /* 0x000000ffffeb7224 */ /* 0x000fe200078e0093 */
[----:B------:R-:W-:Y:S01]  /*21a30*/  MOV R2, RZ ;  /* 0x000000ff00027202 */ /* 0x000fe20000000f00 */
[----:B------:R-:W-:Y:S01]  /*21a40*/  IMAD.MOV.U32 R236, RZ, RZ, 0x1f ;  /* 0x0000001fffec7424 */ /* 0x000fe200078e00ff */
[----:B------:R-:W-:Y:S02]  /*21a50*/  MOV R3, 0x21a70 ;  /* 0x00021a7000037802 */ /* 0x000fe40000000f00 */
[----:B--2---:R-:W-:Y:S05]  /*21a60*/  CALL.REL.NOINC `($__internal_93_$__cuda_sm70_shflsync_idx_p) ;  /* 0x0000ac5000007944 */ /* 0x004fea0003c00000 */
[----:B------:R-:W-:Y:S01]  /*21a70*/  MOV R10, R237 ;  /* 0x000000ed000a7202 */ /* 0x000fe20000000f00 */
[----:B------:R-:W-:Y:S05]  /*21a80*/  BRA `(.L_x_5803) ;  /* 0xffffca4000007947 */ /* 0x000fea000383ffff */
.L_x_5720:
[----:B------:R-:W-:Y:S01]  /*21a90*/  IMAD.MOV.U32 R235, RZ, RZ, R147 ;  /* 0x000000ffffeb7224 */ /* 0x000fe200078e0093 */
[----:B------:R-:W-:Y:S01]  /*21aa0*/  MOV R2, 0x1 ;  /* 0x0000000100027802 */ /* 0x000fe20000000f00 */
[----:B------:R-:W-:Y:S01]  /*21ab0*/  IMAD.MOV.U32 R236, RZ, RZ, 0x1f ;  /* 0x0000001fffec7424 */ /* 0x000fe200078e00ff */
[----:B------:R-:W-:Y:S02]  /*21ac0*/  MOV R3, 0x21ae0 ;  /* 0x00021ae000037802 */ /* 0x000fe40000000f00 */
[----:B-123--:R-:W-:Y:S05]  /*21ad0*/  CALL.REL.NOINC `($__internal_93_$__cuda_sm70_shflsync_idx_p) ;  /* 0x0000abe000007944 */ /* 0x00efea0003c00000 */
[----:B------:R-:W-:Y:S01]  /*21ae0*/  MOV R9, R237 ;  /* 0x000000ed00097202 */ /* 0x000fe20000000f00 */
[----:B------:R-:W-:Y:S05]  /*21af0*/  BRA `(.L_x_5804) ;  /* 0xffffc9f000007947 */ /* 0x000fea000383ffff */
.L_x_5721:
[----:B------:R-:W-:Y:S02]  /*21b00*/  MOV R3, 0x1 ;  /* 0x0000000100037802 */ /* 0x000fe40000000f00 */
[----:B------:R-:W-:-:S02]  /*21b10*/  MOV R2, 0x21b30 ;  /* 0x00021b3000027802 */ /* 0x000fc40000000f00 */
[----:B-1-34-:R-:W-:Y:S05]  /*21b20*/  CALL.REL.NOINC `($__internal_94_$__cuda_sm70_shflsync_up_p) ;  /* 0x0000abf000007944 */ /* 0x01afea0003c00000 */
[----:B------:R-:W-:Y:S05]  /*21b30*/  BRA `(.L_x_5805) ;  /* 0xffffcae000007947 */ /* 0x000fea000383ffff */
.L_x_5722:
[----:B------:R-:W-:Y:S02]  /*21b40*/  MOV R3, 0x2 ;  /* 0x0000000200037802 */ /* 0x000fe40000000f00 */
[----:B------:R-:W-:-:S02]  /*21b50*/  MOV R2, 0x21b70 ;  /* 0x00021b7000027802 */ /* 0x000fc40000000f00 */
[----:B-1-3--:R-:W-:Y:S05]  /*21b60*/  CALL.REL.NOINC `($__internal_94_$__cuda_sm70_shflsync_up_p) ;  /* 0x0000abb000007944 */ /* 0x00afea0003c00000 */
        /* <DEDUP_REMOVED lines=24> */
.L_x_5726:
[----:B------:R-:W-:Y:S02]  /*21cf0*/  MOV R3, 0x1 ;  /* 0x0000000100037802 */ /* 0x000fe40000000f00 */
[----:B------:R-:W-:Y:S02]  /*21d00*/  MOV R2, 0x21d20 ;  /* 0x00021d2000027802 */ /* 0x000fe40000000f00 */
[----:B------:R-:W-:Y:S05]  /*21d10*/  CALL.REL.NOINC `($__internal_94_$__cuda_sm70_shflsync_up_p) ;  /* 0x0000aa0000007944 */ /* 0x000fea0003c00000 */
[----:B------:R-:W-:Y:S01]  /*21d20*/  MOV R2, R4 ;  /* 0x0000000400027202 */ /* 0x000fe20000000f00 */
[----:B------:R-:W-:Y:S05]  /*21d30*/  BRA `(.L_x_5807) ;  /* 0xffffcb5000007947 */ /* 0x000fea000383ffff */
.L_x_5727:
        /* <DEDUP_REMOVED lines=27> */
.L_x_5729:
[----:B------:R-:W-:Y:S02]  /*21ef0*/  SEL R0, RZ, 0x1, P0 ;  /* 0x00000001ff007807 */ /* 0x000fe40000000000 */
[----:B------:R-:W-:Y:S02]  /*21f00*/  MOV R2, 0x21f20 ;  /* 0x00021f2000027802 */ /* 0x000fe40000000f00 */
[----:B--2---:R-:W-:Y:S05]  /*21f10*/  CALL.REL.NOINC `($__internal_95_$__cuda_sm70_votesync_ballot) ;  /* 0x0000a86000007944 */ /* 0x004fea0003c00000 */
[----:B------:R-:W-:Y:S01]  /*21f20*/  MOV R5, R0 ;  /* 0x0000000000057202 */ /* 0x000fe20000000f00 */
[----:B------:R-:W-:Y:S05]  /*21f30*/  BRA `(.L_x_5809) ;  /* 0xffffcae000007947 */ /* 0x000fea000383ffff */
.L_x_5730:
[----:B------:R-:W-:Y:S01]  /*21f40*/  IMAD.MOV.U32 R235, RZ, RZ, R6 ;  /* 0x000000ffffeb7224 */ /* 0x000fe200078e0006 */
[----:B-1----:R-:W-:Y:S01]  /*21f50*/  MOV R2, R0 ;  /* 0x0000000000027202 */ /* 0x002fe20000000f00 */
[----:B------:R-:W-:Y:S01]  /*21f60*/  IMAD.MOV.U32 R236, RZ, RZ, 0x1f ;  /* 0x0000001fffec7424 */ /* 0x000fe200078e00ff */
[----:B------:R-:W-:Y:S02]  /*21f70*/  MOV R3, 0x21f90 ;  /* 0x00021f9000037802 */ /* 0x000fe40000000f00 */
[----:B--2---:R-:W-:Y:S05]  /*21f80*/  CALL.REL.NOINC `($__internal_93_$__cuda_sm70_shflsync_idx_p) ;  /* 0x0000a73000007944 */ /* 0x004fea0003c00000 */
[----:B------:R-:W-:Y:S01]  /*21f90*/  IMAD.MOV.U32 R6, RZ, RZ, R237 ;  /* 0x000000ffff067224 */ /* 0x000fe200078e00ed */
[----:B------:R-:W-:Y:S01]  /*21fa0*/  MOV R2, R0 ;  /* 0x0000000000027202 */ /* 0x000fe20000000f00 */
[----:B------:R-:W-:Y:S01]  /*21fb0*/  IMAD.MOV.U32 R235, RZ, RZ, R8 ;  /* 0x000000ffffeb7224 */ /* 0x000fe200078e0008 */
[----:B------:R-:W-:-:S02]  /*21fc0*/  MOV R236, 0x1f ;  /* 0x0000001f00ec7802 */ /* 0x000fc40000000f00 */
[----:B------:R-:W-:Y:S02]  /*21fd0*/  MOV R3, 0x21ff0 ;  /* 0x00021ff000037802 */ /* 0x000fe40000000f00 */
[----:B------:R-:W-:Y:S05]  /*21fe0*/  CALL.REL.NOINC `($__internal_93_$__cuda_sm70_shflsync_idx_p) ;  /* 0x0000a6d000007944 */ /* 0x000fea0003c00000 */
[----:B------:R-:W-:Y:S01]  /*21ff0*/  MOV R8, R237 ;  /* 0x000000ed00087202 */ /* 0x000fe20000000f00 */
[----:B------:R-:W-:Y:S05]  /*22000*/  BRA `(.L_x_5810) ;  /* 0xffffca8000007947 */ /* 0x000fea000383ffff */
.L_x_5733:
[----:B------:R-:W-:Y:S01]  /*22010*/  IMAD.MOV.U32 R235, RZ, RZ, R4 ;  /* 0x000000ffffeb7224 */ /* 0x000fe200078e0004 */
[----:B-1----:R-:W-:Y:S01]  /*22020*/  MOV R2, R0 ;  /* 0x0000000000027202 */ /* 0x002fe20000000f00 */
[----:B------:R-:W-:Y:S01]  /*22030*/  IMAD.MOV.U32 R236, RZ, RZ, 0x1f ;  /* 0x0000001fffec7424 */ /* 0x000fe200078e00ff */
[----:B------:R-:W-:Y:S02]  /*22040*/  MOV R3, 0x22060 ;  /* 0x0002206000037802 */ /* 0x000fe40000000f00 */
[----:B--2-4-:R-:W-:Y:S05]  /*22050*/  CALL.REL.NOINC `($__internal_93_$__cuda_sm70_shflsync_idx_p) ;  /* 0x0000a66000007944 */ /* 0x014fea0003c00000 */
[----:B------:R-:W-:Y:S01]  /*22060*/  MOV R11, R237 ;  /* 0x000000ed000b7202 */ /* 0x000fe20000000f00 */
[----:B------:R-:W-:Y:S05]  /*22070*/  BRA `(.L_x_5732) ;  /* 0xffffca7000007947 */ /* 0x000fea000383ffff */
        .type           $_ZN7cutlass13device_kernelIN5flash19enable_sm80_to_sm89INS1_16FlashAttnFwdSm80INS1_25CollectiveMainloopFwdSm80ILi8ELi1ELb0EN4cute5tupleIJNS5_1CILi128EEENS7_ILi48EEENS7_ILi256EEEEEELi256ENS_6half_tEfNS_4arch4Sm80ELb0ELb1ELb0ELb1ELb1ELb1ELb1ELb1EEENS1_21CollectiveEpilogueFwdINS6_IJS8_SA_S9_EEENS6_IJNS7_ILi1EEESI_SI_EEESC_SE_Li256ELb1ELb1ELb1ELb0EEENS1_36VarlenDynamicPersistentTileSchedulerILi128ELi48ELi256ELi256ELb1ELb1ELb0ELb1ELb0ELb1EEEEEEEEEvNT_6ParamsE$_ZZN5flash25CollectiveMainloopFwdSm80ILi8ELi1ELb0EN4cute5tupleIJNS1_1CILi128EEENS3_ILi48EEENS3_ILi256EEEEEELi256EN7cutlass6half_tEfNS8_4arch4Sm80ELb0ELb1ELb0ELb1ELb1ELb1ELb1ELb1EE3mmaINS_16FlashAttnFwdSm80ISC_NS_21CollectiveEpilogueFwdINS2_IJS4_S6_S5_EEENS2_IJNS3_ILi1EEESH_SH_EEES9_SB_Li256ELb1ELb1ELb1ELb0EEENS_36VarlenDynamicPersistentTileSchedulerILi128ELi48ELi256ELi256ELb1ELb1ELb0ELb1ELb0ELb1EEEE13SharedStorageENS1_6TensorINS1_11ArrayEngineIfLm128EEENS1_6LayoutINS2_IJNS2_IJNS3_ILi2EEESS_EEESH_NS3_ILi32EEEEEENS2_IJNS2_IJSH_SS_EEENS3_ILi0EEENS3_ILi4EEEEEEEEEENS_7SoftmaxILi2ELi0EEEEEbRKNSC_6ParamsERT0_RT1_iRKNS_16SeqlenInfoQKNewKILb1ELb1EEENS2_IJiiiiEEERT_ENKUlvE_clEv,@function
        .size           $_ZN7cutlass13device_kernelIN5flash19enable_sm80_to_sm89INS1_16FlashAttnFwdSm80INS1_25CollectiveMainloopFwdSm80ILi8ELi1ELb0EN4cute5tupleIJNS5_1CILi128EEENS7_ILi48EEENS7_ILi256EEEEEELi256ENS_6half_tEfNS_4arch4Sm80ELb0ELb1ELb0ELb1ELb1ELb1ELb1ELb1EEENS1_21CollectiveEpilogueFwdINS6_IJS8_SA_S9_EEENS6_IJNS7_ILi1EEESI_SI_EEESC_SE_Li256ELb1ELb1ELb1ELb0EEENS1_36VarlenDynamicPersistentTileSchedulerILi128ELi48ELi256ELi256ELb1ELb1ELb0ELb1ELb0ELb1EEEEEEEEEvNT_6ParamsE$_ZZN5flash25CollectiveMainloopFwdSm80ILi8ELi1ELb0EN4cute5tupleIJNS1_1CILi128EEENS3_ILi48EEENS3_ILi256EEEEEELi256EN7cutlass6half_tEfNS8_4arch4Sm80ELb0ELb1ELb0ELb1ELb1ELb1ELb1ELb1EE3mmaINS_16FlashAttnFwdSm80ISC_NS_21CollectiveEpilogueFwdINS2_IJS4_S6_S5_EEENS2_IJNS3_ILi1EEESH_SH_EEES9_SB_Li256ELb1ELb1ELb1ELb0EEENS_36VarlenDynamicPersistentTileSchedulerILi128ELi48ELi256ELi256ELb1ELb1ELb0ELb1ELb0ELb1EEEE13SharedStorageENS1_6TensorINS1_11ArrayEngineIfLm128EEENS1_6LayoutINS2_IJNS2_IJNS3_ILi2EEESS_EEESH_NS3_ILi32EEEEEENS2_IJNS2_IJSH_SS_EEENS3_ILi0EEENS3_ILi4EEEEEEEEEENS_7SoftmaxILi2ELi0EEEEEbRKNSC_6ParamsERT0_RT1_iRKNS_16SeqlenInfoQKNewKILb1ELb1EEENS2_IJiiiiEEERT_ENKUlvE_clEv,($__internal_92_$__cuda_sm70_shflsync_bfly_p - $_ZN7cutlass13device_kernelIN5flash19enable_sm80_to_sm89INS1_16FlashAttnFwdSm80INS1_25CollectiveMainloopFwdSm80ILi8ELi1ELb0EN4cute5tupleIJNS5_1CILi128EEENS7_ILi48EEENS7_ILi256EEEEEELi256ENS_6half_tEfNS_4arch4Sm80ELb0ELb1ELb0ELb1ELb1ELb1ELb1ELb1EEENS1_21CollectiveEpilogueFwdINS6_IJS8_SA_S9_EEENS6_IJNS7_ILi1EEESI_SI_EEESC_SE_Li256ELb1ELb1ELb1ELb0EEENS1_36VarlenDynamicPersistentTileSchedulerILi128ELi48ELi256ELi256ELb1ELb1ELb0ELb1ELb0ELb1EEEEEEEEEvNT_6ParamsE$_ZZN5flash25CollectiveMainloopFwdSm80ILi8ELi1ELb0EN4cute5tupleIJNS1_1CILi128EEENS3_ILi48EEENS3_ILi256EEEEEELi256EN7cutlass6half_tEfNS8_4arch4Sm80ELb0ELb1ELb0ELb1ELb1ELb1ELb1ELb1EE3mmaINS_16FlashAttnFwdSm80ISC_NS_21CollectiveEpilogueFwdINS2_IJS4_S6_S5_EEENS2_IJNS3_ILi1EEESH_SH_EEES9_SB_Li256ELb1ELb1ELb1ELb0EEENS_36VarlenDynamicPersistentTileSchedulerILi128ELi48ELi256ELi256ELb1ELb1ELb0ELb1ELb0ELb1EEEE13SharedStorageENS1_6TensorINS1_11ArrayEngineIfLm128EEENS1_6LayoutINS2_IJNS2_IJNS3_ILi2EEESS_EEESH_NS3_ILi32EEEEEENS2_IJNS2_IJSH_SS_EEENS3_ILi0EEENS3_ILi4EEEEEEEEEENS_7SoftmaxILi2ELi0EEEEEbRKNSC_6ParamsERT0_RT1_iRKNS_16SeqlenInfoQKNewKILb1ELb1EEENS2_IJiiiiEEERT_ENKUlvE_clEv)
$_ZN7cutlass13device_kernelIN5flash19enable_sm80_to_sm89INS1_16FlashAttnFwdSm80INS1_25CollectiveMainloopFwdSm80ILi8ELi1ELb0EN4cute5tupleIJNS5_1CILi128EEENS7_ILi48EEENS7_ILi256EEEEEELi256ENS_6half_tEfNS_4arch4Sm80ELb0ELb1ELb0ELb1ELb1ELb1ELb1ELb1EEENS1_21CollectiveEpilogueFwdINS6_IJS8_SA_S9_EEENS6_IJNS7_ILi1EEESI_SI_EEESC_SE_Li256ELb1ELb1ELb1ELb0EEENS1_36VarlenDynamicPersistentTileSchedulerILi128ELi48ELi256ELi256ELb1ELb1ELb0ELb1ELb0ELb1EEEEEEEEEvNT_6ParamsE$_ZZN5flash25CollectiveMainloopFwdSm80ILi8ELi1ELb0EN4cute5tupleIJNS1_1CILi128EEENS3_ILi48EEENS3_ILi256EEEEEELi256EN7cutlass6half_tEfNS8_4arch4Sm80ELb0ELb1ELb0ELb1ELb1ELb1ELb1ELb1EE3mmaINS_16FlashAttnFwdSm80ISC_NS_21CollectiveEpilogueFwdINS2_IJS4_S6_S5_EEENS2_IJNS3_ILi1EEESH_SH_EEES9_SB_Li256ELb1ELb1ELb1ELb0EEENS_36VarlenDynamicPersistentTileSchedulerILi128ELi48ELi256ELi256ELb1ELb1ELb0ELb1ELb0ELb1EEEE13SharedStorageENS1_6TensorINS1_11ArrayEngineIfLm128EEENS1_6LayoutINS2_IJNS2_IJNS3_ILi2EEESS_EEESH_NS3_ILi32EEEEEENS2_IJNS2_IJSH_SS_EEENS3_ILi0EEENS3_ILi4EEEEEEEEEENS_7SoftmaxILi2ELi0EEEEEbRKNSC_6ParamsERT0_RT1_iRKNS_16SeqlenInfoQKNewKILb1ELb1EEENS2_IJiiiiEEERT_ENKUlvE_clEv:
        /* <DEDUP_REMOVED lines=9> */
[----:B------:R-:W-:Y:S05]  /*22110*/  RET.REL.NODEC R2 `(_ZN7cutlass13device_kernelIN5flash19enable_sm80_to_sm89INS1_16FlashAttnFwdSm80INS1_25CollectiveMainloopFwdSm80ILi8ELi1ELb0EN4cute5tupleIJNS5_1CILi128EEENS7_ILi48EEENS7_ILi256EEEEEELi256ENS_6half_tEfNS_4arch4Sm80ELb0ELb1ELb0ELb1ELb1ELb1ELb1ELb1EEENS1_21CollectiveEpilogueFwdINS6_IJS8_SA_S9_EEENS6_IJNS7_ILi1EEESI_SI_EEESC_SE_Li256ELb1ELb1ELb1ELb0EEENS1_36VarlenDynamicPersistentTileSchedulerILi128ELi48ELi256ELi256ELb1ELb1ELb0ELb1ELb0ELb1EEEEEEEEEvNT_6ParamsE) ;  /* 0xfffddee002007950 */ /* 0x000fea0003c3ffff */
.L_x_5811:
        /* <DEDUP_REMOVED lines=55> */
.L_x_5887:
[----:B------:R-:W-:Y:S05]  /*22490*/  BRA.DIV ~URZ, `(.L_x_5814) ;  /* 0x000094f27f007947 */ /* 0x000fea000b800000 */
[----:B------:R3:W4:Y:S01]  /*224a0*/  SHFL.IDX PT, R8, R34, RZ, 0x181f ;  /* 0x00181fff22087589 */ /* 0x00072200000e0000 */
[----:B--2---:R-:W-:-:S03]  /*224b0*/  MOV R9, R6 ;  /* 0x0000000600097202 */ /* 0x004fc60000000f00 */
[----:B------:R3:W2:Y:S04]  /*224c0*/  SHFL.IDX PT, R10, R28, RZ, 0x181f ;  /* 0x00181fff1c0a7589 */ /* 0x0006a800000e0000 */
[----:B------:R3:W1:Y:S02]  /*224d0*/  SHFL.IDX PT, R2, R35, RZ, 0x181f ;  /* 0x00181fff23027589 */ /* 0x00066400000e0000 */
.L_x_5888:
        /* <DEDUP_REMOVED lines=54> */
.L_x_5816:
[----:B------:R-:W-:Y:S05]  /*22840*/  BSYNC B0 ;  /* 0x0000000000007941 */ /* 0x000fea0003800000 */
.L_x_5815:
        /* <DEDUP_REMOVED lines=33> */
.L_x_5889:
        /* <DEDUP_REMOVED lines=52> */
.L_x_5819:
[----:B------:R-:W-:Y:S05]  /*22da0*/  BSYNC B0 ;  /* 0x0000000000007941 */ /* 0x000fea0003800000 */
.L_x_5818:
        /* <DEDUP_REMOVED lines=34> */
.L_x_5890:
[----:B------:R-:W-:Y:S05]  /*22fd0*/  BRA.DIV ~URZ, `(.L_x_5821) ;  /* 0x00008d027f007947 */ /* 0x000fea000b800000 */
[----:B------:R4:W1:Y:S01]  /*22fe0*/  SHFL.IDX PT, R8, R34, 0x2, 0x181f ;  /* 0x00581f0022087f89 */ /* 0x00086200000e0000 */
[----:B--23--:R-:W-:-:S03]  /*22ff0*/  MOV R9, R6 ;  /* 0x0000000600097202 */ /* 0x00cfc60000000f00 */
[----:B------:R4:W2:Y:S04]  /*23000*/  SHFL.IDX PT, R10, R28, 0x2, 0x181f ;  /* 0x00581f001c0a7f89 */ /* 0x0008a800000e0000 */
[----:B------:R4:W3:Y:S02]  /*23010*/  SHFL.IDX PT, R2, R35, 0x2, 0x181f ;  /* 0x00581f0023027f89 */ /* 0x0008e400000e0000 */
.L_x_5891:
        /* <DEDUP_REMOVED lines=53> */
.L_x_5823:
[----:B------:R-:W-:Y:S05]  /*23370*/  BSYNC B0 ;  /* 0x0000000000007941 */ /* 0x000fea0003800000 */
.L_x_5822:
        /* <DEDUP_REMOVED lines=39> */
.L_x_5892:
[----:B------:R-:W-:Y:S05]  /*235f0*/  BRA.DIV ~URZ, `(.L_x_5825) ;  /* 0x000088927f007947 */ /* 0x000fea000b800000 */
[----:B------:R3:W1:Y:S04]  /*23600*/  SHFL.IDX PT, R8, R34, 0x3, 0x181f ;  /* 0x00781f0022087f89 */ /* 0x00066800000e0000 */
[----:B------:R3:W4:Y:S04]  /*23610*/  SHFL.IDX PT, R10, R28, 0x3, 0x181f ;  /* 0x00781f001c0a7f89 */ /* 0x00072800000e0000 */
[----:B------:R3:W2:Y:S02]  /*23620*/  SHFL.IDX PT, R2, R35, 0x3, 0x181f ;  /* 0x00781f0023027f89 */ /* 0x0006a400000e0000 */
.L_x_5893:
        /* <DEDUP_REMOVED lines=52> */
.L_x_5827:
[----:B------:R-:W-:Y:S05]  /*23970*/  BSYNC B0 ;  /* 0x0000000000007941 */ /* 0x000fea0003800000 */
.L_x_5826:
        /* <DEDUP_REMOVED lines=104> */
.L_x_5831:
[----:B------:R-:W-:Y:S05]  /*24000*/  BSYNC B0 ;  /* 0x0000000000007941 */ /* 0x000fea0003800000 */
.L_x_5830:
        /* <DEDUP_REMOVED lines=46> */
.L_x_5833:
[----:B------:R-:W-:Y:S05]  /*242f0*/  BSYNC B0 ;  /* 0x0000000000007941 */ /* 0x000fea0003800000 */
.L_x_5832:
        /* <DEDUP_REMOVED lines=46> */
.L_x_5835:
[----:B------:R-:W-:Y:S05]  /*245e0*/  BSYNC B0 ;  /* 0x0000000000007941 */ /* 0x000fea0003800000 */
.L_x_5834:
        /* <DEDUP_REMOVED lines=45> */
.L_x_5829:
[----:B------:R-:W-:Y:S05]  /*248c0*/  BSYNC B1 ;  /* 0x0000000000017941 */ /* 0x000fea0003800000 */
.L_x_5828:
        /* <DEDUP_REMOVED lines=49> */
.L_x_5839:
[----:B------:R-:W-:Y:S05]  /*24be0*/  BSYNC B0 ;  /* 0x0000000000007941 */ /* 0x000fea0003800000 */
.L_x_5838:
        /* <DEDUP_REMOVED lines=46> */
.L_x_5841:
[----:B------:R-:W-:Y:S05]  /*24ed0*/  BSYNC B0 ;  /* 0x0000000000007941 */ /* 0x000fea0003800000 */
.L_x_5840:
        /* <DEDUP_REMOVED lines=46> */
.L_x_5843:
[----:B------:R-:W-:Y:S05]  /*251c0*/  BSYNC B0 ;  /* 0x0000000000007941 */ /* 0x000fea0003800000 */
.L_x_5842:
        /* <DEDUP_REMOVED lines=45> */
.L_x_5837:
[----:B------:R-:W-:Y:S05]  /*254a0*/  BSYNC B1 ;  /* 0x0000000000017941 */ /* 0x000fea0003800000 */
.L_x_5836:
        /* <DEDUP_REMOVED lines=49> */
.L_x_5847:
[----:B------:R-:W-:Y:S05]  /*257c0*/  BSYNC B0 ;  /* 0x0000000000007941 */ /* 0x000fea0003800000 */
.L_x_5846:
        /* <DEDUP_REMOVED lines=46> */
.L_x_5849:
[----:B------:R-:W-:Y:S05]  /*25ab0*/  BSYNC B0 ;  /* 0x0000000000007941 */ /* 0x000fea0003800000 */
.L_x_5848:
        /* <DEDUP_REMOVED lines=46> */
.L_x_5851:
[----:B------:R-:W-:Y:S05]  /*25da0*/  BSYNC B0 ;  /* 0x0000000000007941 */ /* 0x000fea0003800000 */
.L_x_5850:
        /* <DEDUP_REMOVED lines=45> */
.L_x_5845:
[----:B------:R-:W-:Y:S05]  /*26080*/  BSYNC B1 ;  /* 0x0000000000017941 */ /* 0x000fea0003800000 */
.L_x_5844:
[----:B------:R-:W-:Y:S01]  /*26090*/  IADD3 R2, R92, 0x60, RZ ;  /* 0x000000605c027810 */ /* 0x000fe20007ffe0ff */
[----:B------:R-:W-:-:S03]  /*260a0*/  IMAD.MOV.U32 R3, RZ, RZ, 0x0 ;  /* 0x00000000ff037424 */ /* 0x000fc600078e00ff */
[----:B------:R-:W-:Y:S01]  /*260b0*/  ISETP.GE.AND P0, PT, R2, R84, PT ;  /* 0x000000540200720c */ /* 0x000fe20003f06270 */
[----:B------:R-:W-:-:S12]  /*260c0*/  IMAD.MOV.U32 R2, RZ, RZ, R138 ;  /* 0x000000ffff027224 */ /* 0x000fd800078e008a */
[----:B------:R-:W-:Y:S05]  /*260d0*/  @P0 RET.REL.NODEC R2 `(_ZN7cutlass13device_kernelIN5flash19enable_sm80_to_sm89INS1_16FlashAttnFwdSm80INS1_25CollectiveMainloopFwdSm80ILi8ELi1ELb0EN4cute5tupleIJNS5_1CILi128EEENS7_ILi48EEENS7_ILi256EEEEEELi256ENS_6half_tEfNS_4arch4Sm80ELb0ELb1ELb0ELb1ELb1ELb1ELb1ELb1EEENS1_21CollectiveEpilogueFwdINS6_IJS8_SA_S9_EEENS6_IJNS7_ILi1EEESI_SI_EEESC_SE_Li256ELb1ELb1ELb1ELb0EEENS1_36VarlenDynamicPersistentTileSchedulerILi128ELi48ELi256ELi256ELb1ELb1ELb0ELb1ELb0ELb1EEEEEEEEEvNT_6ParamsE) ;  /* 0xfffd9f2002000950 */ /* 0x000fea0003c3ffff */
        /* <DEDUP_REMOVED lines=45> */
.L_x_5853:
[----:B------:R-:W-:Y:S05]  /*263b0*/  BSYNC B0 ;  /* 0x0000000000007941 */ /* 0x000fea0003800000 */
.L_x_5852:
        /* <DEDUP_REMOVED lines=46> */
.L_x_5855:
[----:B------:R-:W-:Y:S05]  /*266a0*/  BSYNC B0 ;  /* 0x0000000000007941 */ /* 0x000fea0003800000 */
.L_x_5854:
        /* <DEDUP_REMOVED lines=46> */
.L_x_5857:
[----:B------:R-:W-:Y:S05]  /*26990*/  BSYNC B0 ;  /* 0x0000000000007941 */ /* 0x000fea0003800000 */
.L_x_5856:
[----:B------:R-:W-:Y:S01]  /*269a0*/  IADD3 R4, R4, 0x60, RZ ;  /* 0x0000006004047810 */ /* 0x000fe20007ffe0ff */
[----:B------:R-:W-:Y:S02]  /*269b0*/  IMAD.MOV.U32 R2, RZ, RZ, R138 ;  /* 0x000000ffff027224 */ /* 0x000fe400078e008a */
[----:B------:R-:W-:Y:S01]  /*269c0*/  IMAD.MOV.U32 R3, RZ, RZ, 0x0 ;  /* 0x00000000ff037424 */ /* 0x000fe200078e00ff */
[----:B------:R-:W-:-:S13]  /*269d0*/  ISETP.GE.AND P0, PT, R4, R0, PT ;  /* 0x000000000400720c */ /* 0x000fda0003f06270 */
[----:B------:R-:W-:Y:S05]  /*269e0*/  @P0 RET.REL.NODEC R2 `(_ZN7cutlass13device_kernelIN5flash19enable_sm80_to_sm89INS1_16FlashAttnFwdSm80INS1_25CollectiveMainloopFwdSm80ILi8ELi1ELb0EN4cute5tupleIJNS5_1CILi128EEENS7_ILi48EEENS7_ILi256EEEEEELi256ENS_6half_tEfNS_4arch4Sm80ELb0ELb1ELb0ELb1ELb1ELb1ELb1ELb1EEENS1_21CollectiveEpilogueFwdINS6_IJS8_SA_S9_EEENS6_IJNS7_ILi1EEESI_SI_EEESC_SE_Li256ELb1ELb1ELb1ELb0EEENS1_36VarlenDynamicPersistentTileSchedulerILi128ELi48ELi256ELi256ELb1ELb1ELb0ELb1ELb0ELb1EEEEEEEEEvNT_6ParamsE) ;  /* 0xfffd961002000950 */ /* 0x000fea0003c3ffff */
        /* <DEDUP_REMOVED lines=44> */
[----:B------:R-:W-:Y:S05]  /*26cb0*/  RET.REL.NODEC R2 `(_ZN7cutlass13device_kernelIN5flash19enable_sm80_to_sm89INS1_16FlashAttnFwdSm80INS1_25CollectiveMainloopFwdSm80ILi8ELi1ELb0EN4cute5tupleIJNS5_1CILi128EEENS7_ILi48EEENS7_ILi256EEEEEELi256ENS_6half_tEfNS_4arch4Sm80ELb0ELb1ELb0ELb1ELb1ELb1ELb1ELb1EEENS1_21CollectiveEpilogueFwdINS6_IJS8_SA_S9_EEENS6_IJNS7_ILi1EEESI_SI_EEESC_SE_Li256ELb1ELb1ELb1ELb0EEENS1_36VarlenDynamicPersistentTileSchedulerILi128ELi48ELi256ELi256ELb1ELb1ELb0ELb1ELb0ELb1EEEEEEEEEvNT_6ParamsE) ;  /* 0xfffd934002007950 */ /* 0x000fea0003c3ffff */
.L_x_5812:
        /* <DEDUP_REMOVED lines=28> */
.L_x_5894:
[----:B------:R-:W-:Y:S05]  /*26e80*/  BRA.DIV ~URZ, `(.L_x_5859) ;  /* 0x000051a27f007947 */ /* 0x000fea000b800000 */
[----:B------:R3:W4:Y:S01]  /*26e90*/  SHFL.IDX PT, R8, R20, RZ, 0x181f ;  /* 0x00181fff14087589 */ /* 0x00072200000e0000 */
[----:B--2---:R-:W-:-:S03]  /*26ea0*/  MOV R9, R4 ;  /* 0x0000000400097202 */ /* 0x004fc60000000f00 */
[----:B------:R3:W2:Y:S04]  /*26eb0*/  SHFL.IDX PT, R6, R16, RZ, 0x181f ;  /* 0x00181fff10067589 */ /* 0x0006a800000e0000 */
[----:B------:R3:W1:Y:S02]  /*26ec0*/  SHFL.IDX PT, R2, R21, RZ, 0x181f ;  /* 0x00181fff15027589 */ /* 0x00066400000e0000 */
.L_x_5895:
        /* <DEDUP_REMOVED lines=36> */
.L_x_5861:
[----:B------:R-:W-:Y:S05]  /*27110*/  BSYNC B0 ;  /* 0x0000000000007941 */ /* 0x000fea0003800000 */
.L_x_5860:
        /* <DEDUP_REMOVED lines=37> */
.L_x_5896:
        /* <DEDUP_REMOVED lines=34> */
.L_x_5864:
[----:B------:R-:W-:Y:S05]  /*27590*/  BSYNC B0 ;  /* 0x0000000000007941 */ /* 0x000fea0003800000 */
.L_x_5863:
        /* <DEDUP_REMOVED lines=32> */
.L_x_5897:
[----:B------:R-:W-:Y:S05]  /*277a0*/  BRA.DIV ~URZ, `(.L_x_5866) ;  /* 0x00004bc27f007947 */ /* 0x000fea000b800000 */
[----:B----4-:R3:W4:Y:S01]  /*277b0*/  SHFL.IDX PT, R8, R20, 0x2, 0x181f ;  /* 0x00581f0014087f89 */ /* 0x01072200000e0000 */
[----:B--2---:R-:W-:-:S03]  /*277c0*/  MOV R9, R4 ;  /* 0x0000000400097202 */ /* 0x004fc60000000f00 */
[----:B------:R3:W2:Y:S04]  /*277d0*/  SHFL.IDX PT, R6, R16, 0x2, 0x181f ;  /* 0x00581f0010067f89 */ /* 0x0006a800000e0000 */
[----:B------:R3:W1:Y:S02]  /*277e0*/  SHFL.IDX PT, R2, R21, 0x2, 0x181f ;  /* 0x00581f0015027f89 */ /* 0x00066400000e0000 */
.L_x_5898:
        /* <DEDUP_REMOVED lines=35> */
.L_x_5868:
[----:B------:R-:W-:Y:S05]  /*27a20*/  BSYNC B0 ;  /* 0x0000000000007941 */ /* 0x000fea0003800000 */
.L_x_5867:
        /* <DEDUP_REMOVED lines=37> */
.L_x_5899:
[----:B------:R-:W-:Y:S05]  /*27c80*/  BRA.DIV ~URZ, `(.L_x_5870) ;  /* 0x000048927f007947 */ /* 0x000fea000b800000 */
[----:B----4-:R4:W1:Y:S01]  /*27c90*/  SHFL.IDX PT, R8, R20, 0x3, 0x181f ;  /* 0x00781f0014087f89 */ /* 0x01086200000e0000 */
[----:B--2---:R-:W-:-:S03]  /*27ca0*/  MOV R9, R4 ;  /* 0x0000000400097202 */ /* 0x004fc60000000f00 */
[----:B------:R4:W2:Y:S04]  /*27cb0*/  SHFL.IDX PT, R6, R16, 0x3, 0x181f ;  /* 0x00781f0010067f89 */ /* 0x0008a800000e0000 */
[----:B------:R4:W3:Y:S02]  /*27cc0*/  SHFL.IDX PT, R2, R21, 0x3, 0x181f ;  /* 0x00781f0015027f89 */ /* 0x0008e400000e0000 */
.L_x_5900:
        /* <DEDUP_REMOVED lines=34> */
.L_x_5872:
[----:B------:R-:W-:Y:S05]  /*27ef0*/  BSYNC B0 ;  /* 0x0000000000007941 */ /* 0x000fea0003800000 */
.L_x_5871:
        /* <DEDUP_REMOVED lines=152> */
.L_x_5876:
[----:B------:R-:W-:Y:S05]  /*28880*/  BSYNC B0 ;  /* 0x0000000000007941 */ /* 0x000fea0003800000 */
.L_x_5875:
        /* <DEDUP_REMOVED lines=108> */
.L_x_5874:
[----:B------:R-:W-:Y:S05]  /*28f50*/  BSYNC B1 ;  /* 0x0000000000017941 */ /* 0x000fea0003800000 */
.L_x_5873:
        /* <DEDUP_REMOVED lines=112> */
.L_x_5880:
[----:B------:R-:W-:Y:S05]  /*29660*/  BSYNC B0 ;  /* 0x0000000000007941 */ /* 0x000fea0003800000 */
.L_x_5879:
        /* <DEDUP_REMOVED lines=107> */
.L_x_5878:
[----:B------:R-:W-:Y:S05]  /*29d20*/  BSYNC B1 ;  /* 0x0000000000017941 */ /* 0x000fea0003800000 */
.L_x_5877:
        /* <DEDUP_REMOVED lines=113> */
.L_x_5884:
[----:B------:R-:W-:Y:S05]  /*2a440*/  BSYNC B0 ;  /* 0x0000000000007941 */ /* 0x000fea0003800000 */
.L_x_5883:
        /* <DEDUP_REMOVED lines=106> */
.L_x_5882:
[----:B------:R-:W-:Y:S05]  /*2aaf0*/  BSYNC B1 ;  /* 0x0000000000017941 */ /* 0x000fea0003800000 */
.L_x_5881:
[----:B------:R-:W-:Y:S01]  /*2ab00*/  IADD3 R4, R92, 0x60, RZ ;  /* 0x000000605c047810 */ /* 0x000fe20007ffe0ff */
[----:B------:R-:W-:-:S02]  /*2ab10*/  IMAD.MOV.U32 R2, RZ, RZ, R138 ;  /* 0x000000ffff027224 */ /* 0x000fc400078e008a */
[----:B------:R-:W-:Y:S01]  /*2ab20*/  IMAD.MOV.U32 R3, RZ, RZ, 0x0 ;  /* 0x00000000ff037424 */ /* 0x000fe200078e00ff */
[----:B------:R-:W-:-:S13]  /*2ab30*/  ISETP.GE.AND P0, PT, R4, R59, PT ;  /* 0x0000003b0400720c */ /* 0x000fda0003f06270 */
[----:B------:R-:W-:Y:S05]  /*2ab40*/  @P0 RET.REL.NODEC R2 `(_ZN7cutlass13device_kernelIN5flash19enable_sm80_to_sm89INS1_16FlashAttnFwdSm80INS1_25CollectiveMainloopFwdSm80ILi8ELi1ELb0EN4cute5tupleIJNS5_1CILi128EEENS7_ILi48EEENS7_ILi256EEEEEELi256ENS_6half_tEfNS_4arch4Sm80ELb0ELb1ELb0ELb1ELb1ELb1ELb1ELb1EEENS1_21CollectiveEpilogueFwdINS6_IJS8_SA_S9_EEENS6_IJNS7_ILi1EEESI_SI_EEESC_SE_Li256ELb1ELb1ELb1ELb0EEENS1_36VarlenDynamicPersistentTileSchedulerILi128ELi48ELi256ELi256ELb1ELb1ELb0ELb1ELb0ELb1EEEEEEEEEvNT_6ParamsE) ;  /* 0xfffd54b002000950 */ /* 0x000fea0003c3ffff */
        /* <DEDUP_REMOVED lines=109> */
.L_x_5886:
[----:B------:R-:W-:Y:S05]  /*2b220*/  BSYNC B0 ;  /* 0x0000000000007941 */ /* 0x000fea0003800000 */
.L_x_5885:
[----:B------:R-:W-:Y:S01]  /*2b230*/  IADD3 R6, R56, 0x40, RZ ;  /* 0x0000004038067810 */ /* 0x000fe20007ffe0ff */
[----:B------:R-:W-:Y:S02]  /*2b240*/  IMAD.MOV.U32 R2, RZ, RZ, R138 ;  /* 0x000000ffff027224 */ /* 0x000fe400078e008a */
[----:B------:R-:W-:Y:S01]  /*2b250*/  IMAD.MOV.U32 R3, RZ, RZ, 0x0 ;  /* 0x00000000ff037424 */ /* 0x000fe200078e00ff */
[----:B------:R-:W-:-:S13]  /*2b260*/  ISETP.GE.AND P0, PT, R6, R0, PT ;  /* 0x000000000600720c */ /* 0x000fda0003f06270 */
[----:B------:R-:W-:Y:S05]  /*2b270*/  @P0 RET.REL.NODEC R2 `(_ZN7cutlass13device_kernelIN5flash19enable_sm80_to_sm89INS1_16FlashAttnFwdSm80INS1_25CollectiveMainloopFwdSm80ILi8ELi1ELb0EN4cute5tupleIJNS5_1CILi128EEENS7_ILi48EEENS7_ILi256EEEEEELi256ENS_6half_tEfNS_4arch4Sm80ELb0ELb1ELb0ELb1ELb1ELb1ELb1ELb1EEENS1_21CollectiveEpilogueFwdINS6_IJS8_SA_S9_EEENS6_IJNS7_ILi1EEESI_SI_EEESC_SE_Li256ELb1ELb1ELb1ELb0EEENS1_36VarlenDynamicPersistentTileSchedulerILi128ELi48ELi256ELi256ELb1ELb1ELb0ELb1ELb0ELb1EEEEEEEEEvNT_6ParamsE) ;  /* 0xfffd4d8002000950 */ /* 0x000fea0003c3ffff */
        /* <DEDUP_REMOVED lines=105> */
[----:B------:R-:W-:Y:S05]  /*2b910*/  RET.REL.NODEC R2 `(_ZN7cutlass13device_kernelIN5flash19enable_sm80_to_sm89INS1_16FlashAttnFwdSm80INS1_25CollectiveMainloopFwdSm80ILi8ELi1ELb0EN4cute5tupleIJNS5_1CILi128EEENS7_ILi48EEENS7_ILi256EEEEEELi256ENS_6half_tEfNS_4arch4Sm80ELb0ELb1ELb0ELb1ELb1ELb1ELb1ELb1EEENS1_21CollectiveEpilogueFwdINS6_IJS8_SA_S9_EEENS6_IJNS7_ILi1EEESI_SI_EEESC_SE_Li256ELb1ELb1ELb1ELb0EEENS1_36VarlenDynamicPersistentTileSchedulerILi128ELi48ELi256ELi256ELb1ELb1ELb0ELb1ELb0ELb1EEEEEEEEEvNT_6ParamsE) ;  /* 0xfffd46e002007950 */ /* 0x000fea0003c3ffff */
.L_x_5813:
[----:B------:R-:W-:Y:S01]  /*2b920*/  IMAD.MOV.U32 R235, RZ, RZ, R29 ;  /* 0x000000ffffeb7224 */ /* 0x000fe200078e001d */
[----:B------:R-:W-:Y:S01]  /*2b930*/  MOV R2, RZ ;  /* 0x000000ff00027202 */ /* 0x000fe20000000f00 */
[----:B------:R-:W-:Y:S01]  /*2b940*/  IMAD.MOV.U32 R236, RZ, RZ, 0x181f ;  /* 0x0000181fffec7424 */ /* 0x000fe200078e00ff */
[----:B------:R-:W-:Y:S02]  /*2b950*/  MOV R3, 0x2b970 ;  /* 0x0002b97000037802 */ /* 0x000fe40000000f00 */
[----:B------:R-:W-:Y:S05]  /*2b960*/  CALL.REL.NOINC `($__internal_93_$__cuda_sm70_shflsync_idx_p) ;  /* 0x00000d5000007944 */ /* 0x000fea0003c00000 */
[----:B------:R-:W-:Y:S01]  /*2b970*/  MOV R6, R237 ;  /* 0x000000ed00067202 */ /* 0x000fe20000000f00 */
[----:B------:R-:W-:Y:S05]  /*2b980*/  BRA `(.L_x_5887) ;  /* 0xffff6b0000007947 */ /* 0x000fea000383ffff */
.L_x_5814:
[----:B------:R-:W-:Y:S01]  /*2b990*/  IMAD.MOV.U32 R235, RZ, RZ, R34 ;  /* 0x000000ffffeb7224 */ /* 0x000fe200078e0022 */
[----:B------:R-:W-:Y:S01]  /*2b9a0*/  MOV R2, RZ ;  /* 0x000000ff00027202 */ /* 0x000fe20000000f00 */
[----:B------:R-:W-:Y:S01]  /*2b9b0*/  IMAD.MOV.U32 R236, RZ, RZ, 0x181f ;  /* 0x0000181fffec7424 */ /* 0x000fe200078e00ff */
[----:B------:R-:W-:Y:S02]  /*2b9c0*/  MOV R3, 0x2b9e0 ;  /* 0x0002b9e000037802 */ /* 0x000fe40000000f00 */
[----:B-12---:R-:W-:Y:S05]  /*2b9d0*/  CALL.REL.NOINC `($__internal_93_$__cuda_sm70_shflsync_idx_p) ;  /* 0x00000ce000007944 */ /* 0x006fea0003c00000 */
[----:B------:R-:W-:Y:S01]  /*2b9e0*/  IMAD.MOV.U32 R235, RZ, RZ, R28 ;  /* 0x000000ffffeb7224 */ /* 0x000fe200078e001c */
[----:B------:R-:W-:Y:S01]  /*2b9f0*/  MOV R2, RZ ;  /* 0x000000ff00027202 */ /* 0x000fe20000000f00 */
[----:B------:R-:W-:Y:S01]  /*2ba00*/  IMAD.MOV.U32 R236, RZ, RZ, 0x181f ;  /* 0x0000181fffec7424 */ /* 0x000fe200078e00ff */
[----:B------:R-:W-:Y:S01]  /*2ba10*/  MOV R8, R237 ;  /* 0x000000ed00087202 */ /* 0x000fe20000000f00 */
[----:B------:R-:W-:Y:S01]  /*2ba20*/  IMAD.MOV.U32 R9, RZ, RZ, R6 ;  /* 0x000000ffff097224 */ /* 0x000fe200078e0006 */
[----:B------:R-:W-:-:S02]  /*2ba30*/  MOV R3, 0x2ba50 ;  /* 0x0002ba5000037802 */ /* 0x000fc40000000f00 */
[----:B------:R-:W-:Y:S05]  /*2ba40*/  CALL.REL.NOINC `($__internal_93_$__cuda_sm70_shflsync_idx_p) ;  /* 0x00000c7000007944 */ /* 0x000fea0003c00000 */
[----:B------:R-:W-:Y:S01]  /*2ba50*/  IMAD.MOV.U32 R10, RZ, RZ, R237 ;  /* 0x000000ffff0a7224 */ /* 0x000fe200078e00ed */
[----:B------:R-:W-:Y:S01]  /*2ba60*/  MOV R2, RZ ;  /* 0x000000ff00027202 */ /* 0x000fe20000000f00 */
[----:B------:R-:W-:Y:S01]  /*2ba70*/  IMAD.MOV.U32 R235, RZ, RZ, R35 ;  /* 0x000000ffffeb7224 */ /* 0x000fe200078e0023 */
[----:B------:R-:W-:-:S02]  /*2ba80*/  MOV R236, 0x181f ;  /* 0x0000181f00ec7802 */ /* 0x000fc40000000f00 */
[----:B------:R-:W-:Y:S02]  /*2ba90*/  MOV R3, 0x2bab0 ;  /* 0x0002bab000037802 */ /* 0x000fe40000000f00 */
[----:B------:R-:W-:Y:S05]  /*2baa0*/  CALL.REL.NOINC `($__internal_93_$__cuda_sm70_shflsync_idx_p) ;  /* 0x00000c1000007944 */ /* 0x000fea0003c00000 */
[----:B------:R-:W-:Y:S01]  /*2bab0*/  MOV R2, R237 ;  /* 0x000000ed00027202 */ /* 0x000fe20000000f00 */
[----:B------:R-:W-:Y:S05]  /*2bac0*/  BRA `(.L_x_5888) ;  /* 0xffff6a1000007947 */ /* 0x000fea000383ffff */
.L_x_5817:
[----:B------:R-:W-:Y:S01]  /*2bad0*/  IMAD.MOV.U32 R235, RZ, RZ, R29 ;  /* 0x000000ffffeb7224 */ /* 0x000fe200078e001d */
[----:B------:R-:W-:Y:S01]  /*2bae0*/  MOV R2, 0x1 ;  /* 0x0000000100027802 */ /* 0x000fe20000000f00 */
[----:B------:R-:W-:Y:S01]  /*2baf0*/  IMAD.MOV.U32 R236, RZ, RZ, 0x181f ;  /* 0x0000181fffec7424 */ /* 0x000fe200078e00ff */
[----:B------:R-:W-:Y:S02]  /*2bb00*/  MOV R3, 0x2bb20 ;  /* 0x0002bb2000037802 */ /* 0x000fe40000000f00 */
[----:B---3--:R-:W-:Y:S05]  /*2bb10*/  CALL.REL.NOINC `($__internal_93_$__cuda_sm70_shflsync_idx_p) ;  /* 0x00000ba000007944 */ /* 0x008fea0003c00000 */
[----:B------:R-:W-:Y:S01]  /*2bb20*/  IMAD.MOV.U32 R6, RZ, RZ, R237 ;  /* 0x000000ffff067224 */ /* 0x000fe200078e00ed */
[----:B------:R-:W-:Y:S01]  /*2bb30*/  MOV R2, 0x1 ;  /* 0x0000000100027802 */ /* 0x000fe20000000f00 */
[----:B------:R-:W-:Y:S01]  /*2bb40*/  IMAD.MOV.U32 R235, RZ, RZ, R34 ;  /* 0x000000ffffeb7224 */ /* 0x000fe200078e0022 */
[----:B------:R-:W-:Y:S02]  /*2bb50*/  MOV R236, 0x181f ;  /* 0x0000181f00ec7802 */ /* 0x000fe40000000f00 */
[----:B------:R-:W-:Y:S02]  /*2bb60*/  MOV R3, 0x2bb80 ;  /* 0x0002bb8000037802 */ /* 0x000fe40000000f00 */
[----:B------:R-:W-:Y:S05]  /*2bb70*/  CALL.REL.NOINC `($__internal_93_$__cuda_sm70_shflsync_idx_p) ;  /* 0x00000b4000007944 */ /* 0x000fea0003c00000 */
[----:B------:R-:W-:Y:S01]  /*2bb80*/  IMAD.MOV.U32 R235, RZ, RZ, R28 ;  /* 0x000000ffffeb7224 */ /* 0x000fe200078e001c */
[----:B------:R-:W-:Y:S01]  /*2bb90*/  MOV R2, 0x1 ;  /* 0x0000000100027802 */ /* 0x000fe20000000f00 */
[----:B------:R-:W-:Y:S01]  /*2bba0*/  IMAD.MOV.U32 R236, RZ, RZ, 0x181f ;  /* 0x0000181fffec7424 */ /* 0x000fe200078e00ff */
[----:B------:R-:W-:Y:S01]  /*2bbb0*/  MOV R8, R237 ;  /* 0x000000ed00087202 */ /* 0x000fe20000000f00 */
[----:B------:R-:W-:Y:S01]  /*2bbc0*/  IMAD.MOV.U32 R9, RZ, RZ, R6 ;  /* 0x000000ffff097224 */ /* 0x000fe200078e0006 */
[----:B------:R-:W-:-:S02]  /*2bbd0*/  MOV R3, 0x2bbf0 ;  /* 0x0002bbf000037802 */ /* 0x000fc40000000f00 */
[----:B------:R-:W-:Y:S05]  /*2bbe0*/  CALL.REL.NOINC `($__internal_93_$__cuda_sm70_shflsync_idx_p) ;  /* 0x00000ad000007944 */ /* 0x000fea0003c00000 */
        /* <DEDUP_REMOVED lines=8> */
.L_x_5820:
[----:B------:R-:W-:Y:S01]  /*2bc70*/  IMAD.MOV.U32 R235, RZ, RZ, R29 ;  /* 0x000000ffffeb7224 */ /* 0x000fe200078e001d */
[----:B------:R-:W-:Y:S01]  /*2bc80*/  MOV R2, 0x2 ;  /* 0x0000000200027802 */ /* 0x000fe20000000f00 */
[----:B------:R-:W-:Y:S01]  /*2bc90*/  IMAD.MOV.U32 R236, RZ, RZ, 0x181f ;  /* 0x0000181fffec7424 */ /* 0x000fe200078e00ff */
[----:B------:R-:W-:Y:S02]  /*2bca0*/  MOV R3, 0x2bcc0 ;  /* 0x0002bcc000037802 */ /* 0x000fe40000000f00 */
[----:B--2---:R-:W-:Y:S05]  /*2bcb0*/  CALL.REL.NOINC `($__internal_93_$__cuda_sm70_shflsync_idx_p) ;  /* 0x00000a0000007944 */ /* 0x004fea0003c00000 */
[----:B------:R-:W-:Y:S01]  /*2bcc0*/  MOV R6, R237 ;  /* 0x000000ed00067202 */ /* 0x000fe20000000f00 */
[----:B------:R-:W-:Y:S05]  /*2bcd0*/  BRA `(.L_x_5890) ;  /* 0xffff72f000007947 */ /* 0x000fea000383ffff */
.L_x_5821:
[----:B------:R-:W-:Y:S01]  /*2bce0*/  IMAD.MOV.U32 R235, RZ, RZ, R34 ;  /* 0x000000ffffeb7224 */ /* 0x000fe200078e0022 */
[----:B------:R-:W-:Y:S01]  /*2bcf0*/  MOV R2, 0x2 ;  /* 0x0000000200027802 */ /* 0x000fe20000000f00 */
[----:B------:R-:W-:Y:S01]  /*2bd00*/  IMAD.MOV.U32 R236, RZ, RZ, 0x181f ;  /* 0x0000181fffec7424 */ /* 0x000fe200078e00ff */
[----:B------:R-:W-:Y:S02]  /*2bd10*/  MOV R3, 0x2bd30 ;  /* 0x0002bd3000037802 */ /* 0x000fe40000000f00 */
[----:B-123--:R-:W-:Y:S05]  /*2bd20*/  CALL.REL.NOINC `($__internal_93_$__cuda_sm70_shflsync_idx_p) ;  /* 0x0000099000007944 */ /* 0x00efea0003c00000 */
        /* <DEDUP_REMOVED lines=15> */
.L_x_5824:
[----:B------:R-:W-:Y:S01]  /*2be20*/  IMAD.MOV.U32 R235, RZ, RZ, R29 ;  /* 0x000000ffffeb7224 */ /* 0x000fe200078e001d */
[----:B------:R-:W-:Y:S01]  /*2be30*/  MOV R2, 0x3 ;  /* 0x0000000300027802 */ /* 0x000fe20000000f00 */
[----:B------:R-:W-:Y:S01]  /*2be40*/  IMAD.MOV.U32 R236, RZ, RZ, 0x181f ;  /* 0x0000181fffec7424 */ /* 0x000fe200078e00ff */
[----:B------:R-:W-:Y:S02]  /*2be50*/  MOV R3, 0x2be70 ;  /* 0x0002be7000037802 */ /* 0x000fe40000000f00 */
[----:B----4-:R-:W-:Y:S05]  /*2be60*/  CALL.REL.NOINC `($__internal_93_$__cuda_sm70_shflsync_idx_p) ;  /* 0x0000085000007944 */ /* 0x010fea0003c00000 */
[----:B------:R-:W-:Y:S01]  /*2be70*/  MOV R9, R237 ;  /* 0x000000ed00097202 */ /* 0x000fe20000000f00 */
[----:B------:R-:W-:Y:S05]  /*2be80*/  BRA `(.L_x_5892) ;  /* 0xffff776000007947 */ /* 0x000fea000383ffff */
.L_x_5825:
[----:B------:R-:W-:Y:S01]  /*2be90*/  IMAD.MOV.U32 R235, RZ, RZ, R34 ;  /* 0x000000ffffeb7224 */ /* 0x000fe200078e0022 */
[----:B------:R-:W-:Y:S01]  /*2bea0*/  MOV R2, 0x3 ;  /* 0x0000000300027802 */ /* 0x000fe20000000f00 */
[----:B------:R-:W-:Y:S01]  /*2beb0*/  IMAD.MOV.U32 R236, RZ, RZ, 0x181f ;  /* 0x0000181fffec7424 */ /* 0x000fe200078e00ff */
[----:B------:R-:W-:Y:S02]  /*2bec0*/  MOV R3, 0x2bee0 ;  /* 0x0002bee000037802 */ /* 0x000fe40000000f00 */
[----:B-12-4-:R-:W-:Y:S05]  /*2bed0*/  CALL.REL.NOINC `($__internal_93_$__cuda_sm70_shflsync_idx_p) ;  /* 0x000007e000007944 */ /* 0x016fea0003c00000 */
[----:B------:R-:W-:Y:S01]  /*2bee0*/  IMAD.MOV.U32 R235, RZ, RZ, R28 ;  /* 0x000000ffffeb7224 */ /* 0x000fe200078e001c */
[----:B------:R-:W-:Y:S01]  /*2bef0*/  MOV R236, 0x181f ;  /* 0x0000181f00ec7802 */ /* 0x000fe20000000f00 */
[----:B------:R-:W-:Y:S01]  /*2bf00*/  IMAD.MOV.U32 R2, RZ, RZ, 0x3 ;  /* 0x00000003ff027424 */ /* 0x000fe200078e00ff */
[----:B------:R-:W-:-:S02]  /*2bf10*/  MOV R8, R237 ;  /* 0x000000ed00087202 */ /* 0x000fc40000000f00 */
[----:B------:R-:W-:Y:S02]  /*2bf20*/  MOV R3, 0x2bf40 ;  /* 0x0002bf4000037802 */ /* 0x000fe40000000f00 */
[----:B------:R-:W-:Y:S05]  /*2bf30*/  CALL.REL.NOINC `($__internal_93_$__cuda_sm70_shflsync_idx_p) ;  /* 0x0000078000007944 */ /* 0x000fea0003c00000 */
[----:B------:R-:W-:Y:S01]  /*2bf40*/  IMAD.MOV.U32 R10, RZ, RZ, R237 ;  /* 0x000000ffff0a7224 */ /* 0x000fe200078e00ed */
[----:B------:R-:W-:Y:S01]  /*2bf50*/  MOV R2, 0x3 ;  /* 0x0000000300027802 */ /* 0x000fe20000000f00 */
[----:B------:R-:W-:Y:S01]  /*2bf60*/  IMAD.MOV.U32 R235, RZ, RZ, R35 ;  /* 0x000000ffffeb7224 */ /* 0x000fe200078e0023 */
[----:B------:R-:W-:Y:S02]  /*2bf70*/  MOV R236, 0x181f ;  /* 0x0000181f00ec7802 */ /* 0x000fe40000000f00 */
[----:B------:R-:W-:Y:S02]  /*2bf80*/  MOV R3, 0x2bfa0 ;  /* 0x0002bfa000037802 */ /* 0x000fe40000000f00 */
[----:B------:R-:W-:Y:S05]  /*2bf90*/  CALL.REL.NOINC `($__internal_93_$__cuda_sm70_shflsync_idx_p) ;  /* 0x0000072000007944 */ /* 0x000fea0003c00000 */
[----:B------:R-:W-:Y:S01]  /*2bfa0*/  MOV R2, R237 ;  /* 0x000000ed00027202 */ /* 0x000fe20000000f00 */
[----:B------:R-:W-:Y:S05]  /*2bfb0*/  BRA `(.L_x_5893) ;  /* 0xffff767000007947 */ /* 0x000fea000383ffff */
.L_x_5858:
[----:B------:R-:W-:Y:S01]  /*2bfc0*/  IMAD.MOV.U32 R235, RZ, RZ, R18 ;  /* 0x000000ffffeb7224 */ /* 0x000fe200078e0012 */
[----:B------:R-:W-:Y:S01]  /*2bfd0*/  MOV R2, RZ ;  /* 0x000000ff00027202 */ /* 0x000fe20000000f00 */
[----:B------:R-:W-:Y:S01]  /*2bfe0*/  IMAD.MOV.U32 R236, RZ, RZ, 0x181f ;  /* 0x0000181fffec7424 */ /* 0x000fe200078e00ff */
[----:B------:R-:W-:Y:S02]  /*2bff0*/  MOV R3, 0x2c010 ;  /* 0x0002c01000037802 */ /* 0x000fe40000000f00 */
[----:B------:R-:W-:Y:S05]  /*2c000*/  CALL.REL.NOINC `($__internal_93_$__cuda_sm70_shflsync_idx_p) ;  /* 0x000006b000007944 */ /* 0x000fea0003c00000 */
[----:B------:R-:W-:Y:S01]  /*2c010*/  MOV R4, R237 ;  /* 0x000000ed00047202 */ /* 0x000fe20000000f00 */
[----:B------:R-:W-:Y:S05]  /*2c020*/  BRA `(.L_x_5894) ;  /* 0xffffae5000007947 */ /* 0x000fea000383ffff */
.L_x_5859:
[----:B------:R-:W-:Y:S01]  /*2c030*/  IMAD.MOV.U32 R235, RZ, RZ, R20 ;  /* 0x000000ffffeb7224 */ /* 0x000fe200078e0014 */
[----:B------:R-:W-:Y:S01]  /*2c040*/  MOV R2, RZ ;  /* 0x000000ff00027202 */ /* 0x000fe20000000f00 */
[----:B------:R-:W-:Y:S01]  /*2c050*/  IMAD.MOV.U32 R236, RZ, RZ, 0x181f ;  /* 0x0000181fffec7424 */ /* 0x000fe200078e00ff */
[----:B------:R-:W-:-:S02]  /*2c060*/  MOV R3, 0x2c080 ;  /* 0x0002c08000037802 */ /* 0x000fc40000000f00 */
        /* <DEDUP_REMOVED lines=16> */
.L_x_5862:
[----:B------:R-:W-:Y:S01]  /*2c170*/  IMAD.MOV.U32 R235, RZ, RZ, R18 ;  /* 0x000000ffffeb7224 */ /* 0x000fe200078e0012 */
[----:B------:R-:W-:Y:S01]  /*2c180*/  MOV R2, 0x1 ;  /* 0x0000000100027802 */ /* 0x000fe20000000f00 */
[----:B------:R-:W-:Y:S01]  /*2c190*/  IMAD.MOV.U32 R236, RZ, RZ, 0x181f ;  /* 0x0000181fffec7424 */ /* 0x000fe200078e00ff */
[----:B------:R-:W-:Y:S02]  /*2c1a0*/  MOV R3, 0x2c1c0 ;  /* 0x0002c1c000037802 */ /* 0x000fe40000000f00 */
[----:B---34-:R-:W-:Y:S05]  /*2c1b0*/  CALL.REL.NOINC `($__internal_93_$__cuda_sm70_shflsync_idx_p) ;  /* 0x0000050000007944 */ /* 0x018fea0003c00000 */
        /* <DEDUP_REMOVED lines=20> */
.L_x_5865:
[----:B------:R-:W-:Y:S01]  /*2c300*/  IMAD.MOV.U32 R235, RZ, RZ, R18 ;  /* 0x000000ffffeb7224 */ /* 0x000fe200078e0012 */
[----:B------:R-:W-:Y:S01]  /*2c310*/  MOV R2, 0x2 ;  /* 0x0000000200027802 */ /* 0x000fe20000000f00 */
[----:B------:R-:W-:Y:S01]  /*2c320*/  IMAD.MOV.U32 R236, RZ, RZ, 0x181f ;  /* 0x0000181fffec7424 */ /* 0x000fe200078e00ff */
[----:B------:R-:W-:Y:S02]  /*2c330*/  MOV R3, 0x2c350 ;  /* 0x0002c35000037802 */ /* 0x000fe40000000f00 */
[----:B----4-:R-:W-:Y:S05]  /*2c340*/  CALL.REL.NOINC `($__internal_93_$__cuda_sm70_shflsync_idx_p) ;  /* 0x0000037000007944 */ /* 0x010fea0003c00000 */
[----:B------:R-:W-:Y:S01]  /*2c350*/  MOV R4, R237 ;  /* 0x000000ed00047202 */ /* 0x000fe20000000f00 */
[----:B------:R-:W-:Y:S05]  /*2c360*/  BRA `(.L_x_5897) ;  /* 0xffffb43000007947 */ /* 0x000fea000383ffff */
.L_x_5866:
[----:B------:R-:W-:Y:S01]  /*2c370*/  IMAD.MOV.U32 R235, RZ, RZ, R20 ;  /* 0x000000ffffeb7224 */ /* 0x000fe200078e0014 */
[----:B------:R-:W-:Y:S01]  /*2c380*/  MOV R2, 0x2 ;  /* 0x0000000200027802 */ /* 0x000fe20000000f00 */
[----:B------:R-:W-:Y:S01]  /*2c390*/  IMAD.MOV.U32 R236, RZ, RZ, 0x181f ;  /* 0x0000181fffec7424 */ /* 0x000fe200078e00ff */
[----:B------:R-:W-:-:S02]  /*2c3a0*/  MOV R3, 0x2c3c0 ;  /* 0x0002c3c000037802 */ /* 0x000fc40000000f00 */
[----:B-12-4-:R-:W-:Y:S05]  /*2c3b0*/  CALL.REL.NOINC `($__internal_93_$__cuda_sm70_shflsync_idx_p) ;  /* 0x0000030000007944 */ /* 0x016fea0003c00000 */
        /* <DEDUP_REMOVED lines=15> */
.L_x_5869:
[----:B------:R-:W-:Y:S01]  /*2c4b0*/  IMAD.MOV.U32 R235, RZ, RZ, R18 ;  /* 0x000000ffffeb7224 */ /* 0x000fe200078e0012 */
[----:B------:R-:W-:Y:S01]  /*2c4c0*/  MOV R2, 0x3 ;  /* 0x0000000300027802 */ /* 0x000fe20000000f00 */
[----:B------:R-:W-:Y:S01]  /*2c4d0*/  IMAD.MOV.U32 R236, RZ, RZ, 0x181f ;  /* 0x0000181fffec7424 */ /* 0x000fe200078e00ff */
[----:B------:R-:W-:Y:S02]  /*2c4e0*/  MOV R3, 0x2c500 ;  /* 0x0002c50000037802 */ /* 0x000fe40000000f00 */
[----:B---34-:R-:W-:Y:S05]  /*2c4f0*/  CALL.REL.NOINC `($__internal_93_$__cuda_sm70_shflsync_idx_p) ;  /* 0x000001c000007944 */ /* 0x018fea0003c00000 */
[----:B------:R-:W-:Y:S01]  /*2c500*/  MOV R4, R237 ;  /* 0x000000ed00047202 */ /* 0x000fe20000000f00 */
[----:B------:R-:W-:Y:S05]  /*2c510*/  BRA `(.L_x_5899) ;  /* 0xffffb76000007947 */ /* 0x000fea000383ffff */
.L_x_5870:
[----:B------:R-:W-:Y:S01]  /*2c520*/  IMAD.MOV.U32 R235, RZ, RZ, R20 ;  /* 0x000000ffffeb7224 */ /* 0x000fe200078e0014 */
[----:B------:R-:W-:Y:S01]  /*2c530*/  MOV R2, 0x3 ;  /* 0x0000000300027802 */ /* 0x000fe20000000f00 */
[----:B------:R-:W-:Y:S01]  /*2c540*/  IMAD.MOV.U32 R236, RZ, RZ, 0x181f ;  /* 0x0000181fffec7424 */ /* 0x000fe200078e00ff */
[----:B------:R-:W-:Y:S02]  /*2c550*/  MOV R3, 0x2c570 ;  /* 0x0002c57000037802 */ /* 0x000fe40000000f00 */
[----:B-1234-:R-:W-:Y:S05]  /*2c560*/  CALL.REL.NOINC `($__internal_93_$__cuda_sm70_shflsync_idx_p) ;  /* 0x0000015000007944 */ /* 0x01efea0003c00000 */
        /* <DEDUP_REMOVED lines=15> */
        .weak           $__internal_92_$__cuda_sm70_shflsync_bfly_p
        .type           $__internal_92_$__cuda_sm70_shflsync_bfly_p,@function
        .size           $__internal_92_$__cuda_sm70_shflsync_bfly_p,($__internal_93_$__cuda_sm70_shflsync_idx_p - $__internal_92_$__cuda_sm70_shflsync_bfly_p)
$__internal_92_$__cuda_sm70_shflsync_bfly_p:
[----:B------:R-:W-:Y:S02]  /*2c660*/  MOV R172, 0x1f ;  /* 0x0000001f00ac7802 */ /* 0x000fe40000000f00 */
[----:B------:R-:W-:-:S04]  /*2c670*/  MOV R173, 0xffffffff ;  /* 0xffffffff00ad7802 */ /* 0x000fc80000000f00 */
[----:B------:R-:W-:Y:S04]  /*2c680*/  WARPSYNC R173 ;  /* 0x000000ad00007348 */ /* 0x000fe80003800000 */
[----:B------:R1:W2:Y:S02]  /*2c690*/  SHFL.BFLY PT, R172, R0, R3, R172 ;  /* 0x0c00000300ac7389 */ /* 0x0002a400000e00ac */
[----:B-1----:R-:W-:-:S04]  /*2c6a0*/  MOV R3, 0x0 ;  /* 0x0000000000037802 */ /* 0x002fc80000000f00 */
[----:B--2---:R-:W-:Y:S05]  /*2c6b0*/  RET.REL.NODEC R2 `(_ZN7cutlass13device_kernelIN5flash19enable_sm80_to_sm89INS1_16FlashAttnFwdSm80INS1_25CollectiveMainloopFwdSm80ILi8ELi1ELb0EN4cute5tupleIJNS5_1CILi128EEENS7_ILi48EEENS7_ILi256EEEEEELi256ENS_6half_tEfNS_4arch4Sm80ELb0ELb1ELb0ELb1ELb1ELb1ELb1ELb1EEENS1_21CollectiveEpilogueFwdINS6_IJS8_SA_S9_EEENS6_IJNS7_ILi1EEESI_SI_EEESC_SE_Li256ELb1ELb1ELb1ELb0EEENS1_36VarlenDynamicPersistentTileSchedulerILi128ELi48ELi256ELi256ELb1ELb1ELb0ELb1ELb0ELb1EEEEEEEEEvNT_6ParamsE) ;  /* 0xfffd394002007950 */ /* 0x004fea0003c3ffff */
        .weak           $__internal_93_$__cuda_sm70_shflsync_idx_p
        .type           $__internal_93_$__cuda_sm70_shflsync_idx_p,@function
        .size           $__internal_93_$__cuda_sm70_shflsync_idx_p,($__internal_94_$__cuda_sm70_shflsync_up_p - $__internal_93_$__cuda_sm70_shflsync_idx_p)
$__internal_93_$__cuda_sm70_shflsync_idx_p:
[----:B------:R-:W-:-:S04]  /*2c6c0*/  MOV R237, 0xffffffff ;  /* 0xffffffff00ed7802 */ /* 0x000fc80000000f00 */
[----:B------:R-:W-:Y:S04]  /*2c6d0*/  WARPSYNC R237 ;  /* 0x000000ed00007348 */ /* 0x000fe80003800000 */
[----:B------:R1:W2:Y:S02]  /*2c6e0*/  SHFL.IDX PT, R237, R235, R2, R236 ;  /* 0x00000002ebed7389 */ /* 0x0002a400000e00ec */
[----:B-1----:R-:W-:Y:S02]  /*2c6f0*/  MOV R2, R3 ;  /* 0x0000000300027202 */ /* 0x002fe40000000f00 */
[----:B------:R-:W-:-:S04]  /*2c700*/  MOV R3, 0x0 ;  /* 0x0000000000037802 */ /* 0x000fc80000000f00 */
[----:B--2---:R-:W-:Y:S05]  /*2c710*/  RET.REL.NODEC R2 `(_ZN7cutlass13device_kernelIN5flash19enable_sm80_to_sm89INS1_16FlashAttnFwdSm80INS1_25CollectiveMainloopFwdSm80ILi8ELi1ELb0EN4cute5tupleIJNS5_1CILi128EEENS7_ILi48EEENS7_ILi256EEEEEELi256ENS_6half_tEfNS_4arch4Sm80ELb0ELb1ELb0ELb1ELb1ELb1ELb1ELb1EEENS1_21CollectiveEpilogueFwdINS6_IJS8_SA_S9_EEENS6_IJNS7_ILi1EEESI_SI_EEESC_SE_Li256ELb1ELb1ELb1ELb0EEENS1_36VarlenDynamicPersistentTileSchedulerILi128ELi48ELi256ELi256ELb1ELb1ELb0ELb1ELb0ELb1EEEEEEEEEvNT_6ParamsE) ;  /* 0xfffd38e002007950 */ /* 0x004fea0003c3ffff */
        .weak           $__internal_94_$__cuda_sm70_shflsync_up_p
        .type           $__internal_94_$__cuda_sm70_shflsync_up_p,@function
        .size           $__internal_94_$__cuda_sm70_shflsync_up_p,($__internal_95_$__cuda_sm70_votesync_ballot - $__internal_94_$__cuda_sm70_shflsync_up_p)
$__internal_94_$__cuda_sm70_shflsync_up_p:
[----:B------:R-:W-:Y:S02]  /*2c720*/  MOV R4, RZ ;  /* 0x000000ff00047202 */ /* 0x000fe40000000f00 */
[----:B------:R-:W-:-:S04]  /*2c730*/  MOV R15, 0xffffffff ;  /* 0xffffffff000f7802 */ /* 0x000fc80000000f00 */
[----:B------:R-:W-:Y:S04]  /*2c740*/  WARPSYNC R15 ;  /* 0x0000000f00007348 */ /* 0x000fe80003800000 */
[----:B------:R1:W2:Y:S02]  /*2c750*/  SHFL.UP PT, R4, R0, R3, R4 ;  /* 0x0400000300047389 */ /* 0x0002a400000e0004 */
[----:B-1----:R-:W-:-:S04]  /*2c760*/  MOV R3, 0x0 ;  /* 0x0000000000037802 */ /* 0x002fc80000000f00 */
[----:B--2---:R-:W-:Y:S05]  /*2c770*/  RET.REL.NODEC R2 `(_ZN7cutlass13device_kernelIN5flash19enable_sm80_to_sm89INS1_16FlashAttnFwdSm80INS1_25CollectiveMainloopFwdSm80ILi8ELi1ELb0EN4cute5tupleIJNS5_1CILi128EEENS7_ILi48EEENS7_ILi256EEEEEELi256ENS_6half_tEfNS_4arch4Sm80ELb0ELb1ELb0ELb1ELb1ELb1ELb1ELb1EEENS1_21CollectiveEpilogueFwdINS6_IJS8_SA_S9_EEENS6_IJNS7_ILi1EEESI_SI_EEESC_SE_Li256ELb1ELb1ELb1ELb0EEENS1_36VarlenDynamicPersistentTileSchedulerILi128ELi48ELi256ELi256ELb1ELb1ELb0ELb1ELb0ELb1EEEEEEEEEvNT_6ParamsE) ;  /* 0xfffd388002007950 */ /* 0x004fea0003c3ffff */
        .weak           $__internal_95_$__cuda_sm70_votesync_ballot
        .type           $__internal_95_$__cuda_sm70_votesync_ballot,@function
        .size           $__internal_95_$__cuda_sm70_votesync_ballot,(.L_x_6581 - $__internal_95_$__cuda_sm70_votesync_ballot)
$__internal_95_$__cuda_sm70_votesync_ballot:
[----:B------:R-:W-:Y:S01]  /*2c780*/  ISETP.NE.U32.AND P0, PT, R0, 0x1, PT ;  /* 0x000000010000780c */ /* 0x000fe20003f05070 */
[----:B------:R-:W-:-:S04]  /*2c790*/  IMAD.MOV.U32 R3, RZ, RZ, -0x1 ;  /* 0xffffffffff037424 */ /* 0x000fc800078e00ff */
[----:B------:R-:W-:Y:S08]  /*2c7a0*/  WARPSYNC R3 ;  /* 0x0000000300007348 */ /* 0x000ff00003800000 */
[----:B------:R-:W-:-:S04]  /*2c7b0*/  VOTE.ANY R0, PT, !P0 ;  /* 0x0000000000007806 */ /* 0x000fc800040e0100 */
[----:B------:R-:W-:Y:S01]  /*2c7c0*/  LOP3.LUT R0, R0, R3, RZ, 0xc0, !PT ;  /* 0x0000000300007212 */ /* 0x000fe200078ec0ff */
[----:B------:R-:W-:-:S04]  /*2c7d0*/  IMAD.MOV.U32 R3, RZ, RZ, 0x0 ;  /* 0x00000000ff037424 */ /* 0x000fc800078e00ff */
[----:B------:R-:W-:Y:S05]  /*2c7e0*/  RET.REL.NODEC R2 `(_ZN7cutlass13device_kernelIN5flash19enable_sm80_to_sm89INS1_16FlashAttnFwdSm80INS1_25CollectiveMainloopFwdSm80ILi8ELi1ELb0EN4cute5tupleIJNS5_1CILi128EEENS7_ILi48EEENS7_ILi256EEEEEELi256ENS_6half_tEfNS_4arch4Sm80ELb0ELb1ELb0ELb1ELb1ELb1ELb1ELb1EEENS1_21CollectiveEpilogueFwdINS6_IJS8_SA_S9_EEENS6_IJNS7_ILi1EEESI_SI_EEESC_SE_Li256ELb1ELb1ELb1ELb0EEENS1_36VarlenDynamicPersistentTileSchedulerILi128ELi48ELi256ELi256ELb1ELb1ELb0ELb1ELb0ELb1EEEEEEEEEvNT_6ParamsE) ;  /* 0xfffd381002007950 */ /* 0x000fea0003c3ffff */
.L_x_5901:
        /* <DEDUP_REMOVED lines=9> */
.L_x_6581:


//--------------------- .text._ZN7cutlass13device_kernelIN5flash19enable_sm80_to_sm89INS1_16FlashAttnFwdSm80INS1_25CollectiveMainloopFwdSm80ILi8ELi1ELb0EN4cute5tupleIJNS5_1CILi128EEENS7_ILi96EEENS7_ILi256EEEEEELi256ENS_6half_tEfNS_4arch4Sm80ELb1ELb0ELb0ELb0ELb1ELb0ELb1ELb1EEENS1_21CollectiveEpilogueFwdINS6_IJS8_SA_S9_EEENS6_IJNS7_ILi1EEESI_SI_EEESC_SE_Li256ELb0ELb1ELb1ELb0EEENS1_30DynamicPersistentTileSchedulerILi256ELi256ELb1ELb1ELb0EEEEEEEEEvNT_6ParamsE --------------------------
	.section	.text._ZN7cutlass13device_kernelIN5flash19enable_sm80_to_sm89INS1_16FlashAttnFwdSm80INS1_25CollectiveMainloopFwdSm80ILi8ELi1ELb0EN4cute5tupleIJNS5_1CILi128EEENS7_ILi96EEENS7_ILi256EEEEEELi256ENS_6half_tEfNS_4arch4Sm80ELb1ELb0ELb0ELb0ELb1ELb0ELb1ELb1EEENS1_21CollectiveEpilogueFwdINS6_IJS8_SA_S9_EEENS6_IJNS7_ILi1EEESI_SI_EEESC_SE_Li256ELb0ELb1ELb1ELb0EEENS1_30DynamicPersistentTileSchedulerILi256ELi256ELb1ELb1ELb0EEEEEEEEEvNT_6ParamsE,"ax",@progbits
	.sectioninfo	@"SHI_REGISTERS=255"
	.align	128
.text._ZN7cutlass13device_kernelIN5flash19enable_sm80_to_sm89INS1_16FlashAttnFwdSm80INS1_25CollectiveMainloopFwdSm80ILi8ELi1ELb0EN4cute5tupleIJNS5_1CILi128EEENS7_ILi96EEENS7_ILi256EEEEEELi256ENS_6half_tEfNS_4arch4Sm80ELb1ELb0ELb0ELb0ELb1ELb0ELb1ELb1EEENS1_21CollectiveEpilogueFwdINS6_IJS8_SA_S9_EEENS6_IJNS7_ILi1EEESI_SI_EEESC_SE_Li256ELb0ELb1ELb1ELb0EEENS1_30DynamicPersistentTileSchedulerILi256ELi256ELb1ELb1ELb0EEEEEEEEEvNT_6ParamsE:
        .type           _ZN7cutlass13device_kernelIN5flash19enable_sm80_to_sm89INS1_16FlashAttnFwdSm80INS1_25CollectiveMainloopFwdSm80ILi8ELi1ELb0EN4cute5tupleIJNS5_1CILi128EEENS7_ILi96EEENS7_ILi256EEEEEELi256ENS_6half_tEfNS_4arch4Sm80ELb1ELb0ELb0ELb0ELb1ELb0ELb1ELb1EEENS1_21CollectiveEpilogueFwdINS6_IJS8_SA_S9_EEENS6_IJNS7_ILi1EEESI_SI_EEESC_SE_Li256ELb0ELb1ELb1ELb0EEENS1_30DynamicPersistentTileSchedulerILi256ELi256ELb1ELb1ELb0EEEEEEEEEvNT_6ParamsE,@function
        .size           _ZN7cutlass13device_kernelIN5flash19enable_sm80_to_sm89INS1_16FlashAttnFwdSm80INS1_25CollectiveMainloopFwdSm80ILi8ELi1ELb0EN4cute5tupleIJNS5_1CILi128EEENS7_ILi96EEENS7_ILi256EEEEEELi256ENS_6half_tEfNS_4arch4Sm80ELb1ELb0ELb0ELb0ELb1ELb0ELb1ELb1EEENS1_21CollectiveEpilogueFwdINS6_IJS8_SA_S9_EEENS6_IJNS7_ILi1EEESI_SI_EEESC_SE_Li256ELb0ELb1ELb1ELb0EEENS1_30DynamicPersistentTileSchedulerILi256ELi256ELb1ELb1ELb0EEEEEEEEEvNT_6ParamsE,(.L_x_6587 - _ZN7cutlass13device_kernelIN5flash19enable_sm80_to_sm89INS1_16FlashAttnFwdSm80INS1_25CollectiveMainloopFwdSm80ILi8ELi1ELb0EN4cute5tupleIJNS5_1CILi128EEENS7_ILi96EEENS7_ILi256EEEEEELi256ENS_6half_tEfNS_4arch4Sm80ELb1ELb0ELb0ELb0ELb1ELb0ELb1ELb1EEENS1_21CollectiveEpilogueFwdINS6_IJS8_SA_S9_EEENS6_IJNS7_ILi1EEESI_SI_EEESC_SE_Li256ELb0ELb1ELb1ELb0EEENS1_30DynamicPersistentTileSchedulerILi256ELi256ELb1ELb1ELb0EEEEEEEEEvNT_6ParamsE)
        .other          _ZN7cutlass13device_kernelIN5flash19enable_sm80_to_sm89INS1_16FlashAttnFwdSm80INS1_25CollectiveMainloopFwdSm80ILi8ELi1ELb0EN4cute5tupleIJNS5_1CILi128EEENS7_ILi96EEENS7_ILi256EEEEEELi256ENS_6half_tEfNS_4arch4Sm80ELb1ELb0ELb0ELb0ELb1ELb0ELb1ELb1EEENS1_21CollectiveEpilogueFwdINS6_IJS8_SA_S9_EEENS6_IJNS7_ILi1EEESI_SI_EEESC_SE_Li256ELb0ELb1ELb1ELb0EEENS1_30DynamicPersistentTileSchedulerILi256ELi256ELb1ELb1ELb0EEEEEEEEEvNT_6ParamsE,@"STO_CUDA_ENTRY STV_DEFAULT"
_ZN7cutlass13device_kernelIN5flash19enable_sm80_to_sm89INS1_16FlashAttnFwdSm80INS1_25CollectiveMainloopFwdSm80ILi8ELi1ELb0EN4cute5tupleIJNS5_1CILi128EEENS7_ILi96EEENS7_ILi256EEEEEELi256ENS_6half_tEfNS_4arch4Sm80ELb1ELb0ELb0ELb0ELb1ELb0ELb1ELb1EEENS1_21CollectiveEpilogueFwdINS6_IJS8_SA_S9_EEENS6_IJNS7_ILi1EEESI_SI_EEESC_SE_Li256ELb0ELb1ELb1ELb0EEENS1_30DynamicPersistentTileSchedulerILi256ELi256ELb1ELb1ELb0EEEEEEEEEvNT_6ParamsE:
        /* <DEDUP_REMOVED lines=38> */
[----:B------:R-:W-:Y:S01]  /*0260*/  STL [R1], R18 ;  /* 0x0000001201007387 */ /* 0x000fe20000100800 */
        /* <DEDUP_REMOVED lines=54> */
[C---:B------:R-:W-:Y:S01]  /*05d0*/  IADD3 R33, R2.reuse, 0x8, RZ ;  /* 0x0000000802217810 */ /* 0x040fe20007ffe0ff */
[----:B------:R-:W-:Y:S01]  /*05e0*/  IMAD.IADD R224, R223, 0x1, R220 ;  /* 0x00000001dfe07824 */ /* 0x000fe200078e02dc */
[----:B------:R-:W-:Y:S01]  /*05f0*/  IADD3 R32, R2, 0x10, RZ ;  /* 0x0000001002207810 */ /* 0x000fe20007ffe0ff */
        /* <DEDUP_REMOVED lines=140> */
.L_x_5959:
        /* <DEDUP_REMOVED lines=19> */
.L_x_5903:
[----:B------:R-:W-:-:S04]  /*0ff0*/  MOV R0, c[0x0][0x554] ;  /* 0x0001550000007a02 */ /* 0x000fc80000000f00 */
[----:B------:R-:W-:Y:S02]  /*1000*/  ISETP.NE.AND P0, PT, R0, 0x1, PT ;  /* 0x000000010000780c */ /* 0x000fe40003f05270 */
[----:B------:R-:W-:-:S11]  /*1010*/  MOV R0, R2 ;  /* 0x0000000200007202 */ /* 0x000fd60000000f00 */
[----:B------:R-:W-:-:S05]  /*1020*/  @P0 IMAD.HI.U32 R4, R2, c[0x0][0x558], RZ ;  /* 0x0001560002040a27 */ /* 0x000fca00078e00ff */
[----:B------:R-:W-:-:S05]  /*1030*/  @P0 SHF.R.U32.HI R0, RZ, c[0x0][0x55c], R4 ;  /* 0x00015700ff000a19 */ /* 0x000fca0000011604 */
[----:B------:R-:W-:Y:S02]  /*1040*/  IMAD R4, R0, c[0x0][0x554], RZ ;  /* 0x0001550000047a24 */ /* 0x000fe400078e02ff */
.L_x_5904:
[----:B------:R-:W-:Y:S05]  /*1050*/  BSYNC B0 ;  /* 0x0000000000007941 */ /* 0x000fea0003800000 */
.L_x_5902:
[----:B------:R-:W2:Y:S01]  /*1060*/  LDL.LU R6, [R1+0x70] ;  /* 0x0000700001067983 */ /* 0x000ea20000300800 */
[----:B------:R-:W-:Y:S01]  /*1070*/  IMAD.MOV.U32 R5, RZ, RZ, c[0x0][0x548] ;  /* 0x00015200ff057624 */ /* 0x000fe200078e00ff */
[----:B------:R-:W-:Y:S01]  /*1080*/  ISETP.NE.U32.AND P0, PT, RZ, c[0x0][0x370], PT ;  /* 0x0000dc00ff007a0c */ /* 0x000fe20003f05070 */
        /* <DEDUP_REMOVED lines=12> */
[----:B------:R-:W-:Y:S01]  /*1150*/  IMAD.MOV.U32 R4, RZ, RZ, c[0x0][0x2c4] ;  /* 0x0000b100ff047624 */ /* 0x000fe200078e00ff */
[----:B------:R-:W-:Y:S01]  /*1160*/  BSSY B0, `(.L_x_5905) ;  /* 0x0000047000007945 */ /* 0x000fe20003800000 */
[----:B------:R-:W-:-:S03]  /*1170*/  IMAD.MOV.U32 R12, RZ, RZ, R0 ;  /* 0x000000ffff0c7224 */ /* 0x000fc600078e0000 */
        /* <DEDUP_REMOVED lines=9> */
[----:B------:R-:W-:-:S05]  /*1210*/  @P0 SHF.R.U32.HI R12, RZ, c[0x0][0x544], R3 ;  /* 0x00015100ff0c0a19 */ /* 0x000fca0000011603 */
[----:B------:R-:W-:Y:S01]  /*1220*/  IMAD R0, R12, c[0x0][0x53c], R0 ;  /* 0x00014f000c007a24 */ /* 0x000fe200078e0200 */
[----:B------:R-:W-:Y:S04]  /*1230*/  STL [R1+0x6c], R12 ;  /* 0x00006c0c01007387 */ /* 0x000fe80000100800 */
[----:B------:R-:W-:-:S04]  /*1240*/  SHF.L.U32 R17, R0, 0x7, RZ ;  /* 0x0000000700117819 */ /* 0x000fc800000006ff */
[----:B------:R-:W-:Y:S01]  /*1250*/  IADD3 R0, R17, 0x7f, RZ ;  /* 0x0000007f11007810 */ /* 0x000fe20007ffe0ff */
[----:B------:R-:W-:Y:S04]  /*1260*/  STL [R1+0x74], R17 ;  /* 0x0000741101007387 */ /* 0x000fe80000100800 */
[----:B------:R-:W-:-:S05]  /*1270*/  @P3 IMAD.HI.U32 R3, R0, c[0x0][0x2c8], RZ ;  /* 0x0000b20000033a27 */ /* 0x000fca00078e00ff */
[----:B------:R-:W-:Y:S02]  /*1280*/  @P3 SHF.R.U32.HI R0, RZ, c[0x0][0x2cc], R3 ;  /* 0x0000b300ff003a19 */ /* 0x000fe40000011603 */
[----:B--2---:R-:W-:-:S04]  /*1290*/  LOP3.LUT R6, R6, 0xfffffffd, RZ, 0xc0, !PT ;  /* 0xfffffffd06067812 */ /* 0x004fc800078ec0ff */
[----:B------:R-:W-:-:S05]  /*12a0*/  @P3 LOP3.LUT R6, R6, 0x2, RZ, 0xfc, !PT ;  /* 0x0000000206063812 */ /* 0x000fca00078efcff */
[----:B------:R1:W-:Y:S02]  /*12b0*/  STL [R1+0x70], R6 ;  /* 0x0000700601007387 */ /* 0x0003e40000100800 */
[C---:B-1----:R-:W-:Y:S02]  /*12c0*/  IMAD R6, R2.reuse, c[0x0][0x1d0], RZ ;  /* 0x0000740002067a24 */ /* 0x042fe400078e02ff */
[----:B---3--:R1:W-:Y:S01]  /*12d0*/  STL [R1+0x34], R7 ;  /* 0x0000340701007387 */ /* 0x0083e20000100800 */
[----:B------:R-:W-:Y:S02]  /*12e0*/  IMAD R2, R2, c[0x0][0x1d0], R4 ;  /* 0x0000740002027a24 */ /* 0x000fe400078e0204 */
[----:B------:R-:W-:Y:S02]  /*12f0*/  IADD3 R3, R6, 0x5f, RZ ;  /* 0x0000005f06037810 */ /* 0x000fe40007ffe0ff */
[----:B------:R-:W-:-:S03]  /*1300*/  IMAD.IADD R2, R2, 0x1, R0 ;  /* 0x0000000102027824 */ /* 0x000fc600078e0200 */
[----:B------:R-:W-:-:S04]  /*1310*/  IMAD.HI R0, R3, 0x2aaaaaab, RZ ;  /* 0x2aaaaaab03007827 */ /* 0x000fc800078e02ff */
[----:B------:R-:W-:Y:S01]  /*1320*/  IMAD.HI R3, R2, 0x2aaaaaab, RZ ;  /* 0x2aaaaaab02037827 */ /* 0x000fe200078e02ff */
[----:B------:R-:W-:-:S04]  /*1330*/  SHF.R.U32.HI R2, RZ, 0x1f, R0 ;  /* 0x0000001fff027819 */ /* 0x000fc80000011600 */
[----:B------:R-:W-:Y:S02]  /*1340*/  SHF.R.U32.HI R4, RZ, 0x1f, R3 ;  /* 0x0000001fff047819 */ /* 0x000fe40000011603 */
[----:B------:R-:W-:Y:S02]  /*1350*/  LEA.HI.SX32 R0, R0, R2, 0x1c ;  /* 0x0000000200007211 */ /* 0x000fe400078fe2ff */
[----:B------:R-:W-:-:S04]  /*1360*/  LEA.HI.SX32 R2, R3, R4, 0x1c ;  /* 0x0000000403027211 */ /* 0x000fc800078fe2ff */
        /* <DEDUP_REMOVED lines=38> */
.L_x_5906:
[----:B------:R-:W-:Y:S05]  /*15d0*/  BSYNC B0 ;  /* 0x0000000000007941 */ /* 0x000fea0003800000 */
.L_x_5905:
        /* <DEDUP_REMOVED lines=75> */
[----:B------:R-:W3:Y:S01]  /*1a90*/  LDL R12, [R1] ;  /* 0x00000000010c7983 */ /* 0x000ee20000100800 */
        /* <DEDUP_REMOVED lines=51> */
.L_x_5960:
[----:B------:R-:W-:Y:S05]  /*1dd0*/  BRA.DIV ~URZ, `(.L_x_5909) ;  /* 0x00012ae27f007947 */ /* 0x000fea000b800000 */
[----:B------:R4:W1:Y:S02]  /*1de0*/  SHFL.IDX PT, R0, R13, RZ, 0x181f ;  /* 0x00181fff0d007589 */ /* 0x00086400000e0000 */
.L_x_5961:
        /* <DEDUP_REMOVED lines=11> */
[----:B------:R-:W2:Y:S04]  /*1ea0*/  LDL R6, [R1] ;  /* 0x0000000001067983 */ /* 0x000ea80000100800 */
        /* <DEDUP_REMOVED lines=22> */
.L_x_5911:
[----:B------:R-:W-:Y:S05]  /*2010*/  BSYNC B0 ;  /* 0x0000000000007941 */ /* 0x000fea0003800000 */
.L_x_5910:
[----:B------:R-:W-:Y:S05]  /*2020*/  BRA.DIV ~URZ, `(.L_x_5912) ;  /* 0x000128f27f007947 */ /* 0x000fea000b800000 */
[----:B---3--:R2:W3:Y:S04]  /*2030*/  SHFL.IDX PT, R4, R5, 0x1, 0x181f ;  /* 0x00381f0005047f89 */ /* 0x0084e800000e0000 */
[----:B------:R2:W4:Y:S02]  /*2040*/  SHFL.IDX PT, R0, R13, 0x1, 0x181f ;  /* 0x00381f000d007f89 */ /* 0x00052400000e0000 */
.L_x_5962:
[----:B-1----:R-:W-:Y:S01]  /*2050*/  IADD3 R2, R12, 0x20, RZ ;  /* 0x000000200c027810 */ /* 0x002fe20007ffe0ff */
[----:B------:R-:W-:Y:S03]  /*2060*/  BSSY B0, `(.L_x_5913) ;  /* 0x000001a000007945 */ /* 0x000fe60003800000 */
[----:B------:R-:W-:-:S13]  /*2070*/  ISETP.GE.AND P0, PT, R2, R16, PT ;  /* 0x000000100200720c */ /* 0x000fda0003f06270 */
[----:B------:R-:W-:Y:S05]  /*2080*/  @P0 BRA `(.L_x_5914) ;  /* 0x0000017000000947 */ /* 0x000fea0003800000 */
[----:B--2---:R-:W2:Y:S04]  /*2090*/  LDL R6, [R1] ;  /* 0x0000000001067983 */ /* 0x004ea80000100800 */
        /* <DEDUP_REMOVED lines=22> */
.L_x_5914:
[----:B------:R-:W-:Y:S05]  /*2200*/  BSYNC B0 ;  /* 0x0000000000007941 */ /* 0x000fea0003800000 */
.L_x_5913:
[----:B------:R-:W-:Y:S05]  /*2210*/  BRA.DIV ~URZ, `(.L_x_5915) ;  /* 0x000127e27f007947 */ /* 0x000fea000b800000 */
[----:B---3--:R3:W1:Y:S02]  /*2220*/  SHFL.IDX PT, R4, R5, 0x2, 0x181f ;  /* 0x00581f0005047f89 */ /* 0x00866400000e0000 */
.L_x_5963:
[----:B------:R-:W-:Y:S05]  /*2230*/  BRA.DIV ~URZ, `(.L_x_5916) ;  /* 0x000128427f007947 */ /* 0x000fea000b800000 */
[----:B----4-:R4:W2:Y:S02]  /*2240*/  SHFL.IDX PT, R0, R13, 0x2, 0x181f ;  /* 0x00581f000d007f89 */ /* 0x0108a400000e0000 */
.L_x_5964:
[----:B-1----:R-:W-:Y:S01]  /*2250*/  IADD3 R2, R12, 0x40, RZ ;  /* 0x000000400c027810 */ /* 0x002fe20007ffe0ff */
[----:B------:R-:W-:Y:S03]  /*2260*/  BSSY B0, `(.L_x_5917) ;  /* 0x000001a000007945 */ /* 0x000fe60003800000 */
[----:B------:R-:W-:-:S13]  /*2270*/  ISETP.GE.AND P0, PT, R2, R16, PT ;  /* 0x000000100200720c */ /* 0x000fda0003f06270 */
[----:B------:R-:W-:Y:S05]  /*2280*/  @P0 BRA `(.L_x_5918) ;  /* 0x0000017000000947 */ /* 0x000fea0003800000 */
[----:B---3--:R-:W3:Y:S04]  /*2290*/  LDL R6, [R1] ;  /* 0x0000000001067983 */ /* 0x008ee80000100800 */
        /* <DEDUP_REMOVED lines=22> */
.L_x_5918:
[----:B------:R-:W-:Y:S05]  /*2400*/  BSYNC B0 ;  /* 0x0000000000007941 */ /* 0x000fea0003800000 */
.L_x_5917:
[----:B------:R-:W-:Y:S05]  /*2410*/  BRA.DIV ~URZ, `(.L_x_5919) ;  /* 0x000126d27f007947 */ /* 0x000fea000b800000 */
[----:B------:R1:W3:Y:S04]  /*2420*/  SHFL.IDX PT, R4, R5, 0x3, 0x181f ;  /* 0x00781f0005047f89 */ /* 0x0002e800000e0000 */
[----:B--2---:R1:W2:Y:S02]  /*2430*/  SHFL.IDX PT, R0, R13, 0x3, 0x181f ;  /* 0x00781f000d007f89 */ /* 0x0042a400000e0000 */
.L_x_5965:
[----:B----4-:R-:W4:Y:S04]  /*2440*/  LDL R20, [R1] ;  /* 0x0000000001147983 */ /* 0x010f280000100800 */
        /* <DEDUP_REMOVED lines=47> */
[----:B------:R-:W-:Y:S02]  /*2740*/  IMAD.MOV.U32 R13, RZ, RZ, c[0x0][0x2ac] ;  /* 0x0000ab00ff0d7624 */ /* 0x000fe400078e00ff */
[----:B------:R-:W-:Y:S01]  /*2750*/  IMAD R138, R252, R6, -0x60 ;  /* 0xffffffa0fc8a7424 */ /* 0x000fe200078e0206 */
[----:B------:R-:W-:Y:S01]  /*2760*/  ISETP.NE.AND P1, PT, R151, 0x1, PT ;  /* 0x000000019700780c */ /* 0x000fe20003f25270 */
[----:B------:R-:W-:Y:S02]  /*2770*/  IMAD R13, R13, c[0x0][0x1d0], RZ ;  /* 0x000074000d0d7a24 */ /* 0x000fe400078e02ff */
        /* <DEDUP_REMOVED lines=200> */
[----:B------:R-:W-:Y:S01]  /*3400*/  ISETP.LT.OR P1, PT, R26, 0x41, P1 ;  /* 0x000000411a00780c */ /* 0x000fe20000f21670 */
[----:B------:R-:W-:Y:S01]  /*3410*/  HMMA.16816.F32 R44, R8, R40, RZ ;  /* 0x00000028082c723c */ /* 0x000fe200000018ff */
[----:B---3--:R-:W-:-:S05]  /*3420*/  IADD3 R14, P0, R0, R142, RZ ;  /* 0x0000008e000e7210 */ /* 0x008fca0007f1e0ff */
[----:B------:R-:W-:Y:S01]  /*3430*/  IMAD.X R15, R2, 0x1, R134, P0 ;  /* 0x00000001020f7824 */ /* 0x000fe200000e0686 */
[----:B------:R-:W-:Y:S01]  /*3440*/  ISETP.LT.OR P0, PT, R26, 0x41, P5 ;  /* 0x000000411a00780c */ /* 0x000fe20002f01670 */
[C---:B------:R-:W-:Y:S08]  /*3450*/  HMMA.16816.F32 R48, R8.reuse, R42, RZ ;  /* 0x0000002a0830723c */ /* 0x040ff000000018ff */
[C---:B------:R-:W-:Y:S04]  /*3460*/  HMMA.16816.F32 R60, R8.reuse, R36, RZ ;  /* 0x00000024083c723c */ /* 0x040fe800000018ff */
[----:B------:R3:W-:Y:S04]  /*3470*/  LDGSTS.E.BYPASS.LTC128B.128 [R251+0x2100], [R12.64], !P0 ;  /* 0x021000000cfb7fae */ /* 0x0007e8000c101d46 */
[C---:B------:R-:W-:Y:S01]  /*3480*/  HMMA.16816.F32 R64, R8.reuse, R38, RZ ;  /* 0x000000260840723c */ /* 0x040fe200000018ff */
[----:B------:R2:W-:Y:S04]  /*3490*/  LDGSTS.E.BYPASS.LTC128B.128 [R251+0x5100], [R16.64], !P4 ;  /* 0x0510000010fb7fae */ /* 0x0005e8000e101d46 */
[----:B------:R5:W-:Y:S03]  /*34a0*/  LDGSTS.E.BYPASS.LTC128B.128 [R251+0x8100], [R14.64], !P3 ;  /* 0x081000000efb7fae */ /* 0x000be6000d901d46 */
[C---:B------:R-:W-:Y:S08]  /*34b0*/  HMMA.16816.F32 R56, R8.reuse, R32, RZ ;  /* 0x000000200838723c */ /* 0x040ff000000018ff */
[----:B------:R-:W-:Y:S01]  /*34c0*/  HMMA.16816.F32 R40, R8, R34, RZ ;  /* 0x000000220828723c */ /* 0x000fe200000018ff */
[----:B---3--:R-:W-:-:S07]  /*34d0*/  IADD3 R12, P0, R0, R143, RZ ;  /* 0x0000008f000c7210 */ /* 0x008fce0007f1e0ff */
[----:B------:R-:W-:Y:S01]  /*34e0*/  HMMA.16816.F32 R36, R8, R28, RZ ;  /* 0x0000001c0824723c */ /* 0x000fe200000018ff */
[----:B------:R-:W-:Y:S01]  /*34f0*/  SEL R0, R3, 0xffffffc0, !P2 ;  /* 0xffffffc003007807 */ /* 0x000fe20005000000 */
[----:B------:R-:W-:-:S06]  /*3500*/  IMAD.X R13, R2, 0x1, R135, P0 ;  /* 0x00000001020d7824 */ /* 0x000fcc00000e0687 */
[C---:B------:R-:W-:Y:S01]  /*3510*/  HMMA.16816.F32 R32, R8.reuse, R30, RZ ;  /* 0x0000001e0820723c */ /* 0x040fe200000018ff */
[----:B------:R-:W-:Y:S01]  /*3520*/  IMAD.IADD R218, R216, 0x1, R0 ;  /* 0x00000001d8da7824 */ /* 0x000fe200078e0200 */
[----:B------:R5:W-:Y:S04]  /*3530*/  LDGSTS.E.BYPASS.LTC128B.128 [R251+0xb100], [R12.64], !P1 ;  /* 0x0b1000000cfb7fae */ /* 0x000be8000c901d46 */
[----:B------:R-:W-:Y:S02]  /*3540*/  LDSM.16.M88.4 R88, [R218] ;  /* 0x00000000da58783b */ /* 0x000fe40000000200 */
[----:B------:R-:W-:Y:S01]  /*3550*/  HMMA.16816.F32 R28, R8, R52, RZ ;  /* 0x00000034081c723c */ /* 0x000fe200000018ff */
[C---:B------:R-:W-:Y:S01]  /*3560*/  IADD3 R228, R227.reuse, 0x9000, RZ ;  /* 0x00009000e3e47810 */ /* 0x040fe20007ffe0ff */
[----:B------:R-:W-:Y:S01]  /*3570*/  LDSM.16.M88.4 R92, [R218+0x800] ;  /* 0x00080000da5c783b */ /* 0x000fe20000000200 */
[----:B------:R-:W-:-:S02]  /*3580*/  IADD3 R229, R227, 0x3800, RZ ;  /* 0x00003800e3e57810 */ /* 0x000fc40007ffe0ff */
[C---:B------:R-:W-:Y:S01]  /*3590*/  IADD3 R234, R227.reuse, 0x3000, RZ ;  /* 0x00003000e3ea7810 */ /* 0x040fe20007ffe0ff */
[----:B------:R-:W-:Y:S02]  /*35a0*/  LDSM.16.M88.4 R112, [R218+0x4800] ;  /* 0x00480000da70783b */ /* 0x000fe40000000200 */
[C---:B------:R-:W-:Y:S01]  /*35b0*/  HMMA.16816.F32 R20, R8.reuse, R68, RZ ;  /* 0x000000440814723c */ /* 0x040fe200000018ff */
[C---:B------:R-:W-:Y:S01]  /*35c0*/  IADD3 R230, R227.reuse, 0x4000, RZ ;  /* 0x00004000e3e67810 */ /* 0x040fe20007ffe0ff */
[----:B------:R-:W-:Y:S01]  /*35d0*/  LDSM.16.M88.4 R128, [R218+0xa000] ;  /* 0x00a00000da80783b */ /* 0x000fe20000000200 */
[C---:B------:R-:W-:Y:S02]  /*35e0*/  IADD3 R231, R227.reuse, 0x4800, RZ ;  /* 0x00004800e3e77810 */ /* 0x040fe40007ffe0ff */
[C---:B------:R-:W-:Y:S01]  /*35f0*/  IADD3 R232, R227.reuse, 0x5000, RZ ;  /* 0x00005000e3e87810 */ /* 0x040fe20007ffe0ff */
[----:B------:R-:W-:Y:S02]  /*3600*/  LDSM.16.M88.4 R124, [R218+0x9000] ;  /* 0x00900000da7c783b */ /* 0x000fe40000000200 */
[C---:B--2---:R-:W-:Y:S01]  /*3610*/  HMMA.16816.F32 R16, R8.reuse, R70, RZ ;  /* 0x000000460810723c */ /* 0x044fe200000018ff */
[C---:B------:R-:W-:Y:S01]  /*3620*/  IADD3 R233, R227.reuse, 0x5800, RZ ;  /* 0x00005800e3e97810 */ /* 0x040fe20007ffe0ff */
[----:B------:R-:W-:Y:S04]  /*3630*/  LDSM.16.M88.4 R120, [R218+0x9800] ;  /* 0x00980000da78783b */ /* 0x000fe80000000200 */
[----:B-----5:R-:W2:Y:S02]  /*3640*/  LDSM.16.M88.4 R12, [R226] ;  /* 0x00000000e20c783b */ /* 0x020ea40000000200 */
[----:B-1----:R-:W-:Y:S01]  /*3650*/  HMMA.16816.F32 R24, R8, R54, RZ ;  /* 0x000000360818723c */ /* 0x002fe200000018ff */
[----:B------:R-:W-:Y:S01]  /*3660*/  IADD3 R240, R227, 0x6000, RZ ;  /* 0x00006000e3f07810 */ /* 0x000fe20007ffe0ff */
[----:B------:R-:W0:Y:S06]  /*3670*/  LDGDEPBAR ;  /* 0x00000000000079af */ /* 0x000e2c0000000000 */
[C---:B------:R-:W-:Y:S08]  /*3680*/  HMMA.16816.F32 R8, R4.reuse, R72, R44 ;  /* 0x000000480408723c */ /* 0x040ff0000000182c */
[C---:B------:R-:W-:Y:S08]  /*3690*/  HMMA.16816.F32 R52, R4.reuse, R80, R60 ;  /* 0x000000500434723c */ /* 0x040ff0000000183c */
[C---:B------:R-:W-:Y:S01]  /*36a0*/  HMMA.16816.F32 R44, R4.reuse, R74, R48 ;  /* 0x0000004a042c723c */ /* 0x040fe20000001830 */
[----:B------:R-:W1:Y:S07]  /*36b0*/  LDSM.16.M88.4 R48, [R218+0x1000] ;  /* 0x00100000da30783b */ /* 0x000e6e0000000200 */
[C---:B------:R-:W-:Y:S08]  /*36c0*/  HMMA.16816.F32 R80, R4.reuse, R82, R64 ;  /* 0x000000520450723c */ /* 0x040ff00000001840 */
[----:B------:R-:W-:Y:S01]  /*36d0*/  HMMA.16816.F32 R64, R4, R100, R28 ;  /* 0x000000640440723c */ /* 0x000fe2000000181c */
[----:B------:R-:W3:Y:S01]  /*36e0*/  LDSM.16.M88.4 R28, [R218+0x2800] ;  /* 0x00280000da1c783b */ /* 0x000ee20000000200 */
[----:B------:R-:W-:-:S06]  /*36f0*/  IMAD.IADD R217, R228, 0x1, R0 ;  /* 0x00000001e4d97824 */ /* 0x000fcc00078e0200 */
[C---:B------:R-:W-:Y:S08]  /*3700*/  HMMA.16816.F32 R84, R4.reuse, R76, R56 ;  /* 0x0000004c0454723c */ /* 0x040ff00000001838 */
[C---:B------:R-:W-:Y:S01]  /*3710*/  HMMA.16816.F32 R76, R4.reuse, R78, R40 ;  /* 0x0000004e044c723c */ /* 0x040fe20000001828 */
[----:B------:R-:W5:Y:S07]  /*3720*/  LDSM.16.M88.4 R40, [R218+0x1800] ;  /* 0x00180000da28783b */ /* 0x000f6e0000000200 */
[C---:B------:R-:W-:Y:S08]  /*3730*/  HMMA.16816.F32 R72, R4.reuse, R96, R36 ;  /* 0x000000600448723c */ /* 0x040ff00000001824 */
[C---:B------:R-:W-:Y:S08]  /*3740*/  HMMA.16816.F32 R56, R4.reuse, R104, R20 ;  /* 0x000000680438723c */ /* 0x040ff00000001814 */
[C---:B------:R-:W-:Y:S08]  /*3750*/  HMMA.16816.F32 R36, R4.reuse, R106, R16 ;  /* 0x0000006a0424723c */ /* 0x040ff00000001810 */
[C---:B------:R-:W-:Y:S01]  /*3760*/  HMMA.16816.F32 R68, R4.reuse, R98, R32 ;  /* 0x000000620444723c */ /* 0x040fe20000001820 */
[----:B------:R-:W4:Y:S07]  /*3770*/  LDSM.16.M88.4 R32, [R218+0x2000] ;  /* 0x00200000da20783b */ /* 0x000f2e0000000200 */
[----:B------:R-:W-:Y:S01]  /*3780*/  HMMA.16816.F32 R60, R4, R102, R24 ;  /* 0x00000066043c723c */ /* 0x000fe20000001818 */
[----:B------:R-:W-:Y:S07]  /*3790*/  LDSM.16.M88.4 R4, [R225] ;  /* 0x00000000e104783b */ /* 0x000fee0000000200 */
[C---:B--2---:R-:W-:Y:S01]  /*37a0*/  HMMA.16816.F32 R24, R12.reuse, R88, R8 ;  /* 0x000000580c18723c */ /* 0x044fe20000001808 */
[----:B------:R-:W2:Y:S07]  /*37b0*/  LDSM.16.M88.4 R8, [R217+-0x9000] ;  /* 0xff700000d908783b */ /* 0x000eae0000000200 */
[C---:B------:R-:W-:Y:S01]  /*37c0*/  HMMA.16816.F32 R20, R12.reuse, R90, R44 ;  /* 0x0000005a0c14723c */ /* 0x040fe2000000182c */
[----:B------:R-:W2:Y:S07]  /*37d0*/  LDSM.16.M88.4 R44, [R217+-0x8800] ;  /* 0xff780000d92c783b */ /* 0x000eae0000000200 */
[C---:B-1----:R-:W-:Y:S08]  /*37e0*/  HMMA.16816.F32 R88, R12.reuse, R50, R76 ;  /* 0x000000320c58723c */ /* 0x042ff0000000184c */
[C---:B---3--:R-:W-:Y:S08]  /*37f0*/  HMMA.16816.F32 R96, R12.reuse, R28, R56 ;  /* 0x0000001c0c60723c */ /* 0x048ff00000001838 */
[C---:B------:R-:W-:Y:S01]  /*3800*/  HMMA.16816.F32 R76, R12.reuse, R30, R36 ;  /* 0x0000001e0c4c723c */ /* 0x040fe20000001824 */
[----:B------:R-:W1:Y:S07]  /*3810*/  LDSM.16.M88.4 R28, [R217+-0x7800] ;  /* 0xff880000d91c783b */ /* 0x000e6e0000000200 */
[C---:B------:R-:W-:Y:S08]  /*3820*/  HMMA.16816.F32 R16, R12.reuse, R92, R52 ;  /* 0x0000005c0c10723c */ /* 0x040ff00000001834 */
[C---:B------:R-:W-:Y:S08]  /*3830*/  HMMA.16816.F32 R92, R12.reuse, R94, R80 ;  /* 0x0000005e0c5c723c */ /* 0x040ff00000001850 */
[C---:B------:R-:W-:Y:S01]  /*3840*/  HMMA.16816.F32 R52, R12.reuse, R48, R84 ;  /* 0x000000300c34723c */ /* 0x040fe20000001854 */
[----:B------:R-:W-:Y:S07]  /*3850*/  LDSM.16.M88.4 R48, [R217+-0x8000] ;  /* 0xff800000d930783b */ /* 0x000fee0000000200 */
[C---:B-----5:R-:W-:Y:S08]  /*3860*/  HMMA.16816.F32 R84, R12.reuse, R40, R72 ;  /* 0x000000280c54723c */ /* 0x060ff00000001848 */
[C---:B------:R-:W-:Y:S01]  /*3870*/  HMMA.16816.F32 R80, R12.reuse, R42, R68 ;  /* 0x0000002a0c50723c */ /* 0x040fe20000001844 */
[----:B------:R-:W3:Y:S07]  /*3880*/  LDSM.16.M88.4 R68, [R217+-0x7000] ;  /* 0xff900000d944783b */ /* 0x000eee0000000200 */
[C---:B----4-:R-:W-:Y:S08]  /*3890*/  HMMA.16816.F32 R100, R12.reuse, R34, R60 ;  /* 0x000000220c64723c */ /* 0x050ff0000000183c */
[----:B------:R-:W-:Y:S01]  /*38a0*/  HMMA.16816.F32 R64, R12, R32, R64 ;  /* 0x000000200c40723c */ /* 0x000fe20000001840 */
[----:B------:R-:W-:Y:S04]  /*38b0*/  LDSM.16.M88.4 R12, [R216+0x3000] ;  /* 0x00300000d80c783b */ /* 0x000fe80000000200 */
[----:B------:R-:W-:Y:S03]  /*38c0*/  LDSM.16.M88.4 R32, [R216+0x4000] ;  /* 0x00400000d820783b */ /* 0x000fe60000000200 */
[C---:B--2---:R-:W-:Y:S08]  /*38d0*/  HMMA.16816.F32 R72, R4.reuse, R8, R24 ;  /* 0x000000080448723c */ /* 0x044ff00000001818 */
[C---:B------:R-:W-:Y:S01]  /*38e0*/  HMMA.16816.F32 R60, R4.reuse, R10, R20 ;  /* 0x0000000a043c723c */ /* 0x040fe20000001814 */
[----:B------:R-:W2:Y:S07]  /*38f0*/  LDSM.16.M88.4 R8, [R223+0x4000] ;  /* 0x00400000df08783b */ /* 0x000eae0000000200 */
[C---:B------:R-:W-:Y:S01]  /*3900*/  HMMA.16816.F32 R20, R4.reuse, R44, R16 ;  /* 0x0000002c0414723c */ /* 0x040fe20000001810 */
[----:B------:R-:W4:Y:S07]  /*3910*/  LDSM.16.M88.4 R16, [R217+-0x6800] ;  /* 0xff980000d910783b */ /* 0x000f2e0000000200 */
[C---:B-1----:R-:W-:Y:S08]  /*3920*/  HMMA.16816.F32 R40, R4.reuse, R28, R84 ;  /* 0x0000001c0428723c */ /* 0x042ff00000001854 */
[C---:B------:R-:W-:Y:S01]  /*3930*/  HMMA.16816.F32 R24, R4.reuse, R30, R80 ;  /* 0x0000001e0418723c */ /* 0x040fe20000001850 */
[----:B------:R-:W1:Y:S07]  /*3940*/  LDSM.16.M88.4 R28, [R216+0x4800] ;  /* 0x00480000d81c783b */ /* 0x000e6e0000000200 */
[C---:B------:R-:W-:Y:S01]  /*3950*/  HMMA.16816.F32 R56, R4.reuse, R46, R92 ;  /* 0x0000002e0438723c */ /* 0x040fe2000000185c */
[----:B------:R-:W5:Y:S07]  /*3960*/  LDSM.16.M88.4 R44, [R216+0x3800] ;  /* 0x00380000d82c783b */ /* 0x000f6e0000000200 */
[----:B---3--:R-:W-:Y:S01]  /*3970*/  HMMA.16816.F32 R36, R4, R68, R64 ;  /* 0x000000440424723c */ /* 0x008fe20000001840 */
[----:B------:R-:W3:Y:S07]  /*3980*/  LDSM.16.M88.4 R64, [R216+0x5000] ;  /* 0x00500000d840783b */ /* 0x000eee0000000200 */
[C---:B--2---:R-:W-:Y:S08]  /*3990*/  HMMA.16816.F32 R72, R8.reuse, R12, R72 ;  /* 0x0000000c0848723c */ /* 0x044ff00000001848 */
[----:B------:R-:W-:Y:S01]  /*39a0*/  HMMA.16816.F32 R104, R8, R14, R60 ;  /* 0x0000000e0868723c */ /* 0x000fe2000000183c */
[----:B------:R-:W2:Y:S04]  /*39b0*/  LDSM.16.M88.4 R12, [R216+0x5800] ;  /* 0x00580000d80c783b */ /* 0x000ea80000000200 */
[----:B------:R-:W-:Y:S03]  /*39c0*/  LDSM.16.M88.4 R60, [R230] ;  /* 0x00000000e63c783b */ /* 0x000fe60000000200 */
[C---:B------:R-:W-:Y:S08]  /*39d0*/  HMMA.16816.F32 R52, R4.reuse, R48, R52 ;  /* 0x000000300434723c */ /* 0x040ff00000001834 */
[C---:B------:R-:W-:Y:S08]  /*39e0*/  HMMA.16816.F32 R48, R4.reuse, R50, R88 ;  /* 0x000000320430723c */ /* 0x040ff00000001858 */
[C---:B----4-:R-:W-:Y:S08]  /*39f0*/  HMMA.16816.F32 R80, R4.reuse, R16, R96 ;  /* 0x000000100450723c */ /* 0x050ff00000001860 */
[C---:B------:R-:W-:Y:S08]  /*3a00*/  HMMA.16816.F32 R68, R4.reuse, R70, R100 ;  /* 0x000000460444723c */ /* 0x040ff00000001864 */
[----:B------:R-:W-:Y:S01]  /*3a10*/  HMMA.16816.F32 R76, R4, R18, R76 ;  /* 0x00000012044c723c */ /* 0x000fe2000000184c */
[----:B------:R-:W-:Y:S04]  /*3a20*/  LDSM.16.M88.4 R4, [R224+0x4000] ;  /* 0x00400000e004783b */ /* 0x000fe80000000200 */
[----:B------:R-:W-:Y:S03]  /*3a30*/  LDSM.16.M88.4 R16, [R234] ;  /* 0x00000000ea10783b */ /* 0x000fe60000000200 */
[C---:B-1----:R-:W-:Y:S01]  /*3a40*/  HMMA.16816.F32 R96, R8.reuse, R28, R40 ;  /* 0x0000001c0860723c */ /* 0x042fe20000001828 */
[----:B------:R-:W1:Y:S07]  /*3a50*/  LDSM.16.M88.4 R40, [R229] ;  /* 0x00000000e528783b */ /* 0x000e6e0000000200 */
[C---:B-----5:R-:W-:Y:S08]  /*3a60*/  HMMA.16816.F32 R108, R8.reuse, R44, R20 ;  /* 0x0000002c086c723c */ /* 0x060ff00000001814 */
[C---:B------:R-:W-:Y:S01]  /*3a70*/  HMMA.16816.F32 R100, R8.reuse, R46, R56 ;  /* 0x0000002e0864723c */ /* 0x040fe20000001838 */
[----:B------:R-:W-:Y:S07]  /*3a80*/  LDSM.16.M88.4 R56, [R231] ;  /* 0x00000000e738783b */ /* 0x000fee0000000200 */
[C---:B------:R-:W-:Y:S08]  /*3a90*/  HMMA.16816.F32 R92, R8.reuse, R32, R52 ;  /* 0x00000020085c723c */ /* 0x040ff00000001834 */
[C---:B------:R-:W-:Y:S01]  /*3aa0*/  HMMA.16816.F32 R88, R8.reuse, R34, R48 ;  /* 0x000000220858723c */ /* 0x040fe20000001830 */
[----:B------:R-:W-:Y:S07]  /*3ab0*/  LDSM.16.M88.4 R32, [R233] ;  /* 0x00000000e920783b */ /* 0x000fee0000000200 */
[C---:B------:R-:W-:Y:S01]  /*3ac0*/  HMMA.16816.F32 R84, R8.reuse, R30, R24 ;  /* 0x0000001e0854723c */ /* 0x040fe20000001818 */
[----:B------:R-:W-:Y:S07]  /*3ad0*/  LDSM.16.M88.4 R24, [R218+0x3000] ;  /* 0x00300000da18783b */ /* 0x000fee0000000200 */
[C---:B---3--:R-:W-:Y:S01]  /*3ae0*/  HMMA.16816.F32 R52, R8.reuse, R64, R36 ;  /* 0x000000400834723c */ /* 0x048fe20000001824 */
[----:B------:R-:W-:Y:S07]  /*3af0*/  LDSM.16.M88.4 R36, [R232] ;  /* 0x00000000e824783b */ /* 0x000fee0000000200 */
[C---:B------:R-:W-:Y:S01]  /*3b00*/  HMMA.16816.F32 R48, R8.reuse, R66, R68 ;  /* 0x000000420830723c */ /* 0x040fe20000001844 */
[----:B------:R-:W-:Y:S07]  /*3b10*/  LDSM.16.M88.4 R64, [R218+0x3800] ;  /* 0x00380000da40783b */ /* 0x000fee0000000200 */
[C---:B--2---:R-:W-:Y:S08]  /*3b20*/  HMMA.16816.F32 R44, R8.reuse, R12, R80 ;  /* 0x0000000c082c723c */ /* 0x044ff00000001850 */
[----:B------:R-:W-:Y:S01]  /*3b30*/  HMMA.16816.F32 R28, R8, R14, R76 ;  /* 0x0000000e081c723c */ /* 0x000fe2000000184c */
[----:B------:R-:W2:Y:S04]  /*3b40*/  LDSM.16.M88.4 R8, [R226+0x4000] ;  /* 0x00400000e208783b */ /* 0x000ea80000000200 */
[----:B------:R-:W3:Y:S03]  /*3b50*/  LDSM.16.M88.4 R76, [R218+0x4000] ;  /* 0x00400000da4c783b */ /* 0x000ee60000000200 */
[C---:B-1----:R-:W-:Y:S01]  /*3b60*/  HMMA.16816.F32 R12, R4.reuse, R40, R108 ;  /* 0x00000028040c723c */ /* 0x042fe2000000186c */
[----:B------:R-:W1:Y:S07]  /*3b70*/  LDSM.16.M88.4 R108, [R218+0x5000] ;  /* 0x00500000da6c783b */ /* 0x000e6e0000000200 */
[C---:B------:R-:W-:Y:S08]  /*3b80*/  HMMA.16816.F32 R20, R4.reuse, R16, R72 ;  /* 0x000000100414723c */ /* 0x040ff00000001848 */
[C---:B------:R-:W-:Y:S08]  /*3b90*/  HMMA.16816.F32 R16, R4.reuse, R18, R104 ;  /* 0x000000120410723c */ /* 0x040ff00000001868 */
[----:B------:R-:W-:Y:S08]  /*3ba0*/  HMMA.16816.F32 R68, R4, R42, R100 ;  /* 0x0000002a0444723c */ /* 0x000ff00000001864 */
[----:B--2---:R-:W-:Y:S01]  /*3bb0*/  HMMA.16816.F32 R40, R8, R64, R12 ;  /* 0x000000400828723c */ /* 0x004fe2000000180c */
[----:B------:R-:W2:Y:S07]  /*3bc0*/  LDSM.16.M88.4 R12, [R218+0x5800] ;  /* 0x00580000da0c783b */ /* 0x000eae0000000200 */
[C---:B------:R-:W-:Y:S08]  /*3bd0*/  HMMA.16816.F32 R80, R4.reuse, R62, R88 ;  /* 0x0000003e0450723c */ /* 0x040ff00000001858 */
[C---:B------:R-:W-:Y:S08]  /*3be0*/  HMMA.16816.F32 R96, R4.reuse, R56, R96 ;  /* 0x000000380460723c */ /* 0x040ff00000001860 */
[C---:B------:R-:W-:Y:S08]  /*3bf0*/  HMMA.16816.F32 R104, R4.reuse, R58, R84 ;  /* 0x0000003a0468723c */ /* 0x040ff00000001854 */
[C---:B------:R-:W-:Y:S08]  /*3c00*/  HMMA.16816.F32 R72, R4.reuse, R60, R92 ;  /* 0x0000003c0448723c */ /* 0x040ff0000000185c */
[C---:B------:R-:W-:Y:S01]  /*3c10*/  HMMA.16816.F32 R92, R4.reuse, R36, R52 ;  /* 0x00000024045c723c */ /* 0x040fe20000001834 */
[----:B------:R-:W-:Y:S07]  /*3c20*/  LDSM.16.M88.4 R52, [R217+-0x5800] ;  /* 0xffa80000d934783b */ /* 0x000fee0000000200 */
[C---:B------:R-:W-:Y:S01]  /*3c30*/  HMMA.16816.F32 R100, R4.reuse, R38, R48 ;  /* 0x000000260464723c */ /* 0x040fe20000001830 */
[----:B------:R-:W-:Y:S07]  /*3c40*/  LDSM.16.M88.4 R48, [R217+-0x5000] ;  /* 0xffb00000d930783b */ /* 0x000fee0000000200 */
[C---:B------:R-:W-:Y:S01]  /*3c50*/  HMMA.16816.F32 R88, R4.reuse, R32, R44 ;  /* 0x000000200458723c */ /* 0x040fe2000000182c */
[----:B------:R-:W-:Y:S07]  /*3c60*/  LDSM.16.M88.4 R44, [R217+-0x4800] ;  /* 0xffb80000d92c783b */ /* 0x000fee0000000200 */
[----:B------:R-:W-:Y:S01]  /*3c70*/  HMMA.16816.F32 R84, R4, R34, R28 ;  /* 0x000000220454723c */ /* 0x000fe2000000181c */
[----:B------:R-:W-:Y:S07]  /*3c80*/  LDSM.16.M88.4 R4, [R225+0x4000] ;  /* 0x00400000e104783b */ /* 0x000fee0000000200 */
[C---:B------:R-:W-:Y:S01]  /*3c90*/  HMMA.16816.F32 R56, R8.reuse, R26, R16 ;  /* 0x0000001a0838723c */ /* 0x040fe20000001810 */
[----:B------:R-:W4:Y:S07]  /*3ca0*/  LDSM.16.M88.4 R16, [R217+-0x6000] ;  /* 0xffa00000d910783b */ /* 0x000f2e0000000200 */
[C---:B------:R-:W-:Y:S08]  /*3cb0*/  HMMA.16816.F32 R60, R8.reuse, R24, R20 ;  /* 0x00000018083c723c */ /* 0x040ff00000001814 */
[C---:B------:R-:W-:Y:S01]  /*3cc0*/  HMMA.16816.F32 R36, R8.reuse, R66, R68 ;  /* 0x000000420824723c */ /* 0x040fe20000001844 */
[----:B------:R-:W5:Y:S07]  /*3cd0*/  LDSM.16.M88.4 R68, [R217+-0x4000] ;  /* 0xffc00000d944783b */ /* 0x000f6e0000000200 */
[C---:B---3--:R-:W-:Y:S08]  /*3ce0*/  HMMA.16816.F32 R28, R8.reuse, R78, R80 ;  /* 0x0000004e081c723c */ /* 0x048ff00000001850 */
[C---:B------:R-:W-:Y:S01]  /*3cf0*/  HMMA.16816.F32 R24, R8.reuse, R112, R96 ;  /* 0x000000700818723c */ /* 0x040fe20000001860 */
[----:B------:R-:W-:Y:S07]  /*3d00*/  LDSM.16.M88.4 R96, [R216+0x6000] ;  /* 0x00600000d860783b */ /* 0x000fee0000000200 */
[C---:B------:R-:W-:Y:S01]  /*3d10*/  HMMA.16816.F32 R20, R8.reuse, R114, R104 ;  /* 0x000000720814723c */ /* 0x040fe20000001868 */
[C---:B------:R-:W-:Y:S01]  /*3d20*/  IADD3 R235, R227.reuse, 0x6800, RZ ;  /* 0x00006800e3eb7810 */ /* 0x040fe20007ffe0ff */
[----:B------:R-:W-:Y:S06]  /*3d30*/  LDSM.16.M88.4 R112, [R217+-0x3000] ;  /* 0xffd00000d970783b */ /* 0x000fec0000000200 */
[C---:B------:R-:W-:Y:S08]  /*3d40*/  HMMA.16816.F32 R32, R8.reuse, R76, R72 ;  /* 0x0000004c0820723c */ /* 0x040ff00000001848 */
[C---:B-1----:R-:W-:Y:S01]  /*3d50*/  HMMA.16816.F32 R72, R8.reuse, R110, R100 ;  /* 0x0000006e0848723c */ /* 0x042fe20000001864 */
[----:B------:R-:W1:Y:S07]  /*3d60*/  LDSM.16.M88.4 R100, [R217+-0x3800] ;  /* 0xffc80000d964783b */ /* 0x000e6e0000000200 */
[C---:B--2---:R-:W-:Y:S08]  /*3d70*/  HMMA.16816.F32 R88, R8.reuse, R12, R88 ;  /* 0x0000000c0858723c */ /* 0x044ff00000001858 */
[C---:B------:R-:W-:Y:S08]  /*3d80*/  HMMA.16816.F32 R64, R8.reuse, R108, R92 ;  /* 0x0000006c0840723c */ /* 0x040ff0000000185c */
[----:B------:R-:W-:Y:S01]  /*3d90*/  HMMA.16816.F32 R12, R8, R14, R84 ;  /* 0x0000000e080c723c */ /* 0x000fe20000001854 */
[----:B------:R-:W2:Y:S07]  /*3da0*/  LDSM.16.M88.4 R8, [R223+0x8000] ;  /* 0x00800000df08783b */ /* 0x000eae0000000200 */
[C---:B----4-:R-:W-:Y:S08]  /*3db0*/  HMMA.16816.F32 R92, R4.reuse, R18, R56 ;  /* 0x00000012045c723c */ /* 0x050ff00000001838 */
[C---:B------:R-:W-:Y:S01]  /*3dc0*/  HMMA.16816.F32 R80, R4.reuse, R52, R40 ;  /* 0x000000340450723c */ /* 0x040fe20000001828 */
[----:B------:R-:W-:Y:S07]  /*3dd0*/  LDSM.16.M88.4 R40, [R216+0x7000] ;  /* 0x00700000d828783b */ /* 0x000fee0000000200 */
[C---:B------:R-:W-:Y:S01]  /*3de0*/  HMMA.16816.F32 R76, R4.reuse, R54, R36 ;  /* 0x00000036044c723c */ /* 0x040fe20000001824 */
[----:B------:R-:W-:Y:S07]  /*3df0*/  LDSM.16.M88.4 R36, [R216+0x7800] ;  /* 0x00780000d824783b */ /* 0x000fee0000000200 */
[C---:B------:R-:W-:Y:S08]  /*3e00*/  HMMA.16816.F32 R56, R4.reuse, R50, R28 ;  /* 0x000000320438723c */ /* 0x040ff0000000181c */
[C---:B------:R-:W-:Y:S08]  /*3e10*/  HMMA.16816.F32 R84, R4.reuse, R16, R60 ;  /* 0x000000100454723c */ /* 0x040ff0000000183c */
[C---:B------:R-:W-:Y:S08]  /*3e20*/  HMMA.16816.F32 R52, R4.reuse, R44, R24 ;  /* 0x0000002c0434723c */ /* 0x040ff00000001818 */
[C---:B------:R-:W-:Y:S01]  /*3e30*/  HMMA.16816.F32 R28, R4.reuse, R46, R20 ;  /* 0x0000002e041c723c */ /* 0x040fe20000001814 */
[----:B------:R-:W3:Y:S07]  /*3e40*/  LDSM.16.M88.4 R44, [R216+0x6800] ;  /* 0x00680000d82c783b */ /* 0x000eee0000000200 */
[----:B------:R-:W-:Y:S01]  /*3e50*/  HMMA.16816.F32 R60, R4, R48, R32 ;  /* 0x00000030043c723c */ /* 0x000fe20000001820 */
[----:B------:R-:W4:Y:S01]  /*3e60*/  LDSM.16.M88.4 R32, [R216+0x8000] ;  /* 0x00800000d820783b */ /* 0x000f220000000200 */
[----:B------:R-:W-:-:S03]  /*3e70*/  IADD3 R236, R227, 0x7000, RZ ;  /* 0x00007000e3ec7810 */ /* 0x000fc60007ffe0ff */
[----:B------:R-:W3:Y:S03]  /*3e80*/  LDSM.16.M88.4 R48, [R216+0x8800] ;  /* 0x00880000d830783b */ /* 0x000ee60000000200 */
[C---:B-----5:R-:W-:Y:S01]  /*3e90*/  HMMA.16816.F32 R24, R4.reuse, R68, R64 ;  /* 0x000000440418723c */ /* 0x060fe20000001840 */
[----:B------:R-:W-:Y:S07]  /*3ea0*/  LDSM.16.M88.4 R104, [R236] ;  /* 0x00000000ec68783b */ /* 0x000fee0000000200 */
[C---:B------:R-:W-:Y:S08]  /*3eb0*/  HMMA.16816.F32 R20, R4.reuse, R70, R72 ;  /* 0x000000460414723c */ /* 0x040ff00000001848 */
[C---:B-1----:R-:W-:Y:S01]  /*3ec0*/  HMMA.16816.F32 R16, R4.reuse, R100, R88 ;  /* 0x000000640410723c */ /* 0x042fe20000001858 */
[C---:B------:R-:W-:Y:S01]  /*3ed0*/  IADD3 R239, R227.reuse, 0x8800, RZ ;  /* 0x00008800e3ef7810 */ /* 0x040fe20007ffe0ff */
[----:B------:R-:W-:Y:S06]  /*3ee0*/  LDSM.16.M88.4 R88, [R218+0x6800] ;  /* 0x00680000da58783b */ /* 0x000fec0000000200 */
[----:B------:R-:W-:Y:S01]  /*3ef0*/  HMMA.16816.F32 R4, R4, R102, R12 ;  /* 0x000000660404723c */ /* 0x000fe2000000180c */
[----:B------:R-:W-:Y:S04]  /*3f00*/  LDSM.16.M88.4 R12, [R224+0x8000] ;  /* 0x00800000e00c783b */ /* 0x000fe80000000200 */
[----:B------:R-:W1:Y:S03]  /*3f10*/  LDSM.16.M88.4 R100, [R240] ;  /* 0x00000000f064783b */ /* 0x000e660000000200 */
[C---:B--2---:R-:W-:Y:S08]  /*3f20*/  HMMA.16816.F32 R84, R8.reuse, R96, R84 ;  /* 0x000000600854723c */ /* 0x044ff00000001854 */
[----:B------:R-:W-:Y:S01]  /*3f30*/  HMMA.16816.F32 R92, R8, R98, R92 ;  /* 0x00000062085c723c */ /* 0x000fe2000000185c */
[----:B------:R-:W2:Y:S01]  /*3f40*/  LDSM.16.M88.4 R96, [R235] ;  /* 0x00000000eb60783b */ /* 0x000ea20000000200 */
[----:B------:R-:W-:-:S02]  /*3f50*/  IADD3 R237, R227, 0x7800, RZ ;  /* 0x00007800e3ed7810 */ /* 0x000fc40007ffe0ff */
[----:B------:R-:W-:-:S03]  /*3f60*/  IADD3 R238, R227, 0x8000, RZ ;  /* 0x00008000e3ee7810 */ /* 0x000fc60007ffe0ff */
[----:B------:R-:W-:Y:S01]  /*3f70*/  LDSM.16.M88.4 R108, [R237] ;  /* 0x00000000ed6c783b */ /* 0x000fe20000000200 */
[C---:B---3--:R-:W-:Y:S08]  /*3f80*/  HMMA.16816.F32 R80, R8.reuse, R44, R80 ;  /* 0x0000002c0850723c */ /* 0x048ff00000001850 */
[C---:B------:R-:W-:Y:S08]  /*3f90*/  HMMA.16816.F32 R68, R8.reuse, R42, R56 ;  /* 0x0000002a0844723c */ /* 0x040ff00000001838 */
[C---:B------:R-:W-:Y:S08]  /*3fa0*/  HMMA.16816.F32 R76, R8.reuse, R46, R76 ;  /* 0x0000002e084c723c */ /* 0x040ff0000000184c */
[C---:B------:R-:W-:Y:S08]  /*3fb0*/  HMMA.16816.F32 R72, R8.reuse, R40, R60 ;  /* 0x000000280848723c */ /* 0x040ff0000000183c */
[C---:B----4-:R-:W-:Y:S01]  /*3fc0*/  HMMA.16816.F32 R56, R8.reuse, R32, R24 ;  /* 0x000000200838723c */ /* 0x050fe20000001818 */
[----:B------:R-:W3:Y:S07]  /*3fd0*/  LDSM.16.M88.4 R24, [R239] ;  /* 0x00000000ef18783b */ /* 0x000eee0000000200 */
[C---:B------:R-:W-:Y:S01]  /*3fe0*/  HMMA.16816.F32 R60, R8.reuse, R38, R28 ;  /* 0x00000026083c723c */ /* 0x040fe2000000181c */
[----:B------:R-:W4:Y:S07]  /*3ff0*/  LDSM.16.M88.4 R28, [R238] ;  /* 0x00000000ee1c783b */ /* 0x000f2e0000000200 */
[C---:B------:R-:W-:Y:S08]  /*4000*/  HMMA.16816.F32 R64, R8.reuse, R36, R52 ;  /* 0x000000240840723c */ /* 0x040ff00000001834 */
[C---:B------:R-:W-:Y:S01]  /*4010*/  HMMA.16816.F32 R52, R8.reuse, R34, R20 ;  /* 0x000000220834723c */ /* 0x040fe20000001814 */
[----:B------:R-:W-:Y:S07]  /*4020*/  LDSM.16.M88.4 R32, [R218+0x6000] ;  /* 0x00600000da20783b */ /* 0x000fee0000000200 */
[C---:B------:R-:W-:Y:S08]  /*4030*/  HMMA.16816.F32 R36, R8.reuse, R48, R16 ;  /* 0x000000300824723c */ /* 0x040ff00000001810 */
[----:B------:R-:W-:Y:S01]  /*4040*/  HMMA.16816.F32 R20, R8, R50, R4 ;  /* 0x000000320814723c */ /* 0x000fe20000001804 */
[----:B------:R-:W5:Y:S04]  /*4050*/  LDSM.16.M88.4 R8, [R226+0x8000] ;  /* 0x00800000e208783b */ /* 0x000f680000000200 */
[----:B------:R-:W-:Y:S03]  /*4060*/  LDSM.16.M88.4 R4, [R225+0x8000] ;  /* 0x00800000e104783b */ /* 0x000fe60000000200 */
[C---:B-1----:R-:W-:Y:S08]  /*4070*/  HMMA.16816.F32 R16, R12.reuse, R100, R84 ;  /* 0x000000640c10723c */ /* 0x042ff00000001854 */
[C---:B--2---:R-:W-:Y:S08]  /*4080*/  HMMA.16816.F32 R44, R12.reuse, R96, R80 ;  /* 0x000000600c2c723c */ /* 0x044ff00000001850 */
[C---:B------:R-:W-:Y:S08]  /*4090*/  HMMA.16816.F32 R84, R12.reuse, R98, R76 ;  /* 0x000000620c54723c */ /* 0x040ff0000000184c */
[C---:B------:R-:W-:Y:S01]  /*40a0*/  HMMA.16816.F32 R80, R12.reuse, R104, R72 ;  /* 0x000000680c50723c */ /* 0x040fe20000001848 */
[----:B------:R-:W1:Y:S07]  /*40b0*/  LDSM.16.M88.4 R72, [R218+0x7000] ;  /* 0x00700000da48783b */ /* 0x000e6e0000000200 */
[C---:B------:R-:W-:Y:S01]  /*40c0*/  HMMA.16816.F32 R40, R12.reuse, R102, R92 ;  /* 0x000000660c28723c */ /* 0x040fe2000000185c */
[----:B------:R-:W-:Y:S07]  /*40d0*/  LDSM.16.M88.4 R100, [R218+0x8000] ;  /* 0x00800000da64783b */ /* 0x000fee0000000200 */
[C---:B------:R-:W-:Y:S01]  /*40e0*/  HMMA.16816.F32 R76, R12.reuse, R106, R68 ;  /* 0x0000006a0c4c723c */ /* 0x040fe20000001844 */
[----:B------:R-:W2:Y:S04]  /*40f0*/  LDSM.16.M88.4 R68, [R218+0x7800] ;  /* 0x00780000da44783b */ /* 0x000ea80000000200 */
[----:B------:R-:W1:Y:S03]  /*4100*/  LDSM.16.M88.4 R104, [R218+0x8800] ;  /* 0x00880000da68783b */ /* 0x000e660000000200 */
[C---:B---3--:R-:W-:Y:S08]  /*4110*/  HMMA.16816.F32 R48, R12.reuse, R24, R36 ;  /* 0x000000180c30723c */ /* 0x048ff00000001824 */
[C---:B------:R-:W-:Y:S08]  /*4120*/  HMMA.16816.F32 R64, R12.reuse, R108, R64 ;  /* 0x0000006c0c40723c */ /* 0x040ff00000001840 */
[C---:B------:R-:W-:Y:S01]  /*4130*/  HMMA.16816.F32 R60, R12.reuse, R110, R60 ;  /* 0x0000006e0c3c723c */ /* 0x040fe2000000183c */
[----:B------:R-:W-:Y:S07]  /*4140*/  LDSM.16.M88.4 R108, [R217+-0x2000] ;  /* 0xffe00000d96c783b */ /* 0x000fee0000000200 */
[C---:B----4-:R-:W-:Y:S08]  /*4150*/  HMMA.16816.F32 R56, R12.reuse, R28, R56 ;  /* 0x0000001c0c38723c */ /* 0x050ff00000001838 */
[C---:B------:R-:W-:Y:S01]  /*4160*/  HMMA.16816.F32 R52, R12.reuse, R30, R52 ;  /* 0x0000001e0c34723c */ /* 0x040fe20000001834 */
[----:B------:R-:W3:Y:S07]  /*4170*/  LDSM.16.M88.4 R28, [R217+-0x2800] ;  /* 0xffd80000d91c783b */ /* 0x000eee0000000200 */
[----:B------:R-:W-:Y:S08]  /*4180*/  HMMA.16816.F32 R36, R12, R26, R20 ;  /* 0x0000001a0c24723c */ /* 0x000ff00000001814 */
[C---:B-----5:R-:W-:Y:S08]  /*4190*/  HMMA.16816.F32 R16, R8.reuse, R32, R16 ;  /* 0x000000200810723c */ /* 0x060ff00000001810 */
[C---:B------:R-:W-:Y:S01]  /*41a0*/  HMMA.16816.F32 R12, R8.reuse, R34, R40 ;  /* 0x00000022080c723c */ /* 0x040fe20000001828 */
[----:B------:R-:W-:Y:S07]  /*41b0*/  LDSM.16.M88.4 R40, [R216+0x9800] ;  /* 0x00980000d828783b */ /* 0x000fee0000000200 */
[C---:B------:R-:W-:Y:S08]  /*41c0*/  HMMA.16816.F32 R24, R8.reuse, R88, R44 ;  /* 0x000000580818723c */ /* 0x040ff0000000182c */
[C---:B------:R-:W-:Y:S08]  /*41d0*/  HMMA.16816.F32 R20, R8.reuse, R90, R84 ;  /* 0x0000005a0814723c */ /* 0x040ff00000001854 */
[C---:B-1----:R-:W-:Y:S08]  /*41e0*/  HMMA.16816.F32 R32, R8.reuse, R72, R80 ;  /* 0x000000480820723c */ /* 0x042ff00000001850 */
[C---:B------:R-:W-:Y:S08]  /*41f0*/  HMMA.16816.F32 R96, R8.reuse, R74, R76 ;  /* 0x0000004a0860723c */ /* 0x040ff0000000184c */
[C---:B--2---:R-:W-:Y:S01]  /*4200*/  HMMA.16816.F32 R92, R8.reuse, R68, R64 ;  /* 0x00000044085c723c */ /* 0x044fe20000001840 */
[----:B------:R-:W-:Y:S07]  /*4210*/  LDSM.16.M88.4 R64, [R217+-0x1000] ;  /* 0xfff00000d940783b */ /* 0x000fee0000000200 */
[C---:B------:R-:W-:Y:S01]  /*4220*/  HMMA.16816.F32 R88, R8.reuse, R70, R60 ;  /* 0x000000460858723c */ /* 0x040fe2000000183c */
[----:B------:R-:W-:Y:S07]  /*4230*/  LDSM.16.M88.4 R60, [R217+-0x800] ;  /* 0xfff80000d93c783b */ /* 0x000fee0000000200 */
[C---:B------:R-:W-:Y:S01]  /*4240*/  HMMA.16816.F32 R84, R8.reuse, R100, R56 ;  /* 0x000000640854723c */ /* 0x040fe20000001838 */
[----:B------:R-:W-:Y:S07]  /*4250*/  LDSM.16.M88.4 R56, [R216+0x9000] ;  /* 0x00900000d838783b */ /* 0x000fee0000000200 */
[C---:B------:R-:W-:Y:S08]  /*4260*/  HMMA.16816.F32 R80, R8.reuse, R102, R52 ;  /* 0x000000660850723c */ /* 0x040ff00000001834 */
[C---:B------:R-:W-:Y:S08]  /*4270*/  HMMA.16816.F32 R76, R8.reuse, R104, R48 ;  /* 0x00000068084c723c */ /* 0x040ff00000001830 */
[----:B------:R-:W-:Y:S01]  /*4280*/  HMMA.16816.F32 R72, R8, R106, R36 ;  /* 0x0000006a0848723c */ /* 0x000fe20000001824 */
[----:B------:R-:W1:Y:S04]  /*4290*/  LDSM.16.M88.4 R8, [R217+-0x1800] ;  /* 0xffe80000d908783b */ /* 0x000e680000000200 */
[----:B------:R-:W-:Y:S03]  /*42a0*/  LDSM.16.M88.4 R36, [R216+0xa000] ;  /* 0x00a00000d824783b */ /* 0x000fe60000000200 */
[C---:B------:R-:W-:Y:S01]  /*42b0*/  HMMA.16816.F32 R52, R4.reuse, R114, R12 ;  /* 0x000000720434723c */ /* 0x040fe2000000180c */
[----:B------:R-:W2:Y:S07]  /*42c0*/  LDSM.16.M88.4 R12, [R223+0xc000] ;  /* 0x00c00000df0c783b */ /* 0x000eae0000000200 */
[C---:B---3--:R-:W-:Y:S08]  /*42d0*/  HMMA.16816.F32 R44, R4.reuse, R28, R24 ;  /* 0x0000001c042c723c */ /* 0x048ff00000001818 */
[C---:B------:R-:W-:Y:S01]  /*42e0*/  HMMA.16816.F32 R24, R4.reuse, R108, R32 ;  /* 0x0000006c0418723c */ /* 0x040fe20000001820 */
[----:B------:R-:W3:Y:S07]  /*42f0*/  LDSM.16.M88.4 R32, [R216+0xa800] ;  /* 0x00a80000d820783b */ /* 0x000eee0000000200 */
[C---:B------:R-:W-:Y:S01]  /*4300*/  HMMA.16816.F32 R68, R4.reuse, R112, R16 ;  /* 0x000000700444723c */ /* 0x040fe20000001810 */
[C---:B------:R-:W-:Y:S01]  /*4310*/  IADD3 R241, R227.reuse, 0x9800, RZ ;  /* 0x00009800e3f17810 */ /* 0x040fe20007ffe0ff */
[----:B------:R-:W4:Y:S06]  /*4320*/  LDSM.16.M88.4 R112, [R216+0xb000] ;  /* 0x00b00000d870783b */ /* 0x000f2c0000000200 */
[C---:B------:R-:W-:Y:S08]  /*4330*/  HMMA.16816.F32 R28, R4.reuse, R30, R20 ;  /* 0x0000001e041c723c */ /* 0x040ff00000001814 */
[C---:B-1----:R-:W-:Y:S08]  /*4340*/  HMMA.16816.F32 R16, R4.reuse, R8, R92 ;  /* 0x000000080410723c */ /* 0x042ff0000000185c */
[----:B------:R-:W-:Y:S01]  /*4350*/  HMMA.16816.F32 R20, R4, R110, R96 ;  /* 0x0000006e0414723c */ /* 0x000fe20000001860 */
[----:B------:R-:W-:-:S07]  /*4360*/  IADD3 R242, R227, 0xa000, RZ ;  /* 0x0000a000e3f27810 */ /* 0x000fce0007ffe0ff */
[----:B------:R-:W-:Y:S01]  /*4370*/  HMMA.16816.F32 R104, R4, R66, R80 ;  /* 0x000000420468723c */ /* 0x000fe20000001850 */
[----:B------:R-:W1:Y:S07]  /*4380*/  LDSM.16.M88.4 R80, [R216+0xb800] ;  /* 0x00b80000d850783b */ /* 0x000e6e0000000200 */
[----:B--2---:R-:W-:Y:S08]  /*4390*/  HMMA.16816.F32 R96, R12, R56, R68 ;  /* 0x000000380c60723c */ /* 0x004ff00000001844 */
[C---:B------:R-:W-:Y:S08]  /*43a0*/  HMMA.16816.F32 R8, R4.reuse, R10, R88 ;  /* 0x0000000a0408723c */ /* 0x040ff00000001858 */
[C---:B------:R-:W-:Y:S08]  /*43b0*/  HMMA.16816.F32 R48, R4.reuse, R64, R84 ;  /* 0x000000400430723c */ /* 0x040ff00000001854 */
[C---:B------:R-:W-:Y:S08]  /*43c0*/  HMMA.16816.F32 R108, R4.reuse, R60, R76 ;  /* 0x0000003c046c723c */ /* 0x040ff0000000184c */
[----:B------:R-:W-:Y:S01]  /*43d0*/  HMMA.16816.F32 R100, R4, R62, R72 ;  /* 0x0000003e0464723c */ /* 0x000fe20000001848 */
[----:B------:R-:W-:Y:S07]  /*43e0*/  LDSM.16.M88.4 R4, [R224+0xc000] ;  /* 0x00c00000e004783b */ /* 0x000fee0000000200 */
[C---:B---3--:R-:W-:Y:S01]  /*43f0*/  HMMA.16816.F32 R68, R12.reuse, R32, R16 ;  /* 0x000000200c44723c */ /* 0x048fe20000001810 */
[----:B------:R-:W2:Y:S07]  /*4400*/  LDSM.16.M88.4 R16, [R228] ;  /* 0x00000000e410783b */ /* 0x000eae0000000200 */
[C---:B------:R-:W-:Y:S01]  /*4410*/  HMMA.16816.F32 R72, R12.reuse, R38, R20 ;  /* 0x000000260c48723c */ /* 0x040fe20000001814 */
[----:B------:R-:W3:Y:S07]  /*4420*/  LDSM.16.M88.4 R20, [R241] ;  /* 0x00000000f114783b */ /* 0x000eee0000000200 */
[----:B------:R-:W-:Y:S01]  /*4430*/  HMMA.16816.F32 R76, R12, R36, R24 ;  /* 0x000000240c4c723c */ /* 0x000fe20000001818 */
[----:B------:R-:W5:Y:S01]  /*4440*/  LDSM.16.M88.4 R36, [R242] ;  /* 0x00000000f224783b */ /* 0x000f620000000200 */
[----:B------:R-:W-:-:S02]  /*4450*/  IADD3 R243, R227, 0xa800, RZ ;  /* 0x0000a800e3f37810 */ /* 0x000fc40007ffe0ff */
[C---:B------:R-:W-:Y:S02]  /*4460*/  IADD3 R244, R227.reuse, 0xb000, RZ ;  /* 0x0000b000e3f47810 */ /* 0x040fe40007ffe0ff */
[----:B------:R-:W-:Y:S01]  /*4470*/  IADD3 R245, R227, 0xb800, RZ ;  /* 0x0000b800e3f57810 */ /* 0x000fe20007ffe0ff */
[----:B------:R-:W1:Y:S01]  /*4480*/  LDSM.16.M88.4 R60, [R243] ;  /* 0x00000000f33c783b */ /* 0x000e620000000200 */
[C---:B------:R-:W-:Y:S03]  /*4490*/  HMMA.16816.F32 R92, R12.reuse, R58, R52 ;  /* 0x0000003a0c5c723c */ /* 0x040fe60000001834 */
[----:B------:R-:W1:Y:S04]  /*44a0*/  LDSM.16.M88.4 R56, [R244] ;  /* 0x00000000f438783b */ /* 0x000e680000000200 */
[----:B------:R-:W1:Y:S01]  /*44b0*/  LDSM.16.M88.4 R52, [R245] ;  /* 0x00000000f534783b */ /* 0x000e620000000200 */
[C---:B------:R-:W-:Y:S08]  /*44c0*/  HMMA.16816.F32 R88, R12.reuse, R40, R44 ;  /* 0x000000280c58723c */ /* 0x040ff0000000182c */
[C---:B------:R-:W-:Y:S08]  /*44d0*/  HMMA.16816.F32 R84, R12.reuse, R42, R28 ;  /* 0x0000002a0c54723c */ /* 0x040ff0000000181c */
[C---:B------:R-:W-:Y:S01]  /*44e0*/  HMMA.16816.F32 R64, R12.reuse, R34, R8 ;  /* 0x000000220c40723c */ /* 0x040fe20000001808 */
[----:B------:R-:W3:Y:S07]  /*44f0*/  LDSM.16.M88.4 R8, [R226+0xc000] ;  /* 0x00c00000e208783b */ /* 0x000eee0000000200 */
[C---:B----4-:R-:W-:Y:S08]  /*4500*/  HMMA.16816.F32 R48, R12.reuse, R112, R48 ;  /* 0x000000700c30723c */ /* 0x050ff00000001830 */
[C---:B------:R-:W-:Y:S08]  /*4510*/  HMMA.16816.F32 R44, R12.reuse, R114, R104 ;  /* 0x000000720c2c723c */ /* 0x040ff00000001868 */
[C---:B-1----:R-:W-:Y:S08]  /*4520*/  HMMA.16816.F32 R40, R12.reuse, R80, R108 ;  /* 0x000000500c28723c */ /* 0x042ff0000000186c */
[----:B------:R-:W-:Y:S01]  /*4530*/  HMMA.16816.F32 R32, R12, R82, R100 ;  /* 0x000000520c20723c */ /* 0x000fe20000001864 */
[----:B------:R-:W-:Y:S07]  /*4540*/  LDSM.16.M88.4 R100, [R218+0xb800] ;  /* 0x00b80000da64783b */ /* 0x000fee0000000200 */
[C---:B--2---:R-:W-:Y:S08]  /*4550*/  HMMA.16816.F32 R28, R4.reuse, R16, R96 ;  /* 0x00000010041c723c */ /* 0x044ff00000001860 */
[C---:B------:R-:W-:Y:S01]  /*4560*/  HMMA.16816.F32 R24, R4.reuse, R18, R92 ;  /* 0x000000120418723c */ /* 0x040fe2000000185c */
[----:B------:R-:W-:Y:S07]  /*4570*/  LDSM.16.M88.4 R92, [R218+0xb000] ;  /* 0x00b00000da5c783b */ /* 0x000fee0000000200 */
[C---:B---3--:R-:W-:Y:S08]  /*4580*/  HMMA.16816.F32 R16, R4.reuse, R20, R88 ;  /* 0x000000140410723c */ /* 0x048ff00000001858 */
[C---:B------:R-:W-:Y:S08]  /*4590*/  HMMA.16816.F32 R12, R4.reuse, R22, R84 ;  /* 0x00000016040c723c */ /* 0x040ff00000001854 */
[C---:B-----5:R-:W-:Y:S01]  /*45a0*/  HMMA.16816.F32 R20, R4.reuse, R36, R76 ;  /* 0x000000240414723c */ /* 0x060fe2000000184c */
[----:B------:R-:W1:Y:S07]  /*45b0*/  LDSM.16.M88.4 R76, [R218+0xa800] ;  /* 0x00a80000da4c783b */ /* 0x000e6e0000000200 */
[C---:B------:R-:W-:Y:S08]  /*45c0*/  HMMA.16816.F32 R112, R4.reuse, R38, R72 ;  /* 0x000000260470723c */ /* 0x040ff00000001848 */
[C---:B------:R-:W-:Y:S08]  /*45d0*/  HMMA.16816.F32 R116, R4.reuse, R60, R68 ;  /* 0x0000003c0474723c */ /* 0x040ff00000001844 */
[C---:B------:R-:W-:Y:S01]  /*45e0*/  HMMA.16816.F32 R108, R4.reuse, R62, R64 ;  /* 0x0000003e046c723c */ /* 0x040fe20000001840 */
[----:B------:R-:W-:Y:S07]  /*45f0*/  LDSM.16.M88.4 R64, [R217] ;  /* 0x00000000d940783b */ /* 0x000fee0000000200 */
        /* <DEDUP_REMOVED lines=8> */
[----:B------:R-:W-:Y:S04]  /*4680*/  LDSM.16.M88.4 R4, [R225+0xc000] ;  /* 0x00c00000e104783b */ /* 0x000fe80000000200 */
[----:B------:R-:W2:Y:S01]  /*4690*/  LDSM.16.M88.4 R52, [R217+0x1000] ;  /* 0x00100000d934783b */ /* 0x000ea20000000200 */
[----:B------:R-:W-:Y:S01]  /*46a0*/  ISETP.GT.AND P0, PT, R139, R152, PT ;  /* 0x000000988b00720c */ /* 0x000fe20003f04270 */
[----:B------:R-:W-:-:S04]  /*46b0*/  DEPBAR.LE SB0, 0x0 ;  /* 0x000080000000791a */ /* 0x000fc80000000000 */
[C---:B------:R-:W-:Y:S08]  /*46c0*/  HMMA.16816.F32 R36, R8.reuse, R128, R20 ;  /* 0x000000800824723c */ /* 0x040ff00000001814 */
[C---:B------:R-:W-:Y:S08]  /*46d0*/  HMMA.16816.F32 R80, R8.reuse, R124, R28 ;  /* 0x0000007c0850723c */ /* 0x040ff0000000181c */
[C---:B------:R-:W-:Y:S08]  /*46e0*/  HMMA.16816.F32 R32, R8.reuse, R130, R112 ;  /* 0x000000820820723c */ /* 0x040ff00000001870 */
[C---:B------:R-:W-:Y:S08]  /*46f0*/  HMMA.16816.F32 R72, R8.reuse, R126, R24 ;  /* 0x0000007e0848723c */ /* 0x040ff00000001818 */
        /* <DEDUP_REMOVED lines=8> */
[----:B------:R-:W-:Y:S07]  /*4780*/  BSSY B0, `(.L_x_5920) ;  /* 0x000007a000007945 */ /* 0x000fee0003800000 */
[----:B--2---:R-:W-:Y:S01]  /*4790*/  HMMA.16816.F32 R36, R4, R52, R36 ;  /* 0x000000340424723c */ /* 0x004fe20000001824 */
[----:B------:R-:W-:-:S07]  /*47a0*/  ISETP.GT.AND P6, PT, R137, 0x5f, PT ;  /* 0x0000005f8900780c */ /* 0x000fce0003fc4270 */
[----:B------:R-:W-:Y:S01]  /*47b0*/  HMMA.16816.F32 R52, R4, R54, R32 ;  /* 0x000000360434723c */ /* 0x000fe20000001820 */
[----:B------:R-:W-:-:S07]  /*47c0*/  IADD3 R250, R227, 0x2800, RZ ;  /* 0x00002800e3fa7810 */ /* 0x000fce0007ffe0ff */
[----:B------:R-:W-:Y:S01]  /*47d0*/  HMMA.16816.F32 R32, R4, R48, R28 ;  /* 0x000000300420723c */ /* 0x000fe2000000181c */
[C---:B------:R-:W-:Y:S02]  /*47e0*/  IADD3 R249, R227.reuse, 0x2000, RZ ;  /* 0x00002000e3f97810 */ /* 0x040fe40007ffe0ff */
[----:B------:R-:W-:-:S05]  /*47f0*/  IADD3 R248, R227, 0x1800, RZ ;  /* 0x00001800e3f87810 */ /* 0x000fca0007ffe0ff */
[----:B------:R-:W-:Y:S01]  /*4800*/  HMMA.16816.F32 R48, R4, R50, R24 ;  /* 0x000000320430723c */ /* 0x000fe20000001818 */
[C---:B------:R-:W-:Y:S02]  /*4810*/  IADD3 R247, R227.reuse, 0x1000, RZ ;  /* 0x00001000e3f77810 */ /* 0x040fe40007ffe0ff */
[----:B------:R-:W-:-:S05]  /*4820*/  IADD3 R246, R227, 0x800, RZ ;  /* 0x00000800e3f67810 */ /* 0x000fca0007ffe0ff */
[C---:B------:R-:W-:Y:S08]  /*4830*/  HMMA.16816.F32 R28, R4.reuse, R44, R20 ;  /* 0x0000002c041c723c */ /* 0x040ff00000001814 */
        /* <DEDUP_REMOVED lines=41> */
.L_x_5966:
[----:B------:R-:W-:Y:S05]  /*4ad0*/  BRA.DIV ~URZ, `(.L_x_5923) ;  /* 0x000101627f007947 */ /* 0x000fea000b800000 */
[----:B-1----:R-:W4:Y:S04]  /*4ae0*/  LDL R6, [R1] ;  /* 0x0000000001067983 */ /* 0x002f280000100800 */
        /* <DEDUP_REMOVED lines=40> */
.L_x_5967:
        /* <DEDUP_REMOVED lines=27> */
.L_x_5921:
[----:B------:R-:W-:Y:S05]  /*4f20*/  BSYNC B0 ;  /* 0x0000000000007941 */ /* 0x000fea0003800000 */
.L_x_5920:
[----:B-1----:R-:W2:Y:S01]  /*4f30*/  LDL R2, [R1+0x74] ;  /* 0x0000740001027983 */ /* 0x002ea20000100800 */
[----:B------:R-:W-:-:S03]  /*4f40*/  IMAD.MOV.U32 R4, RZ, RZ, c[0x0][0x2c4] ;  /* 0x0000b100ff047624 */ /* 0x000fc600078e00ff */
[----:B------:R-:W2:Y:S04]  /*4f50*/  LDL R0, [R1+0x184] ;  /* 0x0001840001007983 */ /* 0x000ea80000100800 */
[----:B------:R-:W3:Y:S01]  /*4f60*/  LDL R3, [R1+0x60] ;  /* 0x0000600001037983 */ /* 0x000ee20000100800 */
[----:B------:R-:W-:-:S03]  /*4f70*/  ISETP.NE.AND P0, PT, R4, 0x1, PT ;  /* 0x000000010400780c */ /* 0x000fc60003f05270 */
[----:B------:R-:W0:Y:S01]  /*4f80*/  LDGDEPBAR ;  /* 0x00000000000079af */ /* 0x000e220000000000 */
[----:B--2---:R-:W-:-:S09]  /*4f90*/  IMAD.IADD R2, R0, 0x1, R2 ;  /* 0x0000000100027824 */ /* 0x004fd200078e0202 */
[----:B------:R-:W-:Y:S01]  /*4fa0*/  @P0 IMAD.HI.U32 R0, R2, c[0x0][0x2c8], RZ ;  /* 0x0000b20002000a27 */ /* 0x000fe200078e00ff */
[----:B------:R1:W-:Y:S01]  /*4fb0*/  STL [R1+0x28], R2 ;  /* 0x0000280201007387 */ /* 0x0003e20000100800 */
[----:B------:R-:W-:Y:S02]  /*4fc0*/  MOV R4, R2 ;  /* 0x0000000200047202 */ /* 0x000fe40000000f00 */
[----:B---3--:R-:W-:Y:S01]  /*4fd0*/  IMAD.IADD R6, R136, 0x1, -R3 ;  /* 0x0000000188067824 */ /* 0x008fe200078e0a03 */
[----:B------:R-:W-:Y:S02]  /*4fe0*/  @P0 SHF.R.U32.HI R4, RZ, c[0x0][0x2cc], R0 ;  /* 0x0000b300ff040a19 */ /* 0x000fe40000011600 */
[----:B-1----:R-:W-:-:S04]  /*4ff0*/  IADD3 R2, -R3, 0x1, R136 ;  /* 0x0000000103027810 */ /* 0x002fc80007ffe188 */
[----:B------:R-:W-:Y:S01]  /*5000*/  IADD3 R5, R2, -c[0x0][0x168], RZ ;  /* 0x80005a0002057a10 */ /* 0x000fe20007ffe0ff */
[----:B------:R-:W-:Y:S05]  /*5010*/  BRA.DIV ~URZ, `(.L_x_5924) ;  /* 0x000101827f007947 */ /* 0x000fea000b800000 */
[----:B------:R1:W2:Y:S02]  /*5020*/  SHFL.IDX PT, R0, R4, RZ, 0x1c1f ;  /* 0x001c1fff04007589 */ /* 0x0002a400000e0000 */
.L_x_5968:
[----:B--2---:R-:W-:-:S05]  /*5030*/  IMAD.IADD R0, R5, 0x1, R0 ;  /* 0x0000000105007824 */ /* 0x004fca00078e0200 */
        /* <DEDUP_REMOVED lines=64> */
[----:B-1----:R-:W-:Y:S02]  /*5440*/  FSEL R4, R82, -INF , P1 ;  /* 0xff80000052047808 */ /* 0x002fe40000800000 */
[----:B------:R-:W-:Y:S02]  /*5450*/  FSEL R5, R83, -INF , P0 ;  /* 0xff80000053057808 */ /* 0x000fe40000000000 */
        /* <DEDUP_REMOVED lines=88> */
.L_x_5969:
[C---:B------:R-:W-:Y:S01]  /*59e0*/  FMUL.FTZ R2, R133.reuse, c[0x0][0x2d0] ;  /* 0x0000b40085027a20 */ /* 0x040fe20000410000 */
[----:B------:R-:W-:Y:S01]  /*59f0*/  FSETP.NEU.FTZ.AND P0, PT, R133, -INF , PT ;  /* 0xff8000008500780b */ /* 0x000fe20003f1d000 */
[----:B------:R-:W-:Y:S01]  /*5a00*/  WARPSYNC 0xffffffff ;  /* 0xffffffff00007948 */ /* 0x000fe20003800000 */
[----:B--23--:R-:W-:Y:S01]  /*5a10*/  FMNMX.FTZ R24, R3, R24, !PT ;  /* 0x0000001803187209 */ /* 0x00cfe20007810000 */
        /* <DEDUP_REMOVED lines=15> */
[----:B------:R1:W3:Y:S03]  /*5b10*/  MUFU.EX2 R27, R0 ;  /* 0x00000000001b7308 */ /* 0x0002e60000000800 */
[----:B------:R-:W-:Y:S01]  /*5b20*/  LDSM.16.MT88.4 R64, [R222+0x3000] ;  /* 0x00300000de40783b */ /* 0x000fe20000004200 */
[----:B--2---:R-:W-:-:S03]  /*5b30*/  FFMA.FTZ R3, R20, c[0x0][0x2d0], -R2 ;  /* 0x0000b40014037a23 */ /* 0x004fc60000010802 */
[----:B------:R-:W-:Y:S01]  /*5b40*/  LDSM.16.MT88.4 R48, [R221+0x800] ;  /* 0x00080000dd30783b */ /* 0x000fe20000004200 */
[----:B------:R-:W2:Y:S03]  /*5b50*/  MUFU.EX2 R134, R3 ;  /* 0x0000000300867308 */ /* 0x000ea60000000800 */
[----:B------:R-:W-:Y:S04]  /*5b60*/  LDSM.16.MT88.4 R80, [R220+0x3800] ;  /* 0x00380000dc50783b */ /* 0x000fe80000004200 */
[----:B------:R-:W-:Y:S01]  /*5b70*/  LDSM.16.MT88.4 R84, [R221+0x3000] ;  /* 0x00300000dd54783b */ /* 0x000fe20000004200 */
[----:B-1----:R-:W-:Y:S01]  /*5b80*/  FFMA.FTZ R0, R12, c[0x0][0x2d0], -R2 ;  /* 0x0000b4000c007a23 */ /* 0x002fe20000010802 */
[----:B---3--:R-:W-:-:S03]  /*5b90*/  F2FP.PACK_AB R20, R27, R120 ;  /* 0x000000781b14723e */ /* 0x008fc600000000ff */
[----:B------:R1:W-:Y:S01]  /*5ba0*/  MUFU.EX2 R125, R0 ;  /* 0x00000000007d7308 */ /* 0x0003e20000000800 */
[----:B--2---:R-:W-:Y:S01]  /*5bb0*/  F2FP.PACK_AB R18, R134, R131 ;  /* 0x000000838612723e */ /* 0x004fe200000000ff */
[----:B-1----:R-:W-:-:S06]  /*5bc0*/  FFMA.FTZ R0, R14, c[0x0][0x2d0], -R2 ;  /* 0x0000b4000e007a23 */ /* 0x002fcc0000010802 */
[----:B------:R1:W2:Y:S02]  /*5bd0*/  MUFU.EX2 R127, R0 ;  /* 0x00000000007f7308 */ /* 0x0002a40000000800 */
[----:B-1----:R-:W-:Y:S01]  /*5be0*/  FFMA.FTZ R0, R15, c[0x0][0x2d0], -R2 ;  /* 0x0000b4000f007a23 */ /* 0x002fe20000010802 */
[----:B--2---:R-:W-:-:S05]  /*5bf0*/  F2FP.PACK_AB R22, R127, R125 ;  /* 0x0000007d7f16723e */ /* 0x004fca00000000ff */
[----:B------:R1:W-:Y:S02]  /*5c00*/  MUFU.EX2 R128, R0 ;  /* 0x0000000000807308 */ /* 0x0003e40000000800 */
[----:B-1----:R-:W-:-:S06]  /*5c10*/  FFMA.FTZ R0, R16, c[0x0][0x2d0], -R2 ;  /* 0x0000b40010007a23 */ /* 0x002fcc0000010802 */
[----:B------:R1:W2:Y:S02]  /*5c20*/  MUFU.EX2 R129, R0 ;  /* 0x0000000000817308 */ /* 0x0002a40000000800 */
[----:B-1----:R-:W-:Y:S01]  /*5c30*/  FMUL.FTZ R0, R24, c[0x0][0x2d0] ;  /* 0x0000b40018007a20 */ /* 0x002fe20000410000 */
[----:B--2---:R-:W-:-:S04]  /*5c40*/  F2FP.PACK_AB R16, R129, R128 ;  /* 0x000000808110723e */ /* 0x004fc800000000ff */
[----:B------:R-:W-:-:S05]  /*5c50*/  FSEL R0, R0, RZ, P0 ;  /* 0x000000ff00007208 */ /* 0x000fca0000000000 */
[----:B------:R-:W-:-:S04]  /*5c60*/  FFMA.FTZ R3, R4, c[0x0][0x2d0], -R0 ;  /* 0x0000b40004037a23 */ /* 0x000fc80000010800 */
[----:B------:R1:W-:Y:S02]  /*5c70*/  MUFU.EX2 R26, R3 ;  /* 0x00000003001a7308 */ /* 0x0003e40000000800 */
[--C-:B-1----:R-:W-:Y:S02]  /*5c80*/  FFMA.FTZ R3, R5, c[0x0][0x2d0], -R0.reuse ;  /* 0x0000b40005037a23 */ /* 0x102fe40000010800 */
[----:B------:R-:W1:Y:S04]  /*5c90*/  LDSM.16.MT88.4 R4, [R219] ;  /* 0x00000000db04783b */ /* 0x000e680000004200 */
        /* <DEDUP_REMOVED lines=109> */
[----:B------:R-:W-:-:S06]  /*6370*/  MOV R87, R57 ;  /* 0x0000003900577202 */ /* 0x000fcc0000000f00 */
        /* <DEDUP_REMOVED lines=196> */
[----:B------:R-:W-:Y:S01]  /*6fc0*/  IMAD.MOV.U32 R25, RZ, RZ, R140 ;  /* 0x000000ffff197224 */ /* 0x000fe200078e008c */
        /* <DEDUP_REMOVED lines=65> */
[----:B------:R-:W-:Y:S01]  /*73e0*/  MOV R25, R60 ;  /* 0x0000003c00197202 */ /* 0x000fe20000000f00 */
[----:B------:R-:W-:Y:S01]  /*73f0*/  IMAD.MOV.U32 R3, RZ, RZ, R61 ;  /* 0x000000ffff037224 */ /* 0x000fe200078e003d */
        /* <DEDUP_REMOVED lines=14> */
[----:B------:R-:W-:Y:S01]  /*74e0*/  MOV R153, R3 ;  /* 0x0000000300997202 */ /* 0x000fe20000000f00 */
[----:B------:R-:W-:Y:S01]  /*74f0*/  LDSM.16.MT88.4 R160, [R222+0x2800] ;  /* 0x00280000dea0783b */ /* 0x000fe20000004200 */
[----:B------:R-:W-:-:S02]  /*7500*/  MOV R154, R2 ;  /* 0x00000002009a7202 */ /* 0x000fc40000000f00 */
[----:B------:R-:W-:-:S03]  /*7510*/  MOV R152, R25 ;  /* 0x0000001900987202 */ /* 0x000fc60000000f00 */
[C---:B------:R-:W-:Y:S01]  /*7520*/  HMMA.16816.F32 R96, R4.reuse, R10, R96 ;  /* 0x0000000a0460723c */ /* 0x040fe20000001860 */
[----:B------:R-:W2:Y:S07]  /*7530*/  LDSM.16.MT88.4 R8, [R222+0x5000] ;  /* 0x00500000de08783b */ /* 0x000eae0000004200 */
[C---:B---3--:R-:W-:Y:S08]  /*7540*/  HMMA.16816.F32 R172, R4.reuse, R16, R204 ;  /* 0x0000001004ac723c */ /* 0x048ff000000018cc */
[C---:B------:R-:W-:Y:S01]  /*7550*/  HMMA.16816.F32 R88, R4.reuse, R18, R184 ;  /* 0x000000120458723c */ /* 0x040fe200000018b8 */
[----:B------:R-:W3:Y:S07]  /*7560*/  LDSM.16.MT88.4 R16, [R219+0x5000] ;  /* 0x00500000db10783b */ /* 0x000eee0000004200 */
[C---:B-1----:R-:W-:Y:S08]  /*7570*/  HMMA.16816.F32 R164, R4.reuse, R12, R180 ;  /* 0x0000000c04a4723c */ /* 0x042ff000000018b4 */
[C---:B------:R-:W-:Y:S01]  /*7580*/  HMMA.16816.F32 R92, R4.reuse, R14, R176 ;  /* 0x0000000e045c723c */ /* 0x040fe200000018b0 */
[----:B------:R-:W1:Y:S04]  /*7590*/  LDSM.16.MT88.4 R12, [R220+0x5000] ;  /* 0x00500000dc0c783b */ /* 0x000e680000004200 */
[----:B------:R-:W-:Y:S03]  /*75a0*/  LDSM.16.MT88.4 R176, [R219+0x2800] ;  /* 0x00280000dbb0783b */ /* 0x000fe60000004200 */
[C---:B--2---:R-:W-:Y:S01]  /*75b0*/  HMMA.16816.F32 R112, R4.reuse, R8, R136 ;  /* 0x000000080470723c */ /* 0x044fe20000001888 */
[----:B------:R-:W-:Y:S07]  /*75c0*/  LDSM.16.MT88.4 R136, [R220+0x5800] ;  /* 0x00580000dc88783b */ /* 0x000fee0000004200 */
[C---:B------:R-:W-:Y:S01]  /*75d0*/  HMMA.16816.F32 R116, R4.reuse, R10, R116 ;  /* 0x0000000a0474723c */ /* 0x040fe20000001874 */
[----:B------:R-:W2:Y:S07]  /*75e0*/  LDSM.16.MT88.4 R8, [R220+0x8000] ;  /* 0x00800000dc08783b */ /* 0x000eae0000004200 */
[C---:B---3--:R-:W-:Y:S08]  /*75f0*/  HMMA.16816.F32 R104, R4.reuse, R16, R200 ;  /* 0x000000100468723c */ /* 0x048ff000000018c8 */
[----:B------:R-:W-:Y:S01]  /*7600*/  HMMA.16816.F32 R200, R4, R18, R168 ;  /* 0x0000001204c8723c */ /* 0x000fe200000018a8 */
[----:B------:R-:W3:Y:S07]  /*7610*/  LDSM.16.MT88.4 R168, [R220+0x2800] ;  /* 0x00280000dca8783b */ /* 0x000eee0000004200 */
[----:B------:R-:W-:Y:S08]  /*7620*/  HMMA.16816.F32 R164, R128, R160, R164 ;  /* 0x000000a080a4723c */ /* 0x000ff000000018a4 */
[----:B------:R-:W-:Y:S01]  /*7630*/  MOV R0, R107 ;  /* 0x0000006b00007202 */ /* 0x000fe20000000f00 */
[----:B-1----:R-:W-:Y:S01]  /*7640*/  HMMA.16816.F32 R192, R4, R12, R148 ;  /* 0x0000000c04c0723c */ /* 0x002fe20000001894 */
[----:B------:R-:W-:-:S02]  /*7650*/  MOV R16, R104 ;  /* 0x0000006800107202 */ /* 0x000fc40000000f00 */
[----:B------:R-:W-:Y:S02]  /*7660*/  MOV R3, R105 ;  /* 0x0000006900037202 */ /* 0x000fe40000000f00 */
[----:B------:R-:W-:Y:S02]  /*7670*/  MOV R2, R106 ;  /* 0x0000006a00027202 */ /* 0x000fe40000000f00 */
[----:B------:R-:W-:Y:S01]  /*7680*/  MOV R151, R0 ;  /* 0x0000000000977202 */ /* 0x000fe20000000f00 */
[----:B--2---:R-:W-:Y:S01]  /*7690*/  HMMA.16816.F32 R188, R4, R8, R44 ;  /* 0x0000000804bc723c */ /* 0x004fe2000000182c */
[----:B------:R-:W2:Y:S01]  /*76a0*/  LDL R0, [R1+0x74] ;  /* 0x0000740001007983 */ /* 0x000ea20000100800 */
[----:B------:R-:W-:Y:S02]  /*76b0*/  MOV R148, R16 ;  /* 0x0000001000947202 */ /* 0x000fe40000000f00 */
[----:B------:R-:W-:Y:S01]  /*76c0*/  MOV R150, R2 ;  /* 0x0000000200967202 */ /* 0x000fe20000000f00 */
[----:B------:R-:W1:Y:S01]  /*76d0*/  LDSM.16.MT88.4 R16, [R221+0x5000] ;  /* 0x00500000dd10783b */ /* 0x000e620000004200 */
[----:B------:R-:W-:-:S02]  /*76e0*/  MOV R149, R3 ;  /* 0x0000000300957202 */ /* 0x000fc40000000f00 */
[C---:B------:R-:W-:Y:S01]  /*76f0*/  HMMA.16816.F32 R120, R4.reuse, R10, R32 ;  /* 0x0000000a0478723c */ /* 0x040fe20000001820 */
[----:B------:R-:W4:Y:S07]  /*7700*/  LDSM.16.MT88.4 R8, [R219+0xb000] ;  /* 0x00b00000db08783b */ /* 0x000f2e0000004200 */
[----:B------:R-:W-:Y:S01]  /*7710*/  HMMA.16816.F32 R184, R4, R14, R140 ;  /* 0x0000000e04b8723c */ /* 0x000fe2000000188c */
[----:B------:R-:W5:Y:S07]  /*7720*/  LDSM.16.MT88.4 R12, [R219+0x8000] ;  /* 0x00800000db0c783b */ /* 0x000f6e0000004200 */
[C---:B---3--:R-:W-:Y:S08]  /*7730*/  HMMA.16816.F32 R172, R128.reuse, R168, R172 ;  /* 0x000000a880ac723c */ /* 0x048ff000000018ac */
[C---:B------:R-:W-:Y:S01]  /*7740*/  HMMA.16816.F32 R168, R128.reuse, R170, R88 ;  /* 0x000000aa80a8723c */ /* 0x040fe20000001858 */
[----:B------:R-:W-:Y:S07]  /*7750*/  LDSM.16.MT88.4 R88, [R222+0x8800] ;  /* 0x00880000de58783b */ /* 0x000fee0000004200 */
[----:B------:R-:W-:Y:S08]  /*7760*/  HMMA.16816.F32 R180, R128, R176, R144 ;  /* 0x000000b080b4723c */ /* 0x000ff00000001890 */
[C---:B-1----:R-:W-:Y:S08]  /*7770*/  HMMA.16816.F32 R124, R4.reuse, R16, R124 ;  /* 0x00000010047c723c */ /* 0x042ff0000000187c */
[----:B------:R-:W-:Y:S01]  /*7780*/  HMMA.16816.F32 R100, R4, R18, R100 ;  /* 0x000000120464723c */ /* 0x000fe20000001864 */
[----:B------:R-:W1:Y:S01]  /*7790*/  LDSM.16.MT88.4 R16, [R222+0x8000] ;  /* 0x00800000de10783b */ /* 0x000e620000004200 */
[----:B------:R-:W-:-:S02]  /*77a0*/  MOV R2, c[0x0][0x2c4] ;  /* 0x0000b10000027a02 */ /* 0x000fc40000000f00 */
[----:B------:R-:W-:Y:S01]  /*77b0*/  MOV R3, c[0x0][0x2ac] ;  /* 0x0000ab0000037a02 */ /* 0x000fe20000000f00 */
[----:B------:R-:W-:Y:S03]  /*77c0*/  LDSM.16.MT88.4 R144, [R219+0x5800] ;  /* 0x00580000db90783b */ /* 0x000fe60000004200 */
[C---:B----4-:R-:W-:Y:S08]  /*77d0*/  HMMA.16816.F32 R208, R4.reuse, R8, R40 ;  /* 0x0000000804d0723c */ /* 0x050ff00000001828 */
[C---:B------:R-:W-:Y:S01]  /*77e0*/  HMMA.16816.F32 R40, R4.reuse, R10, R28 ;  /* 0x0000000a0428723c */ /* 0x040fe2000000181c */
[----:B------:R-:W3:Y:S07]  /*77f0*/  LDSM.16.MT88.4 R8, [R221+0xb000] ;  /* 0x00b00000dd08783b */ /* 0x000eee0000004200 */
[C---:B-----5:R-:W-:Y:S01]  /*7800*/  HMMA.16816.F32 R212, R4.reuse, R12, R80 ;  /* 0x0000000c04d4723c */ /* 0x060fe20000001850 */
[----:B------:R-:W-:Y:S07]  /*7810*/  LDSM.16.MT88.4 R80, [R220+0x8800] ;  /* 0x00880000dc50783b */ /* 0x000fee0000004200 */
[----:B------:R-:W-:Y:S01]  /*7820*/  HMMA.16816.F32 R196, R4, R14, R56 ;  /* 0x0000000e04c4723c */ /* 0x000fe20000001838 */
[----:B------:R-:W4:Y:S04]  /*7830*/  LDSM.16.MT88.4 R12, [R221+0x8000] ;  /* 0x00800000dd0c783b */ /* 0x000f280000004200 */
[----:B------:R-:W-:Y:S03]  /*7840*/  LDSM.16.MT88.4 R56, [R222+0x5800] ;  /* 0x00580000de38783b */ /* 0x000fe60000004200 */
[----:B------:R-:W-:Y:S08]  /*7850*/  HMMA.16816.F32 R176, R128, R178, R84 ;  /* 0x000000b280b0723c */ /* 0x000ff00000001854 */
[C---:B-1----:R-:W-:Y:S08]  /*7860*/  HMMA.16816.F32 R108, R4.reuse, R16, R76 ;  /* 0x00000010046c723c */ /* 0x042ff0000000184c */
[----:B------:R-:W-:Y:S01]  /*7870*/  HMMA.16816.F32 R104, R4, R18, R72 ;  /* 0x000000120468723c */ /* 0x000fe20000001848 */
[----:B------:R-:W1:Y:S01]  /*7880*/  LDSM.16.MT88.4 R16, [R220+0xb000] ;  /* 0x00b00000dc10783b */ /* 0x000e620000004200 */
[----:B------:R-:W-:Y:S01]  /*7890*/  ISETP.NE.AND P1, PT, R2, 0x1, PT ;  /* 0x000000010200780c */ /* 0x000fe20003f25270 */
[----:B------:R-:W-:-:S02]  /*78a0*/  IMAD R3, R3, c[0x0][0x1d0], RZ ;  /* 0x0000740003037a24 */ /* 0x000fc400078e02ff */
[----:B------:R-:W-:Y:S03]  /*78b0*/  LDSM.16.MT88.4 R72, [R219+0x8800] ;  /* 0x00880000db48783b */ /* 0x000fe60000004200 */
[C---:B---3--:R-:W-:Y:S01]  /*78c0*/  HMMA.16816.F32 R36, R4.reuse, R8, R36 ;  /* 0x000000080424723c */ /* 0x048fe20000001824 */
[----:B------:R-:W3:Y:S07]  /*78d0*/  LDL R8, [R1+0x2c] ;  /* 0x00002c0001087983 */ /* 0x000eee0000100800 */
[C---:B------:R-:W-:Y:S08]  /*78e0*/  HMMA.16816.F32 R20, R4.reuse, R10, R20 ;  /* 0x0000000a0414723c */ /* 0x040ff00000001814 */
[C---:B----4-:R-:W-:Y:S01]  /*78f0*/  HMMA.16816.F32 R44, R4.reuse, R12, R64 ;  /* 0x0000000c042c723c */ /* 0x050fe20000001840 */
[----:B------:R-:W-:Y:S07]  /*7900*/  LDSM.16.MT88.4 R64, [R221+0x5800] ;  /* 0x00580000dd40783b */ /* 0x000fee0000004200 */
[----:B------:R-:W-:Y:S01]  /*7910*/  HMMA.16816.F32 R32, R4, R14, R52 ;  /* 0x0000000e0420723c */ /* 0x000fe20000001834 */
[----:B------:R-:W4:Y:S07]  /*7920*/  LDSM.16.MT88.4 R12, [R222+0xb000] ;  /* 0x00b00000de0c783b */ /* 0x000f2e0000004200 */
[----:B------:R-:W-:Y:S08]  /*7930*/  HMMA.16816.F32 R160, R128, R162, R92 ;  /* 0x000000a280a0723c */ /* 0x000ff0000000185c */
[C---:B-1----:R-:W-:Y:S01]  /*7940*/  HMMA.16816.F32 R204, R4.reuse, R16, R152 ;  /* 0x0000001004cc723c */ /* 0x042fe20000001898 */
[----:B------:R-:W1:Y:S07]  /*7950*/  LDSM.16.MT88.4 R152, [R221+0x2800] ;  /* 0x00280000dd98783b */ /* 0x000e6e0000004200 */
[----:B------:R-:W-:Y:S08]  /*7960*/  HMMA.16816.F32 R28, R4, R18, R68 ;  /* 0x00000012041c723c */ /* 0x000ff00000001844 */
[----:B------:R-:W-:Y:S08]  /*7970*/  HMMA.16816.F32 R148, R128, R144, R148 ;  /* 0x000000908094723c */ /* 0x000ff00000001894 */
[C---:B----4-:R-:W-:Y:S08]  /*7980*/  HMMA.16816.F32 R16, R4.reuse, R12, R60 ;  /* 0x0000000c0410723c */ /* 0x050ff0000000183c */
[----:B------:R-:W-:Y:S01]  /*7990*/  HMMA.16816.F32 R48, R4, R14, R48 ;  /* 0x0000000e0430723c */ /* 0x000fe20000001830 */
[----:B------:R-:W4:Y:S07]  /*79a0*/  LDSM.16.MT88.4 R4, [R221+0xb800] ;  /* 0x00b80000dd04783b */ /* 0x000f2e0000004200 */
[C---:B-1----:R-:W-:Y:S08]  /*79b0*/  HMMA.16816.F32 R156, R128.reuse, R152, R156 ;  /* 0x00000098809c723c */ /* 0x042ff0000000189c */
[C---:B------:R-:W-:Y:S08]  /*79c0*/  HMMA.16816.F32 R76, R128.reuse, R80, R188 ;  /* 0x00000050804c723c */ /* 0x040ff000000018bc */
[C---:B------:R-:W-:Y:S08]  /*79d0*/  HMMA.16816.F32 R84, R128.reuse, R88, R108 ;  /* 0x000000588054723c */ /* 0x040ff0000000186c */
[C---:B------:R-:W-:Y:S01]  /*79e0*/  HMMA.16816.F32 R152, R128.reuse, R154, R96 ;  /* 0x0000009a8098723c */ /* 0x040fe20000001860 */
[----:B------:R-:W1:Y:S07]  /*79f0*/  LDSM.16.MT88.4 R96, [R221+0x8800] ;  /* 0x00880000dd60783b */ /* 0x000e6e0000004200 */
[C---:B------:R-:W-:Y:S01]  /*7a00*/  HMMA.16816.F32 R52, R128.reuse, R56, R112 ;  /* 0x000000388034723c */ /* 0x040fe20000001870 */
[----:B------:R-:W-:Y:S07]  /*7a10*/  LDSM.16.MT88.4 R112, [R220+0xb800] ;  /* 0x00b80000dc70783b */ /* 0x000fee0000004200 */
[C---:B------:R-:W-:Y:S01]  /*7a20*/  HMMA.16816.F32 R80, R128.reuse, R82, R120 ;  /* 0x000000528050723c */ /* 0x040fe20000001878 */
[----:B------:R-:W-:Y:S07]  /*7a30*/  LDSM.16.MT88.4 R120, [R222+0xb800] ;  /* 0x00b80000de78783b */ /* 0x000fee0000004200 */
[C---:B------:R-:W-:Y:S01]  /*7a40*/  HMMA.16816.F32 R88, R128.reuse, R90, R104 ;  /* 0x0000005a8058723c */ /* 0x040fe20000001868 */
[----:B------:R-:W5:Y:S07]  /*7a50*/  LDSM.16.MT88.4 R104, [R219+0xb800] ;  /* 0x00b80000db68783b */ /* 0x000f6e0000004200 */
[C---:B------:R-:W-:Y:S08]  /*7a60*/  HMMA.16816.F32 R60, R128.reuse, R64, R124 ;  /* 0x00000040803c723c */ /* 0x040ff0000000187c */
[----:B----4-:R-:W-:Y:S01]  /*7a70*/  HMMA.16816.F32 R124, R128, R4, R36 ;  /* 0x00000004807c723c */ /* 0x010fe20000001824 */
[----:B--2---:R-:W-:-:S05]  /*7a80*/  @P1 IMAD.HI.U32 R2, R0, c[0x0][0x2c8], RZ ;  /* 0x0000b20000021a27 */ /* 0x004fca00078e00ff */
[----:B------:R-:W-:-:S04]  /*7a90*/  @P1 SHF.R.U32.HI R0, RZ, c[0x0][0x2cc], R2 ;  /* 0x0000b300ff001a19 */ /* 0x000fc80000011602 */
[----:B------:R-:W-:-:S05]  /*7aa0*/  IADD3 R0, R0, -c[0x0][0x168], R3 ;  /* 0x80005a0000007a10 */ /* 0x000fca0007ffe003 */
[----:B------:R-:W-:-:S05]  /*7ab0*/  IMAD.HI R0, R0, 0x2aaaaaab, RZ ;  /* 0x2aaaaaab00007827 */ /* 0x000fca00078e02ff */
[----:B------:R-:W-:-:S04]  /*7ac0*/  SHF.R.U32.HI R2, RZ, 0x1f, R0 ;  /* 0x0000001fff027819 */ /* 0x000fc80000011600 */
[----:B------:R-:W-:Y:S02]  /*7ad0*/  LEA.HI.SX32 R0, R0, R2, 0x1c ;  /* 0x0000000200007211 */ /* 0x000fe400078fe2ff */
[----:B------:R-:W-:-:S05]  /*7ae0*/  IADD3 R3, R252, -0x2, RZ ;  /* 0xfffffffefc037810 */ /* 0x000fca0007ffe0ff */
[----:B------:R2:W-:Y:S01]  /*7af0*/  STL [R1+0x8], R3 ;  /* 0x0000080301007387 */ /* 0x0005e20000100800 */
[C---:B------:R-:W-:Y:S08]  /*7b00*/  HMMA.16816.F32 R56, R128.reuse, R58, R116 ;  /* 0x0000003a8038723c */ /* 0x040ff00000001874 */
[C---:B------:R-:W-:Y:S08]  /*7b10*/  HMMA.16816.F32 R64, R128.reuse, R66, R100 ;  /* 0x000000428040723c */ /* 0x040ff00000001864 */
[C---:B------:R-:W-:Y:S08]  /*7b20*/  HMMA.16816.F32 R140, R128.reuse, R136, R192 ;  /* 0x00000088808c723c */ /* 0x040ff000000018c0 */
[C---:B------:R-:W-:Y:S08]  /*7b30*/  HMMA.16816.F32 R68, R128.reuse, R72, R212 ;  /* 0x000000488044723c */ /* 0x040ff000000018d4 */
[C---:B-1----:R-:W-:Y:S08]  /*7b40*/  HMMA.16816.F32 R92, R128.reuse, R96, R44 ;  /* 0x00000060805c723c */ /* 0x042ff0000000182c */
[C---:B-----5:R-:W-:Y:S08]  /*7b50*/  HMMA.16816.F32 R100, R128.reuse, R104, R208 ;  /* 0x000000688064723c */ /* 0x060ff000000018d0 */
[C---:B------:R-:W-:Y:S08]  /*7b60*/  HMMA.16816.F32 R108, R128.reuse, R112, R204 ;  /* 0x00000070806c723c */ /* 0x040ff000000018cc */
[C---:B------:R-:W-:Y:S08]  /*7b70*/  HMMA.16816.F32 R116, R128.reuse, R120, R16 ;  /* 0x000000788074723c */ /* 0x040ff00000001810 */
[----:B------:R-:W-:Y:S01]  /*7b80*/  HMMA.16816.F32 R144, R128, R146, R200 ;  /* 0x000000928090723c */ /* 0x000fe200000018c8 */
[----:B---3--:R-:W-:-:S05]  /*7b90*/  IMNMX R4, R8, R0, !PT ;  /* 0x0000000008047217 */ /* 0x008fca0007800200 */
[----:B------:R2:W-:Y:S01]  /*7ba0*/  STL [R1+0x30], R4 ;  /* 0x0000300401007387 */ /* 0x0005e20000100800 */
[----:B------:R-:W-:Y:S01]  /*7bb0*/  ISETP.GE.AND P0, PT, R3, R4, PT ;  /* 0x000000040300720c */ /* 0x000fe20003f06270 */
[C---:B------:R-:W-:Y:S08]  /*7bc0*/  HMMA.16816.F32 R136, R128.reuse, R138, R184 ;  /* 0x0000008a8088723c */ /* 0x040ff000000018b8 */
[C---:B------:R-:W-:Y:S08]  /*7bd0*/  HMMA.16816.F32 R72, R128.reuse, R74, R196 ;  /* 0x0000004a8048723c */ /* 0x040ff000000018c4 */
[C---:B------:R-:W-:Y:S08]  /*7be0*/  HMMA.16816.F32 R96, R128.reuse, R98, R32 ;  /* 0x000000628060723c */ /* 0x040ff00000001820 */
[C---:B------:R-:W-:Y:S08]  /*7bf0*/  HMMA.16816.F32 R104, R128.reuse, R106, R40 ;  /* 0x0000006a8068723c */ /* 0x040ff00000001828 */
[C---:B------:R-:W-:Y:S08]  /*7c00*/  HMMA.16816.F32 R112, R128.reuse, R114, R28 ;  /* 0x000000728070723c */ /* 0x040ff0000000181c */
[C---:B------:R-:W-:Y:S08]  /*7c10*/  HMMA.16816.F32 R120, R128.reuse, R122, R48 ;  /* 0x0000007a8078723c */ /* 0x040ff00000001830 */
[----:B------:R-:W-:Y:S01]  /*7c20*/  HMMA.16816.F32 R128, R128, R6, R20 ;  /* 0x000000068080723c */ /* 0x000fe20000001814 */
[----:B------:R-:W-:Y:S01]  /*7c30*/  @!UPT UIADD3 URZ, URZ, URZ, URZ ;  /* 0x0000003f3f3ff290 */ /* 0x000fe2000fffe03f */
[----:B------:R-:W-:Y:S11]  /*7c40*/  @!P0 BRA `(.L_x_5926) ;  /* 0x0000553000008947 */ /* 0x000ff60003800000 */
[----:B--2---:R-:W-:Y:S02]  /*7c50*/  MOV R135, R24 ;  /* 0x0000001800877202 */ /* 0x004fe40000000f00 */
[----:B------:R-:W-:-:S02]  /*7c60*/  MOV R134, R133 ;  /* 0x0000008500867202 */ /* 0x000fc40000000f00 */
[----:B------:R-:W-:-:S07]  /*7c70*/  MOV R252, R3 ;  /* 0x0000000300fc7202 */ /* 0x000fce0000000f00 */
.L_x_5937:
[----:B------:R-:W2:Y:S01]  /*7c80*/  LDL R0, [R1+0x2c] ;  /* 0x00002c0001007983 */ /* 0x000ea20000100800 */
[----:B------:R-:W-:Y:S04]  /*7c90*/  DEPBAR.LE SB0, 0x0 ;  /* 0x000080000000791a */ /* 0x000fe80000000000 */
[----:B------:R-:W-:Y:S01]  /*7ca0*/  WARPSYNC 0xffffffff ;  /* 0xffffffff00007948 */ /* 0x000fe20003800000 */
[----:B------:R-:W-:Y:S06]  /*7cb0*/  BAR.SYNC.DEFER_BLOCKING 0x0 ;  /* 0x0000000000007b1d */ /* 0x000fec0000010000 */
[----:B------:R1:W3:Y:S01]  /*7cc0*/  LDSM.16.M88.4 R48, [R223] ;  /* 0x00000000df30783b */ /* 0x0002e20000000200 */
[----:B------:R-:W-:Y:S03]  /*7cd0*/  BSSY B0, `(.L_x_5927) ;  /* 0x000007a000007945 */ /* 0x000fe60003800000 */
[----:B------:R1:W4:Y:S04]  /*7ce0*/  LDSM.16.M88.4 R8, [R216] ;  /* 0x00000000d808783b */ /* 0x0003280000000200 */
        /* <DEDUP_REMOVED lines=26> */
[----:B------:R-:W5:Y:S01]  /*7e90*/  LDL R15, [R1] ;  /* 0x00000000010f7983 */ /* 0x000f620000100800 */
        /* <DEDUP_REMOVED lines=23> */
.L_x_5970:
[----:B------:R-:W-:-:S05]  /*8010*/  BRA.DIV ~URZ, `(.L_x_5930) ;  /* 0x0000da027f007947 */ /* 0x000fca000b800000 */
[----:B------:R-:W3:Y:S04]  /*8020*/  LDL R20, [R1] ;  /* 0x0000000001147983 */ /* 0x000ee80000100800 */
        /* <DEDUP_REMOVED lines=40> */
.L_x_5971:
        /* <DEDUP_REMOVED lines=28> */
.L_x_5928:
[----:B-1-34-:R-:W-:Y:S05]  /*8470*/  BSYNC B0 ;  /* 0x0000000000007941 */ /* 0x01afea0003800000 */
.L_x_5927:
[----:B------:R-:W0:Y:S01]  /*8480*/  LDGDEPBAR ;  /* 0x00000000000079af */ /* 0x000e220000000000 */
[----:B------:R-:W-:Y:S01]  /*8490*/  WARPSYNC 0xffffffff ;  /* 0xffffffff00007948 */ /* 0x000fe20003800000 */
[C---:B--2---:R-:W-:Y:S01]  /*84a0*/  HMMA.16816.F32 R4, R48.reuse, R8, RZ ;  /* 0x000000083004723c */ /* 0x044fe200000018ff */
[----:B------:R-:W-:Y:S03]  /*84b0*/  BSSY B0, `(.L_x_5931) ;  /* 0x00001ac000007945 */ /* 0x000fe60003800000 */
[----:B------:R-:W2:Y:S04]  /*84c0*/  LDL R0, [R1+0x2c] ;  /* 0x00002c0001007983 */ /* 0x000ea80000100800 */
        /* <DEDUP_REMOVED lines=42> */
[C---:B------:R-:W-:Y:S08]  /*8770*/  HMMA.16816.F32 R36, R184.reuse, R188, R36 ;  /* 0x000000bcb824723c */ /* 0x040ff00000001824 */
[C---:B------:R-:W-:Y:S01]  /*8780*/  HMMA.16816.F32 R40, R184.reuse, R190, R40 ;  /* 0x000000beb828723c */ /* 0x040fe20000001828 */
[----:B------:R-:W1:Y:S07]  /*8790*/  LDSM.16.M88.4 R188, [R225] ;  /* 0x00000000e1bc783b */ /* 0x000e6e0000000200 */
[C---:B------:R-:W-:Y:S08]  /*87a0*/  HMMA.16816.F32 R44, R184.reuse, R208, R44 ;  /* 0x000000d0b82c723c */ /* 0x040ff0000000182c */
[----:B------:R-:W-:Y:S01]  /*87b0*/  HMMA.16816.F32 R48, R184, R210, R48 ;  /* 0x000000d2b830723c */ /* 0x000fe20000001830 */
[----:B------:R-:W3:Y:S06]  /*87c0*/  LDSM.16.M88.4 R184, [R217+-0x7000] ;  /* 0xff900000d9b8783b */ /* 0x000eec0000000200 */
[----:B------:R-:W4:Y:S01]  /*87d0*/  LDSM.16.M88.4 R208, [R217+-0x6800] ;  /* 0xff980000d9d0783b */ /* 0x000f220000000200 */
[----:B--2---:R-:W-:Y:S01]  /*87e0*/  ISETP.GT.AND P0, PT, R252, R0, PT ;  /* 0x00000000fc00720c */ /* 0x004fe20003f04270 */
        /* <DEDUP_REMOVED lines=244> */
[----:B------:R-:W1:Y:S01]  /*9730*/  S2R R132, SR_TID.X ;  /* 0x0000000000847919 */ /* 0x000e620000002100 */
[----:B------:R-:W-:Y:S02]  /*9740*/  IMAD.MOV.U32 R189, RZ, RZ, RZ ;  /* 0x000000ffffbd7224 */ /* 0x000fe400078e00ff */
[----:B------:R-:W-:Y:S01]  /*9750*/  IMAD.MOV.U32 R133, RZ, RZ, c[0x0][0x2b8] ;  /* 0x0000ae00ff857624 */ /* 0x000fe200078e00ff */
[----:B------:R-:W2:Y:S04]  /*9760*/  LDL R2, [R1+0x34] ;  /* 0x0000340001027983 */ /* 0x000ea80000100800 */
[----:B------:R-:W3:Y:S01]  /*9770*/  LDL.64 R192, [R1+0x48] ;  /* 0x0000480001c07983 */ /* 0x000ee20000100a00 */
[----:B------:R-:W-:Y:S03]  /*9780*/  ISETP.NE.AND P1, PT, R133, 0x1, PT ;  /* 0x000000018500780c */ /* 0x000fe60003f25270 */
[----:B------:R-:W4:Y:S04]  /*9790*/  LDL.64 R190, [R1+0x40] ;  /* 0x0000400001be7983 */ /* 0x000f280000100a00 */
[----:B------:R-:W5:Y:S04]  /*97a0*/  LDL R184, [R1+0x38] ;  /* 0x0000380001b87983 */ /* 0x000f680000100800 */
[----:B------:R-:W3:Y:S04]  /*97b0*/  LDL R188, [R1+0xf8] ;  /* 0x0000f80001bc7983 */ /* 0x000ee80000100800 */
        /* <DEDUP_REMOVED lines=13> */
[----:B------:R-:W5:Y:S04]  /*9890*/  LDL R212, [R1+0x20] ;  /* 0x0000200001d47983 */ /* 0x000f680000100800 */
[----:B------:R-:W5:Y:S04]  /*98a0*/  LDL R185, [R1+0x104] ;  /* 0x0001040001b97983 */ /* 0x000f680000100800 */
[----:B------:R-:W5:Y:S01]  /*98b0*/  LDL R213, [R1] ;  /* 0x0000000001d57983 */ /* 0x000f620000100800 */
[----:B--2---:R-:W-:Y:S05]  /*98c0*/  IMAD R2, R252, 0x60, R2 ;  /* 0x00000060fc027824 */ /* 0x004fea00078e0202 */
[----:B------:R-:W-:Y:S05]  /*98d0*/  IADD3 R2, R2, -0x60, R0 ;  /* 0xffffffa002027810 */ /* 0x000fea0007ffe000 */
[----:B------:R-:W-:Y:S04]  /*98e0*/  @P1 IMAD.HI.U32 R3, R2, c[0x0][0x2bc], RZ ;  /* 0x0000af0002031a27 */ /* 0x000fe800078e00ff */
[----:B------:R-:W-:Y:S01]  /*98f0*/  IMAD.MOV.U32 R0, RZ, RZ, R2 ;  /* 0x000000ffff007224 */ /* 0x000fe200078e0002 */
[----:B------:R-:W-:Y:S04]  /*9900*/  @P1 SHF.R.U32.HI R0, RZ, c[0x0][0x2c0], R3 ;  /* 0x0000b000ff001a19 */ /* 0x000fe80000011603 */
[----:B---3--:R-:W-:Y:S01]  /*9910*/  @!P6 IADD3 R3, P0, R0, R192, RZ ;  /* 0x000000c00003e210 */ /* 0x008fe20007f1e0ff */
[C---:B----4-:R-:W-:Y:S01]  /*9920*/  IMAD.SHL.U32 R198, R214.reuse, 0x2, RZ ;  /* 0x00000002d6c67824 */ /* 0x050fe200078e00ff */
[----:B------:R-:W-:Y:S01]  /*9930*/  SHF.L.U64.HI R188, R214, 0x1, R188 ;  /* 0x00000001d6bc7819 */ /* 0x000fe200000102bc */
[C---:B-----5:R-:W-:Y:S01]  /*9940*/  IMAD.SHL.U32 R197, R215.reuse, 0x2, RZ ;  /* 0x00000002d7c57824 */ /* 0x060fe200078e00ff */
[----:B------:R-:W-:Y:S02]  /*9950*/  SHF.L.U64.HI R187, R215, 0x1, R187 ;  /* 0x00000001d7bb7819 */ /* 0x000fe400000102bb */
[----:B------:R-:W-:Y:S01]  /*9960*/  @!P6 LEA.HI.X.SX32 R133, R0, R132, 0x1, P0 ;  /* 0x000000840085e211 */ /* 0x000fe200000f0eff */
[----:B------:R-:W-:Y:S01]  /*9970*/  IMAD.MOV R0, RZ, RZ, -R0 ;  /* 0x000000ffff007224 */ /* 0x000fe200078e0a00 */
[C---:B------:R-:W-:Y:S01]  /*9980*/  @!P6 LEA R132, P0, R3.reuse, c[0x0][0x2a0], 0x2 ;  /* 0x0000a8000384ea11 */ /* 0x040fe200078010ff */
[C---:B------:R-:W-:Y:S01]  /*9990*/  IMAD.SHL.U32 R196, R212.reuse, 0x2, RZ ;  /* 0x00000002d4c47824 */ /* 0x040fe200078e00ff */
[----:B------:R-:W-:Y:S01]  /*99a0*/  SHF.L.U64.HI R186, R212, 0x1, R186 ;  /* 0x00000001d4ba7819 */ /* 0x000fe200000102ba */
[----:B------:R-:W-:Y:S01]  /*99b0*/  IMAD R192, R0, c[0x0][0x2b8], R2 ;  /* 0x0000ae0000c07a24 */ /* 0x000fe200078e0202 */
[----:B------:R-:W-:Y:S03]  /*99c0*/  @!P6 LEA.HI.X R133, R3, c[0x0][0x2a4], R133, 0x2, P0 ;  /* 0x0000a9000385ea11 */ /* 0x000fe600000f1485 */
[----:B------:R-:W-:Y:S01]  /*99d0*/  IMAD.WIDE.U32 R2, R192, c[0x0][0x1e0], RZ ;  /* 0x00007800c0027a25 */ /* 0x000fe200078e00ff */
[----:B------:R-:W-:Y:S01]  /*99e0*/  SHF.R.S32.HI R0, RZ, 0x1f, R192 ;  /* 0x0000001fff007819 */ /* 0x000fe200000114c0 */
[----:B------:R-:W2:Y:S01]  /*99f0*/  @!P6 LDG.E R189, [R132.64] ;  /* 0x0000000684bde981 */ /* 0x000ea2000c1e1900 */
[C---:B------:R-:W-:Y:S01]  /*9a00*/  SHF.L.U64.HI R185, R213.reuse, 0x1, R185 ;  /* 0x00000001d5b97819 */ /* 0x040fe200000102b9 */
[----:B------:R-:W-:Y:S02]  /*9a10*/  IMAD.SHL.U32 R195, R213, 0x2, RZ ;  /* 0x00000002d5c37824 */ /* 0x000fe400078e00ff */
[----:B------:R-:W-:Y:S01]  /*9a20*/  IMAD R0, R0, c[0x0][0x1e0], RZ ;  /* 0x0000780000007a24 */ /* 0x000fe200078e02ff */
[----:B------:R1:W-:Y:S03]  /*9a30*/  STL [R1+0xc], R192 ;  /* 0x00000cc001007387 */ /* 0x0003e60000100800 */
[----:B------:R-:W-:Y:S04]  /*9a40*/  IMAD R0, R192, c[0x0][0x1e4], R0 ;  /* 0x00007900c0007a24 */ /* 0x000fe800078e0200 */
[----:B------:R-:W-:Y:S01]  /*9a50*/  IMAD.IADD R3, R3, 0x1, R0 ;  /* 0x0000000103037824 */ /* 0x000fe200078e0200 */
[----:B--2---:R-:W-:Y:S01]  /*9a60*/  SHF.R.S32.HI R0, RZ, 0x1f, R189 ;  /* 0x0000001fff007819 */ /* 0x004fe200000114bd */
[----:B------:R1:W-:Y:S02]  /*9a70*/  STL [R1+0x4], R189 ;  /* 0x000004bd01007387 */ /* 0x0003e40000100800 */
        /* <DEDUP_REMOVED lines=9> */
.L_x_5972:
[----:B------:R-:W-:-:S05]  /*9b10*/  BRA.DIV ~URZ, `(.L_x_5934) ;  /* 0x0000c4d27f007947 */ /* 0x000fca000b800000 */
[----:B------:R-:W4:Y:S04]  /*9b20*/  LDL R190, [R1] ;  /* 0x0000000001be7983 */ /* 0x000f280000100800 */
        /* <DEDUP_REMOVED lines=40> */
.L_x_5973:
        /* <DEDUP_REMOVED lines=28> */
.L_x_5932:
[----:B------:R-:W-:Y:S05]  /*9f70*/  BSYNC B0 ;  /* 0x0000000000007941 */ /* 0x000fea0003800000 */
.L_x_5931:
[----:B--2---:R-:W2:Y:S01]  /*9f80*/  LDL R3, [R1+0x28] ;  /* 0x0000280001037983 */ /* 0x004ea20000100800 */
[----:B------:R-:W-:Y:S02]  /*9f90*/  IMAD.MOV.U32 R0, RZ, RZ, c[0x0][0x2c4] ;  /* 0x0000b100ff007624 */ /* 0x000fe400078e00ff */
[----:B------:R-:W-:Y:S01]  /*9fa0*/  IMAD R133, R252, -0x60, RZ ;  /* 0xffffffa0fc857824 */ /* 0x000fe200078e02ff */
[----:B------:R-:W3:Y:S02]  /*9fb0*/  LDL R2, [R1+0x60] ;  /* 0x0000600001027983 */ /* 0x000ee40000100800 */
[----:B------:R-:W-:Y:S02]  /*9fc0*/  ISETP.NE.AND P0, PT, R0, 0x1, PT ;  /* 0x000000010000780c */ /* 0x000fe40003f05270 */
[----:B------:R-:W0:Y:S01]  /*9fd0*/  LDGDEPBAR ;  /* 0x00000000000079af */ /* 0x000e220000000000 */
[----:B--2---:R-:W-:Y:S10]  /*9fe0*/  MOV R132, R3 ;  /* 0x0000000300847202 */ /* 0x004ff40000000f00 */
[----:B------:R-:W-:Y:S01]  /*9ff0*/  @P0 IMAD.HI.U32 R0, R3, c[0x0][0x2c8], RZ ;  /* 0x0000b20003000a27 */ /* 0x000fe200078e00ff */
[----:B---3--:R-:W-:Y:S04]  /*a000*/  IADD3 R133, -R2, 0x1, R133 ;  /* 0x0000000102857810 */ /* 0x008fe80007ffe185 */
[----:B------:R-:W-:Y:S01]  /*a010*/  @P0 SHF.R.U32.HI R132, RZ, c[0x0][0x2cc], R0 ;  /* 0x0000b300ff840a19 */ /* 0x000fe20000011600 */
[----:B------:R-:W-:Y:S04]  /*a020*/  IMAD.MOV.U32 R0, RZ, RZ, c[0x0][0x2ac] ;  /* 0x0000ab00ff007624 */ /* 0x000fe800078e00ff */
[----:B------:R-:W-:Y:S05]  /*a030*/  IMAD R133, R0, c[0x0][0x1d0], R133 ;  /* 0x0000740000857a24 */ /* 0x000fea00078e0285 */
[----:B------:R-:W-:Y:S01]  /*a040*/  IADD3 R133, R133, -c[0x0][0x168], RZ ;  /* 0x80005a0085857a10 */ /* 0x000fe20007ffe0ff */
[----:B------:R-:W-:-:S05]  /*a050*/  BRA.DIV ~URZ, `(.L_x_5935) ;  /* 0x0000c4f27f007947 */ /* 0x000fca000b800000 */
[----:B------:R1:W2:Y:S02]  /*a060*/  SHFL.IDX PT, R0, R132, RZ, 0x1c1f ;  /* 0x001c1fff84007589 */ /* 0x0002a400000e0000 */
.L_x_5974:
[----:B--2---:R-:W-:Y:S05]  /*a070*/  IMAD.IADD R0, R133, 0x1, R0 ;  /* 0x0000000185007824 */ /* 0x004fea00078e0200 */
        /* <DEDUP_REMOVED lines=9> */
[----:B------:R-:W-:Y:S02]  /*a110*/  FSEL R9, R9, -INF , P4 ;  /* 0xff80000009097808 */ /* 0x000fe40002000000 */
[----:B------:R-:W-:Y:S02]  /*a120*/  ISETP.GT.AND P4, PT, R0, 0x19, PT ;  /* 0x000000190000780c */ /* 0x000fe40003f84270 */
        /* <DEDUP_REMOVED lines=143> */
.L_x_5975:
        /* <DEDUP_REMOVED lines=36> */
[----:B------:R-:W-:Y:S04]  /*ac60*/  FFMA.FTZ R9, R9, c[0x0][0x2d0], -R2 ;  /* 0x0000b40009097a23 */ /* 0x000fe80000010802 */
[----:B------:R-:W-:Y:S10]  /*ac70*/  MUFU.EX2 R8, R8 ;  /* 0x0000000800087308 */ /* 0x000ff40000000800 */
[----:B------:R-:W2:Y:S01]  /*ac80*/  MUFU.EX2 R9, R9 ;  /* 0x0000000900097308 */ /* 0x000ea20000000800 */
[C---:B---3--:R-:W-:Y:S01]  /*ac90*/  FFMA.FTZ R2, R0.reuse, R185, R4 ;  /* 0x000000b900027223 */ /* 0x048fe20000010004 */
[----:B--2---:R-:W-:Y:S01]  /*aca0*/  F2FP.PACK_AB R186, R9, R8 ;  /* 0x0000000809ba723e */ /* 0x004fe200000000ff */
[----:B------:R-:W-:Y:S02]  /*acb0*/  FMUL.FTZ R20, R0, R164 ;  /* 0x000000a400147220 */ /* 0x000fe40000410000 */
[----:B------:R-:W2:Y:S01]  /*acc0*/  LDL.LU R164, [R1+0x24] ;  /* 0x0000240001a47983 */ /* 0x000ea20000300800 */
[----:B------:R-:W-:Y:S01]  /*acd0*/  FADD.FTZ R5, R184, R2 ;  /* 0x00000002b8057221 */ /* 0x000fe20000010000 */
[C---:B------:R-:W-:Y:S01]  /*ace0*/  FSEL R2, R3.reuse, RZ, P0 ;  /* 0x000000ff03027208 */ /* 0x040fe20000000000 */
[----:B------:R-:W-:Y:S01]  /*acf0*/  FMUL.FTZ R13, R0, R173 ;  /* 0x000000ad000d7220 */ /* 0x000fe20000410000 */
[----:B------:R-:W-:Y:S01]  /*ad00*/  F2FP.PACK_AB R184, R184, R4 ;  /* 0x00000004b8b8723e */ /* 0x000fe200000000ff */
[----:B------:R-:W-:Y:S01]  /*ad10*/  FMUL.FTZ R4, R3, c[0x0][0x2d0] ;  /* 0x0000b40003047a20 */ /* 0x000fe20000410000 */
[----:B------:R-:W-:Y:S01]  /*ad20*/  MOV R173, R49 ;  /* 0x0000003100ad7202 */ /* 0x000fe20000000f00 */
[----:B------:R-:W-:Y:S01]  /*ad30*/  FADD.FTZ R2, -R2, R135 ;  /* 0x0000008702027221 */ /* 0x000fe20000010100 */
[----:B------:R-:W-:Y:S01]  /*ad40*/  MOV R135, R37 ;  /* 0x0000002500877202 */ /* 0x000fe20000000f00 */
[----:B------:R-:W-:Y:S01]  /*ad50*/  FMUL.FTZ R49, R0, R137 ;  /* 0x0000008900317220 */ /* 0x000fe20000410000 */
[----:B------:R-:W-:Y:S01]  /*ad60*/  FSEL R4, R4, RZ, P0 ;  /* 0x000000ff04047208 */ /* 0x000fe20000000000 */
[----:B------:R-:W-:Y:S02]  /*ad70*/  FMUL.FTZ R2, R2, c[0x0][0x2d0] ;  /* 0x0000b40002027a20 */ /* 0x000fe40000410000 */
[C---:B------:R-:W-:Y:S01]  /*ad80*/  FMUL.FTZ R16, R0.reuse, R168 ;  /* 0x000000a800107220 */ /* 0x040fe20000410000 */
[----:B------:R-:W-:Y:S01]  /*ad90*/  MOV R168, R48 ;  /* 0x0000003000a87202 */ /* 0x000fe20000000f00 */
[----:B------:R-:W-:Y:S02]  /*ada0*/  FMUL.FTZ R48, R0, R136 ;  /* 0x0000008800307220 */ /* 0x000fe40000410000 */
[----:B------:R-:W3:Y:S01]  /*adb0*/  MUFU.EX2 R2, R2 ;  /* 0x0000000200027308 */ /* 0x000ee20000000800 */
[--C-:B------:R-:W-:Y:S02]  /*adc0*/  FFMA.FTZ R33, R50, c[0x0][0x2d0], -R4.reuse ;  /* 0x0000b40032217a23 */ /* 0x100fe40000010804 */
[--C-:B------:R-:W-:Y:S02]  /*add0*/  FFMA.FTZ R36, R51, c[0x0][0x2d0], -R4.reuse ;  /* 0x0000b40033247a23 */ /* 0x100fe40000010804 */
[--C-:B------:R-:W-:Y:S02]  /*ade0*/  FFMA.FTZ R29, R46, c[0x0][0x2d0], -R4.reuse ;  /* 0x0000b4002e1d7a23 */ /* 0x100fe40000010804 */
[--C-:B-1----:R-:W-:Y:S02]  /*adf0*/  FFMA.FTZ R132, R10, c[0x0][0x2d0], -R4.reuse ;  /* 0x0000b4000a847a23 */ /* 0x102fe40000010804 */
        /* <DEDUP_REMOVED lines=8> */
[C---:B---3--:R-:W-:Y:S01]  /*ae80*/  FMUL.FTZ R50, R2.reuse, R138 ;  /* 0x0000008a02327220 */ /* 0x048fe20000410000 */
[----:B------:R-:W-:Y:S01]  /*ae90*/  MUFU.EX2 R199, R199 ;  /* 0x000000c700c77308 */ /* 0x000fe20000000800 */
        /* <DEDUP_REMOVED lines=11> */
[----:B------:R-:W-:Y:S01]  /*af50*/  FMUL.FTZ R21, R0, R165 ;  /* 0x000000a500157220 */ /* 0x000fe20000410000 */
[----:B------:R-:W-:Y:S01]  /*af60*/  MOV R165, R40 ;  /* 0x0000002800a57202 */ /* 0x000fe20000000f00 */
[--C-:B------:R-:W-:Y:S01]  /*af70*/  FFMA.FTZ R6, R6, c[0x0][0x2d0], -R4.reuse ;  /* 0x0000b40006067a23 */ /* 0x100fe20000010804 */
[----:B------:R-:W-:Y:S01]  /*af80*/  MUFU.EX2 R206, R206 ;  /* 0x000000ce00ce7308 */ /* 0x000fe20000000800 */
[--C-:B------:R-:W-:Y:S02]  /*af90*/  FFMA.FTZ R7, R7, c[0x0][0x2d0], -R4.reuse ;  /* 0x0000b40007077a23 */ /* 0x100fe40000010804 */
[--C-:B------:R-:W-:Y:S02]  /*afa0*/  FFMA.FTZ R198, R22, c[0x0][0x2d0], -R4.reuse ;  /* 0x0000b40016c67a23 */ /* 0x100fe40000010804 */
[----:B------:R-:W-:Y:S02]  /*afb0*/  FFMA.FTZ R197, R23, c[0x0][0x2d0], -R4 ;  /* 0x0000b40017c57a23 */ /* 0x000fe40000010804 */
[----:B------:R-:W-:Y:S02]  /*afc0*/  FADD.FTZ R4, R8, R5 ;  /* 0x0000000508047221 */ /* 0x000fe40000010000 */
[C---:B------:R-:W-:Y:S01]  /*afd0*/  FMUL.FTZ R12, R0.reuse, R172 ;  /* 0x000000ac000c7220 */ /* 0x040fe20000410000 */
[----:B------:R3:W-:Y:S01]  /*afe0*/  MUFU.EX2 R185, R6 ;  /* 0x0000000600b97308 */ /* 0x0007e20000000800 */
[----:B------:R-:W-:Y:S02]  /*aff0*/  FADD.FTZ R188, R9, R4 ;  /* 0x0000000409bc7221 */ /* 0x000fe40000010000 */
[C---:B------:R-:W-:Y:S01]  /*b000*/  FMUL.FTZ R9, R0.reuse, R177 ;  /* 0x000000b100097220 */ /* 0x040fe20000410000 */
[----:B------:R-:W-:Y:S01]  /*b010*/  MOV R177, R29 ;  /* 0x0000001d00b17202 */ /* 0x000fe20000000f00 */
[----:B------:R-:W-:Y:S01]  /*b020*/  FMUL.FTZ R29, R0, R157 ;  /* 0x0000009d001d7220 */ /* 0x000fe20000410000 */
[----:B------:R-:W-:Y:S01]  /*b030*/  MOV R157, R165 ;  /* 0x000000a5009d7202 */ /* 0x000fe20000000f00 */
[----:B------:R-:W-:Y:S02]  /*b040*/  FMUL.FTZ R22, R2, R166 ;  /* 0x000000a602167220 */ /* 0x000fe40000410000 */
[C---:B------:R-:W-:Y:S01]  /*b050*/  FMUL.FTZ R4, R0.reuse, R180 ;  /* 0x000000b400047220 */ /* 0x040fe20000410000 */
[----:B------:R4:W-:Y:S01]  /*b060*/  MUFU.EX2 R172, R7 ;  /* 0x0000000700ac7308 */ /* 0x0009e20000000800 */
[----:B------:R-:W-:Y:S01]  /*b070*/  FMUL.FTZ R5, R0, R181 ;  /* 0x000000b500057220 */ /* 0x000fe20000410000 */
[----:B------:R-:W-:Y:S01]  /*b080*/  MOV R181, R33 ;  /* 0x0000002100b57202 */ /* 0x000fe20000000f00 */
[C---:B------:R-:W-:Y:S01]  /*b090*/  FMUL.FTZ R10, R2.reuse, R178 ;  /* 0x000000b2020a7220 */ /* 0x040fe20000410000 */
[----:B------:R-:W-:Y:S01]  /*b0a0*/  MOV R180, R36 ;  /* 0x0000002400b47202 */ /* 0x000fe20000000f00 */
[----:B------:R-:W-:Y:S02]  /*b0b0*/  FMUL.FTZ R11, R2, R179 ;  /* 0x000000b3020b7220 */ /* 0x000fe40000410000 */
[----:B------:R-:W-:Y:S01]  /*b0c0*/  FMUL.FTZ R8, R0, R176 ;  /* 0x000000b000087220 */ /* 0x000fe20000410000 */
[----:B------:R-:W-:Y:S01]  /*b0d0*/  MOV R176, R32 ;  /* 0x0000002000b07202 */ /* 0x000fe20000000f00 */
[C---:B------:R-:W-:Y:S01]  /*b0e0*/  FMUL.FTZ R14, R2.reuse, R174 ;  /* 0x000000ae020e7220 */ /* 0x040fe20000410000 */
[----:B------:R-:W-:Y:S01]  /*b0f0*/  MUFU.EX2 R165, R132 ;  /* 0x0000008400a57308 */ /* 0x000fe20000000800 */
[C---:B------:R-:W-:Y:S02]  /*b100*/  FMUL.FTZ R15, R2.reuse, R175 ;  /* 0x000000af020f7220 */ /* 0x040fe40000410000 */
[C---:B------:R-:W-:Y:S02]  /*b110*/  FMUL.FTZ R18, R2.reuse, R170 ;  /* 0x000000aa02127220 */ /* 0x040fe40000410000 */
[C---:B---3--:R-:W-:Y:S01]  /*b120*/  FMUL.FTZ R6, R2.reuse, R182 ;  /* 0x000000b602067220 */ /* 0x048fe20000410000 */
[----:B------:R-:W-:Y:S01]  /*b130*/  MOV R182, R135 ;  /* 0x0000008700b67202 */ /* 0x000fe20000000f00 */
[----:B------:R-:W-:Y:S02]  /*b140*/  FMUL.FTZ R19, R2, R171 ;  /* 0x000000ab02137220 */ /* 0x000fe40000410000 */
[----:B------:R-:W-:Y:S01]  /*b150*/  FMUL.FTZ R17, R0, R169 ;  /* 0x000000a900117220 */ /* 0x000fe20000410000 */
[----:B------:R-:W3:Y:S01]  /*b160*/  MUFU.EX2 R166, R134 ;  /* 0x0000008600a67308 */ /* 0x000ee20000000800 */
[C---:B------:R-:W-:Y:S01]  /*b170*/  FMUL.FTZ R23, R2.reuse, R167 ;  /* 0x000000a702177220 */ /* 0x040fe20000410000 */
[----:B------:R-:W-:Y:S01]  /*b180*/  MOV R169, R45 ;  /* 0x0000002d00a97202 */ /* 0x000fe20000000f00 */
[C---:B------:R-:W-:Y:S02]  /*b190*/  FMUL.FTZ R26, R2.reuse, R162 ;  /* 0x000000a2021a7220 */ /* 0x040fe40000410000 */
[C---:B----4-:R-:W-:Y:S01]  /*b1a0*/  FMUL.FTZ R7, R2.reuse, R183 ;  /* 0x000000b702077220 */ /* 0x050fe20000410000 */
        /* <DEDUP_REMOVED lines=8> */
[----:B------:R-:W-:Y:S02]  /*b230*/  FMUL.FTZ R31, R2, R159 ;  /* 0x0000009f021f7220 */ /* 0x000fe40000410000 */
[C---:B------:R-:W-:Y:S01]  /*b240*/  FMUL.FTZ R28, R0.reuse, R156 ;  /* 0x0000009c001c7220 */ /* 0x040fe20000410000 */
[----:B------:R-:W-:Y:S01]  /*b250*/  MOV R156, R41 ;  /* 0x00000029009c7202 */ /* 0x000fe20000000f00 */
[C---:B------:R-:W-:Y:S02]  /*b260*/  FMUL.FTZ R32, R0.reuse, R152 ;  /* 0x0000009800207220 */ /* 0x040fe40000410000 */
[----:B------:R-:W-:Y:S02]  /*b270*/  FMUL.FTZ R33, R0, R153 ;  /* 0x0000009900217220 */ /* 0x000fe40000410000 */
[----:B------:R-:W-:Y:S01]  /*b280*/  FMUL.FTZ R34, R2, R154 ;  /* 0x0000009a02227220 */ /* 0x000fe20000410000 */
[----:B---3--:R-:W-:Y:S01]  /*b290*/  F2FP.PACK_AB R187, R166, R165 ;  /* 0x000000a5a6bb723e */ /* 0x008fe200000000ff */
        /* <DEDUP_REMOVED lines=8> */
[----:B------:R-:W-:Y:S01]  /*b320*/  LDSM.16.MT88.4 R148, [R222+0x1000] ;  /* 0x00100000de94783b */ /* 0x000fe20000004200 */
[----:B------:R-:W-:Y:S01]  /*b330*/  FMUL.FTZ R41, R0, R145 ;  /* 0x0000009100297220 */ /* 0x000fe20000410000 */
[----:B------:R-:W3:Y:S01]  /*b340*/  MUFU.EX2 R132, R196 ;  /* 0x000000c400847308 */ /* 0x000ee20000000800 */
[C---:B------:R-:W-:Y:S02]  /*b350*/  FMUL.FTZ R42, R2.reuse, R146 ;  /* 0x00000092022a7220 */ /* 0x040fe40000410000 */
[----:B------:R-:W-:Y:S02]  /*b360*/  FMUL.FTZ R43, R2, R147 ;  /* 0x00000093022b7220 */ /* 0x000fe40000410000 */
[C---:B------:R-:W-:Y:S01]  /*b370*/  FMUL.FTZ R44, R0.reuse, R140 ;  /* 0x0000008c002c7220 */ /* 0x040fe20000410000 */
[----:B------:R-:W-:Y:S01]  /*b380*/  LDSM.16.MT88.4 R144, [R220+0x800] ;  /* 0x00080000dc90783b */ /* 0x000fe20000004200 */
[----:B------:R-:W-:Y:S02]  /*b390*/  FMUL.FTZ R45, R0, R141 ;  /* 0x0000008d002d7220 */ /* 0x000fe40000410000 */
        /* <DEDUP_REMOVED lines=87> */
[----:B--2---:R-:W-:Y:S01]  /*b910*/  FFMA.FTZ R164, R2, R164, R185 ;  /* 0x000000a402a47223 */ /* 0x004fe200000100b9 */
[----:B------:R-:W-:Y:S01]  /*b920*/  F2FP.PACK_AB R185, R172, R185 ;  /* 0x000000b9acb9723e */ /* 0x000fe200000000ff */
[C---:B------:R-:W-:Y:S02]  /*b930*/  FMUL.FTZ R126, R2.reuse, R126 ;  /* 0x0000007e027e7220 */ /* 0x040fe40000410000 */
[C---:B------:R-:W-:Y:S02]  /*b940*/  FMUL.FTZ R127, R2.reuse, R127 ;  /* 0x0000007f027f7220 */ /* 0x040fe40000410000 */
[C---:B------:R-:W-:Y:S02]  /*b950*/  FMUL.FTZ R130, R2.reuse, R130 ;  /* 0x0000008202827220 */ /* 0x040fe40000410000 */
[C---:B-1----:R-:W-:Y:S05]  /*b960*/  HMMA.16816.F32 R4, R184.reuse, R136, R4 ;  /* 0x00000088b804723c */ /* 0x042fea0000001804 */
[----:B------:R-:W-:Y:S02]  /*b970*/  FMUL.FTZ R131, R2, R131 ;  /* 0x0000008302837220 */ /* 0x000fe40000410000 */
[----:B------:R-:W1:Y:S01]  /*b980*/  MUFU.EX2 R2, R195 ;  /* 0x000000c300027308 */ /* 0x000e620000000800 */
[C---:B------:R-:W-:Y:S01]  /*b990*/  HMMA.16816.F32 R8, R184.reuse, R138, R8 ;  /* 0x0000008ab808723c */ /* 0x040fe20000001808 */
[----:B------:R-:W2:Y:S03]  /*b9a0*/  LDSM.16.MT88.4 R136, [R220] ;  /* 0x00000000dc88783b */ /* 0x000ea60000004200 */
[C---:B------:R-:W-:Y:S02]  /*b9b0*/  FMUL.FTZ R124, R0.reuse, R124 ;  /* 0x0000007c007c7220 */ /* 0x040fe40000410000 */
[C---:B------:R-:W-:Y:S02]  /*b9c0*/  FMUL.FTZ R125, R0.reuse, R125 ;  /* 0x0000007d007d7220 */ /* 0x040fe40000410000 */
[C---:B------:R-:W-:Y:S01]  /*b9d0*/  FMUL.FTZ R128, R0.reuse, R128 ;  /* 0x0000008000807220 */ /* 0x040fe20000410000 */
[----:B------:R-:W4:Y:S03]  /*b9e0*/  MUFU.EX2 R195, R191 ;  /* 0x000000bf00c37308 */ /* 0x000f260000000800 */
[----:B------:R-:W-:Y:S02]  /*b9f0*/  FMUL.FTZ R129, R0, R129 ;  /* 0x0000008100817220 */ /* 0x000fe40000410000 */
[----:B---3--:R-:W-:Y:S05]  /*ba00*/  FADD.FTZ R0, R132, R188 ;  /* 0x000000bc84007221 */ /* 0x008fea0000010000 */
[----:B------:R3:W5:Y:S01]  /*ba10*/  MUFU.EX2 R188, R176 ;  /* 0x000000b000bc7308 */ /* 0x0007620000000800 */
[----:B-1----:R-:W-:Y:S04]  /*ba20*/  FADD.FTZ R0, R2, R0 ;  /* 0x0000000002007221 */ /* 0x002fe80000010000 */
[----:B------:R-:W-:Y:S05]  /*ba30*/  FADD.FTZ R0, R135, R0 ;  /* 0x0000000087007221 */ /* 0x000fea0000010000 */
[----:B------:R-:W-:Y:S01]  /*ba40*/  MUFU.EX2 R191, R215 ;  /* 0x000000d700bf7308 */ /* 0x000fe20000000800 */
[----:B------:R-:W-:Y:S01]  /*ba50*/  FADD.FTZ R0, R134, R0 ;  /* 0x0000000086007221 */ /* 0x000fe20000010000 */
[C---:B--2---:R-:W-:Y:S01]  /*ba60*/  HMMA.16816.F32 R12, R184.reuse, R136, R12 ;  /* 0x00000088b80c723c */ /* 0x044fe2000000180c */
[----:B---3--:R-:W-:Y:S07]  /*ba70*/  LDSM.16.MT88.4 R176, [R219+0x2800] ;  /* 0x00280000dbb0783b */ /* 0x008fee0000004200 */
        /* <DEDUP_REMOVED lines=47> */
[----:B----4-:R-:W-:Y:S02]  /*bd70*/  F2FP.PACK_AB R139, R194, R195 ;  /* 0x000000c3c28b723e */ /* 0x010fe400000000ff */
[----:B------:R-:W-:Y:S01]  /*bd80*/  MUFU.EX2 R186, R173 ;  /* 0x000000ad00ba7308 */ /* 0x000fe20000000800 */
[----:B-----5:R-:W-:Y:S04]  /*bd90*/  F2FP.PACK_AB R185, R188, R189 ;  /* 0x000000bdbcb9723e */ /* 0x020fe800000000ff */
[C---:B------:R-:W-:Y:S05]  /*bda0*/  HMMA.16816.F32 R4, R136.reuse, R140, R4 ;  /* 0x0000008c8804723c */ /* 0x040fea0000001804 */
[----:B------:R1:W2:Y:S03]  /*bdb0*/  MUFU.EX2 R132, R204 ;  /* 0x000000cc00847308 */ /* 0x0002a60000000800 */
[C---:B------:R-:W-:Y:S01]  /*bdc0*/  HMMA.16816.F32 R8, R136.reuse, R142, R8 ;  /* 0x0000008e8808723c */ /* 0x040fe20000001808 */
[----:B------:R-:W3:Y:S06]  /*bdd0*/  LDSM.16.MT88.4 R140, [R222+0x800] ;  /* 0x00080000de8c783b */ /* 0x000eec0000004200 */
[----:B------:R4:W5:Y:S01]  /*bde0*/  MUFU.EX2 R2, R203 ;  /* 0x000000cb00027308 */ /* 0x0009620000000800 */
[C---:B------:R-:W-:Y:S08]  /*bdf0*/  HMMA.16816.F32 R12, R136.reuse, R144, R12 ;  /* 0x00000090880c723c */ /* 0x040ff0000000180c */
[C---:B------:R-:W-:Y:S01]  /*be00*/  HMMA.16816.F32 R16, R136.reuse, R146, R16 ;  /* 0x000000928810723c */ /* 0x040fe20000001810 */
[----:B------:R-:W3:Y:S01]  /*be10*/  LDSM.16.MT88.4 R144, [R221+0x800] ;  /* 0x00080000dd90783b */ /* 0x000ee20000004200 */
[----:B------:R-:W3:Y:S02]  /*be20*/  MUFU.EX2 R135, R202 ;  /* 0x000000ca00877308 */ /* 0x000ee40000000800 */
[----:B-1----:R-:W-:Y:S01]  /*be30*/  MOV R204, R167 ;  /* 0x000000a700cc7202 */ /* 0x002fe20000000f00 */
[----:B--2---:R-:W-:Y:S07]  /*be40*/  FADD.FTZ R0, R132, R0 ;  /* 0x0000000084007221 */ /* 0x004fee0000010000 */
[----:B------:R-:W1:Y:S01]  /*be50*/  MUFU.EX2 R134, R201 ;  /* 0x000000c900867308 */ /* 0x000e620000000800 */
[----:B----4-:R-:W-:Y:S01]  /*be60*/  MOV R203, R166 ;  /* 0x000000a600cb7202 */ /* 0x010fe20000000f00 */
[----:B-----5:R-:W-:Y:S01]  /*be70*/  FADD.FTZ R0, R2, R0 ;  /* 0x0000000002007221 */ /* 0x020fe20000010000 */
[C---:B---3--:R-:W-:Y:S03]  /*be80*/  HMMA.16816.F32 R20, R136.reuse, R140, R20 ;  /* 0x0000008c8814723c */ /* 0x048fe60000001814 */
[----:B------:R-:W-:Y:S05]  /*be90*/  FADD.FTZ R0, R135, R0 ;  /* 0x0000000087007221 */ /* 0x000fea0000010000 */
[C---:B------:R-:W-:Y:S01]  /*bea0*/  HMMA.16816.F32 R24, R136.reuse, R142, R24 ;  /* 0x0000008e8818723c */ /* 0x040fe20000001818 */
[----:B------:R-:W2:Y:S03]  /*beb0*/  LDSM.16.MT88.4 R140, [R219+0x3800] ;  /* 0x00380000db8c783b */ /* 0x000ea60000004200 */
[----:B-1----:R-:W-:Y:S04]  /*bec0*/  FADD.FTZ R0, R134, R0 ;  /* 0x0000000086007221 */ /* 0x002fe80000010000 */
        /* <DEDUP_REMOVED lines=40> */
[----:B------:R-:W-:Y:S01]  /*c150*/  F2FP.PACK_AB R138, R134, R135 ;  /* 0x00000087868a723e */ /* 0x000fe200000000ff */
[----:B------:R-:W3:Y:S02]  /*c160*/  MUFU.EX2 R132, R212 ;  /* 0x000000d400847308 */ /* 0x000ee40000000800 */
[----:B------:R-:W-:Y:S02]  /*c170*/  F2FP.PACK_AB R137, R197, R198 ;  /* 0x000000c6c589723e */ /* 0x000fe400000000ff */
[----:B------:R-:W-:Y:S06]  /*c180*/  F2FP.PACK_AB R139, R200, R199 ;  /* 0x000000c7c88b723e */ /* 0x000fec00000000ff */
[----:B------:R-:W-:Y:S01]  /*c190*/  MUFU.EX2 R135, R210 ;  /* 0x000000d200877308 */ /* 0x000fe20000000800 */
[C---:B--2---:R-:W-:Y:S09]  /*c1a0*/  HMMA.16816.F32 R4, R136.reuse, R140, R4 ;  /* 0x0000008c8804723c */ /* 0x044ff20000001804 */
[----:B------:R-:W-:Y:S01]  /*c1b0*/  MUFU.EX2 R134, R209 ;  /* 0x000000d100867308 */ /* 0x000fe20000000800 */
[C---:B------:R-:W-:Y:S01]  /*c1c0*/  HMMA.16816.F32 R8, R136.reuse, R142, R8 ;  /* 0x0000008e8808723c */ /* 0x040fe20000001808 */
[----:B------:R-:W2:Y:S02]  /*c1d0*/  LDSM.16.MT88.4 R140, [R221+0x1000] ;  /* 0x00100000dd8c783b */ /* 0x000ea40000004200 */
[----:B---3--:R-:W-:Y:S06]  /*c1e0*/  FADD.FTZ R0, R132, R0 ;  /* 0x0000000084007221 */ /* 0x008fec0000010000 */
[----:B------:R-:W3:Y:S01]  /*c1f0*/  MUFU.EX2 R2, R211 ;  /* 0x000000d300027308 */ /* 0x000ee20000000800 */
[C---:B-1----:R-:W-:Y:S08]  /*c200*/  HMMA.16816.F32 R12, R136.reuse, R144, R12 ;  /* 0x00000090880c723c */ /* 0x042ff0000000180c */
[C---:B------:R-:W-:Y:S01]  /*c210*/  HMMA.16816.F32 R16, R136.reuse, R146, R16 ;  /* 0x000000928810723c */ /* 0x040fe20000001810 */
[----:B------:R-:W1:Y:S07]  /*c220*/  LDSM.16.MT88.4 R144, [R219+0x4000] ;  /* 0x00400000db90783b */ /* 0x000e6e0000004200 */
[C---:B------:R-:W-:Y:S04]  /*c230*/  HMMA.16816.F32 R20, R136.reuse, R148, R20 ;  /* 0x000000948814723c */ /* 0x040fe80000001814 */
[----:B---3--:R-:W-:Y:S04]  /*c240*/  FADD.FTZ R0, R2, R0 ;  /* 0x0000000002007221 */ /* 0x008fe80000010000 */
[C---:B------:R-:W-:Y:S01]  /*c250*/  HMMA.16816.F32 R24, R136.reuse, R150, R24 ;  /* 0x000000968818723c */ /* 0x040fe20000001818 */
[----:B------:R-:W3:Y:S03]  /*c260*/  LDSM.16.MT88.4 R148, [R220+0x4000] ;  /* 0x00400000dc94783b */ /* 0x000ee60000004200 */
[----:B------:R-:W-:Y:S04]  /*c270*/  FADD.FTZ R0, R135, R0 ;  /* 0x0000000087007221 */ /* 0x000fe80000010000 */
[----:B------:R-:W-:Y:S01]  /*c280*/  FADD.FTZ R0, R134, R0 ;  /* 0x0000000086007221 */ /* 0x000fe20000010000 */
        /* <DEDUP_REMOVED lines=37> */
[----:B------:R-:W-:Y:S01]  /*c4e0*/  HMMA.16816.F32 R128, R136, R142, R128 ;  /* 0x0000008e8880723c */ /* 0x000fe20000001880 */
[----:B------:R-:W2:Y:S06]  /*c4f0*/  LDSM.16.MT88.4 R140, [R222+0x1800] ;  /* 0x00180000de8c783b */ /* 0x000eac0000004200 */
[----:B------:R-:W-:Y:S02]  /*c500*/  F2FP.PACK_AB R136, R2, R132 ;  /* 0x000000840288723e */ /* 0x000fe400000000ff */
[----:B------:R-:W-:Y:S01]  /*c510*/  F2FP.PACK_AB R138, R134, R135 ;  /* 0x00000087868a723e */ /* 0x000fe200000000ff */
[----:B------:R-:W4:Y:S02]  /*c520*/  MUFU.EX2 R132, R183 ;  /* 0x000000b700847308 */ /* 0x000f240000000800 */
[----:B------:R-:W-:Y:S02]  /*c530*/  F2FP.PACK_AB R137, R205, R206 ;  /* 0x000000cecd89723e */ /* 0x000fe400000000ff */
[----:B------:R-:W-:Y:S06]  /*c540*/  F2FP.PACK_AB R139, R208, R207 ;  /* 0x000000cfd08b723e */ /* 0x000fec00000000ff */
[----:B------:R-:W-:Y:S01]  /*c550*/  MUFU.EX2 R135, R157 ;  /* 0x0000009d00877308 */ /* 0x000fe20000000800 */
[C---:B-1----:R-:W-:Y:S08]  /*c560*/  HMMA.16816.F32 R4, R136.reuse, R144, R4 ;  /* 0x000000908804723c */ /* 0x042ff00000001804 */
[C---:B------:R-:W-:Y:S01]  /*c570*/  HMMA.16816.F32 R8, R136.reuse, R146, R8 ;  /* 0x000000928808723c */ /* 0x040fe20000001808 */
[----:B------:R-:W1:Y:S01]  /*c580*/  LDSM.16.MT88.4 R144, [R219+0x4800] ;  /* 0x00480000db90783b */ /* 0x000e620000004200 */
[----:B------:R5:W-:Y:S02]  /*c590*/  MUFU.EX2 R134, R156 ;  /* 0x0000009c00867308 */ /* 0x000be40000000800 */
[----:B----4-:R-:W-:Y:S04]  /*c5a0*/  FADD.FTZ R0, R132, R0 ;  /* 0x0000000084007221 */ /* 0x010fe80000010000 */
[C---:B---3--:R-:W-:Y:S04]  /*c5b0*/  HMMA.16816.F32 R12, R136.reuse, R148, R12 ;  /* 0x00000094880c723c */ /* 0x048fe8000000180c */
[----:B------:R-:W3:Y:S04]  /*c5c0*/  MUFU.EX2 R2, R182 ;  /* 0x000000b600027308 */ /* 0x000ee80000000800 */
[C---:B------:R-:W-:Y:S01]  /*c5d0*/  HMMA.16816.F32 R16, R136.reuse, R150, R16 ;  /* 0x000000968810723c */ /* 0x040fe20000001810 */
[----:B------:R-:W4:Y:S07]  /*c5e0*/  LDSM.16.MT88.4 R148, [R220+0x4800] ;  /* 0x00480000dc94783b */ /* 0x000f2e0000004200 */
[C---:B--2---:R-:W-:Y:S01]  /*c5f0*/  HMMA.16816.F32 R20, R136.reuse, R140, R20 ;  /* 0x0000008c8814723c */ /* 0x044fe20000001814 */
[----:B-----5:R-:W-:Y:S07]  /*c600*/  LDSM.16.MT88.4 R156, [R220+0x5000] ;  /* 0x00500000dc9c783b */ /* 0x020fee0000004200 */
[C---:B------:R-:W-:Y:S01]  /*c610*/  HMMA.16816.F32 R24, R136.reuse, R142, R24 ;  /* 0x0000008e8818723c */ /* 0x040fe20000001818 */
[----:B------:R-:W2:Y:S03]  /*c620*/  LDSM.16.MT88.4 R140, [R222+0x4800] ;  /* 0x00480000de8c783b */ /* 0x000ea60000004200 */
[----:B---3--:R-:W-:Y:S04]  /*c630*/  FADD.FTZ R0, R2, R0 ;  /* 0x0000000002007221 */ /* 0x008fe80000010000 */
[C---:B------:R-:W-:Y:S04]  /*c640*/  HMMA.16816.F32 R28, R136.reuse, R152, R28 ;  /* 0x00000098881c723c */ /* 0x040fe8000000181c */
[----:B------:R-:W-:Y:S04]  /*c650*/  FADD.FTZ R0, R135, R0 ;  /* 0x0000000087007221 */ /* 0x000fe80000010000 */
[C---:B------:R-:W-:Y:S01]  /*c660*/  HMMA.16816.F32 R32, R136.reuse, R154, R32 ;  /* 0x0000009a8820723c */ /* 0x040fe20000001820 */
[----:B------:R-:W-:Y:S03]  /*c670*/  LDSM.16.MT88.4 R152, [R219+0x7800] ;  /* 0x00780000db98783b */ /* 0x000fe60000004200 */
[----:B------:R-:W-:Y:S04]  /*c680*/  FADD.FTZ R0, R134, R0 ;  /* 0x0000000086007221 */ /* 0x000fe80000010000 */
[C---:B-1----:R-:W-:Y:S08]  /*c690*/  HMMA.16816.F32 R36, R136.reuse, R144, R36 ;  /* 0x000000908824723c */ /* 0x042ff00000001824 */
[C---:B------:R-:W-:Y:S01]  /*c6a0*/  HMMA.16816.F32 R40, R136.reuse, R146, R40 ;  /* 0x000000928828723c */ /* 0x040fe20000001828 */
[----:B------:R-:W1:Y:S07]  /*c6b0*/  LDSM.16.MT88.4 R144, [R221+0x4800] ;  /* 0x00480000dd90783b */ /* 0x000e6e0000004200 */
        /* <DEDUP_REMOVED lines=29> */
[----:B------:R-:W3:Y:S07]  /*c890*/  LDSM.16.MT88.4 R148, [R222+0x2000] ;  /* 0x00200000de94783b */ /* 0x000eee0000004200 */
[C---:B-1----:R-:W-:Y:S08]  /*c8a0*/  HMMA.16816.F32 R124, R136.reuse, R144, R124 ;  /* 0x00000090887c723c */ /* 0x042ff0000000187c */
[----:B------:R-:W-:Y:S01]  /*c8b0*/  HMMA.16816.F32 R128, R136, R146, R128 ;  /* 0x000000928880723c */ /* 0x000fe20000001880 */
[----:B------:R-:W1:Y:S06]  /*c8c0*/  LDSM.16.MT88.4 R144, [R221+0x2000] ;  /* 0x00200000dd90783b */ /* 0x000e6c0000004200 */
[----:B------:R-:W-:Y:S02]  /*c8d0*/  F2FP.PACK_AB R136, R2, R132 ;  /* 0x000000840288723e */ /* 0x000fe400000000ff */
[----:B------:R-:W-:Y:S01]  /*c8e0*/  F2FP.PACK_AB R138, R134, R135 ;  /* 0x00000087868a723e */ /* 0x000fe200000000ff */
[----:B------:R-:W4:Y:S02]  /*c8f0*/  MUFU.EX2 R2, R160 ;  /* 0x000000a000027308 */ /* 0x000f240000000800 */
[----:B------:R-:W-:Y:S02]  /*c900*/  F2FP.PACK_AB R137, R192, R193 ;  /* 0x000000c1c089723e */ /* 0x000fe400000000ff */
[----:B------:R-:W-:Y:S06]  /*c910*/  F2FP.PACK_AB R139, R190, R191 ;  /* 0x000000bfbe8b723e */ /* 0x000fec00000000ff */
[----:B------:R-:W5:Y:S01]  /*c920*/  MUFU.EX2 R132, R168 ;  /* 0x000000a800847308 */ /* 0x000f620000000800 */
[C---:B--2---:R-:W-:Y:S08]  /*c930*/  HMMA.16816.F32 R4, R136.reuse, R140, R4 ;  /* 0x0000008c8804723c */ /* 0x044ff00000001804 */
[C---:B------:R-:W-:Y:S01]  /*c940*/  HMMA.16816.F32 R8, R136.reuse, R142, R8 ;  /* 0x0000008e8808723c */ /* 0x040fe20000001808 */
[----:B------:R-:W2:Y:S01]  /*c950*/  LDSM.16.MT88.4 R140, [R219+0x5000] ;  /* 0x00500000db8c783b */ /* 0x000ea20000004200 */
[----:B------:R-:W-:Y:S02]  /*c960*/  MUFU.EX2 R135, R181 ;  /* 0x000000b500877308 */ /* 0x000fe40000000800 */
[----:B----4-:R-:W-:Y:S04]  /*c970*/  FADD.FTZ R0, R2, R0 ;  /* 0x0000000002007221 */ /* 0x010fe80000010000 */
[C---:B------:R-:W-:Y:S01]  /*c980*/  HMMA.16816.F32 R12, R136.reuse, R152, R12 ;  /* 0x00000098880c723c */ /* 0x040fe2000000180c */
[----:B------:R-:W-:Y:S03]  /*c990*/  LDSM.16.MT88.4 R160, [R222+0x2800] ;  /* 0x00280000dea0783b */ /* 0x000fe60000004200 */
[----:B------:R-:W4:Y:S01]  /*c9a0*/  MUFU.EX2 R134, R180 ;  /* 0x000000b400867308 */ /* 0x000f220000000800 */
[C---:B------:R-:W-:Y:S01]  /*c9b0*/  FADD.FTZ R0, R184.reuse, R0 ;  /* 0x00000000b8007221 */ /* 0x040fe20000010000 */
[----:B------:R-:W-:Y:S01]  /*c9c0*/  F2FP.PACK_AB R184, R184, R2 ;  /* 0x00000002b8b8723e */ /* 0x000fe200000000ff */
[----:B------:R-:W-:Y:S01]  /*c9d0*/  FADD.FTZ R2, R172, R164 ;  /* 0x000000a4ac027221 */ /* 0x000fe20000010000 */
[C---:B------:R-:W-:Y:S01]  /*c9e0*/  HMMA.16816.F32 R16, R136.reuse, R154, R16 ;  /* 0x0000009a8810723c */ /* 0x040fe20000001810 */
[----:B------:R-:W2:Y:S03]  /*c9f0*/  LDSM.16.MT88.4 R152, [R222+0x5000] ;  /* 0x00500000de98783b */ /* 0x000ea60000004200 */
[----:B-----5:R-:W-:Y:S04]  /*ca00*/  FADD.FTZ R0, R132, R0 ;  /* 0x0000000084007221 */ /* 0x020fe80000010000 */
[C---:B---3--:R-:W-:Y:S01]  /*ca10*/  HMMA.16816.F32 R20, R136.reuse, R148, R20 ;  /* 0x000000948814723c */ /* 0x048fe20000001814 */
[----:B------:R-:W-:Y:S03]  /*ca20*/  LDSM.16.MT88.4 R168, [R220+0x2800] ;  /* 0x00280000dca8783b */ /* 0x000fe60000004200 */
[C---:B------:R-:W-:Y:S01]  /*ca30*/  FADD.FTZ R0, R186.reuse, R0 ;  /* 0x00000000ba007221 */ /* 0x040fe20000010000 */
[----:B------:R-:W-:Y:S03]  /*ca40*/  F2FP.PACK_AB R186, R186, R132 ;  /* 0x00000084baba723e */ /* 0x000fe600000000ff */
[C---:B------:R-:W-:Y:S01]  /*ca50*/  HMMA.16816.F32 R24, R136.reuse, R150, R24 ;  /* 0x000000968818723c */ /* 0x040fe20000001818 */
[----:B------:R-:W3:Y:S03]  /*ca60*/  LDSM.16.MT88.4 R148, [R221+0x5000] ;  /* 0x00500000dd94783b */ /* 0x000ee60000004200 */
[----:B----4-:R-:W-:Y:S04]  /*ca70*/  F2FP.PACK_AB R187, R134, R135 ;  /* 0x0000008786bb723e */ /* 0x010fe800000000ff */
[C---:B-1----:R-:W-:Y:S01]  /*ca80*/  HMMA.16816.F32 R28, R136.reuse, R144, R28 ;  /* 0x00000090881c723c */ /* 0x042fe2000000181c */
[----:B------:R1:W-:Y:S07]  /*ca90*/  STL [R1+0x14], R0 ;  /* 0x0000140001007387 */ /* 0x0003ee0000100800 */
[C---:B------:R-:W-:Y:S01]  /*caa0*/  HMMA.16816.F32 R32, R136.reuse, R146, R32 ;  /* 0x000000928820723c */ /* 0x040fe20000001820 */
[----:B------:R-:W-:Y:S07]  /*cab0*/  LDSM.16.MT88.4 R144, [R220+0x8000] ;  /* 0x00800000dc90783b */ /* 0x000fee0000004200 */
[C---:B--2---:R-:W-:Y:S08]  /*cac0*/  HMMA.16816.F32 R36, R136.reuse, R140, R36 ;  /* 0x0000008c8824723c */ /* 0x044ff00000001824 */
[C---:B------:R-:W-:Y:S01]  /*cad0*/  HMMA.16816.F32 R40, R136.reuse, R142, R40 ;  /* 0x0000008e8828723c */ /* 0x040fe20000001828 */
[----:B------:R-:W2:Y:S03]  /*cae0*/  LDSM.16.MT88.4 R140, [R219+0x8000] ;  /* 0x00800000db8c783b */ /* 0x000ea60000004200 */
[----:B-1----:R-:W-:Y:S04]  /*caf0*/  FADD.FTZ R0, R165, R2 ;  /* 0x00000002a5007221 */ /* 0x002fe80000010000 */
[C---:B------:R-:W-:Y:S01]  /*cb00*/  HMMA.16816.F32 R44, R136.reuse, R156, R44 ;  /* 0x0000009c882c723c */ /* 0x040fe2000000182c */
[----:B------:R-:W4:Y:S03]  /*cb10*/  LDL R2, [R1+0x30] ;  /* 0x0000300001027983 */ /* 0x000f260000100800 */
        /* <DEDUP_REMOVED lines=9> */
[C---:B---3--:R-:W-:Y:S04]  /*cbb0*/  HMMA.16816.F32 R60, R136.reuse, R148, R60 ;  /* 0x00000094883c723c */ /* 0x048fe8000000183c */
[----:B------:R-:W-:Y:S04]  /*cbc0*/  FADD.FTZ R0, R194, R0 ;  /* 0x00000000c2007221 */ /* 0x000fe80000010000 */
[C---:B------:R-:W-:Y:S01]  /*cbd0*/  HMMA.16816.F32 R64, R136.reuse, R150, R64 ;  /* 0x000000968840723c */ /* 0x040fe20000001840 */
[----:B------:R-:W-:Y:S03]  /*cbe0*/  LDSM.16.MT88.4 R148, [R222+0xb000] ;  /* 0x00b00000de94783b */ /* 0x000fe60000004200 */
[----:B------:R-:W-:Y:S04]  /*cbf0*/  FADD.FTZ R0, R198, R0 ;  /* 0x00000000c6007221 */ /* 0x000fe80000010000 */
[C---:B--2---:R-:W-:Y:S04]  /*cc00*/  HMMA.16816.F32 R68, R136.reuse, R140, R68 ;  /* 0x0000008c8844723c */ /* 0x044fe80000001844 */
[----:B------:R-:W-:Y:S04]  /*cc10*/  FADD.FTZ R0, R197, R0 ;  /* 0x00000000c5007221 */ /* 0x000fe80000010000 */
[C---:B------:R-:W-:Y:S01]  /*cc20*/  HMMA.16816.F32 R72, R136.reuse, R142, R72 ;  /* 0x0000008e8848723c */ /* 0x040fe20000001848 */
[----:B------:R-:W2:Y:S03]  /*cc30*/  LDSM.16.MT88.4 R140, [R219+0xb000] ;  /* 0x00b00000db8c783b */ /* 0x000ea60000004200 */
[----:B------:R-:W-:Y:S04]  /*cc40*/  FADD.FTZ R0, R199, R0 ;  /* 0x00000000c7007221 */ /* 0x000fe80000010000 */
[C---:B------:R-:W-:Y:S04]  /*cc50*/  HMMA.16816.F32 R76, R136.reuse, R144, R76 ;  /* 0x00000090884c723c */ /* 0x040fe8000000184c */
[----:B------:R-:W-:Y:S04]  /*cc60*/  FADD.FTZ R0, R200, R0 ;  /* 0x00000000c8007221 */ /* 0x000fe80000010000 */
        /* <DEDUP_REMOVED lines=8> */
[C---:B-----5:R-:W-:Y:S04]  /*ccf0*/  HMMA.16816.F32 R92, R136.reuse, R152, R92 ;  /* 0x00000098885c723c */ /* 0x060fe8000000185c */
[----:B------:R-:W-:Y:S04]  /*cd00*/  FADD.FTZ R0, R208, R0 ;  /* 0x00000000d0007221 */ /* 0x000fe80000010000 */
[C---:B------:R-:W-:Y:S01]  /*cd10*/  HMMA.16816.F32 R96, R136.reuse, R154, R96 ;  /* 0x0000009a8860723c */ /* 0x040fe20000001860 */
[----:B------:R-:W5:Y:S03]  /*cd20*/  LDSM.16.MT88.4 R152, [R221+0x2800] ;  /* 0x00280000dd98783b */ /* 0x000f660000004200 */
        /* <DEDUP_REMOVED lines=8> */
[----:B------:R-:W2:Y:S03]  /*cdb0*/  LDSM.16.MT88.4 R144, [R219+0x5800] ;  /* 0x00580000db90783b */ /* 0x000ea60000004200 */
[----:B------:R-:W-:Y:S04]  /*cdc0*/  FADD.FTZ R0, R189, R0 ;  /* 0x00000000bd007221 */ /* 0x000fe80000010000 */
[C---:B------:R-:W-:Y:S04]  /*cdd0*/  HMMA.16816.F32 R116, R136.reuse, R148, R116 ;  /* 0x000000948874723c */ /* 0x040fe80000001874 */
[----:B------:R-:W-:Y:S04]  /*cde0*/  FADD.FTZ R0, R188, R0 ;  /* 0x00000000bc007221 */ /* 0x000fe80000010000 */
[C---:B------:R-:W-:Y:S04]  /*cdf0*/  HMMA.16816.F32 R120, R136.reuse, R150, R120 ;  /* 0x000000968878723c */ /* 0x040fe80000001878 */
[----:B------:R-:W-:Y:S01]  /*ce00*/  FADD.FTZ R0, R135, R0 ;  /* 0x0000000087007221 */ /* 0x000fe20000010000 */
[----:B------:R-:W-:Y:S03]  /*ce10*/  MOV R135, R3 ;  /* 0x0000000300877202 */ /* 0x000fe60000000f00 */
[C---:B-1----:R-:W-:Y:S04]  /*ce20*/  HMMA.16816.F32 R124, R136.reuse, R156, R124 ;  /* 0x0000009c887c723c */ /* 0x042fe8000000187c */
[----:B------:R-:W-:Y:S01]  /*ce30*/  FADD.FTZ R0, R134, R0 ;  /* 0x0000000086007221 */ /* 0x000fe20000010000 */
[----:B------:R-:W-:Y:S03]  /*ce40*/  MOV R134, R133 ;  /* 0x0000008500867202 */ /* 0x000fe60000000f00 */
[----:B------:R-:W-:Y:S01]  /*ce50*/  HMMA.16816.F32 R128, R136, R158, R128 ;  /* 0x0000009e8880723c */ /* 0x000fe20000001880 */
[----:B------:R-:W1:Y:S07]  /*ce60*/  LDSM.16.MT88.4 R136, [R220+0x5800] ;  /* 0x00580000dc88783b */ /* 0x000e6e0000004200 */
[C---:B------:R-:W-:Y:S01]  /*ce70*/  HMMA.16816.F32 R180, R184.reuse, R176, R4 ;  /* 0x000000b0b8b4723c */ /* 0x040fe20000001804 */
[----:B------:R-:W3:Y:S07]  /*ce80*/  LDSM.16.MT88.4 R4, [R222+0x5800] ;  /* 0x00580000de04783b */ /* 0x000eee0000004200 */
[C---:B------:R-:W-:Y:S01]  /*ce90*/  HMMA.16816.F32 R176, R184.reuse, R178, R8 ;  /* 0x000000b2b8b0723c */ /* 0x040fe20000001808 */
[----:B------:R-:W1:Y:S07]  /*cea0*/  LDSM.16.MT88.4 R8, [R221+0x5800] ;  /* 0x00580000dd08783b */ /* 0x000e6e0000004200 */
[C---:B------:R-:W-:Y:S01]  /*ceb0*/  HMMA.16816.F32 R172, R184.reuse, R168, R12 ;  /* 0x000000a8b8ac723c */ /* 0x040fe2000000180c */
[----:B------:R-:W1:Y:S07]  /*cec0*/  LDSM.16.MT88.4 R12, [R219+0x8800] ;  /* 0x00880000db0c783b */ /* 0x000e6e0000004200 */
[C---:B------:R-:W-:Y:S01]  /*ced0*/  HMMA.16816.F32 R168, R184.reuse, R170, R16 ;  /* 0x000000aab8a8723c */ /* 0x040fe20000001810 */
[----:B------:R-:W1:Y:S07]  /*cee0*/  LDSM.16.MT88.4 R16, [R220+0x8800] ;  /* 0x00880000dc10783b */ /* 0x000e6e0000004200 */
[C---:B------:R-:W-:Y:S01]  /*cef0*/  HMMA.16816.F32 R164, R184.reuse, R160, R20 ;  /* 0x000000a0b8a4723c */ /* 0x040fe20000001814 */
[----:B------:R-:W1:Y:S07]  /*cf00*/  LDSM.16.MT88.4 R20, [R222+0x8800] ;  /* 0x00880000de14783b */ /* 0x000e6e0000004200 */
[C---:B------:R-:W-:Y:S01]  /*cf10*/  HMMA.16816.F32 R160, R184.reuse, R162, R24 ;  /* 0x000000a2b8a0723c */ /* 0x040fe20000001818 */
[----:B------:R-:W3:Y:S07]  /*cf20*/  LDSM.16.MT88.4 R24, [R221+0x8800] ;  /* 0x00880000dd18783b */ /* 0x000eee0000004200 */
[C---:B-----5:R-:W-:Y:S08]  /*cf30*/  HMMA.16816.F32 R156, R184.reuse, R152, R28 ;  /* 0x00000098b89c723c */ /* 0x060ff0000000181c */
[C---:B------:R-:W-:Y:S08]  /*cf40*/  HMMA.16816.F32 R152, R184.reuse, R154, R32 ;  /* 0x0000009ab898723c */ /* 0x040ff00000001820 */
[C---:B--2---:R-:W-:Y:S08]  /*cf50*/  HMMA.16816.F32 R148, R184.reuse, R144, R36 ;  /* 0x00000090b894723c */ /* 0x044ff00000001824 */
[C---:B------:R-:W-:Y:S08]  /*cf60*/  HMMA.16816.F32 R144, R184.reuse, R146, R40 ;  /* 0x00000092b890723c */ /* 0x040ff00000001828 */
[C---:B-1----:R-:W-:Y:S08]  /*cf70*/  HMMA.16816.F32 R140, R184.reuse, R136, R44 ;  /* 0x00000088b88c723c */ /* 0x042ff0000000182c */
[C---:B------:R-:W-:Y:S08]  /*cf80*/  HMMA.16816.F32 R136, R184.reuse, R138, R48 ;  /* 0x0000008ab888723c */ /* 0x040ff00000001830 */
[C---:B---3--:R-:W-:Y:S08]  /*cf90*/  HMMA.16816.F32 R52, R184.reuse, R4, R52 ;  /* 0x00000004b834723c */ /* 0x048ff00000001834 */
[C---:B------:R-:W-:Y:S01]  /*cfa0*/  HMMA.16816.F32 R56, R184.reuse, R6, R56 ;  /* 0x00000006b838723c */ /* 0x040fe20000001838 */
[----:B------:R-:W1:Y:S07]  /*cfb0*/  LDSM.16.MT88.4 R4, [R219+0xb800] ;  /* 0x00b80000db04783b */ /* 0x000e6e0000004200 */
[C---:B------:R-:W-:Y:S08]  /*cfc0*/  HMMA.16816.F32 R60, R184.reuse, R8, R60 ;  /* 0x00000008b83c723c */ /* 0x040ff0000000183c */
[C---:B------:R-:W-:Y:S01]  /*cfd0*/  HMMA.16816.F32 R64, R184.reuse, R10, R64 ;  /* 0x0000000ab840723c */ /* 0x040fe20000001840 */
[----:B------:R-:W2:Y:S02]  /*cfe0*/  LDSM.16.MT88.4 R8, [R220+0xb800] ;  /* 0x00b80000dc08783b */ /* 0x000ea40000004200 */
[C---:B----4-:R-:W-:Y:S02]  /*cff0*/  ISETP.GT.AND P0, PT, R252.reuse, R2, PT ;  /* 0x00000002fc00720c */ /* 0x050fe40003f04270 */
[----:B------:R-:W-:Y:S03]  /*d000*/  IADD3 R2, R252, -0x1, RZ ;  /* 0xfffffffffc027810 */ /* 0x000fe60007ffe0ff */
[C---:B------:R-:W-:Y:S02]  /*d010*/  HMMA.16816.F32 R68, R184.reuse, R12, R68 ;  /* 0x0000000cb844723c */ /* 0x040fe40000001844 */
[----:B------:R-:W-:Y:S02]  /*d020*/  STL [R1+0x8], R2 ;  /* 0x0000080201007387 */ /* 0x000fe40000100800 */
[----:B------:R-:W-:Y:S04]  /*d030*/  MOV R252, R2 ;  /* 0x0000000200fc7202 */ /* 0x000fe80000000f00 */
[C---:B------:R-:W-:Y:S01]  /*d040*/  HMMA.16816.F32 R72, R184.reuse, R14, R72 ;  /* 0x0000000eb848723c */ /* 0x040fe20000001848 */
[----:B------:R-:W3:Y:S07]  /*d050*/  LDSM.16.MT88.4 R12, [R222+0xb800] ;  /* 0x00b80000de0c783b */ /* 0x000eee0000004200 */
[C---:B------:R-:W-:Y:S01]  /*d060*/  HMMA.16816.F32 R76, R184.reuse, R16, R76 ;  /* 0x00000010b84c723c */ /* 0x040fe2000000184c */
[----:B------:R-:W-:Y:S07]  /*d070*/  STL [R1+0x24], R0 ;  /* 0x0000240001007387 */ /* 0x000fee0000100800 */
        /* <DEDUP_REMOVED lines=15> */
[----:B------:R-:W-:-:S07]  /*d170*/  @P0 BRA `(.L_x_5937) ;  /* 0xffffab0000000947 */ /* 0x000fce000383ffff */
.L_x_5926:
[----:B--2---:R-:W2:Y:S04]  /*d180*/  LDL R2, [R1+0x2c] ;  /* 0x00002c0001027983 */ /* 0x004ea80000100800 */
[----:B------:R-:W2:Y:S02]  /*d190*/  LDL R0, [R1+0x8] ;  /* 0x0000080001007983 */ /* 0x000ea40000100800 */
[----:B--2---:R-:W-:-:S13]  /*d1a0*/  ISETP.GE.AND P0, PT, R0, R2, PT ;  /* 0x000000020000720c */ /* 0x004fda0003f06270 */
[----:B------:R-:W-:Y:S05]  /*d1b0*/  @!P0 BRA `(.L_x_5938) ;  /* 0x00004bc000008947 */ /* 0x000fea0003800000 */
[----:B------:R-:W-:Y:S02]  /*d1c0*/  MOV R135, R24 ;  /* 0x0000001800877202 */ /* 0x000fe40000000f00 */
[----:B------:R-:W-:Y:S02]  /*d1d0*/  MOV R134, R133 ;  /* 0x0000008500867202 */ /* 0x000fe40000000f00 */
.L_x_5945:
        /* <DEDUP_REMOVED lines=32> */
[----:B------:R-:W2:Y:S02]  /*d3e0*/  LDL R4, [R1] ;  /* 0x0000000001047983 */ /* 0x000ea40000100800 */
        /* <DEDUP_REMOVED lines=19> */
.L_x_5976:
[----:B------:R-:W3:Y:S01]  /*d520*/  LDL R20, [R1] ;  /* 0x0000000001147983 */ /* 0x000ee20000100800 */
[----:B------:R-:W-:Y:S04]  /*d530*/  BSSY B0, `(.L_x_5940) ;  /* 0x00001de000007945 */ /* 0x000fe80003800000 */
[----:B------:R-:W4:Y:S05]  /*d540*/  LDL R23, [R1+0x20] ;  /* 0x0000200001177983 */ /* 0x000f2a0000100800 */
[----:B------:R-:W5:Y:S05]  /*d550*/  LDL R22, [R1+0x1c] ;  /* 0x00001c0001167983 */ /* 0x000f6a0000100800 */
[----:B--2---:R-:W2:Y:S05]  /*d560*/  LDL R15, [R1+0x18] ;  /* 0x00001800010f7983 */ /* 0x004eaa0000100800 */
[----:B------:R-:W1:Y:S05]  /*d570*/  SHFL.IDX PT, R2, R5, RZ, 0x181f ;  /* 0x00181fff05027589 */ /* 0x000e6a00000e0000 */
[----:B------:R-:W2:Y:S05]  /*d580*/  SHFL.IDX PT, R3, R5, 0x1, 0x181f ;  /* 0x00381f0005037f89 */ /* 0x000eaa00000e0000 */
[----:B------:R-:W2:Y:S05]  /*d590*/  SHFL.IDX PT, R4, R6, 0x1, 0x181f ;  /* 0x00381f0006047f89 */ /* 0x000eaa00000e0000 */
[----:B------:R-:W2:Y:S01]  /*d5a0*/  LDL R132, [R1+0x2c] ;  /* 0x00002c0001847983 */ /* 0x000ea20000100800 */
[C---:B-1----:R-:W-:Y:S02]  /*d5b0*/  IADD3 R28, P2, R2.reuse, R39, RZ ;  /* 0x00000027021c7210 */ /* 0x042fe40007f5e0ff */
[-C--:B------:R-:W-:Y:S03]  /*d5c0*/  IADD3 R30, P0, R2, R46.reuse, RZ ;  /* 0x0000002e021e7210 */ /* 0x080fe60007f1e0ff */
[C---:B------:R-:W-:Y:S02]  /*d5d0*/  IMAD.X R29, R0.reuse, 0x1, R12, P2 ;  /* 0x00000001001d7824 */ /* 0x040fe400010e060c */
[----:B------:R-:W-:Y:S01]  /*d5e0*/  IMAD.X R31, R0, 0x1, R13, P0 ;  /* 0x00000001001f7824 */ /* 0x000fe200000e060d */
[----:B---3--:R-:W-:Y:S02]  /*d5f0*/  ISETP.GE.AND P1, PT, R20, c[0x0][0x1d4], PT ;  /* 0x0000750014007a0c */ /* 0x008fe40003f26270 */
[----:B------:R-:W-:Y:S02]  /*d600*/  IADD3 R20, P3, R2, R37, RZ ;  /* 0x0000002502147210 */ /* 0x000fe40007f7e0ff */
[----:B------:R-:W-:Y:S02]  /*d610*/  SEL R252, RZ, 0x10, P1 ;  /* 0x00000010fffc7807 */ /* 0x000fe40000800000 */
[----:B----4-:R-:W-:Y:S01]  /*d620*/  ISETP.GE.AND P5, PT, R23, c[0x0][0x1d4], PT ;  /* 0x0000750017007a0c */ /* 0x010fe20003fa6270 */
[--C-:B------:R-:W-:Y:S01]  /*d630*/  IMAD.X R21, R0, 0x1, R7.reuse, P3 ;  /* 0x0000000100157824 */ /* 0x100fe200018e0607 */
[----:B------:R-:W-:Y:S02]  /*d640*/  IADD3 R36, -R252, 0x10, RZ ;  /* 0x00000010fc247810 */ /* 0x000fe40007ffe1ff */
[----:B-----5:R-:W-:Y:S02]  /*d650*/  ISETP.GE.AND P4, PT, R22, c[0x0][0x1d4], PT ;  /* 0x0000750016007a0c */ /* 0x020fe40003f86270 */
[----:B------:R-:W-:Y:S01]  /*d660*/  IADD3 R22, P0, R2, R47, RZ ;  /* 0x0000002f02167210 */ /* 0x000fe20007f1e0ff */
[----:B------:R1:W-:Y:S01]  /*d670*/  LDGSTS.E.BYPASS.LTC128B.128 [R251+0x100], [R20.64], !P1 ;  /* 0x0010000014fb7fae */ /* 0x0003e2000c901d46 */
[----:B------:R-:W-:Y:S02]  /*d680*/  SEL R44, RZ, 0x10, P4 ;  /* 0x00000010ff2c7807 */ /* 0x000fe40002000000 */
[----:B--2---:R-:W-:Y:S01]  /*d690*/  ISETP.GE.AND P3, PT, R15, c[0x0][0x1d4], PT ;  /* 0x000075000f007a0c */ /* 0x004fe20003f66270 */
[----:B------:R-:W-:Y:S01]  /*d6a0*/  IMAD.X R23, R0, 0x1, R14, P0 ;  /* 0x0000000100177824 */ /* 0x000fe200000e060e */
[----:B------:R-:W2:Y:S01]  /*d6b0*/  SHFL.IDX PT, R2, R5, 0x2, 0x181f ;  /* 0x00581f0005027f89 */ /* 0x000ea200000e0000 */
[----:B------:R-:W-:Y:S02]  /*d6c0*/  SEL R15, RZ, 0x10, P5 ;  /* 0x00000010ff0f7807 */ /* 0x000fe40002800000 */
[----:B------:R-:W-:Y:S02]  /*d6d0*/  LOP3.LUT R36, R36, 0xf, RZ, 0xc0, !PT ;  /* 0x0000000f24247812 */ /* 0x000fe400078ec0ff */
[----:B------:R3:W-:Y:S01]  /*d6e0*/  LDGSTS.E.BYPASS.LTC128B.128 [R251+0x3100], [R28.64], !P5 ;  /* 0x031000001cfb7fae */ /* 0x0007e2000e901d46 */
[----:B------:R-:W-:Y:S02]  /*d6f0*/  IADD3 R38, -R44, 0x10, RZ ;  /* 0x000000102c267810 */ /* 0x000fe40007ffe1ff */
[----:B------:R-:W-:Y:S02]  /*d700*/  SEL R45, RZ, 0x10, P3 ;  /* 0x00000010ff2d7807 */ /* 0x000fe40001800000 */
[----:B------:R4:W-:Y:S01]  /*d710*/  LDGSTS.E.BYPASS.LTC128B.128 [R251+0x6100], [R30.64], !P4 ;  /* 0x061000001efb7fae */ /* 0x0009e2000e101d46 */
[----:B------:R-:W-:Y:S02]  /*d720*/  LOP3.LUT R38, R38, 0xf, RZ, 0xc0, !PT ;  /* 0x0000000f26267812 */ /* 0x000fe400078ec0ff */
[----:B------:R-:W-:Y:S02]  /*d730*/  ISETP.NE.U32.AND P2, PT, R15, RZ, PT ;  /* 0x000000ff0f00720c */ /* 0x000fe40003f45070 */
[----:B------:R5:W-:Y:S05]  /*d740*/  LDGSTS.E.BYPASS.LTC128B.128 [R251+0x9100], [R22.64], !P3 ;  /* 0x0910000016fb7fae */ /* 0x000bea000d901d46 */
[----:B------:R-:W2:Y:S01]  /*d750*/  SHFL.IDX PT, R0, R6, 0x2, 0x181f ;  /* 0x00581f0006007f89 */ /* 0x000ea200000e0000 */
[----:B-1----:R-:W-:Y:S05]  /*d760*/  IADD3 R20, P0, R3, R37, RZ ;  /* 0x0000002503147210 */ /* 0x002fea0007f1e0ff */
[----:B------:R-:W-:Y:S05]  /*d770*/  IMAD.X R21, R4, 0x1, R7, P0 ;  /* 0x0000000104157824 */ /* 0x000fea00000e0607 */
[----:B------:R1:W-:Y:S01]  /*d780*/  LDGSTS.E.BYPASS.LTC128B.128 [R251+0x1100], [R20.64], !P1 ;  /* 0x0110000014fb7fae */ /* 0x0003e2000c901d46 */
[----:B----4-:R-:W-:Y:S04]  /*d790*/  IADD3 R30, -R15, 0x10, RZ ;  /* 0x000000100f1e7810 */ /* 0x010fe80007ffe1ff */
[----:B------:R-:W-:Y:S02]  /*d7a0*/  LOP3.LUT R30, R30, 0xf, RZ, 0xc0, !PT ;  /* 0x0000000f1e1e7812 */ /* 0x000fe400078ec0ff */
[C---:B-----5:R-:W-:Y:S05]  /*d7b0*/  IADD3 R22, P1, R3.reuse, R46, RZ ;  /* 0x0000002e03167210 */ /* 0x060fea0007f3e0ff */
[C---:B------:R-:W-:Y:S01]  /*d7c0*/  IMAD.X R23, R4.reuse, 0x1, R13, P1 ;  /* 0x0000000104177824 */ /* 0x040fe200008e060d */
[C---:B-1----:R-:W-:Y:S05]  /*d7d0*/  IADD3 R20, P0, R3.reuse, R39, RZ ;  /* 0x0000002703147210 */ /* 0x042fea0007f1e0ff */
[C---:B------:R-:W-:Y:S01]  /*d7e0*/  IMAD.X R21, R4.reuse, 0x1, R12, P0 ;  /* 0x0000000104157824 */ /* 0x040fe200000e060c */
[----:B---3--:R-:W-:Y:S02]  /*d7f0*/  IADD3 R28, P0, R3, R47, RZ ;  /* 0x0000002f031c7210 */ /* 0x008fe40007f1e0ff */
[----:B------:R-:W-:Y:S02]  /*d800*/  IADD3 R3, -R45, 0x10, RZ ;  /* 0x000000102d037810 */ /* 0x000fe40007ffe1ff */
[----:B------:R1:W-:Y:S01]  /*d810*/  LDGSTS.E.BYPASS.LTC128B.128 [R251+0x4100], [R20.64], !P5 ;  /* 0x0410000014fb7fae */ /* 0x0003e2000e901d46 */
[----:B------:R-:W-:Y:S01]  /*d820*/  IMAD.X R29, R4, 0x1, R14, P0 ;  /* 0x00000001041d7824 */ /* 0x000fe200000e060e */
[----:B--2---:R-:W-:Y:S02]  /*d830*/  IADD3 R36, P1, P0, R36, R2, R37 ;  /* 0x0000000224247210 */ /* 0x004fe4000783e025 */
[----:B------:R-:W-:Y:S01]  /*d840*/  LOP3.LUT R3, R3, 0xf, RZ, 0xc0, !PT ;  /* 0x0000000f03037812 */ /* 0x000fe200078ec0ff */
[----:B------:R1:W-:Y:S01]  /*d850*/  LDGSTS.E.BYPASS.LTC128B.128 [R251+0x7100], [R22.64], !P4 ;  /* 0x0710000016fb7fae */ /* 0x0003e2000e101d46 */
[----:B------:R-:W-:Y:S02]  /*d860*/  IADD3.X R37, RZ, R0, R7, P1, P0 ;  /* 0x00000000ff257210 */ /* 0x000fe40000fe0407 */
[C---:B------:R-:W-:Y:S02]  /*d870*/  HMMA.16816.F32 R4, R48.reuse, R8, RZ ;  /* 0x000000083004723c */ /* 0x040fe400000018ff */
[----:B------:R2:W-:Y:S01]  /*d880*/  LDGSTS.E.BYPASS.LTC128B.128 [R251+0xa100], [R28.64], !P3 ;  /* 0x0a1000001cfb7fae */ /* 0x0005e2000d901d46 */
[----:B------:R-:W-:Y:S04]  /*d890*/  IADD3 R30, P1, P0, R30, R2, R39 ;  /* 0x000000021e1e7210 */ /* 0x000fe8000783e027 */
[----:B------:R-:W-:Y:S01]  /*d8a0*/  IADD3.X R31, RZ, R0, R12, P1, P0 ;  /* 0x00000000ff1f7210 */ /* 0x000fe20000fe040c */
[C---:B------:R-:W-:Y:S01]  /*d8b0*/  HMMA.16816.F32 R8, R48.reuse, R10, RZ ;  /* 0x0000000a3008723c */ /* 0x040fe200000018ff */
[----:B------:R-:W-:Y:S04]  /*d8c0*/  IADD3 R38, P1, P0, R38, R2, R46 ;  /* 0x0000000226267210 */ /* 0x000fe8000783e02e */
[----:B------:R-:W-:Y:S02]  /*d8d0*/  IADD3.X R39, RZ, R0, R13, P1, P0 ;  /* 0x00000000ff277210 */ /* 0x000fe40000fe040d */
[----:B------:R-:W-:Y:S05]  /*d8e0*/  IADD3 R2, P1, P0, R3, R2, R47 ;  /* 0x0000000203027210 */ /* 0x000fea000783e02f */
[----:B------:R-:W-:Y:S02]  /*d8f0*/  IADD3.X R3, RZ, R0, R14, P1, P0 ;  /* 0x00000000ff037210 */ /* 0x000fe40000fe040e */
[C---:B------:R-:W-:Y:S01]  /*d900*/  HMMA.16816.F32 R12, R48.reuse, R16, RZ ;  /* 0x00000010300c723c */ /* 0x040fe200000018ff */
[----:B------:R-:W-:Y:S02]  /*d910*/  ISETP.NE.U32.AND P0, PT, R252, RZ, PT ;  /* 0x000000fffc00720c */ /* 0x000fe40003f05070 */
[----:B------:R-:W-:Y:S05]  /*d920*/  ISETP.NE.U32.AND P1, PT, R44, RZ, PT ;  /* 0x000000ff2c00720c */ /* 0x000fea0003f25070 */
[C---:B------:R-:W-:Y:S06]  /*d930*/  HMMA.16816.F32 R16, R48.reuse, R18, RZ ;  /* 0x000000123010723c */ /* 0x040fec00000018ff */
[----:B------:R3:W-:Y:S01]  /*d940*/  LDGSTS.E.BYPASS.LTC128B.128.ZFILL [R251+0x2100], [R36.64], P0 ;  /* 0x0210000024fb7fae */ /* 0x0007e20008141d46 */
[----:B------:R-:W-:Y:S01]  /*d950*/  ISETP.NE.U32.AND P0, PT, R45, RZ, PT ;  /* 0x000000ff2d00720c */ /* 0x000fe20003f05070 */
[C---:B-1----:R-:W-:Y:S03]  /*d960*/  HMMA.16816.F32 R20, R48.reuse, R24, RZ ;  /* 0x000000183014723c */ /* 0x042fe600000018ff */
[----:B------:R2:W-:Y:S05]  /*d970*/  LDGSTS.E.BYPASS.LTC128B.128.ZFILL [R251+0x5100], [R30.64], P2 ;  /* 0x051000001efb7fae */ /* 0x0005ea0009141d46 */
[C---:B------:R-:W-:Y:S01]  /*d980*/  HMMA.16816.F32 R24, R48.reuse, R26, RZ ;  /* 0x0000001a3018723c */ /* 0x040fe200000018ff */
[----:B------:R3:W-:Y:S05]  /*d990*/  LDGSTS.E.BYPASS.LTC128B.128.ZFILL [R251+0x8100], [R38.64], P1 ;  /* 0x0810000026fb7fae */ /* 0x0007ea0008941d46 */
[----:B------:R1:W-:Y:S05]  /*d9a0*/  LDGSTS.E.BYPASS.LTC128B.128.ZFILL [R251+0xb100], [R2.64], P0 ;  /* 0x0b10000002fb7fae */ /* 0x0003ea0008141d46 */
[----:B------:R-:W0:Y:S01]  /*d9b0*/  LDGDEPBAR ;  /* 0x00000000000079af */ /* 0x000e220000000000 */
[C---:B--2---:R-:W-:Y:S08]  /*d9c0*/  HMMA.16816.F32 R28, R48.reuse, R32, RZ ;  /* 0x00000020301c723c */ /* 0x044ff000000018ff */
[C---:B------:R-:W-:Y:S01]  /*d9d0*/  HMMA.16816.F32 R32, R48.reuse, R34, RZ ;  /* 0x000000223020723c */ /* 0x040fe200000018ff */
[----:B-1----:R-:W2:Y:S07]  /*d9e0*/  LDL R3, [R1+0x8] ;  /* 0x0000080001037983 */ /* 0x002eae0000100800 */
[C---:B---3--:R-:W-:Y:S08]  /*d9f0*/  HMMA.16816.F32 R36, R48.reuse, R40, RZ ;  /* 0x000000283024723c */ /* 0x048ff000000018ff */
        /* <DEDUP_REMOVED lines=39> */
[----:B------:R-:W3:Y:S05]  /*dc70*/  LDSM.16.M88.4 R184, [R217+-0x7000] ;  /* 0xff900000d9b8783b */ /* 0x000eea0000000200 */
[----:B------:R-:W4:Y:S02]  /*dc80*/  LDSM.16.M88.4 R208, [R217+-0x6800] ;  /* 0xff980000d9d0783b */ /* 0x000f240000000200 */
        /* <DEDUP_REMOVED lines=9> */
[C---:B------:R-:W-:Y:S03]  /*dd20*/  HMMA.16816.F32 R28, R188.reuse, R204, R28 ;  /* 0x000000ccbc1c723c */ /* 0x040fe6000000181c */
[----:B--2---:R-:W-:Y:S05]  /*dd30*/  ISETP.GT.AND P0, PT, R3, R132, PT ;  /* 0x000000840300720c */ /* 0x004fea0003f04270 */
[C---:B------:R-:W-:Y:S01]  /*dd40*/  HMMA.16816.F32 R32, R188.reuse, R206, R32 ;  /* 0x000000cebc20723c */ /* 0x040fe20000001820 */
[----:B------:R-:W-:Y:S07]  /*dd50*/  LDSM.16.M88.4 R204, [R216+0x4800] ;  /* 0x00480000d8cc783b */ /* 0x000fee0000000200 */
[C---:B---3--:R-:W-:Y:S08]  /*dd60*/  HMMA.16816.F32 R36, R188.reuse, R184, R36 ;  /* 0x000000b8bc24723c */ /* 0x048ff00000001824 */
[C---:B------:R-:W-:Y:S01]  /*dd70*/  HMMA.16816.F32 R40, R188.reuse, R186, R40 ;  /* 0x000000babc28723c */ /* 0x040fe20000001828 */
[----:B------:R-:W1:Y:S07]  /*dd80*/  LDSM.16.M88.4 R184, [R223+0x4000] ;  /* 0x00400000dfb8783b */ /* 0x000e6e0000000200 */
[C---:B----4-:R-:W-:Y:S08]  /*dd90*/  HMMA.16816.F32 R44, R188.reuse, R208, R44 ;  /* 0x000000d0bc2c723c */ /* 0x050ff0000000182c */
        /* <DEDUP_REMOVED lines=58> */
[----:B------:R-:W2:Y:S05]  /*e140*/  LDSM.16.M88.4 R184, [R217+-0x4000] ;  /* 0xffc00000d9b8783b */ /* 0x000eaa0000000200 */
[----:B------:R-:W3:Y:S02]  /*e150*/  LDSM.16.M88.4 R208, [R217+-0x3800] ;  /* 0xffc80000d9d0783b */ /* 0x000ee40000000200 */
        /* <DEDUP_REMOVED lines=213> */
[----:B------:R-:W-:Y:S03]  /*eeb0*/  SHF.L.U64.HI R185, R213, 0x1, R185 ;  /* 0x00000001d5b97819 */ /* 0x000fe600000102b9 */
[----:B------:R-:W-:Y:S01]  /*eec0*/  IMAD R0, R0, c[0x0][0x1e0], RZ ;  /* 0x0000780000007a24 */ /* 0x000fe200078e02ff */
[----:B------:R-:W-:Y:S03]  /*eed0*/  STL [R1+0xc], R192 ;  /* 0x00000cc001007387 */ /* 0x000fe60000100800 */
[----:B------:R-:W-:Y:S04]  /*eee0*/  IMAD R0, R192, c[0x0][0x1e4], R0 ;  /* 0x00007900c0007a24 */ /* 0x000fe800078e0200 */
[----:B------:R-:W-:Y:S01]  /*eef0*/  IMAD.IADD R3, R3, 0x1, R0 ;  /* 0x0000000103037824 */ /* 0x000fe200078e0200 */
[----:B--2---:R-:W-:Y:S03]  /*ef00*/  SHF.R.S32.HI R0, RZ, 0x1f, R189 ;  /* 0x0000001fff007819 */ /* 0x004fe600000114bd */
[C---:B------:R-:W-:Y:S01]  /*ef10*/  IMAD.WIDE.U32 R2, R189.reuse, c[0x0][0x1f0], R2 ;  /* 0x00007c00bd027a25 */ /* 0x040fe200078e0002 */
[----:B------:R1:W-:Y:S03]  /*ef20*/  STL [R1+0x4], R189 ;  /* 0x000004bd01007387 */ /* 0x0003e60000100800 */
[----:B------:R-:W-:Y:S01]  /*ef30*/  IMAD R0, R0, c[0x0][0x1f0], RZ ;  /* 0x00007c0000007a24 */ /* 0x000fe200078e02ff */
[----:B------:R-:W-:Y:S03]  /*ef40*/  IADD3 R133, P0, R190, R2, RZ ;  /* 0x00000002be857210 */ /* 0x000fe60007f1e0ff */
[----:B------:R-:W-:Y:S05]  /*ef50*/  IMAD R0, R189, c[0x0][0x1f4], R0 ;  /* 0x00007d00bd007a24 */ /* 0x000fea00078e0200 */
[----:B------:R-:W-:Y:S02]  /*ef60*/  IADD3.X R2, R184, R3, R0, P0, !PT ;  /* 0x00000003b8027210 */ /* 0x000fe400007fe400 */
[C---:B------:R-:W-:Y:S04]  /*ef70*/  LEA R184, P0, R133.reuse, c[0x0][0x1c8], 0x1 ;  /* 0x0000720085b87a11 */ /* 0x040fe800078008ff */
[----:B------:R-:W-:Y:S01]  /*ef80*/  LEA.HI.X R133, R133, c[0x0][0x1cc], R2, 0x1, P0 ;  /* 0x0000730085857a11 */ /* 0x000fe200000f0c02 */
[----:B-1----:R-:W-:Y:S01]  /*ef90*/  IMAD.SHL.U32 R189, R213, 0x2, RZ ;  /* 0x00000002d5bd7824 */ /* 0x002fe200078e00ff */
[----:B------:R-:W-:-:S05]  /*efa0*/  BRA.DIV ~URZ, `(.L_x_5942) ;  /* 0x00007de27f007947 */ /* 0x000fca000b800000 */
[----:B------:R1:W2:Y:S02]  /*efb0*/  SHFL.IDX PT, R132, R133, RZ, 0x181f ;  /* 0x00181fff85847589 */ /* 0x0002a400000e0000 */
.L_x_5977:
[----:B------:R-:W-:-:S05]  /*efc0*/  BRA.DIV ~URZ, `(.L_x_5943) ;  /* 0x00007e327f007947 */ /* 0x000fca000b800000 */
[----:B------:R-:W3:Y:S01]  /*efd0*/  SHFL.IDX PT, R0, R184, RZ, 0x181f ;  /* 0x00181fffb8007589 */ /* 0x000ee200000e0000 */
[C---:B------:R-:W-:Y:S02]  /*efe0*/  IADD3 R190, -R252.reuse, 0x10, RZ ;  /* 0x00000010fcbe7810 */ /* 0x040fe40007ffe1ff */
[----:B------:R-:W-:Y:S02]  /*eff0*/  ISETP.NE.U32.AND P2, PT, R252, RZ, PT ;  /* 0x000000fffc00720c */ /* 0x000fe40003f45070 */
[----:B------:R-:W-:Y:S04]  /*f000*/  LOP3.LUT R190, R190, 0xf, RZ, 0xc0, !PT ;  /* 0x0000000fbebe7812 */ /* 0x000fe800078ec0ff */
[----:B---3--:R-:W-:Y:S04]  /*f010*/  IADD3 R2, P1, P0, R190, R0, R189 ;  /* 0x00000000be027210 */ /* 0x008fe8000783e0bd */
[----:B--2---:R-:W-:Y:S02]  /*f020*/  IADD3.X R3, RZ, R132, R185, P1, P0 ;  /* 0x00000084ff037210 */ /* 0x004fe40000fe04b9 */
[----:B------:R-:W-:Y:S03]  /*f030*/  IADD3 R192, P0, R0, R194, RZ ;  /* 0x000000c200c07210 */ /* 0x000fe60007f1e0ff */
[----:B------:R-:W-:Y:S01]  /*f040*/  @!PT LDS RZ, [RZ] ;  /* 0x00000000fffff984 */ /* 0x000fe20000000800 */
[----:B------:R-:W-:Y:S01]  /*f050*/  @!PT LDS RZ, [RZ] ;  /* 0x00000000fffff984 */ /* 0x000fe20000000800 */
[----:B------:R2:W-:Y:S02]  /*f060*/  LDGSTS.E.BYPASS.LTC128B.128.ZFILL [R251+0xc100], [R2.64], P2 ;  /* 0x0c10000002fb7fae */ /* 0x0005e40009141d46 */
[----:B------:R-:W-:Y:S05]  /*f070*/  IMAD.X R193, R132, 0x1, R186, P0 ;  /* 0x0000000184c17824 */ /* 0x000fea00000e06ba */
[----:B------:R3:W-:Y:S01]  /*f080*/  LDGSTS.E.BYPASS.LTC128B.128 [R251+0xf100], [R192.64], !P5 ;  /* 0x0f100000c0fb7fae */ /* 0x0007e2000e901d46 */
[-C--:B--2---:R-:W-:Y:S05]  /*f090*/  IADD3 R2, P0, R0, R195.reuse, RZ ;  /* 0x000000c300027210 */ /* 0x084fea0007f1e0ff */
[----:B------:R-:W-:Y:S05]  /*f0a0*/  IMAD.X R3, R132, 0x1, R187, P0 ;  /* 0x0000000184037824 */ /* 0x000fea00000e06bb */
[----:B------:R2:W-:Y:S02]  /*f0b0*/  LDGSTS.E.BYPASS.LTC128B.128 [R251+0x12100], [R2.64], !P4 ;  /* 0x1210000002fb7fae */ /* 0x0005e4000e101d46 */
[----:B--2---:R-:W-:Y:S02]  /*f0c0*/  IADD3 R2, P0, R0, R196, RZ ;  /* 0x000000c400027210 */ /* 0x004fe40007f1e0ff */
[----:B------:R-:W2:Y:S03]  /*f0d0*/  SHFL.IDX PT, R0, R184, 0x1, 0x181f ;  /* 0x00381f00b8007f89 */ /* 0x000ea600000e0000 */
[----:B------:R-:W-:Y:S02]  /*f0e0*/  IMAD.X R3, R132, 0x1, R188, P0 ;  /* 0x0000000184037824 */ /* 0x000fe400000e06bc */
[----:B------:R-:W-:Y:S04]  /*f0f0*/  SHFL.IDX PT, R132, R133, 0x2, 0x181f ;  /* 0x00581f0085847f89 */ /* 0x000fe800000e0000 */
[----:B------:R4:W-:Y:S01]  /*f100*/  LDGSTS.E.BYPASS.LTC128B.128 [R251+0x15100], [R2.64], !P3 ;  /* 0x1510000002fb7fae */ /* 0x0009e2000d901d46 */
[----:B--2---:R-:W-:Y:S03]  /*f110*/  IADD3 R190, P1, P0, R190, R0, R189 ;  /* 0x00000000bebe7210 */ /* 0x004fe6000783e0bd */
[----:B----4-:R-:W2:Y:S02]  /*f120*/  SHFL.IDX PT, R2, R133, 0x1, 0x181f ;  /* 0x00381f0085027f89 */ /* 0x010ea400000e0000 */
[----:B--2---:R-:W-:Y:S05]  /*f130*/  IADD3.X R191, RZ, R2, R185, P1, P0 ;  /* 0x00000002ffbf7210 */ /* 0x004fea0000fe04b9 */
[----:B------:R2:W-:Y:S02]  /*f140*/  LDGSTS.E.BYPASS.LTC128B.128.ZFILL [R251+0xd100], [R190.64], P2 ;  /* 0x0d100000befb7fae */ /* 0x0005e40009141d46 */
[----:B--2---:R-:W-:Y:S05]  /*f150*/  IADD3 R190, P0, R0, R194, RZ ;  /* 0x000000c200be7210 */ /* 0x004fea0007f1e0ff */
[----:B------:R-:W-:Y:S05]  /*f160*/  IMAD.X R191, R2, 0x1, R186, P0 ;  /* 0x0000000102bf7824 */ /* 0x000fea00000e06ba */
[----:B------:R2:W-:Y:S02]  /*f170*/  LDGSTS.E.BYPASS.LTC128B.128 [R251+0x10100], [R190.64], !P5 ;  /* 0x10100000befb7fae */ /* 0x0005e4000e901d46 */
[----:B--2---:R-:W-:Y:S05]  /*f180*/  IADD3 R190, P0, R0, R195, RZ ;  /* 0x000000c300be7210 */ /* 0x004fea0007f1e0ff */
[----:B------:R-:W-:Y:S01]  /*f190*/  IMAD.X R191, R2, 0x1, R187, P0 ;  /* 0x0000000102bf7824 */ /* 0x000fe200000e06bb */
[----:B---3--:R-:W-:Y:S02]  /*f1a0*/  IADD3 R192, P0, R0, R196, RZ ;  /* 0x000000c400c07210 */ /* 0x008fe40007f1e0ff */
[----:B------:R2:W3:Y:S03]  /*f1b0*/  SHFL.IDX PT, R0, R184, 0x2, 0x181f ;  /* 0x00581f00b8007f89 */ /* 0x0004e600000e0000 */
[----:B------:R-:W-:Y:S01]  /*f1c0*/  IMAD.X R193, R2, 0x1, R188, P0 ;  /* 0x0000000102c17824 */ /* 0x000fe200000e06bc */
[----:B------:R2:W-:Y:S04]  /*f1d0*/  LDGSTS.E.BYPASS.LTC128B.128 [R251+0x13100], [R190.64], !P4 ;  /* 0x13100000befb7fae */ /* 0x0005e8000e101d46 */
[----:B------:R2:W-:Y:S03]  /*f1e0*/  LDGSTS.E.BYPASS.LTC128B.128 [R251+0x16100], [R192.64], !P3 ;  /* 0x16100000c0fb7fae */ /* 0x0005e6000d901d46 */
.L_x_5978:
[C---:B------:R-:W-:Y:S02]  /*f1f0*/  IADD3 R2, -R252.reuse, 0x10, RZ ;  /* 0x00000010fc027810 */ /* 0x040fe40007ffe1ff */
[----:B------:R-:W-:Y:S02]  /*f200*/  ISETP.NE.U32.AND P0, PT, R252, RZ, PT ;  /* 0x000000fffc00720c */ /* 0x000fe40003f05070 */
[----:B------:R-:W-:Y:S04]  /*f210*/  LOP3.LUT R2, R2, 0xf, RZ, 0xc0, !PT ;  /* 0x0000000f02027812 */ /* 0x000fe800078ec0ff */
[----:B---3--:R-:W-:Y:S04]  /*f220*/  IADD3 R2, P2, P1, R2, R0, R189 ;  /* 0x0000000002027210 */ /* 0x008fe8000795e0bd */
[----:B------:R-:W-:Y:S02]  /*f230*/  IADD3.X R3, RZ, R132, R185, P2, P1 ;  /* 0x00000084ff037210 */ /* 0x000fe400017e24b9 */
[C---:B--2---:R-:W-:Y:S03]  /*f240*/  IADD3 R184, P1, R0.reuse, R195, RZ ;  /* 0x000000c300b87210 */ /* 0x044fe60007f3e0ff */
        /* <DEDUP_REMOVED lines=12> */
.L_x_5941:
[----:B------:R-:W-:Y:S05]  /*f310*/  BSYNC B0 ;  /* 0x0000000000007941 */ /* 0x000fea0003800000 */
.L_x_5940:
        /* <DEDUP_REMOVED lines=52> */
[----:B-1----:R-:W1:Y:S02]  /*f660*/  SHFL.BFLY PT, R133, R132, 0x1, 0x1f ;  /* 0x0c201f0084857f89 */ /* 0x002e6400000e0000 */
[----:B-1----:R-:W-:Y:S02]  /*f670*/  FMNMX.FTZ R133, R132, R133, !PT ;  /* 0x0000008584857209 */ /* 0x002fe40007810000 */
[----:B------:R-:W1:Y:S02]  /*f680*/  SHFL.BFLY PT, R132, R184, 0x2, 0x1f ;  /* 0x0c401f00b8847f89 */ /* 0x000e6400000e0000 */
[----:B-1----:R-:W-:Y:S05]  /*f690*/  FMNMX.FTZ R132, R184, R132, !PT ;  /* 0x00000084b8847209 */ /* 0x002fea0007810000 */
[----:B------:R1:W2:Y:S02]  /*f6a0*/  SHFL.BFLY PT, R0, R132, 0x1, 0x1f ;  /* 0x0c201f0084007f89 */ /* 0x0002a400000e0000 */
.L_x_5979:
        /* <DEDUP_REMOVED lines=34> */
[----:B------:R-:W-:Y:S07]  /*f8d0*/  FFMA.FTZ R132, R49, c[0x0][0x2d0], -R132 ;  /* 0x0000b40031847a23 */ /* 0x000fee0000010884 */
[----:B------:R-:W-:Y:S01]  /*f8e0*/  MUFU.EX2 R132, R132 ;  /* 0x0000008400847308 */ /* 0x000fe20000000800 */
[C---:B---3--:R-:W-:Y:S01]  /*f8f0*/  FFMA.FTZ R0, R2.reuse, R185, R4 ;  /* 0x000000b902007223 */ /* 0x048fe20000010004 */
[----:B-1----:R-:W-:Y:S01]  /*f900*/  F2FP.PACK_AB R186, R9, R8 ;  /* 0x0000000809ba723e */ /* 0x002fe200000000ff */
[----:B------:R-:W-:Y:S02]  /*f910*/  FMUL.FTZ R49, R2, R137 ;  /* 0x0000008902317220 */ /* 0x000fe40000410000 */
[C---:B------:R-:W-:Y:S01]  /*f920*/  FADD.FTZ R5, R184.reuse, R0 ;  /* 0x00000000b8057221 */ /* 0x040fe20000010000 */
[----:B------:R-:W-:Y:S01]  /*f930*/  F2FP.PACK_AB R184, R184, R4 ;  /* 0x00000004b8b8723e */ /* 0x000fe200000000ff */
[C---:B------:R-:W-:Y:S02]  /*f940*/  FADD.FTZ R0, -R3.reuse, R135 ;  /* 0x0000008703007221 */ /* 0x040fe40000010100 */
[----:B------:R-:W-:Y:S02]  /*f950*/  FMUL.FTZ R4, R3, c[0x0][0x2d0] ;  /* 0x0000b40003047a20 */ /* 0x000fe40000410000 */
[----:B------:R-:W-:Y:S02]  /*f960*/  FMUL.FTZ R0, R0, c[0x0][0x2d0] ;  /* 0x0000b40000007a20 */ /* 0x000fe40000410000 */
[--C-:B------:R-:W-:Y:S02]  /*f970*/  FFMA.FTZ R32, R50, c[0x0][0x2d0], -R4.reuse ;  /* 0x0000b40032207a23 */ /* 0x100fe40000010804 */
[--C-:B------:R-:W-:Y:S02]  /*f980*/  FFMA.FTZ R33, R51, c[0x0][0x2d0], -R4.reuse ;  /* 0x0000b40033217a23 */ /* 0x100fe40000010804 */
[----:B------:R-:W1:Y:S01]  /*f990*/  MUFU.EX2 R0, R0 ;  /* 0x0000000000007308 */ /* 0x000e620000000800 */
[C---:B------:R-:W-:Y:S01]  /*f9a0*/  FMUL.FTZ R13, R2.reuse, R173 ;  /* 0x000000ad020d7220 */ /* 0x040fe20000410000 */
[----:B------:R-:W-:Y:S01]  /*f9b0*/  MOV R173, R48 ;  /* 0x0000003000ad7202 */ /* 0x000fe20000000f00 */
[----:B------:R-:W-:Y:S02]  /*f9c0*/  FMUL.FTZ R48, R2, R136 ;  /* 0x0000008802307220 */ /* 0x000fe40000410000 */
[--C-:B------:R-:W-:Y:S02]  /*f9d0*/  FFMA.FTZ R28, R46, c[0x0][0x2d0], -R4.reuse ;  /* 0x0000b4002e1c7a23 */ /* 0x100fe40000010804 */
[----:B------:R-:W-:Y:S01]  /*f9e0*/  FMUL.FTZ R21, R2, R165 ;  /* 0x000000a502157220 */ /* 0x000fe20000410000 */
[----:B------:R-:W-:Y:S01]  /*f9f0*/  MOV R165, R37 ;  /* 0x0000002500a57202 */ /* 0x000fe20000000f00 */
[----:B------:R-:W-:Y:S02]  /*fa00*/  FADD.FTZ R5, R8, R5 ;  /* 0x0000000508057221 */ /* 0x000fe40000010000 */
[--C-:B------:R-:W-:Y:S02]  /*fa10*/  FFMA.FTZ R134, R10, c[0x0][0x2d0], -R4.reuse ;  /* 0x0000b4000a867a23 */ /* 0x100fe40000010804 */
[--C-:B------:R-:W-:Y:S02]  /*fa20*/  FFMA.FTZ R185, R11, c[0x0][0x2d0], -R4.reuse ;  /* 0x0000b4000bb97a23 */ /* 0x100fe40000010804 */
[--C-:B------:R-:W-:Y:S02]  /*fa30*/  FFMA.FTZ R6, R6, c[0x0][0x2d0], -R4.reuse ;  /* 0x0000b40006067a23 */ /* 0x100fe40000010804 */
[--C-:B------:R-:W-:Y:S02]  /*fa40*/  FFMA.FTZ R7, R7, c[0x0][0x2d0], -R4.reuse ;  /* 0x0000b40007077a23 */ /* 0x100fe40000010804 */
[----:B------:R-:W-:Y:S01]  /*fa50*/  FMUL.FTZ R12, R2, R172 ;  /* 0x000000ac020c7220 */ /* 0x000fe20000410000 */
[----:B------:R2:W-:Y:S01]  /*fa60*/  MUFU.EX2 R135, R6 ;  /* 0x0000000600877308 */ /* 0x0005e20000000800 */
[--C-:B------:R-:W-:Y:S02]  /*fa70*/  FFMA.FTZ R198, R22, c[0x0][0x2d0], -R4.reuse ;  /* 0x0000b40016c67a23 */ /* 0x100fe40000010804 */
[----:B------:R-:W-:Y:S02]  /*fa80*/  FADD.FTZ R192, R9, R5 ;  /* 0x0000000509c07221 */ /* 0x000fe40000010000 */
[C---:B-1----:R-:W-:Y:S02]  /*fa90*/  FMUL.FTZ R50, R0.reuse, R138 ;  /* 0x0000008a00327220 */ /* 0x042fe40000410000 */
[----:B------:R-:W-:Y:S02]  /*faa0*/  FMUL.FTZ R51, R0, R139 ;  /* 0x0000008b00337220 */ /* 0x000fe40000410000 */
[----:B------:R-:W1:Y:S01]  /*fab0*/  LDSM.16.MT88.4 R136, [R219] ;  /* 0x00000000db88783b */ /* 0x000e620000004200 */
[C---:B------:R-:W-:Y:S01]  /*fac0*/  FMUL.FTZ R9, R2.reuse, R177 ;  /* 0x000000b102097220 */ /* 0x040fe20000410000 */
[----:B------:R-:W-:Y:S01]  /*fad0*/  MOV R177, R28 ;  /* 0x0000001c00b17202 */ /* 0x000fe20000000f00 */
[----:B------:R-:W-:Y:S01]  /*fae0*/  FMUL.FTZ R28, R2, R156 ;  /* 0x0000009c021c7220 */ /* 0x000fe20000410000 */
[----:B------:R-:W-:Y:S01]  /*faf0*/  MOV R156, R165 ;  /* 0x000000a5009c7202 */ /* 0x000fe20000000f00 */
[----:B------:R-:W-:Y:S01]  /*fb00*/  FMUL.FTZ R22, R0, R166 ;  /* 0x000000a600167220 */ /* 0x000fe20000410000 */
        /* <DEDUP_REMOVED lines=12> */
[----:B------:R4:W5:Y:S01]  /*fbd0*/  MUFU.EX2 R166, R185 ;  /* 0x000000b900a67308 */ /* 0x0009620000000800 */
[--C-:B------:R-:W-:Y:S02]  /*fbe0*/  FFMA.FTZ R208, R35, c[0x0][0x2d0], -R4.reuse ;  /* 0x0000b40023d07a23 */ /* 0x100fe40000010804 */
[--C-:B------:R-:W-:Y:S02]  /*fbf0*/  FFMA.FTZ R213, R38, c[0x0][0x2d0], -R4.reuse ;  /* 0x0000b40026d57a23 */ /* 0x100fe40000010804 */
[--C-:B------:R-:W-:Y:S02]  /*fc00*/  FFMA.FTZ R214, R39, c[0x0][0x2d0], -R4.reuse ;  /* 0x0000b40027d67a23 */ /* 0x100fe40000010804 */
[--C-:B------:R-:W-:Y:S02]  /*fc10*/  FFMA.FTZ R215, R42, c[0x0][0x2d0], -R4.reuse ;  /* 0x0000b4002ad77a23 */ /* 0x100fe40000010804 */
[--C-:B------:R-:W-:Y:S01]  /*fc20*/  FFMA.FTZ R252, R43, c[0x0][0x2d0], -R4.reuse ;  /* 0x0000b4002bfc7a23 */ /* 0x100fe20000010804 */
[----:B------:R-:W1:Y:S01]  /*fc30*/  MUFU.EX2 R134, R196 ;  /* 0x000000c400867308 */ /* 0x000e620000000800 */
[C---:B------:R-:W-:Y:S01]  /*fc40*/  FMUL.FTZ R5, R2.reuse, R181 ;  /* 0x000000b502057220 */ /* 0x040fe20000410000 */
[----:B------:R-:W-:Y:S01]  /*fc50*/  MOV R181, R32 ;  /* 0x0000002000b57202 */ /* 0x000fe20000000f00 */
[C---:B------:R-:W-:Y:S01]  /*fc60*/  FMUL.FTZ R8, R2.reuse, R176 ;  /* 0x000000b002087220 */ /* 0x040fe20000410000 */
[----:B------:R-:W-:Y:S01]  /*fc70*/  MOV R176, R29 ;  /* 0x0000001d00b07202 */ /* 0x000fe20000000f00 */
[----:B------:R-:W-:Y:S01]  /*fc80*/  FMUL.FTZ R29, R2, R157 ;  /* 0x0000009d021d7220 */ /* 0x000fe20000410000 */
[----:B------:R-:W-:Y:S01]  /*fc90*/  MOV R157, R187 ;  /* 0x000000bb009d7202 */ /* 0x000fe20000000f00 */
[C---:B--2---:R-:W-:Y:S02]  /*fca0*/  FMUL.FTZ R6, R0.reuse, R182 ;  /* 0x000000b600067220 */ /* 0x044fe40000410000 */
[----:B---3--:R-:W-:Y:S01]  /*fcb0*/  FMUL.FTZ R7, R0, R183 ;  /* 0x000000b700077220 */ /* 0x008fe20000410000 */
[----:B------:R-:W-:Y:S01]  /*fcc0*/  MUFU.EX2 R196, R188 ;  /* 0x000000bc00c47308 */ /* 0x000fe20000000800 */
[----:B------:R-:W-:Y:S02]  /*fcd0*/  FFMA.FTZ R197, R23, c[0x0][0x2d0], -R4 ;  /* 0x0000b40017c57a23 */ /* 0x000fe40000010804 */
[----:B------:R-:W-:Y:S01]  /*fce0*/  FMUL.FTZ R4, R2, R180 ;  /* 0x000000b402047220 */ /* 0x000fe20000410000 */
[----:B----4-:R-:W-:Y:S01]  /*fcf0*/  F2FP.PACK_AB R185, R172, R135 ;  /* 0x00000087acb9723e */ /* 0x010fe200000000ff */
[----:B------:R-:W-:Y:S01]  /*fd00*/  FMUL.FTZ R10, R0, R178 ;  /* 0x000000b2000a7220 */ /* 0x000fe20000410000 */
[----:B-----5:R-:W-:Y:S01]  /*fd10*/  F2FP.PACK_AB R187, R166, R165 ;  /* 0x000000a5a6bb723e */ /* 0x020fe200000000ff */
[C---:B------:R-:W-:Y:S01]  /*fd20*/  FMUL.FTZ R11, R0.reuse, R179 ;  /* 0x000000b3000b7220 */ /* 0x040fe20000410000 */
[----:B------:R-:W-:Y:S01]  /*fd30*/  MOV R180, R33 ;  /* 0x0000002100b47202 */ /* 0x000fe20000000f00 */
[C---:B------:R-:W-:Y:S01]  /*fd40*/  FMUL.FTZ R18, R0.reuse, R170 ;  /* 0x000000aa00127220 */ /* 0x040fe20000410000 */
[----:B------:R-:W-:Y:S01]  /*fd50*/  MUFU.EX2 R188, R176 ;  /* 0x000000b000bc7308 */ /* 0x000fe20000000800 */
[----:B------:R-:W-:Y:S02]  /*fd60*/  FMUL.FTZ R19, R0, R171 ;  /* 0x000000ab00137220 */ /* 0x000fe40000410000 */
[C---:B-1----:R-:W-:Y:S05]  /*fd70*/  HMMA.16816.F32 R4, R184.reuse, R136, R4 ;  /* 0x00000088b804723c */ /* 0x042fea0000001804 */
[----:B------:R-:W-:Y:S02]  /*fd80*/  FMUL.FTZ R20, R2, R164 ;  /* 0x000000a402147220 */ /* 0x000fe40000410000 */
[----:B------:R-:W2:Y:S01]  /*fd90*/  LDL.LU R164, [R1+0x24] ;  /* 0x0000240001a47983 */ /* 0x000ea20000300800 */
[C---:B------:R-:W-:Y:S01]  /*fda0*/  HMMA.16816.F32 R8, R184.reuse, R138, R8 ;  /* 0x0000008ab808723c */ /* 0x040fe20000001808 */
[----:B------:R-:W-:Y:S02]  /*fdb0*/  MUFU.EX2 R198, R198 ;  /* 0x000000c600c67308 */ /* 0x000fe40000000800 */
[----:B------:R-:W1:Y:S01]  /*fdc0*/  LDSM.16.MT88.4 R136, [R220] ;  /* 0x00000000dc88783b */ /* 0x000e620000004200 */
[C---:B------:R-:W-:Y:S02]  /*fdd0*/  FMUL.FTZ R14, R0.reuse, R174 ;  /* 0x000000ae000e7220 */ /* 0x040fe40000410000 */
[C---:B------:R-:W-:Y:S02]  /*fde0*/  FMUL.FTZ R15, R0.reuse, R175 ;  /* 0x000000af000f7220 */ /* 0x040fe40000410000 */
[C---:B------:R-:W-:Y:S03]  /*fdf0*/  FMUL.FTZ R26, R0.reuse, R162 ;  /* 0x000000a2001a7220 */ /* 0x040fe60000410000 */
[----:B------:R-:W-:Y:S01]  /*fe00*/  MUFU.EX2 R197, R197 ;  /* 0x000000c500c57308 */ /* 0x000fe20000000800 */
[C---:B------:R-:W-:Y:S02]  /*fe10*/  FMUL.FTZ R27, R0.reuse, R163 ;  /* 0x000000a3001b7220 */ /* 0x040fe40000410000 */
[C---:B------:R-:W-:Y:S02]  /*fe20*/  FMUL.FTZ R30, R0.reuse, R158 ;  /* 0x0000009e001e7220 */ /* 0x040fe40000410000 */
[----:B------:R-:W-:Y:S02]  /*fe30*/  FMUL.FTZ R31, R0, R159 ;  /* 0x0000009f001f7220 */ /* 0x000fe40000410000 */
[----:B------:R-:W-:Y:S02]  /*fe40*/  FMUL.FTZ R33, R2, R153 ;  /* 0x0000009902217220 */ /* 0x000fe40000410000 */
[C---:B------:R-:W-:Y:S01]  /*fe50*/  FMUL.FTZ R34, R0.reuse, R154 ;  /* 0x0000009a00227220 */ /* 0x040fe20000410000 */
[----:B------:R-:W-:Y:S01]  /*fe60*/  MUFU.EX2 R199, R199 ;  /* 0x000000c700c77308 */ /* 0x000fe20000000800 */
[----:B------:R-:W-:Y:S02]  /*fe70*/  FMUL.FTZ R35, R0, R155 ;  /* 0x0000009b00237220 */ /* 0x000fe40000410000 */
[----:B------:R-:W-:Y:S02]  /*fe80*/  FMUL.FTZ R37, R2, R149 ;  /* 0x0000009502257220 */ /* 0x000fe40000410000 */
[C---:B------:R-:W-:Y:S02]  /*fe90*/  FMUL.FTZ R38, R0.reuse, R150 ;  /* 0x0000009600267220 */ /* 0x040fe40000410000 */
[C---:B------:R-:W-:Y:S02]  /*fea0*/  FMUL.FTZ R39, R0.reuse, R151 ;  /* 0x0000009700277220 */ /* 0x040fe40000410000 */
[C---:B------:R-:W-:Y:S01]  /*feb0*/  FMUL.FTZ R42, R0.reuse, R146 ;  /* 0x00000092002a7220 */ /* 0x040fe20000410000 */
[----:B------:R-:W-:Y:S01]  /*fec0*/  MUFU.EX2 R200, R200 ;  /* 0x000000c800c87308 */ /* 0x000fe20000000800 */
[C---:B------:R-:W-:Y:S02]  /*fed0*/  FMUL.FTZ R43, R0.reuse, R147 ;  /* 0x00000093002b7220 */ /* 0x040fe40000410000 */
[C---:B------:R-:W-:Y:S02]  /*fee0*/  FMUL.FTZ R46, R0.reuse, R142 ;  /* 0x0000008e002e7220 */ /* 0x040fe40000410000 */
[----:B------:R-:W-:Y:S02]  /*fef0*/  FMUL.FTZ R47, R0, R143 ;  /* 0x0000008f002f7220 */ /* 0x000fe40000410000 */
[C---:B------:R-:W-:Y:S01]  /*ff00*/  FMUL.FTZ R16, R2.reuse, R168 ;  /* 0x000000a802107220 */ /* 0x040fe20000410000 */
[----:B------:R-:W-:Y:S01]  /*ff10*/  MOV R168, R45 ;  /* 0x0000002d00a87202 */ /* 0x000fe20000000f00 */
[C---:B------:R-:W-:Y:S01]  /*ff20*/  FMUL.FTZ R45, R2.reuse, R141 ;  /* 0x0000008d022d7220 */ /* 0x040fe20000410000 */
[----:B------:R-:W-:Y:S01]  /*ff30*/  MUFU.EX2 R206, R206 ;  /* 0x000000ce00ce7308 */ /* 0x000fe20000000800 */
[C---:B------:R-:W-:Y:S01]  /*ff40*/  FMUL.FTZ R17, R2.reuse, R169 ;  /* 0x000000a902117220 */ /* 0x040fe20000410000 */
[C---:B-1----:R-:W-:Y:S03]  /*ff50*/  HMMA.16816.F32 R12, R184.reuse, R136, R12 ;  /* 0x00000088b80c723c */ /* 0x042fe6000000180c */
[----:B------:R-:W-:Y:S01]  /*ff60*/  MOV R169, R44 ;  /* 0x0000002c00a97202 */ /* 0x000fe20000000f00 */
[----:B------:R-:W-:Y:S02]  /*ff70*/  FMUL.FTZ R44, R2, R140 ;  /* 0x0000008c022c7220 */ /* 0x000fe40000410000 */
[----:B------:R-:W-:Y:S01]  /*ff80*/  LDSM.16.MT88.4 R140, [R219+0x800] ;  /* 0x00080000db8c783b */ /* 0x000fe20000004200 */
[----:B------:R-:W-:Y:S01]  /*ff90*/  FMUL.FTZ R23, R0, R167 ;  /* 0x000000a700177220 */ /* 0x000fe20000410000 */
[C---:B------:R-:W-:Y:S01]  /*ffa0*/  HMMA.16816.F32 R16, R184.reuse, R138, R16 ;  /* 0x0000008ab810723c */ /* 0x040fe20000001810 */
[----:B------:R-:W-:Y:S03]  /*ffb0*/  MUFU.EX2 R167, R189 ;  /* 0x000000bd00a77308 */ /* 0x000fe60000000800 */
[C---:B------:R-:W-:Y:S01]  /*ffc0*/  FMUL.FTZ R24, R2.reuse, R160 ;  /* 0x000000a002187220 */ /* 0x040fe20000410000 */
[----:B------:R-:W-:Y:S01]  /*ffd0*/  MOV R160, R41 ;  /* 0x0000002900a07202 */ /* 0x000fe20000000f00 */
[----:B------:R-:W1:Y:S01]  /*ffe0*/  LDSM.16.MT88.4 R136, [R222] ;  /* 0x00000000de88783b */ /* 0x000e620000004200 */
[C---:B------:R-:W-:Y:S02]  /*fff0*/  FMUL.FTZ R41, R2.reuse, R145 ;  /* 0x0000009102297220 */ /* 0x040fe40000410000 */
[C---:B------:R-:W-:Y:S02]  /*10000*/  FMUL.FTZ R25, R2.reuse, R161 ;  /* 0x000000a102197220 */ /* 0x040fe40000410000 */
[----:B------:R3:W-:Y:S01]  /*10010*/  MUFU.EX2 R189, R177 ;  /* 0x000000b100bd7308 */ /* 0x0007e20000000800 */
[----:B------:R-:W-:Y:S01]  /*10020*/  MOV R161, R40 ;  /* 0x0000002800a17202 */ /* 0x000fe20000000f00 */
[C---:B------:R-:W-:Y:S02]  /*10030*/  FMUL.FTZ R32, R2.reuse, R152 ;  /* 0x0000009802207220 */ /* 0x040fe40000410000 */
[C---:B------:R-:W-:Y:S02]  /*10040*/  FMUL.FTZ R36, R2.reuse, R148 ;  /* 0x0000009402247220 */ /* 0x040fe40000410000 */
[C---:B------:R-:W-:Y:S02]  /*10050*/  FMUL.FTZ R40, R2.reuse, R144 ;  /* 0x0000009002287220 */ /* 0x040fe40000410000 */
[C---:B------:R-:W-:Y:S02]  /*10060*/  FMUL.FTZ R52, R2.reuse, R52 ;  /* 0x0000003402347220 */ /* 0x040fe40000410000 */
        /* <DEDUP_REMOVED lines=9> */
[----:B---3--:R-:W-:Y:S01]  /*10100*/  LDSM.16.MT88.4 R176, [R219+0x2800] ;  /* 0x00280000dbb0783b */ /* 0x008fe20000004200 */
        /* <DEDUP_REMOVED lines=82> */
[----:B------:R-:W-:Y:S01]  /*10630*/  FMUL.FTZ R129, R2, R129 ;  /* 0x0000008102817220 */ /* 0x000fe20000410000 */
[C---:B-1----:R-:W-:Y:S01]  /*10640*/  HMMA.16816.F32 R44, R184.reuse, R136, R44 ;  /* 0x00000088b82c723c */ /* 0x042fe2000000182c */
[----:B------:R-:W1:Y:S02]  /*10650*/  MUFU.EX2 R2, R195 ;  /* 0x000000c300027308 */ /* 0x000e640000000800 */
[C---:B------:R-:W-:Y:S02]  /*10660*/  FMUL.FTZ R126, R0.reuse, R126 ;  /* 0x0000007e007e7220 */ /* 0x040fe40000410000 */
[C---:B------:R-:W-:Y:S02]  /*10670*/  FMUL.FTZ R127, R0.reuse, R127 ;  /* 0x0000007f007f7220 */ /* 0x040fe40000410000 */
[C---:B------:R-:W-:Y:S01]  /*10680*/  FMUL.FTZ R130, R0.reuse, R130 ;  /* 0x0000008200827220 */ /* 0x040fe20000410000 */
[C---:B------:R-:W-:Y:S01]  /*10690*/  HMMA.16816.F32 R48, R184.reuse, R138, R48 ;  /* 0x0000008ab830723c */ /* 0x040fe20000001830 */
[----:B------:R-:W3:Y:S02]  /*106a0*/  LDSM.16.MT88.4 R136, [R222+0x3000] ;  /* 0x00300000de88783b */ /* 0x000ee40000004200 */
[----:B------:R-:W-:Y:S01]  /*106b0*/  MUFU.EX2 R195, R190 ;  /* 0x000000be00c37308 */ /* 0x000fe20000000800 */
[C---:B------:R-:W-:Y:S09]  /*106c0*/  FMUL.FTZ R131, R0.reuse, R131 ;  /* 0x0000008300837220 */ /* 0x040ff20000410000 */
[----:B------:R-:W-:Y:S01]  /*106d0*/  MUFU.EX2 R190, R252 ;  /* 0x000000fc00be7308 */ /* 0x000fe20000000800 */
[C---:B---3--:R-:W-:Y:S03]  /*106e0*/  HMMA.16816.F32 R52, R184.reuse, R136, R52 ;  /* 0x00000088b834723c */ /* 0x048fe60000001834 */
[----:B--2---:R-:W-:Y:S05]  /*106f0*/  FFMA.FTZ R164, R0, R164, R135 ;  /* 0x000000a400a47223 */ /* 0x004fea0000010087 */
[C---:B------:R-:W-:Y:S01]  /*10700*/  HMMA.16816.F32 R56, R184.reuse, R138, R56 ;  /* 0x0000008ab838723c */ /* 0x040fe20000001838 */
[----:B------:R-:W2:Y:S01]  /*10710*/  LDSM.16.MT88.4 R136, [R221+0x3000] ;  /* 0x00300000dd88783b */ /* 0x000ea20000004200 */
[----:B------:R-:W3:Y:S02]  /*10720*/  MUFU.EX2 R135, R193 ;  /* 0x000000c100877308 */ /* 0x000ee40000000800 */
[----:B------:R-:W-:Y:S04]  /*10730*/  FADD.FTZ R0, R134, R192 ;  /* 0x000000c086007221 */ /* 0x000fe80000010000 */
[----:B-1----:R-:W-:Y:S04]  /*10740*/  FADD.FTZ R0, R2, R0 ;  /* 0x0000000002007221 */ /* 0x002fe80000010000 */
[----:B------:R-:W-:Y:S01]  /*10750*/  FADD.FTZ R0, R144, R0 ;  /* 0x0000000090007221 */ /* 0x000fe20000010000 */
[----:B------:R-:W-:Y:S10]  /*10760*/  MUFU.EX2 R193, R213 ;  /* 0x000000d500c17308 */ /* 0x000ff40000000800 */
[----:B------:R-:W-:Y:S01]  /*10770*/  MUFU.EX2 R192, R214 ;  /* 0x000000d600c07308 */ /* 0x000fe20000000800 */
[C---:B---3--:R-:W-:Y:S01]  /*10780*/  FADD.FTZ R0, R135.reuse, R0 ;  /* 0x0000000087007221 */ /* 0x048fe20000010000 */
        /* <DEDUP_REMOVED lines=28> */
[----:B------:R-:W-:Y:S03]  /*10950*/  F2FP.PACK_AB R137, R196, R167 ;  /* 0x000000a7c489723e */ /* 0x000fe600000000ff */
[----:B------:R-:W-:Y:S02]  /*10960*/  F2FP.PACK_AB R138, R135, R144 ;  /* 0x00000090878a723e */ /* 0x000fe400000000ff */
[----:B------:R-:W3:Y:S02]  /*10970*/  LDSM.16.MT88.4 R144, [R220+0x800] ;  /* 0x00080000dc90783b */ /* 0x000ee40000004200 */
[----:B------:R-:W4:Y:S01]  /*10980*/  MUFU.EX2 R2, R203 ;  /* 0x000000cb00027308 */ /* 0x000f220000000800 */
[----:B------:R-:W-:Y:S02]  /*10990*/  F2FP.PACK_AB R139, R194, R195 ;  /* 0x000000c3c28b723e */ /* 0x000fe400000000ff */
[----:B------:R-:W-:Y:S05]  /*109a0*/  F2FP.PACK_AB R185, R188, R189 ;  /* 0x000000bdbcb9723e */ /* 0x000fea00000000ff */
[C---:B------:R-:W-:Y:S02]  /*109b0*/  HMMA.16816.F32 R4, R136.reuse, R140, R4 ;  /* 0x0000008c8804723c */ /* 0x040fe40000001804 */
[----:B------:R-:W-:Y:S03]  /*109c0*/  MUFU.EX2 R184, R168 ;  /* 0x000000a800b87308 */ /* 0x000fe60000000800 */
[----:B-1----:R-:W-:Y:S01]  /*109d0*/  MOV R204, R167 ;  /* 0x000000a700cc7202 */ /* 0x002fe20000000f00 */
[----:B--2---:R-:W-:Y:S02]  /*109e0*/  FADD.FTZ R0, R134, R0 ;  /* 0x0000000086007221 */ /* 0x004fe40000010000 */
[C---:B------:R-:W-:Y:S01]  /*109f0*/  HMMA.16816.F32 R8, R136.reuse, R142, R8 ;  /* 0x0000008e8808723c */ /* 0x040fe20000001808 */
[----:B------:R-:W1:Y:S03]  /*10a00*/  LDSM.16.MT88.4 R140, [R222+0x800] ;  /* 0x00080000de8c783b */ /* 0x000e660000004200 */
[----:B------:R-:W2:Y:S01]  /*10a10*/  MUFU.EX2 R135, R201 ;  /* 0x000000c900877308 */ /* 0x000ea20000000800 */
[----:B----4-:R-:W-:Y:S01]  /*10a20*/  FADD.FTZ R0, R2, R0 ;  /* 0x0000000002007221 */ /* 0x010fe20000010000 */
[----:B------:R-:W-:Y:S03]  /*10a30*/  MOV R203, R166 ;  /* 0x000000a600cb7202 */ /* 0x000fe60000000f00 */
        /* <DEDUP_REMOVED lines=54> */
[----:B------:R-:W4:Y:S03]  /*10da0*/  MUFU.EX2 R134, R212 ;  /* 0x000000d400867308 */ /* 0x000f260000000800 */
[C---:B-1----:R-:W-:Y:S07]  /*10db0*/  HMMA.16816.F32 R4, R136.reuse, R140, R4 ;  /* 0x0000008c8804723c */ /* 0x042fee0000001804 */
[----:B------:R-:W1:Y:S01]  /*10dc0*/  MUFU.EX2 R2, R211 ;  /* 0x000000d300027308 */ /* 0x000e620000000800 */
[C---:B------:R-:W-:Y:S01]  /*10dd0*/  HMMA.16816.F32 R8, R136.reuse, R142, R8 ;  /* 0x0000008e8808723c */ /* 0x040fe20000001808 */
[----:B------:R-:W5:Y:S07]  /*10de0*/  LDSM.16.MT88.4 R140, [R221+0x1000] ;  /* 0x00100000dd8c783b */ /* 0x000f6e0000004200 */
[C---:B--2---:R-:W-:Y:S04]  /*10df0*/  HMMA.16816.F32 R12, R136.reuse, R144, R12 ;  /* 0x00000090880c723c */ /* 0x044fe8000000180c */
[----:B----4-:R-:W-:Y:S04]  /*10e00*/  FADD.FTZ R0, R134, R0 ;  /* 0x0000000086007221 */ /* 0x010fe80000010000 */
[C---:B------:R-:W-:Y:S01]  /*10e10*/  HMMA.16816.F32 R16, R136.reuse, R146, R16 ;  /* 0x000000928810723c */ /* 0x040fe20000001810 */
[----:B------:R-:W2:Y:S03]  /*10e20*/  LDSM.16.MT88.4 R144, [R219+0x4000] ;  /* 0x00400000db90783b */ /* 0x000ea60000004200 */
[----:B-1----:R-:W-:Y:S04]  /*10e30*/  FADD.FTZ R0, R2, R0 ;  /* 0x0000000002007221 */ /* 0x002fe80000010000 */
[C---:B---3--:R-:W-:Y:S04]  /*10e40*/  HMMA.16816.F32 R20, R136.reuse, R148, R20 ;  /* 0x000000948814723c */ /* 0x048fe80000001814 */
[----:B------:R-:W-:Y:S04]  /*10e50*/  FADD.FTZ R0, R152, R0 ;  /* 0x0000000098007221 */ /* 0x000fe80000010000 */
[C---:B------:R-:W-:Y:S01]  /*10e60*/  HMMA.16816.F32 R24, R136.reuse, R150, R24 ;  /* 0x000000968818723c */ /* 0x040fe20000001818 */
[----:B------:R-:W1:Y:S03]  /*10e70*/  LDSM.16.MT88.4 R148, [R220+0x4000] ;  /* 0x00400000dc94783b */ /* 0x000e660000004200 */
[C---:B------:R-:W-:Y:S04]  /*10e80*/  FADD.FTZ R0, R135.reuse, R0 ;  /* 0x0000000087007221 */ /* 0x040fe80000010000 */
        /* <DEDUP_REMOVED lines=42> */
[----:B------:R-:W5:Y:S01]  /*11130*/  MUFU.EX2 R134, R157 ;  /* 0x0000009d00867308 */ /* 0x000f620000000800 */
[----:B------:R-:W-:Y:S02]  /*11140*/  F2FP.PACK_AB R137, R205, R206 ;  /* 0x000000cecd89723e */ /* 0x000fe400000000ff */
[----:B------:R-:W-:Y:S07]  /*11150*/  F2FP.PACK_AB R139, R208, R207 ;  /* 0x000000cfd08b723e */ /* 0x000fee00000000ff */
[C---:B--2---:R-:W-:Y:S01]  /*11160*/  HMMA.16816.F32 R4, R136.reuse, R144, R4 ;  /* 0x000000908804723c */ /* 0x044fe20000001804 */
[----:B------:R-:W-:Y:S07]  /*11170*/  MUFU.EX2 R135, R160 ;  /* 0x000000a000877308 */ /* 0x000fee0000000800 */
[C---:B------:R-:W-:Y:S01]  /*11180*/  HMMA.16816.F32 R8, R136.reuse, R146, R8 ;  /* 0x000000928808723c */ /* 0x040fe20000001808 */
[----:B------:R-:W2:Y:S02]  /*11190*/  LDSM.16.MT88.4 R144, [R219+0x4800] ;  /* 0x00480000db90783b */ /* 0x000ea40000004200 */
[----:B------:R-:W4:Y:S01]  /*111a0*/  MUFU.EX2 R2, R156 ;  /* 0x0000009c00027308 */ /* 0x000f220000000800 */
[----:B-----5:R-:W-:Y:S04]  /*111b0*/  FADD.FTZ R0, R134, R0 ;  /* 0x0000000086007221 */ /* 0x020fe80000010000 */
[C---:B-1----:R-:W-:Y:S05]  /*111c0*/  HMMA.16816.F32 R12, R136.reuse, R148, R12 ;  /* 0x00000094880c723c */ /* 0x042fea000000180c */
[----:B------:R-:W1:Y:S03]  /*111d0*/  MUFU.EX2 R156, R161 ;  /* 0x000000a1009c7308 */ /* 0x000e660000000800 */
[C---:B------:R-:W-:Y:S01]  /*111e0*/  HMMA.16816.F32 R16, R136.reuse, R150, R16 ;  /* 0x000000968810723c */ /* 0x040fe20000001810 */
[----:B------:R-:W5:Y:S07]  /*111f0*/  LDSM.16.MT88.4 R148, [R220+0x4800] ;  /* 0x00480000dc94783b */ /* 0x000f6e0000004200 */
[C---:B---3--:R-:W-:Y:S04]  /*11200*/  HMMA.16816.F32 R20, R136.reuse, R140, R20 ;  /* 0x0000008c8814723c */ /* 0x048fe80000001814 */
[----:B----4-:R-:W-:Y:S04]  /*11210*/  FADD.FTZ R0, R2, R0 ;  /* 0x0000000002007221 */ /* 0x010fe80000010000 */
[C---:B------:R-:W-:Y:S01]  /*11220*/  HMMA.16816.F32 R24, R136.reuse, R142, R24 ;  /* 0x0000008e8818723c */ /* 0x040fe20000001818 */
[----:B------:R-:W3:Y:S03]  /*11230*/  LDSM.16.MT88.4 R140, [R222+0x4800] ;  /* 0x00480000de8c783b */ /* 0x000ee60000004200 */
[----:B-1----:R-:W-:Y:S04]  /*11240*/  FADD.FTZ R0, R156, R0 ;  /* 0x000000009c007221 */ /* 0x002fe80000010000 */
[C---:B------:R-:W-:Y:S01]  /*11250*/  HMMA.16816.F32 R28, R136.reuse, R152, R28 ;  /* 0x00000098881c723c */ /* 0x040fe2000000181c */
[----:B------:R-:W-:Y:S03]  /*11260*/  LDSM.16.MT88.4 R160, [R222+0x2800] ;  /* 0x00280000dea0783b */ /* 0x000fe60000004200 */
[C---:B------:R-:W-:Y:S04]  /*11270*/  FADD.FTZ R0, R135.reuse, R0 ;  /* 0x0000000087007221 */ /* 0x040fe80000010000 */
[C---:B------:R-:W-:Y:S01]  /*11280*/  HMMA.16816.F32 R32, R136.reuse, R154, R32 ;  /* 0x0000009a8820723c */ /* 0x040fe20000001820 */
[----:B------:R-:W-:Y:S07]  /*11290*/  LDSM.16.MT88.4 R152, [R219+0x7800] ;  /* 0x00780000db98783b */ /* 0x000fee0000004200 */
[C---:B--2---:R-:W-:Y:S08]  /*112a0*/  HMMA.16816.F32 R36, R136.reuse, R144, R36 ;  /* 0x000000908824723c */ /* 0x044ff00000001824 */
[C---:B------:R-:W-:Y:S01]  /*112b0*/  HMMA.16816.F32 R40, R136.reuse, R146, R40 ;  /* 0x000000928828723c */ /* 0x040fe20000001828 */
[----:B------:R-:W1:Y:S07]  /*112c0*/  LDSM.16.MT88.4 R144, [R221+0x4800] ;  /* 0x00480000dd90783b */ /* 0x000e6e0000004200 */
[C---:B-----5:R-:W-:Y:S08]  /*112d0*/  HMMA.16816.F32 R44, R136.reuse, R148, R44 ;  /* 0x00000094882c723c */ /* 0x060ff0000000182c */
        /* <DEDUP_REMOVED lines=34> */
[----:B------:R-:W4:Y:S01]  /*11500*/  MUFU.EX2 R2, R169 ;  /* 0x000000a900027308 */ /* 0x000f220000000800 */
[----:B------:R-:W-:Y:S01]  /*11510*/  LDSM.16.MT88.4 R156, [R220+0x5000] ;  /* 0x00500000dc9c783b */ /* 0x000fe20000004200 */
[----:B------:R-:W-:Y:S02]  /*11520*/  F2FP.PACK_AB R137, R192, R193 ;  /* 0x000000c1c089723e */ /* 0x000fe400000000ff */
[----:B------:R-:W-:Y:S06]  /*11530*/  F2FP.PACK_AB R139, R190, R191 ;  /* 0x000000bfbe8b723e */ /* 0x000fec00000000ff */
[----:B------:R-:W-:Y:S01]  /*11540*/  MUFU.EX2 R135, R181 ;  /* 0x000000b500877308 */ /* 0x000fe20000000800 */
[C---:B--2---:R-:W-:Y:S08]  /*11550*/  HMMA.16816.F32 R4, R136.reuse, R140, R4 ;  /* 0x0000008c8804723c */ /* 0x044ff00000001804 */
[C---:B------:R-:W-:Y:S01]  /*11560*/  HMMA.16816.F32 R8, R136.reuse, R142, R8 ;  /* 0x0000008e8808723c */ /* 0x040fe20000001808 */
[----:B------:R-:W2:Y:S01]  /*11570*/  LDSM.16.MT88.4 R140, [R219+0x5000] ;  /* 0x00500000db8c783b */ /* 0x000ea20000004200 */
[----:B------:R-:W5:Y:S02]  /*11580*/  MUFU.EX2 R134, R180 ;  /* 0x000000b400867308 */ /* 0x000f640000000800 */
        /* <DEDUP_REMOVED lines=8> */
[----:B------:R-:W-:Y:S01]  /*11610*/  FADD.FTZ R0, R186, R0 ;  /* 0x00000000ba007221 */ /* 0x000fe20000010000 */
[C---:B------:R-:W-:Y:S03]  /*11620*/  F2FP.PACK_AB R186, R132.reuse, R186 ;  /* 0x000000ba84ba723e */ /* 0x040fe600000000ff */
[C---:B---3--:R-:W-:Y:S04]  /*11630*/  HMMA.16816.F32 R20, R136.reuse, R148, R20 ;  /* 0x000000948814723c */ /* 0x048fe80000001814 */
[----:B------:R-:W-:Y:S01]  /*11640*/  FADD.FTZ R0, R132, R0 ;  /* 0x0000000084007221 */ /* 0x000fe20000010000 */
[----:B-----5:R-:W-:Y:S03]  /*11650*/  F2FP.PACK_AB R187, R134, R135 ;  /* 0x0000008786bb723e */ /* 0x020fe600000000ff */
[C---:B------:R-:W-:Y:S01]  /*11660*/  HMMA.16816.F32 R24, R136.reuse, R150, R24 ;  /* 0x000000968818723c */ /* 0x040fe20000001818 */
[----:B------:R-:W3:Y:S07]  /*11670*/  LDSM.16.MT88.4 R148, [R221+0x5000] ;  /* 0x00500000dd94783b */ /* 0x000eee0000004200 */
        /* <DEDUP_REMOVED lines=8> */
[C---:B------:R-:W-:Y:S04]  /*11700*/  HMMA.16816.F32 R44, R136.reuse, R156, R44 ;  /* 0x0000009c882c723c */ /* 0x040fe8000000182c */
[----:B------:R-:W-:Y:S04]  /*11710*/  FADD.FTZ R0, R203, R0 ;  /* 0x00000000cb007221 */ /* 0x000fe80000010000 */
[C---:B------:R-:W-:Y:S01]  /*11720*/  HMMA.16816.F32 R48, R136.reuse, R158, R48 ;  /* 0x0000009e8830723c */ /* 0x040fe20000001830 */
[----:B------:R-:W1:Y:S03]  /*11730*/  LDSM.16.MT88.4 R156, [R222+0x8000] ;  /* 0x00800000de9c783b */ /* 0x000e660000004200 */
[----:B------:R-:W-:Y:S04]  /*11740*/  FADD.FTZ R0, R204, R0 ;  /* 0x00000000cc007221 */ /* 0x000fe80000010000 */
[C---:B----4-:R-:W-:Y:S04]  /*11750*/  HMMA.16816.F32 R52, R136.reuse, R152, R52 ;  /* 0x000000988834723c */ /* 0x050fe80000001834 */
[----:B------:R-:W-:Y:S04]  /*11760*/  FADD.FTZ R0, R196, R0 ;  /* 0x00000000c4007221 */ /* 0x000fe80000010000 */
[C---:B------:R-:W-:Y:S01]  /*11770*/  HMMA.16816.F32 R56, R136.reuse, R154, R56 ;  /* 0x0000009a8838723c */ /* 0x040fe20000001838 */
[----:B------:R-:W4:Y:S03]  /*11780*/  LDSM.16.MT88.4 R152, [R221+0x8000] ;  /* 0x00800000dd98783b */ /* 0x000f260000004200 */
        /* <DEDUP_REMOVED lines=48> */
[----:B------:R-:W5:Y:S07]  /*11a90*/  LDSM.16.MT88.4 R8, [R221+0x5800] ;  /* 0x00580000dd08783b */ /* 0x000f6e0000004200 */
        /* <DEDUP_REMOVED lines=8> */
[C---:B----4-:R-:W-:Y:S08]  /*11b20*/  HMMA.16816.F32 R156, R184.reuse, R152, R28 ;  /* 0x00000098b89c723c */ /* 0x050ff0000000181c */
        /* <DEDUP_REMOVED lines=34> */
[----:B------:R1:W-:Y:S04]  /*11d50*/  STL [R1+0x8], R0 ;  /* 0x0000080001007387 */ /* 0x0003e80000100800 */
[----:B------:R1:W-:Y:S06]  /*11d60*/  STL [R1+0x24], R2 ;  /* 0x0000240201007387 */ /* 0x0003ec0000100800 */
[----:B-1----:R-:W-:-:S05]  /*11d70*/  @P0 BRA `(.L_x_5945) ;  /* 0xffffb46000000947 */ /* 0x002fca000383ffff */
.L_x_5938:
[----:B------:R-:W-:Y:S05]  /*11d80*/  BRA.DIV ~URZ, `(.L_x_5946) ;  /* 0x000055e27f007947 */ /* 0x000fea000b800000 */
[----:B------:R-:W2:Y:S04]  /*11d90*/  LDL R0, [R1+0x14] ;  /* 0x0000140001007983 */ /* 0x000ea80000100800 */
[----:B--2---:R1:W2:Y:S02]  /*11da0*/  SHFL.BFLY PT, R4, R0, 0x2, 0x1f ;  /* 0x0c401f0000047f89 */ /* 0x0042a400000e0000 */
.L_x_5980:
        /* <DEDUP_REMOVED lines=9> */
.L_x_5981:
        /* <DEDUP_REMOVED lines=149> */
.L_x_5907:
        /* <DEDUP_REMOVED lines=11> */
[----:B-1----:R-:W-:Y:S01]  /*12840*/  IMAD.MOV.U32 R5, RZ, RZ, c[0x0][0x584] ;  /* 0x00016100ff057624 */ /* 0x002fe200078e00ff */
[----:B------:R-:W2:Y:S08]  /*12850*/  FLO.U32 R3, UR4 ;  /* 0x0000000400037d00 */ /* 0x000eb000080e0000 */
[----:B----4-:R-:W1:Y:S01]  /*12860*/  POPC R2, UR4 ;  /* 0x0000000400027d09 */ /* 0x010e620008000000 */
[----:B--2---:R-:W-:Y:S01]  /*12870*/  ISETP.EQ.U32.AND P0, PT, R3, R4, PT ;  /* 0x000000040300720c */ /* 0x004fe20003f02070 */
[----:B------:R-:W-:-:S12]  /*12880*/  IMAD.MOV.U32 R4, RZ, RZ, c[0x0][0x580] ;  /* 0x00016000ff047624 */ /* 0x000fd800078e00ff */
[----:B-1----:R1:W2:Y:S04]  /*12890*/  @P0 ATOMG.E.ADD.STRONG.GPU PT, R2, [R4.64], R2 ;  /* 0x00000002040209a8 */ /* 0x0022a800081ee1c6 */
[----:B-1----:R-:W1:Y:S04]  /*128a0*/  S2R R4, SR_LTMASK ;  /* 0x0000000000047919 */ /* 0x002e680000003900 */
[----:B--2---:R1:W2:Y:S02]  /*128b0*/  SHFL.IDX PT, R3, R2, R3, 0x1f ;  /* 0x00001f0302037589 */ /* 0x0042a400000e0000 */
[----:B-1----:R-:W-:-:S06]  /*128c0*/  LOP3.LUT R2, R4, UR4, RZ, 0xc0, !PT ;  /* 0x0000000404027c12 */ /* 0x002fcc000f8ec0ff */
[----:B------:R-:W2:Y:S02]  /*128d0*/  POPC R2, R2 ;  /* 0x0000000200027309 */ /* 0x000ea40000000000 */
[----:B--2--5:R-:W-:-:S05]  /*128e0*/  IADD3 R7, R3, c[0x0][0xc], R2 ;  /* 0x0000030003077a10 */ /* 0x024fca0007ffe002 */
[----:B------:R1:W-:Y:S02]  /*128f0*/  STL [R1+0x78], R7 ;  /* 0x0000780701007387 */ /* 0x0003e40000100800 */
.L_x_5949:
[----:B------:R-:W-:Y:S05]  /*12900*/  BSYNC B0 ;  /* 0x0000000000007941 */ /* 0x000fea0003800000 */
.L_x_5948:
        /* <DEDUP_REMOVED lines=9> */
[----:B----4-:R-:W-:Y:S01]  /*129a0*/  SHF.R.S32.HI R2, RZ, 0x1f, R6 ;  /* 0x0000001fff027819 */ /* 0x010fe20000011406 */
[----:B------:R-:W-:-:S03]  /*129b0*/  IMAD.MOV.U32 R3, RZ, RZ, 0x1f ;  /* 0x0000001fff037424 */ /* 0x000fc600078e00ff */
[----:B------:R-:W-:-:S04]  /*129c0*/  LEA.HI R2, R2, R6, RZ, 0x7 ;  /* 0x0000000602027211 */ /* 0x000fc800078f38ff */
[----:B------:R-:W-:-:S05]  /*129d0*/  SHF.R.S32.HI R2, RZ, 0x7, R2 ;  /* 0x00000007ff027819 */ /* 0x000fca0000011402 */
[----:B------:R-:W-:Y:S01]  /*129e0*/  IMAD.MOV.U32 R0, RZ, RZ, R2 ;  /* 0x000000ffff007224 */ /* 0x000fe200078e0002 */
[----:B------:R-:W-:Y:S02]  /*129f0*/  MOV R2, 0x12a10 ;  /* 0x00012a1000027802 */ /* 0x000fe40000000f00 */
[----:B-12---:R-:W-:Y:S05]  /*12a00*/  CALL.REL.NOINC `($__internal_97_$__cuda_sm70_shflsync_idx_p) ;  /* 0x00004b9000007944 */ /* 0x006fea0003c00000 */
.L_x_5952:
[----:B-1---5:R-:W2:Y:S04]  /*12a10*/  LDL R5, [R1+0x184] ;  /* 0x0001840001057983 */ /* 0x022ea80000100800 */
[----:B------:R-:W3:Y:S04]  /*12a20*/  LDL.LU R18, [R1+0x68] ;  /* 0x0000680001127983 */ /* 0x000ee80000300800 */
[----:B----4-:R-:W4:Y:S04]  /*12a30*/  LDL.LU R16, [R1+0x64] ;  /* 0x0000640001107983 */ /* 0x010f280000300800 */
        /* <DEDUP_REMOVED lines=63> */
[----:B---3--:R-:W-:Y:S01]  /*12e30*/  SHF.R.S32.HI R7, RZ, 0x1f, R18 ;  /* 0x0000001fff077819 */ /* 0x008fe20000011412 */
[----:B------:R-:W-:Y:S01]  /*12e40*/  IMAD.WIDE.U32 R2, R18, c[0x0][0x4d0], RZ ;  /* 0x0001340012027a25 */ /* 0x000fe200078e00ff */
[----:B----4-:R-:W-:-:S03]  /*12e50*/  SHF.R.S32.HI R10, RZ, 0x1f, R16 ;  /* 0x0000001fff0a7819 */ /* 0x010fc60000011410 */
[----:B------:R-:W-:Y:S01]  /*12e60*/  IMAD R0, R7, c[0x0][0x4d0], RZ ;  /* 0x0001340007007a24 */ /* 0x000fe200078e02ff */
[----:B--2---:R-:W-:-:S03]  /*12e70*/  SHF.R.S32.HI R11, RZ, 0x1f, R15 ;  /* 0x0000001fff0b7819 */ /* 0x004fc6000001140f */
        /* <DEDUP_REMOVED lines=212> */
.L_x_5954:
[----:B------:R-:W-:Y:S05]  /*13bc0*/  BSYNC B0 ;  /* 0x0000000000007941 */ /* 0x000fea0003800000 */
.L_x_5953:
        /* <DEDUP_REMOVED lines=133> */
.L_x_5951:
[----:B------:R-:W2:Y:S02]  /*14420*/  S2R R4, SR_TID.X ;  /* 0x0000000000047919 */ /* 0x000ea40000002100 */
[----:B--2---:R-:W-:-:S13]  /*14430*/  ISETP.GT.AND P0, PT, R4, 0x7f, PT ;  /* 0x0000007f0400780c */ /* 0x004fda0003f04270 */
[----:B------:R-:W-:Y:S05]  /*14440*/  @P0 BRA `(.L_x_5955) ;  /* 0x0000029000000947 */ /* 0x000fea0003800000 */
[----:B------:R-:W2:Y:S01]  /*14450*/  LDL.LU R3, [R1+0x74] ;  /* 0x0000740001037983 */ /* 0x000ea20000300800 */
[----:B----4-:R-:W-:-:S05]  /*14460*/  MOV R2, c[0x0][0x4e8] ;  /* 0x00013a0000027a02 */ /* 0x010fca0000000f00 */
        /* <DEDUP_REMOVED lines=39> */
.L_x_5955:
[----:B------:R-:W-:Y:S05]  /*146e0*/  BSYNC B1 ;  /* 0x0000000000017941 */ /* 0x000fea0003800000 */
.L_x_5950:
[----:B-1-3--:R-:W3:Y:S02]  /*146f0*/  LDL R0, [R1+0x188] ;  /* 0x0001880001007983 */ /* 0x00aee40000100800 */
[----:B---3--:R-:W-:-:S13]  /*14700*/  ISETP.NE.AND P0, PT, R0, RZ, PT ;  /* 0x000000ff0000720c */ /* 0x008fda0003f05270 */
[----:B------:R-:W-:Y:S01]  /*14710*/  @P0 WARPSYNC 0xffffffff ;  /* 0xffffffff00000948 */ /* 0x000fe20003800000 */
[----:B------:R-:W-:Y:S06]  /*14720*/  @P0 BAR.SYNC.DEFER_BLOCKING 0x5, 0x100 ;  /* 0x0144000000000b1d */ /* 0x000fec0000010000 */
[----:B------:R-:W1:Y:S04]  /*14730*/  @P0 LDS R0, [0x28100] ;  /* 0x02810000ff000984 */ /* 0x000e680000000800 */
[----:B-1----:R1:W-:Y:S04]  /*14740*/  @P0 STL [R1+0x78], R0 ;  /* 0x0000780001000387 */ /* 0x0023e80000100800 */
[----:B------:R-:W-:Y:S06]  /*14750*/  @P0 BAR.ARV 0x4, 0x100 ;  /* 0x0104000000000b1d */ /* 0x000fec0000002000 */
[----:B------:R-:W-:Y:S05]  /*14760*/  @P0 BRA `(.L_x_5956) ;  /* 0x0000009000000947 */ /* 0x000fea0003800000 */
[----:B------:R-:W-:Y:S05]  /*14770*/  BRA.DIV ~URZ, `(.L_x_5957) ;  /* 0x00002d627f007947 */ /* 0x000fea000b800000 */
[----:B-1----:R1:W3:Y:S02]  /*14780*/  SHFL.IDX PT, R0, R14, RZ, 0x1f ;  /* 0x00001fff0e007589 */ /* 0x0022e400000e0000 */
.L_x_5982:
[----:B--2-4-:R-:W2:Y:S01]  /*14790*/  S2R R2, SR_TID.X ;  /* 0x0000000000027919 */ /* 0x014ea20000002100 */
[----:B------:R-:W-:Y:S03]  /*147a0*/  WARPSYNC 0xffffffff ;  /* 0xffffffff00007948 */ /* 0x000fe60003800000 */
[----:B------:R-:W-:Y:S06]  /*147b0*/  BAR.SYNC.DEFER_BLOCKING 0x4, 0x100 ;  /* 0x0104000000007b1d */ /* 0x000fec0000010000 */
[----:B---3--:R3:W-:Y:S01]  /*147c0*/  STL [R1+0x78], R0 ;  /* 0x0000780001007387 */ /* 0x0087e20000100800 */
[----:B--2---:R-:W-:-:S13]  /*147d0*/  LOP3.LUT P0, RZ, R2, 0xff, RZ, 0xc0, !PT ;  /* 0x000000ff02ff7812 */ /* 0x004fda000780c0ff */
[----:B------:R3:W-:Y:S04]  /*147e0*/  @!P0 STS [0x28100], R14 ;  /* 0x0281000eff008388 */ /* 0x0007e80000000800 */
[----:B------:R-:W-:Y:S06]  /*147f0*/  BAR.ARV 0x5, 0x100 ;  /* 0x0144000000007b1d */ /* 0x000fec0000002000 */
.L_x_5956:
[----:B-1-3--:R-:W3:Y:S02]  /*14800*/  LDL R0, [R1+0x78] ;  /* 0x0000780001007983 */ /* 0x00aee40000100800 */
[----:B---3--:R-:W-:-:S13]  /*14810*/  ISETP.GE.AND P0, PT, R0, c[0x0][0x538], PT ;  /* 0x00014e0000007a0c */ /* 0x008fda0003f06270 */
[----:B--2-45:R-:W-:Y:S01]  /*14820*/  @P0 CALL.REL.NOINC `(.L_x_5958) ;  /* 0x0000001000000944 */ /* 0x034fe20003c00000 */
[----:B------:R-:W-:Y:S05]  /*14830*/  BRA `(.L_x_5959) ;  /* 0xfffec68000007947 */ /* 0x000fea000383ffff */
.L_x_5958:
[----:B------:R-:W-:Y:S05]  /*14840*/  EXIT ;  /* 0x000000000000794d */ /* 0x000fea0003800000 */
.L_x_5908:
[----:B------:R2:W-:Y:S01]  /*14850*/  STL [R1+0x10], RZ ;  /* 0x000010ff01007387 */ /* 0x0005e20000100800 */
[----:B------:R-:W-:Y:S01]  /*14860*/  IMAD.MOV.U32 R0, RZ, RZ, R5 ;  /* 0x000000ffff007224 */ /* 0x000fe200078e0005 */
[----:B------:R-:W-:Y:S02]  /*14870*/  MOV R3, 0x181f ;  /* 0x0000181f00037802 */ /* 0x000fe40000000f00 */
[----:B------:R-:W-:Y:S02]  /*14880*/  MOV R2, 0x148a0 ;  /* 0x000148a000027802 */ /* 0x000fe40000000f00 */
[----:B-12--5:R-:W-:Y:S05]  /*14890*/  CALL.REL.NOINC `($__internal_97_$__cuda_sm70_shflsync_idx_p) ;  /* 0x00002d0000007944 */ /* 0x026fea0003c00000 */
[----:B-----5:R-:W-:Y:S01]  /*148a0*/  MOV R4, R0 ;  /* 0x0000000000047202 */ /* 0x020fe20000000f00 */
[----:B-1----:R-:W-:Y:S05]  /*148b0*/  BRA `(.L_x_5960) ;  /* 0xfffed51000007947 */ /* 0x002fea000383ffff */
.L_x_5909:
[----:B------:R4:W-:Y:S01]  /*148c0*/  STL [R1+0x10], RZ ;  /* 0x000010ff01007387 */ /* 0x0009e20000100800 */
[----:B------:R-:W-:Y:S01]  /*148d0*/  IMAD.MOV.U32 R0, RZ, RZ, R13 ;  /* 0x000000ffff007224 */ /* 0x000fe200078e000d */
[----:B------:R-:W-:Y:S02]  /*148e0*/  MOV R3, 0x181f ;  /* 0x0000181f00037802 */ /* 0x000fe40000000f00 */
[----:B------:R-:W-:Y:S02]  /*148f0*/  MOV R2, 0x14910 ;  /* 0x0001491000027802 */ /* 0x000fe40000000f00 */
[----:B-12345:R-:W-:Y:S05]  /*14900*/  CALL.REL.NOINC `($__internal_97_$__cuda_sm70_shflsync_idx_p) ;  /* 0x00002c9000007944 */ /* 0x03efea0003c00000 */
[----:B-1---5:R-:W-:Y:S05]  /*14910*/  BRA `(.L_x_5961) ;  /* 0xfffed4d000007947 */ /* 0x022fea000383ffff */
.L_x_5912:
[----:B-1----:R-:W-:Y:S01]  /*14920*/  MOV R2, 0x1 ;  /* 0x0000000100027802 */ /* 0x002fe20000000f00 */
[----:B------:R-:W-:-:S02]  /*14930*/  IMAD.MOV.U32 R0, RZ, RZ, R5 ;  /* 0x000000ffff007224 */ /* 0x000fc400078e0005 */
[----:B------:R-:W-:Y:S02]  /*14940*/  IMAD.MOV.U32 R3, RZ, RZ, 0x181f ;  /* 0x0000181fff037424 */ /* 0x000fe400078e00ff */
[----:B------:R1:W-:Y:S02]  /*14950*/  STL [R1+0x10], R2 ;  /* 0x0000100201007387 */ /* 0x0003e40000100800 */
[----:B-1----:R-:W-:Y:S02]  /*14960*/  MOV R2, 0x14980 ;  /* 0x0001498000027802 */ /* 0x002fe40000000f00 */
[----:B---3-5:R-:W-:Y:S05]  /*14970*/  CALL.REL.NOINC `($__internal_97_$__cuda_sm70_shflsync_idx_p) ;  /* 0x00002c2000007944 */ /* 0x028fea0003c00000 */
[----:B------:R-:W-:Y:S01]  /*14980*/  MOV R2, 0x1 ;  /* 0x0000000100027802 */ /* 0x000fe20000000f00 */
[----:B-----5:R-:W-:Y:S01]  /*14990*/  IMAD.MOV.U32 R4, RZ, RZ, R0 ;  /* 0x000000ffff047224 */ /* 0x020fe200078e0000 */
[----:B------:R-:W-:Y:S01]  /*149a0*/  MOV R3, 0x181f ;  /* 0x0000181f00037802 */ /* 0x000fe20000000f00 */
[----:B------:R-:W-:Y:S02]  /*149b0*/  IMAD.MOV.U32 R0, RZ, RZ, R13 ;  /* 0x000000ffff007224 */ /* 0x000fe400078e000d */
[----:B------:R2:W-:Y:S02]  /*149c0*/  STL [R1+0x10], R2 ;  /* 0x0000100201007387 */ /* 0x0005e40000100800 */
[----:B--2---:R-:W-:-:S02]  /*149d0*/  MOV R2, 0x149f0 ;  /* 0x000149f000027802 */ /* 0x004fc40000000f00 */
[----:B-1----:R-:W-:Y:S05]  /*149e0*/  CALL.REL.NOINC `($__internal_97_$__cuda_sm70_shflsync_idx_p) ;  /* 0x00002bb000007944 */ /* 0x002fea0003c00000 */
[----:B-1---5:R-:W-:Y:S05]  /*149f0*/  BRA `(.L_x_5962) ;  /* 0xfffed65000007947 */ /* 0x022fea000383ffff */
.L_x_5915:
[----:B-1----:R-:W-:Y:S01]  /*14a00*/  MOV R2, 0x2 ;  /* 0x0000000200027802 */ /* 0x002fe20000000f00 */
[----:B----4-:R-:W-:-:S02]  /*14a10*/  IMAD.MOV.U32 R0, RZ, RZ, R5 ;  /* 0x000000ffff007224 */ /* 0x010fc400078e0005 */
[----:B------:R-:W-:Y:S02]  /*14a20*/  IMAD.MOV.U32 R3, RZ, RZ, 0x181f ;  /* 0x0000181fff037424 */ /* 0x000fe400078e00ff */
[----:B------:R1:W-:Y:S02]  /*14a30*/  STL [R1+0x10], R2 ;  /* 0x0000100201007387 */ /* 0x0003e40000100800 */
[----:B-1----:R-:W-:Y:S02]  /*14a40*/  MOV R2, 0x14a60 ;  /* 0x00014a6000027802 */ /* 0x002fe40000000f00 */
[----:B--23-5:R-:W-:Y:S05]  /*14a50*/  CALL.REL.NOINC `($__internal_97_$__cuda_sm70_shflsync_idx_p) ;  /* 0x00002b4000007944 */ /* 0x02cfea0003c00000 */
[----:B-----5:R-:W-:Y:S01]  /*14a60*/  MOV R4, R0 ;  /* 0x0000000000047202 */ /* 0x020fe20000000f00 */
[----:B-1----:R-:W-:Y:S05]  /*14a70*/  BRA `(.L_x_5963) ;  /* 0xfffed7b000007947 */ /* 0x002fea000383ffff */
.L_x_5916:
[----:B-1----:R-:W-:Y:S01]  /*14a80*/  MOV R2, 0x2 ;  /* 0x0000000200027802 */ /* 0x002fe20000000f00 */
[----:B----4-:R-:W-:Y:S02]  /*14a90*/  IMAD.MOV.U32 R0, RZ, RZ, R13 ;  /* 0x000000ffff007224 */ /* 0x010fe400078e000d */
[----:B------:R-:W-:Y:S02]  /*14aa0*/  IMAD.MOV.U32 R3, RZ, RZ, 0x181f ;  /* 0x0000181fff037424 */ /* 0x000fe400078e00ff */
[----:B------:R1:W-:Y:S02]  /*14ab0*/  STL [R1+0x10], R2 ;  /* 0x0000100201007387 */ /* 0x0003e40000100800 */
[----:B-1----:R-:W-:-:S02]  /*14ac0*/  MOV R2, 0x14ae0 ;  /* 0x00014ae000027802 */ /* 0x002fc40000000f00 */
[----:B--23-5:R-:W-:Y:S05]  /*14ad0*/  CALL.REL.NOINC `($__internal_97_$__cuda_sm70_shflsync_idx_p) ;  /* 0x00002ac000007944 */ /* 0x02cfea0003c00000 */
[----:B-1---5:R-:W-:Y:S05]  /*14ae0*/  BRA `(.L_x_5964) ;  /* 0xfffed76000007947 */ /* 0x022fea000383ffff */
.L_x_5919:
[----:B-1----:R-:W-:Y:S01]  /*14af0*/  MOV R2, 0x3 ;  /* 0x0000000300027802 */ /* 0x002fe20000000f00 */
[----:B--2---:R-:W-:-:S02]  /*14b00*/  IMAD.MOV.U32 R0, RZ, RZ, R5 ;  /* 0x000000ffff007224 */ /* 0x004fc400078e0005 */
[----:B------:R-:W-:Y:S02]  /*14b10*/  IMAD.MOV.U32 R3, RZ, RZ, 0x181f ;  /* 0x0000181fff037424 */ /* 0x000fe400078e00ff */
[----:B------:R1:W-:Y:S02]  /*14b20*/  STL [R1+0x10], R2 ;  /* 0x0000100201007387 */ /* 0x0003e40000100800 */
[----:B-1----:R-:W-:Y:S02]  /*14b30*/  MOV R2, 0x14b50 ;  /* 0x00014b5000027802 */ /* 0x002fe40000000f00 */
[----:B---345:R-:W-:Y:S05]  /*14b40*/  CALL.REL.NOINC `($__internal_97_$__cuda_sm70_shflsync_idx_p) ;  /* 0x00002a5000007944 */ /* 0x038fea0003c00000 */
        /* <DEDUP_REMOVED lines=8> */
.L_x_5922:
[----:B------:R2:W-:Y:S01]  /*14bd0*/  STL [R1+0x10], RZ ;  /* 0x000010ff01007387 */ /* 0x0005e20000100800 */
[----:B------:R-:W-:Y:S01]  /*14be0*/  IMAD.MOV.U32 R0, RZ, RZ, R5 ;  /* 0x000000ffff007224 */ /* 0x000fe200078e0005 */
[----:B------:R-:W-:-:S02]  /*14bf0*/  MOV R3, 0x181f ;  /* 0x0000181f00037802 */ /* 0x000fc40000000f00 */
[----:B------:R-:W-:Y:S02]  /*14c00*/  MOV R2, 0x14c20 ;  /* 0x00014c2000027802 */ /* 0x000fe40000000f00 */
[----:B-12---:R-:W-:Y:S05]  /*14c10*/  CALL.REL.NOINC `($__internal_97_$__cuda_sm70_shflsync_idx_p) ;  /* 0x0000298000007944 */ /* 0x006fea0003c00000 */
[----:B-----5:R-:W-:Y:S01]  /*14c20*/  MOV R4, R0 ;  /* 0x0000000000047202 */ /* 0x020fe20000000f00 */
[----:B-1----:R-:W-:Y:S05]  /*14c30*/  BRA `(.L_x_5966) ;  /* 0xfffefe9000007947 */ /* 0x002fea000383ffff */
.L_x_5923:
[----:B------:R4:W-:Y:S01]  /*14c40*/  STL [R1+0x10], RZ ;  /* 0x000010ff01007387 */ /* 0x0009e20000100800 */
[----:B------:R-:W-:Y:S01]  /*14c50*/  IMAD.MOV.U32 R0, RZ, RZ, R22 ;  /* 0x000000ffff007224 */ /* 0x000fe200078e0016 */
[----:B------:R-:W-:Y:S02]  /*14c60*/  MOV R3, 0x181f ;  /* 0x0000181f00037802 */ /* 0x000fe40000000f00 */
[----:B------:R-:W-:Y:S02]  /*14c70*/  MOV R2, 0x14c90 ;  /* 0x00014c9000027802 */ /* 0x000fe40000000f00 */
[----:B-1234-:R-:W-:Y:S05]  /*14c80*/  CALL.REL.NOINC `($__internal_97_$__cuda_sm70_shflsync_idx_p) ;  /* 0x0000291000007944 */ /* 0x01efea0003c00000 */
[----:B------:R-:W2:Y:S04]  /*14c90*/  LDL R2, [R1] ;  /* 0x0000000001027983 */ /* 0x000ea80000100800 */
[----:B------:R-:W3:Y:S04]  /*14ca0*/  LDL R14, [R1+0x20] ;  /* 0x00002000010e7983 */ /* 0x000ee80000100800 */
[----:B------:R-:W4:Y:S04]  /*14cb0*/  LDL R13, [R1+0x1c] ;  /* 0x00001c00010d7983 */ /* 0x000f280000100800 */
[----:B------:R-:W4:Y:S01]  /*14cc0*/  LDL R12, [R1+0x18] ;  /* 0x00001800010c7983 */ /* 0x000f220000100800 */
[----:B------:R-:W-:-:S02]  /*14cd0*/  IADD3 R10, P1, R0, R140, RZ ;  /* 0x0000008c000a7210 */ /* 0x000fc40007f3e0ff */
[C---:B------:R-:W-:Y:S02]  /*14ce0*/  IADD3 R8, P0, R0.reuse, R141, RZ ;  /* 0x0000008d00087210 */ /* 0x040fe40007f1e0ff */
        /* <DEDUP_REMOVED lines=22> */
[----:B----4-:R-:W-:-:S02]  /*14e50*/  IMAD.MOV.U32 R2, RZ, RZ, 0x1 ;  /* 0x00000001ff027424 */ /* 0x010fc400078e00ff */
[----:B------:R-:W-:-:S03]  /*14e60*/  IMAD.MOV.U32 R3, RZ, RZ, 0x181f ;  /* 0x0000181fff037424 */ /* 0x000fc600078e00ff */
[----:B------:R3:W-:Y:S02]  /*14e70*/  STL [R1+0x10], R2 ;  /* 0x0000100201007387 */ /* 0x0007e40000100800 */
[----:B---3--:R-:W-:Y:S02]  /*14e80*/  MOV R2, 0x14ea0 ;  /* 0x00014ea000027802 */ /* 0x008fe40000000f00 */
[----:B-12---:R-:W-:Y:S05]  /*14e90*/  CALL.REL.NOINC `($__internal_97_$__cuda_sm70_shflsync_idx_p) ;  /* 0x0000270000007944 */ /* 0x006fea0003c00000 */
[----:B------:R-:W-:Y:S01]  /*14ea0*/  MOV R2, 0x1 ;  /* 0x0000000100027802 */ /* 0x000fe20000000f00 */
[----:B-----5:R-:W-:Y:S01]  /*14eb0*/  IMAD.MOV.U32 R4, RZ, RZ, R0 ;  /* 0x000000ffff047224 */ /* 0x020fe200078e0000 */
[----:B------:R-:W-:Y:S01]  /*14ec0*/  MOV R3, 0x181f ;  /* 0x0000181f00037802 */ /* 0x000fe20000000f00 */
[----:B------:R-:W-:Y:S02]  /*14ed0*/  IMAD.MOV.U32 R0, RZ, RZ, R22 ;  /* 0x000000ffff007224 */ /* 0x000fe400078e0016 */
[----:B------:R2:W-:Y:S02]  /*14ee0*/  STL [R1+0x10], R2 ;  /* 0x0000100201007387 */ /* 0x0005e40000100800 */
[----:B--2---:R-:W-:Y:S02]  /*14ef0*/  MOV R2, 0x14f10 ;  /* 0x00014f1000027802 */ /* 0x004fe40000000f00 */
[----:B-1----:R-:W-:Y:S05]  /*14f00*/  CALL.REL.NOINC `($__internal_97_$__cuda_sm70_shflsync_idx_p) ;  /* 0x0000269000007944 */ /* 0x002fea0003c00000 */
[C---:B------:R-:W-:Y:S02]  /*14f10*/  IADD3 R2, -R7.reuse, 0x10, RZ ;  /* 0x0000001007027810 */ /* 0x040fe40007ffe1ff */
[----:B------:R-:W-:-:S02]  /*14f20*/  ISETP.NE.U32.AND P2, PT, R7, RZ, PT ;  /* 0x000000ff0700720c */ /* 0x000fc40003f45070 */
[----:B------:R-:W-:Y:S02]  /*14f30*/  LOP3.LUT R2, R2, 0xf, RZ, 0xc0, !PT ;  /* 0x0000000f02027812 */ /* 0x000fe400078ec0ff */
[----:B------:R-:W-:Y:S02]  /*14f40*/  IADD3 R8, -R13, 0x10, RZ ;  /* 0x000000100d087810 */ /* 0x000fe40007ffe1ff */
[----:B------:R-:W-:Y:S02]  /*14f50*/  IADD3 R2, P1, P0, R2, R0, R140 ;  /* 0x0000000002027210 */ /* 0x000fe4000783e08c */
[----:B------:R-:W-:Y:S02]  /*14f60*/  LOP3.LUT R8, R8, 0xf, RZ, 0xc0, !PT ;  /* 0x0000000f08087812 */ /* 0x000fe400078ec0ff */
[----:B-----5:R-:W-:Y:S02]  /*14f70*/  IADD3.X R3, RZ, R4, R132, P1, P0 ;  /* 0x00000004ff037210 */ /* 0x020fe40000fe0484 */
[----:B------:R-:W-:-:S02]  /*14f80*/  IADD3 R6, -R12, 0x10, RZ ;  /* 0x000000100c067810 */ /* 0x000fc40007ffe1ff */
        /* <DEDUP_REMOVED lines=20> */
[----:B--2---:R-:W-:Y:S02]  /*150d0*/  IMAD.MOV.U32 R2, RZ, RZ, 0x2 ;  /* 0x00000002ff027424 */ /* 0x004fe400078e00ff */
[----:B------:R-:W-:-:S03]  /*150e0*/  IMAD.MOV.U32 R3, RZ, RZ, 0x181f ;  /* 0x0000181fff037424 */ /* 0x000fc600078e00ff */
[----:B------:R2:W-:Y:S02]  /*150f0*/  STL [R1+0x10], R2 ;  /* 0x0000100201007387 */ /* 0x0005e40000100800 */
[----:B--2---:R-:W-:Y:S02]  /*15100*/  MOV R2, 0x15120 ;  /* 0x0001512000027802 */ /* 0x004fe40000000f00 */
[----:B-1-3--:R-:W-:Y:S05]  /*15110*/  CALL.REL.NOINC `($__internal_97_$__cuda_sm70_shflsync_idx_p) ;  /* 0x0000248000007944 */ /* 0x00afea0003c00000 */
[----:B------:R-:W-:Y:S01]  /*15120*/  MOV R2, 0x2 ;  /* 0x0000000200027802 */ /* 0x000fe20000000f00 */
[----:B-----5:R-:W-:Y:S01]  /*15130*/  IMAD.MOV.U32 R4, RZ, RZ, R0 ;  /* 0x000000ffff047224 */ /* 0x020fe200078e0000 */
[----:B------:R-:W-:Y:S01]  /*15140*/  MOV R3, 0x181f ;  /* 0x0000181f00037802 */ /* 0x000fe20000000f00 */
[----:B------:R-:W-:Y:S02]  /*15150*/  IMAD.MOV.U32 R0, RZ, RZ, R22 ;  /* 0x000000ffff007224 */ /* 0x000fe400078e0016 */
[----:B------:R2:W-:Y:S02]  /*15160*/  STL [R1+0x10], R2 ;  /* 0x0000100201007387 */ /* 0x0005e40000100800 */
[----:B--2---:R-:W-:Y:S02]  /*15170*/  MOV R2, 0x15190 ;  /* 0x0001519000027802 */ /* 0x004fe40000000f00 */
[----:B-1----:R-:W-:Y:S05]  /*15180*/  CALL.REL.NOINC `($__internal_97_$__cuda_sm70_shflsync_idx_p) ;  /* 0x0000241000007944 */ /* 0x002fea0003c00000 */
[----:B-1---5:R-:W-:Y:S05]  /*15190*/  BRA `(.L_x_5967) ;  /* 0xfffefbd000007947 */ /* 0x022fea000383ffff */
.L_x_5924:
[----:B------:R1:W-:Y:S01]  /*151a0*/  STL [R1+0x10], RZ ;  /* 0x000010ff01007387 */ /* 0x0003e20000100800 */
[----:B------:R-:W-:Y:S01]  /*151b0*/  IMAD.MOV.U32 R0, RZ, RZ, R4 ;  /* 0x000000ffff007224 */ /* 0x000fe200078e0004 */
[----:B------:R-:W-:-:S02]  /*151c0*/  MOV R3, 0x1c1f ;  /* 0x00001c1f00037802 */ /* 0x000fc40000000f00 */
[----:B------:R-:W-:Y:S02]  /*151d0*/  MOV R2, 0x151f0 ;  /* 0x000151f000027802 */ /* 0x000fe40000000f00 */
[----:B-1----:R-:W-:Y:S05]  /*151e0*/  CALL.REL.NOINC `($__internal_97_$__cuda_sm70_shflsync_idx_p) ;  /* 0x000023b000007944 */ /* 0x002fea0003c00000 */
[----:B-1---5:R-:W-:Y:S05]  /*151f0*/  BRA `(.L_x_5968) ;  /* 0xfffefe3000007947 */ /* 0x022fea000383ffff */
.L_x_5925:
[----:B------:R-:W-:Y:S01]  /*15200*/  MOV R2, 0x1 ;  /* 0x0000000100027802 */ /* 0x000fe20000000f00 */
[----:B------:R-:W-:Y:S02]  /*15210*/  IMAD.MOV.U32 R0, RZ, RZ, R4 ;  /* 0x000000ffff007224 */ /* 0x000fe400078e0004 */
[----:B------:R-:W-:Y:S02]  /*15220*/  IMAD.MOV.U32 R3, RZ, RZ, 0x1c1f ;  /* 0x00001c1fff037424 */ /* 0x000fe400078e00ff */
[----:B------:R2:W-:Y:S02]  /*15230*/  STL [R1+0x10], R2 ;  /* 0x0000100201007387 */ /* 0x0005e40000100800 */
[----:B--2---:R-:W-:Y:S02]  /*15240*/  MOV R2, 0x15260 ;  /* 0x0001526000027802 */ /* 0x004fe40000000f00 */
[----:B-1----:R-:W-:Y:S05]  /*15250*/  CALL.REL.NOINC `($__internal_97_$__cuda_sm70_shflsync_idx_p) ;  /* 0x0000234000007944 */ /* 0x002fea0003c00000 */
[----:B-----5:R-:W-:Y:S01]  /*15260*/  IMAD.IADD R0, R5, 0x1, R0 ;  /* 0x0000000105007824 */ /* 0x020fe200078e0200 */
[----:B------:R-:W-:Y:S02]  /*15270*/  FMNMX.FTZ R133, R7, R8, !PT ;  /* 0x0000000807857209 */ /* 0x000fe40007810000 */
[----:B------:R-:W-:-:S02]  /*15280*/  MOV R2, 0x158a0 ;  /* 0x000158a000027802 */ /* 0x000fc40000000f00 */
[----:B------:R-:W-:Y:S01]  /*15290*/  IMNMX R6, R6, R0, PT ;  /* 0x0000000006067217 */ /* 0x000fe20003800200 */
[----:B------:R-:W-:Y:S01]  /*152a0*/  IMAD.MOV.U32 R0, RZ, RZ, 0x2 ;  /* 0x00000002ff007424 */ /* 0x000fe200078e00ff */
        /* <DEDUP_REMOVED lines=10> */
[----:B------:R-:W-:-:S02]  /*15350*/  FSEL R10, R75, -INF , P0 ;  /* 0xff8000004b0a7808 */ /* 0x000fc40000000000 */
[C---:B------:R-:W-:Y:S02]  /*15360*/  ISETP.GT.AND P1, PT, R6.reuse, 0x10, PT ;  /* 0x000000100600780c */ /* 0x040fe40003f24270 */
[----:B------:R-:W-:Y:S02]  /*15370*/  FMNMX.FTZ R24, R11, R24, !PT ;  /* 0x000000180b187209 */ /* 0x000fe40007810000 */
[----:B------:R-:W-:Y:S02]  /*15380*/  FMNMX.FTZ R133, R15, R133, !PT ;  /* 0x000000850f857209 */ /* 0x000fe40007810000 */
[----:B------:R-:W-:Y:S02]  /*15390*/  ISETP.GT.AND P0, PT, R6, 0x11, PT ;  /* 0x000000110600780c */ /* 0x000fe40003f04270 */
[----:B------:R-:W-:Y:S02]  /*153a0*/  FSEL R9, R70, -INF , P1 ;  /* 0xff80000046097808 */ /* 0x000fe40000800000 */
[----:B------:R-:W-:-:S02]  /*153b0*/  FMNMX.FTZ R24, R10, R24, !PT ;  /* 0x000000180a187209 */ /* 0x000fc40007810000 */
[----:B------:R-:W-:Y:S02]  /*153c0*/  FMNMX.FTZ R133, R16, R133, !PT ;  /* 0x0000008510857209 */ /* 0x000fe40007810000 */
[----:B------:R-:W-:Y:S02]  /*153d0*/  FSEL R13, R71, -INF , P0 ;  /* 0xff800000470d7808 */ /* 0x000fe40000000000 */
[----:B------:R-:W-:Y:S02]  /*153e0*/  ISETP.GT.AND P1, PT, R6, 0x18, PT ;  /* 0x000000180600780c */ /* 0x000fe40003f24270 */
[----:B------:R-:W-:Y:S02]  /*153f0*/  FMNMX.FTZ R24, R9, R24, !PT ;  /* 0x0000001809187209 */ /* 0x000fe40007810000 */
[----:B------:R-:W-:Y:S02]  /*15400*/  FMNMX.FTZ R133, R18, R133, !PT ;  /* 0x0000008512857209 */ /* 0x000fe40007810000 */
[----:B------:R-:W-:-:S02]  /*15410*/  ISETP.GT.AND P0, PT, R6, 0x19, PT ;  /* 0x000000190600780c */ /* 0x000fc40003f04270 */
[----:B------:R-:W-:Y:S02]  /*15420*/  FSEL R17, R62, -INF , P1 ;  /* 0xff8000003e117808 */ /* 0x000fe40000800000 */
[----:B------:R-:W-:Y:S02]  /*15430*/  FMNMX.FTZ R24, R13, R24, !PT ;  /* 0x000000180d187209 */ /* 0x000fe40007810000 */
[----:B------:R-:W-:Y:S02]  /*15440*/  FMNMX.FTZ R133, R20, R133, !PT ;  /* 0x0000008514857209 */ /* 0x000fe40007810000 */
[----:B------:R-:W-:Y:S02]  /*15450*/  FSEL R19, R63, -INF , P0 ;  /* 0xff8000003f137808 */ /* 0x000fe40000000000 */
[----:B------:R-:W-:Y:S02]  /*15460*/  ISETP.GT.AND P1, PT, R6, 0x20, PT ;  /* 0x000000200600780c */ /* 0x000fe40003f24270 */
[----:B------:R-:W-:-:S02]  /*15470*/  FMNMX.FTZ R24, R17, R24, !PT ;  /* 0x0000001811187209 */ /* 0x000fc40007810000 */
[----:B------:R-:W-:Y:S02]  /*15480*/  FMNMX.FTZ R133, R105, R133, !PT ;  /* 0x0000008569857209 */ /* 0x000fe40007810000 */
        /* <DEDUP_REMOVED lines=13> */
[C---:B------:R-:W-:Y:S02]  /*15560*/  ISETP.GT.AND P1, PT, R6.reuse, 0x30, PT ;  /* 0x000000300600780c */ /* 0x040fe40003f24270 */
        /* <DEDUP_REMOVED lines=47> */
[----:B------:R-:W-:Y:S01]  /*15860*/  FMNMX.FTZ R24, R89, R24, !PT ;  /* 0x0000001859187209 */ /* 0x000fe20007810000 */
[----:B------:R-:W-:-:S03]  /*15870*/  IMAD.MOV.U32 R132, RZ, RZ, R133 ;  /* 0x000000ffff847224 */ /* 0x000fc600078e0085 */
[----:B------:R-:W-:Y:S02]  /*15880*/  FMNMX.FTZ R24, R88, R24, !PT ;  /* 0x0000001858187209 */ /* 0x000fe40007810000 */
[----:B-1----:R-:W-:Y:S05]  /*15890*/  CALL.REL.NOINC `($__internal_96_$__cuda_sm70_shflsync_bfly_p) ;  /* 0x00001ca000007944 */ /* 0x002fea0003c00000 */
[----:B------:R-:W-:Y:S01]  /*158a0*/  FMNMX.FTZ R133, R133, R0, !PT ;  /* 0x0000000085857209 */ /* 0x000fe20007810000 */
[----:B------:R-:W-:Y:S01]  /*158b0*/  IMAD.MOV.U32 R0, RZ, RZ, 0x1 ;  /* 0x00000001ff007424 */ /* 0x000fe200078e00ff */
[----:B------:R-:W-:-:S03]  /*158c0*/  MOV R2, 0x158f0 ;  /* 0x000158f000027802 */ /* 0x000fc60000000f00 */
[----:B------:R-:W-:Y:S02]  /*158d0*/  IMAD.MOV.U32 R132, RZ, RZ, R133 ;  /* 0x000000ffff847224 */ /* 0x000fe400078e0085 */
[----:B------:R-:W-:Y:S05]  /*158e0*/  CALL.REL.NOINC `($__internal_96_$__cuda_sm70_shflsync_bfly_p) ;  /* 0x00001c5000007944 */ /* 0x000fea0003c00000 */
[----:B------:R-:W-:Y:S01]  /*158f0*/  FMNMX.FTZ R133, R133, R0, !PT ;  /* 0x0000000085857209 */ /* 0x000fe20007810000 */
[----:B------:R-:W-:Y:S01]  /*15900*/  IMAD.MOV.U32 R132, RZ, RZ, R24 ;  /* 0x000000ffff847224 */ /* 0x000fe200078e0018 */
[----:B------:R-:W-:Y:S01]  /*15910*/  MOV R2, 0x15940 ;  /* 0x0001594000027802 */ /* 0x000fe20000000f00 */
[----:B------:R-:W-:Y:S02]  /*15920*/  IMAD.MOV.U32 R0, RZ, RZ, 0x2 ;  /* 0x00000002ff007424 */ /* 0x000fe400078e00ff */
[----:B------:R-:W-:Y:S05]  /*15930*/  CALL.REL.NOINC `($__internal_96_$__cuda_sm70_shflsync_bfly_p) ;  /* 0x00001c0000007944 */ /* 0x000fea0003c00000 */
[----:B------:R-:W-:Y:S01]  /*15940*/  FMNMX.FTZ R24, R24, R0, !PT ;  /* 0x0000000018187209 */ /* 0x000fe20007810000 */
[----:B------:R-:W-:Y:S01]  /*15950*/  IMAD.MOV.U32 R0, RZ, RZ, 0x1 ;  /* 0x00000001ff007424 */ /* 0x000fe200078e00ff */
[----:B------:R-:W-:-:S03]  /*15960*/  MOV R2, 0x15990 ;  /* 0x0001599000027802 */ /* 0x000fc60000000f00 */
[----:B------:R-:W-:Y:S02]  /*15970*/  IMAD.MOV.U32 R132, RZ, RZ, R24 ;  /* 0x000000ffff847224 */ /* 0x000fe400078e0018 */
[----:B------:R-:W-:Y:S05]  /*15980*/  CALL.REL.NOINC `($__internal_96_$__cuda_sm70_shflsync_bfly_p) ;  /* 0x00001bb000007944 */ /* 0x000fea0003c00000 */
[----:B------:R-:W-:Y:S01]  /*15990*/  MOV R3, R0 ;  /* 0x0000000000037202 */ /* 0x000fe20000000f00 */
[----:B------:R-:W-:Y:S05]  /*159a0*/  BRA `(.L_x_5969) ;  /* 0xffff003000007947 */ /* 0x000fea000383ffff */
.L_x_5929:
[----:B------:R-:W-:Y:S01]  /*159b0*/  MOV R3, 0x181f ;  /* 0x0000181f00037802 */ /* 0x000fe20000000f00 */
[----:B------:R1:W-:Y:S01]  /*159c0*/  STL [R1+0x10], RZ ;  /* 0x000010ff01007387 */ /* 0x0003e20000100800 */
[----:B------:R-:W-:Y:S01]  /*159d0*/  MOV R2, 0x15a00 ;  /* 0x00015a0000027802 */ /* 0x000fe20000000f00 */
[----:B------:R-:W-:Y:S02]  /*159e0*/  IMAD.MOV.U32 R0, RZ, RZ, R5 ;  /* 0x000000ffff007224 */ /* 0x000fe400078e0005 */
[----:B-1----:R-:W-:Y:S05]  /*159f0*/  CALL.REL.NOINC `($__internal_97_$__cuda_sm70_shflsync_idx_p) ;  /* 0x00001ba000007944 */ /* 0x002fea0003c00000 */
[----:B-----5:R-:W-:Y:S01]  /*15a00*/  MOV R4, R0 ;  /* 0x0000000000047202 */ /* 0x020fe20000000f00 */
[----:B-1----:R-:W-:-:S05]  /*15a10*/  BRA `(.L_x_5970) ;  /* 0xffff25f000007947 */ /* 0x002fca000383ffff */
.L_x_5930:
[----:B------:R-:W-:Y:S01]  /*15a20*/  MOV R3, 0x181f ;  /* 0x0000181f00037802 */ /* 0x000fe20000000f00 */
[----:B------:R3:W-:Y:S01]  /*15a30*/  STL [R1+0x10], RZ ;  /* 0x000010ff01007387 */ /* 0x0007e20000100800 */
[----:B------:R-:W-:Y:S01]  /*15a40*/  MOV R2, 0x15a70 ;  /* 0x00015a7000027802 */ /* 0x000fe20000000f00 */
[----:B------:R-:W-:Y:S02]  /*15a50*/  IMAD.MOV.U32 R0, RZ, RZ, R6 ;  /* 0x000000ffff007224 */ /* 0x000fe400078e0006 */
[----:B-123--:R-:W-:Y:S05]  /*15a60*/  CALL.REL.NOINC `($__internal_97_$__cuda_sm70_shflsync_idx_p) ;  /* 0x00001b3000007944 */ /* 0x00efea0003c00000 */
[----:B------:R-:W2:Y:S01]  /*15a70*/  LDL R3, [R1] ;  /* 0x0000000001037983 */ /* 0x000ea20000100800 */
[----:B------:R-:W-:Y:S03]  /*15a80*/  IADD3 R20, P0, R0, R29, RZ ;  /* 0x0000001d00147210 */ /* 0x000fe60007f1e0ff */
        /* <DEDUP_REMOVED lines=26> */
[----:B---3--:R-:W-:Y:S02]  /*15c30*/  IMAD.MOV.U32 R2, RZ, RZ, 0x1 ;  /* 0x00000001ff027424 */ /* 0x008fe400078e00ff */
[----:B------:R-:W-:Y:S03]  /*15c40*/  IMAD.MOV.U32 R3, RZ, RZ, 0x181f ;  /* 0x0000181fff037424 */ /* 0x000fe600078e00ff */
        /* <DEDUP_REMOVED lines=38> */
[----:B--2---:R-:W-:Y:S02]  /*15eb0*/  IMAD.MOV.U32 R2, RZ, RZ, 0x2 ;  /* 0x00000002ff027424 */ /* 0x004fe400078e00ff */
[----:B------:R-:W-:Y:S03]  /*15ec0*/  IMAD.MOV.U32 R3, RZ, RZ, 0x181f ;  /* 0x0000181fff037424 */ /* 0x000fe600078e00ff */
[----:B------:R2:W-:Y:S02]  /*15ed0*/  STL [R1+0x10], R2 ;  /* 0x0000100201007387 */ /* 0x0005e40000100800 */
[----:B--2---:R-:W-:Y:S02]  /*15ee0*/  MOV R2, 0x15f00 ;  /* 0x00015f0000027802 */ /* 0x004fe40000000f00 */
[----:B-1----:R-:W-:Y:S05]  /*15ef0*/  CALL.REL.NOINC `($__internal_97_$__cuda_sm70_shflsync_idx_p) ;  /* 0x000016a000007944 */ /* 0x002fea0003c00000 */
[----:B------:R-:W-:Y:S01]  /*15f00*/  MOV R2, 0x2 ;  /* 0x0000000200027802 */ /* 0x000fe20000000f00 */
[----:B-----5:R-:W-:Y:S01]  /*15f10*/  IMAD.MOV.U32 R4, RZ, RZ, R0 ;  /* 0x000000ffff047224 */ /* 0x020fe200078e0000 */
[----:B------:R-:W-:Y:S01]  /*15f20*/  MOV R3, 0x181f ;  /* 0x0000181f00037802 */ /* 0x000fe20000000f00 */
[----:B------:R-:W-:Y:S02]  /*15f30*/  IMAD.MOV.U32 R0, RZ, RZ, R6 ;  /* 0x000000ffff007224 */ /* 0x000fe400078e0006 */
[----:B------:R2:W-:Y:S02]  /*15f40*/  STL [R1+0x10], R2 ;  /* 0x0000100201007387 */ /* 0x0005e40000100800 */
[----:B--2---:R-:W-:Y:S02]  /*15f50*/  MOV R2, 0x15f70 ;  /* 0x00015f7000027802 */ /* 0x004fe40000000f00 */
[----:B-1----:R-:W-:Y:S05]  /*15f60*/  CALL.REL.NOINC `($__internal_97_$__cuda_sm70_shflsync_idx_p) ;  /* 0x0000163000007944 */ /* 0x002fea0003c00000 */
[----:B-1---5:R-:W-:-:S05]  /*15f70*/  BRA `(.L_x_5971) ;  /* 0xffff233000007947 */ /* 0x022fca000383ffff */
.L_x_5933:
[----:B------:R-:W-:Y:S01]  /*15f80*/  MOV R3, 0x181f ;  /* 0x0000181f00037802 */ /* 0x000fe20000000f00 */
[----:B------:R2:W-:Y:S01]  /*15f90*/  STL [R1+0x10], RZ ;  /* 0x000010ff01007387 */ /* 0x0005e20000100800 */
[----:B------:R-:W-:Y:S01]  /*15fa0*/  MOV R2, 0x15fd0 ;  /* 0x00015fd000027802 */ /* 0x000fe20000000f00 */
[----:B------:R-:W-:Y:S02]  /*15fb0*/  IMAD.MOV.U32 R0, RZ, RZ, R133 ;  /* 0x000000ffff007224 */ /* 0x000fe400078e0085 */
[----:B-12---:R-:W-:Y:S05]  /*15fc0*/  CALL.REL.NOINC `($__internal_97_$__cuda_sm70_shflsync_idx_p) ;  /* 0x000015d000007944 */ /* 0x006fea0003c00000 */
[----:B------:R-:W-:Y:S01]  /*15fd0*/  MOV R132, R0 ;  /* 0x0000000000847202 */ /* 0x000fe20000000f00 */
[----:B-1---5:R-:W-:-:S05]  /*15fe0*/  BRA `(.L_x_5972) ;  /* 0xffff3b2000007947 */ /* 0x022fca000383ffff */
.L_x_5934:
[----:B------:R-:W-:Y:S01]  /*15ff0*/  MOV R3, 0x181f ;  /* 0x0000181f00037802 */ /* 0x000fe20000000f00 */
[----:B------:R4:W-:Y:S01]  /*16000*/  STL [R1+0x10], RZ ;  /* 0x000010ff01007387 */ /* 0x0009e20000100800 */
[----:B------:R-:W-:Y:S01]  /*16010*/  MOV R2, 0x16040 ;  /* 0x0001604000027802 */ /* 0x000fe20000000f00 */
[----:B------:R-:W-:Y:S02]  /*16020*/  IMAD.MOV.U32 R0, RZ, RZ, R184 ;  /* 0x000000ffff007224 */ /* 0x000fe400078e00b8 */
[----:B-1234-:R-:W-:Y:S05]  /*16030*/  CALL.REL.NOINC `($__internal_97_$__cuda_sm70_shflsync_idx_p) ;  /* 0x0000156000007944 */ /* 0x01efea0003c00000 */
[----:B------:R-:W2:Y:S01]  /*16040*/  LDL R3, [R1] ;  /* 0x0000000001037983 */ /* 0x000ea20000100800 */
[----:B------:R-:W-:Y:S03]  /*16050*/  IADD3 R190, P0, R0, R195, RZ ;  /* 0x000000c300be7210 */ /* 0x000fe60007f1e0ff */
[----:B------:R-:W3:Y:S02]  /*16060*/  LDL R2, [R1+0x20] ;  /* 0x0000200001027983 */ /* 0x000ee40000100800 */
[----:B------:R-:W-:Y:S02]  /*16070*/  IMAD.X R191, R132, 0x1, R185, P0 ;  /* 0x0000000184bf7824 */ /* 0x000fe400000e06b9 */
        /* <DEDUP_REMOVED lines=28> */
[----:B-12--5:R-:W-:Y:S05]  /*16240*/  CALL.REL.NOINC `($__internal_97_$__cuda_sm70_shflsync_idx_p) ;  /* 0x0000135000007944 */ /* 0x026fea0003c00000 */
[----:B------:R-:W-:Y:S01]  /*16250*/  MOV R2, 0x1 ;  /* 0x0000000100027802 */ /* 0x000fe20000000f00 */
[----:B------:R-:W-:Y:S01]  /*16260*/  IMAD.MOV.U32 R132, RZ, RZ, R0 ;  /* 0x000000ffff847224 */ /* 0x000fe200078e0000 */
[----:B------:R-:W-:Y:S01]  /*16270*/  MOV R3, 0x181f ;  /* 0x0000181f00037802 */ /* 0x000fe20000000f00 */
[----:B------:R-:W-:Y:S02]  /*16280*/  IMAD.MOV.U32 R0, RZ, RZ, R184 ;  /* 0x000000ffff007224 */ /* 0x000fe400078e00b8 */
[----:B------:R2:W-:Y:S02]  /*16290*/  STL [R1+0x10], R2 ;  /* 0x0000100201007387 */ /* 0x0005e40000100800 */
[----:B--2---:R-:W-:Y:S02]  /*162a0*/  MOV R2, 0x162c0 ;  /* 0x000162c000027802 */ /* 0x004fe40000000f00 */
[----:B-1---5:R-:W-:Y:S05]  /*162b0*/  CALL.REL.NOINC `($__internal_97_$__cuda_sm70_shflsync_idx_p) ;  /* 0x000012e000007944 */ /* 0x022fea0003c00000 */
[C---:B------:R-:W-:Y:S02]  /*162c0*/  IADD3 R2, -R189.reuse, 0x10, RZ ;  /* 0x00000010bd027810 */ /* 0x040fe40007ffe1ff */
        /* <DEDUP_REMOVED lines=31> */
[----:B-1---5:R-:W-:Y:S05]  /*164c0*/  CALL.REL.NOINC `($__internal_97_$__cuda_sm70_shflsync_idx_p) ;  /* 0x000010d000007944 */ /* 0x022fea0003c00000 */
[----:B------:R-:W-:Y:S01]  /*164d0*/  MOV R2, 0x2 ;  /* 0x0000000200027802 */ /* 0x000fe20000000f00 */
[----:B------:R-:W-:Y:S01]  /*164e0*/  IMAD.MOV.U32 R132, RZ, RZ, R0 ;  /* 0x000000ffff847224 */ /* 0x000fe200078e0000 */
[----:B------:R-:W-:Y:S01]  /*164f0*/  MOV R3, 0x181f ;  /* 0x0000181f00037802 */ /* 0x000fe20000000f00 */
[----:B------:R-:W-:Y:S02]  /*16500*/  IMAD.MOV.U32 R0, RZ, RZ, R184 ;  /* 0x000000ffff007224 */ /* 0x000fe400078e00b8 */
[----:B------:R2:W-:Y:S02]  /*16510*/  STL [R1+0x10], R2 ;  /* 0x0000100201007387 */ /* 0x0005e40000100800 */
[----:B--2---:R-:W-:Y:S02]  /*16520*/  MOV R2, 0x16540 ;  /* 0x0001654000027802 */ /* 0x004fe40000000f00 */
[----:B-1---5:R-:W-:Y:S05]  /*16530*/  CALL.REL.NOINC `($__internal_97_$__cuda_sm70_shflsync_idx_p) ;  /* 0x0000106000007944 */ /* 0x022fea0003c00000 */
[----:B-1---5:R-:W-:-:S05]  /*16540*/  BRA `(.L_x_5973) ;  /* 0xffff386000007947 */ /* 0x022fca000383ffff */
.L_x_5935:
[----:B------:R-:W-:Y:S01]  /*16550*/  MOV R3, 0x1c1f ;  /* 0x00001c1f00037802 */ /* 0x000fe20000000f00 */
[----:B------:R1:W-:Y:S01]  /*16560*/  STL [R1+0x10], RZ ;  /* 0x000010ff01007387 */ /* 0x0003e20000100800 */
[----:B------:R-:W-:Y:S01]  /*16570*/  MOV R2, 0x165a0 ;  /* 0x000165a000027802 */ /* 0x000fe20000000f00 */
[----:B------:R-:W-:Y:S02]  /*16580*/  IMAD.MOV.U32 R0, RZ, RZ, R132 ;  /* 0x000000ffff007224 */ /* 0x000fe400078e0084 */
[----:B-1----:R-:W-:Y:S05]  /*16590*/  CALL.REL.NOINC `($__internal_97_$__cuda_sm70_shflsync_idx_p) ;  /* 0x0000100000007944 */ /* 0x002fea0003c00000 */
[----:B-1---5:R-:W-:-:S05]  /*165a0*/  BRA `(.L_x_5974) ;  /* 0xffff3ac000007947 */ /* 0x022fca000383ffff */
.L_x_5936:
[----:B------:R-:W-:Y:S01]  /*165b0*/  MOV R2, 0x1 ;  /* 0x0000000100027802 */ /* 0x000fe20000000f00 */
[----:B------:R-:W-:Y:S02]  /*165c0*/  IMAD.MOV.U32 R0, RZ, RZ, R132 ;  /* 0x000000ffff007224 */ /* 0x000fe400078e0084 */
[----:B------:R-:W-:Y:S02]  /*165d0*/  IMAD.MOV.U32 R3, RZ, RZ, 0x1c1f ;  /* 0x00001c1fff037424 */ /* 0x000fe400078e00ff */
[----:B------:R2:W-:Y:S02]  /*165e0*/  STL [R1+0x10], R2 ;  /* 0x0000100201007387 */ /* 0x0005e40000100800 */
[----:B--2---:R-:W-:Y:S02]  /*165f0*/  MOV R2, 0x16610 ;  /* 0x0001661000027802 */ /* 0x004fe40000000f00 */
[----:B-1----:R-:W-:Y:S05]  /*16600*/  CALL.REL.NOINC `($__internal_97_$__cuda_sm70_shflsync_idx_p) ;  /* 0x00000f9000007944 */ /* 0x002fea0003c00000 */
        /* <DEDUP_REMOVED lines=99> */
[----:B-1----:R-:W-:Y:S05]  /*16c40*/  CALL.REL.NOINC `($__internal_96_$__cuda_sm70_shflsync_bfly_p) ;  /* 0x000008f000007944 */ /* 0x002fea0003c00000 */
[----:B------:R-:W-:Y:S01]  /*16c50*/  FMNMX.FTZ R132, R132, R0, !PT ;  /* 0x0000000084847209 */ /* 0x000fe20007810000 */
[----:B------:R-:W-:Y:S01]  /*16c60*/  IMAD.MOV.U32 R0, RZ, RZ, 0x1 ;  /* 0x00000001ff007424 */ /* 0x000fe200078e00ff */
[----:B------:R-:W-:Y:S02]  /*16c70*/  MOV R2, 0x16c90 ;  /* 0x00016c9000027802 */ /* 0x000fe40000000f00 */
        /* <DEDUP_REMOVED lines=8> */
[----:B------:R-:W-:Y:S02]  /*16d00*/  MOV R2, 0x16d20 ;  /* 0x00016d2000027802 */ /* 0x000fe40000000f00 */
[----:B------:R-:W-:Y:S05]  /*16d10*/  CALL.REL.NOINC `($__internal_96_$__cuda_sm70_shflsync_bfly_p) ;  /* 0x0000082000007944 */ /* 0x000fea0003c00000 */
[----:B------:R-:W-:-:S05]  /*16d20*/  BRA `(.L_x_5975) ;  /* 0xffff3cf000007947 */ /* 0x000fca000383ffff */
.L_x_5939:
[----:B-1----:R-:W-:Y:S01]  /*16d30*/  MOV R3, 0x181f ;  /* 0x0000181f00037802 */ /* 0x002fe20000000f00 */
[----:B------:R1:W-:Y:S01]  /*16d40*/  STL [R1+0x10], RZ ;  /* 0x000010ff01007387 */ /* 0x0003e20000100800 */
[----:B------:R-:W-:Y:S01]  /*16d50*/  MOV R2, 0x16d80 ;  /* 0x00016d8000027802 */ /* 0x000fe20000000f00 */
[----:B------:R-:W-:Y:S02]  /*16d60*/  IMAD.MOV.U32 R0, RZ, RZ, R6 ;  /* 0x000000ffff007224 */ /* 0x000fe400078e0006 */
[----:B-1----:R-:W-:Y:S05]  /*16d70*/  CALL.REL.NOINC `($__internal_97_$__cuda_sm70_shflsync_idx_p) ;  /* 0x0000082000007944 */ /* 0x002fea0003c00000 */
[----:B-1---5:R-:W-:-:S05]  /*16d80*/  BRA `(.L_x_5976) ;  /* 0xffff679000007947 */ /* 0x022fca000383ffff */
.L_x_5942:
[----:B------:R-:W-:Y:S01]  /*16d90*/  MOV R3, 0x181f ;  /* 0x0000181f00037802 */ /* 0x000fe20000000f00 */
[----:B------:R1:W-:Y:S01]  /*16da0*/  STL [R1+0x10], RZ ;  /* 0x000010ff01007387 */ /* 0x0003e20000100800 */
[----:B------:R-:W-:Y:S01]  /*16db0*/  MOV R2, 0x16de0 ;  /* 0x00016de000027802 */ /* 0x000fe20000000f00 */
[----:B------:R-:W-:Y:S02]  /*16dc0*/  IMAD.MOV.U32 R0, RZ, RZ, R133 ;  /* 0x000000ffff007224 */ /* 0x000fe400078e0085 */
[----:B-1----:R-:W-:Y:S05]  /*16dd0*/  CALL.REL.NOINC `($__internal_97_$__cuda_sm70_shflsync_idx_p) ;  /* 0x000007c000007944 */ /* 0x002fea0003c00000 */
[----:B------:R-:W-:Y:S01]  /*16de0*/  MOV R132, R0 ;  /* 0x0000000000847202 */ /* 0x000fe20000000f00 */
[----:B-1---5:R-:W-:-:S05]  /*16df0*/  BRA `(.L_x_5977) ;  /* 0xffff81c000007947 */ /* 0x022fca000383ffff */
.L_x_5943:
[----:B------:R-:W-:Y:S01]  /*16e00*/  MOV R3, 0x181f ;  /* 0x0000181f00037802 */ /* 0x000fe20000000f00 */
[----:B------:R3:W-:Y:S01]  /*16e10*/  STL [R1+0x10], RZ ;  /* 0x000010ff01007387 */ /* 0x0007e20000100800 */
[----:B------:R-:W-:Y:S01]  /*16e20*/  MOV R2, 0x16e50 ;  /* 0x00016e5000027802 */ /* 0x000fe20000000f00 */
[----:B------:R-:W-:Y:S02]  /*16e30*/  IMAD.MOV.U32 R0, RZ, RZ, R184 ;  /* 0x000000ffff007224 */ /* 0x000fe400078e00b8 */
[----:B-123--:R-:W-:Y:S05]  /*16e40*/  CALL.REL.NOINC `($__internal_97_$__cuda_sm70_shflsync_idx_p) ;  /* 0x0000075000007944 */ /* 0x00efea0003c00000 */
[----:B------:R-:W-:Y:S04]  /*16e50*/  IADD3 R2, -R252, 0x10, RZ ;  /* 0x00000010fc027810 */ /* 0x000fe80007ffe1ff */
        /* <DEDUP_REMOVED lines=23> */
[----:B-1-3-5:R-:W-:Y:S05]  /*16fd0*/  CALL.REL.NOINC `($__internal_97_$__cuda_sm70_shflsync_idx_p) ;  /* 0x000005c000007944 */ /* 0x02afea0003c00000 */
[----:B------:R-:W-:Y:S01]  /*16fe0*/  MOV R2, 0x1 ;  /* 0x0000000100027802 */ /* 0x000fe20000000f00 */
[----:B------:R-:W-:Y:S01]  /*16ff0*/  IMAD.MOV.U32 R132, RZ, RZ, R0 ;  /* 0x000000ffff847224 */ /* 0x000fe200078e0000 */
[----:B------:R-:W-:Y:S01]  /*17000*/  MOV R3, 0x181f ;  /* 0x0000181f00037802 */ /* 0x000fe20000000f00 */
[----:B------:R-:W-:Y:S02]  /*17010*/  IMAD.MOV.U32 R0, RZ, RZ, R184 ;  /* 0x000000ffff007224 */ /* 0x000fe400078e00b8 */
[----:B------:R2:W-:Y:S02]  /*17020*/  STL [R1+0x10], R2 ;  /* 0x0000100201007387 */ /* 0x0005e40000100800 */
[----:B--2---:R-:W-:Y:S02]  /*17030*/  MOV R2, 0x17050 ;  /* 0x0001705000027802 */ /* 0x004fe40000000f00 */
[----:B-1---5:R-:W-:Y:S05]  /*17040*/  CALL.REL.NOINC `($__internal_97_$__cuda_sm70_shflsync_idx_p) ;  /* 0x0000055000007944 */ /* 0x022fea0003c00000 */
        /* <DEDUP_REMOVED lines=33> */
.L_x_5944:
[----:B------:R-:W-:Y:S02]  /*17260*/  MOV R0, 0x2 ;  /* 0x0000000200007802 */ /* 0x000fe40000000f00 */
        /* <DEDUP_REMOVED lines=16> */
.L_x_5946:
[----:B------:R1:W5:Y:S01]  /*17370*/  LDL R132, [R1+0x14] ;  /* 0x0000140001847983 */ /* 0x0003620000100800 */
[----:B------:R-:W-:-:S02]  /*17380*/  MOV R0, 0x2 ;  /* 0x0000000200007802 */ /* 0x000fc40000000f00 */
[----:B------:R-:W-:Y:S02]  /*17390*/  MOV R2, 0x173b0 ;  /* 0x000173b000027802 */ /* 0x000fe40000000f00 */
[----:B-1---5:R-:W-:Y:S05]  /*173a0*/  CALL.REL.NOINC `($__internal_96_$__cuda_sm70_shflsync_bfly_p) ;  /* 0x0000019000007944 */ /* 0x022fea0003c00000 */
[----:B------:R-:W-:Y:S01]  /*173b0*/  MOV R4, R0 ;  /* 0x0000000000047202 */ /* 0x000fe20000000f00 */
[----:B------:R-:W-:Y:S05]  /*173c0*/  BRA `(.L_x_5980) ;  /* 0xffffa9e000007947 */ /* 0x000fea000383ffff */
.L_x_5947:
[----:B------:R-:W-:Y:S01]  /*173d0*/  IMAD.MOV.U32 R132, RZ, RZ, R4 ;  /* 0x000000ffff847224 */ /* 0x000fe200078e0004 */
[----:B------:R-:W-:Y:S02]  /*173e0*/  MOV R0, 0x1 ;  /* 0x0000000100007802 */ /* 0x000fe40000000f00 */
[----:B------:R-:W-:Y:S02]  /*173f0*/  MOV R2, 0x17410 ;  /* 0x0001741000027802 */ /* 0x000fe40000000f00 */
[----:B------:R-:W-:Y:S05]  /*17400*/  CALL.REL.NOINC `($__internal_96_$__cuda_sm70_shflsync_bfly_p) ;  /* 0x0000013000007944 */ /* 0x000fea0003c00000 */
[----:B------:R1:W5:Y:S01]  /*17410*/  LDL R132, [R1+0x24] ;  /* 0x0000240001847983 */ /* 0x0003620000100800 */
[----:B------:R-:W-:Y:S01]  /*17420*/  FADD.FTZ R4, R4, R0 ;  /* 0x0000000004047221 */ /* 0x000fe20000010000 */
[----:B------:R-:W-:Y:S02]  /*17430*/  MOV R0, 0x2 ;  /* 0x0000000200007802 */ /* 0x000fe40000000f00 */
[----:B------:R-:W-:Y:S02]  /*17440*/  MOV R2, 0x17460 ;  /* 0x0001746000027802 */ /* 0x000fe40000000f00 */
[----:B-1---5:R-:W-:Y:S05]  /*17450*/  CALL.REL.NOINC `($__internal_96_$__cuda_sm70_shflsync_bfly_p) ;  /* 0x000000e000007944 */ /* 0x022fea0003c00000 */
[----:B------:R-:W2:Y:S02]  /*17460*/  LDL.LU R2, [R1+0x24] ;  /* 0x0000240001027983 */ /* 0x000ea40000300800 */
[----:B--2---:R-:W-:Y:S01]  /*17470*/  FADD.FTZ R5, R2, R0 ;  /* 0x0000000002057221 */ /* 0x004fe20000010000 */
[----:B------:R-:W-:-:S02]  /*17480*/  MOV R0, 0x1 ;  /* 0x0000000100007802 */ /* 0x000fc40000000f00 */
[----:B------:R-:W-:Y:S02]  /*17490*/  MOV R2, 0x174c0 ;  /* 0x000174c000027802 */ /* 0x000fe40000000f00 */
[----:B------:R-:W-:Y:S02]  /*174a0*/  MOV R132, R5 ;  /* 0x0000000500847202 */ /* 0x000fe40000000f00 */
[----:B------:R-:W-:Y:S05]  /*174b0*/  CALL.REL.NOINC `($__internal_96_$__cuda_sm70_shflsync_bfly_p) ;  /* 0x0000008000007944 */ /* 0x000fea0003c00000 */
[----:B------:R-:W-:Y:S01]  /*174c0*/  MOV R3, R0 ;  /* 0x0000000000037202 */ /* 0x000fe20000000f00 */
[----:B------:R-:W-:Y:S05]  /*174d0*/  BRA `(.L_x_5981) ;  /* 0xffffa96000007947 */ /* 0x000fea000383ffff */
.L_x_5957:
[----:B------:R3:W-:Y:S01]  /*174e0*/  STL [R1+0x10], RZ ;  /* 0x000010ff01007387 */ /* 0x0007e20000100800 */
[----:B-1----:R-:W-:Y:S01]  /*174f0*/  IMAD.MOV.U32 R0, RZ, RZ, R14 ;  /* 0x000000ffff007224 */ /* 0x002fe200078e000e */
[----:B----4-:R-:W-:Y:S02]  /*17500*/  MOV R3, 0x1f ;  /* 0x0000001f00037802 */ /* 0x010fe40000000f00 */
[----:B--2---:R-:W-:Y:S02]  /*17510*/  MOV R2, 0x17530 ;  /* 0x0001753000027802 */ /* 0x004fe40000000f00 */
[----:B---3-5:R-:W-:Y:S05]  /*17520*/  CALL.REL.NOINC `($__internal_97_$__cuda_sm70_shflsync_idx_p) ;  /* 0x0000007000007944 */ /* 0x028fea0003c00000 */
[----:B-1---5:R-:W-:Y:S05]  /*17530*/  BRA `(.L_x_5982) ;  /* 0xffffd25000007947 */ /* 0x022fea000383ffff */
        .weak           $__internal_96_$__cuda_sm70_shflsync_bfly_p
        .type           $__internal_96_$__cuda_sm70_shflsync_bfly_p,@function
        .size           $__internal_96_$__cuda_sm70_shflsync_bfly_p,($__internal_97_$__cuda_sm70_shflsync_idx_p - $__internal_96_$__cuda_sm70_shflsync_bfly_p)
$__internal_96_$__cuda_sm70_shflsync_bfly_p:
[----:B------:R-:W-:Y:S02]  /*17540*/  MOV R185, 0xffffffff ;  /* 0xffffffff00b97802 */ /* 0x000fe40000000f00 */
[----:B------:R-:W-:Y:S02]  /*17550*/  MOV R3, 0x1f ;  /* 0x0000001f00037802 */ /* 0x000fe40000000f00 */
[----:B------:R-:W-:Y:S04]  /*17560*/  WARPSYNC R185 ;  /* 0x000000b900007348 */ /* 0x000fe80003800000 */
[----:B------:R1:W2:Y:S02]  /*17570*/  SHFL.BFLY PT, R0, R132, R0, R3 ;  /* 0x0c00000084007389 */ /* 0x0002a400000e0003 */
[----:B-1----:R-:W-:-:S04]  /*17580*/  MOV R3, 0x0 ;  /* 0x0000000000037802 */ /* 0x002fc80000000f00 */
[----:B--2---:R-:W-:Y:S05]  /*17590*/  RET.REL.NODEC R2 `(_ZN7cutlass13device_kernelIN5flash19enable_sm80_to_sm89INS1_16FlashAttnFwdSm80INS1_25CollectiveMainloopFwdSm80ILi8ELi1ELb0EN4cute5tupleIJNS5_1CILi128EEENS7_ILi96EEENS7_ILi256EEEEEELi256ENS_6half_tEfNS_4arch4Sm80ELb1ELb0ELb0ELb0ELb1ELb0ELb1ELb1EEENS1_21CollectiveEpilogueFwdINS6_IJS8_SA_S9_EEENS6_IJNS7_ILi1EEESI_SI_EEESC_SE_Li256ELb0ELb1ELb1ELb0EEENS1_30DynamicPersistentTileSchedulerILi256ELi256ELb1ELb1ELb0EEEEEEEEEvNT_6ParamsE) ;  /* 0xfffe8a6002007950 */ /* 0x004fea0003c3ffff */
        .weak           $__internal_97_$__cuda_sm70_shflsync_idx_p
        .type           $__internal_97_$__cuda_sm70_shflsync_idx_p,@function
        .size           $__internal_97_$__cuda_sm70_shflsync_idx_p,(.L_x_6587 - $__internal_97_$__cuda_sm70_shflsync_idx_p)
$__internal_97_$__cuda_sm70_shflsync_idx_p:
        /* <DEDUP_REMOVED lines=9> */
[----:B--2---:R-:W-:Y:S05]  /*17630*/  RET.REL.NODEC R2 `(_ZN7cutlass13device_kernelIN5flash19enable_sm80_to_sm89INS1_16FlashAttnFwdSm80INS1_25CollectiveMainloopFwdSm80ILi8ELi1ELb0EN4cute5tupleIJNS5_1CILi128EEENS7_ILi96EEENS7_ILi256EEEEEELi256ENS_6half_tEfNS_4arch4Sm80ELb1ELb0ELb0ELb0ELb1ELb0ELb1ELb1EEENS1_21CollectiveEpilogueFwdINS6_IJS8_SA_S9_EEENS6_IJNS7_ILi1EEESI_SI_EEESC_SE_Li256ELb0ELb1ELb1ELb0EEENS1_30DynamicPersistentTileSchedulerILi256ELi256ELb1ELb1ELb0EEEEEEEEEvNT_6ParamsE) ;  /* 0xfffe89c002007950 */ /* 0x004fea0003c3ffff */
.L_x_5983:
        /* <DEDUP_REMOVED lines=12> */
.L_x_6587:


//--------------------- .text._ZN7cutlass13device_kernelIN5flash19enable_sm80_to_sm89INS1_16FlashAttnFwdSm80INS1_25CollectiveMainloopFwdSm80ILi8ELi1ELb0EN4cute5tupleIJNS5_1CILi128EEENS7_ILi64EEENS7_ILi256EEEEEELi256ENS_6half_tEfNS_4arch4Sm80ELb1ELb0ELb0ELb1ELb1ELb0ELb1ELb1EEENS1_21CollectiveEpilogueFwdINS6_IJS8_SA_S9_EEENS6_IJNS7_ILi1EEESI_SI_EEESC_SE_Li256ELb1ELb1ELb1ELb0EEENS1_36VarlenDynamicPersistentTileSchedulerILi128ELi64ELi256ELi256ELb1ELb1ELb0ELb1ELb1ELb1EEEEEEEEEvNT_6ParamsE --------------------------
	.section	.text._ZN7cutlass13device_kernelIN5flash19enable_sm80_to_sm89INS1_16FlashAttnFwdSm80INS1_25CollectiveMainloopFwdSm80ILi8ELi1ELb0EN4cute5tupleIJNS5_1CILi128EEENS7_ILi64EEENS7_ILi256EEEEEELi256ENS_6half_tEfNS_4arch4Sm80ELb1ELb0ELb0ELb1ELb1ELb0ELb1ELb1EEENS1_21CollectiveEpilogueFwdINS6_IJS8_SA_S9_EEENS6_IJNS7_ILi1EEESI_SI_EEESC_SE_Li256ELb1ELb1ELb1ELb0EEENS1_36VarlenDynamicPersistentTileSchedulerILi128ELi64ELi256ELi256ELb1ELb1ELb0ELb1ELb1ELb1EEEEEEEEEvNT_6ParamsE,"ax",@progbits
	.sectioninfo	@"SHI_REGISTERS=255"
	.align	128
.text._ZN7cutlass13device_kernelIN5flash19enable_sm80_to_sm89INS1_16FlashAttnFwdSm80INS1_25CollectiveMainloopFwdSm80ILi8ELi1ELb0EN4cute5tupleIJNS5_1CILi128EEENS7_ILi64EEENS7_ILi256EEEEEELi256ENS_6half_tEfNS_4arch4Sm80ELb1ELb0ELb0ELb1ELb1ELb0ELb1ELb1EEENS1_21CollectiveEpilogueFwdINS6_IJS8_SA_S9_EEENS6_IJNS7_ILi1EEESI_SI_EEESC_SE_Li256ELb1ELb1ELb1ELb0EEENS1_36VarlenDynamicPersistentTileSchedulerILi128ELi64ELi256ELi256ELb1ELb1ELb0ELb1ELb1ELb1EEEEEEEEEvNT_6ParamsE:
        .type           _ZN7cutlass13device_kernelIN5flash19enable_sm80_to_sm89INS1_16FlashAttnFwdSm80INS1_25CollectiveMainloopFwdSm80ILi8ELi1ELb0EN4cute5tupleIJNS5_1CILi128EEENS7_ILi64EEENS7_ILi256EEEEEELi256ENS_6half_tEfNS_4arch4Sm80ELb1ELb0ELb0ELb1ELb1ELb0ELb1ELb1EEENS1_21CollectiveEpilogueFwdINS6_IJS8_SA_S9_EEENS6_IJNS7_ILi1EEESI_SI_EEESC_SE_Li256ELb1ELb1ELb1ELb0EEENS1_36VarlenDynamicPersistentTileSchedulerILi128ELi64ELi256ELi256ELb1ELb1ELb0ELb1ELb1ELb1EEEEEEEEEvNT_6ParamsE,@function
        .size           _ZN7cutlass13device_kernelIN5flash19enable_sm80_to_sm89INS1_16FlashAttnFwdSm80INS1_25CollectiveMainloopFwdSm80ILi8ELi1ELb0EN4cute5tupleIJNS5_1CILi128EEENS7_ILi64EEENS7_ILi256EEEEEELi256ENS_6half_tEfNS_4arch4Sm80ELb1ELb0ELb0ELb1ELb1ELb0ELb1ELb1EEENS1_21CollectiveEpilogueFwdINS6_IJS8_SA_S9_EEENS6_IJNS7_ILi1EEESI_SI_EEESC_SE_Li256ELb1ELb1ELb1ELb0EEENS1_36VarlenDynamicPersistentTileSchedulerILi128ELi64ELi256ELi256ELb1ELb1ELb0ELb1ELb1ELb1EEEEEEEEEvNT_6ParamsE,(.L_x_6590 - _ZN7cutlass13device_kernelIN5flash19enable_sm80_to_sm89INS1_16FlashAttnFwdSm80INS1_25CollectiveMainloopFwdSm80ILi8ELi1ELb0EN4cute5tupleIJNS5_1CILi128EEENS7_ILi64EEENS7_ILi256EEEEEELi256ENS_6half_tEfNS_4arch4Sm80ELb1ELb0ELb0ELb1ELb1ELb0ELb1ELb1EEENS1_21CollectiveEpilogueFwdINS6_IJS8_SA_S9_EEENS6_IJNS7_ILi1EEESI_SI_EEESC_SE_Li256ELb1ELb1ELb1ELb0EEENS1_36VarlenDynamicPersistentTileSchedulerILi128ELi64ELi256ELi256ELb1ELb1ELb0ELb1ELb1ELb1EEEEEEEEEvNT_6ParamsE)
        .other          _ZN7cutlass13device_kernelIN5flash19enable_sm80_to_sm89INS1_16FlashAttnFwdSm80INS1_25CollectiveMainloopFwdSm80ILi8ELi1ELb0EN4cute5tupleIJNS5_1CILi128EEENS7_ILi64EEENS7_ILi256EEEEEELi256ENS_6half_tEfNS_4arch4Sm80ELb1ELb0ELb0ELb1ELb1ELb0ELb1ELb1EEENS1_21CollectiveEpilogueFwdINS6_IJS8_SA_S9_EEENS6_IJNS7_ILi1EEESI_SI_EEESC_SE_Li256ELb1ELb1ELb1ELb0EEENS1_36VarlenDynamicPersistentTileSchedulerILi128ELi64ELi256ELi256ELb1ELb1ELb0ELb1ELb1ELb1EEEEEEEEEvNT_6ParamsE,@"STO_CUDA_ENTRY STV_DEFAULT"
_ZN7cutlass13device_kernelIN5flash19enable_sm80_to_sm89INS1_16FlashAttnFwdSm80INS1_25CollectiveMainloopFwdSm80ILi8ELi1ELb0EN4cute5tupleIJNS5_1CILi128EEENS7_ILi64EEENS7_ILi256EEEEEELi256ENS_6half_tEfNS_4arch4Sm80ELb1ELb0ELb0ELb1ELb1ELb0ELb1ELb1EEENS1_21CollectiveEpilogueFwdINS6_IJS8_SA_S9_EEENS6_IJNS7_ILi1EEESI_SI_EEESC_SE_Li256ELb1ELb1ELb1ELb0EEENS1_36VarlenDynamicPersistentTileSchedulerILi128ELi64ELi256ELi256ELb1ELb1ELb0ELb1ELb1ELb1EEEEEEEEEvNT_6ParamsE:
        /* <DEDUP_REMOVED lines=52> */
.L_x_5989:
        /* <DEDUP_REMOVED lines=16> */
.L_x_6106:
        /* <DEDUP_REMOVED lines=16> */
.L_x_6107:
[----:B---3--:R-:W-:-:S05]  /*0540*/  IMAD R0, R0, c[0x0][0x538], RZ ;  /* 0x00014e0000007a24 */ /* 0x008fca00078e02ff */
[----:B------:R-:W-:-:S04]  /*0550*/  IADD3 R6, R0, R6, RZ ;  /* 0x0000000600067210 */ /* 0x000fc80007ffe0ff */
[----:B------:R-:W-:-:S13]  /*0560*/  ISETP.GT.AND P0, PT, R6, UR4, PT ;  /* 0x0000000406007c0c */ /* 0x000fda000bf04270 */
[----:B-12---:R-:W-:Y:S05]  /*0570*/  @!P0 BRA `(.L_x_5989) ;  /* 0xfffffdc000008947 */ /* 0x006fea000383ffff */
.L_x_5985:
[----:B------:R-:W-:-:S05]  /*0580*/  IADD3 R10, -R0, R6, RZ ;  /* 0x00000006000a7210 */ /* 0x000fca0007ffe1ff */
[----:B------:R-:W-:-:S05]  /*0590*/  IMAD R0, R4, c[0x0][0x538], R10 ;  /* 0x00014e0004007a24 */ /* 0x000fca00078e020a */
[----:B------:R-:W-:Y:S01]  /*05a0*/  ISETP.GT.AND P0, PT, R0, UR4, PT ;  /* 0x0000000400007c0c */ /* 0x000fe2000bf04270 */
[----:B------:R-:W-:-:S12]  /*05b0*/  BRA.DIV ~URZ, `(.L_x_5990) ;  /* 0x000138c27f007947 */ /* 0x000fd8000b800000 */
[----:B------:R-:W-:-:S04]  /*05c0*/  VOTE.ANY R6, PT, !P0 ;  /* 0x0000000000067806 */ /* 0x000fc800040e0100 */
.L_x_6108:
[----:B------:R-:W1:Y:S02]  /*05d0*/  POPC R0, R6 ;  /* 0x0000000600007309 */ /* 0x000e640000000000 */
[----:B-12---:R-:W-:Y:S01]  /*05e0*/  IADD3 R243, R0, R7, RZ ;  /* 0x0000000700f37210 */ /* 0x006fe20007ffe0ff */
[----:B------:R-:W-:Y:S05]  /*05f0*/  BRA.DIV ~URZ, `(.L_x_5991) ;  /* 0x000138d27f007947 */ /* 0x000fea000b800000 */
[----:B------:R1:W2:Y:S01]  /*0600*/  SHFL.IDX PT, R12, R9, R0, 0x1f ;  /* 0x00001f00090c7589 */ /* 0x0002a200000e0000 */
[----:B------:R-:W-:-:S03]  /*0610*/  MOV R5, RZ ;  /* 0x000000ff00057202 */ /* 0x000fc60000000f00 */
[----:B------:R1:W3:Y:S04]  /*0620*/  SHFL.IDX PT, R9, R8, R0, 0x1f ;  /* 0x00001f0008097589 */ /* 0x0002e800000e0000 */
.L_x_6109:
[----:B------:R-:W-:Y:S01]  /*0630*/  ISETP.NE.AND P0, PT, R6, RZ, PT ;  /* 0x000000ff0600720c */ /* 0x000fe20003f05270 */
[----:B------:R-:W-:-:S12]  /*0640*/  BSSY B0, `(.L_x_5992) ;  /* 0x0000005000007945 */ /* 0x000fd80003800000 */
[----:B------:R-:W-:Y:S05]  /*0650*/  @!P0 BRA `(.L_x_5993) ;  /* 0x0000003000008947 */ /* 0x000fea0003800000 */
[----:B-1----:R-:W-:Y:S01]  /*0660*/  IADD3 R0, R0, -0x1, RZ ;  /* 0xffffffff00007810 */ /* 0x002fe20007ffe0ff */
[----:B------:R-:W-:Y:S05]  /*0670*/  BRA.DIV ~URZ, `(.L_x_5994) ;  /* 0x000139327f007947 */ /* 0x000fea000b800000 */
[----:B------:R1:W4:Y:S02]  /*0680*/  SHFL.IDX PT, R5, R4, R0, 0x1f ;  /* 0x00001f0004057589 */ /* 0x00032400000e0000 */
.L_x_5993:
[----:B------:R-:W-:Y:S05]  /*0690*/  BSYNC B0 ;  /* 0x0000000000007941 */ /* 0x000fea0003800000 */
.L_x_5992:
        /* <DEDUP_REMOVED lines=67> */
.L_x_5996:
        /* <DEDUP_REMOVED lines=68> */
.L_x_5997:
[----:B------:R-:W-:Y:S05]  /*0f10*/  BSYNC B0 ;  /* 0x0000000000007941 */ /* 0x000fea0003800000 */
.L_x_5995:
[----:B------:R-:W-:-:S04]  /*0f20*/  LOP3.LUT R0, RZ, R0, RZ, 0x33, !PT ;  /* 0x00000000ff007212 */ /* 0x000fc800078e33ff */
[----:B------:R-:W-:Y:S01]  /*0f30*/  IADD3 R241, R0, R12, RZ ;  /* 0x0000000c00f17210 */ /* 0x000fe20007ffe0ff */
[----:B------:R-:W-:Y:S05]  /*0f40*/  BRA `(.L_x_5998) ;  /* 0x0000004000007947 */ /* 0x000fea0003800000 */
.L_x_5986:
[----:B--2---:R-:W-:Y:S01]  /*0f50*/  IMAD.MOV.U32 R241, RZ, RZ, RZ ;  /* 0x000000fffff17224 */ /* 0x004fe200078e00ff */
[----:B------:R-:W-:Y:S01]  /*0f60*/  MOV R242, RZ ;  /* 0x000000ff00f27202 */ /* 0x000fe20000000f00 */
[----:B------:R-:W-:Y:S01]  /*0f70*/  IMAD.U32 R240, RZ, RZ, UR4 ;  /* 0x00000004fff07e24 */ /* 0x000fe2000f8e00ff */
[----:B------:R-:W-:Y:S02]  /*0f80*/  MOV R243, c[0x0][0x53c] ;  /* 0x00014f0000f37a02 */ /* 0x000fe40000000f00 */
.L_x_5998:
[----:B------:R-:W-:Y:S01]  /*0f90*/  ISETP.NE.AND P0, PT, R13, RZ, PT ;  /* 0x000000ff0d00720c */ /* 0x000fe20003f05270 */
[----:B------:R-:W-:-:S12]  /*0fa0*/  WARPSYNC 0xffffffff ;  /* 0xffffffff00007948 */ /* 0x000fd80003800000 */
[----:B------:R1:W-:Y:S04]  /*0fb0*/  @!P0 STS.128 [0x20100], R240 ;  /* 0x020100f0ff008388 */ /* 0x0003e80000000c00 */
[----:B------:R-:W-:Y:S06]  /*0fc0*/  BAR.ARV 0x5, 0x100 ;  /* 0x0144000000007b1d */ /* 0x000fec0000002000 */
.L_x_5984:
        /* <DEDUP_REMOVED lines=189> */
.L_x_6105:
        /* <DEDUP_REMOVED lines=32> */
.L_x_5999:
[----:B------:R-:W-:-:S04]  /*1da0*/  ISETP.NE.U32.AND P1, PT, RZ, c[0x0][0x368], PT ;  /* 0x0000da00ff007a0c */ /* 0x000fc80003f25070 */
[----:B------:R-:W-:-:S13]  /*1db0*/  ISETP.NE.AND.EX P1, PT, RZ, c[0x0][0x36c], PT, P1 ;  /* 0x0000db00ff007a0c */ /* 0x000fda0003f25310 */
[----:B------:R-:W-:Y:S05]  /*1dc0*/  @!P1 BRA `(.L_x_6000) ;  /* 0x0000004000009947 */ /* 0x000fea0003800000 */
[----:B-1----:R-:W-:-:S04]  /*1dd0*/  IADD3 R2, P1, R252, c[0x0][0x368], RZ ;  /* 0x0000da00fc027a10 */ /* 0x002fc80007f3e0ff */
[----:B------:R-:W-:-:S05]  /*1de0*/  IADD3.X R3, R13, c[0x0][0x36c], RZ, P1, !PT ;  /* 0x0000db000d037a10 */ /* 0x000fca0000ffe4ff */
[----:B------:R1:W5:Y:S01]  /*1df0*/  LDG.E R0, [R2.64] ;  /* 0x0000000602007981 */ /* 0x000362000c1e1900 */
[----:B------:R-:W-:Y:S05]  /*1e00*/  BRA `(.L_x_6001) ;  /* 0x0000008000007947 */ /* 0x000fea0003800000 */
.L_x_6000:
        /* <DEDUP_REMOVED lines=8> */
.L_x_6001:
        /* <DEDUP_REMOVED lines=59> */
.L_x_6003:
[----:B------:R-:W-:Y:S05]  /*2240*/  BSYNC B0 ;  /* 0x0000000000007941 */ /* 0x000fea0003800000 */
.L_x_6002:
        /* <DEDUP_REMOVED lines=77> */
[----:B------:R-:W-:Y:S01]  /*2720*/  IMAD.IADD R5, R227, 0x1, R239 ;  /* 0x00000001e3057824 */ /* 0x000fe200078e02ef */
        /* <DEDUP_REMOVED lines=34> */
[----:B------:R-:W-:Y:S01]  /*2950*/  LEA.HI.X R5, R2, c[0x0][0x164], R0, 0x1, P0 ;  /* 0x0000590002057a11 */ /* 0x000fe200000f0c00 */
[----:B------:R-:W-:Y:S01]  /*2960*/  @!P1 IMAD.MOV.U32 R15, RZ, RZ, R251 ;  /* 0x000000ffff0f9224 */ /* 0x000fe200078e00fb */
[----:B------:R-:W-:Y:S05]  /*2970*/  BRA.DIV ~URZ, `(.L_x_6005) ;  /* 0x000116a27f007947 */ /* 0x000fea000b800000 */
[----:B------:R1:W2:Y:S02]  /*2980*/  SHFL.IDX PT, R4, R5, RZ, 0x181f ;  /* 0x00181fff05047589 */ /* 0x0002a400000e0000 */
.L_x_6110:
[----:B------:R-:W-:Y:S05]  /*2990*/  BRA.DIV ~URZ, `(.L_x_6006) ;  /* 0x000116f27f007947 */ /* 0x000fea000b800000 */
[----:B------:R3:W4:Y:S02]  /*29a0*/  SHFL.IDX PT, R0, R14, RZ, 0x181f ;  /* 0x00181fff0e007589 */ /* 0x00072400000e0000 */
.L_x_6111:
[----:B------:R-:W-:Y:S01]  /*29b0*/  IMAD R13, R214, c[0x0][0x2c4], RZ ;  /* 0x0000b100d60d7a24 */ /* 0x000fe200078e02ff */
[----:B------:R-:W-:Y:S01]  /*29c0*/  IADD3 R12, R249, R239, RZ ;  /* 0x000000eff90c7210 */ /* 0x000fe20007ffe0ff */
[----:B------:R-:W-:Y:S03]  /*29d0*/  BSSY B0, `(.L_x_6007) ;  /* 0x0000016000007945 */ /* 0x000fe60003800000 */
[----:B------:R-:W-:-:S13]  /*29e0*/  ISETP.GE.AND P0, PT, R12, R13, PT ;  /* 0x0000000d0c00720c */ /* 0x000fda0003f06270 */
[----:B------:R-:W-:Y:S05]  /*29f0*/  @P0 BRA `(.L_x_6008) ;  /* 0x0000013000000947 */ /* 0x000fea0003800000 */
[----:B------:R-:W-:Y:S02]  /*2a00*/  SHF.R.S32.HI R2, RZ, 0x1f, R218 ;  /* 0x0000001fff027819 */ /* 0x000fe400000114da */
[CC--:B----4-:R-:W-:Y:S02]  /*2a10*/  LEA R10, P1, R218.reuse, R0.reuse, 0x1 ;  /* 0x00000000da0a7211 */ /* 0x0d0fe400078208ff */
        /* <DEDUP_REMOVED lines=17> */
.L_x_6008:
[----:B------:R-:W-:Y:S05]  /*2b30*/  BSYNC B0 ;  /* 0x0000000000007941 */ /* 0x000fea0003800000 */
.L_x_6007:
[----:B------:R-:W-:Y:S05]  /*2b40*/  BRA.DIV ~URZ, `(.L_x_6009) ;  /* 0x000115b27f007947 */ /* 0x000fea000b800000 */
[----:B--2---:R2:W1:Y:S04]  /*2b50*/  SHFL.IDX PT, R4, R5, 0x1, 0x181f ;  /* 0x00381f0005047f89 */ /* 0x00446800000e0000 */
[----:B----4-:R2:W4:Y:S02]  /*2b60*/  SHFL.IDX PT, R0, R14, 0x1, 0x181f ;  /* 0x00381f000e007f89 */ /* 0x01052400000e0000 */
.L_x_6112:
[----:B------:R-:W-:Y:S01]  /*2b70*/  IADD3 R2, R12, 0x20, RZ ;  /* 0x000000200c027810 */ /* 0x000fe20007ffe0ff */
[----:B------:R-:W-:Y:S03]  /*2b80*/  BSSY B0, `(.L_x_6010) ;  /* 0x0000016000007945 */ /* 0x000fe60003800000 */
[----:B------:R-:W-:-:S13]  /*2b90*/  ISETP.GE.AND P0, PT, R2, R13, PT ;  /* 0x0000000d0200720c */ /* 0x000fda0003f06270 */
[----:B------:R-:W-:Y:S05]  /*2ba0*/  @P0 BRA `(.L_x_6011) ;  /* 0x0000013000000947 */ /* 0x000fea0003800000 */
[----:B------:R-:W-:Y:S02]  /*2bb0*/  SHF.R.S32.HI R3, RZ, 0x1f, R218 ;  /* 0x0000001fff037819 */ /* 0x000fe400000114da */
[CC--:B----4-:R-:W-:Y:S02]  /*2bc0*/  LEA R10, P1, R218.reuse, R0.reuse, 0x1 ;  /* 0x00000000da0a7211 */ /* 0x0d0fe400078208ff */
        /* <DEDUP_REMOVED lines=17> */
.L_x_6011:
[----:B------:R-:W-:Y:S05]  /*2ce0*/  BSYNC B0 ;  /* 0x0000000000007941 */ /* 0x000fea0003800000 */
.L_x_6010:
[----:B------:R-:W-:Y:S05]  /*2cf0*/  BRA.DIV ~URZ, `(.L_x_6012) ;  /* 0x000114d27f007947 */ /* 0x000fea000b800000 */
[----:B-1----:R1:W2:Y:S02]  /*2d00*/  SHFL.IDX PT, R4, R5, 0x2, 0x181f ;  /* 0x00581f0005047f89 */ /* 0x0022a400000e0000 */
.L_x_6113:
[----:B------:R-:W-:Y:S05]  /*2d10*/  BRA.DIV ~URZ, `(.L_x_6013) ;  /* 0x000115227f007947 */ /* 0x000fea000b800000 */
[----:B----4-:R4:W1:Y:S02]  /*2d20*/  SHFL.IDX PT, R0, R14, 0x2, 0x181f ;  /* 0x00581f000e007f89 */ /* 0x01086400000e0000 */
.L_x_6114:
[----:B------:R-:W-:Y:S01]  /*2d30*/  IADD3 R2, R12, 0x40, RZ ;  /* 0x000000400c027810 */ /* 0x000fe20007ffe0ff */
[----:B------:R-:W-:Y:S03]  /*2d40*/  BSSY B0, `(.L_x_6014) ;  /* 0x0000016000007945 */ /* 0x000fe60003800000 */
[----:B------:R-:W-:-:S13]  /*2d50*/  ISETP.GE.AND P0, PT, R2, R13, PT ;  /* 0x0000000d0200720c */ /* 0x000fda0003f06270 */
[----:B------:R-:W-:Y:S05]  /*2d60*/  @P0 BRA `(.L_x_6015) ;  /* 0x0000013000000947 */ /* 0x000fea0003800000 */
[----:B------:R-:W-:Y:S02]  /*2d70*/  SHF.R.S32.HI R3, RZ, 0x1f, R218 ;  /* 0x0000001fff037819 */ /* 0x000fe400000114da */
[CC--:B-1----:R-:W-:Y:S02]  /*2d80*/  LEA R10, P1, R218.reuse, R0.reuse, 0x1 ;  /* 0x00000000da0a7211 */ /* 0x0c2fe400078208ff */
        /* <DEDUP_REMOVED lines=17> */
.L_x_6015:
[----:B------:R-:W-:Y:S05]  /*2ea0*/  BSYNC B0 ;  /* 0x0000000000007941 */ /* 0x000fea0003800000 */
.L_x_6014:
[----:B------:R-:W-:Y:S05]  /*2eb0*/  BRA.DIV ~URZ, `(.L_x_6016) ;  /* 0x000113f27f007947 */ /* 0x000fea000b800000 */
[----:B--2---:R2:W3:Y:S04]  /*2ec0*/  SHFL.IDX PT, R4, R5, 0x3, 0x181f ;  /* 0x00781f0005047f89 */ /* 0x0044e800000e0000 */
[----:B-1----:R2:W1:Y:S02]  /*2ed0*/  SHFL.IDX PT, R0, R14, 0x3, 0x181f ;  /* 0x00781f000e007f89 */ /* 0x00246400000e0000 */
.L_x_6115:
        /* <DEDUP_REMOVED lines=156> */
[----:B------:R-:W1:Y:S04]  /*38a0*/  LDSM.16.M88.4 R36, [R201+0x800] ;  /* 0x00080000c924783b */ /* 0x000e680000000200 */
[----:B------:R-:W2:Y:S04]  /*38b0*/  LDSM.16.M88.4 R32, [R201] ;  /* 0x00000000c920783b */ /* 0x000ea80000000200 */
[----:B------:R-:W-:Y:S04]  /*38c0*/  LDSM.16.M88.4 R44, [R201+0x1000] ;  /* 0x00100000c92c783b */ /* 0x000fe80000000200 */
[----:B------:R-:W3:Y:S04]  /*38d0*/  LDSM.16.M88.4 R56, [R201+0x1800] ;  /* 0x00180000c938783b */ /* 0x000ee80000000200 */
[----:B------:R-:W-:Y:S04]  /*38e0*/  LDSM.16.M88.4 R8, [R209] ;  /* 0x00000000d108783b */ /* 0x000fe80000000200 */
[----:B------:R-:W-:Y:S04]  /*38f0*/  LDSM.16.M88.4 R52, [R200] ;  /* 0x00000000c834783b */ /* 0x000fe80000000200 */
[----:B------:R-:W4:Y:S04]  /*3900*/  LDSM.16.M88.4 R48, [R200+0x800] ;  /* 0x00080000c830783b */ /* 0x000f280000000200 */
[----:B------:R-:W5:Y:S04]  /*3910*/  LDSM.16.M88.4 R68, [R200+0x1000] ;  /* 0x00100000c844783b */ /* 0x000f680000000200 */
        /* <DEDUP_REMOVED lines=30> */
[C---:B------:R-:W-:Y:S08]  /*3b00*/  HMMA.16816.F32 R64, R8.reuse, R48, R28 ;  /* 0x000000300840723c */ /* 0x040ff0000000181c */
[----:B------:R-:W-:Y:S03]  /*3b10*/  HMMA.16816.F32 R48, R8, R50, R20 ;  /* 0x000000320830723c */ /* 0x000fe60000001814 */
[----:B------:R1:W-:Y:S01]  /*3b20*/  LDGSTS.E.BYPASS.LTC128B.128 [R215+0x5100], [R16.64], !P1 ;  /* 0x0510000010d77fae */ /* 0x0003e2000c901d46 */
[----:B------:R-:W-:-:S03]  /*3b30*/  ISETP.GT.AND P1, PT, R227, 0x3f, PT ;  /* 0x0000003fe300780c */ /* 0x000fc60003f24270 */
[----:B------:R2:W-:Y:S01]  /*3b40*/  LDGSTS.E.BYPASS.LTC128B.128 [R215+0x7100], [R2.64], !P6 ;  /* 0x0710000002d77fae */ /* 0x0005e2000f101d46 */
[C---:B------:R-:W-:Y:S03]  /*3b50*/  HMMA.16816.F32 R72, R8.reuse, R52, R40 ;  /* 0x000000340848723c */ /* 0x040fe60000001828 */
[----:B------:R-:W-:Y:S04]  /*3b60*/  LDSM.16.M88.4 R4, [R211] ;  /* 0x00000000d304783b */ /* 0x000fe80000000200 */
[----:B----4-:R-:W4:Y:S01]  /*3b70*/  LDSM.16.M88.4 R24, [R203] ;  /* 0x00000000cb18783b */ /* 0x010f220000000200 */
[C---:B-----5:R-:W-:Y:S03]  /*3b80*/  HMMA.16816.F32 R40, R8.reuse, R68, R36 ;  /* 0x000000440828723c */ /* 0x060fe60000001824 */
[----:B------:R-:W5:Y:S04]  /*3b90*/  LDSM.16.M88.4 R20, [R203+0x800] ;  /* 0x00080000cb14783b */ /* 0x000f680000000200 */
[----:B------:R-:W-:Y:S01]  /*3ba0*/  LDSM.16.M88.4 R36, [R203+0x1800] ;  /* 0x00180000cb24783b */ /* 0x000fe20000000200 */
[C---:B------:R-:W-:Y:S03]  /*3bb0*/  HMMA.16816.F32 R52, R8.reuse, R54, R32 ;  /* 0x000000360834723c */ /* 0x040fe60000001820 */
[----:B------:R-:W-:Y:S04]  /*3bc0*/  LDSM.16.M88.4 R84, [R201+0x3800] ;  /* 0x00380000c954783b */ /* 0x000fe80000000200 */
[----:B-1----:R-:W1:Y:S01]  /*3bd0*/  LDSM.16.M88.4 R16, [R203+0x1000] ;  /* 0x00100000cb10783b */ /* 0x002e620000000200 */
[----:B---3--:R-:W-:Y:S01]  /*3be0*/  HMMA.16816.F32 R12, R8, R70, R44 ;  /* 0x00000046080c723c */ /* 0x008fe2000000182c */
[----:B--2---:R-:W-:-:S02]  /*3bf0*/  IADD3 R2, R200, 0x6000, RZ ;  /* 0x00006000c8027810 */ /* 0x004fc40007ffe0ff */
[----:B------:R-:W-:Y:S03]  /*3c00*/  LDSM.16.M88.4 R68, [R201+0x3000] ;  /* 0x00300000c944783b */ /* 0x000fe60000000200 */
[----:B------:R-:W-:Y:S02]  /*3c10*/  IMAD.IADD R202, R2, 0x1, R0 ;  /* 0x0000000102ca7824 */ /* 0x000fe400078e0200 */
[C---:B------:R-:W-:Y:S01]  /*3c20*/  HMMA.16816.F32 R32, R8.reuse, R76, R60 ;  /* 0x0000004c0820723c */ /* 0x040fe2000000183c */
[----:B------:R-:W0:Y:S04]  /*3c30*/  LDGDEPBAR ;  /* 0x00000000000079af */ /* 0x000e280000000000 */
[----:B------:R-:W-:Y:S03]  /*3c40*/  LDSM.16.M88.4 R60, [R202+-0x6000] ;  /* 0xffa00000ca3c783b */ /* 0x000fe60000000200 */
[----:B------:R-:W-:Y:S01]  /*3c50*/  HMMA.16816.F32 R28, R8, R78, R56 ;  /* 0x0000004e081c723c */ /* 0x000fe20000001838 */
[----:B------:R-:W2:Y:S04]  /*3c60*/  LDSM.16.M88.4 R8, [R210] ;  /* 0x00000000d208783b */ /* 0x000ea80000000200 */
[----:B------:R-:W3:Y:S03]  /*3c70*/  LDSM.16.M88.4 R76, [R202+-0x5800] ;  /* 0xffa80000ca4c783b */ /* 0x000ee60000000200 */
[C---:B----4-:R-:W-:Y:S01]  /*3c80*/  HMMA.16816.F32 R44, R4.reuse, R24, R72 ;  /* 0x00000018042c723c */ /* 0x050fe20000001848 */
[----:B------:R-:W4:Y:S04]  /*3c90*/  LDSM.16.M88.4 R80, [R202+-0x5000] ;  /* 0xffb00000ca50783b */ /* 0x000f280000000200 */
[----:B------:R-:W2:Y:S03]  /*3ca0*/  LDSM.16.M88.4 R88, [R202+-0x4800] ;  /* 0xffb80000ca58783b */ /* 0x000ea60000000200 */
[C---:B------:R-:W-:Y:S01]  /*3cb0*/  HMMA.16816.F32 R52, R4.reuse, R26, R52 ;  /* 0x0000001a0434723c */ /* 0x040fe20000001834 */
[----:B------:R-:W-:Y:S07]  /*3cc0*/  LDSM.16.M88.4 R72, [R200+0x3000] ;  /* 0x00300000c848783b */ /* 0x000fee0000000200 */
[C---:B-----5:R-:W-:Y:S01]  /*3cd0*/  HMMA.16816.F32 R56, R4.reuse, R20, R64 ;  /* 0x000000140438723c */ /* 0x060fe20000001840 */
[----:B------:R-:W-:Y:S07]  /*3ce0*/  LDSM.16.M88.4 R64, [R201+0x2800] ;  /* 0x00280000c940783b */ /* 0x000fee0000000200 */
[C---:B------:R-:W-:Y:S08]  /*3cf0*/  HMMA.16816.F32 R48, R4.reuse, R22, R48 ;  /* 0x000000160430723c */ /* 0x040ff00000001830 */
[C---:B-1----:R-:W-:Y:S08]  /*3d00*/  HMMA.16816.F32 R40, R4.reuse, R16, R40 ;  /* 0x000000100428723c */ /* 0x042ff00000001828 */
[C---:B------:R-:W-:Y:S08]  /*3d10*/  HMMA.16816.F32 R20, R4.reuse, R18, R12 ;  /* 0x000000120414723c */ /* 0x040ff0000000180c */
[C---:B------:R-:W-:Y:S08]  /*3d20*/  HMMA.16816.F32 R16, R4.reuse, R36, R32 ;  /* 0x000000240410723c */ /* 0x040ff00000001820 */
[----:B------:R-:W-:Y:S01]  /*3d30*/  HMMA.16816.F32 R12, R4, R38, R28 ;  /* 0x00000026040c723c */ /* 0x000fe2000000181c */
[----:B------:R-:W-:Y:S04]  /*3d40*/  LDSM.16.M88.4 R4, [R208+0x4000] ;  /* 0x00400000d004783b */ /* 0x000fe80000000200 */
[----:B------:R-:W1:Y:S03]  /*3d50*/  LDSM.16.M88.4 R28, [R201+0x2000] ;  /* 0x00200000c91c783b */ /* 0x000e660000000200 */
[C---:B--2---:R-:W-:Y:S08]  /*3d60*/  HMMA.16816.F32 R24, R8.reuse, R60, R44 ;  /* 0x0000003c0818723c */ /* 0x044ff0000000182c */
[C---:B------:R-:W-:Y:S01]  /*3d70*/  HMMA.16816.F32 R32, R8.reuse, R62, R52 ;  /* 0x0000003e0820723c */ /* 0x040fe20000001834 */
[----:B------:R-:W-:Y:S07]  /*3d80*/  LDSM.16.M88.4 R60, [R200+0x2800] ;  /* 0x00280000c83c783b */ /* 0x000fee0000000200 */
[C---:B---3--:R-:W-:Y:S01]  /*3d90*/  HMMA.16816.F32 R44, R8.reuse, R76, R56 ;  /* 0x0000004c082c723c */ /* 0x048fe20000001838 */
[----:B------:R-:W-:Y:S07]  /*3da0*/  LDSM.16.M88.4 R56, [R200+0x2000] ;  /* 0x00200000c838783b */ /* 0x000fee0000000200 */
[C---:B------:R-:W-:Y:S01]  /*3db0*/  HMMA.16816.F32 R48, R8.reuse, R78, R48 ;  /* 0x0000004e0830723c */ /* 0x040fe20000001830 */
[----:B------:R-:W-:Y:S07]  /*3dc0*/  LDSM.16.M88.4 R76, [R203+0x3800] ;  /* 0x00380000cb4c783b */ /* 0x000fee0000000200 */
[C---:B----4-:R-:W-:Y:S08]  /*3dd0*/  HMMA.16816.F32 R40, R8.reuse, R80, R40 ;  /* 0x000000500828723c */ /* 0x050ff00000001828 */
[C---:B------:R-:W-:Y:S01]  /*3de0*/  HMMA.16816.F32 R36, R8.reuse, R82, R20 ;  /* 0x000000520824723c */ /* 0x040fe20000001814 */
[----:B------:R-:W-:Y:S07]  /*3df0*/  LDSM.16.M88.4 R80, [R200+0x3800] ;  /* 0x00380000c850783b */ /* 0x000fee0000000200 */
[C---:B------:R-:W-:Y:S08]  /*3e00*/  HMMA.16816.F32 R16, R8.reuse, R88, R16 ;  /* 0x000000580810723c */ /* 0x040ff00000001810 */
[----:B------:R-:W-:Y:S01]  /*3e10*/  HMMA.16816.F32 R12, R8, R90, R12 ;  /* 0x0000005a080c723c */ /* 0x000fe2000000180c */
[----:B------:R-:W2:Y:S07]  /*3e20*/  LDSM.16.M88.4 R8, [R209+0x4000] ;  /* 0x00400000d108783b */ /* 0x000eae0000000200 */
[C---:B-1----:R-:W-:Y:S01]  /*3e30*/  HMMA.16816.F32 R20, R4.reuse, R28, R24 ;  /* 0x0000001c0414723c */ /* 0x042fe20000001818 */
[----:B------:R-:W-:Y:S07]  /*3e40*/  LDSM.16.M88.4 R24, [R203+0x2000] ;  /* 0x00200000cb18783b */ /* 0x000fee0000000200 */
[C---:B------:R-:W-:Y:S08]  /*3e50*/  HMMA.16816.F32 R28, R4.reuse, R30, R32 ;  /* 0x0000001e041c723c */ /* 0x040ff00000001820 */
[C---:B------:R-:W-:Y:S08]  /*3e60*/  HMMA.16816.F32 R32, R4.reuse, R64, R44 ;  /* 0x000000400420723c */ /* 0x040ff0000000182c */
[C---:B------:R-:W-:Y:S01]  /*3e70*/  HMMA.16816.F32 R44, R4.reuse, R66, R48 ;  /* 0x00000042042c723c */ /* 0x040fe20000001830 */
[----:B------:R-:W-:Y:S04]  /*3e80*/  LDSM.16.M88.4 R48, [R203+0x2800] ;  /* 0x00280000cb30783b */ /* 0x000fe80000000200 */
[----:B------:R-:W-:Y:S03]  /*3e90*/  LDSM.16.M88.4 R64, [R203+0x3000] ;  /* 0x00300000cb40783b */ /* 0x000fe60000000200 */
[C---:B------:R-:W-:Y:S01]  /*3ea0*/  HMMA.16816.F32 R52, R4.reuse, R68, R40 ;  /* 0x000000440434723c */ /* 0x040fe20000001828 */
[----:B------:R-:W-:Y:S07]  /*3eb0*/  LDSM.16.M88.4 R40, [R202+-0x4000] ;  /* 0xffc00000ca28783b */ /* 0x000fee0000000200 */
[C---:B------:R-:W-:Y:S01]  /*3ec0*/  HMMA.16816.F32 R36, R4.reuse, R70, R36 ;  /* 0x000000460424723c */ /* 0x040fe20000001824 */
[----:B------:R-:W-:Y:S07]  /*3ed0*/  LDSM.16.M88.4 R68, [R202+-0x3000] ;  /* 0xffd00000ca44783b */ /* 0x000fee0000000200 */
[C---:B------:R-:W-:Y:S08]  /*3ee0*/  HMMA.16816.F32 R16, R4.reuse, R84, R16 ;  /* 0x000000540410723c */ /* 0x040ff00000001810 */
[----:B------:R-:W-:Y:S01]  /*3ef0*/  HMMA.16816.F32 R12, R4, R86, R12 ;  /* 0x00000056040c723c */ /* 0x000fe2000000180c */
[----:B------:R-:W1:Y:S04]  /*3f00*/  LDSM.16.M88.4 R4, [R211+0x4000] ;  /* 0x00400000d304783b */ /* 0x000e680000000200 */
[----:B------:R-:W-:Y:S03]  /*3f10*/  LDSM.16.M88.4 R84, [R202+-0x800] ;  /* 0xfff80000ca54783b */ /* 0x000fe60000000200 */
[C---:B--2---:R-:W-:Y:S08]  /*3f20*/  HMMA.16816.F32 R20, R8.reuse, R56, R20 ;  /* 0x000000380814723c */ /* 0x044ff00000001814 */
[C---:B------:R-:W-:Y:S01]  /*3f30*/  HMMA.16816.F32 R28, R8.reuse, R58, R28 ;  /* 0x0000003a081c723c */ /* 0x040fe2000000181c */
[----:B------:R-:W-:Y:S07]  /*3f40*/  LDSM.16.M88.4 R56, [R201+0x4800] ;  /* 0x00480000c938783b */ /* 0x000fee0000000200 */
[C---:B------:R-:W-:Y:S08]  /*3f50*/  HMMA.16816.F32 R32, R8.reuse, R60, R32 ;  /* 0x0000003c0820723c */ /* 0x040ff00000001820 */
[C---:B------:R-:W-:Y:S01]  /*3f60*/  HMMA.16816.F32 R44, R8.reuse, R62, R44 ;  /* 0x0000003e082c723c */ /* 0x040fe2000000182c */
[----:B------:R-:W-:Y:S07]  /*3f70*/  LDSM.16.M88.4 R60, [R202+-0x3800] ;  /* 0xffc80000ca3c783b */ /* 0x000fee0000000200 */
[C---:B------:R-:W-:Y:S08]  /*3f80*/  HMMA.16816.F32 R52, R8.reuse, R72, R52 ;  /* 0x000000480834723c */ /* 0x040ff00000001834 */
[C---:B------:R-:W-:Y:S01]  /*3f90*/  HMMA.16816.F32 R36, R8.reuse, R74, R36 ;  /* 0x0000004a0824723c */ /* 0x040fe20000001824 */
[----:B------:R-:W-:Y:S07]  /*3fa0*/  LDSM.16.M88.4 R72, [R202+-0x2800] ;  /* 0xffd80000ca48783b */ /* 0x000fee0000000200 */
        /* <DEDUP_REMOVED lines=29> */
[----:B------:R-:W4:Y:S03]  /*4180*/  LDSM.16.M88.4 R72, [R200+0x5000] ;  /* 0x00500000c848783b */ /* 0x000f260000000200 */
[C---:B-1----:R-:W-:Y:S08]  /*4190*/  HMMA.16816.F32 R20, R4.reuse, R24, R20 ;  /* 0x000000180414723c */ /* 0x042ff00000001814 */
[C---:B------:R-:W-:Y:S08]  /*41a0*/  HMMA.16816.F32 R28, R4.reuse, R26, R28 ;  /* 0x0000001a041c723c */ /* 0x040ff0000000181c */
[C---:B------:R-:W-:Y:S08]  /*41b0*/  HMMA.16816.F32 R32, R4.reuse, R56, R32 ;  /* 0x000000380420723c */ /* 0x040ff00000001820 */
[C---:B------:R-:W-:Y:S01]  /*41c0*/  HMMA.16816.F32 R44, R4.reuse, R58, R44 ;  /* 0x0000003a042c723c */ /* 0x040fe2000000182c */
[----:B------:R-:W-:Y:S07]  /*41d0*/  LDSM.16.M88.4 R56, [R203+0x4800] ;  /* 0x00480000cb38783b */ /* 0x000fee0000000200 */
[C---:B------:R-:W-:Y:S08]  /*41e0*/  HMMA.16816.F32 R52, R4.reuse, R64, R52 ;  /* 0x000000400434723c */ /* 0x040ff00000001834 */
[C---:B------:R-:W-:Y:S01]  /*41f0*/  HMMA.16816.F32 R36, R4.reuse, R66, R36 ;  /* 0x000000420424723c */ /* 0x040fe20000001824 */
[----:B------:R-:W-:Y:S07]  /*4200*/  LDSM.16.M88.4 R64, [R202+-0x1800] ;  /* 0xffe80000ca40783b */ /* 0x000fee0000000200 */
[C---:B---3--:R-:W-:Y:S08]  /*4210*/  HMMA.16816.F32 R24, R4.reuse, R76, R16 ;  /* 0x0000004c0418723c */ /* 0x048ff00000001810 */
[----:B------:R-:W-:Y:S01]  /*4220*/  HMMA.16816.F32 R12, R4, R78, R12 ;  /* 0x0000004e040c723c */ /* 0x000fe2000000180c */
[----:B------:R-:W1:Y:S04]  /*4230*/  LDSM.16.M88.4 R4, [R211+0x8000] ;  /* 0x00800000d304783b */ /* 0x000e680000000200 */
[----:B------:R-:W3:Y:S03]  /*4240*/  LDSM.16.M88.4 R76, [R203+0x5800] ;  /* 0x00580000cb4c783b */ /* 0x000ee60000000200 */
[C---:B--2---:R-:W-:Y:S08]  /*4250*/  HMMA.16816.F32 R20, R8.reuse, R48, R20 ;  /* 0x000000300814723c */ /* 0x044ff00000001814 */
[C---:B------:R-:W-:Y:S01]  /*4260*/  HMMA.16816.F32 R16, R8.reuse, R50, R28 ;  /* 0x000000320810723c */ /* 0x040fe2000000181c */
[----:B------:R-:W-:Y:S07]  /*4270*/  LDSM.16.M88.4 R48, [R202+-0x2000] ;  /* 0xffe00000ca30783b */ /* 0x000fee0000000200 */
[C---:B------:R-:W-:Y:S08]  /*4280*/  HMMA.16816.F32 R32, R8.reuse, R60, R32 ;  /* 0x0000003c0820723c */ /* 0x040ff00000001820 */
[C---:B------:R-:W-:Y:S01]  /*4290*/  HMMA.16816.F32 R44, R8.reuse, R62, R44 ;  /* 0x0000003e082c723c */ /* 0x040fe2000000182c */
[----:B------:R-:W-:Y:S07]  /*42a0*/  LDSM.16.M88.4 R60, [R201+0x6000] ;  /* 0x00600000c93c783b */ /* 0x000fee0000000200 */
[C---:B----4-:R-:W-:Y:S08]  /*42b0*/  HMMA.16816.F32 R52, R8.reuse, R72, R52 ;  /* 0x000000480834723c */ /* 0x050ff00000001834 */
[C---:B------:R-:W-:Y:S01]  /*42c0*/  HMMA.16816.F32 R28, R8.reuse, R74, R36 ;  /* 0x0000004a081c723c */ /* 0x040fe20000001824 */
[----:B------:R-:W-:Y:S07]  /*42d0*/  LDSM.16.M88.4 R72, [R202+-0x1000] ;  /* 0xfff00000ca48783b */ /* 0x000fee0000000200 */
        /* <DEDUP_REMOVED lines=30> */
[C---:B------:R-:W-:Y:S01]  /*44c0*/  HMMA.16816.F32 R36, R4.reuse, R62, R24 ;  /* 0x0000003e0424723c */ /* 0x040fe20000001818 */
[----:B------:R-:W-:Y:S07]  /*44d0*/  LDSM.16.M88.4 R60, [R203+0x6000] ;  /* 0x00600000cb3c783b */ /* 0x000fee0000000200 */
[C---:B------:R-:W-:Y:S01]  /*44e0*/  HMMA.16816.F32 R28, R4.reuse, R70, R16 ;  /* 0x00000046041c723c */ /* 0x040fe20000001810 */
[----:B------:R-:W-:Y:S07]  /*44f0*/  LDSM.16.M88.4 R68, [R203+0x6800] ;  /* 0x00680000cb44783b */ /* 0x000fee0000000200 */
[C---:B---3--:R-:W-:Y:S01]  /*4500*/  HMMA.16816.F32 R24, R4.reuse, R76, R52 ;  /* 0x0000004c0418723c */ /* 0x048fe20000001834 */
        /* <DEDUP_REMOVED lines=14> */
[----:B------:R-:W-:Y:S07]  /*45f0*/  LDSM.16.M88.4 R56, [R202] ;  /* 0x00000000ca38783b */ /* 0x000fee0000000200 */
[C---:B------:R-:W-:Y:S08]  /*4600*/  HMMA.16816.F32 R20, R12.reuse, R74, R20 ;  /* 0x0000004a0c14723c */ /* 0x040ff00000001814 */
[C---:B----4-:R-:W-:Y:S08]  /*4610*/  HMMA.16816.F32 R16, R12.reuse, R84, R16 ;  /* 0x000000540c10723c */ /* 0x050ff00000001810 */
        /* <DEDUP_REMOVED lines=22> */
[----:B------:R-:W-:Y:S01]  /*4780*/  IMAD R2, R92, 0x40, R229 ;  /* 0x000000405c027824 */ /* 0x000fe200078e02e5 */
[----:B------:R-:W-:-:S04]  /*4790*/  MOV R216, RZ ;  /* 0x000000ff00d87202 */ /* 0x000fc80000000f00 */
        /* <DEDUP_REMOVED lines=26> */
.L_x_6116:
        /* <DEDUP_REMOVED lines=26> */
.L_x_6117:
        /* <DEDUP_REMOVED lines=27> */
.L_x_6018:
[----:B------:R-:W-:Y:S05]  /*4c90*/  BSYNC B0 ;  /* 0x0000000000007941 */ /* 0x000fea0003800000 */
.L_x_6017:
        /* <DEDUP_REMOVED lines=12> */
.L_x_6118:
        /* <DEDUP_REMOVED lines=45> */
[----:B------:R-:W-:Y:S02]  /*5030*/  FMNMX.FTZ R0, R10, R0, !PT ;  /* 0x000000000a007209 */ /* 0x000fe40007810000 */
[----:B------:R-:W-:Y:S02]  /*5040*/  FSEL R14, R38, -INF , P0 ;  /* 0xff800000260e7808 */ /* 0x000fe40000000000 */
[----:B------:R-:W-:Y:S02]  /*5050*/  FMNMX.FTZ R2, R6, R9, !PT ;  /* 0x0000000906027209 */ /* 0x000fe40007810000 */
[----:B------:R-:W-:-:S02]  /*5060*/  FSEL R13, R39, -INF , P2 ;  /* 0xff800000270d7808 */ /* 0x000fc40001000000 */
[----:B------:R-:W-:Y:S02]  /*5070*/  FMNMX.FTZ R0, R11, R0, !PT ;  /* 0x000000000b007209 */ /* 0x000fe40007810000 */
        /* <DEDUP_REMOVED lines=57> */
.L_x_6119:
[C---:B------:R-:W-:Y:S01]  /*5410*/  FMUL.FTZ R2, R133.reuse, c[0x0][0x2d0] ;  /* 0x0000b40085027a20 */ /* 0x040fe20000410000 */
[----:B------:R-:W-:Y:S01]  /*5420*/  FSETP.NEU.FTZ.AND P0, PT, R133, -INF , PT ;  /* 0xff8000008500780b */ /* 0x000fe20003f1d000 */
[----:B------:R-:W-:Y:S01]  /*5430*/  WARPSYNC 0xffffffff ;  /* 0xffffffff00007948 */ /* 0x000fe20003800000 */
[----:B------:R-:W-:Y:S01]  /*5440*/  LDSM.16.MT88.4 R36, [R204+0x800] ;  /* 0x00080000cc24783b */ /* 0x000fe20000004200 */
[----:B------:R-:W-:Y:S02]  /*5450*/  IADD3 R217, R217, -0x2, RZ ;  /* 0xfffffffed9d97810 */ /* 0x000fe40007ffe0ff */
[----:B------:R-:W-:Y:S01]  /*5460*/  FSEL R2, R2, RZ, P0 ;  /* 0x000000ff02027208 */ /* 0x000fe20000000000 */
[----:B------:R-:W-:Y:S04]  /*5470*/  LDSM.16.MT88.4 R44, [R207] ;  /* 0x00000000cf2c783b */ /* 0x000fe80000004200 */
        /* <DEDUP_REMOVED lines=321> */
.L_x_6034:
        /* <DEDUP_REMOVED lines=31> */
[C---:B------:R-:W-:Y:S01]  /*6a80*/  SHF.L.U64.HI R23, R223.reuse, 0x1, R7 ;  /* 0x00000001df177819 */ /* 0x040fe20000010207 */
        /* <DEDUP_REMOVED lines=11> */
.L_x_6120:
        /* <DEDUP_REMOVED lines=26> */
.L_x_6121:
        /* <DEDUP_REMOVED lines=27> */
.L_x_6025:
[----:B------:R-:W-:Y:S05]  /*6e90*/  BSYNC B0 ;  /* 0x0000000000007941 */ /* 0x000fea0003800000 */
.L_x_6024:
        /* <DEDUP_REMOVED lines=220> */
[----:B------:R-:W-:Y:S01]  /*7c60*/  IMAD.MOV.U32 R0, RZ, RZ, R2 ;  /* 0x000000ffff007224 */ /* 0x000fe200078e0002 */
        /* <DEDUP_REMOVED lines=25> */
.L_x_6122:
[----:B------:R-:W-:-:S05]  /*7e00*/  BRA.DIV ~URZ, `(.L_x_6031) ;  /* 0x0000d1f27f007947 */ /* 0x000fca000b800000 */
[----:B------:R-:W3:Y:S01]  /*7e10*/  SHFL.IDX PT, R0, R170, RZ, 0x181f ;  /* 0x00181fffaa007589 */ /* 0x000ee200000e0000 */
[----:B------:R-:W-:Y:S02]  /*7e20*/  ISETP.GE.AND P6, PT, R218, c[0x0][0x1d4], PT ;  /* 0x00007500da007a0c */ /* 0x000fe40003fc6270 */
[----:B------:R-:W-:Y:S02]  /*7e30*/  ISETP.GE.AND P5, PT, R223, c[0x0][0x1d4], PT ;  /* 0x00007500df007a0c */ /* 0x000fe40003fa6270 */
[----:B---3--:R-:W-:Y:S05]  /*7e40*/  IADD3 R2, P0, R0, R177, RZ ;  /* 0x000000b100027210 */ /* 0x008fea0007f1e0ff */
[----:B--2---:R-:W-:Y:S05]  /*7e50*/  IMAD.X R3, R132, 0x1, R171, P0 ;  /* 0x0000000184037824 */ /* 0x004fea00000e06ab */
        /* <DEDUP_REMOVED lines=8> */
[----:B------:R-:W-:Y:S04]  /*7ee0*/  ISETP.GE.AND P0, PT, R225, c[0x0][0x1d4], PT ;  /* 0x00007500e1007a0c */ /* 0x000fe80003f06270 */
[----:B------:R-:W-:Y:S02]  /*7ef0*/  SEL R172, RZ, 0x10, P0 ;  /* 0x00000010ffac7807 */ /* 0x000fe40000000000 */
[----:B--2---:R-:W-:Y:S02]  /*7f00*/  IADD3 R2, P2, R0, R179, RZ ;  /* 0x000000b300027210 */ /* 0x004fe40007f5e0ff */
[----:B------:R-:W2:Y:S03]  /*7f10*/  SHFL.IDX PT, R0, R170, 0x1, 0x181f ;  /* 0x00381f00aa007f89 */ /* 0x000ea600000e0000 */
[----:B------:R-:W-:Y:S01]  /*7f20*/  IMAD.X R3, R132, 0x1, R175, P2 ;  /* 0x0000000184037824 */ /* 0x000fe200010e06af */
[----:B------:R-:W-:Y:S01]  /*7f30*/  ISETP.GE.AND P2, PT, R224, c[0x0][0x1d4], PT ;  /* 0x00007500e0007a0c */ /* 0x000fe20003f46270 */
[----:B------:R3:W4:Y:S03]  /*7f40*/  SHFL.IDX PT, R132, R133, 0x1, 0x181f ;  /* 0x00381f0085847f89 */ /* 0x00072600000e0000 */
[----:B------:R-:W-:Y:S09]  /*7f50*/  SEL R173, RZ, 0x10, P2 ;  /* 0x00000010ffad7807 */ /* 0x000ff20001000000 */
[----:B------:R1:W-:Y:S04]  /*7f60*/  LDGSTS.E.BYPASS.LTC128B.128 [R215+0xc100], [R2.64], !P2 ;  /* 0x0c10000002d77fae */ /* 0x0003e8000d101d46 */
[----:B------:R5:W-:Y:S01]  /*7f70*/  LDGSTS.E.BYPASS.LTC128B.128 [R215+0xe100], [R168.64], !P0 ;  /* 0x0e100000a8d77fae */ /* 0x000be2000c101d46 */
[----:B-1-3--:R-:W-:Y:S02]  /*7f80*/  SEL R133, RZ, 0x10, P6 ;  /* 0x00000010ff857807 */ /* 0x00afe40003000000 */
[----:B-----5:R-:W-:Y:S02]  /*7f90*/  SEL R168, RZ, 0x10, P5 ;  /* 0x00000010ffa87807 */ /* 0x020fe40002800000 */
.L_x_6123:
[C---:B--2-4-:R-:W-:Y:S02]  /*7fa0*/  IADD3 R2, -R133.reuse, 0x10, RZ ;  /* 0x0000001085027810 */ /* 0x054fe40007ffe1ff */
        /* <DEDUP_REMOVED lines=27> */
.L_x_6029:
[----:B------:R-:W-:Y:S05]  /*8160*/  BSYNC B0 ;  /* 0x0000000000007941 */ /* 0x000fea0003800000 */
.L_x_6028:
[----:B------:R-:W-:Y:S01]  /*8170*/  IADD3 R132, R250, R239, RZ ;  /* 0x000000effa847210 */ /* 0x000fe20007ffe0ff */
[----:B------:R-:W0:Y:S04]  /*8180*/  LDGDEPBAR ;  /* 0x00000000000079af */ /* 0x000e280000000000 */
[----:B------:R-:W-:Y:S05]  /*8190*/  @P4 IMAD.HI.U32 R0, R132, c[0x0][0x2c8], RZ ;  /* 0x0000b20084004a27 */ /* 0x000fea00078e00ff */
[----:B------:R-:W-:Y:S02]  /*81a0*/  @P4 SHF.R.U32.HI R132, RZ, c[0x0][0x2cc], R0 ;  /* 0x0000b300ff844a19 */ /* 0x000fe40000011600 */
[----:B------:R-:W-:Y:S05]  /*81b0*/  MOV R0, 0x1 ;  /* 0x0000000100007802 */ /* 0x000fea0000000f00 */
[----:B------:R-:W-:Y:S05]  /*81c0*/  IMAD R0, R217, -0x40, R0 ;  /* 0xffffffc0d9007824 */ /* 0x000fea00078e0200 */
[----:B------:R-:W-:Y:S04]  /*81d0*/  IADD3 R0, R213, R0, -R248 ;  /* 0x00000000d5007210 */ /* 0x000fe80007ffe8f8 */
[----:B------:R-:W-:Y:S01]  /*81e0*/  IADD3 R133, R0, -R214, RZ ;  /* 0x800000d600857210 */ /* 0x000fe20007ffe0ff */
[----:B------:R-:W-:-:S05]  /*81f0*/  BRA.DIV ~URZ, `(.L_x_6032) ;  /* 0x0000d0927f007947 */ /* 0x000fca000b800000 */
[----:B------:R2:W3:Y:S02]  /*8200*/  SHFL.IDX PT, R0, R132, RZ, 0x1c1f ;  /* 0x001c1fff84007589 */ /* 0x0004e400000e0000 */
.L_x_6124:
        /* <DEDUP_REMOVED lines=107> */
.L_x_6125:
        /* <DEDUP_REMOVED lines=43> */
[C---:B------:R-:W-:Y:S01]  /*8b70*/  ISETP.GT.AND P0, PT, R217.reuse, R212, PT ;  /* 0x000000d4d900720c */ /* 0x040fe20003f04270 */
        /* <DEDUP_REMOVED lines=410> */
.L_x_6023:
[----:B------:R-:W-:-:S13]  /*a520*/  ISETP.GE.AND P0, PT, R217, R226, PT ;  /* 0x000000e2d900720c */ /* 0x000fda0003f06270 */
[----:B------:R-:W-:Y:S05]  /*a530*/  @!P0 BRA `(.L_x_6035) ;  /* 0x0000370000008947 */ /* 0x000fea0003800000 */
[----:B------:R-:W-:Y:S02]  /*a540*/  MOV R135, R16 ;  /* 0x0000001000877202 */ /* 0x000fe40000000f00 */
[----:B------:R-:W-:Y:S02]  /*a550*/  MOV R134, R133 ;  /* 0x0000008500867202 */ /* 0x000fe40000000f00 */
.L_x_6042:
        /* <DEDUP_REMOVED lines=9> */
[C---:B------:R-:W-:Y:S01]  /*a5f0*/  IMAD.WIDE.U32 R2, R219.reuse, c[0x0][0x208], RZ ;  /* 0x00008200db027a25 */ /* 0x040fe200078e00ff */
[----:B------:R-:W-:Y:S02]  /*a600*/  SHF.R.S32.HI R6, RZ, 0x1f, R223 ;  /* 0x0000001fff067819 */ /* 0x000fe400000114df */
[----:B------:R-:W-:Y:S01]  /*a610*/  SHF.L.U64.HI R21, R224, 0x1, R5 ;  /* 0x00000001e0157819 */ /* 0x000fe20000010205 */
[----:B------:R-:W-:Y:S01]  /*a620*/  IMAD R0, R219, c[0x0][0x20c], R0 ;  /* 0x00008300db007a24 */ /* 0x000fe200078e0200 */
[----:B------:R-:W-:Y:S01]  /*a630*/  SHF.R.S32.HI R5, RZ, 0x1f, R218 ;  /* 0x0000001fff057819 */ /* 0x000fe200000114da */
[----:B------:R-:W-:Y:S01]  /*a640*/  IMAD R4, R4, c[0x0][0x218], RZ ;  /* 0x0000860004047a24 */ /* 0x000fe200078e02ff */
[C---:B------:R-:W-:Y:S01]  /*a650*/  IADD3 R213, R200.reuse, 0x7800, RZ ;  /* 0x00007800c8d57810 */ /* 0x040fe20007ffe0ff */
[----:B------:R-:W-:Y:S01]  /*a660*/  IMAD.IADD R3, R3, 0x1, R0 ;  /* 0x0000000103037824 */ /* 0x000fe200078e0200 */
[----:B------:R-:W-:Y:S01]  /*a670*/  IADD3 R212, R200, 0x7000, RZ ;  /* 0x00007000c8d47810 */ /* 0x000fe20007ffe0ff */
[----:B------:R-:W-:Y:S01]  /*a680*/  IMAD R4, R216, c[0x0][0x21c], R4 ;  /* 0x00008700d8047a24 */ /* 0x000fe200078e0204 */
[----:B------:R-:W-:Y:S01]  /*a690*/  IADD3 R199, R200, 0x6800, RZ ;  /* 0x00006800c8c77810 */ /* 0x000fe20007ffe0ff */
        /* <DEDUP_REMOVED lines=9> */
[C---:B------:R-:W-:Y:S01]  /*a730*/  IMAD.SHL.U32 R28, R223.reuse, 0x2, RZ ;  /* 0x00000002df1c7824 */ /* 0x040fe200078e00ff */
        /* <DEDUP_REMOVED lines=22> */
.L_x_6126:
[----:B------:R-:W5:Y:S01]  /*a8a0*/  SHFL.IDX PT, R5, R14, RZ, 0x181f ;  /* 0x00181fff0e057589 */ /* 0x000f6200000e0000 */
[----:B------:R-:W-:Y:S01]  /*a8b0*/  ISETP.GE.AND P0, PT, R218, c[0x0][0x1d4], PT ;  /* 0x00007500da007a0c */ /* 0x000fe20003f06270 */
[----:B------:R-:W-:Y:S01]  /*a8c0*/  BSSY B0, `(.L_x_6037) ;  /* 0x000014c000007945 */ /* 0x000fe20003800000 */
[----:B------:R-:W-:Y:S02]  /*a8d0*/  ISETP.GE.AND P5, PT, R223, c[0x0][0x1d4], PT ;  /* 0x00007500df007a0c */ /* 0x000fe40003fa6270 */
[----:B------:R-:W-:Y:S01]  /*a8e0*/  ISETP.GE.AND P4, PT, R224, c[0x0][0x1d4], PT ;  /* 0x00007500e0007a0c */ /* 0x000fe20003f86270 */
[----:B------:R-:W4:Y:S01]  /*a8f0*/  SHFL.IDX PT, R3, R14, 0x1, 0x181f ;  /* 0x00381f000e037f89 */ /* 0x000f2200000e0000 */
[----:B------:R-:W-:Y:S04]  /*a900*/  SEL R214, RZ, 0x10, P0 ;  /* 0x00000010ffd67807 */ /* 0x000fe80000000000 */
        /* <DEDUP_REMOVED lines=8> */
[C---:B------:R-:W-:Y:S01]  /*a990*/  IMAD.X R13, R2.reuse, 0x1, R21, P2 ;  /* 0x00000001020d7824 */ /* 0x040fe200010e0615 */
[----:B------:R-:W-:Y:S04]  /*a9a0*/  ISETP.GE.AND P2, PT, R225, c[0x0][0x1d4], PT ;  /* 0x00007500e1007a0c */ /* 0x000fe80003f46270 */
[----:B------:R5:W-:Y:S01]  /*a9b0*/  LDGSTS.E.BYPASS.LTC128B.128 [R215+0x4100], [R12.64], !P4 ;  /* 0x041000000cd77fae */ /* 0x000be2000e101d46 */
[----:B---3--:R-:W-:Y:S05]  /*a9c0*/  IADD3 R6, P6, R5, R30, RZ ;  /* 0x0000001e05067210 */ /* 0x008fea0007fde0ff */
[----:B------:R-:W-:Y:S01]  /*a9d0*/  IMAD.X R7, R2, 0x1, R22, P6 ;  /* 0x0000000102077824 */ /* 0x000fe200030e0616 */
[----:B------:R-:W-:Y:S02]  /*a9e0*/  IADD3 R2, -R214, 0x10, RZ ;  /* 0x00000010d6027810 */ /* 0x000fe40007ffe1ff */
[----:B-----5:R-:W-:Y:S02]  /*a9f0*/  SEL R12, RZ, 0x10, P4 ;  /* 0x00000010ff0c7807 */ /* 0x020fe40002000000 */
        /* <DEDUP_REMOVED lines=25> */
[----:B------:R-:W-:Y:S04]  /*ab90*/  ISETP.NE.U32.AND P0, PT, R13, RZ, PT ;  /* 0x000000ff0d00720c */ /* 0x000fe80003f05070 */
[----:B------:R3:W-:Y:S09]  /*aba0*/  LDGSTS.E.BYPASS.LTC128B.128.ZFILL [R215+0x5100], [R20.64], P6 ;  /* 0x0510000014d77fae */ /* 0x0007f2000b141d46 */
[----:B------:R4:W-:Y:S01]  /*abb0*/  LDGSTS.E.BYPASS.LTC128B.128.ZFILL [R215+0x7100], [R28.64], P0 ;  /* 0x071000001cd77fae */ /* 0x0009e20008141d46 */
[----:B------:R-:W-:Y:S04]  /*abc0*/  ISETP.GT.AND P0, PT, R217, R226, PT ;  /* 0x000000e2d900720c */ /* 0x000fe80003f04270 */
        /* <DEDUP_REMOVED lines=241> */
.L_x_6127:
        /* <DEDUP_REMOVED lines=22> */
.L_x_6128:
        /* <DEDUP_REMOVED lines=20> */
.L_x_6038:
[----:B------:R-:W-:Y:S05]  /*bd80*/  BSYNC B0 ;  /* 0x0000000000007941 */ /* 0x000fea0003800000 */
.L_x_6037:
        /* <DEDUP_REMOVED lines=41> */
.L_x_6129:
        /* <DEDUP_REMOVED lines=450> */
.L_x_6035:
[----:B------:R-:W-:Y:S05]  /*dc40*/  BRA.DIV ~URZ, `(.L_x_6043) ;  /* 0x000080627f007947 */ /* 0x000fea000b800000 */
[----:B------:R1:W2:Y:S02]  /*dc50*/  SHFL.BFLY PT, R0, R222, 0x2, 0x1f ;  /* 0x0c401f00de007f89 */ /* 0x0002a400000e0000 */
.L_x_6130:
[----:B--2---:R-:W-:Y:S01]  /*dc60*/  FADD.FTZ R4, R0, R222 ;  /* 0x000000de00047221 */ /* 0x004fe20000010000 */
[----:B------:R-:W-:Y:S05]  /*dc70*/  BRA.DIV ~URZ, `(.L_x_6044) ;  /* 0x000080827f007947 */ /* 0x000fea000b800000 */
[----:B------:R-:W2:Y:S02]  /*dc80*/  SHFL.BFLY PT, R0, R221, 0x2, 0x1f ;  /* 0x0c401f00dd007f89 */ /* 0x000ea400000e0000 */
[----:B--2---:R-:W-:-:S02]  /*dc90*/  FADD.FTZ R5, R0, R221 ;  /* 0x000000dd00057221 */ /* 0x004fc40000010000 */
[----:B------:R-:W2:Y:S04]  /*dca0*/  SHFL.BFLY PT, R0, R4, 0x1, 0x1f ;  /* 0x0c201f0004007f89 */ /* 0x000ea800000e0000 */
[----:B------:R3:W4:Y:S01]  /*dcb0*/  SHFL.BFLY PT, R3, R5, 0x1, 0x1f ;  /* 0x0c201f0005037f89 */ /* 0x00072200000e0000 */
[----:B--2---:R-:W-:-:S05]  /*dcc0*/  FADD.FTZ R4, R4, R0 ;  /* 0x0000000004047221 */ /* 0x004fca0000010000 */
.L_x_6131:
        /* <DEDUP_REMOVED lines=33> */
[C---:B--2---:R-:W-:Y:S02]  /*dee0*/  FMUL.FTZ R120, R0.reuse, R154 ;  /* 0x0000009a00787220 */ /* 0x044fe40000410000 */
[----:B------:R-:W-:Y:S02]  /*def0*/  FMUL.FTZ R121, R0, R155 ;  /* 0x0000009b00797220 */ /* 0x000fe40000410000 */
[----:B------:R-:W-:-:S02]  /*df00*/  FMUL.FTZ R34, R2, R140 ;  /* 0x0000008c02227220 */ /* 0x000fc40000410000 */
[C---:B------:R-:W-:Y:S02]  /*df10*/  FMUL.FTZ R35, R2.reuse, R141 ;  /* 0x0000008d02237220 */ /* 0x040fe40000410000 */
[C---:B------:R-:W-:Y:S02]  /*df20*/  FMUL.FTZ R112, R2.reuse, R124 ;  /* 0x0000007c02707220 */ /* 0x040fe40000410000 */
[----:B------:R-:W-:Y:S02]  /*df30*/  FMUL.FTZ R113, R2, R125 ;  /* 0x0000007d02717220 */ /* 0x000fe40000410000 */
[C---:B------:R-:W-:Y:S02]  /*df40*/  FMUL.FTZ R128, R0.reuse, R158 ;  /* 0x0000009e00807220 */ /* 0x040fe40000410000 */
[C---:B------:R-:W-:Y:S02]  /*df50*/  FMUL.FTZ R129, R0.reuse, R159 ;  /* 0x0000009f00817220 */ /* 0x040fe40000410000 */
[----:B------:R-:W-:-:S02]  /*df60*/  FMUL.FTZ R154, R0, R46 ;  /* 0x0000002e009a7220 */ /* 0x000fc40000410000 */
        /* <DEDUP_REMOVED lines=106> */
.L_x_6004:
        /* <DEDUP_REMOVED lines=17> */
.L_x_6046:
[----:B------:R-:W-:Y:S05]  /*e720*/  BSYNC B0 ;  /* 0x0000000000007941 */ /* 0x000fea0003800000 */
.L_x_6045:
        /* <DEDUP_REMOVED lines=19> */
[----:B--2---:R-:W-:Y:S02]  /*e860*/  F2FP.PACK_AB R2, R25, R24 ;  /* 0x000000181902723e */ /* 0x004fe400000000ff */
[----:B-1----:R-:W-:-:S03]  /*e870*/  F2FP.PACK_AB R0, R153, R152 ;  /* 0x000000989900723e */ /* 0x002fc600000000ff */
        /* <DEDUP_REMOVED lines=95> */
[----:B------:R-:W-:Y:S01]  /*ee70*/  F2FP.PACK_AB R2, R101, R100 ;  /* 0x000000646502723e */ /* 0x000fe200000000ff */
[----:B------:R-:W-:Y:S01]  /*ee80*/  IMAD.MOV.U32 R14, RZ, RZ, c[0x0][0x388] ;  /* 0x0000e200ff0e7624 */ /* 0x000fe200078e00ff */
[----:B------:R-:W-:-:S02]  /*ee90*/  F2FP.PACK_AB R0, R83, R82 ;  /* 0x000000525300723e */ /* 0x000fc400000000ff */
[----:B------:R-:W-:Y:S01]  /*eea0*/  ISETP.NE.U32.AND P2, PT, RZ, c[0x0][0x508], PT ;  /* 0x00014200ff007a0c */ /* 0x000fe20003f45070 */
[----:B------:R1:W-:Y:S03]  /*eeb0*/  STS [R10+0xc000], R2 ;  /* 0x00c000020a007388 */ /* 0x0003e60000000800 */
[----:B------:R-:W-:Y:S01]  /*eec0*/  ISETP.NE.AND.EX P2, PT, RZ, c[0x0][0x50c], PT, P2 ;  /* 0x00014300ff007a0c */ /* 0x000fe20003f45320 */
        /* <DEDUP_REMOVED lines=26> */
[----:B------:R-:W-:-:S04]  /*f070*/  ISETP.NE.U32.AND P1, PT, RZ, c[0x0][0x500], PT ;  /* 0x00014000ff007a0c */ /* 0x000fc80003f25070 */
        /* <DEDUP_REMOVED lines=15> */
.L_x_6049:
        /* <DEDUP_REMOVED lines=118> */
.L_x_6132:
[----:B------:R-:W-:Y:S05]  /*f8d0*/  BRA.DIV ~URZ, `(.L_x_6052) ;  /* 0x000065927f007947 */ /* 0x000fea000b800000 */
[----:B------:R4:W2:Y:S02]  /*f8e0*/  SHFL.IDX PT, R0, R14, RZ, 0x181f ;  /* 0x00181fff0e007589 */ /* 0x0008a400000e0000 */
.L_x_6133:
        /* <DEDUP_REMOVED lines=24> */
.L_x_6054:
[----:B------:R-:W-:Y:S05]  /*fa70*/  BSYNC B0 ;  /* 0x0000000000007941 */ /* 0x000fea0003800000 */
.L_x_6053:
[----:B------:R-:W-:Y:S05]  /*fa80*/  BRA.DIV ~URZ, `(.L_x_6055) ;  /* 0x000064527f007947 */ /* 0x000fea000b800000 */
[----:B---3--:R3:W4:Y:S04]  /*fa90*/  SHFL.IDX PT, R4, R5, 0x1, 0x181f ;  /* 0x00381f0005047f89 */ /* 0x00872800000e0000 */
[----:B--2---:R3:W2:Y:S02]  /*faa0*/  SHFL.IDX PT, R0, R14, 0x1, 0x181f ;  /* 0x00381f000e007f89 */ /* 0x0046a400000e0000 */
.L_x_6134:
        /* <DEDUP_REMOVED lines=24> */
.L_x_6057:
[----:B------:R-:W-:Y:S05]  /*fc30*/  BSYNC B0 ;  /* 0x0000000000007941 */ /* 0x000fea0003800000 */
.L_x_6056:
[----:B------:R-:W-:Y:S05]  /*fc40*/  BRA.DIV ~URZ, `(.L_x_6058) ;  /* 0x000063627f007947 */ /* 0x000fea000b800000 */
[----:B----4-:R4:W3:Y:S02]  /*fc50*/  SHFL.IDX PT, R4, R5, 0x2, 0x181f ;  /* 0x00581f0005047f89 */ /* 0x0108e400000e0000 */
.L_x_6135:
[----:B------:R-:W-:Y:S05]  /*fc60*/  BRA.DIV ~URZ, `(.L_x_6059) ;  /* 0x000063b27f007947 */ /* 0x000fea000b800000 */
[----:B--2---:R2:W4:Y:S02]  /*fc70*/  SHFL.IDX PT, R0, R14, 0x2, 0x181f ;  /* 0x00581f000e007f89 */ /* 0x00452400000e0000 */
.L_x_6136:
        /* <DEDUP_REMOVED lines=24> */
.L_x_6061:
[----:B------:R-:W-:Y:S05]  /*fe00*/  BSYNC B0 ;  /* 0x0000000000007941 */ /* 0x000fea0003800000 */
.L_x_6060:
[----:B------:R-:W-:Y:S05]  /*fe10*/  BRA.DIV ~URZ, `(.L_x_6062) ;  /* 0x000062727f007947 */ /* 0x000fea000b800000 */
[----:B---3--:R3:W1:Y:S04]  /*fe20*/  SHFL.IDX PT, R4, R5, 0x3, 0x181f ;  /* 0x00781f0005047f89 */ /* 0x00866800000e0000 */
[----:B----4-:R3:W4:Y:S02]  /*fe30*/  SHFL.IDX PT, R0, R14, 0x3, 0x181f ;  /* 0x00781f000e007f89 */ /* 0x01072400000e0000 */
.L_x_6137:
        /* <DEDUP_REMOVED lines=25> */
.L_x_6050:
        /* <DEDUP_REMOVED lines=33> */
.L_x_6138:
[----:B------:R-:W-:Y:S05]  /*101e0*/  BRA.DIV ~URZ, `(.L_x_6065) ;  /* 0x00005fe27f007947 */ /* 0x000fea000b800000 */
[----:B------:R3:W4:Y:S02]  /*101f0*/  SHFL.IDX PT, R0, R12, RZ, 0x1c1f ;  /* 0x001c1fff0c007589 */ /* 0x00072400000e0000 */
.L_x_6139:
        /* <DEDUP_REMOVED lines=224> */
.L_x_6067:
[----:B------:R-:W-:Y:S05]  /*11000*/  BSYNC B0 ;  /* 0x0000000000007941 */ /* 0x000fea0003800000 */
.L_x_6066:
[----:B------:R-:W-:Y:S05]  /*11010*/  BRA.DIV ~URZ, `(.L_x_6068) ;  /* 0x000052227f007947 */ /* 0x000fea000b800000 */
[----:B--2---:R2:W1:Y:S04]  /*11020*/  SHFL.IDX PT, R4, R5, 0x1, 0x1c1f ;  /* 0x003c1f0005047f89 */ /* 0x00446800000e0000 */
[----:B----4-:R2:W4:Y:S02]  /*11030*/  SHFL.IDX PT, R0, R12, 0x1, 0x1c1f ;  /* 0x003c1f000c007f89 */ /* 0x01052400000e0000 */
.L_x_6140:
        /* <DEDUP_REMOVED lines=225> */
.L_x_6048:
[----:B------:R-:W2:Y:S01]  /*11e50*/  LDL.LU R0, [R1] ;  /* 0x0000000001007983 */ /* 0x000ea20000300800 */
[----:B------:R-:W-:Y:S01]  /*11e60*/  ISETP.NE.U32.AND P1, PT, RZ, c[0x0][0x508], PT ;  /* 0x00014200ff007a0c */ /* 0x000fe20003f25070 */
[----:B------:R-:W-:Y:S01]  /*11e70*/  IMAD.MOV.U32 R8, RZ, RZ, RZ ;  /* 0x000000ffff087224 */ /* 0x000fe200078e00ff */
[----:B------:R-:W-:Y:S01]  /*11e80*/  ISETP.NE.U32.AND P3, PT, RZ, c[0x0][0x500], PT ;  /* 0x00014000ff007a0c */ /* 0x000fe20003f65070 */
[----:B------:R-:W-:Y:S01]  /*11e90*/  IMAD.MOV.U32 R20, RZ, RZ, c[0x0][0x388] ;  /* 0x0000e200ff147624 */ /* 0x000fe200078e00ff */
[----:B------:R-:W-:Y:S02]  /*11ea0*/  ISETP.NE.AND.EX P1, PT, RZ, c[0x0][0x50c], PT, P1 ;  /* 0x00014300ff007a0c */ /* 0x000fe40003f25310 */
[----:B------:R-:W-:Y:S02]  /*11eb0*/  ISETP.NE.AND.EX P3, PT, RZ, c[0x0][0x504], PT, P3 ;  /* 0x00014100ff007a0c */ /* 0x000fe40003f65330 */
[----:B------:R-:W-:-:S09]  /*11ec0*/  IADD3 R2, P2, R252, c[0x0][0x500], RZ ;  /* 0x00014000fc027a10 */ /* 0x000fd20007f5e0ff */
[----:B------:R-:W-:Y:S02]  /*11ed0*/  @P1 IADD3 R4, P0, R252, c[0x0][0x508], RZ ;  /* 0x00014200fc041a10 */ /* 0x000fe40007f1e0ff */
[C---:B--2---:R-:W-:Y:S02]  /*11ee0*/  IADD3.X R3, R0.reuse, c[0x0][0x504], RZ, P2, !PT ;  /* 0x0001410000037a10 */ /* 0x044fe400017fe4ff */
[----:B---3--:R-:W-:-:S03]  /*11ef0*/  @P1 IADD3.X R5, R0, c[0x0][0x50c], RZ, P0, !PT ;  /* 0x0001430000051a10 */ /* 0x008fc600007fe4ff */
        /* <DEDUP_REMOVED lines=9> */
.L_x_6069:
[----:B------:R-:W3:Y:S01]  /*11f90*/  LDL.LU R0, [R1+0x28] ;  /* 0x0000280001007983 */ /* 0x000ee20000300800 */
[----:B------:R-:W-:Y:S01]  /*11fa0*/  BSSY B0, `(.L_x_6070) ;  /* 0x0000038000007945 */ /* 0x000fe20003800000 */
[----:B-1----:R-:W-:Y:S02]  /*11fb0*/  LOP3.LUT R14, R242, 0xffff, RZ, 0xc0, !PT ;  /* 0x0000fffff20e7812 */ /* 0x002fe400078ec0ff */
[----:B--2---:R-:W1:Y:S01]  /*11fc0*/  S2R R2, SR_TID.X ;  /* 0x0000000000027919 */ /* 0x004e620000002100 */
[----:B------:R-:W-:-:S02]  /*11fd0*/  SEL R15, R251, RZ, !P3 ;  /* 0x000000fffb0f7207 */ /* 0x000fc40005800000 */
[----:B-----5:R-:W-:Y:S02]  /*11fe0*/  SHF.R.S32.HI R18, RZ, 0x1f, R8 ;  /* 0x0000001fff127819 */ /* 0x020fe40000011408 */
[----:B-1----:R-:W-:Y:S02]  /*11ff0*/  ISETP.GT.AND P0, PT, R2, 0x7f, PT ;  /* 0x0000007f0200780c */ /* 0x002fe40003f04270 */
[----:B---3--:R-:W-:-:S11]  /*12000*/  SEL R21, R0, RZ, !P3 ;  /* 0x000000ff00157207 */ /* 0x008fd60005800000 */
        /* <DEDUP_REMOVED lines=49> */
.L_x_6071:
[----:B------:R-:W-:Y:S05]  /*12320*/  BSYNC B0 ;  /* 0x0000000000007941 */ /* 0x000fea0003800000 */
.L_x_6070:
        /* <DEDUP_REMOVED lines=34> */
.L_x_6141:
[----:B------:R-:W-:Y:S05]  /*12550*/  BRA.DIV ~URZ, `(.L_x_6073) ;  /* 0x00003e227f007947 */ /* 0x000fea000b800000 */
[----:B------:R3:W4:Y:S02]  /*12560*/  SHFL.IDX PT, R0, R14, RZ, 0x181f ;  /* 0x00181fff0e007589 */ /* 0x00072400000e0000 */
.L_x_6142:
        /* <DEDUP_REMOVED lines=25> */
.L_x_6075:
[----:B------:R-:W-:Y:S05]  /*12700*/  BSYNC B0 ;  /* 0x0000000000007941 */ /* 0x000fea0003800000 */
.L_x_6074:
[----:B------:R-:W-:Y:S05]  /*12710*/  BRA.DIV ~URZ, `(.L_x_6076) ;  /* 0x00003cd27f007947 */ /* 0x000fea000b800000 */
[----:B--2---:R2:W1:Y:S04]  /*12720*/  SHFL.IDX PT, R4, R5, 0x1, 0x181f ;  /* 0x00381f0005047f89 */ /* 0x00446800000e0000 */
[----:B----4-:R2:W4:Y:S02]  /*12730*/  SHFL.IDX PT, R0, R14, 0x1, 0x181f ;  /* 0x00381f000e007f89 */ /* 0x01052400000e0000 */
.L_x_6143:
        /* <DEDUP_REMOVED lines=24> */
.L_x_6078:
[----:B------:R-:W-:Y:S05]  /*128c0*/  BSYNC B0 ;  /* 0x0000000000007941 */ /* 0x000fea0003800000 */
.L_x_6077:
[----:B------:R-:W-:Y:S05]  /*128d0*/  BRA.DIV ~URZ, `(.L_x_6079) ;  /* 0x00003be27f007947 */ /* 0x000fea000b800000 */
[----:B-1----:R1:W2:Y:S02]  /*128e0*/  SHFL.IDX PT, R4, R5, 0x2, 0x181f ;  /* 0x00581f0005047f89 */ /* 0x0022a400000e0000 */
.L_x_6144:
[----:B------:R-:W-:Y:S05]  /*128f0*/  BRA.DIV ~URZ, `(.L_x_6080) ;  /* 0x00003c327f007947 */ /* 0x000fea000b800000 */
[----:B----4-:R4:W1:Y:S02]  /*12900*/  SHFL.IDX PT, R0, R14, 0x2, 0x181f ;  /* 0x00581f000e007f89 */ /* 0x01086400000e0000 */
.L_x_6145:
        /* <DEDUP_REMOVED lines=24> */
.L_x_6082:
[----:B------:R-:W-:Y:S05]  /*12a90*/  BSYNC B0 ;  /* 0x0000000000007941 */ /* 0x000fea0003800000 */
.L_x_6081:
[----:B------:R-:W-:Y:S05]  /*12aa0*/  BRA.DIV ~URZ, `(.L_x_6083) ;  /* 0x00003af27f007947 */ /* 0x000fea000b800000 */
[----:B--2---:R2:W3:Y:S04]  /*12ab0*/  SHFL.IDX PT, R4, R5, 0x3, 0x181f ;  /* 0x00781f0005047f89 */ /* 0x0044e800000e0000 */
[----:B-1----:R2:W1:Y:S02]  /*12ac0*/  SHFL.IDX PT, R0, R14, 0x3, 0x181f ;  /* 0x00781f000e007f89 */ /* 0x00246400000e0000 */
.L_x_6146:
        /* <DEDUP_REMOVED lines=23> */
.L_x_6063:
[----:B------:R-:W-:Y:S05]  /*12c40*/  BSYNC B1 ;  /* 0x0000000000017941 */ /* 0x000fea0003800000 */
.L_x_6047:
        /* <DEDUP_REMOVED lines=13> */
.L_x_6147:
[----:B------:R-:W-:Y:S05]  /*12d20*/  BRA.DIV ~URZ, `(.L_x_6086) ;  /* 0x000039b27f007947 */ /* 0x000fea000b800000 */
[----:B------:R4:W2:Y:S02]  /*12d30*/  SHFL.IDX PT, R8, R106, 0x1, 0x1f ;  /* 0x00201f006a087f89 */ /* 0x0008a400000e0000 */
.L_x_6148:
        /* <DEDUP_REMOVED lines=18> */
.L_x_6149:
        /* <DEDUP_REMOVED lines=16> */
.L_x_6150:
[----:B----4-:R-:W-:Y:S01]  /*12f60*/  IMAD R0, R0, c[0x0][0x538], RZ ;  /* 0x00014e0000007a24 */ /* 0x010fe200078e02ff */
[----:B------:R-:W-:Y:S04]  /*12f70*/  BSSY B1, `(.L_x_6089) ;  /* 0x00000c5000017945 */ /* 0x000fe80003800000 */
[----:B--2---:R-:W-:-:S04]  /*12f80*/  IADD3 R8, R0, R8, RZ ;  /* 0x0000000800087210 */ /* 0x004fc80007ffe0ff */
[----:B---3--:R-:W-:-:S13]  /*12f90*/  ISETP.GT.AND P6, PT, R8, R9, PT ;  /* 0x000000090800720c */ /* 0x008fda0003fc4270 */
[----:B------:R-:W-:Y:S05]  /*12fa0*/  @P6 BRA `(.L_x_6090) ;  /* 0x0000024000006947 */ /* 0x000fea0003800000 */
.L_x_6094:
        /* <DEDUP_REMOVED lines=16> */
.L_x_6151:
        /* <DEDUP_REMOVED lines=16> */
.L_x_6152:
[----:B--2---:R-:W-:-:S05]  /*131b0*/  IMAD R0, R0, c[0x0][0x538], RZ ;  /* 0x00014e0000007a24 */ /* 0x004fca00078e02ff */
[----:B------:R-:W-:-:S04]  /*131c0*/  IADD3 R8, R0, R8, RZ ;  /* 0x0000000800087210 */ /* 0x000fc80007ffe0ff */
[----:B------:R-:W-:-:S13]  /*131d0*/  ISETP.GT.AND P6, PT, R8, R9, PT ;  /* 0x000000090800720c */ /* 0x000fda0003fc4270 */
[----:B-1----:R-:W-:Y:S05]  /*131e0*/  @!P6 BRA `(.L_x_6094) ;  /* 0xfffffdc00000e947 */ /* 0x002fea000383ffff */
.L_x_6090:
[----:B------:R-:W-:-:S05]  /*131f0*/  IADD3 R8, -R0, R8, RZ ;  /* 0x0000000800087210 */ /* 0x000fca0007ffe1ff */
[----:B------:R-:W-:-:S05]  /*13200*/  IMAD R0, R4, c[0x0][0x538], R8 ;  /* 0x00014e0004007a24 */ /* 0x000fca00078e0208 */
[----:B------:R-:W-:Y:S01]  /*13210*/  ISETP.GT.AND P0, PT, R0, R9, PT ;  /* 0x000000090000720c */ /* 0x000fe20003f04270 */
[----:B------:R-:W-:-:S12]  /*13220*/  BRA.DIV ~URZ, `(.L_x_6095) ;  /* 0x000039127f007947 */ /* 0x000fd8000b800000 */
[----:B------:R-:W-:-:S04]  /*13230*/  VOTE.ANY R5, PT, !P0 ;  /* 0x0000000000057806 */ /* 0x000fc800040e0100 */
.L_x_6153:
[----:B------:R-:W2:Y:S02]  /*13240*/  POPC R0, R5 ;  /* 0x0000000500007309 */ /* 0x000ea40000000000 */
[----:B--2---:R-:W-:Y:S01]  /*13250*/  IADD3 R243, R0, R243, RZ ;  /* 0x000000f300f37210 */ /* 0x004fe20007ffe0ff */
[----:B------:R-:W-:Y:S05]  /*13260*/  BRA.DIV ~URZ, `(.L_x_6096) ;  /* 0x000039227f007947 */ /* 0x000fea000b800000 */
[----:B------:R2:W3:Y:S04]  /*13270*/  SHFL.IDX PT, R10, R6, R0, 0x1f ;  /* 0x00001f00060a7589 */ /* 0x0004e800000e0000 */
[----:B------:R2:W4:Y:S02]  /*13280*/  SHFL.IDX PT, R7, R7, R0, 0x1f ;  /* 0x00001f0007077589 */ /* 0x00052400000e0000 */
.L_x_6154:
[----:B------:R-:W-:Y:S01]  /*13290*/  ISETP.NE.AND P0, PT, R5, RZ, PT ;  /* 0x000000ff0500720c */ /* 0x000fe20003f05270 */
[----:B------:R-:W-:-:S12]  /*132a0*/  BSSY B0, `(.L_x_6097) ;  /* 0x0000005000007945 */ /* 0x000fd80003800000 */
[----:B------:R-:W-:Y:S05]  /*132b0*/  @!P0 BRA `(.L_x_6098) ;  /* 0x0000003000008947 */ /* 0x000fea0003800000 */
[----:B--2---:R-:W-:Y:S01]  /*132c0*/  IADD3 R0, R0, -0x1, RZ ;  /* 0xffffffff00007810 */ /* 0x004fe20007ffe0ff */
[----:B------:R-:W-:Y:S05]  /*132d0*/  BRA.DIV ~URZ, `(.L_x_6099) ;  /* 0x000039827f007947 */ /* 0x000fea000b800000 */
[----:B------:R2:W1:Y:S02]  /*132e0*/  SHFL.IDX PT, R11, R4, R0, 0x1f ;  /* 0x00001f00040b7589 */ /* 0x00046400000e0000 */
.L_x_6098:
[----:B------:R-:W-:Y:S05]  /*132f0*/  BSYNC B0 ;  /* 0x0000000000007941 */ /* 0x000fea0003800000 */
.L_x_6097:
        /* <DEDUP_REMOVED lines=66> */
.L_x_6101:
        /* <DEDUP_REMOVED lines=66> */
.L_x_6102:
[----:B------:R-:W-:Y:S05]  /*13b40*/  BSYNC B0 ;  /* 0x0000000000007941 */ /* 0x000fea0003800000 */
.L_x_6100:
[----:B------:R-:W-:-:S04]  /*13b50*/  LOP3.LUT R0, RZ, R0, RZ, 0x33, !PT ;  /* 0x00000000ff007212 */ /* 0x000fc800078e33ff */
[----:B------:R-:W-:Y:S01]  /*13b60*/  IADD3 R241, R0, R10, RZ ;  /* 0x0000000a00f17210 */ /* 0x000fe20007ffe0ff */
[----:B------:R-:W-:Y:S05]  /*13b70*/  BRA `(.L_x_6103) ;  /* 0x0000004000007947 */ /* 0x000fea0003800000 */
.L_x_6091:
[----:B------:R-:W-:Y:S01]  /*13b80*/  IMAD.MOV.U32 R240, RZ, RZ, R9 ;  /* 0x000000fffff07224 */ /* 0x000fe200078e0009 */
[----:B------:R-:W-:Y:S01]  /*13b90*/  MOV R242, RZ ;  /* 0x000000ff00f27202 */ /* 0x000fe20000000f00 */
[----:B------:R-:W-:Y:S01]  /*13ba0*/  IMAD.MOV.U32 R241, RZ, RZ, RZ ;  /* 0x000000fffff17224 */ /* 0x000fe200078e00ff */
[----:B------:R-:W-:Y:S02]  /*13bb0*/  MOV R243, c[0x0][0x53c] ;  /* 0x00014f0000f37a02 */ /* 0x000fe40000000f00 */
.L_x_6103:
[----:B------:R-:W-:Y:S05]  /*13bc0*/  BSYNC B1 ;  /* 0x0000000000017941 */ /* 0x000fea0003800000 */
.L_x_6089:
[----:B------:R-:W-:Y:S01]  /*13bd0*/  WARPSYNC 0xffffffff ;  /* 0xffffffff00007948 */ /* 0x000fe20003800000 */
[----:B------:R-:W-:Y:S01]  /*13be0*/  BAR.SYNC.DEFER_BLOCKING 0x4, 0x100 ;  /* 0x0104000000007b1d */ /* 0x000fe20000010000 */
[----:B------:R-:W-:-:S13]  /*13bf0*/  ISETP.NE.AND P0, PT, R12, RZ, PT ;  /* 0x000000ff0c00720c */ /* 0x000fda0003f05270 */
[----:B------:R2:W-:Y:S04]  /*13c00*/  @!P0 STS.128 [0x20100], R240 ;  /* 0x020100f0ff008388 */ /* 0x0005e80000000c00 */
[----:B------:R-:W-:Y:S06]  /*13c10*/  BAR.ARV 0x5, 0x100 ;  /* 0x0144000000007b1d */ /* 0x000fec0000002000 */
.L_x_6084:
[----:B-1----:R-:W-:-:S13]  /*13c20*/  ISETP.GE.AND P0, PT, R243, c[0x0][0x53c], PT ;  /* 0x00014f00f3007a0c */ /* 0x002fda0003f06270 */
[----:B--23--:R-:W-:Y:S01]  /*13c30*/  @P0 CALL.REL.NOINC `(.L_x_6104) ;  /* 0x0000001000000944 */ /* 0x00cfe20003c00000 */
[----:B------:R-:W-:Y:S05]  /*13c40*/  BRA `(.L_x_6105) ;  /* 0xfffedf5000007947 */ /* 0x000fea000383ffff */
.L_x_6104:
[----:B------:R-:W-:Y:S05]  /*13c50*/  EXIT ;  /* 0x000000000000794d */ /* 0x000fea0003800000 */
.L_x_5987:
[----:B------:R-:W-:Y:S01]  /*13c60*/  IMAD.MOV.U32 R0, RZ, RZ, R5 ;  /* 0x000000ffff007224 */ /* 0x000fe200078e0005 */
[----:B------:R-:W-:Y:S02]  /*13c70*/  MOV R3, 0x1 ;  /* 0x0000000100037802 */ /* 0x000fe40000000f00 */
[----:B------:R-:W-:Y:S02]  /*13c80*/  MOV R2, 0x13ca0 ;  /* 0x00013ca000027802 */ /* 0x000fe40000000f00 */
[----:B--2---:R-:W-:Y:S05]  /*13c90*/  CALL.REL.NOINC `($__internal_100_$__cuda_sm70_shflsync_up_p) ;  /* 0x000030f000007944 */ /* 0x004fea0003c00000 */
[----:B------:R-:W-:Y:S01]  /*13ca0*/  MOV R0, R4 ;  /* 0x0000000400007202 */ /* 0x000fe20000000f00 */
[----:B------:R-:W-:Y:S05]  /*13cb0*/  BRA `(.L_x_6106) ;  /* 0xfffec78000007947 */ /* 0x000fea000383ffff */
.L_x_5988:
[----:B------:R-:W-:Y:S01]  /*13cc0*/  IMAD.MOV.U32 R0, RZ, RZ, R5 ;  /* 0x000000ffff007224 */ /* 0x000fe200078e0005 */
[----:B------:R-:W-:Y:S02]  /*13cd0*/  MOV R3, 0x2 ;  /* 0x0000000200037802 */ /* 0x000fe40000000f00 */
[----:B------:R-:W-:Y:S02]  /*13ce0*/  MOV R2, 0x13d00 ;  /* 0x00013d0000027802 */ /* 0x000fe40000000f00 */
[----:B--2---:R-:W-:Y:S05]  /*13cf0*/  CALL.REL.NOINC `($__internal_100_$__cuda_sm70_shflsync_up_p) ;  /* 0x0000309000007944 */ /* 0x004fea0003c00000 */
[----:B------:R-:W-:Y:S01]  /*13d00*/  SEL R4, R4, RZ, P4 ;  /* 0x000000ff04047207 */ /* 0x000fe20002000000 */
[----:B------:R-:W-:Y:S01]  /*13d10*/  IMAD.MOV.U32 R3, RZ, RZ, 0x4 ;  /* 0x00000004ff037424 */ /* 0x000fe200078e00ff */
[----:B------:R-:W-:-:S03]  /*13d20*/  MOV R2, 0x13d50 ;  /* 0x00013d5000027802 */ /* 0x000fc60000000f00 */
[----:B------:R-:W-:Y:S02]  /*13d30*/  IMAD.IADD R0, R5, 0x1, R4 ;  /* 0x0000000105007824 */ /* 0x000fe400078e0204 */
[----:B------:R-:W-:Y:S05]  /*13d40*/  CALL.REL.NOINC `($__internal_100_$__cuda_sm70_shflsync_up_p) ;  /* 0x0000304000007944 */ /* 0x000fea0003c00000 */
        /* <DEDUP_REMOVED lines=12> */
[----:B------:R-:W-:Y:S02]  /*13e10*/  MOV R220, 0x1f ;  /* 0x0000001f00dc7802 */ /* 0x000fe40000000f00 */
[----:B------:R-:W-:Y:S01]  /*13e20*/  MOV R3, 0x13e60 ;  /* 0x00013e6000037802 */ /* 0x000fe20000000f00 */
[----:B------:R-:W-:-:S04]  /*13e30*/  IMAD.IADD R4, R0, 0x1, R4 ;  /* 0x0000000100047824 */ /* 0x000fc800078e0204 */
[----:B------:R-:W-:Y:S02]  /*13e40*/  IMAD.MOV.U32 R195, RZ, RZ, R4 ;  /* 0x000000ffffc37224 */ /* 0x000fe400078e0004 */
[----:B------:R-:W-:Y:S05]  /*13e50*/  CALL.REL.NOINC `($__internal_99_$__cuda_sm70_shflsync_idx_p) ;  /* 0x00002ed000007944 */ /* 0x000fea0003c00000 */
[----:B------:R-:W-:Y:S01]  /*13e60*/  MOV R0, R220 ;  /* 0x000000dc00007202 */ /* 0x000fe20000000f00 */
[----:B------:R-:W-:Y:S05]  /*13e70*/  BRA `(.L_x_6107) ;  /* 0xfffec6c000007947 */ /* 0x000fea000383ffff */
.L_x_5990:
[----:B------:R-:W-:Y:S02]  /*13e80*/  SEL R0, RZ, 0x1, P0 ;  /* 0x00000001ff007807 */ /* 0x000fe40000000000 */
[----:B------:R-:W-:Y:S02]  /*13e90*/  MOV R2, 0x13eb0 ;  /* 0x00013eb000027802 */ /* 0x000fe40000000f00 */
[----:B--2---:R-:W-:Y:S05]  /*13ea0*/  CALL.REL.NOINC `($__internal_101_$__cuda_sm70_votesync_ballot) ;  /* 0x00002f4000007944 */ /* 0x004fea0003c00000 */
[----:B------:R-:W-:Y:S01]  /*13eb0*/  MOV R6, R0 ;  /* 0x0000000000067202 */ /* 0x000fe20000000f00 */
[----:B------:R-:W-:Y:S05]  /*13ec0*/  BRA `(.L_x_6108) ;  /* 0xfffec70000007947 */ /* 0x000fea000383ffff */
.L_x_5991:
[----:B------:R-:W-:Y:S01]  /*13ed0*/  IMAD.MOV.U32 R195, RZ, RZ, R9 ;  /* 0x000000ffffc37224 */ /* 0x000fe200078e0009 */
[----:B------:R-:W-:Y:S01]  /*13ee0*/  MOV R2, R0 ;  /* 0x0000000000027202 */ /* 0x000fe20000000f00 */
[----:B------:R-:W-:Y:S01]  /*13ef0*/  IMAD.MOV.U32 R220, RZ, RZ, 0x1f ;  /* 0x0000001fffdc7424 */ /* 0x000fe200078e00ff */
[----:B------:R-:W-:Y:S02]  /*13f00*/  MOV R3, 0x13f20 ;  /* 0x00013f2000037802 */ /* 0x000fe40000000f00 */
[----:B------:R-:W-:Y:S05]  /*13f10*/  CALL.REL.NOINC `($__internal_99_$__cuda_sm70_shflsync_idx_p) ;  /* 0x00002e1000007944 */ /* 0x000fea0003c00000 */
[----:B------:R-:W-:Y:S01]  /*13f20*/  IMAD.MOV.U32 R12, RZ, RZ, R220 ;  /* 0x000000ffff0c7224 */ /* 0x000fe200078e00dc */
[----:B------:R-:W-:Y:S01]  /*13f30*/  MOV R195, R8 ;  /* 0x0000000800c37202 */ /* 0x000fe20000000f00 */
[----:B------:R-:W-:Y:S01]  /*13f40*/  IMAD.MOV.U32 R5, RZ, RZ, RZ ;  /* 0x000000ffff057224 */ /* 0x000fe200078e00ff */
[----:B------:R-:W-:Y:S01]  /*13f50*/  MOV R2, R0 ;  /* 0x0000000000027202 */ /* 0x000fe20000000f00 */
[----:B------:R-:W-:Y:S01]  /*13f60*/  IMAD.MOV.U32 R220, RZ, RZ, 0x1f ;  /* 0x0000001fffdc7424 */ /* 0x000fe200078e00ff */
[----:B------:R-:W-:-:S02]  /*13f70*/  MOV R3, 0x13f90 ;  /* 0x00013f9000037802 */ /* 0x000fc40000000f00 */
[----:B------:R-:W-:Y:S05]  /*13f80*/  CALL.REL.NOINC `($__internal_99_$__cuda_sm70_shflsync_idx_p) ;  /* 0x00002da000007944 */ /* 0x000fea0003c00000 */
[----:B------:R-:W-:Y:S01]  /*13f90*/  MOV R9, R220 ;  /* 0x000000dc00097202 */ /* 0x000fe20000000f00 */
[----:B------:R-:W-:Y:S05]  /*13fa0*/  BRA `(.L_x_6109) ;  /* 0xfffec68000007947 */ /* 0x000fea000383ffff */
.L_x_5994:
[----:B------:R-:W-:Y:S01]  /*13fb0*/  IMAD.MOV.U32 R195, RZ, RZ, R4 ;  /* 0x000000ffffc37224 */ /* 0x000fe200078e0004 */
[----:B------:R-:W-:Y:S01]  /*13fc0*/  MOV R2, R0 ;  /* 0x0000000000027202 */ /* 0x000fe20000000f00 */
[----:B------:R-:W-:Y:S01]  /*13fd0*/  IMAD.MOV.U32 R220, RZ, RZ, 0x1f ;  /* 0x0000001fffdc7424 */ /* 0x000fe200078e00ff */
[----:B------:R-:W-:-:S02]  /*13fe0*/  MOV R3, 0x14000 ;  /* 0x0001400000037802 */ /* 0x000fc40000000f00 */
[----:B--23--:R-:W-:Y:S05]  /*13ff0*/  CALL.REL.NOINC `($__internal_99_$__cuda_sm70_shflsync_idx_p) ;  /* 0x00002d3000007944 */ /* 0x00cfea0003c00000 */
[----:B------:R-:W-:Y:S01]  /*14000*/  MOV R5, R220 ;  /* 0x000000dc00057202 */ /* 0x000fe20000000f00 */
[----:B------:R-:W-:Y:S05]  /*14010*/  BRA `(.L_x_5993) ;  /* 0xfffec67000007947 */ /* 0x000fea000383ffff */
.L_x_6005:
[----:B------:R-:W-:Y:S01]  /*14020*/  IMAD.MOV.U32 R195, RZ, RZ, R5 ;  /* 0x000000ffffc37224 */ /* 0x000fe200078e0005 */
[----:B------:R-:W-:Y:S01]  /*14030*/  MOV R2, RZ ;  /* 0x000000ff00027202 */ /* 0x000fe20000000f00 */
[----:B------:R-:W-:Y:S01]  /*14040*/  IMAD.MOV.U32 R220, RZ, RZ, 0x181f ;  /* 0x0000181fffdc7424 */ /* 0x000fe200078e00ff */
[----:B------:R-:W-:-:S02]  /*14050*/  MOV R3, 0x14070 ;  /* 0x0001407000037802 */ /* 0x000fc40000000f00 */
[----:B-----5:R-:W-:Y:S05]  /*14060*/  CALL.REL.NOINC `($__internal_99_$__cuda_sm70_shflsync_idx_p) ;  /* 0x00002cc000007944 */ /* 0x020fea0003c00000 */
[----:B------:R-:W-:Y:S01]  /*14070*/  MOV R4, R220 ;  /* 0x000000dc00047202 */ /* 0x000fe20000000f00 */
[----:B------:R-:W-:Y:S05]  /*14080*/  BRA `(.L_x_6110) ;  /* 0xfffee90000007947 */ /* 0x000fea000383ffff */
.L_x_6006:
[----:B------:R-:W-:Y:S01]  /*14090*/  IMAD.MOV.U32 R195, RZ, RZ, R14 ;  /* 0x000000ffffc37224 */ /* 0x000fe200078e000e */
[----:B------:R-:W-:Y:S01]  /*140a0*/  MOV R2, RZ ;  /* 0x000000ff00027202 */ /* 0x000fe20000000f00 */
[----:B------:R-:W-:Y:S01]  /*140b0*/  IMAD.MOV.U32 R220, RZ, RZ, 0x181f ;  /* 0x0000181fffdc7424 */ /* 0x000fe200078e00ff */
[----:B------:R-:W-:-:S02]  /*140c0*/  MOV R3, 0x140e0 ;  /* 0x000140e000037802 */ /* 0x000fc40000000f00 */
[----:B-12--5:R-:W-:Y:S05]  /*140d0*/  CALL.REL.NOINC `($__internal_99_$__cuda_sm70_shflsync_idx_p) ;  /* 0x00002c5000007944 */ /* 0x026fea0003c00000 */
[----:B------:R-:W-:Y:S01]  /*140e0*/  MOV R0, R220 ;  /* 0x000000dc00007202 */ /* 0x000fe20000000f00 */
[----:B------:R-:W-:Y:S05]  /*140f0*/  BRA `(.L_x_6111) ;  /* 0xfffee8b000007947 */ /* 0x000fea000383ffff */
.L_x_6009:
[----:B------:R-:W-:Y:S01]  /*14100*/  IMAD.MOV.U32 R195, RZ, RZ, R5 ;  /* 0x000000ffffc37224 */ /* 0x000fe200078e0005 */
[----:B--2---:R-:W-:Y:S01]  /*14110*/  MOV R2, 0x1 ;  /* 0x0000000100027802 */ /* 0x004fe20000000f00 */
[----:B------:R-:W-:Y:S01]  /*14120*/  IMAD.MOV.U32 R220, RZ, RZ, 0x181f ;  /* 0x0000181fffdc7424 */ /* 0x000fe200078e00ff */
[----:B------:R-:W-:-:S02]  /*14130*/  MOV R3, 0x14150 ;  /* 0x0001415000037802 */ /* 0x000fc40000000f00 */
[----:B-1-345:R-:W-:Y:S05]  /*14140*/  CALL.REL.NOINC `($__internal_99_$__cuda_sm70_shflsync_idx_p) ;  /* 0x00002be000007944 */ /* 0x03afea0003c00000 */
[----:B------:R-:W-:Y:S01]  /*14150*/  IMAD.MOV.U32 R4, RZ, RZ, R220 ;  /* 0x000000ffff047224 */ /* 0x000fe200078e00dc */
[----:B------:R-:W-:Y:S01]  /*14160*/  MOV R2, 0x1 ;  /* 0x0000000100027802 */ /* 0x000fe20000000f00 */
[----:B------:R-:W-:Y:S01]  /*14170*/  IMAD.MOV.U32 R195, RZ, RZ, R14 ;  /* 0x000000ffffc37224 */ /* 0x000fe200078e000e */
[----:B------:R-:W-:-:S02]  /*14180*/  MOV R220, 0x181f ;  /* 0x0000181f00dc7802 */ /* 0x000fc40000000f00 */
[----:B------:R-:W-:Y:S02]  /*14190*/  MOV R3, 0x141b0 ;  /* 0x000141b000037802 */ /* 0x000fe40000000f00 */
[----:B------:R-:W-:Y:S05]  /*141a0*/  CALL.REL.NOINC `($__internal_99_$__cuda_sm70_shflsync_idx_p) ;  /* 0x00002b8000007944 */ /* 0x000fea0003c00000 */
[----:B------:R-:W-:Y:S01]  /*141b0*/  MOV R0, R220 ;  /* 0x000000dc00007202 */ /* 0x000fe20000000f00 */
[----:B------:R-:W-:Y:S05]  /*141c0*/  BRA `(.L_x_6112) ;  /* 0xfffee9a000007947 */ /* 0x000fea000383ffff */
.L_x_6012:
[----:B------:R-:W-:Y:S01]  /*141d0*/  IMAD.MOV.U32 R195, RZ, RZ, R5 ;  /* 0x000000ffffc37224 */ /* 0x000fe200078e0005 */
[----:B-1----:R-:W-:Y:S01]  /*141e0*/  MOV R2, 0x2 ;  /* 0x0000000200027802 */ /* 0x002fe20000000f00 */
[----:B------:R-:W-:Y:S01]  /*141f0*/  IMAD.MOV.U32 R220, RZ, RZ, 0x181f ;  /* 0x0000181fffdc7424 */ /* 0x000fe200078e00ff */
[----:B------:R-:W-:Y:S02]  /*14200*/  MOV R3, 0x14220 ;  /* 0x0001422000037802 */ /* 0x000fe40000000f00 */
[----:B--2345:R-:W-:Y:S05]  /*14210*/  CALL.REL.NOINC `($__internal_99_$__cuda_sm70_shflsync_idx_p) ;  /* 0x00002b1000007944 */ /* 0x03cfea0003c00000 */
[----:B------:R-:W-:Y:S01]  /*14220*/  MOV R4, R220 ;  /* 0x000000dc00047202 */ /* 0x000fe20000000f00 */
[----:B------:R-:W-:Y:S05]  /*14230*/  BRA `(.L_x_6113) ;  /* 0xfffeead000007947 */ /* 0x000fea000383ffff */
.L_x_6013:
[----:B------:R-:W-:Y:S01]  /*14240*/  IMAD.MOV.U32 R195, RZ, RZ, R14 ;  /* 0x000000ffffc37224 */ /* 0x000fe200078e000e */
[----:B------:R-:W-:Y:S01]  /*14250*/  MOV R2, 0x2 ;  /* 0x0000000200027802 */ /* 0x000fe20000000f00 */
[----:B------:R-:W-:Y:S01]  /*14260*/  IMAD.MOV.U32 R220, RZ, RZ, 0x181f ;  /* 0x0000181fffdc7424 */ /* 0x000fe200078e00ff */
[----:B------:R-:W-:Y:S02]  /*14270*/  MOV R3, 0x14290 ;  /* 0x0001429000037802 */ /* 0x000fe40000000f00 */
[----:B-12345:R-:W-:Y:S05]  /*14280*/  CALL.REL.NOINC `($__internal_99_$__cuda_sm70_shflsync_idx_p) ;  /* 0x00002aa000007944 */ /* 0x03efea0003c00000 */
[----:B------:R-:W-:Y:S01]  /*14290*/  MOV R0, R220 ;  /* 0x000000dc00007202 */ /* 0x000fe20000000f00 */
[----:B------:R-:W-:Y:S05]  /*142a0*/  BRA `(.L_x_6114) ;  /* 0xfffeea8000007947 */ /* 0x000fea000383ffff */
.L_x_6016:
[----:B------:R-:W-:Y:S01]  /*142b0*/  IMAD.MOV.U32 R195, RZ, RZ, R5 ;  /* 0x000000ffffc37224 */ /* 0x000fe200078e0005 */
[----:B-1----:R-:W-:Y:S01]  /*142c0*/  MOV R2, 0x3 ;  /* 0x0000000300027802 */ /* 0x002fe20000000f00 */
[----:B------:R-:W-:Y:S01]  /*142d0*/  IMAD.MOV.U32 R220, RZ, RZ, 0x181f ;  /* 0x0000181fffdc7424 */ /* 0x000fe200078e00ff */
[----:B------:R-:W-:-:S02]  /*142e0*/  MOV R3, 0x14300 ;  /* 0x0001430000037802 */ /* 0x000fc40000000f00 */
[----:B--2345:R-:W-:Y:S05]  /*142f0*/  CALL.REL.NOINC `($__internal_99_$__cuda_sm70_shflsync_idx_p) ;  /* 0x00002a3000007944 */ /* 0x03cfea0003c00000 */
        /* <DEDUP_REMOVED lines=8> */
.L_x_6019:
[----:B------:R-:W-:Y:S01]  /*14380*/  IMAD.MOV.U32 R195, RZ, RZ, R5 ;  /* 0x000000ffffc37224 */ /* 0x000fe200078e0005 */
[----:B------:R-:W-:Y:S01]  /*14390*/  MOV R2, RZ ;  /* 0x000000ff00027202 */ /* 0x000fe20000000f00 */
[----:B------:R-:W-:Y:S01]  /*143a0*/  IMAD.MOV.U32 R220, RZ, RZ, 0x181f ;  /* 0x0000181fffdc7424 */ /* 0x000fe200078e00ff */
[----:B------:R-:W-:Y:S02]  /*143b0*/  MOV R3, 0x143d0 ;  /* 0x000143d000037802 */ /* 0x000fe40000000f00 */
[----:B------:R-:W-:Y:S05]  /*143c0*/  CALL.REL.NOINC `($__internal_99_$__cuda_sm70_shflsync_idx_p) ;  /* 0x0000296000007944 */ /* 0x000fea0003c00000 */
[----:B------:R-:W-:Y:S01]  /*143d0*/  MOV R4, R220 ;  /* 0x000000dc00047202 */ /* 0x000fe20000000f00 */
[----:B------:R-:W-:Y:S05]  /*143e0*/  BRA `(.L_x_6116) ;  /* 0xffff055000007947 */ /* 0x000fea000383ffff */
.L_x_6020:
[----:B------:R-:W-:Y:S01]  /*143f0*/  IMAD.MOV.U32 R195, RZ, RZ, R15 ;  /* 0x000000ffffc37224 */ /* 0x000fe200078e000f */
[----:B------:R-:W-:Y:S01]  /*14400*/  MOV R2, RZ ;  /* 0x000000ff00027202 */ /* 0x000fe20000000f00 */
[----:B------:R-:W-:Y:S01]  /*14410*/  IMAD.MOV.U32 R220, RZ, RZ, 0x181f ;  /* 0x0000181fffdc7424 */ /* 0x000fe200078e00ff */
[----:B------:R-:W-:Y:S02]  /*14420*/  MOV R3, 0x14440 ;  /* 0x0001444000037802 */ /* 0x000fe40000000f00 */
[----:B-12---:R-:W-:Y:S05]  /*14430*/  CALL.REL.NOINC `($__internal_99_$__cuda_sm70_shflsync_idx_p) ;  /* 0x000028f000007944 */ /* 0x006fea0003c00000 */
[C---:B------:R-:W-:Y:S01]  /*14440*/  IADD3 R10, P0, R220.reuse, R98, RZ ;  /* 0x00000062dc0a7210 */ /* 0x040fe20007f1e0ff */
[----:B------:R-:W-:Y:S01]  /*14450*/  IMAD.MOV.U32 R195, RZ, RZ, R5 ;  /* 0x000000ffffc37224 */ /* 0x000fe200078e0005 */
[----:B------:R-:W-:-:S02]  /*14460*/  IADD3 R8, P5, R220, R99, RZ ;  /* 0x00000063dc087210 */ /* 0x000fc40007fbe0ff */
[----:B------:R-:W-:Y:S01]  /*14470*/  IADD3 R6, P2, R220, R100, RZ ;  /* 0x00000064dc067210 */ /* 0x000fe20007f5e0ff */
[----:B------:R-:W-:Y:S01]  /*14480*/  IMAD.X R11, R4, 0x1, R93, P0 ;  /* 0x00000001040b7824 */ /* 0x000fe200000e065d */
[----:B------:R-:W-:Y:S01]  /*14490*/  IADD3 R2, P0, R220, R101, RZ ;  /* 0x00000065dc027210 */ /* 0x000fe20007f1e0ff */
[----:B------:R-:W-:Y:S01]  /*144a0*/  IMAD.X R9, R4, 0x1, R94, P5 ;  /* 0x0000000104097824 */ /* 0x000fe200028e065e */
[----:B------:R-:W-:Y:S01]  /*144b0*/  ISETP.GE.AND P6, PT, R218, c[0x0][0x1d4], PT ;  /* 0x00007500da007a0c */ /* 0x000fe20003fc6270 */
[C---:B------:R-:W-:Y:S01]  /*144c0*/  IMAD.X R7, R4.reuse, 0x1, R95, P2 ;  /* 0x0000000104077824 */ /* 0x040fe200010e065f */
[----:B------:R-:W-:Y:S01]  /*144d0*/  ISETP.GE.AND P5, PT, R223, c[0x0][0x1d4], PT ;  /* 0x00007500df007a0c */ /* 0x000fe20003fa6270 */
[----:B------:R-:W-:Y:S01]  /*144e0*/  IMAD.X R3, R4, 0x1, R96, P0 ;  /* 0x0000000104037824 */ /* 0x000fe200000e0660 */
[----:B------:R-:W-:Y:S01]  /*144f0*/  ISETP.GE.AND P2, PT, R224, c[0x0][0x1d4], PT ;  /* 0x00007500e0007a0c */ /* 0x000fe20003f46270 */
[----:B------:R-:W-:Y:S01]  /*14500*/  IMAD.MOV.U32 R220, RZ, RZ, 0x181f ;  /* 0x0000181fffdc7424 */ /* 0x000fe200078e00ff */
        /* <DEDUP_REMOVED lines=14> */
[----:B-1----:R-:W-:Y:S05]  /*145f0*/  CALL.REL.NOINC `($__internal_99_$__cuda_sm70_shflsync_idx_p) ;  /* 0x0000273000007944 */ /* 0x002fea0003c00000 */
        /* <DEDUP_REMOVED lines=8> */
.L_x_6021:
[----:B------:R-:W-:Y:S01]  /*14680*/  IMAD.MOV.U32 R195, RZ, RZ, R4 ;  /* 0x000000ffffc37224 */ /* 0x000fe200078e0004 */
[----:B------:R-:W-:Y:S01]  /*14690*/  MOV R2, RZ ;  /* 0x000000ff00027202 */ /* 0x000fe20000000f00 */
[----:B------:R-:W-:Y:S01]  /*146a0*/  IMAD.MOV.U32 R220, RZ, RZ, 0x1c1f ;  /* 0x00001c1fffdc7424 */ /* 0x000fe200078e00ff */
[----:B------:R-:W-:Y:S02]  /*146b0*/  MOV R3, 0x146d0 ;  /* 0x000146d000037802 */ /* 0x000fe40000000f00 */
[----:B------:R-:W-:Y:S05]  /*146c0*/  CALL.REL.NOINC `($__internal_99_$__cuda_sm70_shflsync_idx_p) ;  /* 0x0000266000007944 */ /* 0x000fea0003c00000 */
[----:B------:R-:W-:Y:S01]  /*146d0*/  MOV R0, R220 ;  /* 0x000000dc00007202 */ /* 0x000fe20000000f00 */
[----:B------:R-:W-:Y:S05]  /*146e0*/  BRA `(.L_x_6118) ;  /* 0xffff067000007947 */ /* 0x000fea000383ffff */
.L_x_6022:
[----:B------:R-:W-:Y:S01]  /*146f0*/  IMAD.MOV.U32 R195, RZ, RZ, R4 ;  /* 0x000000ffffc37224 */ /* 0x000fe200078e0004 */
[----:B------:R-:W-:Y:S01]  /*14700*/  MOV R2, 0x1 ;  /* 0x0000000100027802 */ /* 0x000fe20000000f00 */
[----:B------:R-:W-:Y:S01]  /*14710*/  IMAD.MOV.U32 R220, RZ, RZ, 0x1c1f ;  /* 0x00001c1fffdc7424 */ /* 0x000fe200078e00ff */
[----:B------:R-:W-:Y:S02]  /*14720*/  MOV R3, 0x14740 ;  /* 0x0001474000037802 */ /* 0x000fe40000000f00 */
[----:B-1----:R-:W-:Y:S05]  /*14730*/  CALL.REL.NOINC `($__internal_99_$__cuda_sm70_shflsync_idx_p) ;  /* 0x000025f000007944 */ /* 0x002fea0003c00000 */
[----:B------:R-:W-:Y:S01]  /*14740*/  IMAD.IADD R0, R5, 0x1, R220 ;  /* 0x0000000105007824 */ /* 0x000fe200078e02dc */
[----:B------:R-:W-:Y:S02]  /*14750*/  FMNMX.FTZ R133, R7, R8, !PT ;  /* 0x0000000807857209 */ /* 0x000fe40007810000 */
[----:B------:R-:W-:-:S02]  /*14760*/  MOV R2, 0x14b80 ;  /* 0x00014b8000027802 */ /* 0x000fc40000000f00 */
        /* <DEDUP_REMOVED lines=62> */
[----:B------:R-:W-:-:S03]  /*14b50*/  IMAD.MOV.U32 R132, RZ, RZ, R133 ;  /* 0x000000ffff847224 */ /* 0x000fc600078e0085 */
[----:B------:R-:W-:Y:S02]  /*14b60*/  FMNMX.FTZ R4, R84, R4, !PT ;  /* 0x0000000454047209 */ /* 0x000fe40007810000 */
[----:B------:R-:W-:Y:S05]  /*14b70*/  CALL.REL.NOINC `($__internal_98_$__cuda_sm70_shflsync_bfly_p) ;  /* 0x0000215000007944 */ /* 0x000fea0003c00000 */
[----:B------:R-:W-:Y:S01]  /*14b80*/  FMNMX.FTZ R133, R133, R0, !PT ;  /* 0x0000000085857209 */ /* 0x000fe20007810000 */
[----:B------:R-:W-:Y:S01]  /*14b90*/  IMAD.MOV.U32 R0, RZ, RZ, 0x1 ;  /* 0x00000001ff007424 */ /* 0x000fe200078e00ff */
[----:B------:R-:W-:-:S03]  /*14ba0*/  MOV R2, 0x14bd0 ;  /* 0x00014bd000027802 */ /* 0x000fc60000000f00 */
[----:B------:R-:W-:Y:S02]  /*14bb0*/  IMAD.MOV.U32 R132, RZ, RZ, R133 ;  /* 0x000000ffff847224 */ /* 0x000fe400078e0085 */
[----:B------:R-:W-:Y:S05]  /*14bc0*/  CALL.REL.NOINC `($__internal_98_$__cuda_sm70_shflsync_bfly_p) ;  /* 0x0000210000007944 */ /* 0x000fea0003c00000 */
[----:B------:R-:W-:Y:S01]  /*14bd0*/  FMNMX.FTZ R133, R133, R0, !PT ;  /* 0x0000000085857209 */ /* 0x000fe20007810000 */
[----:B------:R-:W-:Y:S01]  /*14be0*/  IMAD.MOV.U32 R132, RZ, RZ, R4 ;  /* 0x000000ffff847224 */ /* 0x000fe200078e0004 */
[----:B------:R-:W-:Y:S01]  /*14bf0*/  MOV R2, 0x14c20 ;  /* 0x00014c2000027802 */ /* 0x000fe20000000f00 */
[----:B------:R-:W-:Y:S02]  /*14c00*/  IMAD.MOV.U32 R0, RZ, RZ, 0x2 ;  /* 0x00000002ff007424 */ /* 0x000fe400078e00ff */
[----:B------:R-:W-:Y:S05]  /*14c10*/  CALL.REL.NOINC `($__internal_98_$__cuda_sm70_shflsync_bfly_p) ;  /* 0x000020b000007944 */ /* 0x000fea0003c00000 */
[----:B------:R-:W-:Y:S01]  /*14c20*/  FMNMX.FTZ R4, R4, R0, !PT ;  /* 0x0000000004047209 */ /* 0x000fe20007810000 */
[----:B------:R-:W-:Y:S01]  /*14c30*/  IMAD.MOV.U32 R0, RZ, RZ, 0x1 ;  /* 0x00000001ff007424 */ /* 0x000fe200078e00ff */
[----:B------:R-:W-:-:S03]  /*14c40*/  MOV R2, 0x14c70 ;  /* 0x00014c7000027802 */ /* 0x000fc60000000f00 */
[----:B------:R-:W-:Y:S02]  /*14c50*/  IMAD.MOV.U32 R132, RZ, RZ, R4 ;  /* 0x000000ffff847224 */ /* 0x000fe400078e0004 */
[----:B------:R-:W-:Y:S05]  /*14c60*/  CALL.REL.NOINC `($__internal_98_$__cuda_sm70_shflsync_bfly_p) ;  /* 0x0000206000007944 */ /* 0x000fea0003c00000 */
[----:B------:R-:W-:Y:S01]  /*14c70*/  MOV R5, R0 ;  /* 0x0000000000057202 */ /* 0x000fe20000000f00 */
[----:B------:R-:W-:Y:S05]  /*14c80*/  BRA `(.L_x_6119) ;  /* 0xffff078000007947 */ /* 0x000fea000383ffff */
.L_x_6026:
[----:B------:R-:W-:Y:S01]  /*14c90*/  MOV R2, RZ ;  /* 0x000000ff00027202 */ /* 0x000fe20000000f00 */
[----:B------:R-:W-:Y:S01]  /*14ca0*/  IMAD.MOV.U32 R195, RZ, RZ, R5 ;  /* 0x000000ffffc37224 */ /* 0x000fe200078e0005 */
[----:B------:R-:W-:Y:S01]  /*14cb0*/  MOV R3, 0x14ce0 ;  /* 0x00014ce000037802 */ /* 0x000fe20000000f00 */
[----:B------:R-:W-:Y:S02]  /*14cc0*/  IMAD.MOV.U32 R220, RZ, RZ, 0x181f ;  /* 0x0000181fffdc7424 */ /* 0x000fe400078e00ff */
[----:B-1234-:R-:W-:Y:S05]  /*14cd0*/  CALL.REL.NOINC `($__internal_99_$__cuda_sm70_shflsync_idx_p) ;  /* 0x0000205000007944 */ /* 0x01efea0003c00000 */
[----:B------:R-:W-:Y:S01]  /*14ce0*/  MOV R4, R220 ;  /* 0x000000dc00047202 */ /* 0x000fe20000000f00 */
[----:B------:R-:W-:-:S05]  /*14cf0*/  BRA `(.L_x_6120) ;  /* 0xffff1e4000007947 */ /* 0x000fca000383ffff */
.L_x_6027:
[----:B------:R-:W-:Y:S01]  /*14d00*/  MOV R2, RZ ;  /* 0x000000ff00027202 */ /* 0x000fe20000000f00 */
[----:B------:R-:W-:Y:S01]  /*14d10*/  IMAD.MOV.U32 R195, RZ, RZ, R21 ;  /* 0x000000ffffc37224 */ /* 0x000fe200078e0015 */
[----:B------:R-:W-:Y:S01]  /*14d20*/  MOV R3, 0x14d50 ;  /* 0x00014d5000037802 */ /* 0x000fe20000000f00 */
[----:B------:R-:W-:Y:S02]  /*14d30*/  IMAD.MOV.U32 R220, RZ, RZ, 0x181f ;  /* 0x0000181fffdc7424 */ /* 0x000fe400078e00ff */
[----:B-1234-:R-:W-:Y:S05]  /*14d40*/  CALL.REL.NOINC `($__internal_99_$__cuda_sm70_shflsync_idx_p) ;  /* 0x00001fe000007944 */ /* 0x01efea0003c00000 */
[----:B------:R-:W-:Y:S01]  /*14d50*/  ISETP.GE.AND P6, PT, R218, c[0x0][0x1d4], PT ;  /* 0x00007500da007a0c */ /* 0x000fe20003fc6270 */
[----:B------:R-:W-:Y:S01]  /*14d60*/  IMAD.MOV.U32 R195, RZ, RZ, R5 ;  /* 0x000000ffffc37224 */ /* 0x000fe200078e0005 */
[----:B------:R-:W-:Y:S02]  /*14d70*/  IADD3 R2, P0, R220, R30, RZ ;  /* 0x0000001edc027210 */ /* 0x000fe40007f1e0ff */
[----:B------:R-:W-:Y:S02]  /*14d80*/  ISETP.GE.AND P5, PT, R223, c[0x0][0x1d4], PT ;  /* 0x00007500df007a0c */ /* 0x000fe40003fa6270 */
[----:B------:R-:W-:Y:S01]  /*14d90*/  ISETP.GE.AND P2, PT, R224, c[0x0][0x1d4], PT ;  /* 0x00007500e0007a0c */ /* 0x000fe20003f46270 */
[----:B------:R-:W-:Y:S01]  /*14da0*/  IMAD.X R3, R4, 0x1, R22, P0 ;  /* 0x0000000104037824 */ /* 0x000fe200000e0616 */
[----:B------:R-:W-:Y:S02]  /*14db0*/  IADD3 R6, P0, R220, R31, RZ ;  /* 0x0000001fdc067210 */ /* 0x000fe40007f1e0ff */
[----:B------:R-:W-:Y:S02]  /*14dc0*/  SEL R5, RZ, 0x10, P6 ;  /* 0x00000010ff057807 */ /* 0x000fe40003000000 */
[----:B------:R-:W-:Y:S01]  /*14dd0*/  SEL R20, RZ, 0x10, P5 ;  /* 0x00000010ff147807 */ /* 0x000fe20002800000 */
[----:B------:R-:W-:Y:S01]  /*14de0*/  @!PT LDS RZ, [RZ] ;  /* 0x00000000fffff984 */ /* 0x000fe20000000800 */
[----:B------:R-:W-:Y:S01]  /*14df0*/  @!PT LDS RZ, [RZ] ;  /* 0x00000000fffff984 */ /* 0x000fe20000000800 */
[----:B------:R-:W-:Y:S01]  /*14e00*/  @!PT LDS RZ, [RZ] ;  /* 0x00000000fffff984 */ /* 0x000fe20000000800 */
[----:B------:R1:W-:Y:S01]  /*14e10*/  LDGSTS.E.BYPASS.LTC128B.128 [R215+0x100], [R2.64], !P6 ;  /* 0x0010000002d77fae */ /* 0x0003e2000f101d46 */
[----:B------:R-:W-:Y:S01]  /*14e20*/  IMAD.X R7, R4, 0x1, R23, P0 ;  /* 0x0000000104077824 */ /* 0x000fe200000e0617 */
[----:B------:R-:W-:Y:S04]  /*14e30*/  SEL R15, RZ, 0x10, P2 ;  /* 0x00000010ff0f7807 */ /* 0x000fe80001000000 */
[----:B------:R2:W-:Y:S01]  /*14e40*/  LDGSTS.E.BYPASS.LTC128B.128 [R215+0x2100], [R6.64], !P5 ;  /* 0x0210000006d77fae */ /* 0x0005e2000e901d46 */
[----:B-1----:R-:W-:Y:S05]  /*14e50*/  IADD3 R2, P0, R220, R132, RZ ;  /* 0x00000084dc027210 */ /* 0x002fea0007f1e0ff */
[----:B------:R-:W-:Y:S05]  /*14e60*/  IMAD.X R3, R4, 0x1, R28, P0 ;  /* 0x0000000104037824 */ /* 0x000fea00000e061c */
[----:B------:R1:W-:Y:S02]  /*14e70*/  LDGSTS.E.BYPASS.LTC128B.128 [R215+0x4100], [R2.64], !P2 ;  /* 0x0410000002d77fae */ /* 0x0003e4000d101d46 */
[----:B-1----:R-:W-:Y:S01]  /*14e80*/  IADD3 R2, P0, R220, R133, RZ ;  /* 0x00000085dc027210 */ /* 0x002fe20007f1e0ff */
[----:B------:R-:W-:Y:S04]  /*14e90*/  IMAD.MOV.U32 R220, RZ, RZ, 0x181f ;  /* 0x0000181fffdc7424 */ /* 0x000fe800078e00ff */
[----:B------:R-:W-:Y:S01]  /*14ea0*/  IMAD.X R3, R4, 0x1, R29, P0 ;  /* 0x0000000104037824 */ /* 0x000fe200000e061d */
[----:B------:R-:W-:Y:S04]  /*14eb0*/  ISETP.GE.AND P0, PT, R225, c[0x0][0x1d4], PT ;  /* 0x00007500e1007a0c */ /* 0x000fe80003f06270 */
[----:B------:R-:W-:Y:S09]  /*14ec0*/  SEL R14, RZ, 0x10, P0 ;  /* 0x00000010ff0e7807 */ /* 0x000ff20000000000 */
[----:B------:R1:W-:Y:S02]  /*14ed0*/  LDGSTS.E.BYPASS.LTC128B.128 [R215+0x6100], [R2.64], !P0 ;  /* 0x0610000002d77fae */ /* 0x0003e4000c101d46 */
[----:B-1----:R-:W-:Y:S01]  /*14ee0*/  MOV R3, 0x14f10 ;  /* 0x00014f1000037802 */ /* 0x002fe20000000f00 */
[----:B------:R-:W-:Y:S02]  /*14ef0*/  IMAD.MOV.U32 R2, RZ, RZ, 0x1 ;  /* 0x00000001ff027424 */ /* 0x000fe400078e00ff */
[----:B--2---:R-:W-:Y:S05]  /*14f00*/  CALL.REL.NOINC `($__internal_99_$__cuda_sm70_shflsync_idx_p) ;  /* 0x00001e2000007944 */ /* 0x004fea0003c00000 */
[----:B------:R-:W-:Y:S01]  /*14f10*/  MOV R2, 0x1 ;  /* 0x0000000100027802 */ /* 0x000fe20000000f00 */
[----:B------:R-:W-:Y:S01]  /*14f20*/  IMAD.MOV.U32 R4, RZ, RZ, R220 ;  /* 0x000000ffff047224 */ /* 0x000fe200078e00dc */
[----:B------:R-:W-:Y:S01]  /*14f30*/  MOV R220, 0x181f ;  /* 0x0000181f00dc7802 */ /* 0x000fe20000000f00 */
[----:B------:R-:W-:Y:S01]  /*14f40*/  IMAD.MOV.U32 R195, RZ, RZ, R21 ;  /* 0x000000ffffc37224 */ /* 0x000fe200078e0015 */
[----:B------:R-:W-:Y:S02]  /*14f50*/  MOV R3, 0x14f70 ;  /* 0x00014f7000037802 */ /* 0x000fe40000000f00 */
[----:B------:R-:W-:Y:S05]  /*14f60*/  CALL.REL.NOINC `($__internal_99_$__cuda_sm70_shflsync_idx_p) ;  /* 0x00001dc000007944 */ /* 0x000fea0003c00000 */
[----:B------:R-:W-:Y:S01]  /*14f70*/  MOV R0, R220 ;  /* 0x000000dc00007202 */ /* 0x000fe20000000f00 */
[----:B------:R-:W-:-:S05]  /*14f80*/  BRA `(.L_x_6121) ;  /* 0xffff1d5000007947 */ /* 0x000fca000383ffff */
.L_x_6030:
[----:B------:R-:W-:Y:S01]  /*14f90*/  MOV R2, RZ ;  /* 0x000000ff00027202 */ /* 0x000fe20000000f00 */
[----:B------:R-:W-:Y:S01]  /*14fa0*/  IMAD.MOV.U32 R195, RZ, RZ, R133 ;  /* 0x000000ffffc37224 */ /* 0x000fe200078e0085 */
[----:B------:R-:W-:Y:S01]  /*14fb0*/  MOV R3, 0x14fe0 ;  /* 0x00014fe000037802 */ /* 0x000fe20000000f00 */
[----:B------:R-:W-:Y:S02]  /*14fc0*/  IMAD.MOV.U32 R220, RZ, RZ, 0x181f ;  /* 0x0000181fffdc7424 */ /* 0x000fe400078e00ff */
[----:B------:R-:W-:Y:S05]  /*14fd0*/  CALL.REL.NOINC `($__internal_99_$__cuda_sm70_shflsync_idx_p) ;  /* 0x00001d5000007944 */ /* 0x000fea0003c00000 */
[----:B------:R-:W-:Y:S01]  /*14fe0*/  MOV R132, R220 ;  /* 0x000000dc00847202 */ /* 0x000fe20000000f00 */
[----:B------:R-:W-:-:S05]  /*14ff0*/  BRA `(.L_x_6122) ;  /* 0xffff2e0000007947 */ /* 0x000fca000383ffff */
.L_x_6031:
[----:B------:R-:W-:Y:S01]  /*15000*/  MOV R2, RZ ;  /* 0x000000ff00027202 */ /* 0x000fe20000000f00 */
[----:B------:R-:W-:Y:S01]  /*15010*/  IMAD.MOV.U32 R195, RZ, RZ, R170 ;  /* 0x000000ffffc37224 */ /* 0x000fe200078e00aa */
[----:B------:R-:W-:Y:S01]  /*15020*/  MOV R3, 0x15050 ;  /* 0x0001505000037802 */ /* 0x000fe20000000f00 */
[----:B------:R-:W-:Y:S02]  /*15030*/  IMAD.MOV.U32 R220, RZ, RZ, 0x181f ;  /* 0x0000181fffdc7424 */ /* 0x000fe400078e00ff */
[----:B-12---:R-:W-:Y:S05]  /*15040*/  CALL.REL.NOINC `($__internal_99_$__cuda_sm70_shflsync_idx_p) ;  /* 0x00001ce000007944 */ /* 0x006fea0003c00000 */
        /* <DEDUP_REMOVED lines=13> */
[----:B------:R-:W-:Y:S05]  /*15120*/  IMAD.X R169, R132, 0x1, R174, P0 ;  /* 0x0000000184a97824 */ /* 0x000fea00000e06ae */
[----:B------:R2:W-:Y:S01]  /*15130*/  LDGSTS.E.BYPASS.LTC128B.128 [R215+0xa100], [R168.64], !P5 ;  /* 0x0a100000a8d77fae */ /* 0x0005e2000e901d46 */
[----:B-1----:R-:W-:Y:S05]  /*15140*/  IADD3 R2, P0, R220, R179, RZ ;  /* 0x000000b3dc027210 */ /* 0x002fea0007f1e0ff */
[----:B------:R-:W-:Y:S01]  /*15150*/  IMAD.X R3, R132, 0x1, R175, P0 ;  /* 0x0000000184037824 */ /* 0x000fe200000e06af */
[----:B--2---:R-:W-:Y:S04]  /*15160*/  SEL R168, RZ, 0x10, P5 ;  /* 0x00000010ffa87807 */ /* 0x004fe80002800000 */
        /* <DEDUP_REMOVED lines=9> */
[----:B------:R-:W-:Y:S05]  /*15200*/  CALL.REL.NOINC `($__internal_99_$__cuda_sm70_shflsync_idx_p) ;  /* 0x00001b2000007944 */ /* 0x000fea0003c00000 */
        /* <DEDUP_REMOVED lines=8> */
.L_x_6032:
[----:B-1----:R-:W-:Y:S01]  /*15290*/  MOV R2, RZ ;  /* 0x000000ff00027202 */ /* 0x002fe20000000f00 */
[----:B------:R-:W-:Y:S01]  /*152a0*/  IMAD.MOV.U32 R195, RZ, RZ, R132 ;  /* 0x000000ffffc37224 */ /* 0x000fe200078e0084 */
[----:B------:R-:W-:Y:S01]  /*152b0*/  MOV R3, 0x152e0 ;  /* 0x000152e000037802 */ /* 0x000fe20000000f00 */
[----:B------:R-:W-:Y:S02]  /*152c0*/  IMAD.MOV.U32 R220, RZ, RZ, 0x1c1f ;  /* 0x00001c1fffdc7424 */ /* 0x000fe400078e00ff */
[----:B------:R-:W-:Y:S05]  /*152d0*/  CALL.REL.NOINC `($__internal_99_$__cuda_sm70_shflsync_idx_p) ;  /* 0x00001a5000007944 */ /* 0x000fea0003c00000 */
[----:B------:R-:W-:Y:S01]  /*152e0*/  MOV R0, R220 ;  /* 0x000000dc00007202 */ /* 0x000fe20000000f00 */
[----:B------:R-:W-:-:S05]  /*152f0*/  BRA `(.L_x_6124) ;  /* 0xffff2f1000007947 */ /* 0x000fca000383ffff */
.L_x_6033:
[----:B------:R-:W-:Y:S01]  /*15300*/  MOV R2, 0x1 ;  /* 0x0000000100027802 */ /* 0x000fe20000000f00 */
[----:B------:R-:W-:Y:S01]  /*15310*/  IMAD.MOV.U32 R195, RZ, RZ, R132 ;  /* 0x000000ffffc37224 */ /* 0x000fe200078e0084 */
[----:B------:R-:W-:Y:S01]  /*15320*/  MOV R3, 0x15350 ;  /* 0x0001535000037802 */ /* 0x000fe20000000f00 */
[----:B------:R-:W-:Y:S02]  /*15330*/  IMAD.MOV.U32 R220, RZ, RZ, 0x1c1f ;  /* 0x00001c1fffdc7424 */ /* 0x000fe400078e00ff */
[----:B--2---:R-:W-:Y:S05]  /*15340*/  CALL.REL.NOINC `($__internal_99_$__cuda_sm70_shflsync_idx_p) ;  /* 0x000019e000007944 */ /* 0x004fea0003c00000 */
        /* <DEDUP_REMOVED lines=12> */
[----:B------:R-:W-:Y:S02]  /*15410*/  FSEL R20, R11, -INF , P0 ;  /* 0xff8000000b147808 */ /* 0x000fe40000000000 */
[----:B------:R-:W-:Y:S02]  /*15420*/  ISETP.GT.AND P6, PT, R133, 0x10, PT ;  /* 0x000000108500780c */ /* 0x000fe40003fc4270 */
        /* <DEDUP_REMOVED lines=35> */
[----:B------:R-:W-:Y:S02]  /*15660*/  FMNMX.FTZ R0, R168, R0, !PT ;  /* 0x00000000a8007209 */ /* 0x000fe40007810000 */
[----:B------:R-:W-:Y:S02]  /*15670*/  FSEL R8, R30, -INF , P6 ;  /* 0xff8000001e087808 */ /* 0x000fe40003000000 */
[----:B------:R-:W-:Y:S02]  /*15680*/  FMNMX.FTZ R18, R9, R2, !PT ;  /* 0x0000000209127209 */ /* 0x000fe40007810000 */
[----:B------:R-:W-:Y:S02]  /*15690*/  ISETP.GT.AND P2, PT, R133, 0x38, PT ;  /* 0x000000388500780c */ /* 0x000fe40003f44270 */
[----:B------:R-:W-:Y:S01]  /*156a0*/  FMNMX.FTZ R132, R28, R0, !PT ;  /* 0x000000001c847209 */ /* 0x000fe20007810000 */
[----:B------:R-:W-:Y:S01]  /*156b0*/  IMAD.MOV.U32 R0, RZ, RZ, 0x2 ;  /* 0x00000002ff007424 */ /* 0x000fe200078e00ff */
        /* <DEDUP_REMOVED lines=12> */
[----:B------:R-:W-:Y:S05]  /*15780*/  CALL.REL.NOINC `($__internal_98_$__cuda_sm70_shflsync_bfly_p) ;  /* 0x0000154000007944 */ /* 0x000fea0003c00000 */
[----:B------:R-:W-:Y:S01]  /*15790*/  FMNMX.FTZ R132, R132, R0, !PT ;  /* 0x0000000084847209 */ /* 0x000fe20007810000 */
[----:B------:R-:W-:Y:S01]  /*157a0*/  IMAD.MOV.U32 R0, RZ, RZ, 0x1 ;  /* 0x00000001ff007424 */ /* 0x000fe200078e00ff */
[----:B------:R-:W-:Y:S02]  /*157b0*/  MOV R2, 0x157d0 ;  /* 0x000157d000027802 */ /* 0x000fe40000000f00 */
        /* <DEDUP_REMOVED lines=8> */
[----:B------:R-:W-:Y:S02]  /*15840*/  MOV R2, 0x15860 ;  /* 0x0001586000027802 */ /* 0x000fe40000000f00 */
[----:B------:R-:W-:Y:S05]  /*15850*/  CALL.REL.NOINC `($__internal_98_$__cuda_sm70_shflsync_bfly_p) ;  /* 0x0000147000007944 */ /* 0x000fea0003c00000 */
[----:B------:R-:W-:-:S05]  /*15860*/  BRA `(.L_x_6125) ;  /* 0xffff305000007947 */ /* 0x000fca000383ffff */
.L_x_6036:
[----:B------:R-:W-:Y:S01]  /*15870*/  MOV R2, RZ ;  /* 0x000000ff00027202 */ /* 0x000fe20000000f00 */
[----:B------:R-:W-:Y:S01]  /*15880*/  IMAD.MOV.U32 R195, RZ, RZ, R4 ;  /* 0x000000ffffc37224 */ /* 0x000fe200078e0004 */
[----:B------:R-:W-:Y:S01]  /*15890*/  MOV R3, 0x158c0 ;  /* 0x000158c000037802 */ /* 0x000fe20000000f00 */
[----:B------:R-:W-:Y:S02]  /*158a0*/  IMAD.MOV.U32 R220, RZ, RZ, 0x181f ;  /* 0x0000181fffdc7424 */ /* 0x000fe400078e00ff */
[----:B-1234-:R-:W-:Y:S05]  /*158b0*/  CALL.REL.NOINC `($__internal_99_$__cuda_sm70_shflsync_idx_p) ;  /* 0x0000147000007944 */ /* 0x01efea0003c00000 */
[----:B------:R-:W-:Y:S01]  /*158c0*/  MOV R2, R220 ;  /* 0x000000dc00027202 */ /* 0x000fe20000000f00 */
[----:B------:R-:W-:-:S05]  /*158d0*/  BRA `(.L_x_6126) ;  /* 0xffff4fc000007947 */ /* 0x000fca000383ffff */
.L_x_6039:
[----:B------:R-:W-:Y:S01]  /*158e0*/  MOV R2, RZ ;  /* 0x000000ff00027202 */ /* 0x000fe20000000f00 */
[----:B------:R-:W-:Y:S01]  /*158f0*/  IMAD.MOV.U32 R195, RZ, RZ, R133 ;  /* 0x000000ffffc37224 */ /* 0x000fe200078e0085 */
[----:B------:R-:W-:Y:S01]  /*15900*/  MOV R3, 0x15930 ;  /* 0x0001593000037802 */ /* 0x000fe20000000f00 */
[----:B------:R-:W-:Y:S02]  /*15910*/  IMAD.MOV.U32 R220, RZ, RZ, 0x181f ;  /* 0x0000181fffdc7424 */ /* 0x000fe400078e00ff */
[----:B------:R-:W-:Y:S05]  /*15920*/  CALL.REL.NOINC `($__internal_99_$__cuda_sm70_shflsync_idx_p) ;  /* 0x0000140000007944 */ /* 0x000fea0003c00000 */
[----:B------:R-:W-:Y:S01]  /*15930*/  MOV R132, R220 ;  /* 0x000000dc00847202 */ /* 0x000fe20000000f00 */
[----:B------:R-:W-:-:S05]  /*15940*/  BRA `(.L_x_6127) ;  /* 0xffff619000007947 */ /* 0x000fca000383ffff */
.L_x_6040:
[----:B------:R-:W-:Y:S01]  /*15950*/  MOV R2, RZ ;  /* 0x000000ff00027202 */ /* 0x000fe20000000f00 */
[----:B------:R-:W-:Y:S01]  /*15960*/  IMAD.MOV.U32 R195, RZ, RZ, R170 ;  /* 0x000000ffffc37224 */ /* 0x000fe200078e00aa */
[----:B------:R-:W-:Y:S01]  /*15970*/  MOV R3, 0x159a0 ;  /* 0x000159a000037802 */ /* 0x000fe20000000f00 */
[----:B------:R-:W-:Y:S02]  /*15980*/  IMAD.MOV.U32 R220, RZ, RZ, 0x181f ;  /* 0x0000181fffdc7424 */ /* 0x000fe400078e00ff */
[----:B-12---:R-:W-:Y:S05]  /*15990*/  CALL.REL.NOINC `($__internal_99_$__cuda_sm70_shflsync_idx_p) ;  /* 0x0000139000007944 */ /* 0x006fea0003c00000 */
[----:B------:R-:W-:Y:S01]  /*159a0*/  IADD3 R2, -R214, 0x10, RZ ;  /* 0x00000010d6027810 */ /* 0x000fe20007ffe1ff */
        /* <DEDUP_REMOVED lines=10> */
[----:B-1----:R-:W-:Y:S05]  /*15a50*/  IADD3 R2, P0, R220, R176, RZ ;  /* 0x000000b0dc027210 */ /* 0x002fea0007f1e0ff */
[----:B------:R-:W-:Y:S01]  /*15a60*/  IMAD.X R3, R132, 0x1, R172, P0 ;  /* 0x0000000184037824 */ /* 0x000fe200000e06ac */
[----:B------:R-:W-:Y:S04]  /*15a70*/  IADD3 R168, P0, R220, R177, RZ ;  /* 0x000000b1dca87210 */ /* 0x000fe80007f1e0ff */
[----:B------:R1:W-:Y:S01]  /*15a80*/  LDGSTS.E.BYPASS.LTC128B.128 [R215+0xa100], [R2.64], !P5 ;  /* 0x0a10000002d77fae */ /* 0x0003e2000e901d46 */
[----:B------:R-:W-:Y:S05]  /*15a90*/  IMAD.X R169, R132, 0x1, R173, P0 ;  /* 0x0000000184a97824 */ /* 0x000fea00000e06ad */
[----:B------:R2:W-:Y:S01]  /*15aa0*/  LDGSTS.E.BYPASS.LTC128B.128 [R215+0xc100], [R168.64], !P4 ;  /* 0x0c100000a8d77fae */ /* 0x0005e2000e101d46 */
[----:B-1----:R-:W-:Y:S01]  /*15ab0*/  IADD3 R2, P0, R220, R178, RZ ;  /* 0x000000b2dc027210 */ /* 0x002fe20007f1e0ff */
[----:B------:R-:W-:Y:S04]  /*15ac0*/  IMAD.MOV.U32 R220, RZ, RZ, 0x181f ;  /* 0x0000181fffdc7424 */ /* 0x000fe800078e00ff */
[----:B------:R-:W-:Y:S05]  /*15ad0*/  IMAD.X R3, R132, 0x1, R174, P0 ;  /* 0x0000000184037824 */ /* 0x000fea00000e06ae */
        /* <DEDUP_REMOVED lines=12> */
.L_x_6041:
[----:B------:R-:W-:Y:S02]  /*15ba0*/  MOV R0, 0x2 ;  /* 0x0000000200007802 */ /* 0x000fe40000000f00 */
        /* <DEDUP_REMOVED lines=16> */
.L_x_6043:
[----:B------:R-:W-:Y:S01]  /*15cb0*/  IMAD.MOV.U32 R132, RZ, RZ, R222 ;  /* 0x000000ffff847224 */ /* 0x000fe200078e00de */
[----:B------:R-:W-:-:S02]  /*15cc0*/  MOV R0, 0x2 ;  /* 0x0000000200007802 */ /* 0x000fc40000000f00 */
[----:B------:R-:W-:Y:S02]  /*15cd0*/  MOV R2, 0x15cf0 ;  /* 0x00015cf000027802 */ /* 0x000fe40000000f00 */
[----:B------:R-:W-:Y:S05]  /*15ce0*/  CALL.REL.NOINC `($__internal_98_$__cuda_sm70_shflsync_bfly_p) ;  /* 0x00000fe000007944 */ /* 0x000fea0003c00000 */
[----:B------:R-:W-:Y:S05]  /*15cf0*/  BRA `(.L_x_6130) ;  /* 0xffff7f6000007947 */ /* 0x000fea000383ffff */
.L_x_6044:
[----:B------:R-:W-:Y:S01]  /*15d00*/  IMAD.MOV.U32 R132, RZ, RZ, R4 ;  /* 0x000000ffff847224 */ /* 0x000fe200078e0004 */
[----:B------:R-:W-:Y:S02]  /*15d10*/  MOV R0, 0x1 ;  /* 0x0000000100007802 */ /* 0x000fe40000000f00 */
[----:B------:R-:W-:Y:S02]  /*15d20*/  MOV R2, 0x15d40 ;  /* 0x00015d4000027802 */ /* 0x000fe40000000f00 */
[----:B-1----:R-:W-:Y:S05]  /*15d30*/  CALL.REL.NOINC `($__internal_98_$__cuda_sm70_shflsync_bfly_p) ;  /* 0x00000f9000007944 */ /* 0x002fea0003c00000 */
[----:B------:R-:W-:Y:S01]  /*15d40*/  FADD.FTZ R4, R4, R0 ;  /* 0x0000000004047221 */ /* 0x000fe20000010000 */
[----:B------:R-:W-:Y:S02]  /*15d50*/  MOV R132, R221 ;  /* 0x000000dd00847202 */ /* 0x000fe40000000f00 */
[----:B------:R-:W-:Y:S02]  /*15d60*/  MOV R0, 0x2 ;  /* 0x0000000200007802 */ /* 0x000fe40000000f00 */
[----:B------:R-:W-:Y:S02]  /*15d70*/  MOV R2, 0x15d90 ;  /* 0x00015d9000027802 */ /* 0x000fe40000000f00 */
[----:B------:R-:W-:Y:S05]  /*15d80*/  CALL.REL.NOINC `($__internal_98_$__cuda_sm70_shflsync_bfly_p) ;  /* 0x00000f4000007944 */ /* 0x000fea0003c00000 */
[----:B------:R-:W-:Y:S01]  /*15d90*/  FADD.FTZ R5, R221, R0 ;  /* 0x00000000dd057221 */ /* 0x000fe20000010000 */
[----:B------:R-:W-:Y:S02]  /*15da0*/  MOV R0, 0x1 ;  /* 0x0000000100007802 */ /* 0x000fe40000000f00 */
[----:B------:R-:W-:-:S02]  /*15db0*/  MOV R2, 0x15de0 ;  /* 0x00015de000027802 */ /* 0x000fc40000000f00 */
[----:B------:R-:W-:Y:S02]  /*15dc0*/  MOV R132, R5 ;  /* 0x0000000500847202 */ /* 0x000fe40000000f00 */
[----:B------:R-:W-:Y:S05]  /*15dd0*/  CALL.REL.NOINC `($__internal_98_$__cuda_sm70_shflsync_bfly_p) ;  /* 0x00000ef000007944 */ /* 0x000fea0003c00000 */
[----:B------:R-:W-:Y:S01]  /*15de0*/  MOV R3, R0 ;  /* 0x0000000000037202 */ /* 0x000fe20000000f00 */
[----:B------:R-:W-:Y:S05]  /*15df0*/  BRA `(.L_x_6131) ;  /* 0xffff7ed000007947 */ /* 0x000fea000383ffff */
.L_x_6051:
[----:B--234-:R-:W-:Y:S01]  /*15e00*/  IMAD.MOV.U32 R195, RZ, RZ, R5 ;  /* 0x000000ffffc37224 */ /* 0x01cfe200078e0005 */
[----:B------:R-:W-:Y:S01]  /*15e10*/  MOV R2, RZ ;  /* 0x000000ff00027202 */ /* 0x000fe20000000f00 */
[----:B------:R-:W-:Y:S01]  /*15e20*/  IMAD.MOV.U32 R220, RZ, RZ, 0x181f ;  /* 0x0000181fffdc7424 */ /* 0x000fe200078e00ff */
[----:B------:R-:W-:Y:S02]  /*15e30*/  MOV R3, 0x15e50 ;  /* 0x00015e5000037802 */ /* 0x000fe40000000f00 */
[----:B-1----:R-:W-:Y:S05]  /*15e40*/  CALL.REL.NOINC `($__internal_99_$__cuda_sm70_shflsync_idx_p) ;  /* 0x00000ee000007944 */ /* 0x002fea0003c00000 */
[----:B------:R-:W-:Y:S01]  /*15e50*/  MOV R4, R220 ;  /* 0x000000dc00047202 */ /* 0x000fe20000000f00 */
[----:B------:R-:W-:Y:S05]  /*15e60*/  BRA `(.L_x_6132) ;  /* 0xffff9a6000007947 */ /* 0x000fea000383ffff */
.L_x_6052:
[----:B------:R-:W-:Y:S01]  /*15e70*/  IMAD.MOV.U32 R195, RZ, RZ, R14 ;  /* 0x000000ffffc37224 */ /* 0x000fe200078e000e */
[----:B------:R-:W-:Y:S01]  /*15e80*/  MOV R2, RZ ;  /* 0x000000ff00027202 */ /* 0x000fe20000000f00 */
[----:B------:R-:W-:Y:S01]  /*15e90*/  IMAD.MOV.U32 R220, RZ, RZ, 0x181f ;  /* 0x0000181fffdc7424 */ /* 0x000fe200078e00ff */
[----:B------:R-:W-:Y:S02]  /*15ea0*/  MOV R3, 0x15ec0 ;  /* 0x00015ec000037802 */ /* 0x000fe40000000f00 */
[----:B-123--:R-:W-:Y:S05]  /*15eb0*/  CALL.REL.NOINC `($__internal_99_$__cuda_sm70_shflsync_idx_p) ;  /* 0x00000e7000007944 */ /* 0x00efea0003c00000 */
[----:B------:R-:W-:Y:S01]  /*15ec0*/  MOV R0, R220 ;  /* 0x000000dc00007202 */ /* 0x000fe20000000f00 */
[----:B------:R-:W-:Y:S05]  /*15ed0*/  BRA `(.L_x_6133) ;  /* 0xffff9a1000007947 */ /* 0x000fea000383ffff */
.L_x_6055:
[----:B------:R-:W-:Y:S01]  /*15ee0*/  IMAD.MOV.U32 R195, RZ, RZ, R5 ;  /* 0x000000ffffc37224 */ /* 0x000fe200078e0005 */
[----:B--2---:R-:W-:Y:S01]  /*15ef0*/  MOV R2, 0x1 ;  /* 0x0000000100027802 */ /* 0x004fe20000000f00 */
[----:B------:R-:W-:Y:S01]  /*15f00*/  IMAD.MOV.U32 R220, RZ, RZ, 0x181f ;  /* 0x0000181fffdc7424 */ /* 0x000fe200078e00ff */
[----:B------:R-:W-:-:S02]  /*15f10*/  MOV R3, 0x15f30 ;  /* 0x00015f3000037802 */ /* 0x000fc40000000f00 */
[----:B-1-34-:R-:W-:Y:S05]  /*15f20*/  CALL.REL.NOINC `($__internal_99_$__cuda_sm70_shflsync_idx_p) ;  /* 0x00000e0000007944 */ /* 0x01afea0003c00000 */
        /* <DEDUP_REMOVED lines=8> */
.L_x_6058:
[----:B------:R-:W-:Y:S01]  /*15fb0*/  IMAD.MOV.U32 R195, RZ, RZ, R5 ;  /* 0x000000ffffc37224 */ /* 0x000fe200078e0005 */
[----:B-1----:R-:W-:Y:S01]  /*15fc0*/  MOV R2, 0x2 ;  /* 0x0000000200027802 */ /* 0x002fe20000000f00 */
[----:B------:R-:W-:Y:S01]  /*15fd0*/  IMAD.MOV.U32 R220, RZ, RZ, 0x181f ;  /* 0x0000181fffdc7424 */ /* 0x000fe200078e00ff */
[----:B------:R-:W-:Y:S02]  /*15fe0*/  MOV R3, 0x16000 ;  /* 0x0001600000037802 */ /* 0x000fe40000000f00 */
[----:B--234-:R-:W-:Y:S05]  /*15ff0*/  CALL.REL.NOINC `($__internal_99_$__cuda_sm70_shflsync_idx_p) ;  /* 0x00000d3000007944 */ /* 0x01cfea0003c00000 */
[----:B------:R-:W-:Y:S01]  /*16000*/  MOV R4, R220 ;  /* 0x000000dc00047202 */ /* 0x000fe20000000f00 */
[----:B------:R-:W-:Y:S05]  /*16010*/  BRA `(.L_x_6135) ;  /* 0xffff9c4000007947 */ /* 0x000fea000383ffff */
.L_x_6059:
[----:B------:R-:W-:Y:S01]  /*16020*/  IMAD.MOV.U32 R195, RZ, RZ, R14 ;  /* 0x000000ffffc37224 */ /* 0x000fe200078e000e */
[----:B-1----:R-:W-:Y:S01]  /*16030*/  MOV R2, 0x2 ;  /* 0x0000000200027802 */ /* 0x002fe20000000f00 */
[----:B------:R-:W-:Y:S01]  /*16040*/  IMAD.MOV.U32 R220, RZ, RZ, 0x181f ;  /* 0x0000181fffdc7424 */ /* 0x000fe200078e00ff */
[----:B------:R-:W-:Y:S02]  /*16050*/  MOV R3, 0x16070 ;  /* 0x0001607000037802 */ /* 0x000fe40000000f00 */
[----:B--234-:R-:W-:Y:S05]  /*16060*/  CALL.REL.NOINC `($__internal_99_$__cuda_sm70_shflsync_idx_p) ;  /* 0x00000cc000007944 */ /* 0x01cfea0003c00000 */
[----:B------:R-:W-:Y:S01]  /*16070*/  MOV R0, R220 ;  /* 0x000000dc00007202 */ /* 0x000fe20000000f00 */
[----:B------:R-:W-:Y:S05]  /*16080*/  BRA `(.L_x_6136) ;  /* 0xffff9bf000007947 */ /* 0x000fea000383ffff */
.L_x_6062:
[----:B------:R-:W-:Y:S01]  /*16090*/  IMAD.MOV.U32 R195, RZ, RZ, R5 ;  /* 0x000000ffffc37224 */ /* 0x000fe200078e0005 */
[----:B-1----:R-:W-:Y:S01]  /*160a0*/  MOV R2, 0x3 ;  /* 0x0000000300027802 */ /* 0x002fe20000000f00 */
[----:B------:R-:W-:Y:S01]  /*160b0*/  IMAD.MOV.U32 R220, RZ, RZ, 0x181f ;  /* 0x0000181fffdc7424 */ /* 0x000fe200078e00ff */
[----:B------:R-:W-:-:S02]  /*160c0*/  MOV R3, 0x160e0 ;  /* 0x000160e000037802 */ /* 0x000fc40000000f00 */
[----:B--234-:R-:W-:Y:S05]  /*160d0*/  CALL.REL.NOINC `($__internal_99_$__cuda_sm70_shflsync_idx_p) ;  /* 0x00000c5000007944 */ /* 0x01cfea0003c00000 */
        /* <DEDUP_REMOVED lines=8> */
.L_x_6064:
[----:B------:R-:W-:Y:S01]  /*16160*/  IMAD.MOV.U32 R195, RZ, RZ, R5 ;  /* 0x000000ffffc37224 */ /* 0x000fe200078e0005 */
[----:B------:R-:W-:Y:S01]  /*16170*/  MOV R2, RZ ;  /* 0x000000ff00027202 */ /* 0x000fe20000000f00 */
[----:B------:R-:W-:Y:S01]  /*16180*/  IMAD.MOV.U32 R220, RZ, RZ, 0x1c1f ;  /* 0x00001c1fffdc7424 */ /* 0x000fe200078e00ff */
[----:B------:R-:W-:Y:S02]  /*16190*/  MOV R3, 0x161b0 ;  /* 0x000161b000037802 */ /* 0x000fe40000000f00 */
[----:B------:R-:W-:Y:S05]  /*161a0*/  CALL.REL.NOINC `($__internal_99_$__cuda_sm70_shflsync_idx_p) ;  /* 0x00000b8000007944 */ /* 0x000fea0003c00000 */
[----:B------:R-:W-:Y:S01]  /*161b0*/  MOV R4, R220 ;  /* 0x000000dc00047202 */ /* 0x000fe20000000f00 */
[----:B------:R-:W-:Y:S05]  /*161c0*/  BRA `(.L_x_6138) ;  /* 0xffffa01000007947 */ /* 0x000fea000383ffff */
.L_x_6065:
[----:B------:R-:W-:Y:S01]  /*161d0*/  IMAD.MOV.U32 R195, RZ, RZ, R12 ;  /* 0x000000ffffc37224 */ /* 0x000fe200078e000c */
[----:B------:R-:W-:Y:S01]  /*161e0*/  MOV R2, RZ ;  /* 0x000000ff00027202 */ /* 0x000fe20000000f00 */
[----:B------:R-:W-:Y:S01]  /*161f0*/  IMAD.MOV.U32 R220, RZ, RZ, 0x1c1f ;  /* 0x00001c1fffdc7424 */ /* 0x000fe200078e00ff */
[----:B------:R-:W-:Y:S02]  /*16200*/  MOV R3, 0x16220 ;  /* 0x0001622000037802 */ /* 0x000fe40000000f00 */
[----:B-12---:R-:W-:Y:S05]  /*16210*/  CALL.REL.NOINC `($__internal_99_$__cuda_sm70_shflsync_idx_p) ;  /* 0x00000b1000007944 */ /* 0x006fea0003c00000 */
[----:B------:R-:W-:Y:S01]  /*16220*/  MOV R0, R220 ;  /* 0x000000dc00007202 */ /* 0x000fe20000000f00 */
[----:B------:R-:W-:Y:S05]  /*16230*/  BRA `(.L_x_6139) ;  /* 0xffff9fc000007947 */ /* 0x000fea000383ffff */
.L_x_6068:
        /* <DEDUP_REMOVED lines=13> */
.L_x_6072:
[----:B------:R-:W-:Y:S01]  /*16310*/  IMAD.MOV.U32 R195, RZ, RZ, R5 ;  /* 0x000000ffffc37224 */ /* 0x000fe200078e0005 */
[----:B------:R-:W-:Y:S01]  /*16320*/  MOV R2, RZ ;  /* 0x000000ff00027202 */ /* 0x000fe20000000f00 */
[----:B------:R-:W-:Y:S01]  /*16330*/  IMAD.MOV.U32 R220, RZ, RZ, 0x181f ;  /* 0x0000181fffdc7424 */ /* 0x000fe200078e00ff */
[----:B------:R-:W-:Y:S02]  /*16340*/  MOV R3, 0x16360 ;  /* 0x0001636000037802 */ /* 0x000fe40000000f00 */
[----:B------:R-:W-:Y:S05]  /*16350*/  CALL.REL.NOINC `($__internal_99_$__cuda_sm70_shflsync_idx_p) ;  /* 0x000009d000007944 */ /* 0x000fea0003c00000 */
[----:B------:R-:W-:Y:S01]  /*16360*/  MOV R4, R220 ;  /* 0x000000dc00047202 */ /* 0x000fe20000000f00 */
[----:B------:R-:W-:Y:S05]  /*16370*/  BRA `(.L_x_6141) ;  /* 0xffffc1d000007947 */ /* 0x000fea000383ffff */
.L_x_6073:
[----:B------:R-:W-:Y:S01]  /*16380*/  IMAD.MOV.U32 R195, RZ, RZ, R14 ;  /* 0x000000ffffc37224 */ /* 0x000fe200078e000e */
[----:B------:R-:W-:Y:S01]  /*16390*/  MOV R2, RZ ;  /* 0x000000ff00027202 */ /* 0x000fe20000000f00 */
[----:B------:R-:W-:Y:S01]  /*163a0*/  IMAD.MOV.U32 R220, RZ, RZ, 0x181f ;  /* 0x0000181fffdc7424 */ /* 0x000fe200078e00ff */
[----:B------:R-:W-:Y:S02]  /*163b0*/  MOV R3, 0x163d0 ;  /* 0x000163d000037802 */ /* 0x000fe40000000f00 */
[----:B-12---:R-:W-:Y:S05]  /*163c0*/  CALL.REL.NOINC `($__internal_99_$__cuda_sm70_shflsync_idx_p) ;  /* 0x0000096000007944 */ /* 0x006fea0003c00000 */
[----:B------:R-:W-:Y:S01]  /*163d0*/  MOV R0, R220 ;  /* 0x000000dc00007202 */ /* 0x000fe20000000f00 */
[----:B------:R-:W-:Y:S05]  /*163e0*/  BRA `(.L_x_6142) ;  /* 0xffffc18000007947 */ /* 0x000fea000383ffff */
.L_x_6076:
        /* <DEDUP_REMOVED lines=13> */
.L_x_6079:
[----:B------:R-:W-:Y:S01]  /*164c0*/  IMAD.MOV.U32 R195, RZ, RZ, R5 ;  /* 0x000000ffffc37224 */ /* 0x000fe200078e0005 */
[----:B-1----:R-:W-:Y:S01]  /*164d0*/  MOV R2, 0x2 ;  /* 0x0000000200027802 */ /* 0x002fe20000000f00 */
[----:B------:R-:W-:Y:S01]  /*164e0*/  IMAD.MOV.U32 R220, RZ, RZ, 0x181f ;  /* 0x0000181fffdc7424 */ /* 0x000fe200078e00ff */
[----:B------:R-:W-:Y:S02]  /*164f0*/  MOV R3, 0x16510 ;  /* 0x0001651000037802 */ /* 0x000fe40000000f00 */
[----:B--234-:R-:W-:Y:S05]  /*16500*/  CALL.REL.NOINC `($__internal_99_$__cuda_sm70_shflsync_idx_p) ;  /* 0x0000082000007944 */ /* 0x01cfea0003c00000 */
[----:B------:R-:W-:Y:S01]  /*16510*/  MOV R4, R220 ;  /* 0x000000dc00047202 */ /* 0x000fe20000000f00 */
[----:B------:R-:W-:Y:S05]  /*16520*/  BRA `(.L_x_6144) ;  /* 0xffffc3c000007947 */ /* 0x000fea000383ffff */
.L_x_6080:
[----:B------:R-:W-:Y:S01]  /*16530*/  IMAD.MOV.U32 R195, RZ, RZ, R14 ;  /* 0x000000ffffc37224 */ /* 0x000fe200078e000e */
[----:B------:R-:W-:Y:S01]  /*16540*/  MOV R2, 0x2 ;  /* 0x0000000200027802 */ /* 0x000fe20000000f00 */
[----:B------:R-:W-:Y:S01]  /*16550*/  IMAD.MOV.U32 R220, RZ, RZ, 0x181f ;  /* 0x0000181fffdc7424 */ /* 0x000fe200078e00ff */
[----:B------:R-:W-:Y:S02]  /*16560*/  MOV R3, 0x16580 ;  /* 0x0001658000037802 */ /* 0x000fe40000000f00 */
[----:B-1234-:R-:W-:Y:S05]  /*16570*/  CALL.REL.NOINC `($__internal_99_$__cuda_sm70_shflsync_idx_p) ;  /* 0x000007b000007944 */ /* 0x01efea0003c00000 */
[----:B------:R-:W-:Y:S01]  /*16580*/  MOV R0, R220 ;  /* 0x000000dc00007202 */ /* 0x000fe20000000f00 */
[----:B------:R-:W-:Y:S05]  /*16590*/  BRA `(.L_x_6145) ;  /* 0xffffc37000007947 */ /* 0x000fea000383ffff */
.L_x_6083:
        /* <DEDUP_REMOVED lines=13> */
.L_x_6085:
[----:B------:R-:W-:Y:S01]  /*16670*/  IMAD.MOV.U32 R195, RZ, RZ, R106 ;  /* 0x000000ffffc37224 */ /* 0x000fe200078e006a */
[----:B------:R-:W-:Y:S01]  /*16680*/  MOV R2, RZ ;  /* 0x000000ff00027202 */ /* 0x000fe20000000f00 */
[----:B------:R-:W-:Y:S01]  /*16690*/  IMAD.MOV.U32 R220, RZ, RZ, 0x1f ;  /* 0x0000001fffdc7424 */ /* 0x000fe200078e00ff */
[----:B------:R-:W-:Y:S02]  /*166a0*/  MOV R3, 0x166c0 ;  /* 0x000166c000037802 */ /* 0x000fe40000000f00 */
[----:B-1----:R-:W-:Y:S05]  /*166b0*/  CALL.REL.NOINC `($__internal_99_$__cuda_sm70_shflsync_idx_p) ;  /* 0x0000067000007944 */ /* 0x002fea0003c00000 */
[----:B------:R-:W-:Y:S01]  /*166c0*/  MOV R9, R220 ;  /* 0x000000dc00097202 */ /* 0x000fe20000000f00 */
[----:B------:R-:W-:Y:S05]  /*166d0*/  BRA `(.L_x_6147) ;  /* 0xffffc64000007947 */ /* 0x000fea000383ffff */
.L_x_6086:
[----:B------:R-:W-:Y:S01]  /*166e0*/  IMAD.MOV.U32 R195, RZ, RZ, R106 ;  /* 0x000000ffffc37224 */ /* 0x000fe200078e006a */
[----:B------:R-:W-:Y:S01]  /*166f0*/  MOV R2, 0x1 ;  /* 0x0000000100027802 */ /* 0x000fe20000000f00 */
[----:B------:R-:W-:Y:S01]  /*16700*/  IMAD.MOV.U32 R220, RZ, RZ, 0x1f ;  /* 0x0000001fffdc7424 */ /* 0x000fe200078e00ff */
[----:B------:R-:W-:Y:S02]  /*16710*/  MOV R3, 0x16730 ;  /* 0x0001673000037802 */ /* 0x000fe40000000f00 */
[----:B-123--:R-:W-:Y:S05]  /*16720*/  CALL.REL.NOINC `($__internal_99_$__cuda_sm70_shflsync_idx_p) ;  /* 0x0000060000007944 */ /* 0x00efea0003c00000 */
[----:B------:R-:W-:Y:S01]  /*16730*/  MOV R8, R220 ;  /* 0x000000dc00087202 */ /* 0x000fe20000000f00 */
[----:B------:R-:W-:Y:S05]  /*16740*/  BRA `(.L_x_6148) ;  /* 0xffffc5f000007947 */ /* 0x000fea000383ffff */
.L_x_6087:
[----:B------:R-:W-:Y:S02]  /*16750*/  MOV R3, 0x1 ;  /* 0x0000000100037802 */ /* 0x000fe40000000f00 */
[----:B------:R-:W-:-:S02]  /*16760*/  MOV R2, 0x16780 ;  /* 0x0001678000027802 */ /* 0x000fc40000000f00 */
[----:B--234-:R-:W-:Y:S05]  /*16770*/  CALL.REL.NOINC `($__internal_100_$__cuda_sm70_shflsync_up_p) ;  /* 0x0000061000007944 */ /* 0x01cfea0003c00000 */
[----:B------:R-:W-:Y:S05]  /*16780*/  BRA `(.L_x_6149) ;  /* 0xffffc6d000007947 */ /* 0x000fea000383ffff */
.L_x_6088:
[----:B------:R-:W-:Y:S02]  /*16790*/  MOV R3, 0x2 ;  /* 0x0000000200037802 */ /* 0x000fe40000000f00 */
[----:B------:R-:W-:-:S02]  /*167a0*/  MOV R2, 0x167c0 ;  /* 0x000167c000027802 */ /* 0x000fc40000000f00 */
[----:B--23--:R-:W-:Y:S05]  /*167b0*/  CALL.REL.NOINC `($__internal_100_$__cuda_sm70_shflsync_up_p) ;  /* 0x000005d000007944 */ /* 0x00cfea0003c00000 */
        /* <DEDUP_REMOVED lines=24> */
.L_x_6092:
[----:B------:R-:W-:Y:S02]  /*16940*/  MOV R3, 0x1 ;  /* 0x0000000100037802 */ /* 0x000fe40000000f00 */
[----:B------:R-:W-:Y:S02]  /*16950*/  MOV R2, 0x16970 ;  /* 0x0001697000027802 */ /* 0x000fe40000000f00 */
[----:B------:R-:W-:Y:S05]  /*16960*/  CALL.REL.NOINC `($__internal_100_$__cuda_sm70_shflsync_up_p) ;  /* 0x0000042000007944 */ /* 0x000fea0003c00000 */
[----:B------:R-:W-:Y:S01]  /*16970*/  MOV R2, R4 ;  /* 0x0000000400027202 */ /* 0x000fe20000000f00 */
[----:B------:R-:W-:Y:S05]  /*16980*/  BRA `(.L_x_6151) ;  /* 0xffffc72000007947 */ /* 0x000fea000383ffff */
.L_x_6093:
[----:B------:R-:W-:Y:S02]  /*16990*/  MOV R3, 0x2 ;  /* 0x0000000200037802 */ /* 0x000fe40000000f00 */
[----:B------:R-:W-:Y:S02]  /*169a0*/  MOV R2, 0x169c0 ;  /* 0x000169c000027802 */ /* 0x000fe40000000f00 */
        /* <DEDUP_REMOVED lines=25> */
.L_x_6095:
[----:B------:R-:W-:Y:S02]  /*16b40*/  SEL R0, RZ, 0x1, P0 ;  /* 0x00000001ff007807 */ /* 0x000fe40000000000 */
[----:B------:R-:W-:Y:S02]  /*16b50*/  MOV R2, 0x16b70 ;  /* 0x00016b7000027802 */ /* 0x000fe40000000f00 */
[----:B-1----:R-:W-:Y:S05]  /*16b60*/  CALL.REL.NOINC `($__internal_101_$__cuda_sm70_votesync_ballot) ;  /* 0x0000028000007944 */ /* 0x002fea0003c00000 */
[----:B------:R-:W-:Y:S01]  /*16b70*/  MOV R5, R0 ;  /* 0x0000000000057202 */ /* 0x000fe20000000f00 */
[----:B------:R-:W-:Y:S05]  /*16b80*/  BRA `(.L_x_6153) ;  /* 0xffffc6b000007947 */ /* 0x000fea000383ffff */
.L_x_6096:
[----:B------:R-:W-:Y:S01]  /*16b90*/  IMAD.MOV.U32 R195, RZ, RZ, R6 ;  /* 0x000000ffffc37224 */ /* 0x000fe200078e0006 */
[----:B------:R-:W-:Y:S01]  /*16ba0*/  MOV R2, R0 ;  /* 0x0000000000027202 */ /* 0x000fe20000000f00 */
[----:B------:R-:W-:Y:S01]  /*16bb0*/  IMAD.MOV.U32 R220, RZ, RZ, 0x1f ;  /* 0x0000001fffdc7424 */ /* 0x000fe200078e00ff */
[----:B------:R-:W-:Y:S02]  /*16bc0*/  MOV R3, 0x16be0 ;  /* 0x00016be000037802 */ /* 0x000fe40000000f00 */
[----:B-1----:R-:W-:Y:S05]  /*16bd0*/  CALL.REL.NOINC `($__internal_99_$__cuda_sm70_shflsync_idx_p) ;  /* 0x0000015000007944 */ /* 0x002fea0003c00000 */
[----:B------:R-:W-:Y:S01]  /*16be0*/  IMAD.MOV.U32 R10, RZ, RZ, R220 ;  /* 0x000000ffff0a7224 */ /* 0x000fe200078e00dc */
[----:B------:R-:W-:Y:S01]  /*16bf0*/  MOV R2, R0 ;  /* 0x0000000000027202 */ /* 0x000fe20000000f00 */
[----:B------:R-:W-:Y:S01]  /*16c00*/  IMAD.MOV.U32 R195, RZ, RZ, R7 ;  /* 0x000000ffffc37224 */ /* 0x000fe200078e0007 */
[----:B------:R-:W-:-:S02]  /*16c10*/  MOV R220, 0x1f ;  /* 0x0000001f00dc7802 */ /* 0x000fc40000000f00 */
[----:B------:R-:W-:Y:S02]  /*16c20*/  MOV R3, 0x16c40 ;  /* 0x00016c4000037802 */ /* 0x000fe40000000f00 */
[----:B------:R-:W-:Y:S05]  /*16c30*/  CALL.REL.NOINC `($__internal_99_$__cuda_sm70_shflsync_idx_p) ;  /* 0x000000f000007944 */ /* 0x000fea0003c00000 */
[----:B------:R-:W-:Y:S01]  /*16c40*/  MOV R7, R220 ;  /* 0x000000dc00077202 */ /* 0x000fe20000000f00 */
[----:B------:R-:W-:Y:S05]  /*16c50*/  BRA `(.L_x_6154) ;  /* 0xffffc63000007947 */ /* 0x000fea000383ffff */
.L_x_6099:
[----:B------:R-:W-:Y:S01]  /*16c60*/  IMAD.MOV.U32 R195, RZ, RZ, R4 ;  /* 0x000000ffffc37224 */ /* 0x000fe200078e0004 */
[----:B------:R-:W-:Y:S01]  /*16c70*/  MOV R2, R0 ;  /* 0x0000000000027202 */ /* 0x000fe20000000f00 */
[----:B------:R-:W-:Y:S01]  /*16c80*/  IMAD.MOV.U32 R220, RZ, RZ, 0x1f ;  /* 0x0000001fffdc7424 */ /* 0x000fe200078e00ff */
[----:B------:R-:W-:Y:S02]  /*16c90*/  MOV R3, 0x16cb0 ;  /* 0x00016cb000037802 */ /* 0x000fe40000000f00 */
[----:B-1-34-:R-:W-:Y:S05]  /*16ca0*/  CALL.REL.NOINC `($__internal_99_$__cuda_sm70_shflsync_idx_p) ;  /* 0x0000008000007944 */ /* 0x01afea0003c00000 */
[----:B------:R-:W-:Y:S01]  /*16cb0*/  MOV R11, R220 ;  /* 0x000000dc000b7202 */ /* 0x000fe20000000f00 */
[----:B------:R-:W-:Y:S05]  /*16cc0*/  BRA `(.L_x_6098) ;  /* 0xffffc62000007947 */ /* 0x000fea000383ffff */
        .weak           $__internal_98_$__cuda_sm70_shflsync_bfly_p
        .type           $__internal_98_$__cuda_sm70_shflsync_bfly_p,@function
        .size           $__internal_98_$__cuda_sm70_shflsync_bfly_p,($__internal_99_$__cuda_sm70_shflsync_idx_p - $__internal_98_$__cuda_sm70_shflsync_bfly_p)
$__internal_98_$__cuda_sm70_shflsync_bfly_p:
[----:B------:R-:W-:Y:S02]  /*16cd0*/  MOV R180, 0xffffffff ;  /* 0xffffffff00b47802 */ /* 0x000fe40000000f00 */
[----:B------:R-:W-:Y:S02]  /*16ce0*/  MOV R3, 0x1f ;  /* 0x0000001f00037802 */ /* 0x000fe40000000f00 */
[----:B------:R-:W-:Y:S04]  /*16cf0*/  WARPSYNC R180 ;  /* 0x000000b400007348 */ /* 0x000fe80003800000 */
[----:B------:R1:W2:Y:S02]  /*16d00*/  SHFL.BFLY PT, R0, R132, R0, R3 ;  /* 0x0c00000084007389 */ /* 0x0002a400000e0003 */
[----:B-1----:R-:W-:-:S04]  /*16d10*/  MOV R3, 0x0 ;  /* 0x0000000000037802 */ /* 0x002fc80000000f00 */
[----:B--2---:R-:W-:Y:S05]  /*16d20*/  RET.REL.NODEC R2 `(_ZN7cutlass13device_kernelIN5flash19enable_sm80_to_sm89INS1_16FlashAttnFwdSm80INS1_25CollectiveMainloopFwdSm80ILi8ELi1ELb0EN4cute5tupleIJNS5_1CILi128EEENS7_ILi64EEENS7_ILi256EEEEEELi256ENS_6half_tEfNS_4arch4Sm80ELb1ELb0ELb0ELb1ELb1ELb0ELb1ELb1EEENS1_21CollectiveEpilogueFwdINS6_IJS8_SA_S9_EEENS6_IJNS7_ILi1EEESI_SI_EEESC_SE_Li256ELb1ELb1ELb1ELb0EEENS1_36VarlenDynamicPersistentTileSchedulerILi128ELi64ELi256ELi256ELb1ELb1ELb0ELb1ELb1ELb1EEEEEEEEEvNT_6ParamsE) ;  /* 0xfffe92d002007950 */ /* 0x004fea0003c3ffff */
        .weak           $__internal_99_$__cuda_sm70_shflsync_idx_p
        .type           $__internal_99_$__cuda_sm70_shflsync_idx_p,@function
        .size           $__internal_99_$__cuda_sm70_shflsync_idx_p,($__internal_100_$__cuda_sm70_shflsync_up_p - $__internal_99_$__cuda_sm70_shflsync_idx_p)
$__internal_99_$__cuda_sm70_shflsync_idx_p:
[----:B------:R-:W-:-:S04]  /*16d30*/  MOV R244, 0xffffffff ;  /* 0xffffffff00f47802 */ /* 0x000fc80000000f00 */
[----:B------:R-:W-:Y:S04]  /*16d40*/  WARPSYNC R244 ;  /* 0x000000f400007348 */ /* 0x000fe80003800000 */
[----:B------:R1:W2:Y:S02]  /*16d50*/  SHFL.IDX PT, R220, R195, R2, R220 ;  /* 0x00000002c3dc7389 */ /* 0x0002a400000e00dc */
[----:B-1----:R-:W-:Y:S02]  /*16d60*/  MOV R2, R3 ;  /* 0x0000000300027202 */ /* 0x002fe40000000f00 */
[----:B------:R-:W-:-:S04]  /*16d70*/  MOV R3, 0x0 ;  /* 0x0000000000037802 */ /* 0x000fc80000000f00 */
[----:B--2---:R-:W-:Y:S05]  /*16d80*/  RET.REL.NODEC R2 `(_ZN7cutlass13device_kernelIN5flash19enable_sm80_to_sm89INS1_16FlashAttnFwdSm80INS1_25CollectiveMainloopFwdSm80ILi8ELi1ELb0EN4cute5tupleIJNS5_1CILi128EEENS7_ILi64EEENS7_ILi256EEEEEELi256ENS_6half_tEfNS_4arch4Sm80ELb1ELb0ELb0ELb1ELb1ELb0ELb1ELb1EEENS1_21CollectiveEpilogueFwdINS6_IJS8_SA_S9_EEENS6_IJNS7_ILi1EEESI_SI_EEESC_SE_Li256ELb1ELb1ELb1ELb0EEENS1_36VarlenDynamicPersistentTileSchedulerILi128ELi64ELi256ELi256ELb1ELb1ELb0ELb1ELb1ELb1EEEEEEEEEvNT_6ParamsE) ;  /* 0xfffe927002007950 */ /* 0x004fea0003c3ffff */
        .weak           $__internal_100_$__cuda_sm70_shflsync_up_p
        .type           $__internal_100_$__cuda_sm70_shflsync_up_p,@function
        .size           $__internal_100_$__cuda_sm70_shflsync_up_p,($__internal_101_$__cuda_sm70_votesync_ballot - $__internal_100_$__cuda_sm70_shflsync_up_p)
$__internal_100_$__cuda_sm70_shflsync_up_p:
[----:B------:R-:W-:Y:S02]  /*16d90*/  MOV R4, RZ ;  /* 0x000000ff00047202 */ /* 0x000fe40000000f00 */
[----:B------:R-:W-:-:S04]  /*16da0*/  MOV R10, 0xffffffff ;  /* 0xffffffff000a7802 */ /* 0x000fc80000000f00 */
[----:B------:R-:W-:Y:S04]  /*16db0*/  WARPSYNC R10 ;  /* 0x0000000a00007348 */ /* 0x000fe80003800000 */
[----:B------:R1:W2:Y:S02]  /*16dc0*/  SHFL.UP PT, R4, R0, R3, R4 ;  /* 0x0400000300047389 */ /* 0x0002a400000e0004 */
[----:B-1----:R-:W-:-:S04]  /*16dd0*/  MOV R3, 0x0 ;  /* 0x0000000000037802 */ /* 0x002fc80000000f00 */
[----:B--2---:R-:W-:Y:S05]  /*16de0*/  RET.REL.NODEC R2 `(_ZN7cutlass13device_kernelIN5flash19enable_sm80_to_sm89INS1_16FlashAttnFwdSm80INS1_25CollectiveMainloopFwdSm80ILi8ELi1ELb0EN4cute5tupleIJNS5_1CILi128EEENS7_ILi64EEENS7_ILi256EEEEEELi256ENS_6half_tEfNS_4arch4Sm80ELb1ELb0ELb0ELb1ELb1ELb0ELb1ELb1EEENS1_21CollectiveEpilogueFwdINS6_IJS8_SA_S9_EEENS6_IJNS7_ILi1EEESI_SI_EEESC_SE_Li256ELb1ELb1ELb1ELb0EEENS1_36VarlenDynamicPersistentTileSchedulerILi128ELi64ELi256ELi256ELb1ELb1ELb0ELb1ELb1ELb1EEEEEEEEEvNT_6ParamsE) ;  /* 0xfffe921002007950 */ /* 0x004fea0003c3ffff */
        .weak           $__internal_101_$__cuda_sm70_votesync_ballot
        .type           $__internal_101_$__cuda_sm70_votesync_ballot,@function
        .size           $__internal_101_$__cuda_sm70_votesync_ballot,(.L_x_6590 - $__internal_101_$__cuda_sm70_votesync_ballot)
$__internal_101_$__cuda_sm70_votesync_ballot:
[----:B------:R-:W-:Y:S01]  /*16df0*/  ISETP.NE.U32.AND P0, PT, R0, 0x1, PT ;  /* 0x000000010000780c */ /* 0x000fe20003f05070 */
[----:B------:R-:W-:-:S04]  /*16e00*/  IMAD.MOV.U32 R3, RZ, RZ, -0x1 ;  /* 0xffffffffff037424 */ /* 0x000fc800078e00ff */
[----:B------:R-:W-:Y:S08]  /*16e10*/  WARPSYNC R3 ;  /* 0x0000000300007348 */ /* 0x000ff00003800000 */
[----:B------:R-:W-:-:S04]  /*16e20*/  VOTE.ANY R0, PT, !P0 ;  /* 0x0000000000007806 */ /* 0x000fc800040e0100 */
[----:B------:R-:W-:Y:S01]  /*16e30*/  LOP3.LUT R0, R0, R3, RZ, 0xc0, !PT ;  /* 0x0000000300007212 */ /* 0x000fe200078ec0ff */
[----:B------:R-:W-:-:S04]  /*16e40*/  IMAD.MOV.U32 R3, RZ, RZ, 0x0 ;  /* 0x00000000ff037424 */ /* 0x000fc800078e00ff */
[----:B------:R-:W-:Y:S05]  /*16e50*/  RET.REL.NODEC R2 `(_ZN7cutlass13device_kernelIN5flash19enable_sm80_to_sm89INS1_16FlashAttnFwdSm80INS1_25CollectiveMainloopFwdSm80ILi8ELi1ELb0EN4cute5tupleIJNS5_1CILi128EEENS7_ILi64EEENS7_ILi256EEEEEELi256ENS_6half_tEfNS_4arch4Sm80ELb1ELb0ELb0ELb1ELb1ELb0ELb1ELb1EEENS1_21CollectiveEpilogueFwdINS6_IJS8_SA_S9_EEENS6_IJNS7_ILi1EEESI_SI_EEESC_SE_Li256ELb1ELb1ELb1ELb0EEENS1_36VarlenDynamicPersistentTileSchedulerILi128ELi64ELi256ELi256ELb1ELb1ELb0ELb1ELb1ELb1EEEEEEEEEvNT_6ParamsE) ;  /* 0xfffe91a002007950 */ /* 0x000fea0003c3ffff */
.L_x_6155:
        /* <DEDUP_REMOVED lines=10> */
.L_x_6590:


//--------------------- .text._ZN7cutlass13device_kernelIN5flash19enable_sm80_to_sm89INS1_16FlashAttnFwdSm80INS1_25CollectiveMainloopFwdSm80ILi8ELi1ELb0EN4cute5tupleIJNS5_1CILi128EEENS7_ILi48EEENS7_ILi256EEEEEELi256ENS_6half_tEfNS_4arch4Sm80ELb1ELb0ELb0ELb1ELb1ELb1ELb1ELb1EEENS1_21CollectiveEpilogueFwdINS6_IJS8_SA_S9_EEENS6_IJNS7_ILi1EEESI_SI_EEESC_SE_Li256ELb1ELb1ELb1ELb0EEENS1_36VarlenDynamicPersistentTileSchedulerILi128ELi48ELi256ELi256ELb1ELb1ELb0ELb1ELb1ELb1EEEEEEEEEvNT_6ParamsE --------------------------
	.section	.text._ZN7cutlass13device_kernelIN5flash19enable_sm80_to_sm89INS1_16FlashAttnFwdSm80INS1_25CollectiveMainloopFwdSm80ILi8ELi1ELb0EN4cute5tupleIJNS5_1CILi128EEENS7_ILi48EEENS7_ILi256EEEEEELi256ENS_6half_tEfNS_4arch4Sm80ELb1ELb0ELb0ELb1ELb1ELb1ELb1ELb1EEENS1_21CollectiveEpilogueFwdINS6_IJS8_SA_S9_EEENS6_IJNS7_ILi1EEESI_SI_EEESC_SE_Li256ELb1ELb1ELb1ELb0EEENS1_36VarlenDynamicPersistentTileSchedulerILi128ELi48ELi256ELi256ELb1ELb1ELb0ELb1ELb1ELb1EEEEEEEEEvNT_6ParamsE,"ax",@progbits
	.sectioninfo	@"SHI_REGISTERS=255"
	.align	128
.text._ZN7cutlass13device_kernelIN5flash19enable_sm80_to_sm89INS1_16FlashAttnFwdSm80INS1_25CollectiveMainloopFwdSm80ILi8ELi1ELb0EN4cute5tupleIJNS5_1CILi128EEENS7_ILi48EEENS7_ILi256EEEEEELi256ENS_6half_tEfNS_4arch4Sm80ELb1ELb0ELb0ELb1ELb1ELb1ELb1ELb1EEENS1_21CollectiveEpilogueFwdINS6_IJS8_SA_S9_EEENS6_IJNS7_ILi1EEESI_SI_EEESC_SE_Li256ELb1ELb1ELb1ELb0EEENS1_36VarlenDynamicPersistentTileSchedulerILi128ELi48ELi256ELi256ELb1ELb1ELb0ELb1ELb1ELb1EEEEEEEEEvNT_6ParamsE:
        .type           _ZN7cutlass13device_kernelIN5flash19enable_sm80_to_sm89INS1_16FlashAttnFwdSm80INS1_25CollectiveMainloopFwdSm80ILi8ELi1ELb0EN4cute5tupleIJNS5_1CILi128EEENS7_ILi48EEENS7_ILi256EEEEEELi256ENS_6half_tEfNS_4arch4Sm80ELb1ELb0ELb0ELb1ELb1ELb1ELb1ELb1EEENS1_21CollectiveEpilogueFwdINS6_IJS8_SA_S9_EEENS6_IJNS7_ILi1EEESI_SI_EEESC_SE_Li256ELb1ELb1ELb1ELb0EEENS1_36VarlenDynamicPersistentTileSchedulerILi128ELi48ELi256ELi256ELb1ELb1ELb0ELb1ELb1ELb1EEEEEEEEEvNT_6ParamsE,@function
        .size           _ZN7cutlass13device_kernelIN5flash19enable_sm80_to_sm89INS1_16FlashAttnFwdSm80INS1_25CollectiveMainloopFwdSm80ILi8ELi1ELb0EN4cute5tupleIJNS5_1CILi128EEENS7_ILi48EEENS7_ILi256EEEEEELi256ENS_6half_tEfNS_4arch4Sm80ELb1ELb0ELb0ELb1ELb1ELb1ELb1ELb1EEENS1_21CollectiveEpilogueFwdINS6_IJS8_SA_S9_EEENS6_IJNS7_ILi1EEESI_SI_EEESC_SE_Li256ELb1ELb1ELb1ELb0EEENS1_36VarlenDynamicPersistentTileSchedulerILi128ELi48ELi256ELi256ELb1ELb1ELb0ELb1ELb1ELb1EEEEEEEEEvNT_6ParamsE,(.L_x_6595 - _ZN7cutlass13device_kernelIN5flash19enable_sm80_to_sm89INS1_16FlashAttnFwdSm80INS1_25CollectiveMainloopFwdSm80ILi8ELi1ELb0EN4cute5tupleIJNS5_1CILi128EEENS7_ILi48EEENS7_ILi256EEEEEELi256ENS_6half_tEfNS_4arch4Sm80ELb1ELb0ELb0ELb1ELb1ELb1ELb1ELb1EEENS1_21CollectiveEpilogueFwdINS6_IJS8_SA_S9_EEENS6_IJNS7_ILi1EEESI_SI_EEESC_SE_Li256ELb1ELb1ELb1ELb0EEENS1_36VarlenDynamicPersistentTileSchedulerILi128ELi48ELi256ELi256ELb1ELb1ELb0ELb1ELb1ELb1EEEEEEEEEvNT_6ParamsE)
        .other          _ZN7cutlass13device_kernelIN5flash19enable_sm80_to_sm89INS1_16FlashAttnFwdSm80INS1_25CollectiveMainloopFwdSm80ILi8ELi1ELb0EN4cute5tupleIJNS5_1CILi128EEENS7_ILi48EEENS7_ILi256EEEEEELi256ENS_6half_tEfNS_4arch4Sm80ELb1ELb0ELb0ELb1ELb1ELb1ELb1ELb1EEENS1_21CollectiveEpilogueFwdINS6_IJS8_SA_S9_EEENS6_IJNS7_ILi1EEESI_SI_EEESC_SE_Li256ELb1ELb1ELb1ELb0EEENS1_36VarlenDynamicPersistentTileSchedulerILi128ELi48ELi256ELi256ELb1ELb1ELb0ELb1ELb1ELb1EEEEEEEEEvNT_6ParamsE,@"STO_CUDA_ENTRY STV_DEFAULT"
_ZN7cutlass13device_kernelIN5flash19enable_sm80_to_sm89INS1_16FlashAttnFwdSm80INS1_25CollectiveMainloopFwdSm80ILi8ELi1ELb0EN4cute5tupleIJNS5_1CILi128EEENS7_ILi48EEENS7_ILi256EEEEEELi256ENS_6half_tEfNS_4arch4Sm80ELb1ELb0ELb0ELb1ELb1ELb1ELb1ELb1EEENS1_21CollectiveEpilogueFwdINS6_IJS8_SA_S9_EEENS6_IJNS7_ILi1EEESI_SI_EEESC_SE_Li256ELb1ELb1ELb1ELb0EEENS1_36VarlenDynamicPersistentTileSchedulerILi128ELi48ELi256ELi256ELb1ELb1ELb0ELb1ELb1ELb1EEEEEEEEEvNT_6ParamsE:
        /* <DEDUP_REMOVED lines=54> */
.L_x_6161:
        /* <DEDUP_REMOVED lines=16> */
.L_x_6399:
        /* <DEDUP_REMOVED lines=16> */
.L_x_6400:
[----:B--2---:R-:W-:-:S05]  /*0560*/  IMAD R0, R0, c[0x0][0x538], RZ ;  /* 0x00014e0000007a24 */ /* 0x004fca00078e02ff */
[----:B------:R-:W-:-:S04]  /*0570*/  IADD3 R6, R0, R6, RZ ;  /* 0x0000000600067210 */ /* 0x000fc80007ffe0ff */
[----:B------:R-:W-:-:S13]  /*0580*/  ISETP.GT.AND P0, PT, R6, UR4, PT ;  /* 0x0000000406007c0c */ /* 0x000fda000bf04270 */
[----:B-1----:R-:W-:Y:S05]  /*0590*/  @!P0 BRA `(.L_x_6161) ;  /* 0xfffffdc000008947 */ /* 0x002fea000383ffff */
.L_x_6157:
[----:B------:R-:W-:-:S05]  /*05a0*/  IADD3 R6, -R0, R6, RZ ;  /* 0x0000000600067210 */ /* 0x000fca0007ffe1ff */
[----:B------:R-:W-:-:S05]  /*05b0*/  IMAD R0, R4, c[0x0][0x538], R6 ;  /* 0x00014e0004007a24 */ /* 0x000fca00078e0206 */
[----:B------:R-:W-:Y:S01]  /*05c0*/  ISETP.GT.AND P0, PT, R0, UR4, PT ;  /* 0x0000000400007c0c */ /* 0x000fe2000bf04270 */
[----:B------:R-:W-:-:S12]  /*05d0*/  BRA.DIV ~URZ, `(.L_x_6162) ;  /* 0x000224f27f007947 */ /* 0x000fd8000b800000 */
[----:B------:R-:W-:-:S04]  /*05e0*/  VOTE.ANY R13, PT, !P0 ;  /* 0x00000000000d7806 */ /* 0x000fc800040e0100 */
.L_x_6401:
[----:B------:R-:W1:Y:S02]  /*05f0*/  POPC R0, R13 ;  /* 0x0000000d00007309 */ /* 0x000e640000000000 */
[----:B-1----:R-:W-:-:S05]  /*0600*/  IADD3 R2, R0, R7, RZ ;  /* 0x0000000700027210 */ /* 0x002fca0007ffe0ff */
[----:B------:R1:W-:Y:S01]  /*0610*/  STL [R1+0x1c], R2 ;  /* 0x00001c0201007387 */ /* 0x0003e20000100800 */
[----:B------:R-:W-:Y:S05]  /*0620*/  BRA.DIV ~URZ, `(.L_x_6163) ;  /* 0x000224e27f007947 */ /* 0x000fea000b800000 */
[----:B------:R2:W3:Y:S01]  /*0630*/  SHFL.IDX PT, R12, R9, R0, 0x1f ;  /* 0x00001f00090c7589 */ /* 0x0004e200000e0000 */
[----:B------:R-:W-:-:S03]  /*0640*/  MOV R5, RZ ;  /* 0x000000ff00057202 */ /* 0x000fc60000000f00 */
[----:B------:R2:W4:Y:S04]  /*0650*/  SHFL.IDX PT, R9, R8, R0, 0x1f ;  /* 0x00001f0008097589 */ /* 0x00052800000e0000 */
.L_x_6402:
[----:B------:R-:W-:Y:S01]  /*0660*/  ISETP.NE.AND P0, PT, R13, RZ, PT ;  /* 0x000000ff0d00720c */ /* 0x000fe20003f05270 */
[----:B------:R-:W-:-:S12]  /*0670*/  BSSY B0, `(.L_x_6164) ;  /* 0x0000005000007945 */ /* 0x000fd80003800000 */
[----:B------:R-:W-:Y:S05]  /*0680*/  @!P0 BRA `(.L_x_6165) ;  /* 0x0000003000008947 */ /* 0x000fea0003800000 */
[----:B--2---:R-:W-:Y:S01]  /*0690*/  IADD3 R0, R0, -0x1, RZ ;  /* 0xffffffff00007810 */ /* 0x004fe20007ffe0ff */
[----:B------:R-:W-:Y:S05]  /*06a0*/  BRA.DIV ~URZ, `(.L_x_6166) ;  /* 0x000225427f007947 */ /* 0x000fea000b800000 */
[----:B------:R2:W1:Y:S02]  /*06b0*/  SHFL.IDX PT, R5, R4, R0, 0x1f ;  /* 0x00001f0004057589 */ /* 0x00046400000e0000 */
.L_x_6165:
[----:B------:R-:W-:Y:S05]  /*06c0*/  BSYNC B0 ;  /* 0x0000000000007941 */ /* 0x000fea0003800000 */
.L_x_6164:
        /* <DEDUP_REMOVED lines=69> */
.L_x_6168:
        /* <DEDUP_REMOVED lines=70> */
.L_x_6169:
[----:B------:R-:W-:Y:S05]  /*0f80*/  BSYNC B0 ;  /* 0x0000000000007941 */ /* 0x000fea0003800000 */
.L_x_6167:
[----:B------:R-:W-:-:S04]  /*0f90*/  LOP3.LUT R0, RZ, R0, RZ, 0x33, !PT ;  /* 0x00000000ff007212 */ /* 0x000fc800078e33ff */
[----:B------:R-:W-:-:S05]  /*0fa0*/  IADD3 R0, R0, R12, RZ ;  /* 0x0000000c00007210 */ /* 0x000fca0007ffe0ff */
[----:B------:R2:W-:Y:S01]  /*0fb0*/  STL [R1+0x14], R0 ;  /* 0x0000140001007387 */ /* 0x0005e20000100800 */
[----:B------:R-:W-:Y:S05]  /*0fc0*/  BRA `(.L_x_6170) ;  /* 0x0000006000007947 */ /* 0x000fea0003800000 */
.L_x_6158:
[----:B------:R-:W-:Y:S01]  /*0fd0*/  MOV R0, UR4 ;  /* 0x0000000400007c02 */ /* 0x000fe20008000f00 */
[----:B------:R-:W-:Y:S04]  /*0fe0*/  STL [R1+0x14], RZ ;  /* 0x000014ff01007387 */ /* 0x000fe80000100800 */
[----:B------:R-:W-:Y:S04]  /*0ff0*/  STL [R1+0x18], RZ ;  /* 0x000018ff01007387 */ /* 0x000fe80000100800 */
[----:B------:R1:W-:Y:S02]  /*1000*/  STL [R1+0x10], R0 ;  /* 0x0000100001007387 */ /* 0x0003e40000100800 */
[----:B-1----:R-:W-:-:S05]  /*1010*/  MOV R0, c[0x0][0x53c] ;  /* 0x00014f0000007a02 */ /* 0x002fca0000000f00 */
[----:B------:R1:W-:Y:S02]  /*1020*/  STL [R1+0x1c], R0 ;  /* 0x00001c0001007387 */ /* 0x0003e40000100800 */
.L_x_6170:
        /* <DEDUP_REMOVED lines=8> */
.L_x_6156:
        /* <DEDUP_REMOVED lines=335> */
.L_x_6398:
        /* <DEDUP_REMOVED lines=25> */
[----:B------:R-:W-:-:S03]  /*2730*/  @P4 IADD3 R2, P0, R24, c[0x0][0x360], RZ ;  /* 0x0000d80018024a10 */ /* 0x000fc60007f1e0ff */
[----:B------:R2:W3:Y:S01]  /*2740*/  @P1 LDG.E R11, [R4.64] ;  /* 0x00000006040b1981 */ /* 0x0004e2000c1e1900 */
[C---:B------:R-:W-:Y:S02]  /*2750*/  @P4 IADD3.X R3, R17.reuse, c[0x0][0x364], RZ, P0, !PT ;  /* 0x0000d90011034a10 */ /* 0x040fe400007fe4ff */
[----:B------:R-:W-:Y:S01]  /*2760*/  IADD3 R8, P2, R24, c[0x0][0x348], RZ ;  /* 0x0000d20018087a10 */ /* 0x000fe20007f5e0ff */
[----:B------:R1:W-:Y:S04]  /*2770*/  STL [R1+0x28], R24 ;  /* 0x0000281801007387 */ /* 0x0003e80000100800 */
[----:B------:R4:W3:Y:S01]  /*2780*/  @P4 LDG.E R6, [R2.64] ;  /* 0x0000000602064981 */ /* 0x0008e2000c1e1900 */
[----:B------:R-:W-:-:S03]  /*2790*/  IADD3.X R9, R17, c[0x0][0x34c], RZ, P2, !PT ;  /* 0x0000d30011097a10 */ /* 0x000fc600017fe4ff */
[----:B------:R1:W-:Y:S04]  /*27a0*/  STL [R1+0x2c], R17 ;  /* 0x00002c1101007387 */ /* 0x0003e80000100800 */
[----:B------:R1:W5:Y:S01]  /*27b0*/  @P3 LDG.E R138, [R8.64] ;  /* 0x00000006088a3981 */ /* 0x000362000c1e1900 */
[----:B--2---:R-:W-:-:S04]  /*27c0*/  IADD3 R4, P1, R24, c[0x0][0x350], RZ ;  /* 0x0000d40018047a10 */ /* 0x004fc80007f3e0ff */
[----:B------:R-:W-:Y:S02]  /*27d0*/  IADD3.X R5, R17, c[0x0][0x354], RZ, P1, !PT ;  /* 0x0000d50011057a10 */ /* 0x000fe40000ffe4ff */
[----:B----4-:R-:W-:-:S03]  /*27e0*/  IADD3 R2, P0, R24, c[0x0][0x358], RZ ;  /* 0x0000d60018027a10 */ /* 0x010fc60007f1e0ff */
[----:B------:R1:W5:Y:S01]  /*27f0*/  @P5 LDG.E R18, [R4.64] ;  /* 0x0000000604125981 */ /* 0x000362000c1e1900 */
[----:B------:R-:W-:-:S05]  /*2800*/  IADD3.X R3, R17, c[0x0][0x35c], RZ, P0, !PT ;  /* 0x0000d70011037a10 */ /* 0x000fca00007fe4ff */
[----:B------:R1:W5:Y:S01]  /*2810*/  @P6 LDG.E R15, [R2.64] ;  /* 0x00000006020f6981 */ /* 0x000362000c1e1900 */
[----:B------:R-:W-:Y:S03]  /*2820*/  YIELD ;  /* 0x0000000000007946 */ /* 0x000fe60003800000 */
[----:B---3--:R1:W-:Y:S04]  /*2830*/  STL [R1], R11 ;  /* 0x0000000b01007387 */ /* 0x0083e80000100800 */
[----:B------:R1:W-:Y:S01]  /*2840*/  @P4 STL [R1+0x8], R6 ;  /* 0x0000080601004387 */ /* 0x0003e20000100800 */
        /* <DEDUP_REMOVED lines=8> */
.L_x_6171:
[----:B------:R-:W-:-:S04]  /*28d0*/  ISETP.NE.U32.AND P0, PT, RZ, c[0x0][0x368], PT ;  /* 0x0000da00ff007a0c */ /* 0x000fc80003f05070 */
[----:B------:R-:W-:-:S13]  /*28e0*/  ISETP.NE.AND.EX P0, PT, RZ, c[0x0][0x36c], PT, P0 ;  /* 0x0000db00ff007a0c */ /* 0x000fda0003f05300 */
[----:B------:R-:W-:Y:S05]  /*28f0*/  @!P0 BRA `(.L_x_6172) ;  /* 0x0000004000008947 */ /* 0x000fea0003800000 */
[----:B-1----:R-:W-:-:S04]  /*2900*/  IADD3 R4, P0, R24, c[0x0][0x368], RZ ;  /* 0x0000da0018047a10 */ /* 0x002fc80007f1e0ff */
[----:B------:R-:W-:-:S05]  /*2910*/  IADD3.X R5, R17, c[0x0][0x36c], RZ, P0, !PT ;  /* 0x0000db0011057a10 */ /* 0x000fca00007fe4ff */
[----:B------:R1:W5:Y:S01]  /*2920*/  LDG.E R16, [R4.64] ;  /* 0x0000000604107981 */ /* 0x000362000c1e1900 */
[----:B------:R-:W-:Y:S05]  /*2930*/  BRA `(.L_x_6173) ;  /* 0x0000005000007947 */ /* 0x000fea0003800000 */
.L_x_6172:
[----:B------:R-:W-:Y:S01]  /*2940*/  MOV R16, UR5 ;  /* 0x0000000500107c02 */ /* 0x000fe20008000f00 */
[----:B------:R-:W-:Y:S05]  /*2950*/  @!P5 BRA `(.L_x_6173) ;  /* 0x000000300000d947 */ /* 0x000fea0003800000 */
[----:B-1----:R1:W2:Y:S04]  /*2960*/  LDG.E R6, [R4.64] ;  /* 0x0000000604067981 */ /* 0x0022a8000c1e1900 */
[----:B-1----:R-:W2:Y:S02]  /*2970*/  LDG.E R4, [R4.64+0x4] ;  /* 0x0000040604047981 */ /* 0x002ea4000c1e1900 */
[----:B--2---:R-:W-:Y:S02]  /*2980*/  IADD3 R16, -R6, R4, RZ ;  /* 0x0000000406107210 */ /* 0x004fe40007ffe1ff */
.L_x_6173:
        /* <DEDUP_REMOVED lines=17> */
[----:B------:R1:W-:Y:S02]  /*2aa0*/  STL [R1+0x4], R3 ;  /* 0x0000040301007387 */ /* 0x0003e40000100800 */
        /* <DEDUP_REMOVED lines=8> */
[----:B------:R-:W-:Y:S01]  /*2b30*/  IADD3 R139, R5, 0x30, -R6 ;  /* 0x00000030058b7810 */ /* 0x000fe20007ffe806 */
[----:B------:R1:W-:Y:S01]  /*2b40*/  STL [R1+0xc], R5 ;  /* 0x00000c0501007387 */ /* 0x0003e20000100800 */
[----:B------:R-:W-:-:S03]  /*2b50*/  LOP3.LUT R6, R19, 0xff000000, RZ, 0xc0, !PT ;  /* 0xff00000013067812 */ /* 0x000fc600078ec0ff */
[----:B------:R-:W-:-:S04]  /*2b60*/  IMAD.IADD R4, R139, 0x1, R3 ;  /* 0x000000018b047824 */ /* 0x000fc800078e0203 */
[----:B------:R-:W-:Y:S01]  /*2b70*/  IMAD.HI R8, R4, 0x2aaaaaab, RZ ;  /* 0x2aaaaaab04087827 */ /* 0x000fe200078e02ff */
[----:B------:R-:W-:Y:S02]  /*2b80*/  LOP3.LUT R4, R19, 0xff0000, RZ, 0xc0, !PT ;  /* 0x00ff000013047812 */ /* 0x000fe400078ec0ff */
[----:B-1----:R-:W-:-:S05]  /*2b90*/  IADD3 R5, R5, 0x2f, RZ ;  /* 0x0000002f05057810 */ /* 0x002fca0007ffe0ff */
[----:B------:R-:W-:Y:S01]  /*2ba0*/  IMAD.HI R3, R5, 0x2aaaaaab, RZ ;  /* 0x2aaaaaab05037827 */ /* 0x000fe200078e02ff */
[----:B------:R-:W-:-:S04]  /*2bb0*/  SHF.R.U32.HI R5, RZ, 0x8, R6 ;  /* 0x00000008ff057819 */ /* 0x000fc80000011606 */
[----:B------:R-:W-:Y:S02]  /*2bc0*/  LEA.HI R4, R4, R5, RZ, 0x10 ;  /* 0x0000000504047211 */ /* 0x000fe400078f80ff */
[----:B------:R-:W-:Y:S02]  /*2bd0*/  SHF.R.U32.HI R6, RZ, 0x1f, R3 ;  /* 0x0000001fff067819 */ /* 0x000fe40000011603 */
[----:B------:R-:W-:Y:S02]  /*2be0*/  SHF.R.U32.HI R9, RZ, 0x1f, R8 ;  /* 0x0000001fff097819 */ /* 0x000fe40000011608 */
[----:B------:R-:W-:Y:S02]  /*2bf0*/  SHF.R.U32.HI R11, RZ, 0x10, R4 ;  /* 0x00000010ff0b7819 */ /* 0x000fe40000011604 */
[----:B------:R-:W-:Y:S02]  /*2c00*/  LOP3.LUT R21, R4, 0xff, RZ, 0xc0, !PT ;  /* 0x000000ff04157812 */ /* 0x000fe400078ec0ff */
[----:B------:R-:W-:-:S02]  /*2c10*/  LEA.HI.SX32 R137, R3, R6, 0x1d ;  /* 0x0000000603897211 */ /* 0x000fc400078feaff */
[----:B------:R-:W-:Y:S01]  /*2c20*/  LEA.HI.SX32 R3, R8, R9, 0x1d ;  /* 0x0000000908037211 */ /* 0x000fe200078feaff */
[----:B------:R1:W-:Y:S03]  /*2c30*/  STL [R1+0x14], R11 ;  /* 0x0000140b01007387 */ /* 0x0003e60000100800 */
[----:B------:R-:W-:Y:S01]  /*2c40*/  IMNMX R6, R137, R3, PT ;  /* 0x0000000389067217 */ /* 0x000fe20003800200 */
[----:B------:R1:W-:Y:S03]  /*2c50*/  STL [R1+0x58], R21 ;  /* 0x0000581501007387 */ /* 0x0003e60000100800 */
[----:B------:R-:W-:Y:S02]  /*2c60*/  ISETP.GE.AND P0, PT, R6, 0x1, PT ;  /* 0x000000010600780c */ /* 0x000fe40003f06270 */
        /* <DEDUP_REMOVED lines=33> */
.L_x_6175:
[----:B------:R-:W-:Y:S05]  /*2e80*/  BSYNC B0 ;  /* 0x0000000000007941 */ /* 0x000fea0003800000 */
.L_x_6174:
        /* <DEDUP_REMOVED lines=73> */
[C---:B------:R-:W-:Y:S01]  /*3320*/  LOP3.LUT P3, RZ, R236.reuse, 0x8, RZ, 0xc0, !PT ;  /* 0x00000008ecff7812 */ /* 0x040fe2000786c0ff */
        /* <DEDUP_REMOVED lines=121> */
.L_x_6217:
        /* <DEDUP_REMOVED lines=97> */
.L_x_6181:
[----:B------:R-:W-:Y:S05]  /*40d0*/  BSYNC B0 ;  /* 0x0000000000007941 */ /* 0x000fea0003800000 */
.L_x_6180:
        /* <DEDUP_REMOVED lines=70> */
.L_x_6183:
[----:B------:R-:W-:Y:S05]  /*4540*/  BSYNC B0 ;  /* 0x0000000000007941 */ /* 0x000fea0003800000 */
.L_x_6182:
        /* <DEDUP_REMOVED lines=91> */
.L_x_6187:
[----:B------:R-:W-:Y:S05]  /*4b00*/  BSYNC B0 ;  /* 0x0000000000007941 */ /* 0x000fea0003800000 */
.L_x_6186:
        /* <DEDUP_REMOVED lines=58> */
.L_x_6189:
[----:B------:R-:W-:Y:S05]  /*4eb0*/  BSYNC B0 ;  /* 0x0000000000007941 */ /* 0x000fea0003800000 */
.L_x_6188:
        /* <DEDUP_REMOVED lines=58> */
.L_x_6191:
[----:B------:R-:W-:Y:S05]  /*5260*/  BSYNC B0 ;  /* 0x0000000000007941 */ /* 0x000fea0003800000 */
.L_x_6190:
        /* <DEDUP_REMOVED lines=56> */
.L_x_6185:
[----:B-123--:R-:W-:Y:S05]  /*55f0*/  BSYNC B1 ;  /* 0x0000000000017941 */ /* 0x00efea0003800000 */
.L_x_6184:
        /* <DEDUP_REMOVED lines=61> */
.L_x_6194:
[----:B------:R-:W-:Y:S05]  /*59d0*/  BSYNC B0 ;  /* 0x0000000000007941 */ /* 0x000fea0003800000 */
.L_x_6193:
        /* <DEDUP_REMOVED lines=58> */
.L_x_6196:
[----:B------:R-:W-:Y:S05]  /*5d80*/  BSYNC B0 ;  /* 0x0000000000007941 */ /* 0x000fea0003800000 */
.L_x_6195:
        /* <DEDUP_REMOVED lines=58> */
.L_x_6198:
[----:B------:R-:W-:Y:S05]  /*6130*/  BSYNC B0 ;  /* 0x0000000000007941 */ /* 0x000fea0003800000 */
.L_x_6197:
        /* <DEDUP_REMOVED lines=58> */
.L_x_6179:
        /* <DEDUP_REMOVED lines=36> */
.L_x_6200:
[----:B------:R-:W-:Y:S05]  /*6720*/  BSYNC B0 ;  /* 0x0000000000007941 */ /* 0x000fea0003800000 */
.L_x_6199:
        /* <DEDUP_REMOVED lines=61> */
.L_x_6202:
[----:B------:R-:W-:Y:S05]  /*6b00*/  BSYNC B0 ;  /* 0x0000000000007941 */ /* 0x000fea0003800000 */
.L_x_6201:
        /* <DEDUP_REMOVED lines=152> */
.L_x_6206:
[----:B------:R-:W-:Y:S05]  /*7490*/  BSYNC B0 ;  /* 0x0000000000007941 */ /* 0x000fea0003800000 */
.L_x_6205:
        /* <DEDUP_REMOVED lines=121> */
.L_x_6204:
[----:B-123--:R-:W-:Y:S05]  /*7c30*/  BSYNC B1 ;  /* 0x0000000000017941 */ /* 0x00efea0003800000 */
.L_x_6203:
        /* <DEDUP_REMOVED lines=125> */
.L_x_6208:
[----:B------:R-:W-:Y:S05]  /*8410*/  BSYNC B0 ;  /* 0x0000000000007941 */ /* 0x000fea0003800000 */
.L_x_6207:
        /* <DEDUP_REMOVED lines=125> */
.L_x_6178:
        /* <DEDUP_REMOVED lines=30> */
.L_x_6210:
[----:B-12---:R-:W-:Y:S05]  /*8dd0*/  BSYNC B0 ;  /* 0x0000000000007941 */ /* 0x006fea0003800000 */
.L_x_6209:
        /* <DEDUP_REMOVED lines=25> */
.L_x_6192:
[----:B------:R-:W-:Y:S05]  /*8f70*/  BSYNC B2 ;  /* 0x0000000000027941 */ /* 0x000fea0003800000 */
.L_x_6177:
        /* <DEDUP_REMOVED lines=80> */
.L_x_6212:
[----:B---3--:R-:W-:Y:S05]  /*9480*/  BSYNC B0 ;  /* 0x0000000000007941 */ /* 0x008fea0003800000 */
.L_x_6211:
        /* <DEDUP_REMOVED lines=25> */
.L_x_6214:
[----:B------:R-:W-:Y:S05]  /*9620*/  BSYNC B0 ;  /* 0x0000000000007941 */ /* 0x000fea0003800000 */
.L_x_6213:
        /* <DEDUP_REMOVED lines=10> */
[C---:B------:R-:W-:Y:S01]  /*96d0*/  LOP3.LUT P2, RZ, R236.reuse, 0x8, RZ, 0xc0, !PT ;  /* 0x00000008ecff7812 */ /* 0x040fe2000784c0ff */
        /* <DEDUP_REMOVED lines=33> */
.L_x_6216:
[----:B------:R-:W-:Y:S05]  /*98f0*/  BSYNC B0 ;  /* 0x0000000000007941 */ /* 0x000fea0003800000 */
.L_x_6215:
[----:B------:R-:W0:Y:S01]  /*9900*/  LDGDEPBAR ;  /* 0x00000000000079af */ /* 0x000e220000000000 */
[----:B------:R-:W-:Y:S01]  /*9910*/  IADD3 R39, R39, -0x1, RZ ;  /* 0xffffffff27277810 */ /* 0x000fe20007ffe0ff */
[----:B------:R-:W-:-:S05]  /*9920*/  @P5 BRA `(.L_x_6217) ;  /* 0xffffa19000005947 */ /* 0x000fca000383ffff */
[----:B------:R-:W-:Y:S01]  /*9930*/  WARPSYNC 0xffffffff ;  /* 0xffffffff00007948 */ /* 0x000fe20003800000 */
[----:B------:R-:W-:Y:S06]  /*9940*/  BAR.SYNC.DEFER_BLOCKING 0x0 ;  /* 0x0000000000007b1d */ /* 0x000fec0000010000 */
.L_x_6176:
[----:B--2---:R-:W2:Y:S01]  /*9950*/  LDL R14, [R1+0x4] ;  /* 0x00000400010e7983 */ /* 0x004ea20000100800 */
        /* <DEDUP_REMOVED lines=42> */
.L_x_6219:
[----:B------:R-:W-:Y:S05]  /*9c00*/  BSYNC B0 ;  /* 0x0000000000007941 */ /* 0x000fea0003800000 */
.L_x_6218:
        /* <DEDUP_REMOVED lines=99> */
[----:B------:R-:W-:Y:S01]  /*a240*/  IMAD.WIDE.U32 R4, R244, c[0x0][0x1b8], R2 ;  /* 0x00006e00f4047a25 */ /* 0x000fe200078e0002 */
        /* <DEDUP_REMOVED lines=25> */
.L_x_6403:
[----:B------:R-:W-:Y:S05]  /*a3e0*/  BRA.DIV ~URZ, `(.L_x_6222) ;  /* 0x000188e27f007947 */ /* 0x000fea000b800000 */
[----:B------:R3:W4:Y:S02]  /*a3f0*/  SHFL.IDX PT, R2, R6, RZ, 0x181f ;  /* 0x00181fff06027589 */ /* 0x00072400000e0000 */
.L_x_6404:
        /* <DEDUP_REMOVED lines=22> */
.L_x_6224:
[----:B------:R-:W-:Y:S05]  /*a560*/  BSYNC B0 ;  /* 0x0000000000007941 */ /* 0x000fea0003800000 */
.L_x_6223:
[----:B------:R-:W-:Y:S05]  /*a570*/  BRA.DIV ~URZ, `(.L_x_6225) ;  /* 0x000187c27f007947 */ /* 0x000fea000b800000 */
[----:B--2---:R2:W3:Y:S04]  /*a580*/  SHFL.IDX PT, R4, R5, 0x1, 0x181f ;  /* 0x00381f0005047f89 */ /* 0x0044e800000e0000 */
[----:B----4-:R2:W4:Y:S02]  /*a590*/  SHFL.IDX PT, R2, R6, 0x1, 0x181f ;  /* 0x00381f0006027f89 */ /* 0x01052400000e0000 */
.L_x_6405:
        /* <DEDUP_REMOVED lines=21> */
.L_x_6227:
[----:B------:R-:W-:Y:S05]  /*a6f0*/  BSYNC B0 ;  /* 0x0000000000007941 */ /* 0x000fea0003800000 */
.L_x_6226:
[----:B------:R-:W-:Y:S05]  /*a700*/  BRA.DIV ~URZ, `(.L_x_6228) ;  /* 0x000187027f007947 */ /* 0x000fea000b800000 */
[----:B---3--:R3:W1:Y:S02]  /*a710*/  SHFL.IDX PT, R4, R5, 0x2, 0x181f ;  /* 0x00581f0005047f89 */ /* 0x00866400000e0000 */
.L_x_6406:
[----:B------:R-:W-:Y:S05]  /*a720*/  BRA.DIV ~URZ, `(.L_x_6229) ;  /* 0x000187527f007947 */ /* 0x000fea000b800000 */
[----:B----4-:R4:W2:Y:S02]  /*a730*/  SHFL.IDX PT, R2, R6, 0x2, 0x181f ;  /* 0x00581f0006027f89 */ /* 0x0108a400000e0000 */
.L_x_6407:
        /* <DEDUP_REMOVED lines=21> */
.L_x_6231:
[----:B------:R-:W-:Y:S05]  /*a890*/  BSYNC B0 ;  /* 0x0000000000007941 */ /* 0x000fea0003800000 */
.L_x_6230:
[----:B------:R-:W-:Y:S05]  /*a8a0*/  BRA.DIV ~URZ, `(.L_x_6232) ;  /* 0x000186427f007947 */ /* 0x000fea000b800000 */
[----:B-1----:R1:W3:Y:S04]  /*a8b0*/  SHFL.IDX PT, R4, R5, 0x3, 0x181f ;  /* 0x00781f0005047f89 */ /* 0x0022e800000e0000 */
[----:B--2---:R1:W2:Y:S02]  /*a8c0*/  SHFL.IDX PT, R2, R6, 0x3, 0x181f ;  /* 0x00781f0006027f89 */ /* 0x0042a400000e0000 */
.L_x_6408:
[----:B------:R-:W-:Y:S01]  /*a8d0*/  IADD3 R3, R16, 0x60, RZ ;  /* 0x0000006010037810 */ /* 0x000fe20007ffe0ff */
[----:B-----5:R-:W-:Y:S01]  /*a8e0*/  IMAD.WIDE.U32 R248, R13, c[0x0][0x2b0], RZ ;  /* 0x0000ac000df87a25 */ /* 0x020fe200078e00ff */
[----:B------:R-:W-:Y:S02]  /*a8f0*/  LOP3.LUT R236, R236, 0xfffffffe, RZ, 0xc0, !PT ;  /* 0xfffffffeecec7812 */ /* 0x000fe400078ec0ff */
[----:B------:R-:W-:-:S13]  /*a900*/  ISETP.GE.AND P1, PT, R3, R68, PT ;  /* 0x000000440300720c */ /* 0x000fda0003f26270 */
[----:B--2---:R-:W-:Y:S02]  /*a910*/  @!P1 LEA R14, P0, R140, R2, 0x1 ;  /* 0x000000028c0e9211 */ /* 0x004fe400078008ff */
        /* <DEDUP_REMOVED lines=21> */
[----:B--2---:R-:W2:Y:S04]  /*aa70*/  LDL R17, [R1+0xc] ;  /* 0x00000c0001117983 */ /* 0x004ea80000100800 */
[----:B-1----:R-:W3:Y:S01]  /*aa80*/  LDL R5, [R1] ;  /* 0x0000000001057983 */ /* 0x002ee20000100800 */
[----:B------:R-:W-:Y:S02]  /*aa90*/  IMAD.MOV.U32 R124, RZ, RZ, 0x30 ;  /* 0x00000030ff7c7424 */ /* 0x000fe400078e00ff */
[----:B------:R-:W-:Y:S02]  /*aaa0*/  IMAD.MOV.U32 R2, RZ, RZ, c[0x0][0x2b8] ;  /* 0x0000ae00ff027624 */ /* 0x000fe400078e00ff */
[----:B------:R-:W-:Y:S01]  /*aab0*/  IMAD R124, R218, R124, -0x30 ;  /* 0xffffffd0da7c7424 */ /* 0x000fe200078e027c */
[----:B------:R-:W-:Y:S02]  /*aac0*/  BAR.SYNC.DEFER_BLOCKING 0x0 ;  /* 0x0000000000007b1d */ /* 0x000fe40000010000 */
[----:B------:R-:W-:Y:S01]  /*aad0*/  ISETP.NE.AND P1, PT, R2, 0x1, PT ;  /* 0x000000010200780c */ /* 0x000fe20003f25270 */
[----:B------:R-:W-:Y:S01]  /*aae0*/  IMAD.IADD R3, R0, 0x1, R124 ;  /* 0x0000000100037824 */ /* 0x000fe200078e027c */
[----:B------:R-:W-:Y:S01]  /*aaf0*/  LOP3.LUT R236, R236, 0xfffffffd, RZ, 0xc0, !PT ;  /* 0xfffffffdecec7812 */ /* 0x000fe200078ec0ff */
[----:B------:R-:W-:-:S10]  /*ab00*/  IMAD.MOV.U32 R221, RZ, RZ, RZ ;  /* 0x000000ffffdd7224 */ /* 0x000fd400078e00ff */
[----:B------:R-:W-:Y:S02]  /*ab10*/  @P1 LOP3.LUT R236, R236, 0x2, RZ, 0xfc, !PT ;  /* 0x00000002ecec1812 */ /* 0x000fe400078efcff */
[C---:B--2---:R-:W-:Y:S01]  /*ab20*/  ISETP.GE.AND P0, PT, R3.reuse, R17, PT ;  /* 0x000000110300720c */ /* 0x044fe20003f06270 */
[----:B---3--:R-:W-:-:S03]  /*ab30*/  IMAD.IADD R3, R3, 0x1, R5 ;  /* 0x0000000103037824 */ /* 0x008fc600078e0205 */
[----:B------:R-:W-:Y:S01]  /*ab40*/  ISETP.GT.OR P0, PT, R0, 0x2f, P0 ;  /* 0x0000002f0000780c */ /* 0x000fe20000704670 */
[----:B------:R-:W-:-:S04]  /*ab50*/  @P1 IMAD.HI.U32 R4, R3, c[0x0][0x2bc], RZ ;  /* 0x0000af0003041a27 */ /* 0x000fc800078e00ff */
[----:B------:R-:W-:Y:S01]  /*ab60*/  IMAD.MOV.U32 R2, RZ, RZ, R3 ;  /* 0x000000ffff027224 */ /* 0x000fe200078e0003 */
[----:B------:R-:W-:-:S07]  /*ab70*/  @P1 SHF.R.U32.HI R2, RZ, c[0x0][0x2c0], R4 ;  /* 0x0000b000ff021a19 */ /* 0x000fce0000011604 */
[----:B------:R-:W-:-:S04]  /*ab80*/  @!P0 IADD3 R5, P1, R2, R248, RZ ;  /* 0x000000f802058210 */ /* 0x000fc80007f3e0ff */
[----:B----4-:R-:W-:Y:S02]  /*ab90*/  @!P0 LEA.HI.X.SX32 R6, R2, R250, 0x1, P1 ;  /* 0x000000fa02068211 */ /* 0x010fe400008f0eff */
[----:B------:R-:W-:-:S04]  /*aba0*/  @!P0 LEA R4, P1, R5, c[0x0][0x2a0], 0x2 ;  /* 0x0000a80005048a11 */ /* 0x000fc800078210ff */
[----:B------:R-:W-:-:S05]  /*abb0*/  @!P0 LEA.HI.X R5, R5, c[0x0][0x2a4], R6, 0x2, P1 ;  /* 0x0000a90005058a11 */ /* 0x000fca00008f1406 */
[----:B------:R1:W2:Y:S01]  /*abc0*/  @!P0 LDG.E R221, [R4.64] ;  /* 0x0000000604dd8981 */ /* 0x0002a2000c1e1900 */
[----:B------:R-:W-:-:S04]  /*abd0*/  IMAD.MOV R2, RZ, RZ, -R2 ;  /* 0x000000ffff027224 */ /* 0x000fc800078e0a02 */
[----:B------:R-:W-:-:S05]  /*abe0*/  IMAD R222, R2, c[0x0][0x2b8], R3 ;  /* 0x0000ae0002de7a24 */ /* 0x000fca00078e0203 */
[----:B------:R-:W-:Y:S01]  /*abf0*/  SHF.R.S32.HI R122, RZ, 0x1f, R222 ;  /* 0x0000001fff7a7819 */ /* 0x000fe200000114de */
[----:B------:R-:W-:-:S04]  /*ac00*/  IMAD.WIDE.U32 R2, R222, c[0x0][0x1e0], RZ ;  /* 0x00007800de027a25 */ /* 0x000fc800078e00ff */
[----:B-1----:R-:W-:-:S04]  /*ac10*/  IMAD R4, R122, c[0x0][0x1e0], RZ ;  /* 0x000078007a047a24 */ /* 0x002fc800078e02ff */
[----:B------:R-:W-:-:S04]  /*ac20*/  IMAD R4, R222, c[0x0][0x1e4], R4 ;  /* 0x00007900de047a24 */ /* 0x000fc800078e0204 */
[----:B------:R-:W-:Y:S02]  /*ac30*/  IMAD.IADD R3, R3, 0x1, R4 ;  /* 0x0000000103037824 */ /* 0x000fe400078e0204 */
[----:B------:R-:W-:-:S04]  /*ac40*/  IMAD.WIDE.U32 R246, R244, c[0x0][0x1e8], RZ ;  /* 0x00007a00f4f67a25 */ /* 0x000fc800078e00ff */
[----:B------:R-:W-:Y:S02]  /*ac50*/  IMAD R245, R244, c[0x0][0x1ec], R247 ;  /* 0x00007b00f4f57a24 */ /* 0x000fe400078e02f7 */
[----:B------:R-:W-:Y:S01]  /*ac60*/  IMAD R121, R125, -0x30, R17 ;  /* 0xffffffd07d797824 */ /* 0x000fe200078e0211 */
[----:B------:R-:W-:Y:S02]  /*ac70*/  ISETP.GT.AND P6, PT, R0, 0x2f, PT ;  /* 0x0000002f0000780c */ /* 0x000fe40003fc4270 */
[----:B--2---:R-:W-:Y:S01]  /*ac80*/  SHF.R.S32.HI R123, RZ, 0x1f, R221 ;  /* 0x0000001fff7b7819 */ /* 0x004fe200000114dd */
        /* <DEDUP_REMOVED lines=53> */
.L_x_6233:
        /* <DEDUP_REMOVED lines=96> */
.L_x_6237:
[----:B------:R-:W-:Y:S05]  /*b5e0*/  BSYNC B0 ;  /* 0x0000000000007941 */ /* 0x000fea0003800000 */
.L_x_6236:
        /* <DEDUP_REMOVED lines=84> */
.L_x_6239:
[----:B------:R-:W-:Y:S05]  /*bb30*/  BSYNC B0 ;  /* 0x0000000000007941 */ /* 0x000fea0003800000 */
.L_x_6238:
        /* <DEDUP_REMOVED lines=88> */
.L_x_6241:
[----:B------:R-:W-:Y:S05]  /*c0c0*/  BSYNC B0 ;  /* 0x0000000000007941 */ /* 0x000fea0003800000 */
.L_x_6240:
        /* <DEDUP_REMOVED lines=84> */
.L_x_6243:
[----:B-123--:R-:W-:Y:S05]  /*c610*/  BSYNC B0 ;  /* 0x0000000000007941 */ /* 0x00efea0003800000 */
.L_x_6242:
[----:B------:R-:W2:Y:S01]  /*c620*/  LDL R4, [R1+0x4] ;  /* 0x0000040001047983 */ /* 0x000ea20000100800 */
        /* <DEDUP_REMOVED lines=80> */
.L_x_6247:
[----:B------:R-:W-:Y:S05]  /*cb30*/  BSYNC B0 ;  /* 0x0000000000007941 */ /* 0x000fea0003800000 */
.L_x_6246:
        /* <DEDUP_REMOVED lines=45> */
.L_x_6249:
[----:B------:R-:W-:Y:S05]  /*ce10*/  BSYNC B0 ;  /* 0x0000000000007941 */ /* 0x000fea0003800000 */
.L_x_6248:
        /* <DEDUP_REMOVED lines=45> */
.L_x_6251:
[----:B------:R-:W-:Y:S05]  /*d0f0*/  BSYNC B0 ;  /* 0x0000000000007941 */ /* 0x000fea0003800000 */
.L_x_6250:
        /* <DEDUP_REMOVED lines=44> */
.L_x_6245:
[----:B------:R-:W-:Y:S05]  /*d3c0*/  BSYNC B1 ;  /* 0x0000000000017941 */ /* 0x000fea0003800000 */
.L_x_6244:
        /* <DEDUP_REMOVED lines=49> */
.L_x_6255:
[----:B------:R-:W-:Y:S05]  /*d6e0*/  BSYNC B0 ;  /* 0x0000000000007941 */ /* 0x000fea0003800000 */
.L_x_6254:
        /* <DEDUP_REMOVED lines=45> */
.L_x_6257:
[----:B------:R-:W-:Y:S05]  /*d9c0*/  BSYNC B0 ;  /* 0x0000000000007941 */ /* 0x000fea0003800000 */
.L_x_6256:
        /* <DEDUP_REMOVED lines=45> */
.L_x_6259:
[----:B------:R-:W-:Y:S05]  /*dca0*/  BSYNC B0 ;  /* 0x0000000000007941 */ /* 0x000fea0003800000 */
.L_x_6258:
        /* <DEDUP_REMOVED lines=44> */
.L_x_6253:
[----:B------:R-:W-:Y:S05]  /*df70*/  BSYNC B1 ;  /* 0x0000000000017941 */ /* 0x000fea0003800000 */
.L_x_6252:
        /* <DEDUP_REMOVED lines=49> */
.L_x_6263:
[----:B------:R-:W-:Y:S05]  /*e290*/  BSYNC B0 ;  /* 0x0000000000007941 */ /* 0x000fea0003800000 */
.L_x_6262:
        /* <DEDUP_REMOVED lines=45> */
.L_x_6265:
[----:B------:R-:W-:Y:S05]  /*e570*/  BSYNC B0 ;  /* 0x0000000000007941 */ /* 0x000fea0003800000 */
.L_x_6264:
        /* <DEDUP_REMOVED lines=45> */
.L_x_6267:
[----:B------:R-:W-:Y:S05]  /*e850*/  BSYNC B0 ;  /* 0x0000000000007941 */ /* 0x000fea0003800000 */
.L_x_6266:
        /* <DEDUP_REMOVED lines=44> */
.L_x_6261:
[----:B------:R-:W-:Y:S05]  /*eb20*/  BSYNC B1 ;  /* 0x0000000000017941 */ /* 0x000fea0003800000 */
.L_x_6260:
        /* <DEDUP_REMOVED lines=48> */
.L_x_6270:
[----:B------:R-:W-:Y:S05]  /*ee30*/  BSYNC B0 ;  /* 0x0000000000007941 */ /* 0x000fea0003800000 */
.L_x_6269:
        /* <DEDUP_REMOVED lines=45> */
.L_x_6272:
[----:B------:R-:W-:Y:S05]  /*f110*/  BSYNC B0 ;  /* 0x0000000000007941 */ /* 0x000fea0003800000 */
.L_x_6271:
        /* <DEDUP_REMOVED lines=45> */
.L_x_6274:
[----:B------:R-:W-:Y:S05]  /*f3f0*/  BSYNC B0 ;  /* 0x0000000000007941 */ /* 0x000fea0003800000 */
.L_x_6273:
        /* <DEDUP_REMOVED lines=45> */
.L_x_6235:
        /* <DEDUP_REMOVED lines=61> */
.L_x_6276:
[----:B------:R-:W-:Y:S05]  /*faa0*/  BSYNC B0 ;  /* 0x0000000000007941 */ /* 0x000fea0003800000 */
.L_x_6275:
        /* <DEDUP_REMOVED lines=71> */
.L_x_6278:
[----:B--2---:R-:W-:Y:S05]  /*ff20*/  BSYNC B0 ;  /* 0x0000000000007941 */ /* 0x004fea0003800000 */
.L_x_6277:
        /* <DEDUP_REMOVED lines=74> */
.L_x_6280:
[----:B--2---:R-:W-:Y:S05]  /*103d0*/  BSYNC B0 ;  /* 0x0000000000007941 */ /* 0x004fea0003800000 */
.L_x_6279:
        /* <DEDUP_REMOVED lines=70> */
.L_x_6282:
[----:B-1234-:R-:W-:Y:S05]  /*10840*/  BSYNC B0 ;  /* 0x0000000000007941 */ /* 0x01efea0003800000 */
.L_x_6281:
[----:B------:R-:W2:Y:S01]  /*10850*/  LDL R4, [R1+0x4] ;  /* 0x0000040001047983 */ /* 0x000ea20000100800 */
        /* <DEDUP_REMOVED lines=137> */
.L_x_6286:
[----:B------:R-:W-:Y:S05]  /*110f0*/  BSYNC B0 ;  /* 0x0000000000007941 */ /* 0x000fea0003800000 */
.L_x_6285:
        /* <DEDUP_REMOVED lines=99> */
.L_x_6284:
[----:B------:R-:W-:Y:S05]  /*11730*/  BSYNC B1 ;  /* 0x0000000000017941 */ /* 0x000fea0003800000 */
.L_x_6283:
        /* <DEDUP_REMOVED lines=104> */
.L_x_6290:
[----:B------:R-:W-:Y:S05]  /*11dc0*/  BSYNC B0 ;  /* 0x0000000000007941 */ /* 0x000fea0003800000 */
.L_x_6289:
        /* <DEDUP_REMOVED lines=99> */
.L_x_6288:
[----:B------:R-:W-:Y:S05]  /*12400*/  BSYNC B1 ;  /* 0x0000000000017941 */ /* 0x000fea0003800000 */
.L_x_6287:
        /* <DEDUP_REMOVED lines=111> */
.L_x_6294:
[----:B------:R-:W-:Y:S05]  /*12b00*/  BSYNC B0 ;  /* 0x0000000000007941 */ /* 0x000fea0003800000 */
.L_x_6293:
        /* <DEDUP_REMOVED lines=99> */
.L_x_6292:
[----:B------:R-:W-:Y:S05]  /*13140*/  BSYNC B1 ;  /* 0x0000000000017941 */ /* 0x000fea0003800000 */
.L_x_6291:
        /* <DEDUP_REMOVED lines=110> */
.L_x_6296:
[----:B------:R-:W-:Y:S05]  /*13830*/  BSYNC B0 ;  /* 0x0000000000007941 */ /* 0x000fea0003800000 */
.L_x_6295:
        /* <DEDUP_REMOVED lines=99> */
.L_x_6268:
[----:B------:R-:W-:Y:S05]  /*13e70*/  BSYNC B2 ;  /* 0x0000000000027941 */ /* 0x000fea0003800000 */
.L_x_6234:
[----:B-1----:R-:W-:Y:S01]  /*13e80*/  IMAD R4, R122, c[0x0][0x208], RZ ;  /* 0x000082007a047a24 */ /* 0x002fe200078e02ff */
[----:B------:R-:W-:-:S04]  /*13e90*/  DEPBAR.LE SB0, 0x0 ;  /* 0x000080000000791a */ /* 0x000fc80000000000 */
[----:B------:R-:W-:Y:S01]  /*13ea0*/  IMAD.WIDE.U32 R2, R222, c[0x0][0x208], RZ ;  /* 0x00008200de027a25 */ /* 0x000fe200078e00ff */
[----:B------:R-:W-:Y:S01]  /*13eb0*/  BAR.SYNC.DEFER_BLOCKING 0x0 ;  /* 0x0000000000007b1d */ /* 0x000fe20000010000 */
[----:B------:R-:W-:Y:S02]  /*13ec0*/  ISETP.GE.AND P3, PT, R140, c[0x0][0x1d4], PT ;  /* 0x000075008c007a0c */ /* 0x000fe40003f66270 */
        /* <DEDUP_REMOVED lines=21> */
[C---:B------:R-:W-:Y:S01]  /*14020*/  LEA R6, P0, R2.reuse, c[0x0][0x1f8], 0x1 ;  /* 0x00007e0002067a11 */ /* 0x040fe200078008ff */
        /* <DEDUP_REMOVED lines=11> */
[----:B-----5:R3:W1:Y:S01]  /*140e0*/  LDSM.16.M88.4 R44, [R151+0x1000] ;  /* 0x00100000972c783b */ /* 0x0206620000000200 */
[C---:B------:R-:W-:Y:S02]  /*140f0*/  IADD3 R215, R204.reuse, 0x1000, RZ ;  /* 0x00001000ccd77810 */ /* 0x040fe40007ffe0ff */
[----:B------:R-:W-:Y:S01]  /*14100*/  IADD3 R214, R204, 0x800, RZ ;  /* 0x00000800ccd67810 */ /* 0x000fe20007ffe0ff */
[----:B------:R3:W1:Y:S04]  /*14110*/  LDSM.16.M88.4 R16, [R201] ;  /* 0x00000000c910783b */ /* 0x0006680000000200 */
[----:B------:R3:W1:Y:S01]  /*14120*/  LDSM.16.M88.4 R40, [R204] ;  /* 0x00000000cc28783b */ /* 0x0006620000000200 */
        /* <DEDUP_REMOVED lines=26> */
.L_x_6409:
        /* <DEDUP_REMOVED lines=19> */
.L_x_6298:
[----:B--2-4-:R-:W-:Y:S05]  /*14400*/  BSYNC B0 ;  /* 0x0000000000007941 */ /* 0x014fea0003800000 */
.L_x_6297:
[----:B-1-3--:R-:W-:Y:S01]  /*14410*/  IMAD.MOV.U32 R2, RZ, RZ, 0x40 ;  /* 0x00000040ff027424 */ /* 0x00afe200078e00ff */
[----:B------:R-:W-:Y:S01]  /*14420*/  LOP3.LUT P0, RZ, R149, 0x4, RZ, 0xc0, !PT ;  /* 0x0000000495ff7812 */ /* 0x000fe2000780c0ff */
[----:B------:R-:W0:Y:S01]  /*14430*/  LDGDEPBAR ;  /* 0x00000000000079af */ /* 0x000e220000000000 */
[----:B------:R-:W-:Y:S01]  /*14440*/  WARPSYNC 0xffffffff ;  /* 0xffffffff00007948 */ /* 0x000fe20003800000 */
[----:B------:R-:W-:Y:S01]  /*14450*/  HMMA.16816.F32 R32, R8, R28, RZ ;  /* 0x0000001c0820723c */ /* 0x000fe200000018ff */
[----:B------:R-:W-:Y:S01]  /*14460*/  SEL R2, R2, 0xffffffc0, !P0 ;  /* 0xffffffc002027807 */ /* 0x000fe20004000000 */
[----:B------:R-:W-:Y:S01]  /*14470*/  BSSY B1, `(.L_x_6300) ;  /* 0x00000f9000017945 */ /* 0x000fe20003800000 */
[----:B------:R-:W-:-:S02]  /*14480*/  ISETP.GT.AND P0, PT, R125, R240, PT ;  /* 0x000000f07d00720c */ /* 0x000fc40003f04270 */
[C---:B------:R-:W-:Y:S01]  /*14490*/  IADD3 R213, R204.reuse, 0x4800, RZ ;  /* 0x00004800ccd57810 */ /* 0x040fe20007ffe0ff */
[--C-:B------:R-:W-:Y:S01]  /*144a0*/  IMAD.IADD R150, R151, 0x1, R2.reuse ;  /* 0x0000000197967824 */ /* 0x100fe200078e0202 */
[C---:B------:R-:W-:Y:S01]  /*144b0*/  IADD3 R212, R204.reuse, 0x5800, RZ ;  /* 0x00005800ccd47810 */ /* 0x040fe20007ffe0ff */
[C---:B------:R-:W-:Y:S01]  /*144c0*/  HMMA.16816.F32 R28, R8.reuse, R30, RZ ;  /* 0x0000001e081c723c */ /* 0x040fe200000018ff */
[C---:B------:R-:W-:Y:S01]  /*144d0*/  IMAD.IADD R15, R204.reuse, 0x1, R2 ;  /* 0x00000001cc0f7824 */ /* 0x040fe200078e0202 */
[C---:B------:R-:W-:Y:S01]  /*144e0*/  IADD3 R211, R204.reuse, 0x5000, RZ ;  /* 0x00005000ccd37810 */ /* 0x040fe20007ffe0ff */
[----:B------:R-:W-:Y:S01]  /*144f0*/  LDSM.16.M88.4 R52, [R150] ;  /* 0x000000009634783b */ /* 0x000fe20000000200 */
[C---:B------:R-:W-:Y:S02]  /*14500*/  IADD3 R210, R204.reuse, 0x3000, RZ ;  /* 0x00003000ccd27810 */ /* 0x040fe40007ffe0ff */
[C---:B------:R-:W-:Y:S01]  /*14510*/  IADD3 R209, R204.reuse, 0x4000, RZ ;  /* 0x00004000ccd17810 */ /* 0x040fe20007ffe0ff */
[----:B------:R-:W-:Y:S01]  /*14520*/  LDSM.16.M88.4 R60, [R150+0x800] ;  /* 0x00080000963c783b */ /* 0x000fe20000000200 */
[----:B------:R-:W-:Y:S01]  /*14530*/  HMMA.16816.F32 R24, R8, R36, RZ ;  /* 0x000000240818723c */ /* 0x000fe200000018ff */
[----:B------:R-:W-:-:S02]  /*14540*/  IADD3 R208, R204, 0x3800, RZ ;  /* 0x00003800ccd07810 */ /* 0x000fc40007ffe0ff */
        /* <DEDUP_REMOVED lines=115> */
[C---:B----4-:R-:W-:Y:S08]  /*14c80*/  HMMA.16816.F32 R24, R16.reuse, R68, R24 ;  /* 0x000000441018723c */ /* 0x050ff00000001818 */
[----:B------:R-:W-:Y:S01]  /*14c90*/  HMMA.16816.F32 R16, R16, R70, R20 ;  /* 0x000000461010723c */ /* 0x000fe20000001814 */
[----:B------:R-:W2:Y:S04]  /*14ca0*/  LDSM.16.M88.4 R20, [R201+0xc000] ;  /* 0x00c00000c914783b */ /* 0x000ea80000000200 */
[----:B------:R-:W4:Y:S03]  /*14cb0*/  LDSM.16.M88.4 R68, [R204+0x5800] ;  /* 0x00580000cc44783b */ /* 0x000f260000000200 */
        /* <DEDUP_REMOVED lines=35> */
[----:B------:R-:W2:Y:S01]  /*14ef0*/  LDL R3, [R1] ;  /* 0x0000000001037983 */ /* 0x000ea20000100800 */
[----:B------:R-:W-:-:S05]  /*14f00*/  IMAD.MOV.U32 R4, RZ, RZ, c[0x0][0x2b8] ;  /* 0x0000ae00ff047624 */ /* 0x000fca00078e00ff */
[----:B------:R-:W-:Y:S01]  /*14f10*/  ISETP.NE.AND P1, PT, R4, 0x1, PT ;  /* 0x000000010400780c */ /* 0x000fe20003f25270 */
[----:B------:R-:W-:Y:S01]  /*14f20*/  IMAD.MOV.U32 R221, RZ, RZ, RZ ;  /* 0x000000ffffdd7224 */ /* 0x000fe200078e00ff */
[----:B--2---:R-:W-:-:S04]  /*14f30*/  IADD3 R3, R0, R124, R3 ;  /* 0x0000007c00037210 */ /* 0x004fc80007ffe003 */
[----:B------:R-:W-:-:S07]  /*14f40*/  IADD3 R3, R3, -0x30, RZ ;  /* 0xffffffd003037810 */ /* 0x000fce0007ffe0ff */
[----:B------:R-:W-:-:S04]  /*14f50*/  @P1 IMAD.HI.U32 R4, R3, c[0x0][0x2bc], RZ ;  /* 0x0000af0003041a27 */ /* 0x000fc800078e00ff */
[----:B------:R-:W-:Y:S01]  /*14f60*/  IMAD.MOV.U32 R2, RZ, RZ, R3 ;  /* 0x000000ffff027224 */ /* 0x000fe200078e0003 */
[----:B------:R-:W-:-:S04]  /*14f70*/  @P1 SHF.R.U32.HI R2, RZ, c[0x0][0x2c0], R4 ;  /* 0x0000b000ff021a19 */ /* 0x000fc80000011604 */
[----:B------:R-:W-:-:S04]  /*14f80*/  @!P6 IADD3 R5, P0, R2, R248, RZ ;  /* 0x000000f80205e210 */ /* 0x000fc80007f1e0ff */
[----:B------:R-:W-:Y:S02]  /*14f90*/  @!P6 LEA.HI.X.SX32 R6, R2, R250, 0x1, P0 ;  /* 0x000000fa0206e211 */ /* 0x000fe400000f0eff */
[----:B------:R-:W-:-:S04]  /*14fa0*/  @!P6 LEA R4, P0, R5, c[0x0][0x2a0], 0x2 ;  /* 0x0000a8000504ea11 */ /* 0x000fc800078010ff */
[----:B------:R-:W-:-:S05]  /*14fb0*/  @!P6 LEA.HI.X R5, R5, c[0x0][0x2a4], R6, 0x2, P0 ;  /* 0x0000a9000505ea11 */ /* 0x000fca00000f1406 */
[----:B------:R1:W2:Y:S01]  /*14fc0*/  @!P6 LDG.E R221, [R4.64] ;  /* 0x0000000604dde981 */ /* 0x0002a2000c1e1900 */
[----:B------:R-:W-:-:S04]  /*14fd0*/  IMAD.MOV R2, RZ, RZ, -R2 ;  /* 0x000000ffff027224 */ /* 0x000fc800078e0a02 */
[----:B------:R-:W-:-:S05]  /*14fe0*/  IMAD R222, R2, c[0x0][0x2b8], R3 ;  /* 0x0000ae0002de7a24 */ /* 0x000fca00078e0203 */
[----:B------:R-:W-:-:S05]  /*14ff0*/  SHF.R.S32.HI R2, RZ, 0x1f, R222 ;  /* 0x0000001fff027819 */ /* 0x000fca00000114de */
[----:B-1----:R-:W-:Y:S02]  /*15000*/  IMAD R4, R2, c[0x0][0x1e0], RZ ;  /* 0x0000780002047a24 */ /* 0x002fe400078e02ff */
[----:B------:R-:W-:-:S04]  /*15010*/  IMAD.WIDE.U32 R2, R222, c[0x0][0x1e0], RZ ;  /* 0x00007800de027a25 */ /* 0x000fc800078e00ff */
[----:B------:R-:W-:-:S04]  /*15020*/  IMAD R4, R222, c[0x0][0x1e4], R4 ;  /* 0x00007900de047a24 */ /* 0x000fc800078e0204 */
[----:B------:R-:W-:Y:S01]  /*15030*/  IMAD.IADD R3, R3, 0x1, R4 ;  /* 0x0000000103037824 */ /* 0x000fe200078e0204 */
[----:B------:R-:W-:-:S04]  /*15040*/  IADD3 R13, -R143, 0x30, RZ ;  /* 0x000000308f0d7810 */ /* 0x000fc80007ffe1ff */
[----:B------:R-:W-:Y:S02]  /*15050*/  ISETP.GE.AND P0, PT, R13, 0x1, PT ;  /* 0x000000010d00780c */ /* 0x000fe40003f06270 */
[----:B--2---:R-:W-:Y:S01]  /*15060*/  SHF.R.S32.HI R4, RZ, 0x1f, R221 ;  /* 0x0000001fff047819 */ /* 0x004fe200000114dd */
        /* <DEDUP_REMOVED lines=9> */
.L_x_6410:
[----:B------:R-:W-:Y:S05]  /*15100*/  BRA.DIV ~URZ, `(.L_x_6303) ;  /* 0x0000dff27f007947 */ /* 0x000fea000b800000 */
[----:B------:R3:W4:Y:S02]  /*15110*/  SHFL.IDX PT, R2, R6, RZ, 0x181f ;  /* 0x00181fff06027589 */ /* 0x00072400000e0000 */
.L_x_6411:
        /* <DEDUP_REMOVED lines=21> */
.L_x_6305:
[----:B------:R-:W-:Y:S05]  /*15270*/  BSYNC B0 ;  /* 0x0000000000007941 */ /* 0x000fea0003800000 */
.L_x_6304:
[----:B------:R-:W-:Y:S01]  /*15280*/  ISETP.GE.AND P0, PT, R13, 0x21, PT ;  /* 0x000000210d00780c */ /* 0x000fe20003f06270 */
[----:B------:R-:W-:Y:S06]  /*15290*/  BRA.DIV ~URZ, `(.L_x_6306) ;  /* 0x0000ded27f007947 */ /* 0x000fec000b800000 */
[----:B--2---:R2:W1:Y:S04]  /*152a0*/  SHFL.IDX PT, R4, R5, 0x1, 0x181f ;  /* 0x00381f0005047f89 */ /* 0x00446800000e0000 */
[----:B----4-:R2:W4:Y:S02]  /*152b0*/  SHFL.IDX PT, R2, R6, 0x1, 0x181f ;  /* 0x00381f0006027f89 */ /* 0x01052400000e0000 */
.L_x_6412:
        /* <DEDUP_REMOVED lines=20> */
.L_x_6301:
[----:B------:R-:W-:Y:S05]  /*15400*/  BSYNC B1 ;  /* 0x0000000000017941 */ /* 0x000fea0003800000 */
.L_x_6300:
[----:B----4-:R-:W4:Y:S01]  /*15410*/  LDL R3, [R1+0x4] ;  /* 0x0000040001037983 */ /* 0x010f220000100800 */
[----:B-1----:R-:W-:-:S03]  /*15420*/  IMAD.MOV.U32 R4, RZ, RZ, c[0x0][0x2c4] ;  /* 0x0000b100ff047624 */ /* 0x002fc600078e00ff */
[----:B------:R-:W4:Y:S04]  /*15430*/  LDL R2, [R1+0x24] ;  /* 0x0000240001027983 */ /* 0x000f280000100800 */
[----:B--23--:R-:W2:Y:S04]  /*15440*/  LDL R6, [R1+0x20] ;  /* 0x0000200001067983 */ /* 0x00cea80000100800 */
[----:B------:R-:W3:Y:S01]  /*15450*/  LDL R5, [R1+0x8] ;  /* 0x0000080001057983 */ /* 0x000ee20000100800 */
[----:B------:R-:W-:-:S03]  /*15460*/  ISETP.NE.AND P0, PT, R4, 0x1, PT ;  /* 0x000000010400780c */ /* 0x000fc60003f05270 */
[----:B------:R-:W0:Y:S01]  /*15470*/  LDGDEPBAR ;  /* 0x00000000000079af */ /* 0x000e220000000000 */
[----:B----4-:R-:W-:-:S09]  /*15480*/  IADD3 R2, R2, R3, RZ ;  /* 0x0000000302027210 */ /* 0x010fd20007ffe0ff */
[----:B------:R-:W-:-:S04]  /*15490*/  @P0 IMAD.HI.U32 R3, R2, c[0x0][0x2c8], RZ ;  /* 0x0000b20002030a27 */ /* 0x000fc800078e00ff */
[----:B------:R-:W-:Y:S01]  /*154a0*/  IMAD.MOV.U32 R4, RZ, RZ, R2 ;  /* 0x000000ffff047224 */ /* 0x000fe200078e0002 */
[C---:B--2---:R-:W-:Y:S02]  /*154b0*/  IADD3 R2, -R6.reuse, 0x1, R121 ;  /* 0x0000000106027810 */ /* 0x044fe40007ffe179 */
[----:B------:R-:W-:Y:S02]  /*154c0*/  @P0 SHF.R.U32.HI R4, RZ, c[0x0][0x2cc], R3 ;  /* 0x0000b300ff040a19 */ /* 0x000fe40000011603 */
[----:B------:R-:W-:Y:S01]  /*154d0*/  IADD3 R6, -R6, R121, RZ ;  /* 0x0000007906067210 */ /* 0x000fe20007ffe1ff */
[----:B---3--:R-:W-:Y:S01]  /*154e0*/  IMAD.IADD R5, R2, 0x1, -R5 ;  /* 0x0000000102057824 */ /* 0x008fe200078e0a05 */
[----:B------:R-:W-:Y:S05]  /*154f0*/  BRA.DIV ~URZ, `(.L_x_6307) ;  /* 0x0000dd427f007947 */ /* 0x000fea000b800000 */
[----:B------:R1:W2:Y:S02]  /*15500*/  SHFL.IDX PT, R2, R4, RZ, 0x1c1f ;  /* 0x001c1fff04027589 */ /* 0x0002a400000e0000 */
.L_x_6413:
        /* <DEDUP_REMOVED lines=59> */
[----:B------:R-:W-:Y:S02]  /*158c0*/  ISETP.GT.AND P1, PT, R2, 0x20, PT ;  /* 0x000000200200780c */ /* 0x000fe40003f24270 */
        /* <DEDUP_REMOVED lines=23> */
.L_x_6414:
        /* <DEDUP_REMOVED lines=241> */
[----:B------:R-:W4:Y:S04]  /*16950*/  LDL R2, [R1+0x4] ;  /* 0x0000040001027983 */ /* 0x000f280000100800 */
        /* <DEDUP_REMOVED lines=61> */
[----:B------:R-:W-:Y:S03]  /*16d30*/  @!UPT UIADD3 URZ, URZ, URZ, URZ ;  /* 0x0000003f3f3ff290 */ /* 0x000fe6000fffe03f */
[----:B------:R-:W-:Y:S11]  /*16d40*/  @!P0 BRA `(.L_x_6309) ;  /* 0x0000317000008947 */ /* 0x000ff60003800000 */
[----:B------:R-:W-:Y:S02]  /*16d50*/  MOV R14, R5 ;  /* 0x00000005000e7202 */ /* 0x000fe40000000f00 */
[----:B------:R-:W-:-:S07]  /*16d60*/  MOV R13, R6 ;  /* 0x00000006000d7202 */ /* 0x000fce0000000f00 */
.L_x_6322:
        /* <DEDUP_REMOVED lines=29> */
.L_x_6415:
[----:B------:R-:W-:-:S05]  /*16f40*/  BRA.DIV ~URZ, `(.L_x_6313) ;  /* 0x0000c8727f007947 */ /* 0x000fca000b800000 */
[----:B------:R4:W3:Y:S02]  /*16f50*/  SHFL.IDX PT, R2, R6, RZ, 0x181f ;  /* 0x00181fff06027589 */ /* 0x0008e400000e0000 */
.L_x_6416:
        /* <DEDUP_REMOVED lines=25> */
.L_x_6417:
        /* <DEDUP_REMOVED lines=15> */
.L_x_6311:
[----:B------:R-:W-:Y:S05]  /*171e0*/  BSYNC B0 ;  /* 0x0000000000007941 */ /* 0x000fea0003800000 */
.L_x_6310:
        /* <DEDUP_REMOVED lines=160> */
[----:B------:R-:W-:Y:S01]  /*17bf0*/  IMAD.MOV.U32 R3, RZ, RZ, c[0x0][0x2b8] ;  /* 0x0000ae00ff037624 */ /* 0x000fe200078e00ff */
[----:B------:R-:W2:Y:S01]  /*17c00*/  LDL R2, [R1] ;  /* 0x0000000001027983 */ /* 0x000ea20000100800 */
[----:B------:R-:W-:Y:S03]  /*17c10*/  IMAD.MOV.U32 R221, RZ, RZ, RZ ;  /* 0x000000ffffdd7224 */ /* 0x000fe600078e00ff */
[----:B------:R-:W-:Y:S01]  /*17c20*/  ISETP.NE.AND P1, PT, R3, 0x1, PT ;  /* 0x000000010300780c */ /* 0x000fe20003f25270 */
[----:B--2---:R-:W-:Y:S05]  /*17c30*/  IMAD R3, R218, 0x30, R2 ;  /* 0x00000030da037824 */ /* 0x004fea00078e0202 */
[----:B------:R-:W-:Y:S07]  /*17c40*/  IADD3 R3, R3, -0x30, R0 ;  /* 0xffffffd003037810 */ /* 0x000fee0007ffe000 */
[----:B------:R-:W-:Y:S04]  /*17c50*/  @P1 IMAD.HI.U32 R4, R3, c[0x0][0x2bc], RZ ;  /* 0x0000af0003041a27 */ /* 0x000fe800078e00ff */
[--C-:B------:R-:W-:Y:S01]  /*17c60*/  IMAD.MOV.U32 R2, RZ, RZ, R3.reuse ;  /* 0x000000ffff027224 */ /* 0x100fe200078e0003 */
        /* <DEDUP_REMOVED lines=25> */
.L_x_6418:
[----:B------:R-:W-:-:S05]  /*17e00*/  BRA.DIV ~URZ, `(.L_x_6318) ;  /* 0x0000bb627f007947 */ /* 0x000fca000b800000 */
[----:B------:R3:W4:Y:S02]  /*17e10*/  SHFL.IDX PT, R2, R178, RZ, 0x181f ;  /* 0x00181fffb2027589 */ /* 0x00072400000e0000 */
.L_x_6419:
        /* <DEDUP_REMOVED lines=24> */
.L_x_6420:
        /* <DEDUP_REMOVED lines=20> */
.L_x_6316:
[----:B------:R-:W-:Y:S05]  /*180e0*/  BSYNC B0 ;  /* 0x0000000000007941 */ /* 0x000fea0003800000 */
.L_x_6315:
[----:B------:R-:W2:Y:S01]  /*180f0*/  LDL R4, [R1+0x4] ;  /* 0x0000040001047983 */ /* 0x000ea20000100800 */
[----:B-1----:R-:W-:Y:S03]  /*18100*/  IMAD.MOV.U32 R176, RZ, RZ, c[0x0][0x2c4] ;  /* 0x0000b100ffb07624 */ /* 0x002fe600078e00ff */
[----:B------:R-:W2:Y:S02]  /*18110*/  LDL R2, [R1+0x24] ;  /* 0x0000240001027983 */ /* 0x000ea40000100800 */
[----:B------:R-:W-:Y:S02]  /*18120*/  ISETP.NE.AND P0, PT, R176, 0x1, PT ;  /* 0x00000001b000780c */ /* 0x000fe40003f05270 */
[----:B----4-:R-:W4:Y:S04]  /*18130*/  LDL R6, [R1+0x20] ;  /* 0x0000200001067983 */ /* 0x010f280000100800 */
[----:B------:R-:W5:Y:S04]  /*18140*/  LDL R5, [R1+0xc] ;  /* 0x00000c0001057983 */ /* 0x000f680000100800 */
[----:B------:R-:W5:Y:S04]  /*18150*/  LDL R3, [R1+0x8] ;  /* 0x0000080001037983 */ /* 0x000f680000100800 */
[----:B------:R-:W0:Y:S01]  /*18160*/  LDGDEPBAR ;  /* 0x00000000000079af */ /* 0x000e220000000000 */
[----:B--2---:R-:W-:Y:S04]  /*18170*/  IMAD.IADD R4, R2, 0x1, R4 ;  /* 0x0000000102047824 */ /* 0x004fe800078e0204 */
[----:B------:R-:W-:Y:S05]  /*18180*/  @P0 IMAD.HI.U32 R2, R4, c[0x0][0x2c8], RZ ;  /* 0x0000b20004020a27 */ /* 0x000fea00078e00ff */
[----:B------:R-:W-:Y:S01]  /*18190*/  @P0 SHF.R.U32.HI R4, RZ, c[0x0][0x2cc], R2 ;  /* 0x0000b300ff040a19 */ /* 0x000fe20000011602 */
[----:B------:R-:W-:Y:S05]  /*181a0*/  IMAD R2, R218, -0x30, RZ ;  /* 0xffffffd0da027824 */ /* 0x000fea00078e02ff */
[----:B----4-:R-:W-:Y:S04]  /*181b0*/  IADD3 R2, -R6, 0x1, R2 ;  /* 0x0000000106027810 */ /* 0x010fe80007ffe102 */
[----:B-----5:R-:W-:Y:S01]  /*181c0*/  IADD3 R5, -R3, R2, R5 ;  /* 0x0000000203057210 */ /* 0x020fe20007ffe105 */
[----:B------:R-:W-:-:S05]  /*181d0*/  BRA.DIV ~URZ, `(.L_x_6320) ;  /* 0x0000b8d27f007947 */ /* 0x000fca000b800000 */
[----:B------:R1:W2:Y:S02]  /*181e0*/  SHFL.IDX PT, R2, R4, RZ, 0x1c1f ;  /* 0x001c1fff04027589 */ /* 0x0002a400000e0000 */
.L_x_6421:
        /* <DEDUP_REMOVED lines=20> */
[----:B---3--:R-:W-:Y:S02]  /*18330*/  FSEL R178, R25, -INF , P4 ;  /* 0xff80000019b27808 */ /* 0x008fe40002000000 */
        /* <DEDUP_REMOVED lines=62> */
.L_x_6422:
        /* <DEDUP_REMOVED lines=23> */
[----:B------:R-:W-:Y:S01]  /*18890*/  FFMA.FTZ R195, R177, c[0x0][0x2d0], -R3 ;  /* 0x0000b400b1c37a23 */ /* 0x000fe20000010803 */
[C---:B-1----:R-:W-:Y:S01]  /*188a0*/  F2FP.PACK_AB R176, R5.reuse, R27 ;  /* 0x0000001b05b0723e */ /* 0x042fe200000000ff */
[C---:B------:R-:W-:Y:S07]  /*188b0*/  FFMA.FTZ R3, R2.reuse, R235, R27 ;  /* 0x000000eb02037223 */ /* 0x040fee000001001b */
[----:B------:R-:W-:Y:S01]  /*188c0*/  MUFU.EX2 R27, R23 ;  /* 0x00000017001b7308 */ /* 0x000fe20000000800 */
[----:B------:R-:W-:Y:S02]  /*188d0*/  FMUL.FTZ R32, R2, R152 ;  /* 0x0000009802207220 */ /* 0x000fe40000410000 */
[----:B------:R-:W-:Y:S01]  /*188e0*/  FADD.FTZ R22, R5, R3 ;  /* 0x0000000305167221 */ /* 0x000fe20000010000 */
[C---:B------:R-:W-:Y:S01]  /*188f0*/  FSEL R3, R4.reuse, RZ, P0 ;  /* 0x000000ff04037208 */ /* 0x040fe20000000000 */
[----:B------:R-:W-:Y:S02]  /*18900*/  FMUL.FTZ R5, R4, c[0x0][0x2d0] ;  /* 0x0000b40004057a20 */ /* 0x000fe40000410000 */
[C---:B------:R-:W-:Y:S02]  /*18910*/  FMUL.FTZ R33, R2.reuse, R153 ;  /* 0x0000009902217220 */ /* 0x040fe40000410000 */
[----:B------:R-:W-:Y:S01]  /*18920*/  FADD.FTZ R3, -R3, R14 ;  /* 0x0000000e03037221 */ /* 0x000fe20000010100 */
[----:B------:R-:W1:Y:S01]  /*18930*/  MUFU.EX2 R23, R26 ;  /* 0x0000001a00177308 */ /* 0x000e620000000800 */
[----:B------:R-:W-:Y:S01]  /*18940*/  FSEL R5, R5, RZ, P0 ;  /* 0x000000ff05057208 */ /* 0x000fe20000000000 */
[----:B------:R-:W-:Y:S01]  /*18950*/  FMUL.FTZ R28, R2, R156 ;  /* 0x0000009c021c7220 */ /* 0x000fe20000410000 */
[C---:B------:R-:W-:Y:S01]  /*18960*/  ISETP.GT.AND P0, PT, R218.reuse, R241, PT ;  /* 0x000000f1da00720c */ /* 0x040fe20003f04270 */
[----:B------:R-:W-:Y:S01]  /*18970*/  FMUL.FTZ R3, R3, c[0x0][0x2d0] ;  /* 0x0000b40003037a20 */ /* 0x000fe20000410000 */
[----:B------:R-:W-:Y:S01]  /*18980*/  IADD3 R218, R218, -0x1, RZ ;  /* 0xffffffffdada7810 */ /* 0x000fe20007ffe0ff */
[--C-:B------:R-:W-:Y:S02]  /*18990*/  FFMA.FTZ R14, R25, c[0x0][0x2d0], -R5.reuse ;  /* 0x0000b400190e7a23 */ /* 0x100fe40000010805 */
[--C-:B------:R-:W-:Y:S02]  /*189a0*/  FFMA.FTZ R182, R19, c[0x0][0x2d0], -R5.reuse ;  /* 0x0000b40013b67a23 */ /* 0x100fe40000010805 */
[----:B------:R-:W2:Y:S01]  /*189b0*/  MUFU.EX2 R3, R3 ;  /* 0x0000000300037308 */ /* 0x000ea20000000800 */
        /* <DEDUP_REMOVED lines=9> */
[----:B-1----:R-:W-:Y:S01]  /*18a50*/  F2FP.PACK_AB R178, R23, R27 ;  /* 0x0000001b17b2723e */ /* 0x002fe200000000ff */
[--C-:B------:R-:W-:Y:S02]  /*18a60*/  FFMA.FTZ R191, R9, c[0x0][0x2d0], -R5.reuse ;  /* 0x0000b40009bf7a23 */ /* 0x100fe40000010805 */
[----:B------:R-:W-:Y:S02]  /*18a70*/  FFMA.FTZ R5, R8, c[0x0][0x2d0], -R5 ;  /* 0x0000b40008057a23 */ /* 0x000fe40000010805 */
[----:B------:R-:W-:Y:S02]  /*18a80*/  FADD.FTZ R8, R27, R22 ;  /* 0x000000161b087221 */ /* 0x000fe40000010000 */
[C---:B------:R-:W-:Y:S01]  /*18a90*/  FMUL.FTZ R21, R2.reuse, R165 ;  /* 0x000000a502157220 */ /* 0x040fe20000410000 */
[----:B------:R-:W-:Y:S01]  /*18aa0*/  MUFU.EX2 R231, R179 ;  /* 0x000000b300e77308 */ /* 0x000fe20000000800 */
[C---:B--2---:R-:W-:Y:S02]  /*18ab0*/  FMUL.FTZ R34, R3.reuse, R154 ;  /* 0x0000009a03227220 */ /* 0x044fe40000410000 */
[----:B------:R-:W-:Y:S02]  /*18ac0*/  FMUL.FTZ R35, R3, R155 ;  /* 0x0000009b03237220 */ /* 0x000fe40000410000 */
[----:B------:R-:W1:Y:S01]  /*18ad0*/  LDSM.16.MT88.4 R152, [R196] ;  /* 0x00000000c498783b */ /* 0x000e620000004200 */
[----:B------:R-:W-:Y:S02]  /*18ae0*/  FADD.FTZ R181, R23, R8 ;  /* 0x0000000817b57221 */ /* 0x000fe40000010000 */
[C---:B------:R-:W-:Y:S02]  /*18af0*/  FMUL.FTZ R8, R2.reuse, R172 ;  /* 0x000000ac02087220 */ /* 0x040fe40000410000 */
[----:B------:R-:W2:Y:S01]  /*18b00*/  MUFU.EX2 R172, R14 ;  /* 0x0000000e00ac7308 */ /* 0x000ea20000000800 */
[C---:B------:R-:W-:Y:S02]  /*18b10*/  FMUL.FTZ R9, R2.reuse, R173 ;  /* 0x000000ad02097220 */ /* 0x040fe40000410000 */
[C---:B------:R-:W-:Y:S02]  /*18b20*/  FMUL.FTZ R10, R3.reuse, R174 ;  /* 0x000000ae030a7220 */ /* 0x040fe40000410000 */
[C---:B------:R-:W-:Y:S02]  /*18b30*/  FMUL.FTZ R11, R3.reuse, R175 ;  /* 0x000000af030b7220 */ /* 0x040fe40000410000 */
[C---:B------:R-:W-:Y:S02]  /*18b40*/  FMUL.FTZ R16, R2.reuse, R168 ;  /* 0x000000a802107220 */ /* 0x040fe40000410000 */
[C---:B------:R-:W-:Y:S01]  /*18b50*/  FMUL.FTZ R17, R2.reuse, R169 ;  /* 0x000000a902117220 */ /* 0x040fe20000410000 */
[----:B------:R2:W3:Y:S01]  /*18b60*/  MUFU.EX2 R165, R177 ;  /* 0x000000b100a57308 */ /* 0x0004e20000000800 */
[C---:B------:R-:W-:Y:S02]  /*18b70*/  FMUL.FTZ R18, R3.reuse, R170 ;  /* 0x000000aa03127220 */ /* 0x040fe40000410000 */
[C---:B------:R-:W-:Y:S02]  /*18b80*/  FMUL.FTZ R19, R3.reuse, R171 ;  /* 0x000000ab03137220 */ /* 0x040fe40000410000 */
[C---:B------:R-:W-:Y:S01]  /*18b90*/  FMUL.FTZ R20, R2.reuse, R164 ;  /* 0x000000a402147220 */ /* 0x040fe20000410000 */
        /* <DEDUP_REMOVED lines=8> */
[----:B------:R-:W-:Y:S01]  /*18c20*/  FMUL.FTZ R29, R2, R157 ;  /* 0x0000009d021d7220 */ /* 0x000fe20000410000 */
[----:B------:R-:W-:Y:S01]  /*18c30*/  MUFU.EX2 R160, R186 ;  /* 0x000000ba00a07308 */ /* 0x000fe20000000800 */
[C---:B------:R-:W-:Y:S02]  /*18c40*/  FMUL.FTZ R30, R3.reuse, R158 ;  /* 0x0000009e031e7220 */ /* 0x040fe40000410000 */
[----:B------:R-:W-:Y:S01]  /*18c50*/  FMUL.FTZ R31, R3, R159 ;  /* 0x0000009f031f7220 */ /* 0x000fe20000410000 */
[----:B--2---:R-:W-:Y:S01]  /*18c60*/  F2FP.PACK_AB R177, R172, R13 ;  /* 0x0000000dacb1723e */ /* 0x004fe200000000ff */
[C---:B------:R-:W-:Y:S01]  /*18c70*/  FMUL.FTZ R36, R2.reuse, R36 ;  /* 0x0000002402247220 */ /* 0x040fe20000410000 */
[----:B---3--:R-:W-:Y:S01]  /*18c80*/  F2FP.PACK_AB R179, R231, R165 ;  /* 0x000000a5e7b3723e */ /* 0x008fe200000000ff */
[----:B------:R-:W-:Y:S01]  /*18c90*/  LDSM.16.MT88.4 R156, [R196+0x800] ;  /* 0x00080000c49c783b */ /* 0x000fe20000004200 */
        /* <DEDUP_REMOVED lines=125> */
[----:B------:R-:W-:Y:S05]  /*19470*/  FMUL.FTZ R137, R2, R137 ;  /* 0x0000008902897220 */ /* 0x000fea0000410000 */
[----:B------:R-:W4:Y:S01]  /*19480*/  MUFU.EX2 R187, R182 ;  /* 0x000000b600bb7308 */ /* 0x000f220000000800 */
[C---:B-1----:R-:W-:Y:S03]  /*19490*/  HMMA.16816.F32 R52, R176.reuse, R152, R52 ;  /* 0x00000098b034723c */ /* 0x042fe60000001834 */
[----:B--2---:R-:W-:Y:S05]  /*194a0*/  FADD.FTZ R2, R13, R181 ;  /* 0x000000b50d027221 */ /* 0x004fea0000010000 */
[C---:B------:R-:W-:Y:S01]  /*194b0*/  HMMA.16816.F32 R56, R176.reuse, R154, R56 ;  /* 0x0000009ab038723c */ /* 0x040fe20000001838 */
[----:B------:R-:W1:Y:S01]  /*194c0*/  LDSM.16.MT88.4 R152, [R199+0x1800] ;  /* 0x00180000c798783b */ /* 0x000e620000004200 */
[----:B------:R-:W-:Y:S02]  /*194d0*/  MUFU.EX2 R181, R190 ;  /* 0x000000be00b57308 */ /* 0x000fe40000000800 */
[C---:B---3--:R-:W-:Y:S04]  /*194e0*/  FADD.FTZ R2, R3.reuse, R2 ;  /* 0x0000000203027221 */ /* 0x048fe80000010000 */
[----:B------:R-:W-:Y:S04]  /*194f0*/  FADD.FTZ R2, R160, R2 ;  /* 0x00000002a0027221 */ /* 0x000fe80000010000 */
[----:B------:R-:W2:Y:S01]  /*19500*/  MUFU.EX2 R182, R189 ;  /* 0x000000bd00b67308 */ /* 0x000ea20000000800 */
        /* <DEDUP_REMOVED lines=34> */
[----:B------:R-:W3:Y:S02]  /*19730*/  LDSM.16.MT88.4 R160, [R197+0x800] ;  /* 0x00080000c5a0783b */ /* 0x000ee40000004200 */
[----:B------:R-:W4:Y:S01]  /*19740*/  MUFU.EX2 R3, R194 ;  /* 0x000000c200037308 */ /* 0x000f220000000800 */
[----:B------:R-:W-:Y:S02]  /*19750*/  F2FP.PACK_AB R155, R183, R185 ;  /* 0x000000b9b79b723e */ /* 0x000fe400000000ff */
[----:B--2---:R-:W-:Y:S02]  /*19760*/  F2FP.PACK_AB R177, R182, R181 ;  /* 0x000000b5b6b1723e */ /* 0x004fe400000000ff */
[----:B------:R-:W-:Y:S03]  /*19770*/  F2FP.PACK_AB R179, R5, R180 ;  /* 0x000000b405b3723e */ /* 0x000fe600000000ff */
[C---:B------:R-:W-:Y:S02]  /*19780*/  HMMA.16816.F32 R8, R152.reuse, R156, R8 ;  /* 0x0000009c9808723c */ /* 0x040fe40000001808 */
[----:B------:R-:W-:Y:S03]  /*19790*/  MUFU.EX2 R14, R192 ;  /* 0x000000c0000e7308 */ /* 0x000fe60000000800 */
[----:B-1----:R-:W-:Y:S03]  /*197a0*/  FADD.FTZ R2, R13, R2 ;  /* 0x000000020d027221 */ /* 0x002fe60000010000 */
[C---:B------:R-:W-:Y:S01]  /*197b0*/  HMMA.16816.F32 R16, R152.reuse, R158, R16 ;  /* 0x0000009e9810723c */ /* 0x040fe20000001810 */
[----:B------:R-:W1:Y:S03]  /*197c0*/  LDSM.16.MT88.4 R156, [R199+0x800] ;  /* 0x00080000c79c783b */ /* 0x000e660000004200 */
[C---:B----4-:R-:W-:Y:S01]  /*197d0*/  F2FP.PACK_AB R176, R3.reuse, R13 ;  /* 0x0000000d03b0723e */ /* 0x050fe200000000ff */
[----:B------:R-:W-:Y:S02]  /*197e0*/  FADD.FTZ R2, R3, R2 ;  /* 0x0000000203027221 */ /* 0x000fe40000010000 */
[----:B------:R-:W-:Y:S01]  /*197f0*/  FADD.FTZ R3, R172, R164 ;  /* 0x000000a4ac037221 */ /* 0x000fe20000010000 */
        /* <DEDUP_REMOVED lines=108> */
.L_x_6309:
[----:B------:R-:W-:-:S13]  /*19ec0*/  ISETP.GE.AND P0, PT, R218, R240, PT ;  /* 0x000000f0da00720c */ /* 0x000fda0003f06270 */
[----:B------:R-:W-:Y:S05]  /*19ed0*/  @!P0 BRA `(.L_x_6323) ;  /* 0x00002c1000008947 */ /* 0x000fea0003800000 */
.L_x_6335:
        /* <DEDUP_REMOVED lines=27> */
.L_x_6423:
        /* <DEDUP_REMOVED lines=26> */
.L_x_6424:
        /* <DEDUP_REMOVED lines=15> */
.L_x_6326:
[----:B------:R-:W-:Y:S05]  /*1a320*/  BSYNC B0 ;  /* 0x0000000000007941 */ /* 0x000fea0003800000 */
.L_x_6325:
        /* <DEDUP_REMOVED lines=193> */
.L_x_6425:
[----:B------:R-:W-:-:S05]  /*1af40*/  BRA.DIV ~URZ, `(.L_x_6331) ;  /* 0x000092027f007947 */ /* 0x000fca000b800000 */
[----:B------:R3:W4:Y:S02]  /*1af50*/  SHFL.IDX PT, R2, R179, RZ, 0x181f ;  /* 0x00181fffb3027589 */ /* 0x00072400000e0000 */
.L_x_6426:
[----:B----4-:R-:W-:Y:S05]  /*1af60*/  @P0 IADD3 R176, P1, R2, R229, RZ ;  /* 0x000000e502b00210 */ /* 0x010fea0007f3e0ff */
[----:B--2---:R-:W-:Y:S05]  /*1af70*/  @P0 IMAD.X R177, R4, 0x1, R230, P1 ;  /* 0x0000000104b10824 */ /* 0x004fea00008e06e6 */
        /* <DEDUP_REMOVED lines=15> */
[----:B------:R4:W1:Y:S04]  /*1b070*/  SHFL.IDX PT, R4, R178, 0x1, 0x181f ;  /* 0x00381f00b2047f89 */ /* 0x00086800000e0000 */
[----:B--2---:R4:W2:Y:S02]  /*1b080*/  SHFL.IDX PT, R2, R179, 0x1, 0x181f ;  /* 0x00381f00b3027f89 */ /* 0x0048a400000e0000 */
.L_x_6427:
[----:B--2---:R-:W-:Y:S05]  /*1b090*/  @P0 IADD3 R176, P1, R2, R229, RZ ;  /* 0x000000e502b00210 */ /* 0x004fea0007f3e0ff */
[----:B-1----:R-:W-:Y:S05]  /*1b0a0*/  @P0 IMAD.X R177, R4, 0x1, R230, P1 ;  /* 0x0000000104b10824 */ /* 0x002fea00008e06e6 */
[----:B------:R-:W-:Y:S01]  /*1b0b0*/  @!PT LDS RZ, [RZ] ;  /* 0x00000000fffff984 */ /* 0x000fe20000000800 */
[----:B------:R-:W-:Y:S01]  /*1b0c0*/  @!PT LDS RZ, [RZ] ;  /* 0x00000000fffff984 */ /* 0x000fe20000000800 */
[----:B------:R-:W-:Y:S01]  /*1b0d0*/  @!PT LDS RZ, [RZ] ;  /* 0x00000000fffff984 */ /* 0x000fe20000000800 */
[----:B------:R1:W-:Y:S02]  /*1b0e0*/  @P0 LDGSTS.E.BYPASS.LTC128B.128 [R217+0xb080], [R176.64], !P4 ;  /* 0x0b080000b0d90fae */ /* 0x0003e4000e101d46 */
[----:B-1----:R-:W-:Y:S05]  /*1b0f0*/  @P0 IADD3 R176, P1, R2, R228, RZ ;  /* 0x000000e402b00210 */ /* 0x002fea0007f3e0ff */
[----:B------:R-:W-:Y:S05]  /*1b100*/  @P0 IMAD.X R177, R4, 0x1, R225, P1 ;  /* 0x0000000104b10824 */ /* 0x000fea00008e06e1 */
[----:B------:R1:W-:Y:S02]  /*1b110*/  @P0 LDGSTS.E.BYPASS.LTC128B.128 [R217+0xc880], [R176.64], !P3 ;  /* 0x0c880000b0d90fae */ /* 0x0003e4000d901d46 */
[----:B-1----:R-:W-:Y:S05]  /*1b120*/  @P0 IADD3 R176, P1, R2, R227, RZ ;  /* 0x000000e302b00210 */ /* 0x002fea0007f3e0ff */
[----:B------:R-:W-:Y:S01]  /*1b130*/  @P0 IMAD.X R177, R4, 0x1, R226, P1 ;  /* 0x0000000104b10824 */ /* 0x000fe200008e06e2 */
[----:B------:R-:W-:Y:S04]  /*1b140*/  @P0 IADD3 R2, P1, R2, R224, RZ ;  /* 0x000000e002020210 */ /* 0x000fe80007f3e0ff */
[----:B------:R1:W-:Y:S01]  /*1b150*/  @P0 LDGSTS.E.BYPASS.LTC128B.128 [R217+0xe080], [R176.64], !P5 ;  /* 0x0e080000b0d90fae */ /* 0x0003e2000e901d46 */
[----:B------:R-:W-:Y:S05]  /*1b160*/  @P0 IMAD.X R3, R4, 0x1, R223, P1 ;  /* 0x0000000104030824 */ /* 0x000fea00008e06df */
[----:B------:R1:W-:Y:S03]  /*1b170*/  @P0 LDGSTS.E.BYPASS.LTC128B.128 [R217+0xf880], [R2.64], !P2 ;  /* 0x0f88000002d90fae */ /* 0x0003e6000d101d46 */
.L_x_6329:
[----:B------:R-:W-:Y:S05]  /*1b180*/  BSYNC B0 ;  /* 0x0000000000007941 */ /* 0x000fea0003800000 */
.L_x_6328:
        /* <DEDUP_REMOVED lines=27> */
.L_x_6428:
[----:B-12---:R-:W-:Y:S01]  /*1b340*/  FMNMX.FTZ R4, R4, R2, !PT ;  /* 0x0000000204047209 */ /* 0x006fe20007810000 */
[----:B------:R-:W-:-:S05]  /*1b350*/  BRA.DIV ~URZ, `(.L_x_6334) ;  /* 0x00008f827f007947 */ /* 0x000fca000b800000 */
[----:B------:R-:W1:Y:S02]  /*1b360*/  SHFL.BFLY PT, R2, R4, 0x1, 0x1f ;  /* 0x0c201f0004027f89 */ /* 0x000e6400000e0000 */
[----:B-1----:R-:W-:Y:S02]  /*1b370*/  FMNMX.FTZ R6, R4, R2, !PT ;  /* 0x0000000204067209 */ /* 0x002fe40007810000 */
[----:B------:R-:W1:Y:S02]  /*1b380*/  SHFL.BFLY PT, R2, R14, 0x2, 0x1f ;  /* 0x0c401f000e027f89 */ /* 0x000e6400000e0000 */
[----:B-1----:R-:W-:Y:S05]  /*1b390*/  FMNMX.FTZ R4, R14, R2, !PT ;  /* 0x000000020e047209 */ /* 0x002fea0007810000 */
[----:B------:R1:W2:Y:S02]  /*1b3a0*/  SHFL.BFLY PT, R2, R4, 0x1, 0x1f ;  /* 0x0c201f0004027f89 */ /* 0x0002a400000e0000 */
.L_x_6429:
        /* <DEDUP_REMOVED lines=21> */
[----:B------:R-:W-:Y:S10]  /*1b500*/  MUFU.EX2 R20, R9 ;  /* 0x0000000900147308 */ /* 0x000ff40000000800 */
[----:B------:R5:W3:Y:S10]  /*1b510*/  MUFU.EX2 R17, R8 ;  /* 0x0000000800117308 */ /* 0x000af40000000800 */
[----:B------:R-:W-:Y:S01]  /*1b520*/  MUFU.EX2 R13, R13 ;  /* 0x0000000d000d7308 */ /* 0x000fe20000000800 */
[----:B-----5:R-:W-:Y:S04]  /*1b530*/  FMUL.FTZ R8, R4, c[0x0][0x2d0] ;  /* 0x0000b40004087a20 */ /* 0x020fe80000410000 */
[--C-:B------:R-:W-:Y:S02]  /*1b540*/  FFMA.FTZ R191, R34, c[0x0][0x2d0], -R8.reuse ;  /* 0x0000b40022bf7a23 */ /* 0x100fe40000010808 */
[--C-:B------:R-:W-:Y:S02]  /*1b550*/  FFMA.FTZ R192, R35, c[0x0][0x2d0], -R8.reuse ;  /* 0x0000b40023c07a23 */ /* 0x100fe40000010808 */
[----:B------:R-:W-:Y:S02]  /*1b560*/  FFMA.FTZ R177, R19, c[0x0][0x2d0], -R8 ;  /* 0x0000b40013b17a23 */ /* 0x000fe40000010808 */
[C---:B-1----:R-:W-:Y:S01]  /*1b570*/  FFMA.FTZ R2, R3.reuse, R235, R16 ;  /* 0x000000eb03027223 */ /* 0x042fe20000010010 */
[C---:B--2---:R-:W-:Y:S01]  /*1b580*/  F2FP.PACK_AB R176, R14.reuse, R16 ;  /* 0x000000100eb0723e */ /* 0x044fe200000000ff */
[----:B------:R-:W-:Y:S01]  /*1b590*/  FMUL.FTZ R32, R3, R152 ;  /* 0x0000009803207220 */ /* 0x000fe20000410000 */
[----:B------:R-:W-:Y:S01]  /*1b5a0*/  MUFU.EX2 R231, R177 ;  /* 0x000000b100e77308 */ /* 0x000fe20000000800 */
[----:B------:R-:W-:Y:S01]  /*1b5b0*/  FADD.FTZ R9, R14, R2 ;  /* 0x000000020e097221 */ /* 0x000fe20000010000 */
[----:B---34-:R-:W-:Y:S01]  /*1b5c0*/  F2FP.PACK_AB R178, R17, R20 ;  /* 0x0000001411b2723e */ /* 0x018fe200000000ff */
        /* <DEDUP_REMOVED lines=12> */
[----:B------:R-:W-:Y:S02]  /*1b690*/  FMUL.FTZ R21, R3, R165 ;  /* 0x000000a503157220 */ /* 0x000fe40000410000 */
[--C-:B------:R-:W-:Y:S02]  /*1b6a0*/  FFMA.FTZ R181, R22, c[0x0][0x2d0], -R8.reuse ;  /* 0x0000b40016b57a23 */ /* 0x100fe40000010808 */
[----:B------:R-:W-:Y:S02]  /*1b6b0*/  FFMA.FTZ R180, R23, c[0x0][0x2d0], -R8 ;  /* 0x0000b40017b47a23 */ /* 0x000fe40000010808 */
[C---:B------:R-:W-:Y:S02]  /*1b6c0*/  FMUL.FTZ R8, R3.reuse, R172 ;  /* 0x000000ac03087220 */ /* 0x040fe40000410000 */
[----:B------:R-:W-:Y:S01]  /*1b6d0*/  FADD.FTZ R9, R20, R9 ;  /* 0x0000000914097221 */ /* 0x000fe20000010000 */
[----:B------:R-:W2:Y:S01]  /*1b6e0*/  MUFU.EX2 R172, R11 ;  /* 0x0000000b00ac7308 */ /* 0x000ea20000000800 */
[----:B------:R-:W-:Y:S02]  /*1b6f0*/  FMUL.FTZ R16, R3, R168 ;  /* 0x000000a803107220 */ /* 0x000fe40000410000 */
[----:B------:R-:W-:Y:S02]  /*1b700*/  FADD.FTZ R188, R17, R9 ;  /* 0x0000000911bc7221 */ /* 0x000fe40000010000 */
[C---:B-1----:R-:W-:Y:S02]  /*1b710*/  FMUL.FTZ R34, R2.reuse, R154 ;  /* 0x0000009a02227220 */ /* 0x042fe40000410000 */
[C---:B------:R-:W-:Y:S02]  /*1b720*/  FMUL.FTZ R35, R2.reuse, R155 ;  /* 0x0000009b02237220 */ /* 0x040fe40000410000 */
[----:B------:R-:W1:Y:S01]  /*1b730*/  LDSM.16.MT88.4 R152, [R196] ;  /* 0x00000000c498783b */ /* 0x000e620000004200 */
[----:B------:R-:W3:Y:S01]  /*1b740*/  MUFU.EX2 R165, R14 ;  /* 0x0000000e00a57308 */ /* 0x000ee20000000800 */
        /* <DEDUP_REMOVED lines=8> */
[----:B------:R-:W-:Y:S01]  /*1b7d0*/  FMUL.FTZ R22, R2, R166 ;  /* 0x000000a602167220 */ /* 0x000fe20000410000 */
[----:B--2---:R-:W-:Y:S01]  /*1b7e0*/  F2FP.PACK_AB R177, R172, R5 ;  /* 0x00000005acb1723e */ /* 0x004fe200000000ff */
[C---:B------:R-:W-:Y:S02]  /*1b7f0*/  FMUL.FTZ R11, R2.reuse, R175 ;  /* 0x000000af020b7220 */ /* 0x040fe40000410000 */
[C---:B------:R-:W-:Y:S02]  /*1b800*/  FMUL.FTZ R23, R2.reuse, R167 ;  /* 0x000000a702177220 */ /* 0x040fe40000410000 */
[----:B------:R-:W-:Y:S01]  /*1b810*/  FMUL.FTZ R25, R3, R161 ;  /* 0x000000a103197220 */ /* 0x000fe20000410000 */
[----:B------:R-:W-:Y:S01]  /*1b820*/  MUFU.EX2 R184, R183 ;  /* 0x000000b700b87308 */ /* 0x000fe20000000800 */
[C---:B------:R-:W-:Y:S02]  /*1b830*/  FMUL.FTZ R26, R2.reuse, R162 ;  /* 0x000000a2021a7220 */ /* 0x040fe40000410000 */
[C---:B------:R-:W-:Y:S01]  /*1b840*/  FMUL.FTZ R27, R2.reuse, R163 ;  /* 0x000000a3021b7220 */ /* 0x040fe20000410000 */
[----:B---3--:R-:W-:Y:S01]  /*1b850*/  F2FP.PACK_AB R179, R231, R165 ;  /* 0x000000a5e7b3723e */ /* 0x008fe200000000ff */
        /* <DEDUP_REMOVED lines=8> */
[C---:B------:R-:W-:Y:S01]  /*1b8e0*/  FMUL.FTZ R37, R3.reuse, R37 ;  /* 0x0000002503257220 */ /* 0x040fe20000410000 */
[C---:B-1----:R-:W-:Y:S01]  /*1b8f0*/  HMMA.16816.F32 R8, R176.reuse, R152, R8 ;  /* 0x00000098b008723c */ /* 0x042fe20000001808 */
[----:B------:R-:W-:Y:S04]  /*1b900*/  MUFU.EX2 R160, R185 ;  /* 0x000000b900a07308 */ /* 0x000fe80000000800 */
[C---:B------:R-:W-:Y:S02]  /*1b910*/  FMUL.FTZ R38, R2.reuse, R38 ;  /* 0x0000002602267220 */ /* 0x040fe40000410000 */
[C---:B------:R-:W-:Y:S01]  /*1b920*/  FMUL.FTZ R39, R2.reuse, R39 ;  /* 0x0000002702277220 */ /* 0x040fe20000410000 */
[C---:B------:R-:W-:Y:S01]  /*1b930*/  HMMA.16816.F32 R16, R176.reuse, R154, R16 ;  /* 0x0000009ab010723c */ /* 0x040fe20000001810 */
[----:B------:R-:W1:Y:S02]  /*1b940*/  LDSM.16.MT88.4 R152, [R197] ;  /* 0x00000000c598783b */ /* 0x000e640000004200 */
[----:B------:R-:W-:Y:S01]  /*1b950*/  MUFU.EX2 R185, R182 ;  /* 0x000000b600b97308 */ /* 0x000fe20000000800 */
        /* <DEDUP_REMOVED lines=122> */
[C---:B---3--:R-:W-:Y:S05]  /*1c100*/  FADD.FTZ R2, R3.reuse, R2 ;  /* 0x0000000203027221 */ /* 0x048fea0000010000 */
        /* <DEDUP_REMOVED lines=42> */
[C---:B------:R-:W-:Y:S02]  /*1c3b0*/  HMMA.16816.F32 R8, R152.reuse, R156, R8 ;  /* 0x0000009c9808723c */ /* 0x040fe40000001808 */
[----:B------:R-:W3:Y:S03]  /*1c3c0*/  MUFU.EX2 R14, R193 ;  /* 0x000000c1000e7308 */ /* 0x000ee60000000800 */
[----:B-1----:R-:W-:Y:S03]  /*1c3d0*/  FADD.FTZ R2, R5, R2 ;  /* 0x0000000205027221 */ /* 0x002fe60000010000 */
[C---:B------:R-:W-:Y:S01]  /*1c3e0*/  HMMA.16816.F32 R16, R152.reuse, R158, R16 ;  /* 0x0000009e9810723c */ /* 0x040fe20000001810 */
[----:B------:R-:W1:Y:S03]  /*1c3f0*/  LDSM.16.MT88.4 R156, [R199+0x800] ;  /* 0x00080000c79c783b */ /* 0x000e660000004200 */
[C---:B----4-:R-:W-:Y:S01]  /*1c400*/  F2FP.PACK_AB R176, R3.reuse, R5 ;  /* 0x0000000503b0723e */ /* 0x050fe200000000ff */
[----:B------:R-:W-:Y:S02]  /*1c410*/  FADD.FTZ R2, R3, R2 ;  /* 0x0000000203027221 */ /* 0x000fe40000010000 */
[----:B------:R-:W-:Y:S01]  /*1c420*/  FADD.FTZ R3, R172, R164 ;  /* 0x000000a4ac037221 */ /* 0x000fe20000010000 */
[----:B------:R-:W-:Y:S04]  /*1c430*/  MOV R5, R4 ;  /* 0x0000000400057202 */ /* 0x000fe80000000f00 */
[C---:B---3--:R-:W-:Y:S01]  /*1c440*/  F2FP.PACK_AB R178, R13.reuse, R14 ;  /* 0x0000000e0db2723e */ /* 0x048fe200000000ff */
[----:B------:R-:W-:Y:S01]  /*1c450*/  FADD.FTZ R2, R14, R2 ;  /* 0x000000020e027221 */ /* 0x000fe20000010000 */
[C---:B--2---:R-:W-:Y:S03]  /*1c460*/  HMMA.16816.F32 R20, R152.reuse, R160, R20 ;  /* 0x000000a09814723c */ /* 0x044fe60000001814 */
[----:B------:R-:W-:Y:S02]  /*1c470*/  FADD.FTZ R235, R13, R2 ;  /* 0x000000020deb7221 */ /* 0x000fe40000010000 */
[----:B------:R-:W-:Y:S03]  /*1c480*/  FADD.FTZ R2, R165, R3 ;  /* 0x00000003a5027221 */ /* 0x000fe60000010000 */
        /* <DEDUP_REMOVED lines=12> */
[----:B------:R-:W-:Y:S01]  /*1c550*/  FADD.FTZ R3, R180, R2 ;  /* 0x00000002b4037221 */ /* 0x000fe20000010000 */
[----:B------:R-:W-:Y:S03]  /*1c560*/  IADD3 R2, R218, -0x1, RZ ;  /* 0xffffffffda027810 */ /* 0x000fe60007ffe0ff */
        /* <DEDUP_REMOVED lines=88> */
.L_x_6323:
[----:B------:R-:W-:Y:S05]  /*1caf0*/  BRA.DIV ~URZ, `(.L_x_6336) ;  /* 0x000078c27f007947 */ /* 0x000fea000b800000 */
[----:B------:R1:W2:Y:S02]  /*1cb00*/  SHFL.BFLY PT, R2, R235, 0x2, 0x1f ;  /* 0x0c401f00eb027f89 */ /* 0x0002a400000e0000 */
.L_x_6430:
[----:B--2---:R-:W-:Y:S01]  /*1cb10*/  FADD.FTZ R4, R2, R235 ;  /* 0x000000eb02047221 */ /* 0x004fe20000010000 */
[----:B------:R-:W-:Y:S05]  /*1cb20*/  BRA.DIV ~URZ, `(.L_x_6337) ;  /* 0x000078f27f007947 */ /* 0x000fea000b800000 */
[----:B------:R-:W2:Y:S02]  /*1cb30*/  SHFL.BFLY PT, R2, R4, 0x1, 0x1f ;  /* 0x0c201f0004027f89 */ /* 0x000ea400000e0000 */
[----:B--2---:R-:W-:-:S02]  /*1cb40*/  FADD.FTZ R8, R4, R2 ;  /* 0x0000000204087221 */ /* 0x004fc40000010000 */
[----:B------:R-:W2:Y:S02]  /*1cb50*/  SHFL.BFLY PT, R2, R233, 0x2, 0x1f ;  /* 0x0c401f00e9027f89 */ /* 0x000ea400000e0000 */
[----:B--2---:R-:W-:-:S05]  /*1cb60*/  FADD.FTZ R4, R2, R233 ;  /* 0x000000e902047221 */ /* 0x004fca0000010000 */
[----:B------:R2:W3:Y:S02]  /*1cb70*/  SHFL.BFLY PT, R2, R4, 0x1, 0x1f ;  /* 0x0c201f0004027f89 */ /* 0x0004e400000e0000 */
.L_x_6431:
        /* <DEDUP_REMOVED lines=148> */
.L_x_6220:
        /* <DEDUP_REMOVED lines=19> */
.L_x_6339:
[----:B--2---:R-:W-:Y:S05]  /*1d5f0*/  BSYNC B0 ;  /* 0x0000000000007941 */ /* 0x004fea0003800000 */
.L_x_6338:
        /* <DEDUP_REMOVED lines=166> */
.L_x_6342:
        /* <DEDUP_REMOVED lines=125> */
.L_x_6432:
[----:B------:R-:W-:Y:S05]  /*1e830*/  BRA.DIV ~URZ, `(.L_x_6345) ;  /* 0x00005d327f007947 */ /* 0x000fea000b800000 */
[----:B------:R4:W2:Y:S02]  /*1e840*/  SHFL.IDX PT, R2, R16, RZ, 0x181f ;  /* 0x00181fff10027589 */ /* 0x0008a400000e0000 */
.L_x_6433:
        /* <DEDUP_REMOVED lines=19> */
.L_x_6347:
[----:B------:R-:W-:Y:S05]  /*1e980*/  BSYNC B0 ;  /* 0x0000000000007941 */ /* 0x000fea0003800000 */
.L_x_6346:
[----:B------:R-:W-:Y:S05]  /*1e990*/  BRA.DIV ~URZ, `(.L_x_6348) ;  /* 0x00005c427f007947 */ /* 0x000fea000b800000 */
[----:B---3--:R3:W4:Y:S04]  /*1e9a0*/  SHFL.IDX PT, R4, R6, 0x1, 0x181f ;  /* 0x00381f0006047f89 */ /* 0x00872800000e0000 */
[----:B--2---:R3:W2:Y:S02]  /*1e9b0*/  SHFL.IDX PT, R2, R16, 0x1, 0x181f ;  /* 0x00381f0010027f89 */ /* 0x0046a400000e0000 */
.L_x_6434:
        /* <DEDUP_REMOVED lines=20> */
.L_x_6350:
[----:B------:R-:W-:Y:S05]  /*1eb00*/  BSYNC B0 ;  /* 0x0000000000007941 */ /* 0x000fea0003800000 */
.L_x_6349:
[----:B------:R-:W-:Y:S05]  /*1eb10*/  BRA.DIV ~URZ, `(.L_x_6351) ;  /* 0x00005b927f007947 */ /* 0x000fea000b800000 */
[----:B----4-:R4:W3:Y:S02]  /*1eb20*/  SHFL.IDX PT, R4, R6, 0x2, 0x181f ;  /* 0x00581f0006047f89 */ /* 0x0108e400000e0000 */
.L_x_6435:
[----:B------:R-:W-:Y:S05]  /*1eb30*/  BRA.DIV ~URZ, `(.L_x_6352) ;  /* 0x00005be27f007947 */ /* 0x000fea000b800000 */
[----:B--2---:R2:W4:Y:S02]  /*1eb40*/  SHFL.IDX PT, R2, R16, 0x2, 0x181f ;  /* 0x00581f0010027f89 */ /* 0x00452400000e0000 */
.L_x_6436:
        /* <DEDUP_REMOVED lines=20> */
.L_x_6354:
[----:B------:R-:W-:Y:S05]  /*1ec90*/  BSYNC B0 ;  /* 0x0000000000007941 */ /* 0x000fea0003800000 */
.L_x_6353:
[----:B------:R-:W-:Y:S05]  /*1eca0*/  BRA.DIV ~URZ, `(.L_x_6355) ;  /* 0x00005ae27f007947 */ /* 0x000fea000b800000 */
[----:B---3--:R3:W2:Y:S04]  /*1ecb0*/  SHFL.IDX PT, R4, R6, 0x3, 0x181f ;  /* 0x00781f0006047f89 */ /* 0x0086a800000e0000 */
[----:B----4-:R3:W4:Y:S02]  /*1ecc0*/  SHFL.IDX PT, R2, R16, 0x3, 0x181f ;  /* 0x00781f0010027f89 */ /* 0x01072400000e0000 */
.L_x_6437:
        /* <DEDUP_REMOVED lines=21> */
.L_x_6343:
        /* <DEDUP_REMOVED lines=36> */
.L_x_6438:
[----:B------:R-:W-:Y:S05]  /*1f060*/  BRA.DIV ~URZ, `(.L_x_6358) ;  /* 0x000058627f007947 */ /* 0x000fea000b800000 */
[----:B------:R3:W4:Y:S02]  /*1f070*/  SHFL.IDX PT, R2, R6, RZ, 0x1c1f ;  /* 0x001c1fff06027589 */ /* 0x00072400000e0000 */
.L_x_6439:
        /* <DEDUP_REMOVED lines=36> */
[----:B------:R-:W2:Y:S01]  /*1f2c0*/  LDL R11, [R1+0xbc] ;  /* 0x0000bc00010b7983 */ /* 0x000ea20000100800 */
        /* <DEDUP_REMOVED lines=24> */
[----:B------:R-:W4:Y:S04]  /*1f450*/  LDL R35, [R1+0x88] ;  /* 0x0000880001237983 */ /* 0x000f280000100800 */
[----:B------:R-:W4:Y:S01]  /*1f460*/  LDL R34, [R1+0x120] ;  /* 0x0001200001227983 */ /* 0x000f220000100800 */
[----:B-----5:R-:W-:-:S03]  /*1f470*/  @!P1 LEA.HI.X R9, R19, R4, R20, 0x2, P0 ;  /* 0x0000000413099211 */ /* 0x020fc600000f1414 */
[----:B------:R-:W5:Y:S04]  /*1f480*/  LDL R20, [R1+0x150] ;  /* 0x0001500001147983 */ /* 0x000f680000100800 */
[----:B------:R1:W-:Y:S04]  /*1f490*/  @!P1 ST.E.64 [R8.64], R36 ;  /* 0x0000002408009985 */ /* 0x0003e8000c101b06 */
[----:B------:R-:W5:Y:S01]  /*1f4a0*/  LDL R19, [R1+0xa4] ;  /* 0x0000a40001137983 */ /* 0x000f620000100800 */
[----:B-1----:R-:W-:-:S03]  /*1f4b0*/  @!P2 LEA R8, P0, R15, R2, 0x2 ;  /* 0x000000020f08a211 */ /* 0x002fc600078010ff */
[----:B------:R-:W5:Y:S01]  /*1f4c0*/  LDL R36, [R1+0x124] ;  /* 0x0001240001247983 */ /* 0x000f620000100800 */
[----:B---3--:R-:W-:-:S03]  /*1f4d0*/  @!P2 LEA.HI.X R9, R15, R4, R24, 0x2, P0 ;  /* 0x000000040f09a211 */ /* 0x008fc600000f1418 */
        /* <DEDUP_REMOVED lines=17> */
[----:B-1----:R-:W-:-:S04]  /*1f5f0*/  @!P3 LEA R8, P0, R3, R2, 0x2 ;  /* 0x000000020308b211 */ /* 0x002fc800078010ff */
[----:B------:R-:W-:Y:S02]  /*1f600*/  @!P3 LEA.HI.X R9, R3, R4, R10, 0x2, P0 ;  /* 0x000000040309b211 */ /* 0x000fe400000f140a */
[----:B------:R-:W-:Y:S01]  /*1f610*/  ISETP.GE.AND P1, PT, R13, c[0x0][0x3c8], PT ;  /* 0x0000f2000d007a0c */ /* 0x000fe20003f26270 */
        /* <DEDUP_REMOVED lines=72> */
[----:B----4-:R-:W-:Y:S01]  /*1faa0*/  @!P2 LEA R14, P0, R31, R2, 0x2 ;  /* 0x000000021f0ea211 */ /* 0x010fe200078010ff */
[----:B------:R-:W-:Y:S01]  /*1fab0*/  @!P3 ST.E.64 [R10.64], R100 ;  /* 0x000000640a00b985 */ /* 0x000fe2000c101b06 */
[----:B------:R-:W-:Y:S02]  /*1fac0*/  ISETP.GE.AND P5, PT, R25, c[0x0][0x3c8], PT ;  /* 0x0000f20019007a0c */ /* 0x000fe40003fa6270 */
[----:B------:R-:W-:Y:S01]  /*1fad0*/  @!P2 LEA.HI.X R15, R31, R4, R32, 0x2, P0 ;  /* 0x000000041f0fa211 */ /* 0x000fe200000f1420 */
[----:B------:R1:W-:Y:S04]  /*1fae0*/  @!P4 ST.E.64 [R8.64], R104 ;  /* 0x000000680800c985 */ /* 0x0003e8000c101b06 */
[----:B------:R2:W-:Y:S01]  /*1faf0*/  @!P2 ST.E.64 [R14.64], R152 ;  /* 0x000000980e00a985 */ /* 0x0005e2000c101b06 */
[----:B------:R-:W-:-:S02]  /*1fb00*/  ISETP.GE.AND P4, PT, R21, c[0x0][0x3c8], PT ;  /* 0x0000f20015007a0c */ /* 0x000fc40003f86270 */
[-C--:B-1----:R-:W-:Y:S02]  /*1fb10*/  @!P1 LEA R8, P3, R29, R2.reuse, 0x2 ;  /* 0x000000021d089211 */ /* 0x082fe400078610ff */
[----:B------:R-:W-:Y:S02]  /*1fb20*/  @!P6 LEA R10, P0, R27, R2, 0x2 ;  /* 0x000000021b0ae211 */ /* 0x000fe400078010ff */
        /* <DEDUP_REMOVED lines=22> */
.L_x_6360:
[----:B------:R-:W-:Y:S05]  /*1fc90*/  BSYNC B0 ;  /* 0x0000000000007941 */ /* 0x000fea0003800000 */
.L_x_6359:
[----:B------:R-:W-:Y:S05]  /*1fca0*/  BRA.DIV ~URZ, `(.L_x_6361) ;  /* 0x00004c927f007947 */ /* 0x000fea000b800000 */
[----:B--2---:R2:W1:Y:S04]  /*1fcb0*/  SHFL.IDX PT, R4, R5, 0x1, 0x1c1f ;  /* 0x003c1f0005047f89 */ /* 0x00446800000e0000 */
[----:B-1--4-:R2:W1:Y:S02]  /*1fcc0*/  SHFL.IDX PT, R2, R6, 0x1, 0x1c1f ;  /* 0x003c1f0006027f89 */ /* 0x01246400000e0000 */
.L_x_6440:
        /* <DEDUP_REMOVED lines=211> */
.L_x_6341:
        /* <DEDUP_REMOVED lines=22> */
.L_x_6362:
        /* <DEDUP_REMOVED lines=60> */
.L_x_6364:
[----:B------:R-:W-:Y:S05]  /*20f20*/  BSYNC B0 ;  /* 0x0000000000007941 */ /* 0x000fea0003800000 */
.L_x_6363:
        /* <DEDUP_REMOVED lines=36> */
.L_x_6441:
[----:B------:R-:W-:Y:S05]  /*21170*/  BRA.DIV ~URZ, `(.L_x_6366) ;  /* 0x000039027f007947 */ /* 0x000fea000b800000 */
[----:B------:R3:W4:Y:S02]  /*21180*/  SHFL.IDX PT, R2, R16, RZ, 0x181f ;  /* 0x00181fff10027589 */ /* 0x00072400000e0000 */
.L_x_6442:
        /* <DEDUP_REMOVED lines=20> */
.L_x_6368:
[----:B------:R-:W-:Y:S05]  /*212d0*/  BSYNC B0 ;  /* 0x0000000000007941 */ /* 0x000fea0003800000 */
.L_x_6367:
[----:B------:R-:W-:Y:S05]  /*212e0*/  BRA.DIV ~URZ, `(.L_x_6369) ;  /* 0x000038027f007947 */ /* 0x000fea000b800000 */
[----:B--2---:R2:W1:Y:S04]  /*212f0*/  SHFL.IDX PT, R4, R5, 0x1, 0x181f ;  /* 0x00381f0005047f89 */ /* 0x00446800000e0000 */
[----:B----4-:R2:W4:Y:S02]  /*21300*/  SHFL.IDX PT, R2, R16, 0x1, 0x181f ;  /* 0x00381f0010027f89 */ /* 0x01052400000e0000 */
.L_x_6443:
        /* <DEDUP_REMOVED lines=20> */
.L_x_6371:
[----:B------:R-:W-:Y:S05]  /*21450*/  BSYNC B0 ;  /* 0x0000000000007941 */ /* 0x000fea0003800000 */
.L_x_6370:
[----:B------:R-:W-:Y:S05]  /*21460*/  BRA.DIV ~URZ, `(.L_x_6372) ;  /* 0x000037527f007947 */ /* 0x000fea000b800000 */
[----:B-1----:R1:W2:Y:S02]  /*21470*/  SHFL.IDX PT, R4, R5, 0x2, 0x181f ;  /* 0x00581f0005047f89 */ /* 0x0022a400000e0000 */
.L_x_6444:
[----:B------:R-:W-:Y:S05]  /*21480*/  BRA.DIV ~URZ, `(.L_x_6373) ;  /* 0x000037a27f007947 */ /* 0x000fea000b800000 */
[----:B----4-:R4:W1:Y:S02]  /*21490*/  SHFL.IDX PT, R2, R16, 0x2, 0x181f ;  /* 0x00581f0010027f89 */ /* 0x01086400000e0000 */
.L_x_6445:
        /* <DEDUP_REMOVED lines=20> */
.L_x_6375:
[----:B------:R-:W-:Y:S05]  /*215e0*/  BSYNC B0 ;  /* 0x0000000000007941 */ /* 0x000fea0003800000 */
.L_x_6374:
[----:B------:R-:W-:Y:S05]  /*215f0*/  BRA.DIV ~URZ, `(.L_x_6376) ;  /* 0x000036a27f007947 */ /* 0x000fea000b800000 */
[----:B--2---:R2:W3:Y:S04]  /*21600*/  SHFL.IDX PT, R4, R5, 0x3, 0x181f ;  /* 0x00781f0005047f89 */ /* 0x0044e800000e0000 */
[----:B-1----:R2:W1:Y:S02]  /*21610*/  SHFL.IDX PT, R2, R16, 0x3, 0x181f ;  /* 0x00781f0010027f89 */ /* 0x00246400000e0000 */
.L_x_6446:
        /* <DEDUP_REMOVED lines=19> */
.L_x_6356:
[----:B------:R-:W-:Y:S05]  /*21750*/  BSYNC B1 ;  /* 0x0000000000017941 */ /* 0x000fea0003800000 */
.L_x_6340:
        /* <DEDUP_REMOVED lines=15> */
.L_x_6447:
[----:B------:R-:W-:Y:S05]  /*21850*/  BRA.DIV ~URZ, `(.L_x_6379) ;  /* 0x000035827f007947 */ /* 0x000fea000b800000 */
[----:B------:R3:W4:Y:S02]  /*21860*/  SHFL.IDX PT, R6, R114, 0x1, 0x1f ;  /* 0x00201f0072067f89 */ /* 0x00072400000e0000 */
.L_x_6448:
        /* <DEDUP_REMOVED lines=19> */
.L_x_6449:
        /* <DEDUP_REMOVED lines=16> */
.L_x_6450:
[----:B---3--:R-:W-:Y:S01]  /*21aa0*/  IMAD R2, R2, c[0x0][0x538], RZ ;  /* 0x00014e0002027a24 */ /* 0x008fe200078e02ff */
[----:B------:R-:W-:Y:S04]  /*21ab0*/  BSSY B1, `(.L_x_6382) ;  /* 0x00000ce000017945 */ /* 0x000fe80003800000 */
[----:B----4-:R-:W-:-:S04]  /*21ac0*/  IADD3 R6, R2, R6, RZ ;  /* 0x0000000602067210 */ /* 0x010fc80007ffe0ff */
[----:B--2---:R-:W-:-:S13]  /*21ad0*/  ISETP.GT.AND P0, PT, R6, R10, PT ;  /* 0x0000000a0600720c */ /* 0x004fda0003f04270 */
[----:B------:R-:W-:Y:S05]  /*21ae0*/  @P0 BRA `(.L_x_6383) ;  /* 0x0000025000000947 */ /* 0x000fea0003800000 */
.L_x_6387:
        /* <DEDUP_REMOVED lines=17> */
.L_x_6451:
        /* <DEDUP_REMOVED lines=16> */
.L_x_6452:
[----:B--2---:R-:W-:-:S05]  /*21d00*/  IMAD R2, R2, c[0x0][0x538], RZ ;  /* 0x00014e0002027a24 */ /* 0x004fca00078e02ff */
[----:B------:R-:W-:-:S04]  /*21d10*/  IADD3 R6, R2, R6, RZ ;  /* 0x0000000602067210 */ /* 0x000fc80007ffe0ff */
[----:B------:R-:W-:-:S13]  /*21d20*/  ISETP.GT.AND P0, PT, R6, R10, PT ;  /* 0x0000000a0600720c */ /* 0x000fda0003f04270 */
[----:B-1----:R-:W-:Y:S05]  /*21d30*/  @!P0 BRA `(.L_x_6387) ;  /* 0xfffffdb000008947 */ /* 0x002fea000383ffff */
.L_x_6383:
[----:B------:R-:W-:-:S05]  /*21d40*/  IADD3 R14, -R2, R6, RZ ;  /* 0x00000006020e7210 */ /* 0x000fca0007ffe1ff */
[----:B------:R-:W-:-:S05]  /*21d50*/  IMAD R2, R4, c[0x0][0x538], R14 ;  /* 0x00014e0004027a24 */ /* 0x000fca00078e020e */
[----:B------:R-:W-:Y:S01]  /*21d60*/  ISETP.GT.AND P0, PT, R2, R10, PT ;  /* 0x0000000a0200720c */ /* 0x000fe20003f04270 */
[----:B------:R-:W-:-:S12]  /*21d70*/  BRA.DIV ~URZ, `(.L_x_6388) ;  /* 0x000035627f007947 */ /* 0x000fd8000b800000 */
[----:B------:R-:W-:-:S03]  /*21d80*/  VOTE.ANY R13, PT, !P0 ;  /* 0x00000000000d7806 */ /* 0x000fc600040e0100 */
.L_x_6453:
[----:B------:R-:W2:Y:S01]  /*21d90*/  LDL.LU R2, [R1+0x1c] ;  /* 0x00001c0001027983 */ /* 0x000ea20000300800 */
[----:B------:R-:W2:Y:S02]  /*21da0*/  POPC R11, R13 ;  /* 0x0000000d000b7309 */ /* 0x000ea40000000000 */
[----:B--2---:R-:W-:-:S05]  /*21db0*/  IADD3 R2, R11, R2, RZ ;  /* 0x000000020b027210 */ /* 0x004fca0007ffe0ff */
[----:B------:R2:W-:Y:S01]  /*21dc0*/  STL [R1+0x1c], R2 ;  /* 0x00001c0201007387 */ /* 0x0005e20000100800 */
[----:B------:R-:W-:Y:S05]  /*21dd0*/  BRA.DIV ~URZ, `(.L_x_6389) ;  /* 0x000035427f007947 */ /* 0x000fea000b800000 */
[----:B------:R3:W4:Y:S04]  /*21de0*/  SHFL.IDX PT, R6, R8, R11, 0x1f ;  /* 0x00001f0b08067589 */ /* 0x00072800000e0000 */
[----:B------:R3:W1:Y:S02]  /*21df0*/  SHFL.IDX PT, R5, R9, R11, 0x1f ;  /* 0x00001f0b09057589 */ /* 0x00066400000e0000 */
.L_x_6454:
[----:B------:R-:W-:Y:S01]  /*21e00*/  ISETP.NE.AND P0, PT, R13, RZ, PT ;  /* 0x000000ff0d00720c */ /* 0x000fe20003f05270 */
[----:B------:R-:W-:-:S12]  /*21e10*/  BSSY B0, `(.L_x_6390) ;  /* 0x0000005000007945 */ /* 0x000fd80003800000 */
[----:B------:R-:W-:Y:S05]  /*21e20*/  @!P0 BRA `(.L_x_6391) ;  /* 0x0000003000008947 */ /* 0x000fea0003800000 */
[----:B---3--:R-:W-:Y:S01]  /*21e30*/  IADD3 R11, R11, -0x1, RZ ;  /* 0xffffffff0b0b7810 */ /* 0x008fe20007ffe0ff */
[----:B------:R-:W-:Y:S05]  /*21e40*/  BRA.DIV ~URZ, `(.L_x_6392) ;  /* 0x000035a27f007947 */ /* 0x000fea000b800000 */
[----:B------:R3:W2:Y:S02]  /*21e50*/  SHFL.IDX PT, R15, R4, R11, 0x1f ;  /* 0x00001f0b040f7589 */ /* 0x0006a400000e0000 */
.L_x_6391:
[----:B------:R-:W-:Y:S05]  /*21e60*/  BSYNC B0 ;  /* 0x0000000000007941 */ /* 0x000fea0003800000 */
.L_x_6390:
        /* <DEDUP_REMOVED lines=68> */
.L_x_6394:
        /* <DEDUP_REMOVED lines=68> */
.L_x_6395:
[----:B------:R-:W-:Y:S05]  /*226f0*/  BSYNC B0 ;  /* 0x0000000000007941 */ /* 0x000fea0003800000 */
.L_x_6393:
[----:B------:R-:W-:-:S04]  /*22700*/  LOP3.LUT R3, RZ, R3, RZ, 0x33, !PT ;  /* 0x00000003ff037212 */ /* 0x000fc800078e33ff */
[----:B-1----:R-:W-:-:S05]  /*22710*/  IADD3 R2, R3, R6, RZ ;  /* 0x0000000603027210 */ /* 0x002fca0007ffe0ff */
[----:B------:R1:W-:Y:S01]  /*22720*/  STL [R1+0x14], R2 ;  /* 0x0000140201007387 */ /* 0x0003e20000100800 */
[----:B------:R-:W-:Y:S05]  /*22730*/  BRA `(.L_x_6396) ;  /* 0x0000005000007947 */ /* 0x000fea0003800000 */
.L_x_6384:
[----:B------:R-:W-:Y:S01]  /*22740*/  MOV R2, c[0x0][0x53c] ;  /* 0x00014f0000027a02 */ /* 0x000fe20000000f00 */
[----:B------:R2:W-:Y:S04]  /*22750*/  STL [R1+0x10], R10 ;  /* 0x0000100a01007387 */ /* 0x0005e80000100800 */
[----:B------:R2:W-:Y:S04]  /*22760*/  STL [R1+0x14], RZ ;  /* 0x000014ff01007387 */ /* 0x0005e80000100800 */
[----:B------:R2:W-:Y:S04]  /*22770*/  STL [R1+0x18], RZ ;  /* 0x000018ff01007387 */ /* 0x0005e80000100800 */
[----:B------:R2:W-:Y:S02]  /*22780*/  STL [R1+0x1c], R2 ;  /* 0x00001c0201007387 */ /* 0x0005e40000100800 */
.L_x_6396:
[----:B------:R-:W-:Y:S05]  /*22790*/  BSYNC B1 ;  /* 0x0000000000017941 */ /* 0x000fea0003800000 */
.L_x_6382:
        /* <DEDUP_REMOVED lines=9> */
.L_x_6377:
[----:B-1----:R-:W4:Y:S02]  /*22830*/  LDL R2, [R1+0x1c] ;  /* 0x00001c0001027983 */ /* 0x002f240000100800 */
[----:B----4-:R-:W-:-:S13]  /*22840*/  ISETP.GE.AND P0, PT, R2, c[0x0][0x53c], PT ;  /* 0x00014f0002007a0c */ /* 0x010fda0003f06270 */
[----:B--23--:R-:W-:Y:S01]  /*22850*/  @P0 CALL.REL.NOINC `(.L_x_6397) ;  /* 0x0000001000000944 */ /* 0x00cfe20003c00000 */
[----:B------:R-:W-:Y:S05]  /*22860*/  BRA `(.L_x_6398) ;  /* 0xfffdfd3000007947 */ /* 0x000fea000383ffff */
.L_x_6397:
[----:B------:R-:W-:Y:S05]  /*22870*/  EXIT ;  /* 0x000000000000794d */ /* 0x000fea0003800000 */
.L_x_6159:
[----:B------:R-:W-:Y:S01]  /*22880*/  IMAD.MOV.U32 R2, RZ, RZ, R4 ;  /* 0x000000ffff027224 */ /* 0x000fe200078e0004 */
[----:B------:R-:W-:Y:S02]  /*22890*/  MOV R5, 0x1 ;  /* 0x0000000100057802 */ /* 0x000fe40000000f00 */
[----:B------:R-:W-:Y:S02]  /*228a0*/  MOV R3, 0x228c0 ;  /* 0x000228c000037802 */ /* 0x000fe40000000f00 */
[----:B------:R-:W-:Y:S05]  /*228b0*/  CALL.REL.NOINC `($__internal_104_$__cuda_sm70_shflsync_up_p) ;  /* 0x00002c8000007944 */ /* 0x000fea0003c00000 */
[----:B------:R-:W-:Y:S01]  /*228c0*/  MOV R0, R5 ;  /* 0x0000000500007202 */ /* 0x000fe20000000f00 */
[----:B------:R-:W-:Y:S05]  /*228d0*/  BRA `(.L_x_6399) ;  /* 0xfffddb8000007947 */ /* 0x000fea000383ffff */
.L_x_6160:
[----:B------:R-:W-:Y:S01]  /*228e0*/  IMAD.MOV.U32 R2, RZ, RZ, R4 ;  /* 0x000000ffff027224 */ /* 0x000fe200078e0004 */
[----:B------:R-:W-:Y:S02]  /*228f0*/  MOV R5, 0x2 ;  /* 0x0000000200057802 */ /* 0x000fe40000000f00 */
[----:B------:R-:W-:Y:S02]  /*22900*/  MOV R3, 0x22920 ;  /* 0x0002292000037802 */ /* 0x000fe40000000f00 */
[----:B------:R-:W-:Y:S05]  /*22910*/  CALL.REL.NOINC `($__internal_104_$__cuda_sm70_shflsync_up_p) ;  /* 0x00002c2000007944 */ /* 0x000fea0003c00000 */
[----:B------:R-:W-:Y:S02]  /*22920*/  SEL R5, R5, RZ, P4 ;  /* 0x000000ff05057207 */ /* 0x000fe40002000000 */
[----:B------:R-:W-:-:S03]  /*22930*/  MOV R3, 0x22980 ;  /* 0x0002298000037802 */ /* 0x000fc60000000f00 */
[----:B------:R-:W-:Y:S01]  /*22940*/  IMAD.IADD R0, R4, 0x1, R5 ;  /* 0x0000000104007824 */ /* 0x000fe200078e0205 */
[----:B------:R-:W-:-:S03]  /*22950*/  MOV R5, 0x4 ;  /* 0x0000000400057802 */ /* 0x000fc60000000f00 */
[----:B------:R-:W-:Y:S02]  /*22960*/  IMAD.MOV.U32 R2, RZ, RZ, R0 ;  /* 0x000000ffff027224 */ /* 0x000fe400078e0000 */
        /* <DEDUP_REMOVED lines=13> */
[----:B------:R-:W-:Y:S01]  /*22a40*/  SEL R4, R5, RZ, P1 ;  /* 0x000000ff05047207 */ /* 0x000fe20000800000 */
[----:B------:R-:W-:Y:S01]  /*22a50*/  IMAD.MOV.U32 R2, RZ, RZ, 0x1f ;  /* 0x0000001fff027424 */ /* 0x000fe200078e00ff */
[----:B------:R-:W-:Y:S02]  /*22a60*/  MOV R232, 0x1f ;  /* 0x0000001f00e87802 */ /* 0x000fe40000000f00 */
[----:B------:R-:W-:Y:S01]  /*22a70*/  MOV R3, 0x22ab0 ;  /* 0x00022ab000037802 */ /* 0x000fe20000000f00 */
[----:B------:R-:W-:-:S04]  /*22a80*/  IMAD.IADD R4, R0, 0x1, R4 ;  /* 0x0000000100047824 */ /* 0x000fc800078e0204 */
[----:B------:R-:W-:Y:S02]  /*22a90*/  IMAD.MOV.U32 R231, RZ, RZ, R4 ;  /* 0x000000ffffe77224 */ /* 0x000fe400078e0004 */
[----:B------:R-:W-:Y:S05]  /*22aa0*/  CALL.REL.NOINC `($__internal_103_$__cuda_sm70_shflsync_idx_p) ;  /* 0x00002a1000007944 */ /* 0x000fea0003c00000 */
[----:B-----5:R-:W-:Y:S01]  /*22ab0*/  MOV R0, R232 ;  /* 0x000000e800007202 */ /* 0x020fe20000000f00 */
[----:B-1----:R-:W-:Y:S05]  /*22ac0*/  BRA `(.L_x_6400) ;  /* 0xfffdda9000007947 */ /* 0x002fea000383ffff */
.L_x_6162:
[----:B------:R-:W-:Y:S02]  /*22ad0*/  SEL R2, RZ, 0x1, P0 ;  /* 0x00000001ff027807 */ /* 0x000fe40000000000 */
[----:B------:R-:W-:Y:S02]  /*22ae0*/  MOV R3, 0x22b00 ;  /* 0x00022b0000037802 */ /* 0x000fe40000000f00 */
[----:B------:R-:W-:Y:S05]  /*22af0*/  CALL.REL.NOINC `($__internal_105_$__cuda_sm70_votesync_ballot) ;  /* 0x00002ab000007944 */ /* 0x000fea0003c00000 */
[----:B------:R-:W-:Y:S05]  /*22b00*/  BRA `(.L_x_6401) ;  /* 0xfffddae000007947 */ /* 0x000fea000383ffff */
.L_x_6163:
[----:B------:R-:W-:Y:S01]  /*22b10*/  IMAD.MOV.U32 R231, RZ, RZ, R9 ;  /* 0x000000ffffe77224 */ /* 0x000fe200078e0009 */
[----:B-1----:R-:W-:Y:S01]  /*22b20*/  MOV R2, R0 ;  /* 0x0000000000027202 */ /* 0x002fe20000000f00 */
[----:B------:R-:W-:Y:S01]  /*22b30*/  IMAD.MOV.U32 R232, RZ, RZ, 0x1f ;  /* 0x0000001fffe87424 */ /* 0x000fe200078e00ff */
[----:B------:R-:W-:Y:S02]  /*22b40*/  MOV R3, 0x22b60 ;  /* 0x00022b6000037802 */ /* 0x000fe40000000f00 */
[----:B------:R-:W-:Y:S05]  /*22b50*/  CALL.REL.NOINC `($__internal_103_$__cuda_sm70_shflsync_idx_p) ;  /* 0x0000296000007944 */ /* 0x000fea0003c00000 */
[----:B------:R-:W-:Y:S01]  /*22b60*/  IMAD.MOV.U32 R12, RZ, RZ, R232 ;  /* 0x000000ffff0c7224 */ /* 0x000fe200078e00e8 */
[----:B------:R-:W-:Y:S01]  /*22b70*/  MOV R231, R8 ;  /* 0x0000000800e77202 */ /* 0x000fe20000000f00 */
[----:B------:R-:W-:Y:S01]  /*22b80*/  IMAD.MOV.U32 R5, RZ, RZ, RZ ;  /* 0x000000ffff057224 */ /* 0x000fe200078e00ff */
[----:B-----5:R-:W-:Y:S01]  /*22b90*/  MOV R2, R0 ;  /* 0x0000000000027202 */ /* 0x020fe20000000f00 */
[----:B------:R-:W-:Y:S01]  /*22ba0*/  IMAD.MOV.U32 R232, RZ, RZ, 0x1f ;  /* 0x0000001fffe87424 */ /* 0x000fe200078e00ff */
[----:B------:R-:W-:-:S02]  /*22bb0*/  MOV R3, 0x22bd0 ;  /* 0x00022bd000037802 */ /* 0x000fc40000000f00 */
[----:B-1----:R-:W-:Y:S05]  /*22bc0*/  CALL.REL.NOINC `($__internal_103_$__cuda_sm70_shflsync_idx_p) ;  /* 0x000028f000007944 */ /* 0x002fea0003c00000 */
[----:B------:R-:W-:Y:S01]  /*22bd0*/  MOV R9, R232 ;  /* 0x000000e800097202 */ /* 0x000fe20000000f00 */
[----:B-1---5:R-:W-:Y:S05]  /*22be0*/  BRA `(.L_x_6402) ;  /* 0xfffdda7000007947 */ /* 0x022fea000383ffff */
.L_x_6166:
[----:B------:R-:W-:Y:S01]  /*22bf0*/  IMAD.MOV.U32 R231, RZ, RZ, R4 ;  /* 0x000000ffffe77224 */ /* 0x000fe200078e0004 */
[----:B-1----:R-:W-:Y:S01]  /*22c00*/  MOV R2, R0 ;  /* 0x0000000000027202 */ /* 0x002fe20000000f00 */
[----:B------:R-:W-:Y:S01]  /*22c10*/  IMAD.MOV.U32 R232, RZ, RZ, 0x1f ;  /* 0x0000001fffe87424 */ /* 0x000fe200078e00ff */
[----:B------:R-:W-:-:S02]  /*22c20*/  MOV R3, 0x22c40 ;  /* 0x00022c4000037802 */ /* 0x000fc40000000f00 */
[----:B---34-:R-:W-:Y:S05]  /*22c30*/  CALL.REL.NOINC `($__internal_103_$__cuda_sm70_shflsync_idx_p) ;  /* 0x0000288000007944 */ /* 0x018fea0003c00000 */
[----:B------:R-:W-:Y:S01]  /*22c40*/  MOV R5, R232 ;  /* 0x000000e800057202 */ /* 0x000fe20000000f00 */
[----:B-1---5:R-:W-:Y:S05]  /*22c50*/  BRA `(.L_x_6165) ;  /* 0xfffdda6000007947 */ /* 0x022fea000383ffff */
.L_x_6221:
[----:B------:R-:W-:Y:S01]  /*22c60*/  IMAD.MOV.U32 R231, RZ, RZ, R5 ;  /* 0x000000ffffe77224 */ /* 0x000fe200078e0005 */
[----:B------:R-:W-:Y:S01]  /*22c70*/  MOV R2, RZ ;  /* 0x000000ff00027202 */ /* 0x000fe20000000f00 */
[----:B------:R-:W-:Y:S01]  /*22c80*/  IMAD.MOV.U32 R232, RZ, RZ, 0x181f ;  /* 0x0000181fffe87424 */ /* 0x000fe200078e00ff */
[----:B------:R-:W-:-:S02]  /*22c90*/  MOV R3, 0x22cb0 ;  /* 0x00022cb000037802 */ /* 0x000fc40000000f00 */
[----:B-----5:R-:W-:Y:S05]  /*22ca0*/  CALL.REL.NOINC `($__internal_103_$__cuda_sm70_shflsync_idx_p) ;  /* 0x0000281000007944 */ /* 0x020fea0003c00000 */
[----:B------:R-:W-:Y:S01]  /*22cb0*/  MOV R4, R232 ;  /* 0x000000e800047202 */ /* 0x000fe20000000f00 */
[----:B-1---5:R-:W-:Y:S05]  /*22cc0*/  BRA `(.L_x_6403) ;  /* 0xfffe771000007947 */ /* 0x022fea000383ffff */
.L_x_6222:
[----:B------:R-:W-:Y:S01]  /*22cd0*/  IMAD.MOV.U32 R231, RZ, RZ, R6 ;  /* 0x000000ffffe77224 */ /* 0x000fe200078e0006 */
[----:B------:R-:W-:Y:S01]  /*22ce0*/  MOV R2, RZ ;  /* 0x000000ff00027202 */ /* 0x000fe20000000f00 */
[----:B------:R-:W-:Y:S01]  /*22cf0*/  IMAD.MOV.U32 R232, RZ, RZ, 0x181f ;  /* 0x0000181fffe87424 */ /* 0x000fe200078e00ff */
[----:B------:R-:W-:-:S02]  /*22d00*/  MOV R3, 0x22d20 ;  /* 0x00022d2000037802 */ /* 0x000fc40000000f00 */
[----:B-12--5:R-:W-:Y:S05]  /*22d10*/  CALL.REL.NOINC `($__internal_103_$__cuda_sm70_shflsync_idx_p) ;  /* 0x000027a000007944 */ /* 0x026fea0003c00000 */
[----:B------:R-:W-:Y:S01]  /*22d20*/  MOV R2, R232 ;  /* 0x000000e800027202 */ /* 0x000fe20000000f00 */
[----:B-1---5:R-:W-:Y:S05]  /*22d30*/  BRA `(.L_x_6404) ;  /* 0xfffe76c000007947 */ /* 0x022fea000383ffff */
.L_x_6225:
[----:B------:R-:W-:Y:S01]  /*22d40*/  IMAD.MOV.U32 R231, RZ, RZ, R5 ;  /* 0x000000ffffe77224 */ /* 0x000fe200078e0005 */
[----:B--2-4-:R-:W-:Y:S01]  /*22d50*/  MOV R2, 0x1 ;  /* 0x0000000100027802 */ /* 0x014fe20000000f00 */
[----:B------:R-:W-:Y:S01]  /*22d60*/  IMAD.MOV.U32 R232, RZ, RZ, 0x181f ;  /* 0x0000181fffe87424 */ /* 0x000fe200078e00ff */
[----:B------:R-:W-:-:S02]  /*22d70*/  MOV R3, 0x22d90 ;  /* 0x00022d9000037802 */ /* 0x000fc40000000f00 */
[----:B-1---5:R-:W-:Y:S05]  /*22d80*/  CALL.REL.NOINC `($__internal_103_$__cuda_sm70_shflsync_idx_p) ;  /* 0x0000273000007944 */ /* 0x022fea0003c00000 */
[----:B------:R-:W-:Y:S01]  /*22d90*/  IMAD.MOV.U32 R4, RZ, RZ, R232 ;  /* 0x000000ffff047224 */ /* 0x000fe200078e00e8 */
[----:B------:R-:W-:Y:S01]  /*22da0*/  MOV R2, 0x1 ;  /* 0x0000000100027802 */ /* 0x000fe20000000f00 */
[----:B------:R-:W-:Y:S01]  /*22db0*/  IMAD.MOV.U32 R231, RZ, RZ, R6 ;  /* 0x000000ffffe77224 */ /* 0x000fe200078e0006 */
[----:B------:R-:W-:-:S02]  /*22dc0*/  MOV R232, 0x181f ;  /* 0x0000181f00e87802 */ /* 0x000fc40000000f00 */
[----:B------:R-:W-:Y:S02]  /*22dd0*/  MOV R3, 0x22df0 ;  /* 0x00022df000037802 */ /* 0x000fe40000000f00 */
[----:B-1---5:R-:W-:Y:S05]  /*22de0*/  CALL.REL.NOINC `($__internal_103_$__cuda_sm70_shflsync_idx_p) ;  /* 0x000026d000007944 */ /* 0x022fea0003c00000 */
[----:B------:R-:W-:Y:S01]  /*22df0*/  MOV R2, R232 ;  /* 0x000000e800027202 */ /* 0x000fe20000000f00 */
[----:B-1---5:R-:W-:Y:S05]  /*22e00*/  BRA `(.L_x_6405) ;  /* 0xfffe779000007947 */ /* 0x022fea000383ffff */
.L_x_6228:
[----:B------:R-:W-:Y:S01]  /*22e10*/  IMAD.MOV.U32 R231, RZ, RZ, R5 ;  /* 0x000000ffffe77224 */ /* 0x000fe200078e0005 */
[----:B---34-:R-:W-:Y:S01]  /*22e20*/  MOV R2, 0x2 ;  /* 0x0000000200027802 */ /* 0x018fe20000000f00 */
[----:B------:R-:W-:Y:S01]  /*22e30*/  IMAD.MOV.U32 R232, RZ, RZ, 0x181f ;  /* 0x0000181fffe87424 */ /* 0x000fe200078e00ff */
[----:B------:R-:W-:Y:S02]  /*22e40*/  MOV R3, 0x22e60 ;  /* 0x00022e6000037802 */ /* 0x000fe40000000f00 */
[----:B-12--5:R-:W-:Y:S05]  /*22e50*/  CALL.REL.NOINC `($__internal_103_$__cuda_sm70_shflsync_idx_p) ;  /* 0x0000266000007944 */ /* 0x026fea0003c00000 */
[----:B------:R-:W-:Y:S01]  /*22e60*/  MOV R4, R232 ;  /* 0x000000e800047202 */ /* 0x000fe20000000f00 */
[----:B-1---5:R-:W-:Y:S05]  /*22e70*/  BRA `(.L_x_6406) ;  /* 0xfffe78a000007947 */ /* 0x022fea000383ffff */
.L_x_6229:
[----:B------:R-:W-:Y:S01]  /*22e80*/  IMAD.MOV.U32 R231, RZ, RZ, R6 ;  /* 0x000000ffffe77224 */ /* 0x000fe200078e0006 */
[----:B----4-:R-:W-:Y:S01]  /*22e90*/  MOV R2, 0x2 ;  /* 0x0000000200027802 */ /* 0x010fe20000000f00 */
[----:B------:R-:W-:Y:S01]  /*22ea0*/  IMAD.MOV.U32 R232, RZ, RZ, 0x181f ;  /* 0x0000181fffe87424 */ /* 0x000fe200078e00ff */
[----:B------:R-:W-:Y:S02]  /*22eb0*/  MOV R3, 0x22ed0 ;  /* 0x00022ed000037802 */ /* 0x000fe40000000f00 */
[----:B-123-5:R-:W-:Y:S05]  /*22ec0*/  CALL.REL.NOINC `($__internal_103_$__cuda_sm70_shflsync_idx_p) ;  /* 0x000025f000007944 */ /* 0x02efea0003c00000 */
[----:B------:R-:W-:Y:S01]  /*22ed0*/  MOV R2, R232 ;  /* 0x000000e800027202 */ /* 0x000fe20000000f00 */
[----:B-1---5:R-:W-:Y:S05]  /*22ee0*/  BRA `(.L_x_6407) ;  /* 0xfffe785000007947 */ /* 0x022fea000383ffff */
.L_x_6232:
[----:B------:R-:W-:Y:S01]  /*22ef0*/  IMAD.MOV.U32 R231, RZ, RZ, R5 ;  /* 0x000000ffffe77224 */ /* 0x000fe200078e0005 */
[----:B-12---:R-:W-:Y:S01]  /*22f00*/  MOV R2, 0x3 ;  /* 0x0000000300027802 */ /* 0x006fe20000000f00 */
[----:B------:R-:W-:Y:S01]  /*22f10*/  IMAD.MOV.U32 R232, RZ, RZ, 0x181f ;  /* 0x0000181fffe87424 */ /* 0x000fe200078e00ff */
[----:B------:R-:W-:-:S02]  /*22f20*/  MOV R3, 0x22f40 ;  /* 0x00022f4000037802 */ /* 0x000fc40000000f00 */
[----:B---345:R-:W-:Y:S05]  /*22f30*/  CALL.REL.NOINC `($__internal_103_$__cuda_sm70_shflsync_idx_p) ;  /* 0x0000258000007944 */ /* 0x038fea0003c00000 */
        /* <DEDUP_REMOVED lines=8> */
.L_x_6299:
[----:B------:R-:W-:Y:S01]  /*22fc0*/  IMAD.MOV.U32 R231, RZ, RZ, R5 ;  /* 0x000000ffffe77224 */ /* 0x000fe200078e0005 */
[----:B---3--:R-:W-:Y:S01]  /*22fd0*/  MOV R2, 0x1 ;  /* 0x0000000100027802 */ /* 0x008fe20000000f00 */
[----:B------:R-:W-:Y:S01]  /*22fe0*/  IMAD.MOV.U32 R232, RZ, RZ, 0x181f ;  /* 0x0000181fffe87424 */ /* 0x000fe200078e00ff */
[----:B------:R-:W-:Y:S02]  /*22ff0*/  MOV R3, 0x23010 ;  /* 0x0002301000037802 */ /* 0x000fe40000000f00 */
[----:B------:R-:W-:Y:S05]  /*23000*/  CALL.REL.NOINC `($__internal_103_$__cuda_sm70_shflsync_idx_p) ;  /* 0x000024b000007944 */ /* 0x000fea0003c00000 */
[----:B------:R-:W-:Y:S01]  /*23010*/  IMAD.MOV.U32 R5, RZ, RZ, R232 ;  /* 0x000000ffff057224 */ /* 0x000fe200078e00e8 */
[----:B------:R-:W-:Y:S01]  /*23020*/  MOV R2, 0x1 ;  /* 0x0000000100027802 */ /* 0x000fe20000000f00 */
[----:B------:R-:W-:Y:S01]  /*23030*/  IMAD.MOV.U32 R231, RZ, RZ, R6 ;  /* 0x000000ffffe77224 */ /* 0x000fe200078e0006 */
[----:B------:R-:W-:Y:S02]  /*23040*/  MOV R232, 0x181f ;  /* 0x0000181f00e87802 */ /* 0x000fe40000000f00 */
[----:B------:R-:W-:Y:S02]  /*23050*/  MOV R3, 0x23070 ;  /* 0x0002307000037802 */ /* 0x000fe40000000f00 */
[----:B-1---5:R-:W-:Y:S05]  /*23060*/  CALL.REL.NOINC `($__internal_103_$__cuda_sm70_shflsync_idx_p) ;  /* 0x0000245000007944 */ /* 0x022fea0003c00000 */
[----:B------:R-:W-:Y:S01]  /*23070*/  MOV R2, R232 ;  /* 0x000000e800027202 */ /* 0x000fe20000000f00 */
[----:B-1---5:R-:W-:Y:S05]  /*23080*/  BRA `(.L_x_6409) ;  /* 0xffff124000007947 */ /* 0x022fea000383ffff */
.L_x_6302:
[----:B------:R-:W-:Y:S01]  /*23090*/  IMAD.MOV.U32 R231, RZ, RZ, R5 ;  /* 0x000000ffffe77224 */ /* 0x000fe200078e0005 */
[----:B------:R-:W-:Y:S01]  /*230a0*/  MOV R2, RZ ;  /* 0x000000ff00027202 */ /* 0x000fe20000000f00 */
[----:B------:R-:W-:Y:S01]  /*230b0*/  IMAD.MOV.U32 R232, RZ, RZ, 0x181f ;  /* 0x0000181fffe87424 */ /* 0x000fe200078e00ff */
[----:B------:R-:W-:-:S02]  /*230c0*/  MOV R3, 0x230e0 ;  /* 0x000230e000037802 */ /* 0x000fc40000000f00 */
[----:B------:R-:W-:Y:S05]  /*230d0*/  CALL.REL.NOINC `($__internal_103_$__cuda_sm70_shflsync_idx_p) ;  /* 0x000023e000007944 */ /* 0x000fea0003c00000 */
[----:B------:R-:W-:Y:S01]  /*230e0*/  MOV R4, R232 ;  /* 0x000000e800047202 */ /* 0x000fe20000000f00 */
[----:B-1---5:R-:W-:Y:S05]  /*230f0*/  BRA `(.L_x_6410) ;  /* 0xffff200000007947 */ /* 0x022fea000383ffff */
.L_x_6303:
[----:B------:R-:W-:Y:S01]  /*23100*/  IMAD.MOV.U32 R231, RZ, RZ, R6 ;  /* 0x000000ffffe77224 */ /* 0x000fe200078e0006 */
[----:B------:R-:W-:Y:S01]  /*23110*/  MOV R2, RZ ;  /* 0x000000ff00027202 */ /* 0x000fe20000000f00 */
[----:B------:R-:W-:Y:S01]  /*23120*/  IMAD.MOV.U32 R232, RZ, RZ, 0x181f ;  /* 0x0000181fffe87424 */ /* 0x000fe200078e00ff */
[----:B------:R-:W-:-:S02]  /*23130*/  MOV R3, 0x23150 ;  /* 0x0002315000037802 */ /* 0x000fc40000000f00 */
[----:B-12---:R-:W-:Y:S05]  /*23140*/  CALL.REL.NOINC `($__internal_103_$__cuda_sm70_shflsync_idx_p) ;  /* 0x0000237000007944 */ /* 0x006fea0003c00000 */
[----:B------:R-:W-:Y:S01]  /*23150*/  MOV R2, R232 ;  /* 0x000000e800027202 */ /* 0x000fe20000000f00 */
[----:B-1---5:R-:W-:Y:S05]  /*23160*/  BRA `(.L_x_6411) ;  /* 0xffff1fb000007947 */ /* 0x022fea000383ffff */
.L_x_6306:
[----:B------:R-:W-:Y:S01]  /*23170*/  IMAD.MOV.U32 R231, RZ, RZ, R5 ;  /* 0x000000ffffe77224 */ /* 0x000fe200078e0005 */
[----:B----4-:R-:W-:Y:S01]  /*23180*/  MOV R2, 0x1 ;  /* 0x0000000100027802 */ /* 0x010fe20000000f00 */
[----:B------:R-:W-:Y:S01]  /*23190*/  IMAD.MOV.U32 R232, RZ, RZ, 0x181f ;  /* 0x0000181fffe87424 */ /* 0x000fe200078e00ff */
[----:B------:R-:W-:-:S03]  /*231a0*/  MOV R3, 0x231c0 ;  /* 0x000231c000037802 */ /* 0x000fc60000000f00 */
[----:B-123--:R-:W-:Y:S05]  /*231b0*/  CALL.REL.NOINC `($__internal_103_$__cuda_sm70_shflsync_idx_p) ;  /* 0x0000230000007944 */ /* 0x00efea0003c00000 */
        /* <DEDUP_REMOVED lines=8> */
.L_x_6307:
[----:B------:R-:W-:Y:S01]  /*23240*/  IMAD.MOV.U32 R231, RZ, RZ, R4 ;  /* 0x000000ffffe77224 */ /* 0x000fe200078e0004 */
[----:B------:R-:W-:Y:S01]  /*23250*/  MOV R2, RZ ;  /* 0x000000ff00027202 */ /* 0x000fe20000000f00 */
[----:B------:R-:W-:Y:S01]  /*23260*/  IMAD.MOV.U32 R232, RZ, RZ, 0x1c1f ;  /* 0x00001c1fffe87424 */ /* 0x000fe200078e00ff */
[----:B------:R-:W-:Y:S02]  /*23270*/  MOV R3, 0x23290 ;  /* 0x0002329000037802 */ /* 0x000fe40000000f00 */
[----:B------:R-:W-:Y:S05]  /*23280*/  CALL.REL.NOINC `($__internal_103_$__cuda_sm70_shflsync_idx_p) ;  /* 0x0000223000007944 */ /* 0x000fea0003c00000 */
[----:B------:R-:W-:Y:S01]  /*23290*/  MOV R2, R232 ;  /* 0x000000e800027202 */ /* 0x000fe20000000f00 */
[----:B-1---5:R-:W-:Y:S05]  /*232a0*/  BRA `(.L_x_6413) ;  /* 0xffff226000007947 */ /* 0x022fea000383ffff */
.L_x_6308:
[----:B------:R-:W-:Y:S01]  /*232b0*/  IMAD.MOV.U32 R231, RZ, RZ, R4 ;  /* 0x000000ffffe77224 */ /* 0x000fe200078e0004 */
[----:B------:R-:W-:Y:S01]  /*232c0*/  MOV R2, 0x1 ;  /* 0x0000000100027802 */ /* 0x000fe20000000f00 */
[----:B------:R-:W-:Y:S01]  /*232d0*/  IMAD.MOV.U32 R232, RZ, RZ, 0x1c1f ;  /* 0x00001c1fffe87424 */ /* 0x000fe200078e00ff */
[----:B------:R-:W-:Y:S02]  /*232e0*/  MOV R3, 0x23300 ;  /* 0x0002330000037802 */ /* 0x000fe40000000f00 */
[----:B-1----:R-:W-:Y:S05]  /*232f0*/  CALL.REL.NOINC `($__internal_103_$__cuda_sm70_shflsync_idx_p) ;  /* 0x000021c000007944 */ /* 0x002fea0003c00000 */
        /* <DEDUP_REMOVED lines=14> */
[----:B------:R-:W-:Y:S02]  /*233e0*/  ISETP.GT.AND P3, PT, R6, 0x10, PT ;  /* 0x000000100600780c */ /* 0x000fe40003f64270 */
        /* <DEDUP_REMOVED lines=36> */
[----:B-1---5:R-:W-:Y:S05]  /*23630*/  CALL.REL.NOINC `($__internal_102_$__cuda_sm70_shflsync_bfly_p) ;  /* 0x00001e2000007944 */ /* 0x022fea0003c00000 */
[----:B------:R-:W-:Y:S01]  /*23640*/  FMNMX.FTZ R6, R6, R186, !PT ;  /* 0x000000ba06067209 */ /* 0x000fe20007810000 */
[----:B------:R-:W-:Y:S01]  /*23650*/  IMAD.MOV.U32 R3, RZ, RZ, 0x1 ;  /* 0x00000001ff037424 */ /* 0x000fe200078e00ff */
[----:B------:R-:W-:-:S03]  /*23660*/  MOV R2, 0x23690 ;  /* 0x0002369000027802 */ /* 0x000fc60000000f00 */
[----:B------:R-:W-:Y:S02]  /*23670*/  IMAD.MOV.U32 R4, RZ, RZ, R6 ;  /* 0x000000ffff047224 */ /* 0x000fe400078e0006 */
[----:B------:R-:W-:Y:S05]  /*23680*/  CALL.REL.NOINC `($__internal_102_$__cuda_sm70_shflsync_bfly_p) ;  /* 0x00001dd000007944 */ /* 0x000fea0003c00000 */
[----:B------:R-:W-:Y:S01]  /*23690*/  FMNMX.FTZ R6, R6, R186, !PT ;  /* 0x000000ba06067209 */ /* 0x000fe20007810000 */
[----:B------:R-:W-:Y:S01]  /*236a0*/  IMAD.MOV.U32 R4, RZ, RZ, R5 ;  /* 0x000000ffff047224 */ /* 0x000fe200078e0005 */
[----:B------:R-:W-:Y:S01]  /*236b0*/  MOV R2, 0x236e0 ;  /* 0x000236e000027802 */ /* 0x000fe20000000f00 */
[----:B------:R-:W-:Y:S02]  /*236c0*/  IMAD.MOV.U32 R3, RZ, RZ, 0x2 ;  /* 0x00000002ff037424 */ /* 0x000fe400078e00ff */
[----:B------:R-:W-:Y:S05]  /*236d0*/  CALL.REL.NOINC `($__internal_102_$__cuda_sm70_shflsync_bfly_p) ;  /* 0x00001d8000007944 */ /* 0x000fea0003c00000 */
[----:B------:R-:W-:Y:S01]  /*236e0*/  FMNMX.FTZ R5, R5, R186, !PT ;  /* 0x000000ba05057209 */ /* 0x000fe20007810000 */
[----:B------:R-:W-:Y:S01]  /*236f0*/  IMAD.MOV.U32 R3, RZ, RZ, 0x1 ;  /* 0x00000001ff037424 */ /* 0x000fe200078e00ff */
[----:B------:R-:W-:-:S03]  /*23700*/  MOV R2, 0x23730 ;  /* 0x0002373000027802 */ /* 0x000fc60000000f00 */
[----:B------:R-:W-:Y:S02]  /*23710*/  IMAD.MOV.U32 R4, RZ, RZ, R5 ;  /* 0x000000ffff047224 */ /* 0x000fe400078e0005 */
[----:B------:R-:W-:Y:S05]  /*23720*/  CALL.REL.NOINC `($__internal_102_$__cuda_sm70_shflsync_bfly_p) ;  /* 0x00001d3000007944 */ /* 0x000fea0003c00000 */
[----:B------:R-:W-:Y:S01]  /*23730*/  MOV R4, R186 ;  /* 0x000000ba00047202 */ /* 0x000fe20000000f00 */
[----:B------:R-:W-:Y:S05]  /*23740*/  BRA `(.L_x_6414) ;  /* 0xffff22f000007947 */ /* 0x000fea000383ffff */
.L_x_6312:
[----:B------:R-:W-:Y:S01]  /*23750*/  MOV R2, RZ ;  /* 0x000000ff00027202 */ /* 0x000fe20000000f00 */
[----:B------:R-:W-:Y:S01]  /*23760*/  IMAD.MOV.U32 R231, RZ, RZ, R5 ;  /* 0x000000ffffe77224 */ /* 0x000fe200078e0005 */
[----:B------:R-:W-:Y:S01]  /*23770*/  MOV R3, 0x237a0 ;  /* 0x000237a000037802 */ /* 0x000fe20000000f00 */
[----:B------:R-:W-:Y:S02]  /*23780*/  IMAD.MOV.U32 R232, RZ, RZ, 0x181f ;  /* 0x0000181fffe87424 */ /* 0x000fe400078e00ff */
[----:B-1234-:R-:W-:Y:S05]  /*23790*/  CALL.REL.NOINC `($__internal_103_$__cuda_sm70_shflsync_idx_p) ;  /* 0x00001d2000007944 */ /* 0x01efea0003c00000 */
[----:B------:R-:W-:Y:S01]  /*237a0*/  MOV R4, R232 ;  /* 0x000000e800047202 */ /* 0x000fe20000000f00 */
[----:B-1---5:R-:W-:-:S05]  /*237b0*/  BRA `(.L_x_6415) ;  /* 0xffff378000007947 */ /* 0x022fca000383ffff */
.L_x_6313:
[----:B------:R-:W-:Y:S01]  /*237c0*/  MOV R2, RZ ;  /* 0x000000ff00027202 */ /* 0x000fe20000000f00 */
[----:B------:R-:W-:Y:S01]  /*237d0*/  IMAD.MOV.U32 R231, RZ, RZ, R6 ;  /* 0x000000ffffe77224 */ /* 0x000fe200078e0006 */
[----:B------:R-:W-:Y:S01]  /*237e0*/  MOV R3, 0x23810 ;  /* 0x0002381000037802 */ /* 0x000fe20000000f00 */
[----:B------:R-:W-:Y:S02]  /*237f0*/  IMAD.MOV.U32 R232, RZ, RZ, 0x181f ;  /* 0x0000181fffe87424 */ /* 0x000fe400078e00ff */
[----:B-1234-:R-:W-:Y:S05]  /*23800*/  CALL.REL.NOINC `($__internal_103_$__cuda_sm70_shflsync_idx_p) ;  /* 0x00001cb000007944 */ /* 0x01efea0003c00000 */
[----:B------:R-:W-:Y:S01]  /*23810*/  MOV R2, R232 ;  /* 0x000000e800027202 */ /* 0x000fe20000000f00 */
[----:B-1---5:R-:W-:-:S05]  /*23820*/  BRA `(.L_x_6416) ;  /* 0xffff373000007947 */ /* 0x022fca000383ffff */
.L_x_6314:
[----:B---3--:R-:W-:Y:S01]  /*23830*/  MOV R2, 0x1 ;  /* 0x0000000100027802 */ /* 0x008fe20000000f00 */
[----:B------:R-:W-:Y:S01]  /*23840*/  IMAD.MOV.U32 R231, RZ, RZ, R5 ;  /* 0x000000ffffe77224 */ /* 0x000fe200078e0005 */
[----:B------:R-:W-:Y:S01]  /*23850*/  MOV R3, 0x23880 ;  /* 0x0002388000037802 */ /* 0x000fe20000000f00 */
[----:B------:R-:W-:Y:S02]  /*23860*/  IMAD.MOV.U32 R232, RZ, RZ, 0x181f ;  /* 0x0000181fffe87424 */ /* 0x000fe400078e00ff */
[----:B-12-4-:R-:W-:Y:S05]  /*23870*/  CALL.REL.NOINC `($__internal_103_$__cuda_sm70_shflsync_idx_p) ;  /* 0x00001c4000007944 */ /* 0x016fea0003c00000 */
[----:B------:R-:W-:Y:S01]  /*23880*/  MOV R2, 0x1 ;  /* 0x0000000100027802 */ /* 0x000fe20000000f00 */
[----:B------:R-:W-:Y:S01]  /*23890*/  IMAD.MOV.U32 R4, RZ, RZ, R232 ;  /* 0x000000ffff047224 */ /* 0x000fe200078e00e8 */
[----:B------:R-:W-:Y:S01]  /*238a0*/  MOV R232, 0x181f ;  /* 0x0000181f00e87802 */ /* 0x000fe20000000f00 */
[----:B------:R-:W-:Y:S01]  /*238b0*/  IMAD.MOV.U32 R231, RZ, RZ, R6 ;  /* 0x000000ffffe77224 */ /* 0x000fe200078e0006 */
[----:B------:R-:W-:Y:S02]  /*238c0*/  MOV R3, 0x238e0 ;  /* 0x000238e000037802 */ /* 0x000fe40000000f00 */
[----:B-1---5:R-:W-:Y:S05]  /*238d0*/  CALL.REL.NOINC `($__internal_103_$__cuda_sm70_shflsync_idx_p) ;  /* 0x00001be000007944 */ /* 0x022fea0003c00000 */
[----:B------:R-:W-:Y:S01]  /*238e0*/  MOV R2, R232 ;  /* 0x000000e800027202 */ /* 0x000fe20000000f00 */
[----:B-1---5:R-:W-:-:S05]  /*238f0*/  BRA `(.L_x_6417) ;  /* 0xffff37f000007947 */ /* 0x022fca000383ffff */
.L_x_6317:
[----:B------:R-:W-:Y:S01]  /*23900*/  MOV R2, RZ ;  /* 0x000000ff00027202 */ /* 0x000fe20000000f00 */
[----:B------:R-:W-:Y:S01]  /*23910*/  IMAD.MOV.U32 R231, RZ, RZ, R6 ;  /* 0x000000ffffe77224 */ /* 0x000fe200078e0006 */
[----:B------:R-:W-:Y:S01]  /*23920*/  MOV R3, 0x23950 ;  /* 0x0002395000037802 */ /* 0x000fe20000000f00 */
[----:B------:R-:W-:Y:S02]  /*23930*/  IMAD.MOV.U32 R232, RZ, RZ, 0x181f ;  /* 0x0000181fffe87424 */ /* 0x000fe400078e00ff */
[----:B------:R-:W-:Y:S05]  /*23940*/  CALL.REL.NOINC `($__internal_103_$__cuda_sm70_shflsync_idx_p) ;  /* 0x00001b7000007944 */ /* 0x000fea0003c00000 */
[----:B------:R-:W-:Y:S01]  /*23950*/  MOV R4, R232 ;  /* 0x000000e800047202 */ /* 0x000fe20000000f00 */
[----:B-1---5:R-:W-:-:S05]  /*23960*/  BRA `(.L_x_6418) ;  /* 0xffff449000007947 */ /* 0x022fca000383ffff */
.L_x_6318:
[----:B------:R-:W-:Y:S01]  /*23970*/  MOV R2, RZ ;  /* 0x000000ff00027202 */ /* 0x000fe20000000f00 */
[----:B------:R-:W-:Y:S01]  /*23980*/  IMAD.MOV.U32 R231, RZ, RZ, R178 ;  /* 0x000000ffffe77224 */ /* 0x000fe200078e00b2 */
[----:B------:R-:W-:Y:S01]  /*23990*/  MOV R3, 0x239c0 ;  /* 0x000239c000037802 */ /* 0x000fe20000000f00 */
[----:B------:R-:W-:Y:S02]  /*239a0*/  IMAD.MOV.U32 R232, RZ, RZ, 0x181f ;  /* 0x0000181fffe87424 */ /* 0x000fe400078e00ff */
[----:B-12---:R-:W-:Y:S05]  /*239b0*/  CALL.REL.NOINC `($__internal_103_$__cuda_sm70_shflsync_idx_p) ;  /* 0x00001b0000007944 */ /* 0x006fea0003c00000 */
[----:B------:R-:W-:Y:S01]  /*239c0*/  MOV R2, R232 ;  /* 0x000000e800027202 */ /* 0x000fe20000000f00 */
[----:B-1---5:R-:W-:-:S05]  /*239d0*/  BRA `(.L_x_6419) ;  /* 0xffff444000007947 */ /* 0x022fca000383ffff */
.L_x_6319:
[----:B--2---:R-:W-:Y:S01]  /*239e0*/  MOV R2, 0x1 ;  /* 0x0000000100027802 */ /* 0x004fe20000000f00 */
[----:B------:R-:W-:Y:S01]  /*239f0*/  IMAD.MOV.U32 R231, RZ, RZ, R6 ;  /* 0x000000ffffe77224 */ /* 0x000fe200078e0006 */
[----:B------:R-:W-:Y:S01]  /*23a00*/  MOV R3, 0x23a30 ;  /* 0x00023a3000037802 */ /* 0x000fe20000000f00 */
[----:B------:R-:W-:Y:S03]  /*23a10*/  IMAD.MOV.U32 R232, RZ, RZ, 0x181f ;  /* 0x0000181fffe87424 */ /* 0x000fe600078e00ff */
[----:B-1-3--:R-:W-:Y:S05]  /*23a20*/  CALL.REL.NOINC `($__internal_103_$__cuda_sm70_shflsync_idx_p) ;  /* 0x00001a9000007944 */ /* 0x00afea0003c00000 */
        /* <DEDUP_REMOVED lines=8> */
.L_x_6320:
[----:B------:R-:W-:Y:S01]  /*23ab0*/  MOV R2, RZ ;  /* 0x000000ff00027202 */ /* 0x000fe20000000f00 */
[----:B------:R-:W-:Y:S01]  /*23ac0*/  IMAD.MOV.U32 R231, RZ, RZ, R4 ;  /* 0x000000ffffe77224 */ /* 0x000fe200078e0004 */
[----:B------:R-:W-:Y:S01]  /*23ad0*/  MOV R3, 0x23b00 ;  /* 0x00023b0000037802 */ /* 0x000fe20000000f00 */
[----:B------:R-:W-:Y:S02]  /*23ae0*/  IMAD.MOV.U32 R232, RZ, RZ, 0x1c1f ;  /* 0x00001c1fffe87424 */ /* 0x000fe400078e00ff */
[----:B---3--:R-:W-:Y:S05]  /*23af0*/  CALL.REL.NOINC `($__internal_103_$__cuda_sm70_shflsync_idx_p) ;  /* 0x000019c000007944 */ /* 0x008fea0003c00000 */
[----:B------:R-:W-:Y:S01]  /*23b00*/  MOV R2, R232 ;  /* 0x000000e800027202 */ /* 0x000fe20000000f00 */
[----:B-1---5:R-:W-:-:S05]  /*23b10*/  BRA `(.L_x_6421) ;  /* 0xffff46d000007947 */ /* 0x022fca000383ffff */
.L_x_6321:
[----:B------:R-:W-:Y:S01]  /*23b20*/  MOV R2, 0x1 ;  /* 0x0000000100027802 */ /* 0x000fe20000000f00 */
[----:B------:R-:W-:Y:S01]  /*23b30*/  IMAD.MOV.U32 R231, RZ, RZ, R4 ;  /* 0x000000ffffe77224 */ /* 0x000fe200078e0004 */
[----:B------:R-:W-:Y:S01]  /*23b40*/  MOV R3, 0x23b70 ;  /* 0x00023b7000037802 */ /* 0x000fe20000000f00 */
[----:B------:R-:W-:Y:S02]  /*23b50*/  IMAD.MOV.U32 R232, RZ, RZ, 0x1c1f ;  /* 0x00001c1fffe87424 */ /* 0x000fe400078e00ff */
[----:B-1----:R-:W-:Y:S05]  /*23b60*/  CALL.REL.NOINC `($__internal_103_$__cuda_sm70_shflsync_idx_p) ;  /* 0x0000195000007944 */ /* 0x002fea0003c00000 */
        /* <DEDUP_REMOVED lines=13> */
[C---:B------:R-:W-:Y:S02]  /*23c40*/  ISETP.GT.AND P3, PT, R5.reuse, 0x10, PT ;  /* 0x000000100500780c */ /* 0x040fe40003f64270 */
        /* <DEDUP_REMOVED lines=37> */
[----:B-1---5:R-:W-:Y:S05]  /*23ea0*/  CALL.REL.NOINC `($__internal_102_$__cuda_sm70_shflsync_bfly_p) ;  /* 0x000015b000007944 */ /* 0x022fea0003c00000 */
[----:B------:R-:W-:Y:S01]  /*23eb0*/  FMNMX.FTZ R4, R4, R186, !PT ;  /* 0x000000ba04047209 */ /* 0x000fe20007810000 */
[----:B------:R-:W-:Y:S01]  /*23ec0*/  IMAD.MOV.U32 R3, RZ, RZ, 0x1 ;  /* 0x00000001ff037424 */ /* 0x000fe200078e00ff */
[----:B------:R-:W-:Y:S02]  /*23ed0*/  MOV R2, 0x23ef0 ;  /* 0x00023ef000027802 */ /* 0x000fe40000000f00 */
[----:B------:R-:W-:Y:S05]  /*23ee0*/  CALL.REL.NOINC `($__internal_102_$__cuda_sm70_shflsync_bfly_p) ;  /* 0x0000157000007944 */ /* 0x000fea0003c00000 */
[----:B------:R-:W-:Y:S01]  /*23ef0*/  IMAD.MOV.U32 R3, RZ, RZ, 0x2 ;  /* 0x00000002ff037424 */ /* 0x000fe200078e00ff */
[----:B------:R-:W-:Y:S01]  /*23f00*/  FMNMX.FTZ R6, R4, R186, !PT ;  /* 0x000000ba04067209 */ /* 0x000fe20007810000 */
[----:B------:R-:W-:Y:S01]  /*23f10*/  IMAD.MOV.U32 R4, RZ, RZ, R5 ;  /* 0x000000ffff047224 */ /* 0x000fe200078e0005 */
[----:B------:R-:W-:Y:S02]  /*23f20*/  MOV R2, 0x23f40 ;  /* 0x00023f4000027802 */ /* 0x000fe40000000f00 */
[----:B------:R-:W-:Y:S05]  /*23f30*/  CALL.REL.NOINC `($__internal_102_$__cuda_sm70_shflsync_bfly_p) ;  /* 0x0000152000007944 */ /* 0x000fea0003c00000 */
[----:B------:R-:W-:Y:S01]  /*23f40*/  FMNMX.FTZ R4, R5, R186, !PT ;  /* 0x000000ba05047209 */ /* 0x000fe20007810000 */
[----:B------:R-:W-:Y:S01]  /*23f50*/  IMAD.MOV.U32 R3, RZ, RZ, 0x1 ;  /* 0x00000001ff037424 */ /* 0x000fe200078e00ff */
[----:B------:R-:W-:Y:S02]  /*23f60*/  MOV R2, 0x23f80 ;  /* 0x00023f8000027802 */ /* 0x000fe40000000f00 */
[----:B------:R-:W-:Y:S05]  /*23f70*/  CALL.REL.NOINC `($__internal_102_$__cuda_sm70_shflsync_bfly_p) ;  /* 0x000014e000007944 */ /* 0x000fea0003c00000 */
[----:B------:R-:W-:Y:S01]  /*23f80*/  MOV R2, R186 ;  /* 0x000000ba00027202 */ /* 0x000fe20000000f00 */
[----:B------:R-:W-:-:S05]  /*23f90*/  BRA `(.L_x_6422) ;  /* 0xffff478000007947 */ /* 0x000fca000383ffff */
.L_x_6324:
[----:B------:R-:W-:Y:S01]  /*23fa0*/  MOV R2, RZ ;  /* 0x000000ff00027202 */ /* 0x000fe20000000f00 */
[----:B------:R-:W-:Y:S01]  /*23fb0*/  IMAD.MOV.U32 R231, RZ, RZ, R4 ;  /* 0x000000ffffe77224 */ /* 0x000fe200078e0004 */
[----:B------:R-:W-:Y:S01]  /*23fc0*/  MOV R3, 0x23ff0 ;  /* 0x00023ff000037802 */ /* 0x000fe20000000f00 */
[----:B------:R-:W-:Y:S02]  /*23fd0*/  IMAD.MOV.U32 R232, RZ, RZ, 0x181f ;  /* 0x0000181fffe87424 */ /* 0x000fe400078e00ff */
[----:B-1234-:R-:W-:Y:S05]  /*23fe0*/  CALL.REL.NOINC `($__internal_103_$__cuda_sm70_shflsync_idx_p) ;  /* 0x000014d000007944 */ /* 0x01efea0003c00000 */
[----:B------:R-:W-:Y:S01]  /*23ff0*/  MOV R2, R232 ;  /* 0x000000e800027202 */ /* 0x000fe20000000f00 */
[----:B-1---5:R-:W-:-:S05]  /*24000*/  BRA `(.L_x_6423) ;  /* 0xffff608000007947 */ /* 0x022fca000383ffff */
.L_x_6327:
[----:B------:R-:W-:Y:S01]  /*24010*/  MOV R2, 0x1 ;  /* 0x0000000100027802 */ /* 0x000fe20000000f00 */
[----:B------:R-:W-:Y:S01]  /*24020*/  IMAD.MOV.U32 R231, RZ, RZ, R4 ;  /* 0x000000ffffe77224 */ /* 0x000fe200078e0004 */
[----:B------:R-:W-:Y:S01]  /*24030*/  MOV R3, 0x24060 ;  /* 0x0002406000037802 */ /* 0x000fe20000000f00 */
[----:B------:R-:W-:Y:S02]  /*24040*/  IMAD.MOV.U32 R232, RZ, RZ, 0x181f ;  /* 0x0000181fffe87424 */ /* 0x000fe400078e00ff */
[----:B-123--:R-:W-:Y:S05]  /*24050*/  CALL.REL.NOINC `($__internal_103_$__cuda_sm70_shflsync_idx_p) ;  /* 0x0000146000007944 */ /* 0x00efea0003c00000 */
        /* <DEDUP_REMOVED lines=8> */
.L_x_6330:
[----:B------:R-:W-:Y:S01]  /*240e0*/  MOV R2, RZ ;  /* 0x000000ff00027202 */ /* 0x000fe20000000f00 */
[----:B------:R-:W-:Y:S01]  /*240f0*/  IMAD.MOV.U32 R231, RZ, RZ, R178 ;  /* 0x000000ffffe77224 */ /* 0x000fe200078e00b2 */
[----:B------:R-:W-:Y:S01]  /*24100*/  MOV R3, 0x24130 ;  /* 0x0002413000037802 */ /* 0x000fe20000000f00 */
[----:B------:R-:W-:Y:S02]  /*24110*/  IMAD.MOV.U32 R232, RZ, RZ, 0x181f ;  /* 0x0000181fffe87424 */ /* 0x000fe400078e00ff */
[----:B------:R-:W-:Y:S05]  /*24120*/  CALL.REL.NOINC `($__internal_103_$__cuda_sm70_shflsync_idx_p) ;  /* 0x0000139000007944 */ /* 0x000fea0003c00000 */
[----:B------:R-:W-:Y:S01]  /*24130*/  MOV R4, R232 ;  /* 0x000000e800047202 */ /* 0x000fe20000000f00 */
[----:B-1---5:R-:W-:-:S05]  /*24140*/  BRA `(.L_x_6425) ;  /* 0xffff6df000007947 */ /* 0x022fca000383ffff */
.L_x_6331:
[----:B------:R-:W-:Y:S01]  /*24150*/  MOV R2, RZ ;  /* 0x000000ff00027202 */ /* 0x000fe20000000f00 */
[----:B------:R-:W-:Y:S01]  /*24160*/  IMAD.MOV.U32 R231, RZ, RZ, R179 ;  /* 0x000000ffffe77224 */ /* 0x000fe200078e00b3 */
[----:B------:R-:W-:Y:S01]  /*24170*/  MOV R3, 0x241a0 ;  /* 0x000241a000037802 */ /* 0x000fe20000000f00 */
[----:B------:R-:W-:Y:S02]  /*24180*/  IMAD.MOV.U32 R232, RZ, RZ, 0x181f ;  /* 0x0000181fffe87424 */ /* 0x000fe400078e00ff */
[----:B-12---:R-:W-:Y:S05]  /*24190*/  CALL.REL.NOINC `($__internal_103_$__cuda_sm70_shflsync_idx_p) ;  /* 0x0000132000007944 */ /* 0x006fea0003c00000 */
[----:B------:R-:W-:Y:S01]  /*241a0*/  MOV R2, R232 ;  /* 0x000000e800027202 */ /* 0x000fe20000000f00 */
[----:B-1---5:R-:W-:-:S05]  /*241b0*/  BRA `(.L_x_6426) ;  /* 0xffff6da000007947 */ /* 0x022fca000383ffff */
.L_x_6332:
        /* <DEDUP_REMOVED lines=13> */
.L_x_6333:
[----:B------:R-:W-:Y:S02]  /*24290*/  MOV R3, 0x2 ;  /* 0x0000000200037802 */ /* 0x000fe40000000f00 */
[----:B------:R-:W-:Y:S02]  /*242a0*/  MOV R2, 0x242c0 ;  /* 0x000242c000027802 */ /* 0x000fe40000000f00 */
[----:B---34-:R-:W-:Y:S05]  /*242b0*/  CALL.REL.NOINC `($__internal_102_$__cuda_sm70_shflsync_bfly_p) ;  /* 0x000011a000007944 */ /* 0x018fea0003c00000 */
[----:B------:R-:W-:Y:S01]  /*242c0*/  MOV R2, R186 ;  /* 0x000000ba00027202 */ /* 0x000fe20000000f00 */
[----:B------:R-:W-:-:S05]  /*242d0*/  BRA `(.L_x_6428) ;  /* 0xffff706000007947 */ /* 0x000fca000383ffff */
.L_x_6334:
[----:B------:R-:W-:Y:S02]  /*242e0*/  MOV R3, 0x1 ;  /* 0x0000000100037802 */ /* 0x000fe40000000f00 */
[----:B------:R-:W-:Y:S02]  /*242f0*/  MOV R2, 0x24310 ;  /* 0x0002431000027802 */ /* 0x000fe40000000f00 */
[----:B---34-:R-:W-:Y:S05]  /*24300*/  CALL.REL.NOINC `($__internal_102_$__cuda_sm70_shflsync_bfly_p) ;  /* 0x0000115000007944 */ /* 0x018fea0003c00000 */
        /* <DEDUP_REMOVED lines=11> */
.L_x_6336:
[----:B------:R-:W-:Y:S01]  /*243c0*/  IMAD.MOV.U32 R4, RZ, RZ, R235 ;  /* 0x000000ffff047224 */ /* 0x000fe200078e00eb */
[----:B------:R-:W-:-:S02]  /*243d0*/  MOV R3, 0x2 ;  /* 0x0000000200037802 */ /* 0x000fc40000000f00 */
[----:B------:R-:W-:Y:S02]  /*243e0*/  MOV R2, 0x24400 ;  /* 0x0002440000027802 */ /* 0x000fe40000000f00 */
[----:B------:R-:W-:Y:S05]  /*243f0*/  CALL.REL.NOINC `($__internal_102_$__cuda_sm70_shflsync_bfly_p) ;  /* 0x0000106000007944 */ /* 0x000fea0003c00000 */
[----:B------:R-:W-:Y:S01]  /*24400*/  MOV R2, R186 ;  /* 0x000000ba00027202 */ /* 0x000fe20000000f00 */
[----:B------:R-:W-:Y:S05]  /*24410*/  BRA `(.L_x_6430) ;  /* 0xffff86f000007947 */ /* 0x000fea000383ffff */
.L_x_6337:
[----:B------:R-:W-:Y:S02]  /*24420*/  MOV R3, 0x1 ;  /* 0x0000000100037802 */ /* 0x000fe40000000f00 */
[----:B------:R-:W-:Y:S02]  /*24430*/  MOV R2, 0x24450 ;  /* 0x0002445000027802 */ /* 0x000fe40000000f00 */
[----:B-1----:R-:W-:Y:S05]  /*24440*/  CALL.REL.NOINC `($__internal_102_$__cuda_sm70_shflsync_bfly_p) ;  /* 0x0000101000007944 */ /* 0x002fea0003c00000 */
[----:B------:R-:W-:Y:S01]  /*24450*/  FADD.FTZ R8, R4, R186 ;  /* 0x000000ba04087221 */ /* 0x000fe20000010000 */
[----:B------:R-:W-:Y:S02]  /*24460*/  MOV R4, R233 ;  /* 0x000000e900047202 */ /* 0x000fe40000000f00 */
[----:B------:R-:W-:Y:S02]  /*24470*/  MOV R3, 0x2 ;  /* 0x0000000200037802 */ /* 0x000fe40000000f00 */
[----:B------:R-:W-:Y:S02]  /*24480*/  MOV R2, 0x244a0 ;  /* 0x000244a000027802 */ /* 0x000fe40000000f00 */
[----:B------:R-:W-:Y:S05]  /*24490*/  CALL.REL.NOINC `($__internal_102_$__cuda_sm70_shflsync_bfly_p) ;  /* 0x00000fc000007944 */ /* 0x000fea0003c00000 */
[----:B------:R-:W-:Y:S01]  /*244a0*/  FADD.FTZ R4, R233, R186 ;  /* 0x000000bae9047221 */ /* 0x000fe20000010000 */
[----:B------:R-:W-:Y:S02]  /*244b0*/  MOV R3, 0x1 ;  /* 0x0000000100037802 */ /* 0x000fe40000000f00 */
[----:B------:R-:W-:-:S02]  /*244c0*/  MOV R2, 0x244e0 ;  /* 0x000244e000027802 */ /* 0x000fc40000000f00 */
[----:B------:R-:W-:Y:S05]  /*244d0*/  CALL.REL.NOINC `($__internal_102_$__cuda_sm70_shflsync_bfly_p) ;  /* 0x00000f8000007944 */ /* 0x000fea0003c00000 */
[----:B------:R-:W-:Y:S01]  /*244e0*/  MOV R2, R186 ;  /* 0x000000ba00027202 */ /* 0x000fe20000000f00 */
[----:B------:R-:W-:Y:S05]  /*244f0*/  BRA `(.L_x_6431) ;  /* 0xffff868000007947 */ /* 0x000fea000383ffff */
.L_x_6344:
[----:B--234-:R-:W-:Y:S01]  /*24500*/  IMAD.MOV.U32 R231, RZ, RZ, R6 ;  /* 0x000000ffffe77224 */ /* 0x01cfe200078e0006 */
[----:B------:R-:W-:Y:S01]  /*24510*/  MOV R2, RZ ;  /* 0x000000ff00027202 */ /* 0x000fe20000000f00 */
[----:B------:R-:W-:Y:S01]  /*24520*/  IMAD.MOV.U32 R232, RZ, RZ, 0x181f ;  /* 0x0000181fffe87424 */ /* 0x000fe200078e00ff */
[----:B------:R-:W-:-:S02]  /*24530*/  MOV R3, 0x24550 ;  /* 0x0002455000037802 */ /* 0x000fc40000000f00 */
[----:B-1----:R-:W-:Y:S05]  /*24540*/  CALL.REL.NOINC `($__internal_103_$__cuda_sm70_shflsync_idx_p) ;  /* 0x00000f7000007944 */ /* 0x002fea0003c00000 */
[----:B------:R-:W-:Y:S01]  /*24550*/  MOV R4, R232 ;  /* 0x000000e800047202 */ /* 0x000fe20000000f00 */
[----:B-1---5:R-:W-:Y:S05]  /*24560*/  BRA `(.L_x_6432) ;  /* 0xffffa2c000007947 */ /* 0x022fea000383ffff */
.L_x_6345:
[----:B------:R-:W-:Y:S01]  /*24570*/  IMAD.MOV.U32 R231, RZ, RZ, R16 ;  /* 0x000000ffffe77224 */ /* 0x000fe200078e0010 */
[----:B------:R-:W-:Y:S01]  /*24580*/  MOV R2, RZ ;  /* 0x000000ff00027202 */ /* 0x000fe20000000f00 */
[----:B------:R-:W-:Y:S01]  /*24590*/  IMAD.MOV.U32 R232, RZ, RZ, 0x181f ;  /* 0x0000181fffe87424 */ /* 0x000fe200078e00ff */
[----:B------:R-:W-:-:S02]  /*245a0*/  MOV R3, 0x245c0 ;  /* 0x000245c000037802 */ /* 0x000fc40000000f00 */
[----:B-123--:R-:W-:Y:S05]  /*245b0*/  CALL.REL.NOINC `($__internal_103_$__cuda_sm70_shflsync_idx_p) ;  /* 0x00000f0000007944 */ /* 0x00efea0003c00000 */
[----:B------:R-:W-:Y:S01]  /*245c0*/  MOV R2, R232 ;  /* 0x000000e800027202 */ /* 0x000fe20000000f00 */
[----:B-1---5:R-:W-:Y:S05]  /*245d0*/  BRA `(.L_x_6433) ;  /* 0xffffa27000007947 */ /* 0x022fea000383ffff */
.L_x_6348:
[----:B------:R-:W-:Y:S01]  /*245e0*/  IMAD.MOV.U32 R231, RZ, RZ, R6 ;  /* 0x000000ffffe77224 */ /* 0x000fe200078e0006 */
[----:B--2---:R-:W-:Y:S01]  /*245f0*/  MOV R2, 0x1 ;  /* 0x0000000100027802 */ /* 0x004fe20000000f00 */
[----:B------:R-:W-:Y:S01]  /*24600*/  IMAD.MOV.U32 R232, RZ, RZ, 0x181f ;  /* 0x0000181fffe87424 */ /* 0x000fe200078e00ff */
[----:B------:R-:W-:-:S02]  /*24610*/  MOV R3, 0x24630 ;  /* 0x0002463000037802 */ /* 0x000fc40000000f00 */
[----:B-1-34-:R-:W-:Y:S05]  /*24620*/  CALL.REL.NOINC `($__internal_103_$__cuda_sm70_shflsync_idx_p) ;  /* 0x00000e9000007944 */ /* 0x01afea0003c00000 */
        /* <DEDUP_REMOVED lines=8> */
.L_x_6351:
[----:B------:R-:W-:Y:S01]  /*246b0*/  IMAD.MOV.U32 R231, RZ, RZ, R6 ;  /* 0x000000ffffe77224 */ /* 0x000fe200078e0006 */
[----:B--2---:R-:W-:Y:S01]  /*246c0*/  MOV R2, 0x2 ;  /* 0x0000000200027802 */ /* 0x004fe20000000f00 */
[----:B------:R-:W-:Y:S01]  /*246d0*/  IMAD.MOV.U32 R232, RZ, RZ, 0x181f ;  /* 0x0000181fffe87424 */ /* 0x000fe200078e00ff */
[----:B------:R-:W-:Y:S02]  /*246e0*/  MOV R3, 0x24700 ;  /* 0x0002470000037802 */ /* 0x000fe40000000f00 */
[----:B-1-34-:R-:W-:Y:S05]  /*246f0*/  CALL.REL.NOINC `($__internal_103_$__cuda_sm70_shflsync_idx_p) ;  /* 0x00000dc000007944 */ /* 0x01afea0003c00000 */
[----:B------:R-:W-:Y:S01]  /*24700*/  MOV R4, R232 ;  /* 0x000000e800047202 */ /* 0x000fe20000000f00 */
[----:B-1---5:R-:W-:Y:S05]  /*24710*/  BRA `(.L_x_6435) ;  /* 0xffffa41000007947 */ /* 0x022fea000383ffff */
.L_x_6352:
[----:B------:R-:W-:Y:S01]  /*24720*/  IMAD.MOV.U32 R231, RZ, RZ, R16 ;  /* 0x000000ffffe77224 */ /* 0x000fe200078e0010 */
[----:B--2---:R-:W-:Y:S01]  /*24730*/  MOV R2, 0x2 ;  /* 0x0000000200027802 */ /* 0x004fe20000000f00 */
[----:B------:R-:W-:Y:S01]  /*24740*/  IMAD.MOV.U32 R232, RZ, RZ, 0x181f ;  /* 0x0000181fffe87424 */ /* 0x000fe200078e00ff */
[----:B------:R-:W-:Y:S02]  /*24750*/  MOV R3, 0x24770 ;  /* 0x0002477000037802 */ /* 0x000fe40000000f00 */
[----:B-1-34-:R-:W-:Y:S05]  /*24760*/  CALL.REL.NOINC `($__internal_103_$__cuda_sm70_shflsync_idx_p) ;  /* 0x00000d5000007944 */ /* 0x01afea0003c00000 */
[----:B------:R-:W-:Y:S01]  /*24770*/  MOV R2, R232 ;  /* 0x000000e800027202 */ /* 0x000fe20000000f00 */
[----:B-1---5:R-:W-:Y:S05]  /*24780*/  BRA `(.L_x_6436) ;  /* 0xffffa3c000007947 */ /* 0x022fea000383ffff */
.L_x_6355:
[----:B------:R-:W-:Y:S01]  /*24790*/  IMAD.MOV.U32 R231, RZ, RZ, R6 ;  /* 0x000000ffffe77224 */ /* 0x000fe200078e0006 */
[----:B---34-:R-:W-:Y:S01]  /*247a0*/  MOV R2, 0x3 ;  /* 0x0000000300027802 */ /* 0x018fe20000000f00 */
[----:B------:R-:W-:Y:S01]  /*247b0*/  IMAD.MOV.U32 R232, RZ, RZ, 0x181f ;  /* 0x0000181fffe87424 */ /* 0x000fe200078e00ff */
[----:B------:R-:W-:-:S02]  /*247c0*/  MOV R3, 0x247e0 ;  /* 0x000247e000037802 */ /* 0x000fc40000000f00 */
[----:B-12---:R-:W-:Y:S05]  /*247d0*/  CALL.REL.NOINC `($__internal_103_$__cuda_sm70_shflsync_idx_p) ;  /* 0x00000ce000007944 */ /* 0x006fea0003c00000 */
        /* <DEDUP_REMOVED lines=8> */
.L_x_6357:
[----:B------:R-:W-:Y:S01]  /*24860*/  IMAD.MOV.U32 R231, RZ, RZ, R5 ;  /* 0x000000ffffe77224 */ /* 0x000fe200078e0005 */
[----:B------:R-:W-:Y:S01]  /*24870*/  MOV R2, RZ ;  /* 0x000000ff00027202 */ /* 0x000fe20000000f00 */
[----:B------:R-:W-:Y:S01]  /*24880*/  IMAD.MOV.U32 R232, RZ, RZ, 0x1c1f ;  /* 0x00001c1fffe87424 */ /* 0x000fe200078e00ff */
[----:B------:R-:W-:Y:S02]  /*24890*/  MOV R3, 0x248b0 ;  /* 0x000248b000037802 */ /* 0x000fe40000000f00 */
[----:B------:R-:W-:Y:S05]  /*248a0*/  CALL.REL.NOINC `($__internal_103_$__cuda_sm70_shflsync_idx_p) ;  /* 0x00000c1000007944 */ /* 0x000fea0003c00000 */
[----:B------:R-:W-:Y:S01]  /*248b0*/  MOV R4, R232 ;  /* 0x000000e800047202 */ /* 0x000fe20000000f00 */
[----:B-1---5:R-:W-:Y:S05]  /*248c0*/  BRA `(.L_x_6438) ;  /* 0xffffa79000007947 */ /* 0x022fea000383ffff */
.L_x_6358:
[----:B------:R-:W-:Y:S01]  /*248d0*/  IMAD.MOV.U32 R231, RZ, RZ, R6 ;  /* 0x000000ffffe77224 */ /* 0x000fe200078e0006 */
[----:B------:R-:W-:Y:S01]  /*248e0*/  MOV R2, RZ ;  /* 0x000000ff00027202 */ /* 0x000fe20000000f00 */
[----:B------:R-:W-:Y:S01]  /*248f0*/  IMAD.MOV.U32 R232, RZ, RZ, 0x1c1f ;  /* 0x00001c1fffe87424 */ /* 0x000fe200078e00ff */
[----:B------:R-:W-:Y:S02]  /*24900*/  MOV R3, 0x24920 ;  /* 0x0002492000037802 */ /* 0x000fe40000000f00 */
[----:B-12---:R-:W-:Y:S05]  /*24910*/  CALL.REL.NOINC `($__internal_103_$__cuda_sm70_shflsync_idx_p) ;  /* 0x00000ba000007944 */ /* 0x006fea0003c00000 */
[----:B------:R-:W-:Y:S01]  /*24920*/  MOV R2, R232 ;  /* 0x000000e800027202 */ /* 0x000fe20000000f00 */
[----:B-1---5:R-:W-:Y:S05]  /*24930*/  BRA `(.L_x_6439) ;  /* 0xffffa74000007947 */ /* 0x022fea000383ffff */
.L_x_6361:
[----:B------:R-:W-:Y:S01]  /*24940*/  IMAD.MOV.U32 R231, RZ, RZ, R5 ;  /* 0x000000ffffe77224 */ /* 0x000fe200078e0005 */
[----:B-1--4-:R-:W-:Y:S01]  /*24950*/  MOV R2, 0x1 ;  /* 0x0000000100027802 */ /* 0x012fe20000000f00 */
[----:B------:R-:W-:Y:S01]  /*24960*/  IMAD.MOV.U32 R232, RZ, RZ, 0x1c1f ;  /* 0x00001c1fffe87424 */ /* 0x000fe200078e00ff */
[----:B------:R-:W-:-:S02]  /*24970*/  MOV R3, 0x24990 ;  /* 0x0002499000037802 */ /* 0x000fc40000000f00 */
[----:B--23--:R-:W-:Y:S05]  /*24980*/  CALL.REL.NOINC `($__internal_103_$__cuda_sm70_shflsync_idx_p) ;  /* 0x00000b3000007944 */ /* 0x00cfea0003c00000 */
        /* <DEDUP_REMOVED lines=8> */
.L_x_6365:
[----:B------:R-:W-:Y:S01]  /*24a10*/  IMAD.MOV.U32 R231, RZ, RZ, R5 ;  /* 0x000000ffffe77224 */ /* 0x000fe200078e0005 */
[----:B------:R-:W-:Y:S01]  /*24a20*/  MOV R2, RZ ;  /* 0x000000ff00027202 */ /* 0x000fe20000000f00 */
[----:B------:R-:W-:Y:S01]  /*24a30*/  IMAD.MOV.U32 R232, RZ, RZ, 0x181f ;  /* 0x0000181fffe87424 */ /* 0x000fe200078e00ff */
[----:B------:R-:W-:Y:S02]  /*24a40*/  MOV R3, 0x24a60 ;  /* 0x00024a6000037802 */ /* 0x000fe40000000f00 */
[----:B------:R-:W-:Y:S05]  /*24a50*/  CALL.REL.NOINC `($__internal_103_$__cuda_sm70_shflsync_idx_p) ;  /* 0x00000a6000007944 */ /* 0x000fea0003c00000 */
[----:B------:R-:W-:Y:S01]  /*24a60*/  MOV R4, R232 ;  /* 0x000000e800047202 */ /* 0x000fe20000000f00 */
[----:B-1---5:R-:W-:Y:S05]  /*24a70*/  BRA `(.L_x_6441) ;  /* 0xffffc6f000007947 */ /* 0x022fea000383ffff */
.L_x_6366:
[----:B------:R-:W-:Y:S01]  /*24a80*/  IMAD.MOV.U32 R231, RZ, RZ, R16 ;  /* 0x000000ffffe77224 */ /* 0x000fe200078e0010 */
[----:B------:R-:W-:Y:S01]  /*24a90*/  MOV R2, RZ ;  /* 0x000000ff00027202 */ /* 0x000fe20000000f00 */
[----:B------:R-:W-:Y:S01]  /*24aa0*/  IMAD.MOV.U32 R232, RZ, RZ, 0x181f ;  /* 0x0000181fffe87424 */ /* 0x000fe200078e00ff */
[----:B------:R-:W-:Y:S02]  /*24ab0*/  MOV R3, 0x24ad0 ;  /* 0x00024ad000037802 */ /* 0x000fe40000000f00 */
[----:B-12---:R-:W-:Y:S05]  /*24ac0*/  CALL.REL.NOINC `($__internal_103_$__cuda_sm70_shflsync_idx_p) ;  /* 0x000009f000007944 */ /* 0x006fea0003c00000 */
[----:B------:R-:W-:Y:S01]  /*24ad0*/  MOV R2, R232 ;  /* 0x000000e800027202 */ /* 0x000fe20000000f00 */
[----:B-1---5:R-:W-:Y:S05]  /*24ae0*/  BRA `(.L_x_6442) ;  /* 0xffffc6a000007947 */ /* 0x022fea000383ffff */
.L_x_6369:
[----:B------:R-:W-:Y:S01]  /*24af0*/  IMAD.MOV.U32 R231, RZ, RZ, R5 ;  /* 0x000000ffffe77224 */ /* 0x000fe200078e0005 */
[----:B--2-4-:R-:W-:Y:S01]  /*24b00*/  MOV R2, 0x1 ;  /* 0x0000000100027802 */ /* 0x014fe20000000f00 */
[----:B------:R-:W-:Y:S01]  /*24b10*/  IMAD.MOV.U32 R232, RZ, RZ, 0x181f ;  /* 0x0000181fffe87424 */ /* 0x000fe200078e00ff */
[----:B------:R-:W-:-:S02]  /*24b20*/  MOV R3, 0x24b40 ;  /* 0x00024b4000037802 */ /* 0x000fc40000000f00 */
[----:B-1-3--:R-:W-:Y:S05]  /*24b30*/  CALL.REL.NOINC `($__internal_103_$__cuda_sm70_shflsync_idx_p) ;  /* 0x0000098000007944 */ /* 0x00afea0003c00000 */
        /* <DEDUP_REMOVED lines=8> */
.L_x_6372:
[----:B------:R-:W-:Y:S01]  /*24bc0*/  IMAD.MOV.U32 R231, RZ, RZ, R5 ;  /* 0x000000ffffe77224 */ /* 0x000fe200078e0005 */
[----:B-1--4-:R-:W-:Y:S01]  /*24bd0*/  MOV R2, 0x2 ;  /* 0x0000000200027802 */ /* 0x012fe20000000f00 */
[----:B------:R-:W-:Y:S01]  /*24be0*/  IMAD.MOV.U32 R232, RZ, RZ, 0x181f ;  /* 0x0000181fffe87424 */ /* 0x000fe200078e00ff */
[----:B------:R-:W-:Y:S02]  /*24bf0*/  MOV R3, 0x24c10 ;  /* 0x00024c1000037802 */ /* 0x000fe40000000f00 */
[----:B--23--:R-:W-:Y:S05]  /*24c00*/  CALL.REL.NOINC `($__internal_103_$__cuda_sm70_shflsync_idx_p) ;  /* 0x000008b000007944 */ /* 0x00cfea0003c00000 */
[----:B------:R-:W-:Y:S01]  /*24c10*/  MOV R4, R232 ;  /* 0x000000e800047202 */ /* 0x000fe20000000f00 */
[----:B-1---5:R-:W-:Y:S05]  /*24c20*/  BRA `(.L_x_6444) ;  /* 0xffffc85000007947 */ /* 0x022fea000383ffff */
.L_x_6373:
[----:B------:R-:W-:Y:S01]  /*24c30*/  IMAD.MOV.U32 R231, RZ, RZ, R16 ;  /* 0x000000ffffe77224 */ /* 0x000fe200078e0010 */
[----:B----4-:R-:W-:Y:S01]  /*24c40*/  MOV R2, 0x2 ;  /* 0x0000000200027802 */ /* 0x010fe20000000f00 */
[----:B------:R-:W-:Y:S01]  /*24c50*/  IMAD.MOV.U32 R232, RZ, RZ, 0x181f ;  /* 0x0000181fffe87424 */ /* 0x000fe200078e00ff */
[----:B------:R-:W-:Y:S02]  /*24c60*/  MOV R3, 0x24c80 ;  /* 0x00024c8000037802 */ /* 0x000fe40000000f00 */
[----:B-123--:R-:W-:Y:S05]  /*24c70*/  CALL.REL.NOINC `($__internal_103_$__cuda_sm70_shflsync_idx_p) ;  /* 0x0000084000007944 */ /* 0x00efea0003c00000 */
[----:B------:R-:W-:Y:S01]  /*24c80*/  MOV R2, R232 ;  /* 0x000000e800027202 */ /* 0x000fe20000000f00 */
[----:B-1---5:R-:W-:Y:S05]  /*24c90*/  BRA `(.L_x_6445) ;  /* 0xffffc80000007947 */ /* 0x022fea000383ffff */
.L_x_6376:
[----:B------:R-:W-:Y:S01]  /*24ca0*/  IMAD.MOV.U32 R231, RZ, RZ, R5 ;  /* 0x000000ffffe77224 */ /* 0x000fe200078e0005 */
[----:B-1----:R-:W-:Y:S01]  /*24cb0*/  MOV R2, 0x3 ;  /* 0x0000000300027802 */ /* 0x002fe20000000f00 */
[----:B------:R-:W-:Y:S01]  /*24cc0*/  IMAD.MOV.U32 R232, RZ, RZ, 0x181f ;  /* 0x0000181fffe87424 */ /* 0x000fe200078e00ff */
[----:B------:R-:W-:-:S02]  /*24cd0*/  MOV R3, 0x24cf0 ;  /* 0x00024cf000037802 */ /* 0x000fc40000000f00 */
[----:B--234-:R-:W-:Y:S05]  /*24ce0*/  CALL.REL.NOINC `($__internal_103_$__cuda_sm70_shflsync_idx_p) ;  /* 0x000007d000007944 */ /* 0x01cfea0003c00000 */
        /* <DEDUP_REMOVED lines=8> */
.L_x_6378:
[----:B------:R-:W-:Y:S01]  /*24d70*/  IMAD.MOV.U32 R231, RZ, RZ, R114 ;  /* 0x000000ffffe77224 */ /* 0x000fe200078e0072 */
[----:B------:R-:W-:Y:S01]  /*24d80*/  MOV R2, RZ ;  /* 0x000000ff00027202 */ /* 0x000fe20000000f00 */
[----:B------:R-:W-:Y:S01]  /*24d90*/  IMAD.MOV.U32 R232, RZ, RZ, 0x1f ;  /* 0x0000001fffe87424 */ /* 0x000fe200078e00ff */
[----:B------:R-:W-:Y:S02]  /*24da0*/  MOV R3, 0x24dc0 ;  /* 0x00024dc000037802 */ /* 0x000fe40000000f00 */
[----:B------:R-:W-:Y:S05]  /*24db0*/  CALL.REL.NOINC `($__internal_103_$__cuda_sm70_shflsync_idx_p) ;  /* 0x0000070000007944 */ /* 0x000fea0003c00000 */
[----:B------:R-:W-:Y:S01]  /*24dc0*/  MOV R10, R232 ;  /* 0x000000e8000a7202 */ /* 0x000fe20000000f00 */
[----:B-1---5:R-:W-:Y:S05]  /*24dd0*/  BRA `(.L_x_6447) ;  /* 0xffffca7000007947 */ /* 0x022fea000383ffff */
.L_x_6379:
[----:B------:R-:W-:Y:S01]  /*24de0*/  IMAD.MOV.U32 R231, RZ, RZ, R114 ;  /* 0x000000ffffe77224 */ /* 0x000fe200078e0072 */
[----:B------:R-:W-:Y:S01]  /*24df0*/  MOV R2, 0x1 ;  /* 0x0000000100027802 */ /* 0x000fe20000000f00 */
[----:B------:R-:W-:Y:S01]  /*24e00*/  IMAD.MOV.U32 R232, RZ, RZ, 0x1f ;  /* 0x0000001fffe87424 */ /* 0x000fe200078e00ff */
[----:B------:R-:W-:Y:S02]  /*24e10*/  MOV R3, 0x24e30 ;  /* 0x00024e3000037802 */ /* 0x000fe40000000f00 */
[----:B-12---:R-:W-:Y:S05]  /*24e20*/  CALL.REL.NOINC `($__internal_103_$__cuda_sm70_shflsync_idx_p) ;  /* 0x0000069000007944 */ /* 0x006fea0003c00000 */
[----:B------:R-:W-:Y:S01]  /*24e30*/  MOV R6, R232 ;  /* 0x000000e800067202 */ /* 0x000fe20000000f00 */
[----:B-1---5:R-:W-:Y:S05]  /*24e40*/  BRA `(.L_x_6448) ;  /* 0xffffca2000007947 */ /* 0x022fea000383ffff */
.L_x_6380:
[----:B------:R-:W-:Y:S01]  /*24e50*/  IMAD.MOV.U32 R2, RZ, RZ, R4 ;  /* 0x000000ffff027224 */ /* 0x000fe200078e0004 */
[----:B------:R-:W-:-:S02]  /*24e60*/  MOV R5, 0x1 ;  /* 0x0000000100057802 */ /* 0x000fc40000000f00 */
[----:B------:R-:W-:Y:S02]  /*24e70*/  MOV R3, 0x24e90 ;  /* 0x00024e9000037802 */ /* 0x000fe40000000f00 */
[----:B-1234-:R-:W-:Y:S05]  /*24e80*/  CALL.REL.NOINC `($__internal_104_$__cuda_sm70_shflsync_up_p) ;  /* 0x000006b000007944 */ /* 0x01efea0003c00000 */
[----:B------:R-:W-:Y:S05]  /*24e90*/  BRA `(.L_x_6449) ;  /* 0xffffcb0000007947 */ /* 0x000fea000383ffff */
.L_x_6381:
[----:B------:R-:W-:Y:S01]  /*24ea0*/  IMAD.MOV.U32 R2, RZ, RZ, R4 ;  /* 0x000000ffff027224 */ /* 0x000fe200078e0004 */
[----:B------:R-:W-:Y:S02]  /*24eb0*/  MOV R5, 0x2 ;  /* 0x0000000200057802 */ /* 0x000fe40000000f00 */
[----:B------:R-:W-:Y:S02]  /*24ec0*/  MOV R3, 0x24ee0 ;  /* 0x00024ee000037802 */ /* 0x000fe40000000f00 */
[----:B--2-4-:R-:W-:Y:S05]  /*24ed0*/  CALL.REL.NOINC `($__internal_104_$__cuda_sm70_shflsync_up_p) ;  /* 0x0000066000007944 */ /* 0x014fea0003c00000 */
        /* <DEDUP_REMOVED lines=25> */
[----:B------:R-:W-:Y:S01]  /*25070*/  MOV R2, R232 ;  /* 0x000000e800027202 */ /* 0x000fe20000000f00 */
[----:B-1---5:R-:W-:Y:S05]  /*25080*/  BRA `(.L_x_6450) ;  /* 0xffffca1000007947 */ /* 0x022fea000383ffff */
.L_x_6385:
[----:B------:R-:W-:Y:S01]  /*25090*/  IMAD.MOV.U32 R2, RZ, RZ, R4 ;  /* 0x000000ffff027224 */ /* 0x000fe200078e0004 */
[----:B------:R-:W-:Y:S02]  /*250a0*/  MOV R5, 0x1 ;  /* 0x0000000100057802 */ /* 0x000fe40000000f00 */
[----:B------:R-:W-:Y:S02]  /*250b0*/  MOV R3, 0x250d0 ;  /* 0x000250d000037802 */ /* 0x000fe40000000f00 */
[----:B------:R-:W-:Y:S05]  /*250c0*/  CALL.REL.NOINC `($__internal_104_$__cuda_sm70_shflsync_up_p) ;  /* 0x0000047000007944 */ /* 0x000fea0003c00000 */
[----:B------:R-:W-:Y:S01]  /*250d0*/  MOV R2, R5 ;  /* 0x0000000500027202 */ /* 0x000fe20000000f00 */
[----:B------:R-:W-:Y:S05]  /*250e0*/  BRA `(.L_x_6451) ;  /* 0xffffcb1000007947 */ /* 0x000fea000383ffff */
.L_x_6386:
        /* <DEDUP_REMOVED lines=31> */
.L_x_6388:
[----:B------:R-:W-:Y:S02]  /*252e0*/  SEL R2, RZ, 0x1, P0 ;  /* 0x00000001ff027807 */ /* 0x000fe40000000000 */
[----:B------:R-:W-:Y:S02]  /*252f0*/  MOV R3, 0x25310 ;  /* 0x0002531000037802 */ /* 0x000fe40000000f00 */
[----:B-1----:R-:W-:Y:S05]  /*25300*/  CALL.REL.NOINC `($__internal_105_$__cuda_sm70_votesync_ballot) ;  /* 0x000002a000007944 */ /* 0x002fea0003c00000 */
[----:B------:R-:W-:Y:S05]  /*25310*/  BRA `(.L_x_6453) ;  /* 0xffffca7000007947 */ /* 0x000fea000383ffff */
.L_x_6389:
[----:B------:R-:W-:Y:S01]  /*25320*/  IMAD.MOV.U32 R231, RZ, RZ, R8 ;  /* 0x000000ffffe77224 */ /* 0x000fe200078e0008 */
[----:B--2---:R-:W-:Y:S01]  /*25330*/  MOV R2, R11 ;  /* 0x0000000b00027202 */ /* 0x004fe20000000f00 */
[----:B------:R-:W-:Y:S01]  /*25340*/  IMAD.MOV.U32 R232, RZ, RZ, 0x1f ;  /* 0x0000001fffe87424 */ /* 0x000fe200078e00ff */
[----:B------:R-:W-:Y:S02]  /*25350*/  MOV R3, 0x25370 ;  /* 0x0002537000037802 */ /* 0x000fe40000000f00 */
[----:B-1----:R-:W-:Y:S05]  /*25360*/  CALL.REL.NOINC `($__internal_103_$__cuda_sm70_shflsync_idx_p) ;  /* 0x0000015000007944 */ /* 0x002fea0003c00000 */
[----:B------:R-:W-:Y:S01]  /*25370*/  IMAD.MOV.U32 R6, RZ, RZ, R232 ;  /* 0x000000ffff067224 */ /* 0x000fe200078e00e8 */
[----:B------:R-:W-:Y:S01]  /*25380*/  MOV R2, R11 ;  /* 0x0000000b00027202 */ /* 0x000fe20000000f00 */
[----:B------:R-:W-:Y:S01]  /*25390*/  IMAD.MOV.U32 R231, RZ, RZ, R9 ;  /* 0x000000ffffe77224 */ /* 0x000fe200078e0009 */
[----:B------:R-:W-:Y:S02]  /*253a0*/  MOV R232, 0x1f ;  /* 0x0000001f00e87802 */ /* 0x000fe40000000f00 */
[----:B------:R-:W-:-:S02]  /*253b0*/  MOV R3, 0x253d0 ;  /* 0x000253d000037802 */ /* 0x000fc40000000f00 */
[----:B-1---5:R-:W-:Y:S05]  /*253c0*/  CALL.REL.NOINC `($__internal_103_$__cuda_sm70_shflsync_idx_p) ;  /* 0x000000f000007944 */ /* 0x022fea0003c00000 */
[----:B------:R-:W-:Y:S01]  /*253d0*/  MOV R5, R232 ;  /* 0x000000e800057202 */ /* 0x000fe20000000f00 */
[----:B-1---5:R-:W-:Y:S05]  /*253e0*/  BRA `(.L_x_6454) ;  /* 0xffffca1000007947 */ /* 0x022fea000383ffff */
.L_x_6392:
[----:B------:R-:W-:Y:S01]  /*253f0*/  IMAD.MOV.U32 R231, RZ, RZ, R4 ;  /* 0x000000ffffe77224 */ /* 0x000fe200078e0004 */
[----:B--2---:R-:W-:Y:S01]  /*25400*/  MOV R2, R11 ;  /* 0x0000000b00027202 */ /* 0x004fe20000000f00 */
[----:B------:R-:W-:Y:S01]  /*25410*/  IMAD.MOV.U32 R232, RZ, RZ, 0x1f ;  /* 0x0000001fffe87424 */ /* 0x000fe200078e00ff */
[----:B------:R-:W-:-:S02]  /*25420*/  MOV R3, 0x25440 ;  /* 0x0002544000037802 */ /* 0x000fc40000000f00 */
[----:B-1--4-:R-:W-:Y:S05]  /*25430*/  CALL.REL.NOINC `($__internal_103_$__cuda_sm70_shflsync_idx_p) ;  /* 0x0000008000007944 */ /* 0x012fea0003c00000 */
[----:B------:R-:W-:Y:S01]  /*25440*/  MOV R15, R232 ;  /* 0x000000e8000f7202 */ /* 0x000fe20000000f00 */
[----:B-1---5:R-:W-:Y:S05]  /*25450*/  BRA `(.L_x_6391) ;  /* 0xffffca0000007947 */ /* 0x022fea000383ffff */
        .weak           $__internal_102_$__cuda_sm70_shflsync_bfly_p
        .type           $__internal_102_$__cuda_sm70_shflsync_bfly_p,@function
        .size           $__internal_102_$__cuda_sm70_shflsync_bfly_p,($__internal_103_$__cuda_sm70_shflsync_idx_p - $__internal_102_$__cuda_sm70_shflsync_bfly_p)
$__internal_102_$__cuda_sm70_shflsync_bfly_p:
[----:B------:R-:W-:Y:S02]  /*25460*/  MOV R186, 0x1f ;  /* 0x0000001f00ba7802 */ /* 0x000fe40000000f00 */
[----:B------:R-:W-:-:S04]  /*25470*/  MOV R187, 0xffffffff ;  /* 0xffffffff00bb7802 */ /* 0x000fc80000000f00 */
[----:B------:R-:W-:Y:S04]  /*25480*/  WARPSYNC R187 ;  /* 0x000000bb00007348 */ /* 0x000fe80003800000 */
[----:B------:R1:W2:Y:S02]  /*25490*/  SHFL.BFLY PT, R186, R4, R3, R186 ;  /* 0x0c00000304ba7389 */ /* 0x0002a400000e00ba */
[----:B-1----:R-:W-:-:S04]  /*254a0*/  MOV R3, 0x0 ;  /* 0x0000000000037802 */ /* 0x002fc80000000f00 */
[----:B--2---:R-:W-:Y:S05]  /*254b0*/  RET.REL.NODEC R2 `(_ZN7cutlass13device_kernelIN5flash19enable_sm80_to_sm89INS1_16FlashAttnFwdSm80INS1_25CollectiveMainloopFwdSm80ILi8ELi1ELb0EN4cute5tupleIJNS5_1CILi128EEENS7_ILi48EEENS7_ILi256EEEEEELi256ENS_6half_tEfNS_4arch4Sm80ELb1ELb0ELb0ELb1ELb1ELb1ELb1ELb1EEENS1_21CollectiveEpilogueFwdINS6_IJS8_SA_S9_EEENS6_IJNS7_ILi1EEESI_SI_EEESC_SE_Li256ELb1ELb1ELb1ELb0EEENS1_36VarlenDynamicPersistentTileSchedulerILi128ELi48ELi256ELi256ELb1ELb1ELb0ELb1ELb1ELb1EEEEEEEEEvNT_6ParamsE) ;  /* 0xfffdab4002007950 */ /* 0x004fea0003c3ffff */
        .weak           $__internal_103_$__cuda_sm70_shflsync_idx_p
        .type           $__internal_103_$__cuda_sm70_shflsync_idx_p,@function
        .size           $__internal_103_$__cuda_sm70_shflsync_idx_p,($__internal_104_$__cuda_sm70_shflsync_up_p - $__internal_103_$__cuda_sm70_shflsync_idx_p)
$__internal_103_$__cuda_sm70_shflsync_idx_p:
[----:B------:R1:W-:Y:S02]  /*254c0*/  STL [R1+0x194], R0 ;  /* 0x0001940001007387 */ /* 0x0003e40000100800 */
[----:B-1----:R-:W-:-:S04]  /*254d0*/  MOV R0, 0xffffffff ;  /* 0xffffffff00007802 */ /* 0x002fc80000000f00 */
[----:B------:R-:W-:Y:S04]  /*254e0*/  WARPSYNC R0 ;  /* 0x0000000000007348 */ /* 0x000fe80003800000 */
[----:B------:R1:W2:Y:S04]  /*254f0*/  SHFL.IDX PT, R232, R231, R2, R232 ;  /* 0x00000002e7e87389 */ /* 0x0002a800000e00e8 */
[----:B-1----:R1:W5:Y:S01]  /*25500*/  LDL.LU R0, [R1+0x194] ;  /* 0x0001940001007983 */ /* 0x0023620000300800 */
[----:B------:R-:W-:Y:S02]  /*25510*/  MOV R2, R3 ;  /* 0x0000000300027202 */ /* 0x000fe40000000f00 */
[----:B------:R-:W-:-:S04]  /*25520*/  MOV R3, 0x0 ;  /* 0x0000000000037802 */ /* 0x000fc80000000f00 */
[----:B--2---:R-:W-:Y:S05]  /*25530*/  RET.REL.NODEC R2 `(_ZN7cutlass13device_kernelIN5flash19enable_sm80_to_sm89INS1_16FlashAttnFwdSm80INS1_25CollectiveMainloopFwdSm80ILi8ELi1ELb0EN4cute5tupleIJNS5_1CILi128EEENS7_ILi48EEENS7_ILi256EEEEEELi256ENS_6half_tEfNS_4arch4Sm80ELb1ELb0ELb0ELb1ELb1ELb1ELb1ELb1EEENS1_21CollectiveEpilogueFwdINS6_IJS8_SA_S9_EEENS6_IJNS7_ILi1EEESI_SI_EEESC_SE_Li256ELb1ELb1ELb1ELb0EEENS1_36VarlenDynamicPersistentTileSchedulerILi128ELi48ELi256ELi256ELb1ELb1ELb0ELb1ELb1ELb1EEEEEEEEEvNT_6ParamsE) ;  /* 0xfffdaac002007950 */ /* 0x004fea0003c3ffff */
        .weak           $__internal_104_$__cuda_sm70_shflsync_up_p
        .type           $__internal_104_$__cuda_sm70_shflsync_up_p,@function
        .size           $__internal_104_$__cuda_sm70_shflsync_up_p,($__internal_105_$__cuda_sm70_votesync_ballot - $__internal_104_$__cuda_sm70_shflsync_up_p)
$__internal_104_$__cuda_sm70_shflsync_up_p:
[----:B------:R-:W-:Y:S02]  /*25540*/  IMAD.MOV.U32 R13, RZ, RZ, -0x1 ;  /* 0xffffffffff0d7424 */ /* 0x000fe400078e00ff */
[----:B------:R-:W-:Y:S02]  /*25550*/  IMAD.MOV.U32 R11, RZ, RZ, RZ ;  /* 0x000000ffff0b7224 */ /* 0x000fe400078e00ff */
[----:B------:R-:W-:Y:S04]  /*25560*/  WARPSYNC R13 ;  /* 0x0000000d00007348 */ /* 0x000fe80003800000 */
[----:B------:R1:W2:Y:S02]  /*25570*/  SHFL.UP PT, R5, R2, R5, R11 ;  /* 0x0400000502057389 */ /* 0x0002a400000e000b */
[----:B-1----:R-:W-:-:S02]  /*25580*/  MOV R2, R3 ;  /* 0x0000000300027202 */ /* 0x002fc40000000f00 */
[----:B------:R-:W-:-:S04]  /*25590*/  MOV R3, 0x0 ;  /* 0x0000000000037802 */ /* 0x000fc80000000f00 */
[----:B--2---:R-:W-:Y:S05]  /*255a0*/  RET.REL.NODEC R2 `(_ZN7cutlass13device_kernelIN5flash19enable_sm80_to_sm89INS1_16FlashAttnFwdSm80INS1_25CollectiveMainloopFwdSm80ILi8ELi1ELb0EN4cute5tupleIJNS5_1CILi128EEENS7_ILi48EEENS7_ILi256EEEEEELi256ENS_6half_tEfNS_4arch4Sm80ELb1ELb0ELb0ELb1ELb1ELb1ELb1ELb1EEENS1_21CollectiveEpilogueFwdINS6_IJS8_SA_S9_EEENS6_IJNS7_ILi1EEESI_SI_EEESC_SE_Li256ELb1ELb1ELb1ELb0EEENS1_36VarlenDynamicPersistentTileSchedulerILi128ELi48ELi256ELi256ELb1ELb1ELb0ELb1ELb1ELb1EEEEEEEEEvNT_6ParamsE) ;  /* 0xfffdaa5002007950 */ /* 0x004fea0003c3ffff */
        .weak           $__internal_105_$__cuda_sm70_votesync_ballot
        .type           $__internal_105_$__cuda_sm70_votesync_ballot,@function
        .size           $__internal_105_$__cuda_sm70_votesync_ballot,(.L_x_6595 - $__internal_105_$__cuda_sm70_votesync_ballot)
$__internal_105_$__cuda_sm70_votesync_ballot:
[----:B------:R-:W-:Y:S01]  /*255b0*/  ISETP.NE.U32.AND P0, PT, R2, 0x1, PT ;  /* 0x000000010200780c */ /* 0x000fe20003f05070 */
[----:B------:R-:W-:-:S04]  /*255c0*/  IMAD.MOV.U32 R5, RZ, RZ, -0x1 ;  /* 0xffffffffff057424 */ /* 0x000fc800078e00ff */
[----:B------:R-:W-:Y:S08]  /*255d0*/  WARPSYNC R5 ;  /* 0x0000000500007348 */ /* 0x000ff00003800000 */
[----:B------:R-:W-:-:S04]  /*255e0*/  VOTE.ANY R2, PT, !P0 ;  /* 0x0000000000027806 */ /* 0x000fc800040e0100 */
[----:B------:R-:W-:Y:S01]  /*255f0*/  LOP3.LUT R13, R2, R5, RZ, 0xc0, !PT ;  /* 0x00000005020d7212 */ /* 0x000fe200078ec0ff */
[----:B------:R-:W-:Y:S02]  /*25600*/  IMAD.MOV.U32 R2, RZ, RZ, R3 ;  /* 0x000000ffff027224 */ /* 0x000fe400078e0003 */
[----:B------:R-:W-:-:S04]  /*25610*/  IMAD.MOV.U32 R3, RZ, RZ, 0x0 ;  /* 0x00000000ff037424 */ /* 0x000fc800078e00ff */
[----:B------:R-:W-:Y:S05]  /*25620*/  RET.REL.NODEC R2 `(_ZN7cutlass13device_kernelIN5flash19enable_sm80_to_sm89INS1_16FlashAttnFwdSm80INS1_25CollectiveMainloopFwdSm80ILi8ELi1ELb0EN4cute5tupleIJNS5_1CILi128EEENS7_ILi48EEENS7_ILi256EEEEEELi256ENS_6half_tEfNS_4arch4Sm80ELb1ELb0ELb0ELb1ELb1ELb1ELb1ELb1EEENS1_21CollectiveEpilogueFwdINS6_IJS8_SA_S9_EEENS6_IJNS7_ILi1EEESI_SI_EEESC_SE_Li256ELb1ELb1ELb1ELb0EEENS1_36VarlenDynamicPersistentTileSchedulerILi128ELi48ELi256ELi256ELb1ELb1ELb0ELb1ELb1ELb1EEEEEEEEEvNT_6ParamsE) ;  /* 0xfffda9d002007950 */ /* 0x000fea0003c3ffff */
.L_x_6455:
        /* <DEDUP_REMOVED lines=13> */
.L_x_6595:


//--------------------- .nv.shared._ZN7cutlass13device_kernelIN5flash19enable_sm80_to_sm89INS1_16FlashAttnFwdSm80INS1_25CollectiveMainloopFwdSm80ILi8ELi1ELb1EN4cute5tupleIJNS5_1CILi128EEENS7_ILi64EEENS7_ILi256EEEEEELi256ENS_6half_tEfNS_4arch4Sm80ELb0ELb0ELb1ELb0ELb1ELb0ELb1ELb1EEENS1_21CollectiveEpilogueFwdINS6_IJS8_SA_S9_EEENS6_IJNS7_ILi1EEESI_SI_EEESC_SE_Li256ELb0ELb1ELb1ELb0EEENS1_19SingleTileSchedulerILb0ELb1ELb1ELi128EEEEEEEEEvNT_6ParamsE --------------------------
	.section	.nv.shared._ZN7cutlass13device_kernelIN5flash19enable_sm80_to_sm89INS1_16FlashAttnFwdSm80INS1_25CollectiveMainloopFwdSm80ILi8ELi1ELb1EN4cute5tupleIJNS5_1CILi128EEENS7_ILi64EEENS7_ILi256EEEEEELi256ENS_6half_tEfNS_4arch4Sm80ELb0ELb0ELb1ELb0ELb1ELb0ELb1ELb1EEENS1_21CollectiveEpilogueFwdINS6_IJS8_SA_S9_EEENS6_IJNS7_ILi1EEESI_SI_EEESC_SE_Li256ELb0ELb1ELb1ELb0EEENS1_19SingleTileSchedulerILb0ELb1ELb1ELi128EEEEEEEEEvNT_6ParamsE,"aw",@nobits
	.sectionflags	@""
	.align	16


//--------------------- .nv.global                --------------------------
	.section	.nv.global,"aw",@nobits
.nv.global:
	.type		_ZN89_INTERNAL_7d69a98a_53_flash_fwd_hdim256_fp16_paged_split_softcapall_sm80_cu_cf07d2ef_44244cute1_E,@object
	.size		_ZN89_INTERNAL_7d69a98a_53_flash_fwd_hdim256_fp16_paged_split_softcapall_sm80_cu_cf07d2ef_44244cute1_E,(_ZN89_INTERNAL_7d69a98a_53_flash_fwd_hdim256_fp16_paged_split_softcapall_sm80_cu_cf07d2ef_44244cuda3std3__45__cpo6cbeginE - _ZN89_INTERNAL_7d69a98a_53_flash_fwd_hdim256_fp16_paged_split_softcapall_sm80_cu_cf07d2ef_44244cute1_E)
_ZN89_INTERNAL_7d69a98a_53_flash_fwd_hdim256_fp16_paged_split_softcapall_sm80_cu_cf07d2ef_44244cute1_E:
	.zero		1
	.type		_ZN89_INTERNAL_7d69a98a_53_flash_fwd_hdim256_fp16_paged_split_softcapall_sm80_cu_cf07d2ef_44244cuda3std3__45__cpo6cbeginE,@object
	.size		_ZN89_INTERNAL_7d69a98a_53_flash_fwd_hdim256_fp16_paged_split_softcapall_sm80_cu_cf07d2ef_44244cuda3std3__45__cpo6cbeginE,(_ZN89_INTERNAL_7d69a98a_53_flash_fwd_hdim256_fp16_paged_split_softcapall_sm80_cu_cf07d2ef_44244cuda3std3__48in_placeE - _ZN89_INTERNAL_7d69a98a_53_flash_fwd_hdim256_fp16_paged_split_softcapall_sm80_cu_cf07d2ef_44244cuda3std3__45__cpo6cbeginE)
_ZN89_INTERNAL_7d69a98a_53_flash_fwd_hdim256_fp16_paged_split_softcapall_sm80_cu_cf07d2ef_44244cuda3std3__45__cpo6cbeginE:
	.zero		1
	.type		_ZN89_INTERNAL_7d69a98a_53_flash_fwd_hdim256_fp16_paged_split_softcapall_sm80_cu_cf07d2ef_44244cuda3std3__48in_placeE,@object
	.size		_ZN89_INTERNAL_7d69a98a_53_flash_fwd_hdim256_fp16_paged_split_softcapall_sm80_cu_cf07d2ef_44244cuda3std3__48in_placeE,(_ZN89_INTERNAL_7d69a98a_53_flash_fwd_hdim256_fp16_paged_split_softcapall_sm80_cu_cf07d2ef_44244cuda3std6ranges3__45__cpo9iter_moveE - _ZN89_INTERNAL_7d69a98a_53_flash_fwd_hdim256_fp16_paged_split_softcapall_sm80_cu_cf07d2ef_44244cuda3std3__48in_placeE)
_ZN89_INTERNAL_7d69a98a_53_flash_fwd_hdim256_fp16_paged_split_softcapall_sm80_cu_cf07d2ef_44244cuda3std3__48in_placeE:
	.zero		1
	.type		_ZN89_INTERNAL_7d69a98a_53_flash_fwd_hdim256_fp16_paged_split_softcapall_sm80_cu_cf07d2ef_44244cuda3std6ranges3__45__cpo9iter_moveE,@object
	.size		_ZN89_INTERNAL_7d69a98a_53_flash_fwd_hdim256_fp16_paged_split_softcapall_sm80_cu_cf07d2ef_44244cuda3std6ranges3__45__cpo9iter_moveE,(_ZN89_INTERNAL_7d69a98a_53_flash_fwd_hdim256_fp16_paged_split_softcapall_sm80_cu_cf07d2ef_44244cuda3std3__45__cpo5beginE - _ZN89_INTERNAL_7d69a98a_53_flash_fwd_hdim256_fp16_paged_split_softcapall_sm80_cu_cf07d2ef_44244cuda3std6ranges3__45__cpo9iter_moveE)
_ZN89_INTERNAL_7d69a98a_53_flash_fwd_hdim256_fp16_paged_split_softcapall_sm80_cu_cf07d2ef_44244cuda3std6ranges3__45__cpo9iter_moveE:
	.zero		1
	.type		_ZN89_INTERNAL_7d69a98a_53_flash_fwd_hdim256_fp16_paged_split_softcapall_sm80_cu_cf07d2ef_44244cuda3std3__45__cpo5beginE,@object
	.size		_ZN89_INTERNAL_7d69a98a_53_flash_fwd_hdim256_fp16_paged_split_softcapall_sm80_cu_cf07d2ef_44244cuda3std3__45__cpo5beginE,(_ZN89_INTERNAL_7d69a98a_53_flash_fwd_hdim256_fp16_paged_split_softcapall_sm80_cu_cf07d2ef_44244cuda3std3__491_GLOBAL__N__7d69a98a_53_flash_fwd_hdim256_fp16_paged_split_softcapall_sm80_cu_cf07d2ef_44246ignoreE - _ZN89_INTERNAL_7d69a98a_53_flash_fwd_hdim256_fp16_paged_split_softcapall_sm80_cu_cf07d2ef_44244cuda3std3__45__cpo5beginE)
_ZN89_INTERNAL_7d69a98a_53_flash_fwd_hdim256_fp16_paged_split_softcapall_sm80_cu_cf07d2ef_44244cuda3std3__45__cpo5beginE:
	.zero		1
	.type		_ZN89_INTERNAL_7d69a98a_53_flash_fwd_hdim256_fp16_paged_split_softcapall_sm80_cu_cf07d2ef_44244cuda3std3__491_GLOBAL__N__7d69a98a_53_flash_fwd_hdim256_fp16_paged_split_softcapall_sm80_cu_cf07d2ef_44246ignoreE,@object
	.size		_ZN89_INTERNAL_7d69a98a_53_flash_fwd_hdim256_fp16_paged_split_softcapall_sm80_cu_cf07d2ef_44244cuda3std3__491_GLOBAL__N__7d69a98a_53_flash_fwd_hdim256_fp16_paged_split_softcapall_sm80_cu_cf07d2ef_44246ignoreE,(_ZN89_INTERNAL_7d69a98a_53_flash_fwd_hdim256_fp16_paged_split_softcapall_sm80_cu_cf07d2ef_44244cute7productE - _ZN89_INTERNAL_7d69a98a_53_flash_fwd_hdim256_fp16_paged_split_softcapall_sm80_cu_cf07d2ef_44244cuda3std3__491_GLOBAL__N__7d69a98a_53_flash_fwd_hdim256_fp16_paged_split_softcapall_sm80_cu_cf07d2ef_44246ignoreE)
_ZN89_INTERNAL_7d69a98a_53_flash_fwd_hdim256_fp16_paged_split_softcapall_sm80_cu_cf07d2ef_44244cuda3std3__491_GLOBAL__N__7d69a98a_53_flash_fwd_hdim256_fp16_paged_split_softcapall_sm80_cu_cf07d2ef_44246ignoreE:
	.zero		1
	.type		_ZN89_INTERNAL_7d69a98a_53_flash_fwd_hdim256_fp16_paged_split_softcapall_sm80_cu_cf07d2ef_44244cute7productE,@object
	.size		_ZN89_INTERNAL_7d69a98a_53_flash_fwd_hdim256_fp16_paged_split_softcapall_sm80_cu_cf07d2ef_44244cute7productE,(_ZN89_INTERNAL_7d69a98a_53_flash_fwd_hdim256_fp16_paged_split_softcapall_sm80_cu_cf07d2ef_44244cuda3std3__45__cpo3endE - _ZN89_INTERNAL_7d69a98a_53_flash_fwd_hdim256_fp16_paged_split_softcapall_sm80_cu_cf07d2ef_44244cute7productE)
_ZN89_INTERNAL_7d69a98a_53_flash_fwd_hdim256_fp16_paged_split_softcapall_sm80_cu_cf07d2ef_44244cute7productE:
	.zero		1
	.type		_ZN89_INTERNAL_7d69a98a_53_flash_fwd_hdim256_fp16_paged_split_softcapall_sm80_cu_cf07d2ef_44244cuda3std3__45__cpo3endE,@object
	.size		_ZN89_INTERNAL_7d69a98a_53_flash_fwd_hdim256_fp16_paged_split_softcapall_sm80_cu_cf07d2ef_44244cuda3std3__45__cpo3endE,(_ZN89_INTERNAL_7d69a98a_53_flash_fwd_hdim256_fp16_paged_split_softcapall_sm80_cu_cf07d2ef_44244cuda3std3__419piecewise_constructE - _ZN89_INTERNAL_7d69a98a_53_flash_fwd_hdim256_fp16_paged_split_softcapall_sm80_cu_cf07d2ef_44244cuda3std3__45__cpo3endE)
_ZN89_INTERNAL_7d69a98a_53_flash_fwd_hdim256_fp16_paged_split_softcapall_sm80_cu_cf07d2ef_44244cuda3std3__45__cpo3endE:
	.zero		1
	.type		_ZN89_INTERNAL_7d69a98a_53_flash_fwd_hdim256_fp16_paged_split_softcapall_sm80_cu_cf07d2ef_44244cuda3std3__419piecewise_constructE,@object
	.size		_ZN89_INTERNAL_7d69a98a_53_flash_fwd_hdim256_fp16_paged_split_softcapall_sm80_cu_cf07d2ef_44244cuda3std3__419piecewise_constructE,(_ZN89_INTERNAL_7d69a98a_53_flash_fwd_hdim256_fp16_paged_split_softcapall_sm80_cu_cf07d2ef_44244cuda3std3__45__cpo4cendE - _ZN89_INTERNAL_7d69a98a_53_flash_fwd_hdim256_fp16_paged_split_softcapall_sm80_cu_cf07d2ef_44244cuda3std3__419piecewise_constructE)
_ZN89_INTERNAL_7d69a98a_53_flash_fwd_hdim256_fp16_paged_split_softcapall_sm80_cu_cf07d2ef_44244cuda3std3__419piecewise_constructE:
	.zero		1
	.type		_ZN89_INTERNAL_7d69a98a_53_flash_fwd_hdim256_fp16_paged_split_softcapall_sm80_cu_cf07d2ef_44244cuda3std3__45__cpo4cendE,@object
	.size		_ZN89_INTERNAL_7d69a98a_53_flash_fwd_hdim256_fp16_paged_split_softcapall_sm80_cu_cf07d2ef_44244cuda3std3__45__cpo4cendE,(_ZN89_INTERNAL_7d69a98a_53_flash_fwd_hdim256_fp16_paged_split_softcapall_sm80_cu_cf07d2ef_44244cuda3std6ranges3__45__cpo4swapE - _ZN89_INTERNAL_7d69a98a_53_flash_fwd_hdim256_fp16_paged_split_softcapall_sm80_cu_cf07d2ef_44244cuda3std3__45__cpo4cendE)
_ZN89_INTERNAL_7d69a98a_53_flash_fwd_hdim256_fp16_paged_split_softcapall_sm80_cu_cf07d2ef_44244cuda3std3__45__cpo4cendE:
	.zero		1
	.type		_ZN89_INTERNAL_7d69a98a_53_flash_fwd_hdim256_fp16_paged_split_softcapall_sm80_cu_cf07d2ef_44244cuda3std6ranges3__45__cpo4swapE,@object
	.size		_ZN89_INTERNAL_7d69a98a_53_flash_fwd_hdim256_fp16_paged_split_softcapall_sm80_cu_cf07d2ef_44244cuda3std6ranges3__45__cpo4swapE,(.L_7 - _ZN89_INTERNAL_7d69a98a_53_flash_fwd_hdim256_fp16_paged_split_softcapall_sm80_cu_cf07d2ef_44244cuda3std6ranges3__45__cpo4swapE)
_ZN89_INTERNAL_7d69a98a_53_flash_fwd_hdim256_fp16_paged_split_softcapall_sm80_cu_cf07d2ef_44244cuda3std6ranges3__45__cpo4swapE:
	.zero		1
.L_7:


//--------------------- .nv.shared._ZN7cutlass13device_kernelIN5flash19enable_sm80_to_sm89INS1_16FlashAttnFwdSm80INS1_25CollectiveMainloopFwdSm80ILi8ELi1ELb1EN4cute5tupleIJNS5_1CILi128EEENS7_ILi48EEENS7_ILi256EEEEEELi256ENS_6half_tEfNS_4arch4Sm80ELb0ELb0ELb1ELb1ELb1ELb0ELb1ELb1EEENS1_21CollectiveEpilogueFwdINS6_IJS8_SA_S9_EEENS6_IJNS7_ILi1EEESI_SI_EEESC_SE_Li256ELb1ELb1ELb1ELb0EEENS1_36VarlenDynamicPersistentTileSchedulerILi128ELi48ELi256ELi256ELb1ELb1ELb0ELb0ELb1ELb1EEEEEEEEEvNT_6ParamsE --------------------------
	.section	.nv.shared._ZN7cutlass13device_kernelIN5flash19enable_sm80_to_sm89INS1_16FlashAttnFwdSm80INS1_25CollectiveMainloopFwdSm80ILi8ELi1ELb1EN4cute5tupleIJNS5_1CILi128EEENS7_ILi48EEENS7_ILi256EEEEEELi256ENS_6half_tEfNS_4arch4Sm80ELb0ELb0ELb1ELb1ELb1ELb0ELb1ELb1EEENS1_21CollectiveEpilogueFwdINS6_IJS8_SA_S9_EEENS6_IJNS7_ILi1EEESI_SI_EEESC_SE_Li256ELb1ELb1ELb1ELb0EEENS1_36VarlenDynamicPersistentTileSchedulerILi128ELi48ELi256ELi256ELb1ELb1ELb0ELb0ELb1ELb1EEEEEEEEEvNT_6ParamsE,"aw",@nobits
	.sectionflags	@""
	.align	16


//--------------------- .nv.shared._ZN7cutlass13device_kernelIN5flash19enable_sm80_to_sm89INS1_16FlashAttnFwdSm80INS1_25CollectiveMainloopFwdSm80ILi8ELi1ELb0EN4cute5tupleIJNS5_1CILi128EEENS7_ILi32EEENS7_ILi256EEEEEELi256ENS_6half_tEfNS_4arch4Sm80ELb0ELb0ELb1ELb1ELb1ELb1ELb1ELb1EEENS1_21CollectiveEpilogueFwdINS6_IJS8_SA_S9_EEENS6_IJNS7_ILi1EEESI_SI_EEESC_SE_Li256ELb1ELb1ELb1ELb0EEENS1_36VarlenDynamicPersistentTileSchedulerILi128ELi32ELi256ELi256ELb1ELb1ELb0ELb0ELb1ELb1EEEEEEEEEvNT_6ParamsE --------------------------
	.section	.nv.shared._ZN7cutlass13device_kernelIN5flash19enable_sm80_to_sm89INS1_16FlashAttnFwdSm80INS1_25CollectiveMainloopFwdSm80ILi8ELi1ELb0EN4cute5tupleIJNS5_1CILi128EEENS7_ILi32EEENS7_ILi256EEEEEELi256ENS_6half_tEfNS_4arch4Sm80ELb0ELb0ELb1ELb1ELb1ELb1ELb1ELb1EEENS1_21CollectiveEpilogueFwdINS6_IJS8_SA_S9_EEENS6_IJNS7_ILi1EEESI_SI_EEESC_SE_Li256ELb1ELb1ELb1ELb0EEENS1_36VarlenDynamicPersistentTileSchedulerILi128ELi32ELi256ELi256ELb1ELb1ELb0ELb0ELb1ELb1EEEEEEEEEvNT_6ParamsE,"aw",@nobits
	.sectionflags	@""
	.align	16


//--------------------- .nv.shared._ZN7cutlass13device_kernelIN5flash19enable_sm80_to_sm89INS1_16FlashAttnFwdSm80INS1_25CollectiveMainloopFwdSm80ILi8ELi1ELb1EN4cute5tupleIJNS5_1CILi128EEENS7_ILi48EEENS7_ILi256EEEEEELi256ENS_6half_tEfNS_4arch4Sm80ELb0ELb1ELb1ELb0ELb1ELb0ELb1ELb1EEENS1_21CollectiveEpilogueFwdINS6_IJS8_SA_S9_EEENS6_IJNS7_ILi1EEESI_SI_EEESC_SE_Li256ELb0ELb1ELb1ELb0EEENS1_19SingleTileSchedulerILb0ELb1ELb1ELi128EEEEEEEEEvNT_6ParamsE --------------------------
	.section	.nv.shared._ZN7cutlass13device_kernelIN5flash19enable_sm80_to_sm89INS1_16FlashAttnFwdSm80INS1_25CollectiveMainloopFwdSm80ILi8ELi1ELb1EN4cute5tupleIJNS5_1CILi128EEENS7_ILi48EEENS7_ILi256EEEEEELi256ENS_6half_tEfNS_4arch4Sm80ELb0ELb1ELb1ELb0ELb1ELb0ELb1ELb1EEENS1_21CollectiveEpilogueFwdINS6_IJS8_SA_S9_EEENS6_IJNS7_ILi1EEESI_SI_EEESC_SE_Li256ELb0ELb1ELb1ELb0EEENS1_19SingleTileSchedulerILb0ELb1ELb1ELi128EEEEEEEEEvNT_6ParamsE,"aw",@nobits
	.sectionflags	@""
	.align	16


//--------------------- .nv.shared._ZN7cutlass13device_kernelIN5flash19enable_sm80_to_sm89INS1_16FlashAttnFwdSm80INS1_25CollectiveMainloopFwdSm80ILi8ELi1ELb1EN4cute5tupleIJNS5_1CILi128EEENS7_ILi48EEENS7_ILi256EEEEEELi256ENS_6half_tEfNS_4arch4Sm80ELb0ELb1ELb1ELb1ELb1ELb0ELb1ELb1EEENS1_21CollectiveEpilogueFwdINS6_IJS8_SA_S9_EEENS6_IJNS7_ILi1EEESI_SI_EEESC_SE_Li256ELb1ELb1ELb1ELb0EEENS1_36VarlenDynamicPersistentTileSchedulerILi128ELi48ELi256ELi256ELb1ELb1ELb0ELb1ELb0ELb1EEEEEEEEEvNT_6ParamsE --------------------------
	.section	.nv.shared._ZN7cutlass13device_kernelIN5flash19enable_sm80_to_sm89INS1_16FlashAttnFwdSm80INS1_25CollectiveMainloopFwdSm80ILi8ELi1ELb1EN4cute5tupleIJNS5_1CILi128EEENS7_ILi48EEENS7_ILi256EEEEEELi256ENS_6half_tEfNS_4arch4Sm80ELb0ELb1ELb1ELb1ELb1ELb0ELb1ELb1EEENS1_21CollectiveEpilogueFwdINS6_IJS8_SA_S9_EEENS6_IJNS7_ILi1EEESI_SI_EEESC_SE_Li256ELb1ELb1ELb1ELb0EEENS1_36VarlenDynamicPersistentTileSchedulerILi128ELi48ELi256ELi256ELb1ELb1ELb0ELb1ELb0ELb1EEEEEEEEEvNT_6ParamsE,"aw",@nobits
	.sectionflags	@""
	.align	16


//--------------------- .nv.shared._ZN7cutlass13device_kernelIN5flash19enable_sm80_to_sm89INS1_16FlashAttnFwdSm80INS1_25CollectiveMainloopFwdSm80ILi8ELi1ELb0EN4cute5tupleIJNS5_1CILi128EEENS7_ILi32EEENS7_ILi256EEEEEELi256ENS_6half_tEfNS_4arch4Sm80ELb0ELb1ELb1ELb1ELb1ELb1ELb1ELb1EEENS1_21CollectiveEpilogueFwdINS6_IJS8_SA_S9_EEENS6_IJNS7_ILi1EEESI_SI_EEESC_SE_Li256ELb1ELb1ELb1ELb0EEENS1_36VarlenDynamicPersistentTileSchedulerILi128ELi32ELi256ELi256ELb1ELb1ELb0ELb1ELb0ELb1EEEEEEEEEvNT_6ParamsE --------------------------
	.section	.nv.shared._ZN7cutlass13device_kernelIN5flash19enable_sm80_to_sm89INS1_16FlashAttnFwdSm80INS1_25CollectiveMainloopFwdSm80ILi8ELi1ELb0EN4cute5tupleIJNS5_1CILi128EEENS7_ILi32EEENS7_ILi256EEEEEELi256ENS_6half_tEfNS_4arch4Sm80ELb0ELb1ELb1ELb1ELb1ELb1ELb1ELb1EEENS1_21CollectiveEpilogueFwdINS6_IJS8_SA_S9_EEENS6_IJNS7_ILi1EEESI_SI_EEESC_SE_Li256ELb1ELb1ELb1ELb0EEENS1_36VarlenDynamicPersistentTileSchedulerILi128ELi32ELi256ELi256ELb1ELb1ELb0ELb1ELb0ELb1EEEEEEEEEvNT_6ParamsE,"aw",@nobits
	.sectionflags	@""
	.align	16


//--------------------- .nv.shared._ZN7cutlass13device_kernelIN5flash19enable_sm80_to_sm89INS1_16FlashAttnFwdSm80INS1_25CollectiveMainloopFwdSm80ILi8ELi1ELb1EN4cute5tupleIJNS5_1CILi128EEENS7_ILi64EEENS7_ILi256EEEEEELi256ENS_6half_tEfNS_4arch4Sm80ELb1ELb0ELb1ELb0ELb1ELb0ELb1ELb1EEENS1_21CollectiveEpilogueFwdINS6_IJS8_SA_S9_EEENS6_IJNS7_ILi1EEESI_SI_EEESC_SE_Li256ELb0ELb1ELb1ELb0EEENS1_30DynamicPersistentTileSchedulerILi256ELi256ELb1ELb1ELb0EEEEEEEEEvNT_6ParamsE --------------------------
	.section	.nv.shared._ZN7cutlass13device_kernelIN5flash19enable_sm80_to_sm89INS1_16FlashAttnFwdSm80INS1_25CollectiveMainloopFwdSm80ILi8ELi1ELb1EN4cute5tupleIJNS5_1CILi128EEENS7_ILi64EEENS7_ILi256EEEEEELi256ENS_6half_tEfNS_4arch4Sm80ELb1ELb0ELb1ELb0ELb1ELb0ELb1ELb1EEENS1_21CollectiveEpilogueFwdINS6_IJS8_SA_S9_EEENS6_IJNS7_ILi1EEESI_SI_EEESC_SE_Li256ELb0ELb1ELb1ELb0EEENS1_30DynamicPersistentTileSchedulerILi256ELi256ELb1ELb1ELb0EEEEEEEEEvNT_6ParamsE,"aw",@nobits
	.sectionflags	@""
	.align	16


//--------------------- .nv.shared._ZN7cutlass13device_kernelIN5flash19enable_sm80_to_sm89INS1_16FlashAttnFwdSm80INS1_25CollectiveMainloopFwdSm80ILi8ELi1ELb1EN4cute5tupleIJNS5_1CILi128EEENS7_ILi48EEENS7_ILi256EEEEEELi256ENS_6half_tEfNS_4arch4Sm80ELb1ELb0ELb1ELb1ELb1ELb0ELb1ELb1EEENS1_21CollectiveEpilogueFwdINS6_IJS8_SA_S9_EEENS6_IJNS7_ILi1EEESI_SI_EEESC_SE_Li256ELb1ELb1ELb1ELb0EEENS1_36VarlenDynamicPersistentTileSchedulerILi128ELi48ELi256ELi256ELb1ELb1ELb0ELb1ELb1ELb1EEEEEEEEEvNT_6ParamsE --------------------------
	.section	.nv.shared._ZN7cutlass13device_kernelIN5flash19enable_sm80_to_sm89INS1_16FlashAttnFwdSm80INS1_25CollectiveMainloopFwdSm80ILi8ELi1ELb1EN4cute5tupleIJNS5_1CILi128EEENS7_ILi48EEENS7_ILi256EEEEEELi256ENS_6half_tEfNS_4arch4Sm80ELb1ELb0ELb1ELb1ELb1ELb0ELb1ELb1EEENS1_21CollectiveEpilogueFwdINS6_IJS8_SA_S9_EEENS6_IJNS7_ILi1EEESI_SI_EEESC_SE_Li256ELb1ELb1ELb1ELb0EEENS1_36VarlenDynamicPersistentTileSchedulerILi128ELi48ELi256ELi256ELb1ELb1ELb0ELb1ELb1ELb1EEEEEEEEEvNT_6ParamsE,"aw",@nobits
	.sectionflags	@""
	.align	16


//--------------------- .nv.shared._ZN7cutlass13device_kernelIN5flash19enable_sm80_to_sm89INS1_16FlashAttnFwdSm80INS1_25CollectiveMainloopFwdSm80ILi8ELi1ELb0EN4cute5tupleIJNS5_1CILi128EEENS7_ILi32EEENS7_ILi256EEEEEELi256ENS_6half_tEfNS_4arch4Sm80ELb1ELb0ELb1ELb1ELb1ELb1ELb1ELb1EEENS1_21CollectiveEpilogueFwdINS6_IJS8_SA_S9_EEENS6_IJNS7_ILi1EEESI_SI_EEESC_SE_Li256ELb1ELb1ELb1ELb0EEENS1_36VarlenDynamicPersistentTileSchedulerILi128ELi32ELi256ELi256ELb1ELb1ELb0ELb1ELb1ELb1EEEEEEEEEvNT_6ParamsE --------------------------
	.section	.nv.shared._ZN7cutlass13device_kernelIN5flash19enable_sm80_to_sm89INS1_16FlashAttnFwdSm80INS1_25CollectiveMainloopFwdSm80ILi8ELi1ELb0EN4cute5tupleIJNS5_1CILi128EEENS7_ILi32EEENS7_ILi256EEEEEELi256ENS_6half_tEfNS_4arch4Sm80ELb1ELb0ELb1ELb1ELb1ELb1ELb1ELb1EEENS1_21CollectiveEpilogueFwdINS6_IJS8_SA_S9_EEENS6_IJNS7_ILi1EEESI_SI_EEESC_SE_Li256ELb1ELb1ELb1ELb0EEENS1_36VarlenDynamicPersistentTileSchedulerILi128ELi32ELi256ELi256ELb1ELb1ELb0ELb1ELb1ELb1EEEEEEEEEvNT_6ParamsE,"aw",@nobits
	.sectionflags	@""
	.align	16


//--------------------- .nv.shared._ZN7cutlass13device_kernelIN5flash19enable_sm80_to_sm89INS1_16FlashAttnFwdSm80INS1_25CollectiveMainloopFwdSm80ILi8ELi1ELb0EN4cute5tupleIJNS5_1CILi128EEENS7_ILi96EEENS7_ILi256EEEEEELi256ENS_6half_tEfNS_4arch4Sm80ELb0ELb0ELb1ELb0ELb1ELb0ELb1ELb1EEENS1_21CollectiveEpilogueFwdINS6_IJS8_SA_S9_EEENS6_IJNS7_ILi1EEESI_SI_EEESC_SE_Li256ELb0ELb1ELb1ELb0EEENS1_19SingleTileSchedulerILb0ELb1ELb1ELi128EEEEEEEEEvNT_6ParamsE --------------------------
	.section	.nv.shared._ZN7cutlass13device_kernelIN5flash19enable_sm80_to_sm89INS1_16FlashAttnFwdSm80INS1_25CollectiveMainloopFwdSm80ILi8ELi1ELb0EN4cute5tupleIJNS5_1CILi128EEENS7_ILi96EEENS7_ILi256EEEEEELi256ENS_6half_tEfNS_4arch4Sm80ELb0ELb0ELb1ELb0ELb1ELb0ELb1ELb1EEENS1_21CollectiveEpilogueFwdINS6_IJS8_SA_S9_EEENS6_IJNS7_ILi1EEESI_SI_EEESC_SE_Li256ELb0ELb1ELb1ELb0EEENS1_19SingleTileSchedulerILb0ELb1ELb1ELi128EEEEEEEEEvNT_6ParamsE,"aw",@nobits
	.sectionflags	@""
	.align	16


//--------------------- .nv.shared._ZN7cutlass13device_kernelIN5flash19enable_sm80_to_sm89INS1_16FlashAttnFwdSm80INS1_25CollectiveMainloopFwdSm80ILi8ELi1ELb0EN4cute5tupleIJNS5_1CILi128EEENS7_ILi64EEENS7_ILi256EEEEEELi256ENS_6half_tEfNS_4arch4Sm80ELb0ELb0ELb1ELb1ELb1ELb0ELb1ELb1EEENS1_21CollectiveEpilogueFwdINS6_IJS8_SA_S9_EEENS6_IJNS7_ILi1EEESI_SI_EEESC_SE_Li256ELb1ELb1ELb1ELb0EEENS1_36VarlenDynamicPersistentTileSchedulerILi128ELi64ELi256ELi256ELb1ELb1ELb0ELb0ELb1ELb1EEEEEEEEEvNT_6ParamsE --------------------------
	.section	.nv.shared._ZN7cutlass13device_kernelIN5flash19enable_sm80_to_sm89INS1_16FlashAttnFwdSm80INS1_25CollectiveMainloopFwdSm80ILi8ELi1ELb0EN4cute5tupleIJNS5_1CILi128EEENS7_ILi64EEENS7_ILi256EEEEEELi256ENS_6half_tEfNS_4arch4Sm80ELb0ELb0ELb1ELb1ELb1ELb0ELb1ELb1EEENS1_21CollectiveEpilogueFwdINS6_IJS8_SA_S9_EEENS6_IJNS7_ILi1EEESI_SI_EEESC_SE_Li256ELb1ELb1ELb1ELb0EEENS1_36VarlenDynamicPersistentTileSchedulerILi128ELi64ELi256ELi256ELb1ELb1ELb0ELb0ELb1ELb1EEEEEEEEEvNT_6ParamsE,"aw",@nobits
	.sectionflags	@""
	.align	16


//--------------------- .nv.shared._ZN7cutlass13device_kernelIN5flash19enable_sm80_to_sm89INS1_16FlashAttnFwdSm80INS1_25CollectiveMainloopFwdSm80ILi8ELi1ELb0EN4cute5tupleIJNS5_1CILi128EEENS7_ILi48EEENS7_ILi256EEEEEELi256ENS_6half_tEfNS_4arch4Sm80ELb0ELb0ELb1ELb1ELb1ELb1ELb1ELb1EEENS1_21CollectiveEpilogueFwdINS6_IJS8_SA_S9_EEENS6_IJNS7_ILi1EEESI_SI_EEESC_SE_Li256ELb1ELb1ELb1ELb0EEENS1_36VarlenDynamicPersistentTileSchedulerILi128ELi48ELi256ELi256ELb1ELb1ELb0ELb0ELb1ELb1EEEEEEEEEvNT_6ParamsE --------------------------
	.section	.nv.shared._ZN7cutlass13device_kernelIN5flash19enable_sm80_to_sm89INS1_16FlashAttnFwdSm80INS1_25CollectiveMainloopFwdSm80ILi8ELi1ELb0EN4cute5tupleIJNS5_1CILi128EEENS7_ILi48EEENS7_ILi256EEEEEELi256ENS_6half_tEfNS_4arch4Sm80ELb0ELb0ELb1ELb1ELb1ELb1ELb1ELb1EEENS1_21CollectiveEpilogueFwdINS6_IJS8_SA_S9_EEENS6_IJNS7_ILi1EEESI_SI_EEESC_SE_Li256ELb1ELb1ELb1ELb0EEENS1_36VarlenDynamicPersistentTileSchedulerILi128ELi48ELi256ELi256ELb1ELb1ELb0ELb0ELb1ELb1EEEEEEEEEvNT_6ParamsE,"aw",@nobits
	.sectionflags	@""
	.align	16


//--------------------- .nv.shared._ZN7cutlass13device_kernelIN5flash19enable_sm80_to_sm89INS1_16FlashAttnFwdSm80INS1_25CollectiveMainloopFwdSm80ILi8ELi1ELb0EN4cute5tupleIJNS5_1CILi128EEENS7_ILi64EEENS7_ILi256EEEEEELi256ENS_6half_tEfNS_4arch4Sm80ELb0ELb1ELb1ELb0ELb1ELb0ELb1ELb1EEENS1_21CollectiveEpilogueFwdINS6_IJS8_SA_S9_EEENS6_IJNS7_ILi1EEESI_SI_EEESC_SE_Li256ELb0ELb1ELb1ELb0EEENS1_19SingleTileSchedulerILb0ELb1ELb1ELi128EEEEEEEEEvNT_6ParamsE --------------------------
	.section	.nv.shared._ZN7cutlass13device_kernelIN5flash19enable_sm80_to_sm89INS1_16FlashAttnFwdSm80INS1_25CollectiveMainloopFwdSm80ILi8ELi1ELb0EN4cute5tupleIJNS5_1CILi128EEENS7_ILi64EEENS7_ILi256EEEEEELi256ENS_6half_tEfNS_4arch4Sm80ELb0ELb1ELb1ELb0ELb1ELb0ELb1ELb1EEENS1_21CollectiveEpilogueFwdINS6_IJS8_SA_S9_EEENS6_IJNS7_ILi1EEESI_SI_EEESC_SE_Li256ELb0ELb1ELb1ELb0EEENS1_19SingleTileSchedulerILb0ELb1ELb1ELi128EEEEEEEEEvNT_6ParamsE,"aw",@nobits
	.sectionflags	@""
	.align	16


//--------------------- .nv.shared._ZN7cutlass13device_kernelIN5flash19enable_sm80_to_sm89INS1_16FlashAttnFwdSm80INS1_25CollectiveMainloopFwdSm80ILi8ELi1ELb0EN4cute5tupleIJNS5_1CILi128EEENS7_ILi64EEENS7_ILi256EEEEEELi256ENS_6half_tEfNS_4arch4Sm80ELb0ELb1ELb1ELb1ELb1ELb0ELb1ELb1EEENS1_21CollectiveEpilogueFwdINS6_IJS8_SA_S9_EEENS6_IJNS7_ILi1EEESI_SI_EEESC_SE_Li256ELb1ELb1ELb1ELb0EEENS1_36VarlenDynamicPersistentTileSchedulerILi128ELi64ELi256ELi256ELb1ELb1ELb0ELb1ELb0ELb1EEEEEEEEEvNT_6ParamsE --------------------------
	.section	.nv.shared._ZN7cutlass13device_kernelIN5flash19enable_sm80_to_sm89INS1_16FlashAttnFwdSm80INS1_25CollectiveMainloopFwdSm80ILi8ELi1ELb0EN4cute5tupleIJNS5_1CILi128EEENS7_ILi64EEENS7_ILi256EEEEEELi256ENS_6half_tEfNS_4arch4Sm80ELb0ELb1ELb1ELb1ELb1ELb0ELb1ELb1EEENS1_21CollectiveEpilogueFwdINS6_IJS8_SA_S9_EEENS6_IJNS7_ILi1EEESI_SI_EEESC_SE_Li256ELb1ELb1ELb1ELb0EEENS1_36VarlenDynamicPersistentTileSchedulerILi128ELi64ELi256ELi256ELb1ELb1ELb0ELb1ELb0ELb1EEEEEEEEEvNT_6ParamsE,"aw",@nobits
	.sectionflags	@""
	.align	16


//--------------------- .nv.shared._ZN7cutlass13device_kernelIN5flash19enable_sm80_to_sm89INS1_16FlashAttnFwdSm80INS1_25CollectiveMainloopFwdSm80ILi8ELi1ELb0EN4cute5tupleIJNS5_1CILi128EEENS7_ILi48EEENS7_ILi256EEEEEELi256ENS_6half_tEfNS_4arch4Sm80ELb0ELb1ELb1ELb1ELb1ELb1ELb1ELb1EEENS1_21CollectiveEpilogueFwdINS6_IJS8_SA_S9_EEENS6_IJNS7_ILi1EEESI_SI_EEESC_SE_Li256ELb1ELb1ELb1ELb0EEENS1_36VarlenDynamicPersistentTileSchedulerILi128ELi48ELi256ELi256ELb1ELb1ELb0ELb1ELb0ELb1EEEEEEEEEvNT_6ParamsE --------------------------
	.section	.nv.shared._ZN7cutlass13device_kernelIN5flash19enable_sm80_to_sm89INS1_16FlashAttnFwdSm80INS1_25CollectiveMainloopFwdSm80ILi8ELi1ELb0EN4cute5tupleIJNS5_1CILi128EEENS7_ILi48EEENS7_ILi256EEEEEELi256ENS_6half_tEfNS_4arch4Sm80ELb0ELb1ELb1ELb1ELb1ELb1ELb1ELb1EEENS1_21CollectiveEpilogueFwdINS6_IJS8_SA_S9_EEENS6_IJNS7_ILi1EEESI_SI_EEESC_SE_Li256ELb1ELb1ELb1ELb0EEENS1_36VarlenDynamicPersistentTileSchedulerILi128ELi48ELi256ELi256ELb1ELb1ELb0ELb1ELb0ELb1EEEEEEEEEvNT_6ParamsE,"aw",@nobits
	.sectionflags	@""
	.align	16


//--------------------- .nv.shared._ZN7cutlass13device_kernelIN5flash19enable_sm80_to_sm89INS1_16FlashAttnFwdSm80INS1_25CollectiveMainloopFwdSm80ILi8ELi1ELb0EN4cute5tupleIJNS5_1CILi128EEENS7_ILi96EEENS7_ILi256EEEEEELi256ENS_6half_tEfNS_4arch4Sm80ELb1ELb0ELb1ELb0ELb1ELb0ELb1ELb1EEENS1_21CollectiveEpilogueFwdINS6_IJS8_SA_S9_EEENS6_IJNS7_ILi1EEESI_SI_EEESC_SE_Li256ELb0ELb1ELb1ELb0EEENS1_30DynamicPersistentTileSchedulerILi256ELi256ELb1ELb1ELb0EEEEEEEEEvNT_6ParamsE --------------------------
	.section	.nv.shared._ZN7cutlass13device_kernelIN5flash19enable_sm80_to_sm89INS1_16FlashAttnFwdSm80INS1_25CollectiveMainloopFwdSm80ILi8ELi1ELb0EN4cute5tupleIJNS5_1CILi128EEENS7_ILi96EEENS7_ILi256EEEEEELi256ENS_6half_tEfNS_4arch4Sm80ELb1ELb0ELb1ELb0ELb1ELb0ELb1ELb1EEENS1_21CollectiveEpilogueFwdINS6_IJS8_SA_S9_EEENS6_IJNS7_ILi1EEESI_SI_EEESC_SE_Li256ELb0ELb1ELb1ELb0EEENS1_30DynamicPersistentTileSchedulerILi256ELi256ELb1ELb1ELb0EEEEEEEEEvNT_6ParamsE,"aw",@nobits
	.sectionflags	@""
	.align	16


//--------------------- .nv.shared._ZN7cutlass13device_kernelIN5flash19enable_sm80_to_sm89INS1_16FlashAttnFwdSm80INS1_25CollectiveMainloopFwdSm80ILi8ELi1ELb0EN4cute5tupleIJNS5_1CILi128EEENS7_ILi64EEENS7_ILi256EEEEEELi256ENS_6half_tEfNS_4arch4Sm80ELb1ELb0ELb1ELb1ELb1ELb0ELb1ELb1EEENS1_21CollectiveEpilogueFwdINS6_IJS8_SA_S9_EEENS6_IJNS7_ILi1EEESI_SI_EEESC_SE_Li256ELb1ELb1ELb1ELb0EEENS1_36VarlenDynamicPersistentTileSchedulerILi128ELi64ELi256ELi256ELb1ELb1ELb0ELb1ELb1ELb1EEEEEEEEEvNT_6ParamsE --------------------------
	.section	.nv.shared._ZN7cutlass13device_kernelIN5flash19enable_sm80_to_sm89INS1_16FlashAttnFwdSm80INS1_25CollectiveMainloopFwdSm80ILi8ELi1ELb0EN4cute5tupleIJNS5_1CILi128EEENS7_ILi64EEENS7_ILi256EEEEEELi256ENS_6half_tEfNS_4arch4Sm80ELb1ELb0ELb1ELb1ELb1ELb0ELb1ELb1EEENS1_21CollectiveEpilogueFwdINS6_IJS8_SA_S9_EEENS6_IJNS7_ILi1EEESI_SI_EEESC_SE_Li256ELb1ELb1ELb1ELb0EEENS1_36VarlenDynamicPersistentTileSchedulerILi128ELi64ELi256ELi256ELb1ELb1ELb0ELb1ELb1ELb1EEEEEEEEEvNT_6ParamsE,"aw",@nobits
	.sectionflags	@""
	.align	16


//--------------------- .nv.shared._ZN7cutlass13device_kernelIN5flash19enable_sm80_to_sm89INS1_16FlashAttnFwdSm80INS1_25CollectiveMainloopFwdSm80ILi8ELi1ELb0EN4cute5tupleIJNS5_1CILi128EEENS7_ILi48EEENS7_ILi256EEEEEELi256ENS_6half_tEfNS_4arch4Sm80ELb1ELb0ELb1ELb1ELb1ELb1ELb1ELb1EEENS1_21CollectiveEpilogueFwdINS6_IJS8_SA_S9_EEENS6_IJNS7_ILi1EEESI_SI_EEESC_SE_Li256ELb1ELb1ELb1ELb0EEENS1_36VarlenDynamicPersistentTileSchedulerILi128ELi48ELi256ELi256ELb1ELb1ELb0ELb1ELb1ELb1EEEEEEEEEvNT_6ParamsE --------------------------
	.section	.nv.shared._ZN7cutlass13device_kernelIN5flash19enable_sm80_to_sm89INS1_16FlashAttnFwdSm80INS1_25CollectiveMainloopFwdSm80ILi8ELi1ELb0EN4cute5tupleIJNS5_1CILi128EEENS7_ILi48EEENS7_ILi256EEEEEELi256ENS_6half_tEfNS_4arch4Sm80ELb1ELb0ELb1ELb1ELb1ELb1ELb1ELb1EEENS1_21CollectiveEpilogueFwdINS6_IJS8_SA_S9_EEENS6_IJNS7_ILi1EEESI_SI_EEESC_SE_Li256ELb1ELb1ELb1ELb0EEENS1_36VarlenDynamicPersistentTileSchedulerILi128ELi48ELi256ELi256ELb1ELb1ELb0ELb1ELb1ELb1EEEEEEEEEvNT_6ParamsE,"aw",@nobits
	.sectionflags	@""
	.align	16


//--------------------- .nv.shared._ZN7cutlass13device_kernelIN5flash19enable_sm80_to_sm89INS1_16FlashAttnFwdSm80INS1_25CollectiveMainloopFwdSm80ILi8ELi1ELb1EN4cute5tupleIJNS5_1CILi128EEENS7_ILi64EEENS7_ILi256EEEEEELi256ENS_6half_tEfNS_4arch4Sm80ELb0ELb0ELb0ELb0ELb1ELb0ELb1ELb1EEENS1_21CollectiveEpilogueFwdINS6_IJS8_SA_S9_EEENS6_IJNS7_ILi1EEESI_SI_EEESC_SE_Li256ELb0ELb1ELb1ELb0EEENS1_19SingleTileSchedulerILb0ELb1ELb1ELi128EEEEEEEEEvNT_6ParamsE --------------------------
	.section	.nv.shared._ZN7cutlass13device_kernelIN5flash19enable_sm80_to_sm89INS1_16FlashAttnFwdSm80INS1_25CollectiveMainloopFwdSm80ILi8ELi1ELb1EN4cute5tupleIJNS5_1CILi128EEENS7_ILi64EEENS7_ILi256EEEEEELi256ENS_6half_tEfNS_4arch4Sm80ELb0ELb0ELb0ELb0ELb1ELb0ELb1ELb1EEENS1_21CollectiveEpilogueFwdINS6_IJS8_SA_S9_EEENS6_IJNS7_ILi1EEESI_SI_EEESC_SE_Li256ELb0ELb1ELb1ELb0EEENS1_19SingleTileSchedulerILb0ELb1ELb1ELi128EEEEEEEEEvNT_6ParamsE,"aw",@nobits
	.sectionflags	@""
	.align	16


//--------------------- .nv.shared._ZN7cutlass13device_kernelIN5flash19enable_sm80_to_sm89INS1_16FlashAttnFwdSm80INS1_25CollectiveMainloopFwdSm80ILi8ELi1ELb1EN4cute5tupleIJNS5_1CILi128EEENS7_ILi48EEENS7_ILi256EEEEEELi256ENS_6half_tEfNS_4arch4Sm80ELb0ELb0ELb0ELb1ELb1ELb0ELb1ELb1EEENS1_21CollectiveEpilogueFwdINS6_IJS8_SA_S9_EEENS6_IJNS7_ILi1EEESI_SI_EEESC_SE_Li256ELb1ELb1ELb1ELb0EEENS1_36VarlenDynamicPersistentTileSchedulerILi128ELi48ELi256ELi256ELb1ELb1ELb0ELb0ELb1ELb1EEEEEEEEEvNT_6ParamsE --------------------------
	.section	.nv.shared._ZN7cutlass13device_kernelIN5flash19enable_sm80_to_sm89INS1_16FlashAttnFwdSm80INS1_25CollectiveMainloopFwdSm80ILi8ELi1ELb1EN4cute5tupleIJNS5_1CILi128EEENS7_ILi48EEENS7_ILi256EEEEEELi256ENS_6half_tEfNS_4arch4Sm80ELb0ELb0ELb0ELb1ELb1ELb0ELb1ELb1EEENS1_21CollectiveEpilogueFwdINS6_IJS8_SA_S9_EEENS6_IJNS7_ILi1EEESI_SI_EEESC_SE_Li256ELb1ELb1ELb1ELb0EEENS1_36VarlenDynamicPersistentTileSchedulerILi128ELi48ELi256ELi256ELb1ELb1ELb0ELb0ELb1ELb1EEEEEEEEEvNT_6ParamsE,"aw",@nobits
	.sectionflags	@""
	.align	16


//--------------------- .nv.shared._ZN7cutlass13device_kernelIN5flash19enable_sm80_to_sm89INS1_16FlashAttnFwdSm80INS1_25CollectiveMainloopFwdSm80ILi8ELi1ELb0EN4cute5tupleIJNS5_1CILi128EEENS7_ILi32EEENS7_ILi256EEEEEELi256ENS_6half_tEfNS_4arch4Sm80ELb0ELb0ELb0ELb1ELb1ELb1ELb1ELb1EEENS1_21CollectiveEpilogueFwdINS6_IJS8_SA_S9_EEENS6_IJNS7_ILi1EEESI_SI_EEESC_SE_Li256ELb1ELb1ELb1ELb0EEENS1_36VarlenDynamicPersistentTileSchedulerILi128ELi32ELi256ELi256ELb1ELb1ELb0ELb0ELb1ELb1EEEEEEEEEvNT_6ParamsE --------------------------
	.section	.nv.shared._ZN7cutlass13device_kernelIN5flash19enable_sm80_to_sm89INS1_16FlashAttnFwdSm80INS1_25CollectiveMainloopFwdSm80ILi8ELi1ELb0EN4cute5tupleIJNS5_1CILi128EEENS7_ILi32EEENS7_ILi256EEEEEELi256ENS_6half_tEfNS_4arch4Sm80ELb0ELb0ELb0ELb1ELb1ELb1ELb1ELb1EEENS1_21CollectiveEpilogueFwdINS6_IJS8_SA_S9_EEENS6_IJNS7_ILi1EEESI_SI_EEESC_SE_Li256ELb1ELb1ELb1ELb0EEENS1_36VarlenDynamicPersistentTileSchedulerILi128ELi32ELi256ELi256ELb1ELb1ELb0ELb0ELb1ELb1EEEEEEEEEvNT_6ParamsE,"aw",@nobits
	.sectionflags	@""
	.align	16


//--------------------- .nv.shared._ZN7cutlass13device_kernelIN5flash19enable_sm80_to_sm89INS1_16FlashAttnFwdSm80INS1_25CollectiveMainloopFwdSm80ILi8ELi1ELb1EN4cute5tupleIJNS5_1CILi128EEENS7_ILi48EEENS7_ILi256EEEEEELi256ENS_6half_tEfNS_4arch4Sm80ELb0ELb1ELb0ELb0ELb1ELb0ELb1ELb1EEENS1_21CollectiveEpilogueFwdINS6_IJS8_SA_S9_EEENS6_IJNS7_ILi1EEESI_SI_EEESC_SE_Li256ELb0ELb1ELb1ELb0EEENS1_19SingleTileSchedulerILb0ELb1ELb1ELi128EEEEEEEEEvNT_6ParamsE --------------------------
	.section	.nv.shared._ZN7cutlass13device_kernelIN5flash19enable_sm80_to_sm89INS1_16FlashAttnFwdSm80INS1_25CollectiveMainloopFwdSm80ILi8ELi1ELb1EN4cute5tupleIJNS5_1CILi128EEENS7_ILi48EEENS7_ILi256EEEEEELi256ENS_6half_tEfNS_4arch4Sm80ELb0ELb1ELb0ELb0ELb1ELb0ELb1ELb1EEENS1_21CollectiveEpilogueFwdINS6_IJS8_SA_S9_EEENS6_IJNS7_ILi1EEESI_SI_EEESC_SE_Li256ELb0ELb1ELb1ELb0EEENS1_19SingleTileSchedulerILb0ELb1ELb1ELi128EEEEEEEEEvNT_6ParamsE,"aw",@nobits
	.sectionflags	@""
	.align	16


//--------------------- .nv.shared._ZN7cutlass13device_kernelIN5flash19enable_sm80_to_sm89INS1_16FlashAttnFwdSm80INS1_25CollectiveMainloopFwdSm80ILi8ELi1ELb1EN4cute5tupleIJNS5_1CILi128EEENS7_ILi48EEENS7_ILi256EEEEEELi256ENS_6half_tEfNS_4arch4Sm80ELb0ELb1ELb0ELb1ELb1ELb0ELb1ELb1EEENS1_21CollectiveEpilogueFwdINS6_IJS8_SA_S9_EEENS6_IJNS7_ILi1EEESI_SI_EEESC_SE_Li256ELb1ELb1ELb1ELb0EEENS1_36VarlenDynamicPersistentTileSchedulerILi128ELi48ELi256ELi256ELb1ELb1ELb0ELb1ELb0ELb1EEEEEEEEEvNT_6ParamsE --------------------------
	.section	.nv.shared._ZN7cutlass13device_kernelIN5flash19enable_sm80_to_sm89INS1_16FlashAttnFwdSm80INS1_25CollectiveMainloopFwdSm80ILi8ELi1ELb1EN4cute5tupleIJNS5_1CILi128EEENS7_ILi48EEENS7_ILi256EEEEEELi256ENS_6half_tEfNS_4arch4Sm80ELb0ELb1ELb0ELb1ELb1ELb0ELb1ELb1EEENS1_21CollectiveEpilogueFwdINS6_IJS8_SA_S9_EEENS6_IJNS7_ILi1EEESI_SI_EEESC_SE_Li256ELb1ELb1ELb1ELb0EEENS1_36VarlenDynamicPersistentTileSchedulerILi128ELi48ELi256ELi256ELb1ELb1ELb0ELb1ELb0ELb1EEEEEEEEEvNT_6ParamsE,"aw",@nobits
	.sectionflags	@""
	.align	16


//--------------------- .nv.shared._ZN7cutlass13device_kernelIN5flash19enable_sm80_to_sm89INS1_16FlashAttnFwdSm80INS1_25CollectiveMainloopFwdSm80ILi8ELi1ELb0EN4cute5tupleIJNS5_1CILi128EEENS7_ILi32EEENS7_ILi256EEEEEELi256ENS_6half_tEfNS_4arch4Sm80ELb0ELb1ELb0ELb1ELb1ELb1ELb1ELb1EEENS1_21CollectiveEpilogueFwdINS6_IJS8_SA_S9_EEENS6_IJNS7_ILi1EEESI_SI_EEESC_SE_Li256ELb1ELb1ELb1ELb0EEENS1_36VarlenDynamicPersistentTileSchedulerILi128ELi32ELi256ELi256ELb1ELb1ELb0ELb1ELb0ELb1EEEEEEEEEvNT_6ParamsE --------------------------
	.section	.nv.shared._ZN7cutlass13device_kernelIN5flash19enable_sm80_to_sm89INS1_16FlashAttnFwdSm80INS1_25CollectiveMainloopFwdSm80ILi8ELi1ELb0EN4cute5tupleIJNS5_1CILi128EEENS7_ILi32EEENS7_ILi256EEEEEELi256ENS_6half_tEfNS_4arch4Sm80ELb0ELb1ELb0ELb1ELb1ELb1ELb1ELb1EEENS1_21CollectiveEpilogueFwdINS6_IJS8_SA_S9_EEENS6_IJNS7_ILi1EEESI_SI_EEESC_SE_Li256ELb1ELb1ELb1ELb0EEENS1_36VarlenDynamicPersistentTileSchedulerILi128ELi32ELi256ELi256ELb1ELb1ELb0ELb1ELb0ELb1EEEEEEEEEvNT_6ParamsE,"aw",@nobits
	.sectionflags	@""
	.align	16


//--------------------- .nv.shared._ZN7cutlass13device_kernelIN5flash19enable_sm80_to_sm89INS1_16FlashAttnFwdSm80INS1_25CollectiveMainloopFwdSm80ILi8ELi1ELb1EN4cute5tupleIJNS5_1CILi128EEENS7_ILi64EEENS7_ILi256EEEEEELi256ENS_6half_tEfNS_4arch4Sm80ELb1ELb0ELb0ELb0ELb1ELb0ELb1ELb1EEENS1_21CollectiveEpilogueFwdINS6_IJS8_SA_S9_EEENS6_IJNS7_ILi1EEESI_SI_EEESC_SE_Li256ELb0ELb1ELb1ELb0EEENS1_30DynamicPersistentTileSchedulerILi256ELi256ELb1ELb1ELb0EEEEEEEEEvNT_6ParamsE --------------------------
	.section	.nv.shared._ZN7cutlass13device_kernelIN5flash19enable_sm80_to_sm89INS1_16FlashAttnFwdSm80INS1_25CollectiveMainloopFwdSm80ILi8ELi1ELb1EN4cute5tupleIJNS5_1CILi128EEENS7_ILi64EEENS7_ILi256EEEEEELi256ENS_6half_tEfNS_4arch4Sm80ELb1ELb0ELb0ELb0ELb1ELb0ELb1ELb1EEENS1_21CollectiveEpilogueFwdINS6_IJS8_SA_S9_EEENS6_IJNS7_ILi1EEESI_SI_EEESC_SE_Li256ELb0ELb1ELb1ELb0EEENS1_30DynamicPersistentTileSchedulerILi256ELi256ELb1ELb1ELb0EEEEEEEEEvNT_6ParamsE,"aw",@nobits
	.sectionflags	@""
	.align	16


//--------------------- .nv.shared._ZN7cutlass13device_kernelIN5flash19enable_sm80_to_sm89INS1_16FlashAttnFwdSm80INS1_25CollectiveMainloopFwdSm80ILi8ELi1ELb1EN4cute5tupleIJNS5_1CILi128EEENS7_ILi48EEENS7_ILi256EEEEEELi256ENS_6half_tEfNS_4arch4Sm80ELb1ELb0ELb0ELb1ELb1ELb0ELb1ELb1EEENS1_21CollectiveEpilogueFwdINS6_IJS8_SA_S9_EEENS6_IJNS7_ILi1EEESI_SI_EEESC_SE_Li256ELb1ELb1ELb1ELb0EEENS1_36VarlenDynamicPersistentTileSchedulerILi128ELi48ELi256ELi256ELb1ELb1ELb0ELb1ELb1ELb1EEEEEEEEEvNT_6ParamsE --------------------------
	.section	.nv.shared._ZN7cutlass13device_kernelIN5flash19enable_sm80_to_sm89INS1_16FlashAttnFwdSm80INS1_25CollectiveMainloopFwdSm80ILi8ELi1ELb1EN4cute5tupleIJNS5_1CILi128EEENS7_ILi48EEENS7_ILi256EEEEEELi256ENS_6half_tEfNS_4arch4Sm80ELb1ELb0ELb0ELb1ELb1ELb0ELb1ELb1EEENS1_21CollectiveEpilogueFwdINS6_IJS8_SA_S9_EEENS6_IJNS7_ILi1EEESI_SI_EEESC_SE_Li256ELb1ELb1ELb1ELb0EEENS1_36VarlenDynamicPersistentTileSchedulerILi128ELi48ELi256ELi256ELb1ELb1ELb0ELb1ELb1ELb1EEEEEEEEEvNT_6ParamsE,"aw",@nobits
	.sectionflags	@""
	.align	16


//--------------------- .nv.shared._ZN7cutlass13device_kernelIN5flash19enable_sm80_to_sm89INS1_16FlashAttnFwdSm80INS1_25CollectiveMainloopFwdSm80ILi8ELi1ELb0EN4cute5tupleIJNS5_1CILi128EEENS7_ILi32EEENS7_ILi256EEEEEELi256ENS_6half_tEfNS_4arch4Sm80ELb1ELb0ELb0ELb1ELb1ELb1ELb1ELb1EEENS1_21CollectiveEpilogueFwdINS6_IJS8_SA_S9_EEENS6_IJNS7_ILi1EEESI_SI_EEESC_SE_Li256ELb1ELb1ELb1ELb0EEENS1_36VarlenDynamicPersistentTileSchedulerILi128ELi32ELi256ELi256ELb1ELb1ELb0ELb1ELb1ELb1EEEEEEEEEvNT_6ParamsE --------------------------
	.section	.nv.shared._ZN7cutlass13device_kernelIN5flash19enable_sm80_to_sm89INS1_16FlashAttnFwdSm80INS1_25CollectiveMainloopFwdSm80ILi8ELi1ELb0EN4cute5tupleIJNS5_1CILi128EEENS7_ILi32EEENS7_ILi256EEEEEELi256ENS_6half_tEfNS_4arch4Sm80ELb1ELb0ELb0ELb1ELb1ELb1ELb1ELb1EEENS1_21CollectiveEpilogueFwdINS6_IJS8_SA_S9_EEENS6_IJNS7_ILi1EEESI_SI_EEESC_SE_Li256ELb1ELb1ELb1ELb0EEENS1_36VarlenDynamicPersistentTileSchedulerILi128ELi32ELi256ELi256ELb1ELb1ELb0ELb1ELb1ELb1EEEEEEEEEvNT_6ParamsE,"aw",@nobits
	.sectionflags	@""
	.align	16


//--------------------- .nv.shared._ZN7cutlass13device_kernelIN5flash19enable_sm80_to_sm89INS1_16FlashAttnFwdSm80INS1_25CollectiveMainloopFwdSm80ILi8ELi1ELb0EN4cute5tupleIJNS5_1CILi128EEENS7_ILi96EEENS7_ILi256EEEEEELi256ENS_6half_tEfNS_4arch4Sm80ELb0ELb0ELb0ELb0ELb1ELb0ELb1ELb1EEENS1_21CollectiveEpilogueFwdINS6_IJS8_SA_S9_EEENS6_IJNS7_ILi1EEESI_SI_EEESC_SE_Li256ELb0ELb1ELb1ELb0EEENS1_19SingleTileSchedulerILb0ELb1ELb1ELi128EEEEEEEEEvNT_6ParamsE --------------------------
	.section	.nv.shared._ZN7cutlass13device_kernelIN5flash19enable_sm80_to_sm89INS1_16FlashAttnFwdSm80INS1_25CollectiveMainloopFwdSm80ILi8ELi1ELb0EN4cute5tupleIJNS5_1CILi128EEENS7_ILi96EEENS7_ILi256EEEEEELi256ENS_6half_tEfNS_4arch4Sm80ELb0ELb0ELb0ELb0ELb1ELb0ELb1ELb1EEENS1_21CollectiveEpilogueFwdINS6_IJS8_SA_S9_EEENS6_IJNS7_ILi1EEESI_SI_EEESC_SE_Li256ELb0ELb1ELb1ELb0EEENS1_19SingleTileSchedulerILb0ELb1ELb1ELi128EEEEEEEEEvNT_6ParamsE,"aw",@nobits
	.sectionflags	@""
	.align	16


//--------------------- .nv.shared._ZN7cutlass13device_kernelIN5flash19enable_sm80_to_sm89INS1_16FlashAttnFwdSm80INS1_25CollectiveMainloopFwdSm80ILi8ELi1ELb0EN4cute5tupleIJNS5_1CILi128EEENS7_ILi64EEENS7_ILi256EEEEEELi256ENS_6half_tEfNS_4arch4Sm80ELb0ELb0ELb0ELb1ELb1ELb0ELb1ELb1EEENS1_21CollectiveEpilogueFwdINS6_IJS8_SA_S9_EEENS6_IJNS7_ILi1EEESI_SI_EEESC_SE_Li256ELb1ELb1ELb1ELb0EEENS1_36VarlenDynamicPersistentTileSchedulerILi128ELi64ELi256ELi256ELb1ELb1ELb0ELb0ELb1ELb1EEEEEEEEEvNT_6ParamsE --------------------------
	.section	.nv.shared._ZN7cutlass13device_kernelIN5flash19enable_sm80_to_sm89INS1_16FlashAttnFwdSm80INS1_25CollectiveMainloopFwdSm80ILi8ELi1ELb0EN4cute5tupleIJNS5_1CILi128EEENS7_ILi64EEENS7_ILi256EEEEEELi256ENS_6half_tEfNS_4arch4Sm80ELb0ELb0ELb0ELb1ELb1ELb0ELb1ELb1EEENS1_21CollectiveEpilogueFwdINS6_IJS8_SA_S9_EEENS6_IJNS7_ILi1EEESI_SI_EEESC_SE_Li256ELb1ELb1ELb1ELb0EEENS1_36VarlenDynamicPersistentTileSchedulerILi128ELi64ELi256ELi256ELb1ELb1ELb0ELb0ELb1ELb1EEEEEEEEEvNT_6ParamsE,"aw",@nobits
	.sectionflags	@""
	.align	16


//--------------------- .nv.shared._ZN7cutlass13device_kernelIN5flash19enable_sm80_to_sm89INS1_16FlashAttnFwdSm80INS1_25CollectiveMainloopFwdSm80ILi8ELi1ELb0EN4cute5tupleIJNS5_1CILi128EEENS7_ILi48EEENS7_ILi256EEEEEELi256ENS_6half_tEfNS_4arch4Sm80ELb0ELb0ELb0ELb1ELb1ELb1ELb1ELb1EEENS1_21CollectiveEpilogueFwdINS6_IJS8_SA_S9_EEENS6_IJNS7_ILi1EEESI_SI_EEESC_SE_Li256ELb1ELb1ELb1ELb0EEENS1_36VarlenDynamicPersistentTileSchedulerILi128ELi48ELi256ELi256ELb1ELb1ELb0ELb0ELb1ELb1EEEEEEEEEvNT_6ParamsE --------------------------
	.section	.nv.shared._ZN7cutlass13device_kernelIN5flash19enable_sm80_to_sm89INS1_16FlashAttnFwdSm80INS1_25CollectiveMainloopFwdSm80ILi8ELi1ELb0EN4cute5tupleIJNS5_1CILi128EEENS7_ILi48EEENS7_ILi256EEEEEELi256ENS_6half_tEfNS_4arch4Sm80ELb0ELb0ELb0ELb1ELb1ELb1ELb1ELb1EEENS1_21CollectiveEpilogueFwdINS6_IJS8_SA_S9_EEENS6_IJNS7_ILi1EEESI_SI_EEESC_SE_Li256ELb1ELb1ELb1ELb0EEENS1_36VarlenDynamicPersistentTileSchedulerILi128ELi48ELi256ELi256ELb1ELb1ELb0ELb0ELb1ELb1EEEEEEEEEvNT_6ParamsE,"aw",@nobits
	.sectionflags	@""
	.align	16


//--------------------- .nv.shared._ZN7cutlass13device_kernelIN5flash19enable_sm80_to_sm89INS1_16FlashAttnFwdSm80INS1_25CollectiveMainloopFwdSm80ILi8ELi1ELb0EN4cute5tupleIJNS5_1CILi128EEENS7_ILi64EEENS7_ILi256EEEEEELi256ENS_6half_tEfNS_4arch4Sm80ELb0ELb1ELb0ELb0ELb1ELb0ELb1ELb1EEENS1_21CollectiveEpilogueFwdINS6_IJS8_SA_S9_EEENS6_IJNS7_ILi1EEESI_SI_EEESC_SE_Li256ELb0ELb1ELb1ELb0EEENS1_19SingleTileSchedulerILb0ELb1ELb1ELi128EEEEEEEEEvNT_6ParamsE --------------------------
	.section	.nv.shared._ZN7cutlass13device_kernelIN5flash19enable_sm80_to_sm89INS1_16FlashAttnFwdSm80INS1_25CollectiveMainloopFwdSm80ILi8ELi1ELb0EN4cute5tupleIJNS5_1CILi128EEENS7_ILi64EEENS7_ILi256EEEEEELi256ENS_6half_tEfNS_4arch4Sm80ELb0ELb1ELb0ELb0ELb1ELb0ELb1ELb1EEENS1_21CollectiveEpilogueFwdINS6_IJS8_SA_S9_EEENS6_IJNS7_ILi1EEESI_SI_EEESC_SE_Li256ELb0ELb1ELb1ELb0EEENS1_19SingleTileSchedulerILb0ELb1ELb1ELi128EEEEEEEEEvNT_6ParamsE,"aw",@nobits
	.sectionflags	@""
	.align	16


//--------------------- .nv.shared._ZN7cutlass13device_kernelIN5flash19enable_sm80_to_sm89INS1_16FlashAttnFwdSm80INS1_25CollectiveMainloopFwdSm80ILi8ELi1ELb0EN4cute5tupleIJNS5_1CILi128EEENS7_ILi64EEENS7_ILi256EEEEEELi256ENS_6half_tEfNS_4arch4Sm80ELb0ELb1ELb0ELb1ELb1ELb0ELb1ELb1EEENS1_21CollectiveEpilogueFwdINS6_IJS8_SA_S9_EEENS6_IJNS7_ILi1EEESI_SI_EEESC_SE_Li256ELb1ELb1ELb1ELb0EEENS1_36VarlenDynamicPersistentTileSchedulerILi128ELi64ELi256ELi256ELb1ELb1ELb0ELb1ELb0ELb1EEEEEEEEEvNT_6ParamsE --------------------------
	.section	.nv.shared._ZN7cutlass13device_kernelIN5flash19enable_sm80_to_sm89INS1_16FlashAttnFwdSm80INS1_25CollectiveMainloopFwdSm80ILi8ELi1ELb0EN4cute5tupleIJNS5_1CILi128EEENS7_ILi64EEENS7_ILi256EEEEEELi256ENS_6half_tEfNS_4arch4Sm80ELb0ELb1ELb0ELb1ELb1ELb0ELb1ELb1EEENS1_21CollectiveEpilogueFwdINS6_IJS8_SA_S9_EEENS6_IJNS7_ILi1EEESI_SI_EEESC_SE_Li256ELb1ELb1ELb1ELb0EEENS1_36VarlenDynamicPersistentTileSchedulerILi128ELi64ELi256ELi256ELb1ELb1ELb0ELb1ELb0ELb1EEEEEEEEEvNT_6ParamsE,"aw",@nobits
	.sectionflags	@""
	.align	16


//--------------------- .nv.shared._ZN7cutlass13device_kernelIN5flash19enable_sm80_to_sm89INS1_16FlashAttnFwdSm80INS1_25CollectiveMainloopFwdSm80ILi8ELi1ELb0EN4cute5tupleIJNS5_1CILi128EEENS7_ILi48EEENS7_ILi256EEEEEELi256ENS_6half_tEfNS_4arch4Sm80ELb0ELb1ELb0ELb1ELb1ELb1ELb1ELb1EEENS1_21CollectiveEpilogueFwdINS6_IJS8_SA_S9_EEENS6_IJNS7_ILi1EEESI_SI_EEESC_SE_Li256ELb1ELb1ELb1ELb0EEENS1_36VarlenDynamicPersistentTileSchedulerILi128ELi48ELi256ELi256ELb1ELb1ELb0ELb1ELb0ELb1EEEEEEEEEvNT_6ParamsE --------------------------
	.section	.nv.shared._ZN7cutlass13device_kernelIN5flash19enable_sm80_to_sm89INS1_16FlashAttnFwdSm80INS1_25CollectiveMainloopFwdSm80ILi8ELi1ELb0EN4cute5tupleIJNS5_1CILi128EEENS7_ILi48EEENS7_ILi256EEEEEELi256ENS_6half_tEfNS_4arch4Sm80ELb0ELb1ELb0ELb1ELb1ELb1ELb1ELb1EEENS1_21CollectiveEpilogueFwdINS6_IJS8_SA_S9_EEENS6_IJNS7_ILi1EEESI_SI_EEESC_SE_Li256ELb1ELb1ELb1ELb0EEENS1_36VarlenDynamicPersistentTileSchedulerILi128ELi48ELi256ELi256ELb1ELb1ELb0ELb1ELb0ELb1EEEEEEEEEvNT_6ParamsE,"aw",@nobits
	.sectionflags	@""
	.align	16


//--------------------- .nv.shared._ZN7cutlass13device_kernelIN5flash19enable_sm80_to_sm89INS1_16FlashAttnFwdSm80INS1_25CollectiveMainloopFwdSm80ILi8ELi1ELb0EN4cute5tupleIJNS5_1CILi128EEENS7_ILi96EEENS7_ILi256EEEEEELi256ENS_6half_tEfNS_4arch4Sm80ELb1ELb0ELb0ELb0ELb1ELb0ELb1ELb1EEENS1_21CollectiveEpilogueFwdINS6_IJS8_SA_S9_EEENS6_IJNS7_ILi1EEESI_SI_EEESC_SE_Li256ELb0ELb1ELb1ELb0EEENS1_30DynamicPersistentTileSchedulerILi256ELi256ELb1ELb1ELb0EEEEEEEEEvNT_6ParamsE --------------------------
	.section	.nv.shared._ZN7cutlass13device_kernelIN5flash19enable_sm80_to_sm89INS1_16FlashAttnFwdSm80INS1_25CollectiveMainloopFwdSm80ILi8ELi1ELb0EN4cute5tupleIJNS5_1CILi128EEENS7_ILi96EEENS7_ILi256EEEEEELi256ENS_6half_tEfNS_4arch4Sm80ELb1ELb0ELb0ELb0ELb1ELb0ELb1ELb1EEENS1_21CollectiveEpilogueFwdINS6_IJS8_SA_S9_EEENS6_IJNS7_ILi1EEESI_SI_EEESC_SE_Li256ELb0ELb1ELb1ELb0EEENS1_30DynamicPersistentTileSchedulerILi256ELi256ELb1ELb1ELb0EEEEEEEEEvNT_6ParamsE,"aw",@nobits
	.sectionflags	@""
	.align	16


//--------------------- .nv.shared._ZN7cutlass13device_kernelIN5flash19enable_sm80_to_sm89INS1_16FlashAttnFwdSm80INS1_25CollectiveMainloopFwdSm80ILi8ELi1ELb0EN4cute5tupleIJNS5_1CILi128EEENS7_ILi64EEENS7_ILi256EEEEEELi256ENS_6half_tEfNS_4arch4Sm80ELb1ELb0ELb0ELb1ELb1ELb0ELb1ELb1EEENS1_21CollectiveEpilogueFwdINS6_IJS8_SA_S9_EEENS6_IJNS7_ILi1EEESI_SI_EEESC_SE_Li256ELb1ELb1ELb1ELb0EEENS1_36VarlenDynamicPersistentTileSchedulerILi128ELi64ELi256ELi256ELb1ELb1ELb0ELb1ELb1ELb1EEEEEEEEEvNT_6ParamsE --------------------------
	.section	.nv.shared._ZN7cutlass13device_kernelIN5flash19enable_sm80_to_sm89INS1_16FlashAttnFwdSm80INS1_25CollectiveMainloopFwdSm80ILi8ELi1ELb0EN4cute5tupleIJNS5_1CILi128EEENS7_ILi64EEENS7_ILi256EEEEEELi256ENS_6half_tEfNS_4arch4Sm80ELb1ELb0ELb0ELb1ELb1ELb0ELb1ELb1EEENS1_21CollectiveEpilogueFwdINS6_IJS8_SA_S9_EEENS6_IJNS7_ILi1EEESI_SI_EEESC_SE_Li256ELb1ELb1ELb1ELb0EEENS1_36VarlenDynamicPersistentTileSchedulerILi128ELi64ELi256ELi256ELb1ELb1ELb0ELb1ELb1ELb1EEEEEEEEEvNT_6ParamsE,"aw",@nobits
	.sectionflags	@""
	.align	16


//--------------------- .nv.shared._ZN7cutlass13device_kernelIN5flash19enable_sm80_to_sm89INS1_16FlashAttnFwdSm80INS1_25CollectiveMainloopFwdSm80ILi8ELi1ELb0EN4cute5tupleIJNS5_1CILi128EEENS7_ILi48EEENS7_ILi256EEEEEELi256ENS_6half_tEfNS_4arch4Sm80ELb1ELb0ELb0ELb1ELb1ELb1ELb1ELb1EEENS1_21CollectiveEpilogueFwdINS6_IJS8_SA_S9_EEENS6_IJNS7_ILi1EEESI_SI_EEESC_SE_Li256ELb1ELb1ELb1ELb0EEENS1_36VarlenDynamicPersistentTileSchedulerILi128ELi48ELi256ELi256ELb1ELb1ELb0ELb1ELb1ELb1EEEEEEEEEvNT_6ParamsE --------------------------
	.section	.nv.shared._ZN7cutlass13device_kernelIN5flash19enable_sm80_to_sm89INS1_16FlashAttnFwdSm80INS1_25CollectiveMainloopFwdSm80ILi8ELi1ELb0EN4cute5tupleIJNS5_1CILi128EEENS7_ILi48EEENS7_ILi256EEEEEELi256ENS_6half_tEfNS_4arch4Sm80ELb1ELb0ELb0ELb1ELb1ELb1ELb1ELb1EEENS1_21CollectiveEpilogueFwdINS6_IJS8_SA_S9_EEENS6_IJNS7_ILi1EEESI_SI_EEESC_SE_Li256ELb1ELb1ELb1ELb0EEENS1_36VarlenDynamicPersistentTileSchedulerILi128ELi48ELi256ELi256ELb1ELb1ELb0ELb1ELb1ELb1EEEEEEEEEvNT_6ParamsE,"aw",@nobits
	.sectionflags	@""
	.align	16
